	.target	sm_80

	.elftype	@"ET_EXEC"


//--------------------- .note.nv.tkinfo           --------------------------
	.section	.note.nv.tkinfo,"",@"SHT_NOTE"
	.sectionflags	@"SHF_NOTE_NV_TKINFO"
	.tkinfo
        /*0018*/ 	.word	0x00000002
        /*0030*/ 	.string	""
        /*0030*/ 	.string	"ptxas"
        /*0030*/ 	.string	"Cuda compilation tools, release 13.0, V13.0.88"
        /*0030*/ 	.string	"Build cuda_13.0.r13.0/compiler.36424714_0"
        /*0030*/ 	.string	"-arch sm_80 -m 64 "



//--------------------- .note.nv.cuinfo           --------------------------
	.section	.note.nv.cuinfo,"",@"SHT_NOTE"
	.sectionflags	@"SHF_NOTE_NV_CUINFO"
        /*0018*/ 	.short	0x0002
        /*001a*/ 	.short	0x0050
        /*001c*/ 	.short	0x0082
	.zero		2


//--------------------- .nv.info                  --------------------------
	.section	.nv.info,"",@"SHT_CUDA_INFO"
	.align	4


	//----- nvinfo : EIATTR_REGCOUNT
	.align		4
        /*0000*/ 	.byte	0x04, 0x2f
        /*0002*/ 	.short	(.L_12 - .L_11)
	.align		4
.L_11:
        /*0004*/ 	.word	index@(_ZN7cutlass13device_kernelIN5flash19enable_sm80_to_sm89INS1_16FlashAttnFwdSm80INS1_25CollectiveMainloopFwdSm80ILi8ELi1ELb0EN4cute5tupleIJNS5_1CILi128EEENS7_ILi48EEENS7_ILi256EEEEEELi256ENS_6half_tEfNS_4arch4Sm80ELb1ELb0ELb0ELb1ELb1ELb1ELb1ELb1EEENS1_21CollectiveEpilogueFwdINS6_IJS8_SA_S9_EEENS6_IJNS7_ILi1EEESI_SI_EEESC_SE_Li256ELb1ELb1ELb1ELb0EEENS1_36VarlenDynamicPersistentTileSchedulerILi128ELi48ELi256ELi256ELb1ELb1ELb0ELb1ELb1ELb1EEEEEEEEEvNT_6ParamsE)
        /*0008*/ 	.word	0x000000ff


	//----- nvinfo : EIATTR_FRAME_SIZE
	.align		4
.L_12:
        /*000c*/ 	.byte	0x04, 0x11
        /*000e*/ 	.short	(.L_14 - .L_13)
	.align		4
.L_13:
        /*0010*/ 	.word	index@($__internal_52_$__cuda_sm70_votesync_ballot)
        /*0014*/ 	.word	0x00000000


	//----- nvinfo : EIATTR_FRAME_SIZE
	.align		4
.L_14:
        /*0018*/ 	.byte	0x04, 0x11
        /*001a*/ 	.short	(.L_16 - .L_15)
	.align		4
.L_15:
        /*001c*/ 	.word	index@($__internal_51_$__cuda_sm70_shflsync_up_p)
        /*0020*/ 	.word	0x00000000


	//----- nvinfo : EIATTR_FRAME_SIZE
	.align		4
.L_16:
        /*0024*/ 	.byte	0x04, 0x11
        /*0026*/ 	.short	(.L_18 - .L_17)
	.align		4
.L_17:
        /*0028*/ 	.word	index@($__internal_50_$__cuda_sm70_shflsync_idx_p)
        /*002c*/ 	.word	0x00000000


	//----- nvinfo : EIATTR_FRAME_SIZE
	.align		4
.L_18:
        /*0030*/ 	.byte	0x04, 0x11
        /*0032*/ 	.short	(.L_20 - .L_19)
	.align		4
.L_19:
        /*0034*/ 	.word	index@($__internal_49_$__cuda_sm70_shflsync_bfly_p)
        /*0038*/ 	.word	0x00000000


	//----- nvinfo : EIATTR_FRAME_SIZE
	.align		4
.L_20:
        /*003c*/ 	.byte	0x04, 0x11
        /*003e*/ 	.short	(.L_22 - .L_21)
	.align		4
.L_21:
        /*0040*/ 	.word	index@(_ZN7cutlass13device_kernelIN5flash19enable_sm80_to_sm89INS1_16FlashAttnFwdSm80INS1_25CollectiveMainloopFwdSm80ILi8ELi1ELb0EN4cute5tupleIJNS5_1CILi128EEENS7_ILi48EEENS7_ILi256EEEEEELi256ENS_6half_tEfNS_4arch4Sm80ELb1ELb0ELb0ELb1ELb1ELb1ELb1ELb1EEENS1_21CollectiveEpilogueFwdINS6_IJS8_SA_S9_EEENS6_IJNS7_ILi1EEESI_SI_EEESC_SE_Li256ELb1ELb1ELb1ELb0EEENS1_36VarlenDynamicPersistentTileSchedulerILi128ELi48ELi256ELi256ELb1ELb1ELb0ELb1ELb1ELb1EEEEEEEEEvNT_6ParamsE)
        /*0044*/ 	.word	0x00000198


	//----- nvinfo : EIATTR_REGCOUNT
	.align		4
.L_22:
        /*0048*/ 	.byte	0x04, 0x2f
        /*004a*/ 	.short	(.L_24 - .L_23)
	.align		4
.L_23:
        /*004c*/ 	.word	index@(_ZN7cutlass13device_kernelIN5flash19enable_sm80_to_sm89INS1_16FlashAttnFwdSm80INS1_25CollectiveMainloopFwdSm80ILi8ELi1ELb0EN4cute5tupleIJNS5_1CILi128EEENS7_ILi64EEENS7_ILi256EEEEEELi256ENS_6half_tEfNS_4arch4Sm80ELb1ELb0ELb0ELb1ELb1ELb0ELb1ELb1EEENS1_21CollectiveEpilogueFwdINS6_IJS8_SA_S9_EEENS6_IJNS7_ILi1EEESI_SI_EEESC_SE_Li256ELb1ELb1ELb1ELb0EEENS1_36VarlenDynamicPersistentTileSchedulerILi128ELi64ELi256ELi256ELb1ELb1ELb0ELb1ELb1ELb1EEEEEEEEEvNT_6ParamsE)
        /*0050*/ 	.word	0x000000ff


	//----- nvinfo : EIATTR_FRAME_SIZE
	.align		4
.L_24:
        /*0054*/ 	.byte	0x04, 0x11
        /*0056*/ 	.short	(.L_26 - .L_25)
	.align		4
.L_25:
        /*0058*/ 	.word	index@($__internal_48_$__cuda_sm70_votesync_ballot)
        /*005c*/ 	.word	0x00000000


	//----- nvinfo : EIATTR_FRAME_SIZE
	.align		4
.L_26:
        /*0060*/ 	.byte	0x04, 0x11
        /*0062*/ 	.short	(.L_28 - .L_27)
	.align		4
.L_27:
        /*0064*/ 	.word	index@($__internal_47_$__cuda_sm70_shflsync_up_p)
        /*0068*/ 	.word	0x00000000


	//----- nvinfo : EIATTR_FRAME_SIZE
	.align		4
.L_28:
        /*006c*/ 	.byte	0x04, 0x11
        /*006e*/ 	.short	(.L_30 - .L_29)
	.align		4
.L_29:
        /*0070*/ 	.word	index@($__internal_46_$__cuda_sm70_shflsync_idx_p)
        /*0074*/ 	.word	0x00000000


	//----- nvinfo : EIATTR_FRAME_SIZE
	.align		4
.L_30:
        /*0078*/ 	.byte	0x04, 0x11
        /*007a*/ 	.short	(.L_32 - .L_31)
	.align		4
.L_31:
        /*007c*/ 	.word	index@($__internal_45_$__cuda_sm70_shflsync_bfly_p)
        /*0080*/ 	.word	0x00000000


	//----- nvinfo : EIATTR_FRAME_SIZE
	.align		4
.L_32:
        /*0084*/ 	.byte	0x04, 0x11
        /*0086*/ 	.short	(.L_34 - .L_33)
	.align		4
.L_33:
        /*0088*/ 	.word	index@(_ZN7cutlass13device_kernelIN5flash19enable_sm80_to_sm89INS1_16FlashAttnFwdSm80INS1_25CollectiveMainloopFwdSm80ILi8ELi1ELb0EN4cute5tupleIJNS5_1CILi128EEENS7_ILi64EEENS7_ILi256EEEEEELi256ENS_6half_tEfNS_4arch4Sm80ELb1ELb0ELb0ELb1ELb1ELb0ELb1ELb1EEENS1_21CollectiveEpilogueFwdINS6_IJS8_SA_S9_EEENS6_IJNS7_ILi1EEESI_SI_EEESC_SE_Li256ELb1ELb1ELb1ELb0EEENS1_36VarlenDynamicPersistentTileSchedulerILi128ELi64ELi256ELi256ELb1ELb1ELb0ELb1ELb1ELb1EEEEEEEEEvNT_6ParamsE)
        /*008c*/ 	.word	0x00000038


	//----- nvinfo : EIATTR_REGCOUNT
	.align		4
.L_34:
        /*0090*/ 	.byte	0x04, 0x2f
        /*0092*/ 	.short	(.L_36 - .L_35)
	.align		4
.L_35:
        /*0094*/ 	.word	index@(_ZN7cutlass13device_kernelIN5flash19enable_sm80_to_sm89INS1_16FlashAttnFwdSm80INS1_25CollectiveMainloopFwdSm80ILi8ELi1ELb0EN4cute5tupleIJNS5_1CILi128EEENS7_ILi96EEENS7_ILi256EEEEEELi256ENS_6half_tEfNS_4arch4Sm80ELb1ELb0ELb0ELb0ELb1ELb0ELb1ELb1EEENS1_21CollectiveEpilogueFwdINS6_IJS8_SA_S9_EEENS6_IJNS7_ILi1EEESI_SI_EEESC_SE_Li256ELb0ELb1ELb1ELb0EEENS1_30DynamicPersistentTileSchedulerILi256ELi256ELb1ELb1ELb0EEEEEEEEEvNT_6ParamsE)
        /*0098*/ 	.word	0x000000ff


	//----- nvinfo : EIATTR_FRAME_SIZE
	.align		4
.L_36:
        /*009c*/ 	.byte	0x04, 0x11
        /*009e*/ 	.short	(.L_38 - .L_37)
	.align		4
.L_37:
        /*00a0*/ 	.word	index@($__internal_44_$__cuda_sm70_shflsync_idx_p)
        /*00a4*/ 	.word	0x00000000


	//----- nvinfo : EIATTR_FRAME_SIZE
	.align		4
.L_38:
        /*00a8*/ 	.byte	0x04, 0x11
        /*00aa*/ 	.short	(.L_40 - .L_39)
	.align		4
.L_39:
        /*00ac*/ 	.word	index@($__internal_43_$__cuda_sm70_shflsync_bfly_p)
        /*00b0*/ 	.word	0x00000000


	//----- nvinfo : EIATTR_FRAME_SIZE
	.align		4
.L_40:
        /*00b4*/ 	.byte	0x04, 0x11
        /*00b6*/ 	.short	(.L_42 - .L_41)
	.align		4
.L_41:
        /*00b8*/ 	.word	index@(_ZN7cutlass13device_kernelIN5flash19enable_sm80_to_sm89INS1_16FlashAttnFwdSm80INS1_25CollectiveMainloopFwdSm80ILi8ELi1ELb0EN4cute5tupleIJNS5_1CILi128EEENS7_ILi96EEENS7_ILi256EEEEEELi256ENS_6half_tEfNS_4arch4Sm80ELb1ELb0ELb0ELb0ELb1ELb0ELb1ELb1EEENS1_21CollectiveEpilogueFwdINS6_IJS8_SA_S9_EEENS6_IJNS7_ILi1EEESI_SI_EEESC_SE_Li256ELb0ELb1ELb1ELb0EEENS1_30DynamicPersistentTileSchedulerILi256ELi256ELb1ELb1ELb0EEEEEEEEEvNT_6ParamsE)
        /*00bc*/ 	.word	0x00000198


	//----- nvinfo : EIATTR_REGCOUNT
	.align		4
.L_42:
        /*00c0*/ 	.byte	0x04, 0x2f
        /*00c2*/ 	.short	(.L_44 - .L_43)
	.align		4
.L_43:
        /*00c4*/ 	.word	index@(_ZN7cutlass13device_kernelIN5flash19enable_sm80_to_sm89INS1_16FlashAttnFwdSm80INS1_25CollectiveMainloopFwdSm80ILi8ELi1ELb0EN4cute5tupleIJNS5_1CILi128EEENS7_ILi48EEENS7_ILi256EEEEEELi256ENS_6half_tEfNS_4arch4Sm80ELb0ELb1ELb0ELb1ELb1ELb1ELb1ELb1EEENS1_21CollectiveEpilogueFwdINS6_IJS8_SA_S9_EEENS6_IJNS7_ILi1EEESI_SI_EEESC_SE_Li256ELb1ELb1ELb1ELb0EEENS1_36VarlenDynamicPersistentTileSchedulerILi128ELi48ELi256ELi256ELb1ELb1ELb0ELb1ELb0ELb1EEEEEEEEEvNT_6ParamsE)
        /*00c8*/ 	.word	0x000000ff


	//----- nvinfo : EIATTR_FRAME_SIZE
	.align		4
.L_44:
        /*00cc*/ 	.byte	0x04, 0x11
        /*00ce*/ 	.short	(.L_46 - .L_45)
	.align		4
.L_45:
        /*00d0*/ 	.word	index@($__internal_42_$__cuda_sm70_votesync_ballot)
        /*00d4*/ 	.word	0x00000000


	//----- nvinfo : EIATTR_FRAME_SIZE
	.align		4
.L_46:
        /*00d8*/ 	.byte	0x04, 0x11
        /*00da*/ 	.short	(.L_48 - .L_47)
	.align		4
.L_47:
        /*00dc*/ 	.word	index@($__internal_41_$__cuda_sm70_shflsync_up_p)
        /*00e0*/ 	.word	0x00000000


	//----- nvinfo : EIATTR_FRAME_SIZE
	.align		4
.L_48:
        /*00e4*/ 	.byte	0x04, 0x11
        /*00e6*/ 	.short	(.L_50 - .L_49)
	.align		4
.L_49:
        /*00e8*/ 	.word	index@($__internal_40_$__cuda_sm70_shflsync_idx_p)
        /*00ec*/ 	.word	0x00000000


	//----- nvinfo : EIATTR_FRAME_SIZE
	.align		4
.L_50:
        /*00f0*/ 	.byte	0x04, 0x11
        /*00f2*/ 	.short	(.L_52 - .L_51)
	.align		4
.L_51:
        /*00f4*/ 	.word	index@($__internal_39_$__cuda_sm70_shflsync_bfly_p)
        /*00f8*/ 	.word	0x00000000


	//----- nvinfo : EIATTR_FRAME_SIZE
	.align		4
.L_52:
        /*00fc*/ 	.byte	0x04, 0x11
        /*00fe*/ 	.short	(.L_54 - .L_53)
	.align		4
.L_53:
        /*0100*/ 	.word	index@($_ZN7cutlass13device_kernelIN5flash19enable_sm80_to_sm89INS1_16FlashAttnFwdSm80INS1_25CollectiveMainloopFwdSm80ILi8ELi1ELb0EN4cute5tupleIJNS5_1CILi128EEENS7_ILi48EEENS7_ILi256EEEEEELi256ENS_6half_tEfNS_4arch4Sm80ELb0ELb1ELb0ELb1ELb1ELb1ELb1ELb1EEENS1_21CollectiveEpilogueFwdINS6_IJS8_SA_S9_EEENS6_IJNS7_ILi1EEESI_SI_EEESC_SE_Li256ELb1ELb1ELb1ELb0EEENS1_36VarlenDynamicPersistentTileSchedulerILi128ELi48ELi256ELi256ELb1ELb1ELb0ELb1ELb0ELb1EEEEEEEEEvNT_6ParamsE$_ZZN5flash25CollectiveMainloopFwdSm80ILi8ELi1ELb0EN4cute5tupleIJNS1_1CILi128EEENS3_ILi48EEENS3_ILi256EEEEEELi256EN7cutlass6half_tEfNS8_4arch4Sm80ELb0ELb1ELb0ELb1ELb1ELb1ELb1ELb1EE3mmaINS_16FlashAttnFwdSm80ISC_NS_21CollectiveEpilogueFwdINS2_IJS4_S6_S5_EEENS2_IJNS3_ILi1EEESH_SH_EEES9_SB_Li256ELb1ELb1ELb1ELb0EEENS_36VarlenDynamicPersistentTileSchedulerILi128ELi48ELi256ELi256ELb1ELb1ELb0ELb1ELb0ELb1EEEE13SharedStorageENS1_6TensorINS1_11ArrayEngineIfLm128EEENS1_6LayoutINS2_IJNS2_IJNS3_ILi2EEESS_EEESH_NS3_ILi32EEEEEENS2_IJNS2_IJSH_SS_EEENS3_ILi0EEENS3_ILi4EEEEEEEEEENS_7SoftmaxILi2ELi0EEEEEbRKNSC_6ParamsERT0_RT1_iRKNS_16SeqlenInfoQKNewKILb1ELb1EEENS2_IJiiiiEEERT_ENKUlvE_clEv)
        /*0104*/ 	.word	0x00000000


	//----- nvinfo : EIATTR_FRAME_SIZE
	.align		4
.L_54:
        /*0108*/ 	.byte	0x04, 0x11
        /*010a*/ 	.short	(.L_56 - .L_55)
	.align		4
.L_55:
        /*010c*/ 	.word	index@(_ZN7cutlass13device_kernelIN5flash19enable_sm80_to_sm89INS1_16FlashAttnFwdSm80INS1_25CollectiveMainloopFwdSm80ILi8ELi1ELb0EN4cute5tupleIJNS5_1CILi128EEENS7_ILi48EEENS7_ILi256EEEEEELi256ENS_6half_tEfNS_4arch4Sm80ELb0ELb1ELb0ELb1ELb1ELb1ELb1ELb1EEENS1_21CollectiveEpilogueFwdINS6_IJS8_SA_S9_EEENS6_IJNS7_ILi1EEESI_SI_EEESC_SE_Li256ELb1ELb1ELb1ELb0EEENS1_36VarlenDynamicPersistentTileSchedulerILi128ELi48ELi256ELi256ELb1ELb1ELb0ELb1ELb0ELb1EEEEEEEEEvNT_6ParamsE)
        /*0110*/ 	.word	0x000001e8


	//----- nvinfo : EIATTR_REGCOUNT
	.align		4
.L_56:
        /*0114*/ 	.byte	0x04, 0x2f
        /*0116*/ 	.short	(.L_58 - .L_57)
	.align		4
.L_57:
        /*0118*/ 	.word	index@(_ZN7cutlass13device_kernelIN5flash19enable_sm80_to_sm89INS1_16FlashAttnFwdSm80INS1_25CollectiveMainloopFwdSm80ILi8ELi1ELb0EN4cute5tupleIJNS5_1CILi128EEENS7_ILi64EEENS7_ILi256EEEEEELi256ENS_6half_tEfNS_4arch4Sm80ELb0ELb1ELb0ELb1ELb1ELb0ELb1ELb1EEENS1_21CollectiveEpilogueFwdINS6_IJS8_SA_S9_EEENS6_IJNS7_ILi1EEESI_SI_EEESC_SE_Li256ELb1ELb1ELb1ELb0EEENS1_36VarlenDynamicPersistentTileSchedulerILi128ELi64ELi256ELi256ELb1ELb1ELb0ELb1ELb0ELb1EEEEEEEEEvNT_6ParamsE)
        /*011c*/ 	.word	0x000000ff


	//----- nvinfo : EIATTR_FRAME_SIZE
	.align		4
.L_58:
        /*0120*/ 	.byte	0x04, 0x11
        /*0122*/ 	.short	(.L_60 - .L_59)
	.align		4
.L_59:
        /*0124*/ 	.word	index@($__internal_38_$__cuda_sm70_votesync_ballot)
        /*0128*/ 	.word	0x00000000


	//----- nvinfo : EIATTR_FRAME_SIZE
	.align		4
.L_60:
        /*012c*/ 	.byte	0x04, 0x11
        /*012e*/ 	.short	(.L_62 - .L_61)
	.align		4
.L_61:
        /*0130*/ 	.word	index@($__internal_37_$__cuda_sm70_shflsync_up_p)
        /*0134*/ 	.word	0x00000000


	//----- nvinfo : EIATTR_FRAME_SIZE
	.align		4
.L_62:
        /*0138*/ 	.byte	0x04, 0x11
        /*013a*/ 	.short	(.L_64 - .L_63)
	.align		4
.L_63:
        /*013c*/ 	.word	index@($__internal_36_$__cuda_sm70_shflsync_idx_p)
        /*0140*/ 	.word	0x00000000


	//----- nvinfo : EIATTR_FRAME_SIZE
	.align		4
.L_64:
        /*0144*/ 	.byte	0x04, 0x11
        /*0146*/ 	.short	(.L_66 - .L_65)
	.align		4
.L_65:
        /*0148*/ 	.word	index@($__internal_35_$__cuda_sm70_shflsync_bfly_p)
        /*014c*/ 	.word	0x00000000


	//----- nvinfo : EIATTR_FRAME_SIZE
	.align		4
.L_66:
        /*0150*/ 	.byte	0x04, 0x11
        /*0152*/ 	.short	(.L_68 - .L_67)
	.align		4
.L_67:
        /*0154*/ 	.word	index@(_ZN7cutlass13device_kernelIN5flash19enable_sm80_to_sm89INS1_16FlashAttnFwdSm80INS1_25CollectiveMainloopFwdSm80ILi8ELi1ELb0EN4cute5tupleIJNS5_1CILi128EEENS7_ILi64EEENS7_ILi256EEEEEELi256ENS_6half_tEfNS_4arch4Sm80ELb0ELb1ELb0ELb1ELb1ELb0ELb1ELb1EEENS1_21CollectiveEpilogueFwdINS6_IJS8_SA_S9_EEENS6_IJNS7_ILi1EEESI_SI_EEESC_SE_Li256ELb1ELb1ELb1ELb0EEENS1_36VarlenDynamicPersistentTileSchedulerILi128ELi64ELi256ELi256ELb1ELb1ELb0ELb1ELb0ELb1EEEEEEEEEvNT_6ParamsE)
        /*0158*/ 	.word	0x00000030


	//----- nvinfo : EIATTR_REGCOUNT
	.align		4
.L_68:
        /*015c*/ 	.byte	0x04, 0x2f
        /*015e*/ 	.short	(.L_70 - .L_69)
	.align		4
.L_69:
        /*0160*/ 	.word	index@(_ZN7cutlass13device_kernelIN5flash19enable_sm80_to_sm89INS1_16FlashAttnFwdSm80INS1_25CollectiveMainloopFwdSm80ILi8ELi1ELb0EN4cute5tupleIJNS5_1CILi128EEENS7_ILi64EEENS7_ILi256EEEEEELi256ENS_6half_tEfNS_4arch4Sm80ELb0ELb1ELb0ELb0ELb1ELb0ELb1ELb1EEENS1_21CollectiveEpilogueFwdINS6_IJS8_SA_S9_EEENS6_IJNS7_ILi1EEESI_SI_EEESC_SE_Li256ELb0ELb1ELb1ELb0EEENS1_19SingleTileSchedulerILb0ELb1ELb1ELi128EEEEEEEEEvNT_6ParamsE)
        /*0164*/ 	.word	0x000000ff


	//----- nvinfo : EIATTR_FRAME_SIZE
	.align		4
.L_70:
        /*0168*/ 	.byte	0x04, 0x11
        /*016a*/ 	.short	(.L_72 - .L_71)
	.align		4
.L_71:
        /*016c*/ 	.word	index@(_ZN7cutlass13device_kernelIN5flash19enable_sm80_to_sm89INS1_16FlashAttnFwdSm80INS1_25CollectiveMainloopFwdSm80ILi8ELi1ELb0EN4cute5tupleIJNS5_1CILi128EEENS7_ILi64EEENS7_ILi256EEEEEELi256ENS_6half_tEfNS_4arch4Sm80ELb0ELb1ELb0ELb0ELb1ELb0ELb1ELb1EEENS1_21CollectiveEpilogueFwdINS6_IJS8_SA_S9_EEENS6_IJNS7_ILi1EEESI_SI_EEESC_SE_Li256ELb0ELb1ELb1ELb0EEENS1_19SingleTileSchedulerILb0ELb1ELb1ELi128EEEEEEEEEvNT_6ParamsE)
        /*0170*/ 	.word	0x00000000


	//----- nvinfo : EIATTR_REGCOUNT
	.align		4
.L_72:
        /*0174*/ 	.byte	0x04, 0x2f
        /*0176*/ 	.short	(.L_74 - .L_73)
	.align		4
.L_73:
        /*0178*/ 	.word	index@(_ZN7cutlass13device_kernelIN5flash19enable_sm80_to_sm89INS1_16FlashAttnFwdSm80INS1_25CollectiveMainloopFwdSm80ILi8ELi1ELb0EN4cute5tupleIJNS5_1CILi128EEENS7_ILi48EEENS7_ILi256EEEEEELi256ENS_6half_tEfNS_4arch4Sm80ELb0ELb0ELb0ELb1ELb1ELb1ELb1ELb1EEENS1_21CollectiveEpilogueFwdINS6_IJS8_SA_S9_EEENS6_IJNS7_ILi1EEESI_SI_EEESC_SE_Li256ELb1ELb1ELb1ELb0EEENS1_36VarlenDynamicPersistentTileSchedulerILi128ELi48ELi256ELi256ELb1ELb1ELb0ELb0ELb1ELb1EEEEEEEEEvNT_6ParamsE)
        /*017c*/ 	.word	0x000000ff


	//----- nvinfo : EIATTR_FRAME_SIZE
	.align		4
.L_74:
        /*0180*/ 	.byte	0x04, 0x11
        /*0182*/ 	.short	(.L_76 - .L_75)
	.align		4
.L_75:
        /*0184*/ 	.word	index@($__internal_34_$__cuda_sm70_votesync_ballot)
        /*0188*/ 	.word	0x00000000


	//----- nvinfo : EIATTR_FRAME_SIZE
	.align		4
.L_76:
        /*018c*/ 	.byte	0x04, 0x11
        /*018e*/ 	.short	(.L_78 - .L_77)
	.align		4
.L_77:
        /*0190*/ 	.word	index@($__internal_33_$__cuda_sm70_shflsync_up_p)
        /*0194*/ 	.word	0x00000000


	//----- nvinfo : EIATTR_FRAME_SIZE
	.align		4
.L_78:
        /*0198*/ 	.byte	0x04, 0x11
        /*019a*/ 	.short	(.L_80 - .L_79)
	.align		4
.L_79:
        /*019c*/ 	.word	index@($__internal_32_$__cuda_sm70_shflsync_idx_p)
        /*01a0*/ 	.word	0x00000000


	//----- nvinfo : EIATTR_FRAME_SIZE
	.align		4
.L_80:
        /*01a4*/ 	.byte	0x04, 0x11
        /*01a6*/ 	.short	(.L_82 - .L_81)
	.align		4
.L_81:
        /*01a8*/ 	.word	index@($__internal_31_$__cuda_sm70_shflsync_bfly_p)
        /*01ac*/ 	.word	0x00000000


	//----- nvinfo : EIATTR_FRAME_SIZE
	.align		4
.L_82:
        /*01b0*/ 	.byte	0x04, 0x11
        /*01b2*/ 	.short	(.L_84 - .L_83)
	.align		4
.L_83:
        /*01b4*/ 	.word	index@(_ZN7cutlass13device_kernelIN5flash19enable_sm80_to_sm89INS1_16FlashAttnFwdSm80INS1_25CollectiveMainloopFwdSm80ILi8ELi1ELb0EN4cute5tupleIJNS5_1CILi128EEENS7_ILi48EEENS7_ILi256EEEEEELi256ENS_6half_tEfNS_4arch4Sm80ELb0ELb0ELb0ELb1ELb1ELb1ELb1ELb1EEENS1_21CollectiveEpilogueFwdINS6_IJS8_SA_S9_EEENS6_IJNS7_ILi1EEESI_SI_EEESC_SE_Li256ELb1ELb1ELb1ELb0EEENS1_36VarlenDynamicPersistentTileSchedulerILi128ELi48ELi256ELi256ELb1ELb1ELb0ELb0ELb1ELb1EEEEEEEEEvNT_6ParamsE)
        /*01b8*/ 	.word	0x00000190


	//----- nvinfo : EIATTR_REGCOUNT
	.align		4
.L_84:
        /*01bc*/ 	.byte	0x04, 0x2f
        /*01be*/ 	.short	(.L_86 - .L_85)
	.align		4
.L_85:
        /*01c0*/ 	.word	index@(_ZN7cutlass13device_kernelIN5flash19enable_sm80_to_sm89INS1_16FlashAttnFwdSm80INS1_25CollectiveMainloopFwdSm80ILi8ELi1ELb0EN4cute5tupleIJNS5_1CILi128EEENS7_ILi64EEENS7_ILi256EEEEEELi256ENS_6half_tEfNS_4arch4Sm80ELb0ELb0ELb0ELb1ELb1ELb0ELb1ELb1EEENS1_21CollectiveEpilogueFwdINS6_IJS8_SA_S9_EEENS6_IJNS7_ILi1EEESI_SI_EEESC_SE_Li256ELb1ELb1ELb1ELb0EEENS1_36VarlenDynamicPersistentTileSchedulerILi128ELi64ELi256ELi256ELb1ELb1ELb0ELb0ELb1ELb1EEEEEEEEEvNT_6ParamsE)
        /*01c4*/ 	.word	0x000000ff


	//----- nvinfo : EIATTR_FRAME_SIZE
	.align		4
.L_86:
        /*01c8*/ 	.byte	0x04, 0x11
        /*01ca*/ 	.short	(.L_88 - .L_87)
	.align		4
.L_87:
        /*01cc*/ 	.word	index@($__internal_30_$__cuda_sm70_votesync_ballot)
        /*01d0*/ 	.word	0x00000000


	//----- nvinfo : EIATTR_FRAME_SIZE
	.align		4
.L_88:
        /*01d4*/ 	.byte	0x04, 0x11
        /*01d6*/ 	.short	(.L_90 - .L_89)
	.align		4
.L_89:
        /*01d8*/ 	.word	index@($__internal_29_$__cuda_sm70_shflsync_up_p)
        /*01dc*/ 	.word	0x00000000


	//----- nvinfo : EIATTR_FRAME_SIZE
	.align		4
.L_90:
        /*01e0*/ 	.byte	0x04, 0x11
        /*01e2*/ 	.short	(.L_92 - .L_91)
	.align		4
.L_91:
        /*01e4*/ 	.word	index@($__internal_28_$__cuda_sm70_shflsync_idx_p)
        /*01e8*/ 	.word	0x00000000


	//----- nvinfo : EIATTR_FRAME_SIZE
	.align		4
.L_92:
        /*01ec*/ 	.byte	0x04, 0x11
        /*01ee*/ 	.short	(.L_94 - .L_93)
	.align		4
.L_93:
        /*01f0*/ 	.word	index@($__internal_27_$__cuda_sm70_shflsync_bfly_p)
        /*01f4*/ 	.word	0x00000000


	//----- nvinfo : EIATTR_FRAME_SIZE
	.align		4
.L_94:
        /*01f8*/ 	.byte	0x04, 0x11
        /*01fa*/ 	.short	(.L_96 - .L_95)
	.align		4
.L_95:
        /*01fc*/ 	.word	index@(_ZN7cutlass13device_kernelIN5flash19enable_sm80_to_sm89INS1_16FlashAttnFwdSm80INS1_25CollectiveMainloopFwdSm80ILi8ELi1ELb0EN4cute5tupleIJNS5_1CILi128EEENS7_ILi64EEENS7_ILi256EEEEEELi256ENS_6half_tEfNS_4arch4Sm80ELb0ELb0ELb0ELb1ELb1ELb0ELb1ELb1EEENS1_21CollectiveEpilogueFwdINS6_IJS8_SA_S9_EEENS6_IJNS7_ILi1EEESI_SI_EEESC_SE_Li256ELb1ELb1ELb1ELb0EEENS1_36VarlenDynamicPersistentTileSchedulerILi128ELi64ELi256ELi256ELb1ELb1ELb0ELb0ELb1ELb1EEEEEEEEEvNT_6ParamsE)
        /*0200*/ 	.word	0x00000158


	//----- nvinfo : EIATTR_REGCOUNT
	.align		4
.L_96:
        /*0204*/ 	.byte	0x04, 0x2f
        /*0206*/ 	.short	(.L_98 - .L_97)
	.align		4
.L_97:
        /*0208*/ 	.word	index@(_ZN7cutlass13device_kernelIN5flash19enable_sm80_to_sm89INS1_16FlashAttnFwdSm80INS1_25CollectiveMainloopFwdSm80ILi8ELi1ELb0EN4cute5tupleIJNS5_1CILi128EEENS7_ILi96EEENS7_ILi256EEEEEELi256ENS_6half_tEfNS_4arch4Sm80ELb0ELb0ELb0ELb0ELb1ELb0ELb1ELb1EEENS1_21CollectiveEpilogueFwdINS6_IJS8_SA_S9_EEENS6_IJNS7_ILi1EEESI_SI_EEESC_SE_Li256ELb0ELb1ELb1ELb0EEENS1_19SingleTileSchedulerILb0ELb1ELb1ELi128EEEEEEEEEvNT_6ParamsE)
        /*020c*/ 	.word	0x000000ff


	//----- nvinfo : EIATTR_FRAME_SIZE
	.align		4
.L_98:
        /*0210*/ 	.byte	0x04, 0x11
        /*0212*/ 	.short	(.L_100 - .L_99)
	.align		4
.L_99:
        /*0214*/ 	.word	index@(_ZN7cutlass13device_kernelIN5flash19enable_sm80_to_sm89INS1_16FlashAttnFwdSm80INS1_25CollectiveMainloopFwdSm80ILi8ELi1ELb0EN4cute5tupleIJNS5_1CILi128EEENS7_ILi96EEENS7_ILi256EEEEEELi256ENS_6half_tEfNS_4arch4Sm80ELb0ELb0ELb0ELb0ELb1ELb0ELb1ELb1EEENS1_21CollectiveEpilogueFwdINS6_IJS8_SA_S9_EEENS6_IJNS7_ILi1EEESI_SI_EEESC_SE_Li256ELb0ELb1ELb1ELb0EEENS1_19SingleTileSchedulerILb0ELb1ELb1ELi128EEEEEEEEEvNT_6ParamsE)
        /*0218*/ 	.word	0x00000048


	//----- nvinfo : EIATTR_REGCOUNT
	.align		4
.L_100:
        /*021c*/ 	.byte	0x04, 0x2f
        /*021e*/ 	.short	(.L_102 - .L_101)
	.align		4
.L_101:
        /*0220*/ 	.word	index@(_ZN7cutlass13device_kernelIN5flash19enable_sm80_to_sm89INS1_16FlashAttnFwdSm80INS1_25CollectiveMainloopFwdSm80ILi8ELi1ELb0EN4cute5tupleIJNS5_1CILi128EEENS7_ILi32EEENS7_ILi256EEEEEELi256ENS_6half_tEfNS_4arch4Sm80ELb1ELb0ELb0ELb1ELb1ELb1ELb1ELb1EEENS1_21CollectiveEpilogueFwdINS6_IJS8_SA_S9_EEENS6_IJNS7_ILi1EEESI_SI_EEESC_SE_Li256ELb1ELb1ELb1ELb0EEENS1_36VarlenDynamicPersistentTileSchedulerILi128ELi32ELi256ELi256ELb1ELb1ELb0ELb1ELb1ELb1EEEEEEEEEvNT_6ParamsE)
        /*0224*/ 	.word	0x000000ff


	//----- nvinfo : EIATTR_FRAME_SIZE
	.align		4
.L_102:
        /*0228*/ 	.byte	0x04, 0x11
        /*022a*/ 	.short	(.L_104 - .L_103)
	.align		4
.L_103:
        /*022c*/ 	.word	index@($__internal_26_$__cuda_sm70_votesync_ballot)
        /*0230*/ 	.word	0x00000000


	//----- nvinfo : EIATTR_FRAME_SIZE
	.align		4
.L_104:
        /*0234*/ 	.byte	0x04, 0x11
        /*0236*/ 	.short	(.L_106 - .L_105)
	.align		4
.L_105:
        /*0238*/ 	.word	index@($__internal_25_$__cuda_sm70_shflsync_up_p)
        /*023c*/ 	.word	0x00000000


	//----- nvinfo : EIATTR_FRAME_SIZE
	.align		4
.L_106:
        /*0240*/ 	.byte	0x04, 0x11
        /*0242*/ 	.short	(.L_108 - .L_107)
	.align		4
.L_107:
        /*0244*/ 	.word	index@($__internal_24_$__cuda_sm70_shflsync_idx_p)
        /*0248*/ 	.word	0x00000000


	//----- nvinfo : EIATTR_FRAME_SIZE
	.align		4
.L_108:
        /*024c*/ 	.byte	0x04, 0x11
        /*024e*/ 	.short	(.L_110 - .L_109)
	.align		4
.L_109:
        /*0250*/ 	.word	index@($__internal_23_$__cuda_sm70_shflsync_bfly_p)
        /*0254*/ 	.word	0x00000000


	//----- nvinfo : EIATTR_FRAME_SIZE
	.align		4
.L_110:
        /*0258*/ 	.byte	0x04, 0x11
        /*025a*/ 	.short	(.L_112 - .L_111)
	.align		4
.L_111:
        /*025c*/ 	.word	index@(_ZN7cutlass13device_kernelIN5flash19enable_sm80_to_sm89INS1_16FlashAttnFwdSm80INS1_25CollectiveMainloopFwdSm80ILi8ELi1ELb0EN4cute5tupleIJNS5_1CILi128EEENS7_ILi32EEENS7_ILi256EEEEEELi256ENS_6half_tEfNS_4arch4Sm80ELb1ELb0ELb0ELb1ELb1ELb1ELb1ELb1EEENS1_21CollectiveEpilogueFwdINS6_IJS8_SA_S9_EEENS6_IJNS7_ILi1EEESI_SI_EEESC_SE_Li256ELb1ELb1ELb1ELb0EEENS1_36VarlenDynamicPersistentTileSchedulerILi128ELi32ELi256ELi256ELb1ELb1ELb0ELb1ELb1ELb1EEEEEEEEEvNT_6ParamsE)
        /*0260*/ 	.word	0x00000048


	//----- nvinfo : EIATTR_REGCOUNT
	.align		4
.L_112:
        /*0264*/ 	.byte	0x04, 0x2f
        /*0266*/ 	.short	(.L_114 - .L_113)
	.align		4
.L_113:
        /*0268*/ 	.word	index@(_ZN7cutlass13device_kernelIN5flash19enable_sm80_to_sm89INS1_16FlashAttnFwdSm80INS1_25CollectiveMainloopFwdSm80ILi8ELi1ELb1EN4cute5tupleIJNS5_1CILi128EEENS7_ILi48EEENS7_ILi256EEEEEELi256ENS_6half_tEfNS_4arch4Sm80ELb1ELb0ELb0ELb1ELb1ELb0ELb1ELb1EEENS1_21CollectiveEpilogueFwdINS6_IJS8_SA_S9_EEENS6_IJNS7_ILi1EEESI_SI_EEESC_SE_Li256ELb1ELb1ELb1ELb0EEENS1_36VarlenDynamicPersistentTileSchedulerILi128ELi48ELi256ELi256ELb1ELb1ELb0ELb1ELb1ELb1EEEEEEEEEvNT_6ParamsE)
        /*026c*/ 	.word	0x000000ff


	//----- nvinfo : EIATTR_FRAME_SIZE
	.align		4
.L_114:
        /*0270*/ 	.byte	0x04, 0x11
        /*0272*/ 	.short	(.L_116 - .L_115)
	.align		4
.L_115:
        /*0274*/ 	.word	index@($__internal_22_$__cuda_sm70_votesync_ballot)
        /*0278*/ 	.word	0x00000000


	//----- nvinfo : EIATTR_FRAME_SIZE
	.align		4
.L_116:
        /*027c*/ 	.byte	0x04, 0x11
        /*027e*/ 	.short	(.L_118 - .L_117)
	.align		4
.L_117:
        /*0280*/ 	.word	index@($__internal_21_$__cuda_sm70_shflsync_up_p)
        /*0284*/ 	.word	0x00000000


	//----- nvinfo : EIATTR_FRAME_SIZE
	.align		4
.L_118:
        /*0288*/ 	.byte	0x04, 0x11
        /*028a*/ 	.short	(.L_120 - .L_119)
	.align		4
.L_119:
        /*028c*/ 	.word	index@($__internal_20_$__cuda_sm70_shflsync_idx_p)
        /*0290*/ 	.word	0x00000000


	//----- nvinfo : EIATTR_FRAME_SIZE
	.align		4
.L_120:
        /*0294*/ 	.byte	0x04, 0x11
        /*0296*/ 	.short	(.L_122 - .L_121)
	.align		4
.L_121:
        /*0298*/ 	.word	index@($__internal_19_$__cuda_sm70_shflsync_bfly_p)
        /*029c*/ 	.word	0x00000000


	//----- nvinfo : EIATTR_FRAME_SIZE
	.align		4
.L_122:
        /*02a0*/ 	.byte	0x04, 0x11
        /*02a2*/ 	.short	(.L_124 - .L_123)
	.align		4
.L_123:
        /*02a4*/ 	.word	index@(_ZN7cutlass13device_kernelIN5flash19enable_sm80_to_sm89INS1_16FlashAttnFwdSm80INS1_25CollectiveMainloopFwdSm80ILi8ELi1ELb1EN4cute5tupleIJNS5_1CILi128EEENS7_ILi48EEENS7_ILi256EEEEEELi256ENS_6half_tEfNS_4arch4Sm80ELb1ELb0ELb0ELb1ELb1ELb0ELb1ELb1EEENS1_21CollectiveEpilogueFwdINS6_IJS8_SA_S9_EEENS6_IJNS7_ILi1EEESI_SI_EEESC_SE_Li256ELb1ELb1ELb1ELb0EEENS1_36VarlenDynamicPersistentTileSchedulerILi128ELi48ELi256ELi256ELb1ELb1ELb0ELb1ELb1ELb1EEEEEEEEEvNT_6ParamsE)
        /*02a8*/ 	.word	0x00000220


	//----- nvinfo : EIATTR_REGCOUNT
	.align		4
.L_124:
        /*02ac*/ 	.byte	0x04, 0x2f
        /*02ae*/ 	.short	(.L_126 - .L_125)
	.align		4
.L_125:
        /*02b0*/ 	.word	index@(_ZN7cutlass13device_kernelIN5flash19enable_sm80_to_sm89INS1_16FlashAttnFwdSm80INS1_25CollectiveMainloopFwdSm80ILi8ELi1ELb1EN4cute5tupleIJNS5_1CILi128EEENS7_ILi64EEENS7_ILi256EEEEEELi256ENS_6half_tEfNS_4arch4Sm80ELb1ELb0ELb0ELb0ELb1ELb0ELb1ELb1EEENS1_21CollectiveEpilogueFwdINS6_IJS8_SA_S9_EEENS6_IJNS7_ILi1EEESI_SI_EEESC_SE_Li256ELb0ELb1ELb1ELb0EEENS1_30DynamicPersistentTileSchedulerILi256ELi256ELb1ELb1ELb0EEEEEEEEEvNT_6ParamsE)
        /*02b4*/ 	.word	0x000000ff


	//----- nvinfo : EIATTR_FRAME_SIZE
	.align		4
.L_126:
        /*02b8*/ 	.byte	0x04, 0x11
        /*02ba*/ 	.short	(.L_128 - .L_127)
	.align		4
.L_127:
        /*02bc*/ 	.word	index@($__internal_18_$__cuda_sm70_shflsync_idx_p)
        /*02c0*/ 	.word	0x00000000


	//----- nvinfo : EIATTR_FRAME_SIZE
	.align		4
.L_128:
        /*02c4*/ 	.byte	0x04, 0x11
        /*02c6*/ 	.short	(.L_130 - .L_129)
	.align		4
.L_129:
        /*02c8*/ 	.word	index@($__internal_17_$__cuda_sm70_shflsync_bfly_p)
        /*02cc*/ 	.word	0x00000000


	//----- nvinfo : EIATTR_FRAME_SIZE
	.align		4
.L_130:
        /*02d0*/ 	.byte	0x04, 0x11
        /*02d2*/ 	.short	(.L_132 - .L_131)
	.align		4
.L_131:
        /*02d4*/ 	.word	index@(_ZN7cutlass13device_kernelIN5flash19enable_sm80_to_sm89INS1_16FlashAttnFwdSm80INS1_25CollectiveMainloopFwdSm80ILi8ELi1ELb1EN4cute5tupleIJNS5_1CILi128EEENS7_ILi64EEENS7_ILi256EEEEEELi256ENS_6half_tEfNS_4arch4Sm80ELb1ELb0ELb0ELb0ELb1ELb0ELb1ELb1EEENS1_21CollectiveEpilogueFwdINS6_IJS8_SA_S9_EEENS6_IJNS7_ILi1EEESI_SI_EEESC_SE_Li256ELb0ELb1ELb1ELb0EEENS1_30DynamicPersistentTileSchedulerILi256ELi256ELb1ELb1ELb0EEEEEEEEEvNT_6ParamsE)
        /*02d8*/ 	.word	0x000001f8


	//----- nvinfo : EIATTR_REGCOUNT
	.align		4
.L_132:
        /*02dc*/ 	.byte	0x04, 0x2f
        /*02de*/ 	.short	(.L_134 - .L_133)
	.align		4
.L_133:
        /*02e0*/ 	.word	index@(_ZN7cutlass13device_kernelIN5flash19enable_sm80_to_sm89INS1_16FlashAttnFwdSm80INS1_25CollectiveMainloopFwdSm80ILi8ELi1ELb0EN4cute5tupleIJNS5_1CILi128EEENS7_ILi32EEENS7_ILi256EEEEEELi256ENS_6half_tEfNS_4arch4Sm80ELb0ELb1ELb0ELb1ELb1ELb1ELb1ELb1EEENS1_21CollectiveEpilogueFwdINS6_IJS8_SA_S9_EEENS6_IJNS7_ILi1EEESI_SI_EEESC_SE_Li256ELb1ELb1ELb1ELb0EEENS1_36VarlenDynamicPersistentTileSchedulerILi128ELi32ELi256ELi256ELb1ELb1ELb0ELb1ELb0ELb1EEEEEEEEEvNT_6ParamsE)
        /*02e4*/ 	.word	0x000000ff


	//----- nvinfo : EIATTR_FRAME_SIZE
	.align		4
.L_134:
        /*02e8*/ 	.byte	0x04, 0x11
        /*02ea*/ 	.short	(.L_136 - .L_135)
	.align		4
.L_135:
        /*02ec*/ 	.word	index@($__internal_16_$__cuda_sm70_votesync_ballot)
        /*02f0*/ 	.word	0x00000000


	//----- nvinfo : EIATTR_FRAME_SIZE
	.align		4
.L_136:
        /*02f4*/ 	.byte	0x04, 0x11
        /*02f6*/ 	.short	(.L_138 - .L_137)
	.align		4
.L_137:
        /*02f8*/ 	.word	index@($__internal_15_$__cuda_sm70_shflsync_up_p)
        /*02fc*/ 	.word	0x00000000


	//----- nvinfo : EIATTR_FRAME_SIZE
	.align		4
.L_138:
        /*0300*/ 	.byte	0x04, 0x11
        /*0302*/ 	.short	(.L_140 - .L_139)
	.align		4
.L_139:
        /*0304*/ 	.word	index@($__internal_14_$__cuda_sm70_shflsync_idx_p)
        /*0308*/ 	.word	0x00000000


	//----- nvinfo : EIATTR_FRAME_SIZE
	.align		4
.L_140:
        /*030c*/ 	.byte	0x04, 0x11
        /*030e*/ 	.short	(.L_142 - .L_141)
	.align		4
.L_141:
        /*0310*/ 	.word	index@($__internal_13_$__cuda_sm70_shflsync_bfly_p)
        /*0314*/ 	.word	0x00000000


	//----- nvinfo : EIATTR_FRAME_SIZE
	.align		4
.L_142:
        /*0318*/ 	.byte	0x04, 0x11
        /*031a*/ 	.short	(.L_144 - .L_143)
	.align		4
.L_143:
        /*031c*/ 	.word	index@(_ZN7cutlass13device_kernelIN5flash19enable_sm80_to_sm89INS1_16FlashAttnFwdSm80INS1_25CollectiveMainloopFwdSm80ILi8ELi1ELb0EN4cute5tupleIJNS5_1CILi128EEENS7_ILi32EEENS7_ILi256EEEEEELi256ENS_6half_tEfNS_4arch4Sm80ELb0ELb1ELb0ELb1ELb1ELb1ELb1ELb1EEENS1_21CollectiveEpilogueFwdINS6_IJS8_SA_S9_EEENS6_IJNS7_ILi1EEESI_SI_EEESC_SE_Li256ELb1ELb1ELb1ELb0EEENS1_36VarlenDynamicPersistentTileSchedulerILi128ELi32ELi256ELi256ELb1ELb1ELb0ELb1ELb0ELb1EEEEEEEEEvNT_6ParamsE)
        /*0320*/ 	.word	0x00000048


	//----- nvinfo : EIATTR_REGCOUNT
	.align		4
.L_144:
        /*0324*/ 	.byte	0x04, 0x2f
        /*0326*/ 	.short	(.L_146 - .L_145)
	.align		4
.L_145:
        /*0328*/ 	.word	index@(_ZN7cutlass13device_kernelIN5flash19enable_sm80_to_sm89INS1_16FlashAttnFwdSm80INS1_25CollectiveMainloopFwdSm80ILi8ELi1ELb1EN4cute5tupleIJNS5_1CILi128EEENS7_ILi48EEENS7_ILi256EEEEEELi256ENS_6half_tEfNS_4arch4Sm80ELb0ELb1ELb0ELb1ELb1ELb0ELb1ELb1EEENS1_21CollectiveEpilogueFwdINS6_IJS8_SA_S9_EEENS6_IJNS7_ILi1EEESI_SI_EEESC_SE_Li256ELb1ELb1ELb1ELb0EEENS1_36VarlenDynamicPersistentTileSchedulerILi128ELi48ELi256ELi256ELb1ELb1ELb0ELb1ELb0ELb1EEEEEEEEEvNT_6ParamsE)
        /*032c*/ 	.word	0x000000ff


	//----- nvinfo : EIATTR_FRAME_SIZE
	.align		4
.L_146:
        /*0330*/ 	.byte	0x04, 0x11
        /*0332*/ 	.short	(.L_148 - .L_147)
	.align		4
.L_147:
        /*0334*/ 	.word	index@($__internal_12_$__cuda_sm70_votesync_ballot)
        /*0338*/ 	.word	0x00000000


	//----- nvinfo : EIATTR_FRAME_SIZE
	.align		4
.L_148:
        /*033c*/ 	.byte	0x04, 0x11
        /*033e*/ 	.short	(.L_150 - .L_149)
	.align		4
.L_149:
        /*0340*/ 	.word	index@($__internal_11_$__cuda_sm70_shflsync_up_p)
        /*0344*/ 	.word	0x00000000


	//----- nvinfo : EIATTR_FRAME_SIZE
	.align		4
.L_150:
        /*0348*/ 	.byte	0x04, 0x11
        /*034a*/ 	.short	(.L_152 - .L_151)
	.align		4
.L_151:
        /*034c*/ 	.word	index@($__internal_10_$__cuda_sm70_shflsync_idx_p)
        /*0350*/ 	.word	0x00000000


	//----- nvinfo : EIATTR_FRAME_SIZE
	.align		4
.L_152:
        /*0354*/ 	.byte	0x04, 0x11
        /*0356*/ 	.short	(.L_154 - .L_153)
	.align		4
.L_153:
        /*0358*/ 	.word	index@($__internal_9_$__cuda_sm70_shflsync_bfly_p)
        /*035c*/ 	.word	0x00000000


	//----- nvinfo : EIATTR_FRAME_SIZE
	.align		4
.L_154:
        /*0360*/ 	.byte	0x04, 0x11
        /*0362*/ 	.short	(.L_156 - .L_155)
	.align		4
.L_155:
        /*0364*/ 	.word	index@(_ZN7cutlass13device_kernelIN5flash19enable_sm80_to_sm89INS1_16FlashAttnFwdSm80INS1_25CollectiveMainloopFwdSm80ILi8ELi1ELb1EN4cute5tupleIJNS5_1CILi128EEENS7_ILi48EEENS7_ILi256EEEEEELi256ENS_6half_tEfNS_4arch4Sm80ELb0ELb1ELb0ELb1ELb1ELb0ELb1ELb1EEENS1_21CollectiveEpilogueFwdINS6_IJS8_SA_S9_EEENS6_IJNS7_ILi1EEESI_SI_EEESC_SE_Li256ELb1ELb1ELb1ELb0EEENS1_36VarlenDynamicPersistentTileSchedulerILi128ELi48ELi256ELi256ELb1ELb1ELb0ELb1ELb0ELb1EEEEEEEEEvNT_6ParamsE)
        /*0368*/ 	.word	0x00000218


	//----- nvinfo : EIATTR_REGCOUNT
	.align		4
.L_156:
        /*036c*/ 	.byte	0x04, 0x2f
        /*036e*/ 	.short	(.L_158 - .L_157)
	.align		4
.L_157:
        /*0370*/ 	.word	index@(_ZN7cutlass13device_kernelIN5flash19enable_sm80_to_sm89INS1_16FlashAttnFwdSm80INS1_25CollectiveMainloopFwdSm80ILi8ELi1ELb1EN4cute5tupleIJNS5_1CILi128EEENS7_ILi48EEENS7_ILi256EEEEEELi256ENS_6half_tEfNS_4arch4Sm80ELb0ELb1ELb0ELb0ELb1ELb0ELb1ELb1EEENS1_21CollectiveEpilogueFwdINS6_IJS8_SA_S9_EEENS6_IJNS7_ILi1EEESI_SI_EEESC_SE_Li256ELb0ELb1ELb1ELb0EEENS1_19SingleTileSchedulerILb0ELb1ELb1ELi128EEEEEEEEEvNT_6ParamsE)
        /*0374*/ 	.word	0x000000ff


	//----- nvinfo : EIATTR_FRAME_SIZE
	.align		4
.L_158:
        /*0378*/ 	.byte	0x04, 0x11
        /*037a*/ 	.short	(.L_160 - .L_159)
	.align		4
.L_159:
        /*037c*/ 	.word	index@($__internal_8_$__cuda_sm70_shflsync_idx_p)
        /*0380*/ 	.word	0x00000000


	//----- nvinfo : EIATTR_FRAME_SIZE
	.align		4
.L_160:
        /*0384*/ 	.byte	0x04, 0x11
        /*0386*/ 	.short	(.L_162 - .L_161)
	.align		4
.L_161:
        /*0388*/ 	.word	index@(_ZN7cutlass13device_kernelIN5flash19enable_sm80_to_sm89INS1_16FlashAttnFwdSm80INS1_25CollectiveMainloopFwdSm80ILi8ELi1ELb1EN4cute5tupleIJNS5_1CILi128EEENS7_ILi48EEENS7_ILi256EEEEEELi256ENS_6half_tEfNS_4arch4Sm80ELb0ELb1ELb0ELb0ELb1ELb0ELb1ELb1EEENS1_21CollectiveEpilogueFwdINS6_IJS8_SA_S9_EEENS6_IJNS7_ILi1EEESI_SI_EEESC_SE_Li256ELb0ELb1ELb1ELb0EEENS1_19SingleTileSchedulerILb0ELb1ELb1ELi128EEEEEEEEEvNT_6ParamsE)
        /*038c*/ 	.word	0x00000078


	//----- nvinfo : EIATTR_REGCOUNT
	.align		4
.L_162:
        /*0390*/ 	.byte	0x04, 0x2f
        /*0392*/ 	.short	(.L_164 - .L_163)
	.align		4
.L_163:
        /*0394*/ 	.word	index@(_ZN7cutlass13device_kernelIN5flash19enable_sm80_to_sm89INS1_16FlashAttnFwdSm80INS1_25CollectiveMainloopFwdSm80ILi8ELi1ELb0EN4cute5tupleIJNS5_1CILi128EEENS7_ILi32EEENS7_ILi256EEEEEELi256ENS_6half_tEfNS_4arch4Sm80ELb0ELb0ELb0ELb1ELb1ELb1ELb1ELb1EEENS1_21CollectiveEpilogueFwdINS6_IJS8_SA_S9_EEENS6_IJNS7_ILi1EEESI_SI_EEESC_SE_Li256ELb1ELb1ELb1ELb0EEENS1_36VarlenDynamicPersistentTileSchedulerILi128ELi32ELi256ELi256ELb1ELb1ELb0ELb0ELb1ELb1EEEEEEEEEvNT_6ParamsE)
        /*0398*/ 	.word	0x000000ff


	//----- nvinfo : EIATTR_FRAME_SIZE
	.align		4
.L_164:
        /*039c*/ 	.byte	0x04, 0x11
        /*039e*/ 	.short	(.L_166 - .L_165)
	.align		4
.L_165:
        /*03a0*/ 	.word	index@($__internal_7_$__cuda_sm70_votesync_ballot)
        /*03a4*/ 	.word	0x00000000


	//----- nvinfo : EIATTR_FRAME_SIZE
	.align		4
.L_166:
        /*03a8*/ 	.byte	0x04, 0x11
        /*03aa*/ 	.short	(.L_168 - .L_167)
	.align		4
.L_167:
        /*03ac*/ 	.word	index@($__internal_6_$__cuda_sm70_shflsync_up_p)
        /*03b0*/ 	.word	0x00000000


	//----- nvinfo : EIATTR_FRAME_SIZE
	.align		4
.L_168:
        /*03b4*/ 	.byte	0x04, 0x11
        /*03b6*/ 	.short	(.L_170 - .L_169)
	.align		4
.L_169:
        /*03b8*/ 	.word	index@($__internal_5_$__cuda_sm70_shflsync_idx_p)
        /*03bc*/ 	.word	0x00000000


	//----- nvinfo : EIATTR_FRAME_SIZE
	.align		4
.L_170:
        /*03c0*/ 	.byte	0x04, 0x11
        /*03c2*/ 	.short	(.L_172 - .L_171)
	.align		4
.L_171:
        /*03c4*/ 	.word	index@($__internal_4_$__cuda_sm70_shflsync_bfly_p)
        /*03c8*/ 	.word	0x00000000


	//----- nvinfo : EIATTR_FRAME_SIZE
	.align		4
.L_172:
        /*03cc*/ 	.byte	0x04, 0x11
        /*03ce*/ 	.short	(.L_174 - .L_173)
	.align		4
.L_173:
        /*03d0*/ 	.word	index@(_ZN7cutlass13device_kernelIN5flash19enable_sm80_to_sm89INS1_16FlashAttnFwdSm80INS1_25CollectiveMainloopFwdSm80ILi8ELi1ELb0EN4cute5tupleIJNS5_1CILi128EEENS7_ILi32EEENS7_ILi256EEEEEELi256ENS_6half_tEfNS_4arch4Sm80ELb0ELb0ELb0ELb1ELb1ELb1ELb1ELb1EEENS1_21CollectiveEpilogueFwdINS6_IJS8_SA_S9_EEENS6_IJNS7_ILi1EEESI_SI_EEESC_SE_Li256ELb1ELb1ELb1ELb0EEENS1_36VarlenDynamicPersistentTileSchedulerILi128ELi32ELi256ELi256ELb1ELb1ELb0ELb0ELb1ELb1EEEEEEEEEvNT_6ParamsE)
        /*03d4*/ 	.word	0x00000058


	//----- nvinfo : EIATTR_REGCOUNT
	.align		4
.L_174:
        /*03d8*/ 	.byte	0x04, 0x2f
        /*03da*/ 	.short	(.L_176 - .L_175)
	.align		4
.L_175:
        /*03dc*/ 	.word	index@(_ZN7cutlass13device_kernelIN5flash19enable_sm80_to_sm89INS1_16FlashAttnFwdSm80INS1_25CollectiveMainloopFwdSm80ILi8ELi1ELb1EN4cute5tupleIJNS5_1CILi128EEENS7_ILi48EEENS7_ILi256EEEEEELi256ENS_6half_tEfNS_4arch4Sm80ELb0ELb0ELb0ELb1ELb1ELb0ELb1ELb1EEENS1_21CollectiveEpilogueFwdINS6_IJS8_SA_S9_EEENS6_IJNS7_ILi1EEESI_SI_EEESC_SE_Li256ELb1ELb1ELb1ELb0EEENS1_36VarlenDynamicPersistentTileSchedulerILi128ELi48ELi256ELi256ELb1ELb1ELb0ELb0ELb1ELb1EEEEEEEEEvNT_6ParamsE)
        /*03e0*/ 	.word	0x000000ff


	//----- nvinfo : EIATTR_FRAME_SIZE
	.align		4
.L_176:
        /*03e4*/ 	.byte	0x04, 0x11
        /*03e6*/ 	.short	(.L_178 - .L_177)
	.align		4
.L_177:
        /*03e8*/ 	.word	index@($__internal_3_$__cuda_sm70_votesync_ballot)
        /*03ec*/ 	.word	0x00000000


	//----- nvinfo : EIATTR_FRAME_SIZE
	.align		4
.L_178:
        /*03f0*/ 	.byte	0x04, 0x11
        /*03f2*/ 	.short	(.L_180 - .L_179)
	.align		4
.L_179:
        /*03f4*/ 	.word	index@($__internal_2_$__cuda_sm70_shflsync_up_p)
        /*03f8*/ 	.word	0x00000000


	//----- nvinfo : EIATTR_FRAME_SIZE
	.align		4
.L_180:
        /*03fc*/ 	.byte	0x04, 0x11
        /*03fe*/ 	.short	(.L_182 - .L_181)
	.align		4
.L_181:
        /*0400*/ 	.word	index@($__internal_1_$__cuda_sm70_shflsync_idx_p)
        /*0404*/ 	.word	0x00000000


	//----- nvinfo : EIATTR_FRAME_SIZE
	.align		4
.L_182:
        /*0408*/ 	.byte	0x04, 0x11
        /*040a*/ 	.short	(.L_184 - .L_183)
	.align		4
.L_183:
        /*040c*/ 	.word	index@($__internal_0_$__cuda_sm70_shflsync_bfly_p)
        /*0410*/ 	.word	0x00000000


	//----- nvinfo : EIATTR_FRAME_SIZE
	.align		4
.L_184:
        /*0414*/ 	.byte	0x04, 0x11
        /*0416*/ 	.short	(.L_186 - .L_185)
	.align		4
.L_185:
        /*0418*/ 	.word	index@(_ZN7cutlass13device_kernelIN5flash19enable_sm80_to_sm89INS1_16FlashAttnFwdSm80INS1_25CollectiveMainloopFwdSm80ILi8ELi1ELb1EN4cute5tupleIJNS5_1CILi128EEENS7_ILi48EEENS7_ILi256EEEEEELi256ENS_6half_tEfNS_4arch4Sm80ELb0ELb0ELb0ELb1ELb1ELb0ELb1ELb1EEENS1_21CollectiveEpilogueFwdINS6_IJS8_SA_S9_EEENS6_IJNS7_ILi1EEESI_SI_EEESC_SE_Li256ELb1ELb1ELb1ELb0EEENS1_36VarlenDynamicPersistentTileSchedulerILi128ELi48ELi256ELi256ELb1ELb1ELb0ELb0ELb1ELb1EEEEEEEEEvNT_6ParamsE)
        /*041c*/ 	.word	0x00000198


	//----- nvinfo : EIATTR_REGCOUNT
	.align		4
.L_186:
        /*0420*/ 	.byte	0x04, 0x2f
        /*0422*/ 	.short	(.L_188 - .L_187)
	.align		4
.L_187:
        /*0424*/ 	.word	index@(_ZN7cutlass13device_kernelIN5flash19enable_sm80_to_sm89INS1_16FlashAttnFwdSm80INS1_25CollectiveMainloopFwdSm80ILi8ELi1ELb1EN4cute5tupleIJNS5_1CILi128EEENS7_ILi64EEENS7_ILi256EEEEEELi256ENS_6half_tEfNS_4arch4Sm80ELb0ELb0ELb0ELb0ELb1ELb0ELb1ELb1EEENS1_21CollectiveEpilogueFwdINS6_IJS8_SA_S9_EEENS6_IJNS7_ILi1EEESI_SI_EEESC_SE_Li256ELb0ELb1ELb1ELb0EEENS1_19SingleTileSchedulerILb0ELb1ELb1ELi128EEEEEEEEEvNT_6ParamsE)
        /*0428*/ 	.word	0x000000ff


	//----- nvinfo : EIATTR_FRAME_SIZE
	.align		4
.L_188:
        /*042c*/ 	.byte	0x04, 0x11
        /*042e*/ 	.short	(.L_190 - .L_189)
	.align		4
.L_189:
        /*0430*/ 	.word	index@(_ZN7cutlass13device_kernelIN5flash19enable_sm80_to_sm89INS1_16FlashAttnFwdSm80INS1_25CollectiveMainloopFwdSm80ILi8ELi1ELb1EN4cute5tupleIJNS5_1CILi128EEENS7_ILi64EEENS7_ILi256EEEEEELi256ENS_6half_tEfNS_4arch4Sm80ELb0ELb0ELb0ELb0ELb1ELb0ELb1ELb1EEENS1_21CollectiveEpilogueFwdINS6_IJS8_SA_S9_EEENS6_IJNS7_ILi1EEESI_SI_EEESC_SE_Li256ELb0ELb1ELb1ELb0EEENS1_19SingleTileSchedulerILb0ELb1ELb1ELi128EEEEEEEEEvNT_6ParamsE)
        /*0434*/ 	.word	0x00000060


	//----- nvinfo : EIATTR_MIN_STACK_SIZE
	.align		4
.L_190:
        /*0438*/ 	.byte	0x04, 0x12
        /*043a*/ 	.short	(.L_192 - .L_191)
	.align		4
.L_191:
        /*043c*/ 	.word	index@(_ZN7cutlass13device_kernelIN5flash19enable_sm80_to_sm89INS1_16FlashAttnFwdSm80INS1_25CollectiveMainloopFwdSm80ILi8ELi1ELb1EN4cute5tupleIJNS5_1CILi128EEENS7_ILi64EEENS7_ILi256EEEEEELi256ENS_6half_tEfNS_4arch4Sm80ELb0ELb0ELb0ELb0ELb1ELb0ELb1ELb1EEENS1_21CollectiveEpilogueFwdINS6_IJS8_SA_S9_EEENS6_IJNS7_ILi1EEESI_SI_EEESC_SE_Li256ELb0ELb1ELb1ELb0EEENS1_19SingleTileSchedulerILb0ELb1ELb1ELi128EEEEEEEEEvNT_6ParamsE)
        /*0440*/ 	.word	0x00000060


	//----- nvinfo : EIATTR_MIN_STACK_SIZE
	.align		4
.L_192:
        /*0444*/ 	.byte	0x04, 0x12
        /*0446*/ 	.short	(.L_194 - .L_193)
	.align		4
.L_193:
        /*0448*/ 	.word	index@(_ZN7cutlass13device_kernelIN5flash19enable_sm80_to_sm89INS1_16FlashAttnFwdSm80INS1_25CollectiveMainloopFwdSm80ILi8ELi1ELb1EN4cute5tupleIJNS5_1CILi128EEENS7_ILi48EEENS7_ILi256EEEEEELi256ENS_6half_tEfNS_4arch4Sm80ELb0ELb0ELb0ELb1ELb1ELb0ELb1ELb1EEENS1_21CollectiveEpilogueFwdINS6_IJS8_SA_S9_EEENS6_IJNS7_ILi1EEESI_SI_EEESC_SE_Li256ELb1ELb1ELb1ELb0EEENS1_36VarlenDynamicPersistentTileSchedulerILi128ELi48ELi256ELi256ELb1ELb1ELb0ELb0ELb1ELb1EEEEEEEEEvNT_6ParamsE)
        /*044c*/ 	.word	0x00000198


	//----- nvinfo : EIATTR_MIN_STACK_SIZE
	.align		4
.L_194:
        /*0450*/ 	.byte	0x04, 0x12
        /*0452*/ 	.short	(.L_196 - .L_195)
	.align		4
.L_195:
        /*0454*/ 	.word	index@(_ZN7cutlass13device_kernelIN5flash19enable_sm80_to_sm89INS1_16FlashAttnFwdSm80INS1_25CollectiveMainloopFwdSm80ILi8ELi1ELb0EN4cute5tupleIJNS5_1CILi128EEENS7_ILi32EEENS7_ILi256EEEEEELi256ENS_6half_tEfNS_4arch4Sm80ELb0ELb0ELb0ELb1ELb1ELb1ELb1ELb1EEENS1_21CollectiveEpilogueFwdINS6_IJS8_SA_S9_EEENS6_IJNS7_ILi1EEESI_SI_EEESC_SE_Li256ELb1ELb1ELb1ELb0EEENS1_36VarlenDynamicPersistentTileSchedulerILi128ELi32ELi256ELi256ELb1ELb1ELb0ELb0ELb1ELb1EEEEEEEEEvNT_6ParamsE)
        /*0458*/ 	.word	0x00000058


	//----- nvinfo : EIATTR_MIN_STACK_SIZE
	.align		4
.L_196:
        /*045c*/ 	.byte	0x04, 0x12
        /*045e*/ 	.short	(.L_198 - .L_197)
	.align		4
.L_197:
        /*0460*/ 	.word	index@(_ZN7cutlass13device_kernelIN5flash19enable_sm80_to_sm89INS1_16FlashAttnFwdSm80INS1_25CollectiveMainloopFwdSm80ILi8ELi1ELb1EN4cute5tupleIJNS5_1CILi128EEENS7_ILi48EEENS7_ILi256EEEEEELi256ENS_6half_tEfNS_4arch4Sm80ELb0ELb1ELb0ELb0ELb1ELb0ELb1ELb1EEENS1_21CollectiveEpilogueFwdINS6_IJS8_SA_S9_EEENS6_IJNS7_ILi1EEESI_SI_EEESC_SE_Li256ELb0ELb1ELb1ELb0EEENS1_19SingleTileSchedulerILb0ELb1ELb1ELi128EEEEEEEEEvNT_6ParamsE)
        /*0464*/ 	.word	0x00000078


	//----- nvinfo : EIATTR_MIN_STACK_SIZE
	.align		4
.L_198:
        /*0468*/ 	.byte	0x04, 0x12
        /*046a*/ 	.short	(.L_200 - .L_199)
	.align		4
.L_199:
        /*046c*/ 	.word	index@(_ZN7cutlass13device_kernelIN5flash19enable_sm80_to_sm89INS1_16FlashAttnFwdSm80INS1_25CollectiveMainloopFwdSm80ILi8ELi1ELb1EN4cute5tupleIJNS5_1CILi128EEENS7_ILi48EEENS7_ILi256EEEEEELi256ENS_6half_tEfNS_4arch4Sm80ELb0ELb1ELb0ELb1ELb1ELb0ELb1ELb1EEENS1_21CollectiveEpilogueFwdINS6_IJS8_SA_S9_EEENS6_IJNS7_ILi1EEESI_SI_EEESC_SE_Li256ELb1ELb1ELb1ELb0EEENS1_36VarlenDynamicPersistentTileSchedulerILi128ELi48ELi256ELi256ELb1ELb1ELb0ELb1ELb0ELb1EEEEEEEEEvNT_6ParamsE)
        /*0470*/ 	.word	0x00000218


	//----- nvinfo : EIATTR_MIN_STACK_SIZE
	.align		4
.L_200:
        /*0474*/ 	.byte	0x04, 0x12
        /*0476*/ 	.short	(.L_202 - .L_201)
	.align		4
.L_201:
        /*0478*/ 	.word	index@(_ZN7cutlass13device_kernelIN5flash19enable_sm80_to_sm89INS1_16FlashAttnFwdSm80INS1_25CollectiveMainloopFwdSm80ILi8ELi1ELb0EN4cute5tupleIJNS5_1CILi128EEENS7_ILi32EEENS7_ILi256EEEEEELi256ENS_6half_tEfNS_4arch4Sm80ELb0ELb1ELb0ELb1ELb1ELb1ELb1ELb1EEENS1_21CollectiveEpilogueFwdINS6_IJS8_SA_S9_EEENS6_IJNS7_ILi1EEESI_SI_EEESC_SE_Li256ELb1ELb1ELb1ELb0EEENS1_36VarlenDynamicPersistentTileSchedulerILi128ELi32ELi256ELi256ELb1ELb1ELb0ELb1ELb0ELb1EEEEEEEEEvNT_6ParamsE)
        /*047c*/ 	.word	0x00000048


	//----- nvinfo : EIATTR_MIN_STACK_SIZE
	.align		4
.L_202:
        /*0480*/ 	.byte	0x04, 0x12
        /*0482*/ 	.short	(.L_204 - .L_203)
	.align		4
.L_203:
        /*0484*/ 	.word	index@(_ZN7cutlass13device_kernelIN5flash19enable_sm80_to_sm89INS1_16FlashAttnFwdSm80INS1_25CollectiveMainloopFwdSm80ILi8ELi1ELb1EN4cute5tupleIJNS5_1CILi128EEENS7_ILi64EEENS7_ILi256EEEEEELi256ENS_6half_tEfNS_4arch4Sm80ELb1ELb0ELb0ELb0ELb1ELb0ELb1ELb1EEENS1_21CollectiveEpilogueFwdINS6_IJS8_SA_S9_EEENS6_IJNS7_ILi1EEESI_SI_EEESC_SE_Li256ELb0ELb1ELb1ELb0EEENS1_30DynamicPersistentTileSchedulerILi256ELi256ELb1ELb1ELb0EEEEEEEEEvNT_6ParamsE)
        /*0488*/ 	.word	0x000001f8


	//----- nvinfo : EIATTR_MIN_STACK_SIZE
	.align		4
.L_204:
        /*048c*/ 	.byte	0x04, 0x12
        /*048e*/ 	.short	(.L_206 - .L_205)
	.align		4
.L_205:
        /*0490*/ 	.word	index@(_ZN7cutlass13device_kernelIN5flash19enable_sm80_to_sm89INS1_16FlashAttnFwdSm80INS1_25CollectiveMainloopFwdSm80ILi8ELi1ELb1EN4cute5tupleIJNS5_1CILi128EEENS7_ILi48EEENS7_ILi256EEEEEELi256ENS_6half_tEfNS_4arch4Sm80ELb1ELb0ELb0ELb1ELb1ELb0ELb1ELb1EEENS1_21CollectiveEpilogueFwdINS6_IJS8_SA_S9_EEENS6_IJNS7_ILi1EEESI_SI_EEESC_SE_Li256ELb1ELb1ELb1ELb0EEENS1_36VarlenDynamicPersistentTileSchedulerILi128ELi48ELi256ELi256ELb1ELb1ELb0ELb1ELb1ELb1EEEEEEEEEvNT_6ParamsE)
        /*0494*/ 	.word	0x00000220


	//----- nvinfo : EIATTR_MIN_STACK_SIZE
	.align		4
.L_206:
        /*0498*/ 	.byte	0x04, 0x12
        /*049a*/ 	.short	(.L_208 - .L_207)
	.align		4
.L_207:
        /*049c*/ 	.word	index@(_ZN7cutlass13device_kernelIN5flash19enable_sm80_to_sm89INS1_16FlashAttnFwdSm80INS1_25CollectiveMainloopFwdSm80ILi8ELi1ELb0EN4cute5tupleIJNS5_1CILi128EEENS7_ILi32EEENS7_ILi256EEEEEELi256ENS_6half_tEfNS_4arch4Sm80ELb1ELb0ELb0ELb1ELb1ELb1ELb1ELb1EEENS1_21CollectiveEpilogueFwdINS6_IJS8_SA_S9_EEENS6_IJNS7_ILi1EEESI_SI_EEESC_SE_Li256ELb1ELb1ELb1ELb0EEENS1_36VarlenDynamicPersistentTileSchedulerILi128ELi32ELi256ELi256ELb1ELb1ELb0ELb1ELb1ELb1EEEEEEEEEvNT_6ParamsE)
        /*04a0*/ 	.word	0x00000048


	//----- nvinfo : EIATTR_MIN_STACK_SIZE
	.align		4
.L_208:
        /*04a4*/ 	.byte	0x04, 0x12
        /*04a6*/ 	.short	(.L_210 - .L_209)
	.align		4
.L_209:
        /*04a8*/ 	.word	index@(_ZN7cutlass13device_kernelIN5flash19enable_sm80_to_sm89INS1_16FlashAttnFwdSm80INS1_25CollectiveMainloopFwdSm80ILi8ELi1ELb0EN4cute5tupleIJNS5_1CILi128EEENS7_ILi96EEENS7_ILi256EEEEEELi256ENS_6half_tEfNS_4arch4Sm80ELb0ELb0ELb0ELb0ELb1ELb0ELb1ELb1EEENS1_21CollectiveEpilogueFwdINS6_IJS8_SA_S9_EEENS6_IJNS7_ILi1EEESI_SI_EEESC_SE_Li256ELb0ELb1ELb1ELb0EEENS1_19SingleTileSchedulerILb0ELb1ELb1ELi128EEEEEEEEEvNT_6ParamsE)
        /*04ac*/ 	.word	0x00000048


	//----- nvinfo : EIATTR_MIN_STACK_SIZE
	.align		4
.L_210:
        /*04b0*/ 	.byte	0x04, 0x12
        /*04b2*/ 	.short	(.L_212 - .L_211)
	.align		4
.L_211:
        /*04b4*/ 	.word	index@(_ZN7cutlass13device_kernelIN5flash19enable_sm80_to_sm89INS1_16FlashAttnFwdSm80INS1_25CollectiveMainloopFwdSm80ILi8ELi1ELb0EN4cute5tupleIJNS5_1CILi128EEENS7_ILi64EEENS7_ILi256EEEEEELi256ENS_6half_tEfNS_4arch4Sm80ELb0ELb0ELb0ELb1ELb1ELb0ELb1ELb1EEENS1_21CollectiveEpilogueFwdINS6_IJS8_SA_S9_EEENS6_IJNS7_ILi1EEESI_SI_EEESC_SE_Li256ELb1ELb1ELb1ELb0EEENS1_36VarlenDynamicPersistentTileSchedulerILi128ELi64ELi256ELi256ELb1ELb1ELb0ELb0ELb1ELb1EEEEEEEEEvNT_6ParamsE)
        /*04b8*/ 	.word	0x00000158


	//----- nvinfo : EIATTR_MIN_STACK_SIZE
	.align		4
.L_212:
        /*04bc*/ 	.byte	0x04, 0x12
        /*04be*/ 	.short	(.L_214 - .L_213)
	.align		4
.L_213:
        /*04c0*/ 	.word	index@(_ZN7cutlass13device_kernelIN5flash19enable_sm80_to_sm89INS1_16FlashAttnFwdSm80INS1_25CollectiveMainloopFwdSm80ILi8ELi1ELb0EN4cute5tupleIJNS5_1CILi128EEENS7_ILi48EEENS7_ILi256EEEEEELi256ENS_6half_tEfNS_4arch4Sm80ELb0ELb0ELb0ELb1ELb1ELb1ELb1ELb1EEENS1_21CollectiveEpilogueFwdINS6_IJS8_SA_S9_EEENS6_IJNS7_ILi1EEESI_SI_EEESC_SE_Li256ELb1ELb1ELb1ELb0EEENS1_36VarlenDynamicPersistentTileSchedulerILi128ELi48ELi256ELi256ELb1ELb1ELb0ELb0ELb1ELb1EEEEEEEEEvNT_6ParamsE)
        /*04c4*/ 	.word	0x00000190


	//----- nvinfo : EIATTR_MIN_STACK_SIZE
	.align		4
.L_214:
        /*04c8*/ 	.byte	0x04, 0x12
        /*04ca*/ 	.short	(.L_216 - .L_215)
	.align		4
.L_215:
        /*04cc*/ 	.word	index@(_ZN7cutlass13device_kernelIN5flash19enable_sm80_to_sm89INS1_16FlashAttnFwdSm80INS1_25CollectiveMainloopFwdSm80ILi8ELi1ELb0EN4cute5tupleIJNS5_1CILi128EEENS7_ILi64EEENS7_ILi256EEEEEELi256ENS_6half_tEfNS_4arch4Sm80ELb0ELb1ELb0ELb0ELb1ELb0ELb1ELb1EEENS1_21CollectiveEpilogueFwdINS6_IJS8_SA_S9_EEENS6_IJNS7_ILi1EEESI_SI_EEESC_SE_Li256ELb0ELb1ELb1ELb0EEENS1_19SingleTileSchedulerILb0ELb1ELb1ELi128EEEEEEEEEvNT_6ParamsE)
        /*04d0*/ 	.word	0x00000000


	//----- nvinfo : EIATTR_MIN_STACK_SIZE
	.align		4
.L_216:
        /*04d4*/ 	.byte	0x04, 0x12
        /*04d6*/ 	.short	(.L_218 - .L_217)
	.align		4
.L_217:
        /*04d8*/ 	.word	index@(_ZN7cutlass13device_kernelIN5flash19enable_sm80_to_sm89INS1_16FlashAttnFwdSm80INS1_25CollectiveMainloopFwdSm80ILi8ELi1ELb0EN4cute5tupleIJNS5_1CILi128EEENS7_ILi64EEENS7_ILi256EEEEEELi256ENS_6half_tEfNS_4arch4Sm80ELb0ELb1ELb0ELb1ELb1ELb0ELb1ELb1EEENS1_21CollectiveEpilogueFwdINS6_IJS8_SA_S9_EEENS6_IJNS7_ILi1EEESI_SI_EEESC_SE_Li256ELb1ELb1ELb1ELb0EEENS1_36VarlenDynamicPersistentTileSchedulerILi128ELi64ELi256ELi256ELb1ELb1ELb0ELb1ELb0ELb1EEEEEEEEEvNT_6ParamsE)
        /*04dc*/ 	.word	0x00000030


	//----- nvinfo : EIATTR_MIN_STACK_SIZE
	.align		4
.L_218:
        /*04e0*/ 	.byte	0x04, 0x12
        /*04e2*/ 	.short	(.L_220 - .L_219)
	.align		4
.L_219:
        /*04e4*/ 	.word	index@(_ZN7cutlass13device_kernelIN5flash19enable_sm80_to_sm89INS1_16FlashAttnFwdSm80INS1_25CollectiveMainloopFwdSm80ILi8ELi1ELb0EN4cute5tupleIJNS5_1CILi128EEENS7_ILi48EEENS7_ILi256EEEEEELi256ENS_6half_tEfNS_4arch4Sm80ELb0ELb1ELb0ELb1ELb1ELb1ELb1ELb1EEENS1_21CollectiveEpilogueFwdINS6_IJS8_SA_S9_EEENS6_IJNS7_ILi1EEESI_SI_EEESC_SE_Li256ELb1ELb1ELb1ELb0EEENS1_36VarlenDynamicPersistentTileSchedulerILi128ELi48ELi256ELi256ELb1ELb1ELb0ELb1ELb0ELb1EEEEEEEEEvNT_6ParamsE)
        /*04e8*/ 	.word	0x000001e8


	//----- nvinfo : EIATTR_MIN_STACK_SIZE
	.align		4
.L_220:
        /*04ec*/ 	.byte	0x04, 0x12
        /*04ee*/ 	.short	(.L_222 - .L_221)
	.align		4
.L_221:
        /*04f0*/ 	.word	index@(_ZN7cutlass13device_kernelIN5flash19enable_sm80_to_sm89INS1_16FlashAttnFwdSm80INS1_25CollectiveMainloopFwdSm80ILi8ELi1ELb0EN4cute5tupleIJNS5_1CILi128EEENS7_ILi96EEENS7_ILi256EEEEEELi256ENS_6half_tEfNS_4arch4Sm80ELb1ELb0ELb0ELb0ELb1ELb0ELb1ELb1EEENS1_21CollectiveEpilogueFwdINS6_IJS8_SA_S9_EEENS6_IJNS7_ILi1EEESI_SI_EEESC_SE_Li256ELb0ELb1ELb1ELb0EEENS1_30DynamicPersistentTileSchedulerILi256ELi256ELb1ELb1ELb0EEEEEEEEEvNT_6ParamsE)
        /*04f4*/ 	.word	0x00000198


	//----- nvinfo : EIATTR_MIN_STACK_SIZE
	.align		4
.L_222:
        /*04f8*/ 	.byte	0x04, 0x12
        /*04fa*/ 	.short	(.L_224 - .L_223)
	.align		4
.L_223:
        /*04fc*/ 	.word	index@(_ZN7cutlass13device_kernelIN5flash19enable_sm80_to_sm89INS1_16FlashAttnFwdSm80INS1_25CollectiveMainloopFwdSm80ILi8ELi1ELb0EN4cute5tupleIJNS5_1CILi128EEENS7_ILi64EEENS7_ILi256EEEEEELi256ENS_6half_tEfNS_4arch4Sm80ELb1ELb0ELb0ELb1ELb1ELb0ELb1ELb1EEENS1_21CollectiveEpilogueFwdINS6_IJS8_SA_S9_EEENS6_IJNS7_ILi1EEESI_SI_EEESC_SE_Li256ELb1ELb1ELb1ELb0EEENS1_36VarlenDynamicPersistentTileSchedulerILi128ELi64ELi256ELi256ELb1ELb1ELb0ELb1ELb1ELb1EEEEEEEEEvNT_6ParamsE)
        /*0500*/ 	.word	0x00000038


	//----- nvinfo : EIATTR_MIN_STACK_SIZE
	.align		4
.L_224:
        /*0504*/ 	.byte	0x04, 0x12
        /*0506*/ 	.short	(.L_226 - .L_225)
	.align		4
.L_225:
        /*0508*/ 	.word	index@(_ZN7cutlass13device_kernelIN5flash19enable_sm80_to_sm89INS1_16FlashAttnFwdSm80INS1_25CollectiveMainloopFwdSm80ILi8ELi1ELb0EN4cute5tupleIJNS5_1CILi128EEENS7_ILi48EEENS7_ILi256EEEEEELi256ENS_6half_tEfNS_4arch4Sm80ELb1ELb0ELb0ELb1ELb1ELb1ELb1ELb1EEENS1_21CollectiveEpilogueFwdINS6_IJS8_SA_S9_EEENS6_IJNS7_ILi1EEESI_SI_EEESC_SE_Li256ELb1ELb1ELb1ELb0EEENS1_36VarlenDynamicPersistentTileSchedulerILi128ELi48ELi256ELi256ELb1ELb1ELb0ELb1ELb1ELb1EEEEEEEEEvNT_6ParamsE)
        /*050c*/ 	.word	0x00000198
.L_226:


//--------------------- .nv.info._ZN7cutlass13device_kernelIN5flash19enable_sm80_to_sm89INS1_16FlashAttnFwdSm80INS1_25CollectiveMainloopFwdSm80ILi8ELi1ELb1EN4cute5tupleIJNS5_1CILi128EEENS7_ILi64EEENS7_ILi256EEEEEELi256ENS_6half_tEfNS_4arch4Sm80ELb0ELb0ELb0ELb0ELb1ELb0ELb1ELb1EEENS1_21CollectiveEpilogueFwdINS6_IJS8_SA_S9_EEENS6_IJNS7_ILi1EEESI_SI_EEESC_SE_Li256ELb0ELb1ELb1ELb0EEENS1_19SingleTileSchedulerILb0ELb1ELb1ELi128EEEEEEEEEvNT_6ParamsE --------------------------
	.section	.nv.info._ZN7cutlass13device_kernelIN5flash19enable_sm80_to_sm89INS1_16FlashAttnFwdSm80INS1_25CollectiveMainloopFwdSm80ILi8ELi1ELb1EN4cute5tupleIJNS5_1CILi128EEENS7_ILi64EEENS7_ILi256EEEEEELi256ENS_6half_tEfNS_4arch4Sm80ELb0ELb0ELb0ELb0ELb1ELb0ELb1ELb1EEENS1_21CollectiveEpilogueFwdINS6_IJS8_SA_S9_EEENS6_IJNS7_ILi1EEESI_SI_EEESC_SE_Li256ELb0ELb1ELb1ELb0EEENS1_19SingleTileSchedulerILb0ELb1ELb1ELi128EEEEEEEEEvNT_6ParamsE,"",@"SHT_CUDA_INFO"
	.sectionflags	@""
	.align	4


	//----- nvinfo : EIATTR_CUDA_API_VERSION
	.align		4
        /*0000*/ 	.byte	0x04, 0x37
        /*0002*/ 	.short	(.L_228 - .L_227)
.L_227:
        /*0004*/ 	.word	0x00000082


	//----- nvinfo : EIATTR_SW2861232_WAR
	.align		4
.L_228:
        /*0008*/ 	.byte	0x01, 0x35
	.zero		2


	//----- nvinfo : EIATTR_PARAM_CBANK
	.align		4
        /*000c*/ 	.byte	0x04, 0x0a
        /*000e*/ 	.short	(.L_230 - .L_229)
	.align		4
.L_229:
        /*0010*/ 	.word	index@(.nv.constant0._ZN7cutlass13device_kernelIN5flash19enable_sm80_to_sm89INS1_16FlashAttnFwdSm80INS1_25CollectiveMainloopFwdSm80ILi8ELi1ELb1EN4cute5tupleIJNS5_1CILi128EEENS7_ILi64EEENS7_ILi256EEEEEELi256ENS_6half_tEfNS_4arch4Sm80ELb0ELb0ELb0ELb0ELb1ELb0ELb1ELb1EEENS1_21CollectiveEpilogueFwdINS6_IJS8_SA_S9_EEENS6_IJNS7_ILi1EEESI_SI_EEESC_SE_Li256ELb0ELb1ELb1ELb0EEENS1_19SingleTileSchedulerILb0ELb1ELb1ELi128EEEEEEEEEvNT_6ParamsE)
        /*0014*/ 	.short	0x0160
        /*0016*/ 	.short	0x0418


	//----- nvinfo : EIATTR_CBANK_PARAM_SIZE
	.align		4
.L_230:
        /*0018*/ 	.byte	0x03, 0x19
        /*001a*/ 	.short	0x0418


	//----- nvinfo : EIATTR_KPARAM_INFO
	.align		4
        /*001c*/ 	.byte	0x04, 0x17
        /*001e*/ 	.short	(.L_232 - .L_231)
.L_231:
        /*0020*/ 	.word	0x00000000
        /*0024*/ 	.short	0x0000
        /*0026*/ 	.short	0x0000
        /*0028*/ 	.byte	0x00, 0xf0, 0x61, 0x10


	//----- nvinfo : EIATTR_MAXREG_COUNT
	.align		4
.L_232:
        /*002c*/ 	.byte	0x03, 0x1b
        /*002e*/ 	.short	0x00ff


	//----- nvinfo : EIATTR_NUM_BARRIERS
	.align		4
        /*0030*/ 	.byte	0x02, 0x4c
        /*0032*/ 	.byte	0x02
	.zero		1


	//----- nvinfo : EIATTR_ANNOTATIONS
	.align		4
        /*0034*/ 	.byte	0x04, 0x55
        /*0036*/ 	.short	(.L_234 - .L_233)


	//   ....[0]....
.L_233:
        /*0038*/ 	.word	0x00000001
        /*003c*/ 	.byte	0xd0, 0x0c, 0x00, 0x00, 0x01, 0x00, 0x00, 0x00, 0x70, 0x14, 0x00, 0x00, 0x01, 0x00, 0x00, 0x00
        /* <DEDUP_REMOVED lines=33> */
        /*025c*/ 	.byte	0x60, 0x90, 0x00, 0x00


	//----- nvinfo : EIATTR_MERCURY_ISA_VERSION
	.align		4
.L_234:
        /*0260*/ 	.byte	0x03, 0x5f
        /*0262*/ 	.short	0x0000


	//----- nvinfo : EIATTR_COOP_GROUP_MASK_REGIDS
	.align		4
        /*0264*/ 	.byte	0x04, 0x29
        /*0266*/ 	.short	(.L_236 - .L_235)


	//   ....[0]....
.L_235:
        /*0268*/ 	.word	0xffffffff


	//   ....[1]....
        /*026c*/ 	.word	0xffffffff


	//   ....[2]....
        /*0270*/ 	.word	0xffffffff


	//   ....[3]....
        /*0274*/ 	.word	0xffffffff


	//   ....[4]....
        /*0278*/ 	.word	0xffffffff


	//   ....[5]....
        /*027c*/ 	.word	0xffffffff


	//   ....[6]....
        /*0280*/ 	.word	0xffffffff


	//   ....[7]....
        /*0284*/ 	.word	0xffffffff


	//   ....[8]....
        /*0288*/ 	.word	0xffffffff


	//   ....[9]....
        /*028c*/ 	.word	0xffffffff


	//   ....[10]....
        /*0290*/ 	.word	0xffffffff


	//   ....[11]....
        /*0294*/ 	.word	0xffffffff


	//   ....[12]....
        /*0298*/ 	.word	0xffffffff


	//   ....[13]....
        /*029c*/ 	.word	0xffffffff


	//   ....[14]....
        /*02a0*/ 	.word	0xffffffff


	//   ....[15]....
        /*02a4*/ 	.word	0xffffffff


	//   ....[16]....
        /*02a8*/ 	.word	0xffffffff


	//   ....[17]....
        /*02ac*/ 	.word	0xffffffff


	//   ....[18]....
        /*02b0*/ 	.word	0xffffffff


	//   ....[19]....
        /*02b4*/ 	.word	0xffffffff


	//   ....[20]....
        /*02b8*/ 	.word	0xffffffff


	//   ....[21]....
        /*02bc*/ 	.word	0xffffffff


	//   ....[22]....
        /*02c0*/ 	.word	0xffffffff


	//   ....[23]....
        /*02c4*/ 	.word	0xffffffff


	//   ....[24]....
        /*02c8*/ 	.word	0xffffffff


	//   ....[25]....
        /*02cc*/ 	.word	0xffffffff


	//   ....[26]....
        /*02d0*/ 	.word	0xffffffff


	//   ....[27]....
        /*02d4*/ 	.word	0xffffffff


	//   ....[28]....
        /*02d8*/ 	.word	0xffffffff


	//   ....[29]....
        /*02dc*/ 	.word	0xffffffff


	//   ....[30]....
        /*02e0*/ 	.word	0xffffffff


	//   ....[31]....
        /*02e4*/ 	.word	0xffffffff


	//   ....[32]....
        /*02e8*/ 	.word	0xffffffff


	//   ....[33]....
        /*02ec*/ 	.word	0xffffffff


	//   ....[34]....
        /*02f0*/ 	.word	0xffffffff


	//   ....[35]....
        /*02f4*/ 	.word	0xffffffff


	//   ....[36]....
        /*02f8*/ 	.word	0xffffffff


	//   ....[37]....
        /*02fc*/ 	.word	0xffffffff


	//   ....[38]....
        /*0300*/ 	.word	0xffffffff


	//   ....[39]....
        /*0304*/ 	.word	0xffffffff


	//   ....[40]....
        /*0308*/ 	.word	0xffffffff


	//   ....[41]....
        /*030c*/ 	.word	0xffffffff


	//   ....[42]....
        /*0310*/ 	.word	0xffffffff


	//   ....[43]....
        /*0314*/ 	.word	0xffffffff


	//   ....[44]....
        /*0318*/ 	.word	0xffffffff


	//   ....[45]....
        /*031c*/ 	.word	0xffffffff


	//   ....[46]....
        /*0320*/ 	.word	0xffffffff


	//   ....[47]....
        /*0324*/ 	.word	0xffffffff


	//   ....[48]....
        /*0328*/ 	.word	0xffffffff


	//----- nvinfo : EIATTR_COOP_GROUP_INSTR_OFFSETS
	.align		4
.L_236:
        /*032c*/ 	.byte	0x04, 0x28
        /*032e*/ 	.short	(.L_238 - .L_237)


	//   ....[0]....
.L_237:
        /*0330*/ 	.word	0x00000060


	//   ....[1]....
        /*0334*/ 	.word	0x00001130


	//   ....[2]....
        /*0338*/ 	.word	0x00001160


	//   ....[3]....
        /*033c*/ 	.word	0x000011f0


	//   ....[4]....
        /*0340*/ 	.word	0x00001250


	//   ....[5]....
        /*0344*/ 	.word	0x00001490


	//   ....[6]....
        /*0348*/ 	.word	0x000014b0


	//   ....[7]....
        /*034c*/ 	.word	0x00001530


	//   ....[8]....
        /*0350*/ 	.word	0x00001540


	//   ....[9]....
        /*0354*/ 	.word	0x000015e0


	//   ....[10]....
        /*0358*/ 	.word	0x00001620


	//   ....[11]....
        /*035c*/ 	.word	0x00001650


	//   ....[12]....
        /*0360*/ 	.word	0x00001660


	//   ....[13]....
        /*0364*/ 	.word	0x000016a0


	//   ....[14]....
        /*0368*/ 	.word	0x000016c0


	//   ....[15]....
        /*036c*/ 	.word	0x000018a0


	//   ....[16]....
        /*0370*/ 	.word	0x000018c0


	//   ....[17]....
        /*0374*/ 	.word	0x00002f60


	//   ....[18]....
        /*0378*/ 	.word	0x00002f70


	//   ....[19]....
        /*037c*/ 	.word	0x00003050


	//   ....[20]....
        /*0380*/ 	.word	0x00003070


	//   ....[21]....
        /*0384*/ 	.word	0x000037e0


	//   ....[22]....
        /*0388*/ 	.word	0x00003880


	//   ....[23]....
        /*038c*/ 	.word	0x000038a0


	//   ....[24]....
        /*0390*/ 	.word	0x00003900


	//   ....[25]....
        /*0394*/ 	.word	0x00005cf0


	//   ....[26]....
        /*0398*/ 	.word	0x00005d00


	//   ....[27]....
        /*039c*/ 	.word	0x00005d80


	//   ....[28]....
        /*03a0*/ 	.word	0x00005d90


	//   ....[29]....
        /*03a4*/ 	.word	0x00006160


	//   ....[30]....
        /*03a8*/ 	.word	0x00006170


	//   ....[31]....
        /*03ac*/ 	.word	0x00006180


	//   ....[32]....
        /*03b0*/ 	.word	0x000061f0


	//   ....[33]....
        /*03b4*/ 	.word	0x00007120


	//   ....[34]....
        /*03b8*/ 	.word	0x00007140


	//   ....[35]....
        /*03bc*/ 	.word	0x00007810


	//   ....[36]....
        /*03c0*/ 	.word	0x00007830


	//   ....[37]....
        /*03c4*/ 	.word	0x000090a0


	//   ....[38]....
        /*03c8*/ 	.word	0x000090b0


	//   ....[39]....
        /*03cc*/ 	.word	0x000090e0


	//   ....[40]....
        /*03d0*/ 	.word	0x000090f0


	//   ....[41]....
        /*03d4*/ 	.word	0x00009fd0


	//   ....[42]....
        /*03d8*/ 	.word	0x0000a010


	//   ....[43]....
        /*03dc*/ 	.word	0x0000a050


	//   ....[44]....
        /*03e0*/ 	.word	0x0000a080


	//   ....[45]....
        /*03e4*/ 	.word	0x0000a170


	//   ....[46]....
        /*03e8*/ 	.word	0x0000a190


	//   ....[47]....
        /*03ec*/ 	.word	0x0000adb0


	//   ....[48]....
        /*03f0*/ 	.word	0x0000adc0


	//----- nvinfo : EIATTR_EXIT_INSTR_OFFSETS
	.align		4
.L_238:
        /*03f4*/ 	.byte	0x04, 0x1c
        /*03f6*/ 	.short	(.L_240 - .L_239)


	//   ....[0]....
.L_239:
        /*03f8*/ 	.word	0x000001c0


	//   ....[1]....
        /*03fc*/ 	.word	0x0000add0


	//   ....[2]....
        /*0400*/ 	.word	0x0000b970


	//   ....[3]....
        /*0404*/ 	.word	0x0000b9c0


	//   ....[4]....
        /*0408*/ 	.word	0x0000b9f0


	//   ....[5]....
        /*040c*/ 	.word	0x0000ba50


	//   ....[6]....
        /*0410*/ 	.word	0x0000bce0


	//----- nvinfo : EIATTR_CTAIDZ_USED
	.align		4
.L_240:
        /*0414*/ 	.byte	0x01, 0x04
	.zero		2


	//----- nvinfo : EIATTR_MAX_THREADS
	.align		4
        /*0418*/ 	.byte	0x04, 0x05
        /*041a*/ 	.short	(.L_242 - .L_241)
.L_241:
        /*041c*/ 	.word	0x00000100
        /*0420*/ 	.word	0x00000001
        /*0424*/ 	.word	0x00000001


	//----- nvinfo : EIATTR_CRS_STACK_SIZE
	.align		4
.L_242:
        /*0428*/ 	.byte	0x04, 0x1e
        /*042a*/ 	.short	(.L_244 - .L_243)
.L_243:
        /*042c*/ 	.word	0x00000000
.L_244:


//--------------------- .nv.info._ZN7cutlass13device_kernelIN5flash19enable_sm80_to_sm89INS1_16FlashAttnFwdSm80INS1_25CollectiveMainloopFwdSm80ILi8ELi1ELb1EN4cute5tupleIJNS5_1CILi128EEENS7_ILi48EEENS7_ILi256EEEEEELi256ENS_6half_tEfNS_4arch4Sm80ELb0ELb0ELb0ELb1ELb1ELb0ELb1ELb1EEENS1_21CollectiveEpilogueFwdINS6_IJS8_SA_S9_EEENS6_IJNS7_ILi1EEESI_SI_EEESC_SE_Li256ELb1ELb1ELb1ELb0EEENS1_36VarlenDynamicPersistentTileSchedulerILi128ELi48ELi256ELi256ELb1ELb1ELb0ELb0ELb1ELb1EEEEEEEEEvNT_6ParamsE --------------------------
	.section	.nv.info._ZN7cutlass13device_kernelIN5flash19enable_sm80_to_sm89INS1_16FlashAttnFwdSm80INS1_25CollectiveMainloopFwdSm80ILi8ELi1ELb1EN4cute5tupleIJNS5_1CILi128EEENS7_ILi48EEENS7_ILi256EEEEEELi256ENS_6half_tEfNS_4arch4Sm80ELb0ELb0ELb0ELb1ELb1ELb0ELb1ELb1EEENS1_21CollectiveEpilogueFwdINS6_IJS8_SA_S9_EEENS6_IJNS7_ILi1EEESI_SI_EEESC_SE_Li256ELb1ELb1ELb1ELb0EEENS1_36VarlenDynamicPersistentTileSchedulerILi128ELi48ELi256ELi256ELb1ELb1ELb0ELb0ELb1ELb1EEEEEEEEEvNT_6ParamsE,"",@"SHT_CUDA_INFO"
	.sectionflags	@""
	.align	4


	//----- nvinfo : EIATTR_CUDA_API_VERSION
	.align		4
        /*0000*/ 	.byte	0x04, 0x37
        /*0002*/ 	.short	(.L_246 - .L_245)
.L_245:
        /*0004*/ 	.word	0x00000082


	//----- nvinfo : EIATTR_SW2861232_WAR
	.align		4
.L_246:
        /*0008*/ 	.byte	0x01, 0x35
	.zero		2


	//----- nvinfo : EIATTR_PARAM_CBANK
	.align		4
        /*000c*/ 	.byte	0x04, 0x0a
        /*000e*/ 	.short	(.L_248 - .L_247)
	.align		4
.L_247:
        /*0010*/ 	.word	index@(.nv.constant0._ZN7cutlass13device_kernelIN5flash19enable_sm80_to_sm89INS1_16FlashAttnFwdSm80INS1_25CollectiveMainloopFwdSm80ILi8ELi1ELb1EN4cute5tupleIJNS5_1CILi128EEENS7_ILi48EEENS7_ILi256EEEEEELi256ENS_6half_tEfNS_4arch4Sm80ELb0ELb0ELb0ELb1ELb1ELb0ELb1ELb1EEENS1_21CollectiveEpilogueFwdINS6_IJS8_SA_S9_EEENS6_IJNS7_ILi1EEESI_SI_EEESC_SE_Li256ELb1ELb1ELb1ELb0EEENS1_36VarlenDynamicPersistentTileSchedulerILi128ELi48ELi256ELi256ELb1ELb1ELb0ELb0ELb1ELb1EEEEEEEEEvNT_6ParamsE)
        /*0014*/ 	.short	0x0160
        /*0016*/ 	.short	0x0438


	//----- nvinfo : EIATTR_CBANK_PARAM_SIZE
	.align		4
.L_248:
        /*0018*/ 	.byte	0x03, 0x19
        /*001a*/ 	.short	0x0438


	//----- nvinfo : EIATTR_KPARAM_INFO
	.align		4
        /*001c*/ 	.byte	0x04, 0x17
        /*001e*/ 	.short	(.L_250 - .L_249)
.L_249:
        /*0020*/ 	.word	0x00000000
        /*0024*/ 	.short	0x0000
        /*0026*/ 	.short	0x0000
        /*0028*/ 	.byte	0x00, 0xf0, 0xe1, 0x10


	//----- nvinfo : EIATTR_MAXREG_COUNT
	.align		4
.L_250:
        /*002c*/ 	.byte	0x03, 0x1b
        /*002e*/ 	.short	0x00ff


	//----- nvinfo : EIATTR_NUM_BARRIERS
	.align		4
        /*0030*/ 	.byte	0x02, 0x4c
        /*0032*/ 	.byte	0x06
	.zero		1


	//----- nvinfo : EIATTR_ANNOTATIONS
	.align		4
        /*0034*/ 	.byte	0x04, 0x55
        /*0036*/ 	.short	(.L_252 - .L_251)


	//   ....[0]....
.L_251:
        /* <DEDUP_REMOVED lines=181> */
        /*0b7c*/ 	.byte	0xc0, 0x0d, 0x01, 0x00, 0x01, 0x00, 0x00, 0x00, 0xd0, 0x0d, 0x01, 0x00


	//----- nvinfo : EIATTR_MERCURY_ISA_VERSION
	.align		4
.L_252:
        /*0b88*/ 	.byte	0x03, 0x5f
        /*0b8a*/ 	.short	0x0000


	//----- nvinfo : EIATTR_INT_WARP_WIDE_INSTR_OFFSETS
	.align		4
        /*0b8c*/ 	.byte	0x04, 0x31
        /*0b8e*/ 	.short	(.L_254 - .L_253)


	//   ....[0]....
.L_253:
        /*0b90*/ 	.word	0x00009e50


	//   ....[1]....
        /*0b94*/ 	.word	0x00009ed0


	//----- nvinfo : EIATTR_COOP_GROUP_MASK_REGIDS
	.align		4
.L_254:
        /*0b98*/ 	.byte	0x04, 0x29
        /*0b9a*/ 	.short	(.L_256 - .L_255)


	//   ....[0]....
.L_255:
        /*0b9c*/ 	.word	0xffffffff


	//   ....[1]....
        /*0ba0*/ 	.word	0xffffffff


	//   ....[2]....
        /*0ba4*/ 	.word	0xffffffff


	//   ....[3]....
        /*0ba8*/ 	.word	0xffffffff


	//   ....[4]....
        /*0bac*/ 	.word	0xffffffff


	//   ....[5]....
        /*0bb0*/ 	.word	0xffffffff


	//   ....[6]....
        /*0bb4*/ 	.word	0xffffffff


	//   ....[7]....
        /*0bb8*/ 	.word	0xffffffff


	//   ....[8]....
        /*0bbc*/ 	.word	0xffffffff


	//   ....[9]....
        /*0bc0*/ 	.word	0xffffffff


	//   ....[10]....
        /*0bc4*/ 	.word	0xffffffff


	//   ....[11]....
        /*0bc8*/ 	.word	0xffffffff


	//   ....[12]....
        /*0bcc*/ 	.word	0xffffffff


	//   ....[13]....
        /*0bd0*/ 	.word	0xffffffff


	//   ....[14]....
        /*0bd4*/ 	.word	0xffffffff


	//   ....[15]....
        /*0bd8*/ 	.word	0xffffffff


	//   ....[16]....
        /*0bdc*/ 	.word	0xffffffff


	//   ....[17]....
        /*0be0*/ 	.word	0xffffffff


	//   ....[18]....
        /*0be4*/ 	.word	0xffffffff


	//   ....[19]....
        /*0be8*/ 	.word	0xffffffff


	//   ....[20]....
        /*0bec*/ 	.word	0xffffffff


	//   ....[21]....
        /*0bf0*/ 	.word	0xffffffff


	//   ....[22]....
        /*0bf4*/ 	.word	0xffffffff


	//   ....[23]....
        /*0bf8*/ 	.word	0xffffffff


	//   ....[24]....
        /*0bfc*/ 	.word	0xffffffff


	//   ....[25]....
        /*0c00*/ 	.word	0xffffffff


	//   ....[26]....
        /*0c04*/ 	.word	0xffffffff


	//   ....[27]....
        /*0c08*/ 	.word	0xffffffff


	//   ....[28]....
        /*0c0c*/ 	.word	0xffffffff


	//   ....[29]....
        /*0c10*/ 	.word	0xffffffff


	//   ....[30]....
        /*0c14*/ 	.word	0xffffffff


	//   ....[31]....
        /*0c18*/ 	.word	0xffffffff


	//   ....[32]....
        /*0c1c*/ 	.word	0xffffffff


	//   ....[33]....
        /*0c20*/ 	.word	0xffffffff


	//   ....[34]....
        /*0c24*/ 	.word	0xffffffff


	//   ....[35]....
        /*0c28*/ 	.word	0xffffffff


	//   ....[36]....
        /*0c2c*/ 	.word	0xffffffff


	//   ....[37]....
        /*0c30*/ 	.word	0xffffffff


	//   ....[38]....
        /*0c34*/ 	.word	0xffffffff


	//   ....[39]....
        /*0c38*/ 	.word	0xffffffff


	//   ....[40]....
        /*0c3c*/ 	.word	0xffffffff


	//   ....[41]....
        /*0c40*/ 	.word	0xffffffff


	//   ....[42]....
        /*0c44*/ 	.word	0xffffffff


	//   ....[43]....
        /*0c48*/ 	.word	0xffffffff


	//   ....[44]....
        /*0c4c*/ 	.word	0xffffffff


	//   ....[45]....
        /*0c50*/ 	.word	0xffffffff


	//   ....[46]....
        /*0c54*/ 	.word	0xffffffff


	//   ....[47]....
        /*0c58*/ 	.word	0xffffffff


	//   ....[48]....
        /*0c5c*/ 	.word	0xffffffff


	//   ....[49]....
        /*0c60*/ 	.word	0xffffffff


	//   ....[50]....
        /*0c64*/ 	.word	0xffffffff


	//   ....[51]....
        /*0c68*/ 	.word	0xffffffff


	//   ....[52]....
        /*0c6c*/ 	.word	0xffffffff


	//   ....[53]....
        /*0c70*/ 	.word	0xffffffff


	//   ....[54]....
        /*0c74*/ 	.word	0xffffffff


	//   ....[55]....
        /*0c78*/ 	.word	0xffffffff


	//   ....[56]....
        /*0c7c*/ 	.word	0xffffffff


	//   ....[57]....
        /*0c80*/ 	.word	0xffffffff


	//   ....[58]....
        /*0c84*/ 	.word	0xffffffff


	//   ....[59]....
        /*0c88*/ 	.word	0xffffffff


	//   ....[60]....
        /*0c8c*/ 	.word	0xffffffff


	//   ....[61]....
        /*0c90*/ 	.word	0xffffffff


	//   ....[62]....
        /*0c94*/ 	.word	0xffffffff


	//   ....[63]....
        /*0c98*/ 	.word	0xffffffff


	//   ....[64]....
        /*0c9c*/ 	.word	0xffffffff


	//   ....[65]....
        /*0ca0*/ 	.word	0xffffffff


	//   ....[66]....
        /*0ca4*/ 	.word	0xffffffff


	//   ....[67]....
        /*0ca8*/ 	.word	0xffffffff


	//   ....[68]....
        /*0cac*/ 	.word	0xffffffff


	//   ....[69]....
        /*0cb0*/ 	.word	0xffffffff


	//   ....[70]....
        /*0cb4*/ 	.word	0xffffffff


	//   ....[71]....
        /*0cb8*/ 	.word	0xffffffff


	//   ....[72]....
        /*0cbc*/ 	.word	0xffffffff


	//   ....[73]....
        /*0cc0*/ 	.word	0xffffffff


	//   ....[74]....
        /*0cc4*/ 	.word	0xffffffff


	//   ....[75]....
        /*0cc8*/ 	.word	0xffffffff


	//   ....[76]....
        /*0ccc*/ 	.word	0xffffffff


	//   ....[77]....
        /*0cd0*/ 	.word	0xffffffff


	//   ....[78]....
        /*0cd4*/ 	.word	0xffffffff


	//   ....[79]....
        /*0cd8*/ 	.word	0xffffffff


	//   ....[80]....
        /*0cdc*/ 	.word	0xffffffff


	//   ....[81]....
        /*0ce0*/ 	.word	0xffffffff


	//   ....[82]....
        /*0ce4*/ 	.word	0xffffffff


	//   ....[83]....
        /*0ce8*/ 	.word	0xffffffff


	//   ....[84]....
        /*0cec*/ 	.word	0xffffffff


	//   ....[85]....
        /*0cf0*/ 	.word	0xffffffff


	//   ....[86]....
        /*0cf4*/ 	.word	0xffffffff


	//   ....[87]....
        /*0cf8*/ 	.word	0xffffffff


	//   ....[88]....
        /*0cfc*/ 	.word	0xffffffff


	//   ....[89]....
        /*0d00*/ 	.word	0xffffffff


	//   ....[90]....
        /*0d04*/ 	.word	0xffffffff


	//   ....[91]....
        /*0d08*/ 	.word	0xffffffff


	//   ....[92]....
        /*0d0c*/ 	.word	0xffffffff


	//   ....[93]....
        /*0d10*/ 	.word	0xffffffff


	//   ....[94]....
        /*0d14*/ 	.word	0xffffffff


	//   ....[95]....
        /*0d18*/ 	.word	0xffffffff


	//   ....[96]....
        /*0d1c*/ 	.word	0xffffffff


	//   ....[97]....
        /*0d20*/ 	.word	0xffffffff


	//   ....[98]....
        /*0d24*/ 	.word	0xffffffff


	//   ....[99]....
        /*0d28*/ 	.word	0xffffffff


	//   ....[100]....
        /*0d2c*/ 	.word	0xffffffff


	//   ....[101]....
        /*0d30*/ 	.word	0xffffffff


	//   ....[102]....
        /*0d34*/ 	.word	0xffffffff


	//   ....[103]....
        /*0d38*/ 	.word	0xffffffff


	//   ....[104]....
        /*0d3c*/ 	.word	0xffffffff


	//   ....[105]....
        /*0d40*/ 	.word	0xffffffff


	//   ....[106]....
        /*0d44*/ 	.word	0xffffffff


	//   ....[107]....
        /*0d48*/ 	.word	0xffffffff


	//   ....[108]....
        /*0d4c*/ 	.word	0xffffffff


	//   ....[109]....
        /*0d50*/ 	.word	0xffffffff


	//   ....[110]....
        /*0d54*/ 	.word	0xffffffff


	//   ....[111]....
        /*0d58*/ 	.word	0xffffffff


	//   ....[112]....
        /*0d5c*/ 	.word	0xffffffff


	//   ....[113]....
        /*0d60*/ 	.word	0xffffffff


	//   ....[114]....
        /*0d64*/ 	.word	0xffffffff


	//   ....[115]....
        /*0d68*/ 	.word	0xffffffff


	//   ....[116]....
        /*0d6c*/ 	.word	0xffffffff


	//   ....[117]....
        /*0d70*/ 	.word	0xffffffff


	//   ....[118]....
        /*0d74*/ 	.word	0xffffffff


	//   ....[119]....
        /*0d78*/ 	.word	0xffffffff


	//   ....[120]....
        /*0d7c*/ 	.word	0xffffffff


	//   ....[121]....
        /*0d80*/ 	.word	0xffffffff


	//   ....[122]....
        /*0d84*/ 	.word	0xffffffff


	//   ....[123]....
        /*0d88*/ 	.word	0xffffffff


	//   ....[124]....
        /*0d8c*/ 	.word	0xffffffff


	//   ....[125]....
        /*0d90*/ 	.word	0xffffffff


	//   ....[126]....
        /*0d94*/ 	.word	0xffffffff


	//   ....[127]....
        /*0d98*/ 	.word	0xffffffff


	//   ....[128]....
        /*0d9c*/ 	.word	0xffffffff


	//   ....[129]....
        /*0da0*/ 	.word	0xffffffff


	//   ....[130]....
        /*0da4*/ 	.word	0xffffffff


	//   ....[131]....
        /*0da8*/ 	.word	0xffffffff


	//   ....[132]....
        /*0dac*/ 	.word	0xffffffff


	//   ....[133]....
        /*0db0*/ 	.word	0xffffffff


	//   ....[134]....
        /*0db4*/ 	.word	0xffffffff


	//   ....[135]....
        /*0db8*/ 	.word	0xffffffff


	//   ....[136]....
        /*0dbc*/ 	.word	0xffffffff


	//   ....[137]....
        /*0dc0*/ 	.word	0xffffffff


	//   ....[138]....
        /*0dc4*/ 	.word	0xffffffff


	//   ....[139]....
        /*0dc8*/ 	.word	0xffffffff


	//   ....[140]....
        /*0dcc*/ 	.word	0xffffffff


	//   ....[141]....
        /*0dd0*/ 	.word	0xffffffff


	//   ....[142]....
        /*0dd4*/ 	.word	0xffffffff


	//   ....[143]....
        /*0dd8*/ 	.word	0xffffffff


	//   ....[144]....
        /*0ddc*/ 	.word	0xffffffff


	//   ....[145]....
        /*0de0*/ 	.word	0xffffffff


	//   ....[146]....
        /*0de4*/ 	.word	0xffffffff


	//   ....[147]....
        /*0de8*/ 	.word	0xffffffff


	//   ....[148]....
        /*0dec*/ 	.word	0xffffffff


	//   ....[149]....
        /*0df0*/ 	.word	0xffffffff


	//   ....[150]....
        /*0df4*/ 	.word	0xffffffff


	//   ....[151]....
        /*0df8*/ 	.word	0xffffffff


	//   ....[152]....
        /*0dfc*/ 	.word	0xffffffff


	//   ....[153]....
        /*0e00*/ 	.word	0xffffffff


	//   ....[154]....
        /*0e04*/ 	.word	0xffffffff


	//   ....[155]....
        /*0e08*/ 	.word	0xffffffff


	//   ....[156]....
        /*0e0c*/ 	.word	0xffffffff


	//   ....[157]....
        /*0e10*/ 	.word	0xffffffff


	//   ....[158]....
        /*0e14*/ 	.word	0xffffffff


	//   ....[159]....
        /*0e18*/ 	.word	0xffffffff


	//   ....[160]....
        /*0e1c*/ 	.word	0xffffffff


	//   ....[161]....
        /*0e20*/ 	.word	0xffffffff


	//   ....[162]....
        /*0e24*/ 	.word	0xffffffff


	//   ....[163]....
        /*0e28*/ 	.word	0xffffffff


	//   ....[164]....
        /*0e2c*/ 	.word	0xffffffff


	//   ....[165]....
        /*0e30*/ 	.word	0xffffffff


	//   ....[166]....
        /*0e34*/ 	.word	0xffffffff


	//   ....[167]....
        /*0e38*/ 	.word	0xffffffff


	//   ....[168]....
        /*0e3c*/ 	.word	0xffffffff


	//   ....[169]....
        /*0e40*/ 	.word	0xffffffff


	//   ....[170]....
        /*0e44*/ 	.word	0xffffffff


	//   ....[171]....
        /*0e48*/ 	.word	0xffffffff


	//----- nvinfo : EIATTR_COOP_GROUP_INSTR_OFFSETS
	.align		4
.L_256:
        /*0e4c*/ 	.byte	0x04, 0x28
        /*0e4e*/ 	.short	(.L_258 - .L_257)


	//   ....[0]....
.L_257:
        /*0e50*/ 	.word	0x00000050


	//   ....[1]....
        /*0e54*/ 	.word	0x00000200


	//   ....[2]....
        /*0e58*/ 	.word	0x00000230


	//   ....[3]....
        /*0e5c*/ 	.word	0x00000260


	//   ....[4]....
        /*0e60*/ 	.word	0x00000290


	//   ....[5]....
        /*0e64*/ 	.word	0x000002c0


	//   ....[6]....
        /*0e68*/ 	.word	0x000002f0


	//   ....[7]....
        /*0e6c*/ 	.word	0x00000460


	//   ....[8]....
        /*0e70*/ 	.word	0x000004a0


	//   ....[9]....
        /*0e74*/ 	.word	0x000004d0


	//   ....[10]....
        /*0e78*/ 	.word	0x00000500


	//   ....[11]....
        /*0e7c*/ 	.word	0x00000530


	//   ....[12]....
        /*0e80*/ 	.word	0x00000560


	//   ....[13]....
        /*0e84*/ 	.word	0x000005f0


	//   ....[14]....
        /*0e88*/ 	.word	0x00000620


	//   ....[15]....
        /*0e8c*/ 	.word	0x00000640


	//   ....[16]....
        /*0e90*/ 	.word	0x000006a0


	//   ....[17]....
        /*0e94*/ 	.word	0x00002b60


	//   ....[18]....
        /*0e98*/ 	.word	0x00002b80


	//   ....[19]....
        /*0e9c*/ 	.word	0x00002bb0


	//   ....[20]....
        /*0ea0*/ 	.word	0x00002c20


	//   ....[21]....
        /*0ea4*/ 	.word	0x00002db0


	//   ....[22]....
        /*0ea8*/ 	.word	0x00002df0


	//   ....[23]....
        /*0eac*/ 	.word	0x00002f30


	//   ....[24]....
        /*0eb0*/ 	.word	0x00002fd0


	//   ....[25]....
        /*0eb4*/ 	.word	0x00003100


	//   ....[26]....
        /*0eb8*/ 	.word	0x00003120


	//   ....[27]....
        /*0ebc*/ 	.word	0x000031b0


	//   ....[28]....
        /*0ec0*/ 	.word	0x00003210


	//   ....[29]....
        /*0ec4*/ 	.word	0x000034d0


	//   ....[30]....
        /*0ec8*/ 	.word	0x000034e0


	//   ....[31]....
        /*0ecc*/ 	.word	0x000038d0


	//   ....[32]....
        /*0ed0*/ 	.word	0x000038e0


	//   ....[33]....
        /*0ed4*/ 	.word	0x00004760


	//   ....[34]....
        /*0ed8*/ 	.word	0x00004780


	//   ....[35]....
        /*0edc*/ 	.word	0x00004970


	//   ....[36]....
        /*0ee0*/ 	.word	0x00004980


	//   ....[37]....
        /*0ee4*/ 	.word	0x00004f20


	//   ....[38]....
        /*0ee8*/ 	.word	0x00004f50


	//   ....[39]....
        /*0eec*/ 	.word	0x00004f60


	//   ....[40]....
        /*0ef0*/ 	.word	0x00004f90


	//   ....[41]....
        /*0ef4*/ 	.word	0x000065d0


	//   ....[42]....
        /*0ef8*/ 	.word	0x000065f0


	//   ....[43]....
        /*0efc*/ 	.word	0x000067d0


	//   ....[44]....
        /*0f00*/ 	.word	0x000067e0


	//   ....[45]....
        /*0f04*/ 	.word	0x000075d0


	//   ....[46]....
        /*0f08*/ 	.word	0x000075f0


	//   ....[47]....
        /*0f0c*/ 	.word	0x000077b0


	//   ....[48]....
        /*0f10*/ 	.word	0x000077c0


	//   ....[49]....
        /*0f14*/ 	.word	0x00007b10


	//   ....[50]....
        /*0f18*/ 	.word	0x00007b40


	//   ....[51]....
        /*0f1c*/ 	.word	0x00007b60


	//   ....[52]....
        /*0f20*/ 	.word	0x00007b80


	//   ....[53]....
        /*0f24*/ 	.word	0x00009440


	//   ....[54]....
        /*0f28*/ 	.word	0x00009450


	//   ....[55]....
        /*0f2c*/ 	.word	0x00009480


	//   ....[56]....
        /*0f30*/ 	.word	0x00009490


	//   ....[57]....
        /*0f34*/ 	.word	0x0000ad40


	//   ....[58]....
        /*0f38*/ 	.word	0x0000ad50


	//   ....[59]....
        /*0f3c*/ 	.word	0x0000ad70


	//   ....[60]....
        /*0f40*/ 	.word	0x0000ad80


	//   ....[61]....
        /*0f44*/ 	.word	0x0000b1b0


	//   ....[62]....
        /*0f48*/ 	.word	0x0000b1d0


	//   ....[63]....
        /*0f4c*/ 	.word	0x0000b430


	//   ....[64]....
        /*0f50*/ 	.word	0x0000b440


	//   ....[65]....
        /*0f54*/ 	.word	0x0000b650


	//   ....[66]....
        /*0f58*/ 	.word	0x0000b670


	//   ....[67]....
        /*0f5c*/ 	.word	0x0000b880


	//   ....[68]....
        /*0f60*/ 	.word	0x0000b890


	//   ....[69]....
        /*0f64*/ 	.word	0x0000bc90


	//   ....[70]....
        /*0f68*/ 	.word	0x0000bcb0


	//   ....[71]....
        /*0f6c*/ 	.word	0x0000c900


	//   ....[72]....
        /*0f70*/ 	.word	0x0000c910


	//   ....[73]....
        /*0f74*/ 	.word	0x0000dd40


	//   ....[74]....
        /*0f78*/ 	.word	0x0000dd60


	//   ....[75]....
        /*0f7c*/ 	.word	0x0000dfd0


	//   ....[76]....
        /*0f80*/ 	.word	0x0000dfe0


	//   ....[77]....
        /*0f84*/ 	.word	0x0000e1f0


	//   ....[78]....
        /*0f88*/ 	.word	0x0000e210


	//   ....[79]....
        /*0f8c*/ 	.word	0x0000e420


	//   ....[80]....
        /*0f90*/ 	.word	0x0000e430


	//   ....[81]....
        /*0f94*/ 	.word	0x0000e700


	//   ....[82]....
        /*0f98*/ 	.word	0x0000e720


	//   ....[83]....
        /*0f9c*/ 	.word	0x0000e850


	//   ....[84]....
        /*0fa0*/ 	.word	0x0000e890


	//   ....[85]....
        /*0fa4*/ 	.word	0x0000e8c0


	//   ....[86]....
        /*0fa8*/ 	.word	0x0000e8f0


	//   ....[87]....
        /*0fac*/ 	.word	0x0000e920


	//   ....[88]....
        /*0fb0*/ 	.word	0x0000e950


	//   ....[89]....
        /*0fb4*/ 	.word	0x0000eab0


	//   ....[90]....
        /*0fb8*/ 	.word	0x0000eaf0


	//   ....[91]....
        /*0fbc*/ 	.word	0x0000eb20


	//   ....[92]....
        /*0fc0*/ 	.word	0x0000eb50


	//   ....[93]....
        /*0fc4*/ 	.word	0x0000eb80


	//   ....[94]....
        /*0fc8*/ 	.word	0x0000ebb0


	//   ....[95]....
        /*0fcc*/ 	.word	0x0000ec40


	//   ....[96]....
        /*0fd0*/ 	.word	0x0000ec70


	//   ....[97]....
        /*0fd4*/ 	.word	0x0000ec80


	//   ....[98]....
        /*0fd8*/ 	.word	0x0000ece0


	//   ....[99]....
        /*0fdc*/ 	.word	0x0000f2c0


	//   ....[100]....
        /*0fe0*/ 	.word	0x0000f320


	//   ....[101]....
        /*0fe4*/ 	.word	0x0000f370


	//   ....[102]....
        /*0fe8*/ 	.word	0x0000f3c0


	//   ....[103]....
        /*0fec*/ 	.word	0x0000f410


	//   ....[104]....
        /*0ff0*/ 	.word	0x0000f480


	//   ....[105]....
        /*0ff4*/ 	.word	0x0000f4c0


	//   ....[106]....
        /*0ff8*/ 	.word	0x0000f530


	//   ....[107]....
        /*0ffc*/ 	.word	0x0000f5a0


	//   ....[108]....
        /*1000*/ 	.word	0x0000f600


	//   ....[109]....
        /*1004*/ 	.word	0x0000f670


	//   ....[110]....
        /*1008*/ 	.word	0x0000f6d0


	//   ....[111]....
        /*100c*/ 	.word	0x0000f730


	//   ....[112]....
        /*1010*/ 	.word	0x0000f7a0


	//   ....[113]....
        /*1014*/ 	.word	0x0000f800


	//   ....[114]....
        /*1018*/ 	.word	0x0000f860


	//   ....[115]....
        /*101c*/ 	.word	0x0000f8b0


	//   ....[116]....
        /*1020*/ 	.word	0x0000f900


	//   ....[117]....
        /*1024*/ 	.word	0x0000f950


	//   ....[118]....
        /*1028*/ 	.word	0x0000f9a0


	//   ....[119]....
        /*102c*/ 	.word	0x0000fa10


	//   ....[120]....
        /*1030*/ 	.word	0x0000fa70


	//   ....[121]....
        /*1034*/ 	.word	0x0000fad0


	//   ....[122]....
        /*1038*/ 	.word	0x0000fb30


	//   ....[123]....
        /*103c*/ 	.word	0x0000fba0


	//   ....[124]....
        /*1040*/ 	.word	0x0000fc00


	//   ....[125]....
        /*1044*/ 	.word	0x0000fc60


	//   ....[126]....
        /*1048*/ 	.word	0x0000fca0


	//   ....[127]....
        /*104c*/ 	.word	0x0000fce0


	//   ....[128]....
        /*1050*/ 	.word	0x0000fd30


	//   ....[129]....
        /*1054*/ 	.word	0x0000fd70


	//   ....[130]....
        /*1058*/ 	.word	0x0000fdc0


	//   ....[131]....
        /*105c*/ 	.word	0x0000fe10


	//   ....[132]....
        /*1060*/ 	.word	0x0000fe60


	//   ....[133]....
        /*1064*/ 	.word	0x0000fec0


	//   ....[134]....
        /*1068*/ 	.word	0x0000ff30


	//   ....[135]....
        /*106c*/ 	.word	0x0000ffa0


	//   ....[136]....
        /*1070*/ 	.word	0x00010000


	//   ....[137]....
        /*1074*/ 	.word	0x00010060


	//   ....[138]....
        /*1078*/ 	.word	0x000100c0


	//   ....[139]....
        /*107c*/ 	.word	0x00010130


	//   ....[140]....
        /*1080*/ 	.word	0x00010190


	//   ....[141]....
        /*1084*/ 	.word	0x000101f0


	//   ....[142]....
        /*1088*/ 	.word	0x00010250


	//   ....[143]....
        /*108c*/ 	.word	0x000102c0


	//   ....[144]....
        /*1090*/ 	.word	0x00010320


	//   ....[145]....
        /*1094*/ 	.word	0x00010380


	//   ....[146]....
        /*1098*/ 	.word	0x000103e0


	//   ....[147]....
        /*109c*/ 	.word	0x00010450


	//   ....[148]....
        /*10a0*/ 	.word	0x000104b0


	//   ....[149]....
        /*10a4*/ 	.word	0x00010510


	//   ....[150]....
        /*10a8*/ 	.word	0x00010570


	//   ....[151]....
        /*10ac*/ 	.word	0x000105e0


	//   ....[152]....
        /*10b0*/ 	.word	0x00010640


	//   ....[153]....
        /*10b4*/ 	.word	0x000106a0


	//   ....[154]....
        /*10b8*/ 	.word	0x00010700


	//   ....[155]....
        /*10bc*/ 	.word	0x00010770


	//   ....[156]....
        /*10c0*/ 	.word	0x000107c0


	//   ....[157]....
        /*10c4*/ 	.word	0x00010800


	//   ....[158]....
        /*10c8*/ 	.word	0x00010850


	//   ....[159]....
        /*10cc*/ 	.word	0x000108a0


	//   ....[160]....
        /*10d0*/ 	.word	0x000108f0


	//   ....[161]....
        /*10d4*/ 	.word	0x00010960


	//   ....[162]....
        /*10d8*/ 	.word	0x000109a0


	//   ....[163]....
        /*10dc*/ 	.word	0x000109f0


	//   ....[164]....
        /*10e0*/ 	.word	0x00010a40


	//   ....[165]....
        /*10e4*/ 	.word	0x00010a90


	//   ....[166]....
        /*10e8*/ 	.word	0x00010ae0


	//   ....[167]....
        /*10ec*/ 	.word	0x00010b50


	//   ....[168]....
        /*10f0*/ 	.word	0x00010b90


	//   ....[169]....
        /*10f4*/ 	.word	0x00010c00


	//   ....[170]....
        /*10f8*/ 	.word	0x00010c60


	//   ....[171]....
        /*10fc*/ 	.word	0x00010cd0


	//----- nvinfo : EIATTR_EXIT_INSTR_OFFSETS
	.align		4
.L_258:
        /*1100*/ 	.byte	0x04, 0x1c
        /*1102*/ 	.short	(.L_260 - .L_259)


	//   ....[0]....
.L_259:
        /*1104*/ 	.word	0x00000c10


	//   ....[1]....
        /*1108*/ 	.word	0x0000f280


	//----- nvinfo : EIATTR_MAX_THREADS
	.align		4
.L_260:
        /*110c*/ 	.byte	0x04, 0x05
        /*110e*/ 	.short	(.L_262 - .L_261)
.L_261:
        /*1110*/ 	.word	0x00000100
        /*1114*/ 	.word	0x00000001
        /*1118*/ 	.word	0x00000001


	//----- nvinfo : EIATTR_CRS_STACK_SIZE
	.align		4
.L_262:
        /*111c*/ 	.byte	0x04, 0x1e
        /*111e*/ 	.short	(.L_264 - .L_263)
.L_263:
        /*1120*/ 	.word	0x00000000
.L_264:


//--------------------- .nv.info._ZN7cutlass13device_kernelIN5flash19enable_sm80_to_sm89INS1_16FlashAttnFwdSm80INS1_25CollectiveMainloopFwdSm80ILi8ELi1ELb0EN4cute5tupleIJNS5_1CILi128EEENS7_ILi32EEENS7_ILi256EEEEEELi256ENS_6half_tEfNS_4arch4Sm80ELb0ELb0ELb0ELb1ELb1ELb1ELb1ELb1EEENS1_21CollectiveEpilogueFwdINS6_IJS8_SA_S9_EEENS6_IJNS7_ILi1EEESI_SI_EEESC_SE_Li256ELb1ELb1ELb1ELb0EEENS1_36VarlenDynamicPersistentTileSchedulerILi128ELi32ELi256ELi256ELb1ELb1ELb0ELb0ELb1ELb1EEEEEEEEEvNT_6ParamsE --------------------------
	.section	.nv.info._ZN7cutlass13device_kernelIN5flash19enable_sm80_to_sm89INS1_16FlashAttnFwdSm80INS1_25CollectiveMainloopFwdSm80ILi8ELi1ELb0EN4cute5tupleIJNS5_1CILi128EEENS7_ILi32EEENS7_ILi256EEEEEELi256ENS_6half_tEfNS_4arch4Sm80ELb0ELb0ELb0ELb1ELb1ELb1ELb1ELb1EEENS1_21CollectiveEpilogueFwdINS6_IJS8_SA_S9_EEENS6_IJNS7_ILi1EEESI_SI_EEESC_SE_Li256ELb1ELb1ELb1ELb0EEENS1_36VarlenDynamicPersistentTileSchedulerILi128ELi32ELi256ELi256ELb1ELb1ELb0ELb0ELb1ELb1EEEEEEEEEvNT_6ParamsE,"",@"SHT_CUDA_INFO"
	.sectionflags	@""
	.align	4


	//----- nvinfo : EIATTR_CUDA_API_VERSION
	.align		4
        /*0000*/ 	.byte	0x04, 0x37
        /*0002*/ 	.short	(.L_266 - .L_265)
.L_265:
        /*0004*/ 	.word	0x00000082


	//----- nvinfo : EIATTR_SW2861232_WAR
	.align		4
.L_266:
        /*0008*/ 	.byte	0x01, 0x35
	.zero		2


	//----- nvinfo : EIATTR_PARAM_CBANK
	.align		4
        /*000c*/ 	.byte	0x04, 0x0a
        /*000e*/ 	.short	(.L_268 - .L_267)
	.align		4
.L_267:
        /*0010*/ 	.word	index@(.nv.constant0._ZN7cutlass13device_kernelIN5flash19enable_sm80_to_sm89INS1_16FlashAttnFwdSm80INS1_25CollectiveMainloopFwdSm80ILi8ELi1ELb0EN4cute5tupleIJNS5_1CILi128EEENS7_ILi32EEENS7_ILi256EEEEEELi256ENS_6half_tEfNS_4arch4Sm80ELb0ELb0ELb0ELb1ELb1ELb1ELb1ELb1EEENS1_21CollectiveEpilogueFwdINS6_IJS8_SA_S9_EEENS6_IJNS7_ILi1EEESI_SI_EEESC_SE_Li256ELb1ELb1ELb1ELb0EEENS1_36VarlenDynamicPersistentTileSchedulerILi128ELi32ELi256ELi256ELb1ELb1ELb0ELb0ELb1ELb1EEEEEEEEEvNT_6ParamsE)
        /*0014*/ 	.short	0x0160
        /*0016*/ 	.short	0x0438


	//----- nvinfo : EIATTR_CBANK_PARAM_SIZE
	.align		4
.L_268:
        /*0018*/ 	.byte	0x03, 0x19
        /*001a*/ 	.short	0x0438


	//----- nvinfo : EIATTR_KPARAM_INFO
	.align		4
        /*001c*/ 	.byte	0x04, 0x17
        /*001e*/ 	.short	(.L_270 - .L_269)
.L_269:
        /*0020*/ 	.word	0x00000000
        /*0024*/ 	.short	0x0000
        /*0026*/ 	.short	0x0000
        /*0028*/ 	.byte	0x00, 0xf0, 0xe1, 0x10


	//----- nvinfo : EIATTR_MAXREG_COUNT
	.align		4
.L_270:
        /*002c*/ 	.byte	0x03, 0x1b
        /*002e*/ 	.short	0x00ff


	//----- nvinfo : EIATTR_NUM_BARRIERS
	.align		4
        /*0030*/ 	.byte	0x02, 0x4c
        /*0032*/ 	.byte	0x06
	.zero		1


	//----- nvinfo : EIATTR_ANNOTATIONS
	.align		4
        /*0034*/ 	.byte	0x04, 0x55
        /*0036*/ 	.short	(.L_272 - .L_271)


	//   ....[0]....
.L_271:
        /* <DEDUP_REMOVED lines=25> */


	//----- nvinfo : EIATTR_MERCURY_ISA_VERSION
	.align		4
.L_272:
        /*01b0*/ 	.byte	0x03, 0x5f
        /*01b2*/ 	.short	0x0000


	//----- nvinfo : EIATTR_INT_WARP_WIDE_INSTR_OFFSETS
	.align		4
        /*01b4*/ 	.byte	0x04, 0x31
        /*01b6*/ 	.short	(.L_274 - .L_273)


	//   ....[0]....
.L_273:
        /*01b8*/ 	.word	0x00012140


	//   ....[1]....
        /*01bc*/ 	.word	0x000121b0


	//----- nvinfo : EIATTR_COOP_GROUP_MASK_REGIDS
	.align		4
.L_274:
        /*01c0*/ 	.byte	0x04, 0x29
        /*01c2*/ 	.short	(.L_276 - .L_275)


	//   ....[0]....
.L_275:
        /*01c4*/ 	.word	0xffffffff


	//   ....[1]....
        /*01c8*/ 	.word	0xffffffff


	//   ....[2]....
        /*01cc*/ 	.word	0xffffffff


	//   ....[3]....
        /*01d0*/ 	.word	0xffffffff


	//   ....[4]....
        /*01d4*/ 	.word	0xffffffff


	//   ....[5]....
        /*01d8*/ 	.word	0xffffffff


	//   ....[6]....
        /*01dc*/ 	.word	0xffffffff


	//   ....[7]....
        /*01e0*/ 	.word	0xffffffff


	//   ....[8]....
        /*01e4*/ 	.word	0xffffffff


	//   ....[9]....
        /*01e8*/ 	.word	0xffffffff


	//   ....[10]....
        /*01ec*/ 	.word	0xffffffff


	//   ....[11]....
        /*01f0*/ 	.word	0xffffffff


	//   ....[12]....
        /*01f4*/ 	.word	0xffffffff


	//   ....[13]....
        /*01f8*/ 	.word	0xffffffff


	//   ....[14]....
        /*01fc*/ 	.word	0xffffffff


	//   ....[15]....
        /*0200*/ 	.word	0xffffffff


	//   ....[16]....
        /*0204*/ 	.word	0xffffffff


	//   ....[17]....
        /*0208*/ 	.word	0xffffffff


	//   ....[18]....
        /*020c*/ 	.word	0xffffffff


	//   ....[19]....
        /*0210*/ 	.word	0xffffffff


	//   ....[20]....
        /*0214*/ 	.word	0xffffffff


	//   ....[21]....
        /*0218*/ 	.word	0xffffffff


	//   ....[22]....
        /*021c*/ 	.word	0xffffffff


	//   ....[23]....
        /*0220*/ 	.word	0xffffffff


	//   ....[24]....
        /*0224*/ 	.word	0xffffffff


	//   ....[25]....
        /*0228*/ 	.word	0xffffffff


	//   ....[26]....
        /*022c*/ 	.word	0xffffffff


	//   ....[27]....
        /*0230*/ 	.word	0xffffffff


	//   ....[28]....
        /*0234*/ 	.word	0xffffffff


	//   ....[29]....
        /*0238*/ 	.word	0xffffffff


	//   ....[30]....
        /*023c*/ 	.word	0xffffffff


	//   ....[31]....
        /*0240*/ 	.word	0xffffffff


	//   ....[32]....
        /*0244*/ 	.word	0xffffffff


	//   ....[33]....
        /*0248*/ 	.word	0xffffffff


	//   ....[34]....
        /*024c*/ 	.word	0xffffffff


	//   ....[35]....
        /*0250*/ 	.word	0xffffffff


	//   ....[36]....
        /*0254*/ 	.word	0xffffffff


	//   ....[37]....
        /*0258*/ 	.word	0xffffffff


	//   ....[38]....
        /*025c*/ 	.word	0xffffffff


	//   ....[39]....
        /*0260*/ 	.word	0xffffffff


	//   ....[40]....
        /*0264*/ 	.word	0xffffffff


	//   ....[41]....
        /*0268*/ 	.word	0xffffffff


	//   ....[42]....
        /*026c*/ 	.word	0xffffffff


	//   ....[43]....
        /*0270*/ 	.word	0xffffffff


	//   ....[44]....
        /*0274*/ 	.word	0xffffffff


	//   ....[45]....
        /*0278*/ 	.word	0xffffffff


	//   ....[46]....
        /*027c*/ 	.word	0xffffffff


	//   ....[47]....
        /*0280*/ 	.word	0xffffffff


	//   ....[48]....
        /*0284*/ 	.word	0xffffffff


	//   ....[49]....
        /*0288*/ 	.word	0xffffffff


	//   ....[50]....
        /*028c*/ 	.word	0xffffffff


	//   ....[51]....
        /*0290*/ 	.word	0xffffffff


	//   ....[52]....
        /*0294*/ 	.word	0xffffffff


	//   ....[53]....
        /*0298*/ 	.word	0xffffffff


	//   ....[54]....
        /*029c*/ 	.word	0xffffffff


	//   ....[55]....
        /*02a0*/ 	.word	0xffffffff


	//   ....[56]....
        /*02a4*/ 	.word	0xffffffff


	//   ....[57]....
        /*02a8*/ 	.word	0xffffffff


	//   ....[58]....
        /*02ac*/ 	.word	0xffffffff


	//   ....[59]....
        /*02b0*/ 	.word	0xffffffff


	//   ....[60]....
        /*02b4*/ 	.word	0xffffffff


	//   ....[61]....
        /*02b8*/ 	.word	0xffffffff


	//   ....[62]....
        /*02bc*/ 	.word	0xffffffff


	//   ....[63]....
        /*02c0*/ 	.word	0xffffffff


	//   ....[64]....
        /*02c4*/ 	.word	0xffffffff


	//   ....[65]....
        /*02c8*/ 	.word	0xffffffff


	//   ....[66]....
        /*02cc*/ 	.word	0xffffffff


	//   ....[67]....
        /*02d0*/ 	.word	0xffffffff


	//   ....[68]....
        /*02d4*/ 	.word	0xffffffff


	//   ....[69]....
        /*02d8*/ 	.word	0xffffffff


	//   ....[70]....
        /*02dc*/ 	.word	0xffffffff


	//   ....[71]....
        /*02e0*/ 	.word	0xffffffff


	//   ....[72]....
        /*02e4*/ 	.word	0xffffffff


	//   ....[73]....
        /*02e8*/ 	.word	0xffffffff


	//   ....[74]....
        /*02ec*/ 	.word	0xffffffff


	//   ....[75]....
        /*02f0*/ 	.word	0xffffffff


	//   ....[76]....
        /*02f4*/ 	.word	0xffffffff


	//   ....[77]....
        /*02f8*/ 	.word	0xffffffff


	//   ....[78]....
        /*02fc*/ 	.word	0xffffffff


	//   ....[79]....
        /*0300*/ 	.word	0xffffffff


	//   ....[80]....
        /*0304*/ 	.word	0xffffffff


	//   ....[81]....
        /*0308*/ 	.word	0xffffffff


	//   ....[82]....
        /*030c*/ 	.word	0xffffffff


	//   ....[83]....
        /*0310*/ 	.word	0xffffffff


	//   ....[84]....
        /*0314*/ 	.word	0xffffffff


	//   ....[85]....
        /*0318*/ 	.word	0xffffffff


	//   ....[86]....
        /*031c*/ 	.word	0xffffffff


	//   ....[87]....
        /*0320*/ 	.word	0xffffffff


	//   ....[88]....
        /*0324*/ 	.word	0xffffffff


	//   ....[89]....
        /*0328*/ 	.word	0xffffffff


	//   ....[90]....
        /*032c*/ 	.word	0xffffffff


	//   ....[91]....
        /*0330*/ 	.word	0xffffffff


	//   ....[92]....
        /*0334*/ 	.word	0xffffffff


	//   ....[93]....
        /*0338*/ 	.word	0xffffffff


	//   ....[94]....
        /*033c*/ 	.word	0xffffffff


	//   ....[95]....
        /*0340*/ 	.word	0xffffffff


	//   ....[96]....
        /*0344*/ 	.word	0xffffffff


	//   ....[97]....
        /*0348*/ 	.word	0xffffffff


	//   ....[98]....
        /*034c*/ 	.word	0xffffffff


	//   ....[99]....
        /*0350*/ 	.word	0xffffffff


	//   ....[100]....
        /*0354*/ 	.word	0xffffffff


	//   ....[101]....
        /*0358*/ 	.word	0xffffffff


	//   ....[102]....
        /*035c*/ 	.word	0xffffffff


	//   ....[103]....
        /*0360*/ 	.word	0xffffffff


	//   ....[104]....
        /*0364*/ 	.word	0xffffffff


	//   ....[105]....
        /*0368*/ 	.word	0xffffffff


	//   ....[106]....
        /*036c*/ 	.word	0xffffffff


	//   ....[107]....
        /*0370*/ 	.word	0xffffffff


	//   ....[108]....
        /*0374*/ 	.word	0xffffffff


	//   ....[109]....
        /*0378*/ 	.word	0xffffffff


	//   ....[110]....
        /*037c*/ 	.word	0xffffffff


	//   ....[111]....
        /*0380*/ 	.word	0xffffffff


	//   ....[112]....
        /*0384*/ 	.word	0xffffffff


	//   ....[113]....
        /*0388*/ 	.word	0xffffffff


	//   ....[114]....
        /*038c*/ 	.word	0xffffffff


	//   ....[115]....
        /*0390*/ 	.word	0xffffffff


	//   ....[116]....
        /*0394*/ 	.word	0xffffffff


	//   ....[117]....
        /*0398*/ 	.word	0xffffffff


	//   ....[118]....
        /*039c*/ 	.word	0xffffffff


	//   ....[119]....
        /*03a0*/ 	.word	0xffffffff


	//   ....[120]....
        /*03a4*/ 	.word	0xffffffff


	//   ....[121]....
        /*03a8*/ 	.word	0xffffffff


	//   ....[122]....
        /*03ac*/ 	.word	0xffffffff


	//   ....[123]....
        /*03b0*/ 	.word	0xffffffff


	//   ....[124]....
        /*03b4*/ 	.word	0xffffffff


	//   ....[125]....
        /*03b8*/ 	.word	0xffffffff


	//   ....[126]....
        /*03bc*/ 	.word	0xffffffff


	//   ....[127]....
        /*03c0*/ 	.word	0xffffffff


	//   ....[128]....
        /*03c4*/ 	.word	0xffffffff


	//   ....[129]....
        /*03c8*/ 	.word	0xffffffff


	//   ....[130]....
        /*03cc*/ 	.word	0xffffffff


	//   ....[131]....
        /*03d0*/ 	.word	0xffffffff


	//   ....[132]....
        /*03d4*/ 	.word	0xffffffff


	//   ....[133]....
        /*03d8*/ 	.word	0xffffffff


	//   ....[134]....
        /*03dc*/ 	.word	0xffffffff


	//   ....[135]....
        /*03e0*/ 	.word	0xffffffff


	//   ....[136]....
        /*03e4*/ 	.word	0xffffffff


	//   ....[137]....
        /*03e8*/ 	.word	0xffffffff


	//   ....[138]....
        /*03ec*/ 	.word	0xffffffff


	//   ....[139]....
        /*03f0*/ 	.word	0xffffffff


	//   ....[140]....
        /*03f4*/ 	.word	0xffffffff


	//   ....[141]....
        /*03f8*/ 	.word	0xffffffff


	//   ....[142]....
        /*03fc*/ 	.word	0xffffffff


	//   ....[143]....
        /*0400*/ 	.word	0xffffffff


	//   ....[144]....
        /*0404*/ 	.word	0xffffffff


	//   ....[145]....
        /*0408*/ 	.word	0xffffffff


	//   ....[146]....
        /*040c*/ 	.word	0xffffffff


	//   ....[147]....
        /*0410*/ 	.word	0xffffffff


	//   ....[148]....
        /*0414*/ 	.word	0xffffffff


	//   ....[149]....
        /*0418*/ 	.word	0xffffffff


	//   ....[150]....
        /*041c*/ 	.word	0xffffffff


	//   ....[151]....
        /*0420*/ 	.word	0xffffffff


	//   ....[152]....
        /*0424*/ 	.word	0xffffffff


	//   ....[153]....
        /*0428*/ 	.word	0xffffffff


	//   ....[154]....
        /*042c*/ 	.word	0xffffffff


	//   ....[155]....
        /*0430*/ 	.word	0xffffffff


	//   ....[156]....
        /*0434*/ 	.word	0xffffffff


	//   ....[157]....
        /*0438*/ 	.word	0xffffffff


	//   ....[158]....
        /*043c*/ 	.word	0xffffffff


	//   ....[159]....
        /*0440*/ 	.word	0xffffffff


	//   ....[160]....
        /*0444*/ 	.word	0xffffffff


	//   ....[161]....
        /*0448*/ 	.word	0xffffffff


	//   ....[162]....
        /*044c*/ 	.word	0xffffffff


	//   ....[163]....
        /*0450*/ 	.word	0xffffffff


	//   ....[164]....
        /*0454*/ 	.word	0xffffffff


	//   ....[165]....
        /*0458*/ 	.word	0xffffffff


	//   ....[166]....
        /*045c*/ 	.word	0xffffffff


	//   ....[167]....
        /*0460*/ 	.word	0xffffffff


	//   ....[168]....
        /*0464*/ 	.word	0xffffffff


	//   ....[169]....
        /*0468*/ 	.word	0xffffffff


	//   ....[170]....
        /*046c*/ 	.word	0xffffffff


	//   ....[171]....
        /*0470*/ 	.word	0xffffffff


	//   ....[172]....
        /*0474*/ 	.word	0xffffffff


	//   ....[173]....
        /*0478*/ 	.word	0xffffffff


	//   ....[174]....
        /*047c*/ 	.word	0xffffffff


	//   ....[175]....
        /*0480*/ 	.word	0xffffffff


	//   ....[176]....
        /*0484*/ 	.word	0xffffffff


	//   ....[177]....
        /*0488*/ 	.word	0xffffffff


	//----- nvinfo : EIATTR_COOP_GROUP_INSTR_OFFSETS
	.align		4
.L_276:
        /*048c*/ 	.byte	0x04, 0x28
        /*048e*/ 	.short	(.L_278 - .L_277)


	//   ....[0]....
.L_277:
        /*0490*/ 	.word	0x00000050


	//   ....[1]....
        /*0494*/ 	.word	0x000001e0


	//   ....[2]....
        /*0498*/ 	.word	0x00000210


	//   ....[3]....
        /*049c*/ 	.word	0x00000240


	//   ....[4]....
        /*04a0*/ 	.word	0x00000270


	//   ....[5]....
        /*04a4*/ 	.word	0x000002a0


	//   ....[6]....
        /*04a8*/ 	.word	0x000002d0


	//   ....[7]....
        /*04ac*/ 	.word	0x00000440


	//   ....[8]....
        /*04b0*/ 	.word	0x00000480


	//   ....[9]....
        /*04b4*/ 	.word	0x000004b0


	//   ....[10]....
        /*04b8*/ 	.word	0x000004e0


	//   ....[11]....
        /*04bc*/ 	.word	0x00000510


	//   ....[12]....
        /*04c0*/ 	.word	0x00000540


	//   ....[13]....
        /*04c4*/ 	.word	0x000005d0


	//   ....[14]....
        /*04c8*/ 	.word	0x00000600


	//   ....[15]....
        /*04cc*/ 	.word	0x00000620


	//   ....[16]....
        /*04d0*/ 	.word	0x00000680


	//   ....[17]....
        /*04d4*/ 	.word	0x000033b0


	//   ....[18]....
        /*04d8*/ 	.word	0x000033c0


	//   ....[19]....
        /*04dc*/ 	.word	0x000045d0


	//   ....[20]....
        /*04e0*/ 	.word	0x000045e0


	//   ....[21]....
        /*04e4*/ 	.word	0x000056f0


	//   ....[22]....
        /*04e8*/ 	.word	0x00005710


	//   ....[23]....
        /*04ec*/ 	.word	0x00005ad0


	//   ....[24]....
        /*04f0*/ 	.word	0x00005ae0


	//   ....[25]....
        /*04f4*/ 	.word	0x00006790


	//   ....[26]....
        /*04f8*/ 	.word	0x000067b0


	//   ....[27]....
        /*04fc*/ 	.word	0x00006930


	//   ....[28]....
        /*0500*/ 	.word	0x00006940


	//   ....[29]....
        /*0504*/ 	.word	0x00006aa0


	//   ....[30]....
        /*0508*/ 	.word	0x00006ac0


	//   ....[31]....
        /*050c*/ 	.word	0x00006c20


	//   ....[32]....
        /*0510*/ 	.word	0x00006c30


	//   ....[33]....
        /*0514*/ 	.word	0x00007020


	//   ....[34]....
        /*0518*/ 	.word	0x00007030


	//   ....[35]....
        /*051c*/ 	.word	0x000072a0


	//   ....[36]....
        /*0520*/ 	.word	0x000072e0


	//   ....[37]....
        /*0524*/ 	.word	0x00007320


	//   ....[38]....
        /*0528*/ 	.word	0x00007350


	//   ....[39]....
        /*052c*/ 	.word	0x0000a470


	//   ....[40]....
        /*0530*/ 	.word	0x0000a4b0


	//   ....[41]....
        /*0534*/ 	.word	0x0000a4f0


	//   ....[42]....
        /*0538*/ 	.word	0x0000a520


	//   ....[43]....
        /*053c*/ 	.word	0x0000db90


	//   ....[44]....
        /*0540*/ 	.word	0x0000dba0


	//   ....[45]....
        /*0544*/ 	.word	0x0000e670


	//   ....[46]....
        /*0548*/ 	.word	0x0000e690


	//   ....[47]....
        /*054c*/ 	.word	0x0000ea30


	//   ....[48]....
        /*0550*/ 	.word	0x0000ea40


	//   ....[49]....
        /*0554*/ 	.word	0x0000ea70


	//   ....[50]....
        /*0558*/ 	.word	0x0000ea80


	//   ....[51]....
        /*055c*/ 	.word	0x0000f7d0


	//   ....[52]....
        /*0560*/ 	.word	0x0000f7e0


	//   ....[53]....
        /*0564*/ 	.word	0x000101c0


	//   ....[54]....
        /*0568*/ 	.word	0x000101e0


	//   ....[55]....
        /*056c*/ 	.word	0x00010410


	//   ....[56]....
        /*0570*/ 	.word	0x00010430


	//   ....[57]....
        /*0574*/ 	.word	0x00010450


	//   ....[58]....
        /*0578*/ 	.word	0x00010470


	//   ....[59]....
        /*057c*/ 	.word	0x00011730


	//   ....[60]....
        /*0580*/ 	.word	0x00011760


	//   ....[61]....
        /*0584*/ 	.word	0x00011780


	//   ....[62]....
        /*0588*/ 	.word	0x000117a0


	//   ....[63]....
        /*058c*/ 	.word	0x00012f20


	//   ....[64]....
        /*0590*/ 	.word	0x00012f40


	//   ....[65]....
        /*0594*/ 	.word	0x00012f50


	//   ....[66]....
        /*0598*/ 	.word	0x00012f70


	//   ....[67]....
        /*059c*/ 	.word	0x00013330


	//   ....[68]....
        /*05a0*/ 	.word	0x00013350


	//   ....[69]....
        /*05a4*/ 	.word	0x000134b0


	//   ....[70]....
        /*05a8*/ 	.word	0x000134c0


	//   ....[71]....
        /*05ac*/ 	.word	0x00013630


	//   ....[72]....
        /*05b0*/ 	.word	0x00013650


	//   ....[73]....
        /*05b4*/ 	.word	0x000137c0


	//   ....[74]....
        /*05b8*/ 	.word	0x000137d0


	//   ....[75]....
        /*05bc*/ 	.word	0x00013b30


	//   ....[76]....
        /*05c0*/ 	.word	0x00013b50


	//   ....[77]....
        /*05c4*/ 	.word	0x000148e0


	//   ....[78]....
        /*05c8*/ 	.word	0x000148f0


	//   ....[79]....
        /*05cc*/ 	.word	0x00015e50


	//   ....[80]....
        /*05d0*/ 	.word	0x00015e70


	//   ....[81]....
        /*05d4*/ 	.word	0x00015fe0


	//   ....[82]....
        /*05d8*/ 	.word	0x00015ff0


	//   ....[83]....
        /*05dc*/ 	.word	0x00016160


	//   ....[84]....
        /*05e0*/ 	.word	0x00016180


	//   ....[85]....
        /*05e4*/ 	.word	0x000162f0


	//   ....[86]....
        /*05e8*/ 	.word	0x00016300


	//   ....[87]....
        /*05ec*/ 	.word	0x00016510


	//   ....[88]....
        /*05f0*/ 	.word	0x00016530


	//   ....[89]....
        /*05f4*/ 	.word	0x00016650


	//   ....[90]....
        /*05f8*/ 	.word	0x00016690


	//   ....[91]....
        /*05fc*/ 	.word	0x000166c0


	//   ....[92]....
        /*0600*/ 	.word	0x000166f0


	//   ....[93]....
        /*0604*/ 	.word	0x00016720


	//   ....[94]....
        /*0608*/ 	.word	0x00016750


	//   ....[95]....
        /*060c*/ 	.word	0x000168b0


	//   ....[96]....
        /*0610*/ 	.word	0x000168f0


	//   ....[97]....
        /*0614*/ 	.word	0x00016920


	//   ....[98]....
        /*0618*/ 	.word	0x00016950


	//   ....[99]....
        /*061c*/ 	.word	0x00016980


	//   ....[100]....
        /*0620*/ 	.word	0x000169b0


	//   ....[101]....
        /*0624*/ 	.word	0x00016a40


	//   ....[102]....
        /*0628*/ 	.word	0x00016a70


	//   ....[103]....
        /*062c*/ 	.word	0x00016a80


	//   ....[104]....
        /*0630*/ 	.word	0x00016ae0


	//   ....[105]....
        /*0634*/ 	.word	0x00017020


	//   ....[106]....
        /*0638*/ 	.word	0x00017080


	//   ....[107]....
        /*063c*/ 	.word	0x000170d0


	//   ....[108]....
        /*0640*/ 	.word	0x00017120


	//   ....[109]....
        /*0644*/ 	.word	0x00017170


	//   ....[110]....
        /*0648*/ 	.word	0x000171e0


	//   ....[111]....
        /*064c*/ 	.word	0x00017230


	//   ....[112]....
        /*0650*/ 	.word	0x00017290


	//   ....[113]....
        /*0654*/ 	.word	0x00017300


	//   ....[114]....
        /*0658*/ 	.word	0x00017360


	//   ....[115]....
        /*065c*/ 	.word	0x000173d0


	//   ....[116]....
        /*0660*/ 	.word	0x00017440


	//   ....[117]....
        /*0664*/ 	.word	0x000174b0


	//   ....[118]....
        /*0668*/ 	.word	0x00017510


	//   ....[119]....
        /*066c*/ 	.word	0x00017580


	//   ....[120]....
        /*0670*/ 	.word	0x000175f0


	//   ....[121]....
        /*0674*/ 	.word	0x00017660


	//   ....[122]....
        /*0678*/ 	.word	0x000176c0


	//   ....[123]....
        /*067c*/ 	.word	0x00017730


	//   ....[124]....
        /*0680*/ 	.word	0x000177a0


	//   ....[125]....
        /*0684*/ 	.word	0x00017800


	//   ....[126]....
        /*0688*/ 	.word	0x00017850


	//   ....[127]....
        /*068c*/ 	.word	0x000178a0


	//   ....[128]....
        /*0690*/ 	.word	0x000178f0


	//   ....[129]....
        /*0694*/ 	.word	0x00017950


	//   ....[130]....
        /*0698*/ 	.word	0x000179c0


	//   ....[131]....
        /*069c*/ 	.word	0x00017a30


	//   ....[132]....
        /*06a0*/ 	.word	0x00017a80


	//   ....[133]....
        /*06a4*/ 	.word	0x00017ac0


	//   ....[134]....
        /*06a8*/ 	.word	0x00017b10


	//   ....[135]....
        /*06ac*/ 	.word	0x00017b50


	//   ....[136]....
        /*06b0*/ 	.word	0x00017ba0


	//   ....[137]....
        /*06b4*/ 	.word	0x00017bf0


	//   ....[138]....
        /*06b8*/ 	.word	0x00017c40


	//   ....[139]....
        /*06bc*/ 	.word	0x00017c90


	//   ....[140]....
        /*06c0*/ 	.word	0x00017d00


	//   ....[141]....
        /*06c4*/ 	.word	0x00017d70


	//   ....[142]....
        /*06c8*/ 	.word	0x00017de0


	//   ....[143]....
        /*06cc*/ 	.word	0x00017e40


	//   ....[144]....
        /*06d0*/ 	.word	0x00017eb0


	//   ....[145]....
        /*06d4*/ 	.word	0x00017f20


	//   ....[146]....
        /*06d8*/ 	.word	0x00017f90


	//   ....[147]....
        /*06dc*/ 	.word	0x00017ff0


	//   ....[148]....
        /*06e0*/ 	.word	0x00018060


	//   ....[149]....
        /*06e4*/ 	.word	0x000180d0


	//   ....[150]....
        /*06e8*/ 	.word	0x00018140


	//   ....[151]....
        /*06ec*/ 	.word	0x000181a0


	//   ....[152]....
        /*06f0*/ 	.word	0x00018210


	//   ....[153]....
        /*06f4*/ 	.word	0x00018280


	//   ....[154]....
        /*06f8*/ 	.word	0x000182f0


	//   ....[155]....
        /*06fc*/ 	.word	0x00018350


	//   ....[156]....
        /*0700*/ 	.word	0x000183c0


	//   ....[157]....
        /*0704*/ 	.word	0x00018430


	//   ....[158]....
        /*0708*/ 	.word	0x000184a0


	//   ....[159]....
        /*070c*/ 	.word	0x00018500


	//   ....[160]....
        /*0710*/ 	.word	0x00018570


	//   ....[161]....
        /*0714*/ 	.word	0x000185e0


	//   ....[162]....
        /*0718*/ 	.word	0x00018630


	//   ....[163]....
        /*071c*/ 	.word	0x00018670


	//   ....[164]....
        /*0720*/ 	.word	0x000186c0


	//   ....[165]....
        /*0724*/ 	.word	0x00018710


	//   ....[166]....
        /*0728*/ 	.word	0x00018760


	//   ....[167]....
        /*072c*/ 	.word	0x000187d0


	//   ....[168]....
        /*0730*/ 	.word	0x00018820


	//   ....[169]....
        /*0734*/ 	.word	0x00018870


	//   ....[170]....
        /*0738*/ 	.word	0x000188c0


	//   ....[171]....
        /*073c*/ 	.word	0x00018910


	//   ....[172]....
        /*0740*/ 	.word	0x00018960


	//   ....[173]....
        /*0744*/ 	.word	0x000189d0


	//   ....[174]....
        /*0748*/ 	.word	0x00018a20


	//   ....[175]....
        /*074c*/ 	.word	0x00018a80


	//   ....[176]....
        /*0750*/ 	.word	0x00018ae0


	//   ....[177]....
        /*0754*/ 	.word	0x00018b50


	//----- nvinfo : EIATTR_EXIT_INSTR_OFFSETS
	.align		4
.L_278:
        /*0758*/ 	.byte	0x04, 0x1c
        /*075a*/ 	.short	(.L_280 - .L_279)


	//   ....[0]....
.L_279:
        /*075c*/ 	.word	0x00000b40


	//   ....[1]....
        /*0760*/ 	.word	0x00016fe0


	//----- nvinfo : EIATTR_MAX_THREADS
	.align		4
.L_280:
        /*0764*/ 	.byte	0x04, 0x05
        /*0766*/ 	.short	(.L_282 - .L_281)
.L_281:
        /*0768*/ 	.word	0x00000100
        /*076c*/ 	.word	0x00000001
        /*0770*/ 	.word	0x00000001


	//----- nvinfo : EIATTR_CRS_STACK_SIZE
	.align		4
.L_282:
        /*0774*/ 	.byte	0x04, 0x1e
        /*0776*/ 	.short	(.L_284 - .L_283)
.L_283:
        /*0778*/ 	.word	0x00000000
.L_284:


//--------------------- .nv.info._ZN7cutlass13device_kernelIN5flash19enable_sm80_to_sm89INS1_16FlashAttnFwdSm80INS1_25CollectiveMainloopFwdSm80ILi8ELi1ELb1EN4cute5tupleIJNS5_1CILi128EEENS7_ILi48EEENS7_ILi256EEEEEELi256ENS_6half_tEfNS_4arch4Sm80ELb0ELb1ELb0ELb0ELb1ELb0ELb1ELb1EEENS1_21CollectiveEpilogueFwdINS6_IJS8_SA_S9_EEENS6_IJNS7_ILi1EEESI_SI_EEESC_SE_Li256ELb0ELb1ELb1ELb0EEENS1_19SingleTileSchedulerILb0ELb1ELb1ELi128EEEEEEEEEvNT_6ParamsE --------------------------
	.section	.nv.info._ZN7cutlass13device_kernelIN5flash19enable_sm80_to_sm89INS1_16FlashAttnFwdSm80INS1_25CollectiveMainloopFwdSm80ILi8ELi1ELb1EN4cute5tupleIJNS5_1CILi128EEENS7_ILi48EEENS7_ILi256EEEEEELi256ENS_6half_tEfNS_4arch4Sm80ELb0ELb1ELb0ELb0ELb1ELb0ELb1ELb1EEENS1_21CollectiveEpilogueFwdINS6_IJS8_SA_S9_EEENS6_IJNS7_ILi1EEESI_SI_EEESC_SE_Li256ELb0ELb1ELb1ELb0EEENS1_19SingleTileSchedulerILb0ELb1ELb1ELi128EEEEEEEEEvNT_6ParamsE,"",@"SHT_CUDA_INFO"
	.sectionflags	@""
	.align	4


	//----- nvinfo : EIATTR_CUDA_API_VERSION
	.align		4
        /*0000*/ 	.byte	0x04, 0x37
        /*0002*/ 	.short	(.L_286 - .L_285)
.L_285:
        /*0004*/ 	.word	0x00000082


	//----- nvinfo : EIATTR_SW2861232_WAR
	.align		4
.L_286:
        /*0008*/ 	.byte	0x01, 0x35
	.zero		2


	//----- nvinfo : EIATTR_PARAM_CBANK
	.align		4
        /*000c*/ 	.byte	0x04, 0x0a
        /*000e*/ 	.short	(.L_288 - .L_287)
	.align		4
.L_287:
        /*0010*/ 	.word	index@(.nv.constant0._ZN7cutlass13device_kernelIN5flash19enable_sm80_to_sm89INS1_16FlashAttnFwdSm80INS1_25CollectiveMainloopFwdSm80ILi8ELi1ELb1EN4cute5tupleIJNS5_1CILi128EEENS7_ILi48EEENS7_ILi256EEEEEELi256ENS_6half_tEfNS_4arch4Sm80ELb0ELb1ELb0ELb0ELb1ELb0ELb1ELb1EEENS1_21CollectiveEpilogueFwdINS6_IJS8_SA_S9_EEENS6_IJNS7_ILi1EEESI_SI_EEESC_SE_Li256ELb0ELb1ELb1ELb0EEENS1_19SingleTileSchedulerILb0ELb1ELb1ELi128EEEEEEEEEvNT_6ParamsE)
        /*0014*/ 	.short	0x0160
        /*0016*/ 	.short	0x0418


	//----- nvinfo : EIATTR_CBANK_PARAM_SIZE
	.align		4
.L_288:
        /*0018*/ 	.byte	0x03, 0x19
        /*001a*/ 	.short	0x0418


	//----- nvinfo : EIATTR_KPARAM_INFO
	.align		4
        /*001c*/ 	.byte	0x04, 0x17
        /*001e*/ 	.short	(.L_290 - .L_289)
.L_289:
        /*0020*/ 	.word	0x00000000
        /*0024*/ 	.short	0x0000
        /*0026*/ 	.short	0x0000
        /*0028*/ 	.byte	0x00, 0xf0, 0x61, 0x10


	//----- nvinfo : EIATTR_MAXREG_COUNT
	.align		4
.L_290:
        /*002c*/ 	.byte	0x03, 0x1b
        /*002e*/ 	.short	0x00ff


	//----- nvinfo : EIATTR_NUM_BARRIERS
	.align		4
        /*0030*/ 	.byte	0x02, 0x4c
        /*0032*/ 	.byte	0x02
	.zero		1


	//----- nvinfo : EIATTR_ANNOTATIONS
	.align		4
        /*0034*/ 	.byte	0x04, 0x55
        /*0036*/ 	.short	(.L_292 - .L_291)


	//   ....[0]....
.L_291:
        /* <DEDUP_REMOVED lines=96> */


	//----- nvinfo : EIATTR_MERCURY_ISA_VERSION
	.align		4
.L_292:
        /*0628*/ 	.byte	0x03, 0x5f
        /*062a*/ 	.short	0x0000


	//----- nvinfo : EIATTR_COOP_GROUP_MASK_REGIDS
	.align		4
        /*062c*/ 	.byte	0x04, 0x29
        /*062e*/ 	.short	(.L_294 - .L_293)


	//   ....[0]....
.L_293:
        /*0630*/ 	.word	0xffffffff


	//   ....[1]....
        /*0634*/ 	.word	0xffffffff


	//   ....[2]....
        /*0638*/ 	.word	0xffffffff


	//   ....[3]....
        /*063c*/ 	.word	0xffffffff


	//   ....[4]....
        /*0640*/ 	.word	0xffffffff


	//   ....[5]....
        /*0644*/ 	.word	0xffffffff


	//   ....[6]....
        /*0648*/ 	.word	0xffffffff


	//   ....[7]....
        /*064c*/ 	.word	0xffffffff


	//   ....[8]....
        /*0650*/ 	.word	0xffffffff


	//   ....[9]....
        /*0654*/ 	.word	0xffffffff


	//   ....[10]....
        /*0658*/ 	.word	0xffffffff


	//   ....[11]....
        /*065c*/ 	.word	0xffffffff


	//   ....[12]....
        /*0660*/ 	.word	0xffffffff


	//   ....[13]....
        /*0664*/ 	.word	0xffffffff


	//   ....[14]....
        /*0668*/ 	.word	0xffffffff


	//   ....[15]....
        /*066c*/ 	.word	0xffffffff


	//   ....[16]....
        /*0670*/ 	.word	0xffffffff


	//   ....[17]....
        /*0674*/ 	.word	0xffffffff


	//   ....[18]....
        /*0678*/ 	.word	0xffffffff


	//   ....[19]....
        /*067c*/ 	.word	0xffffffff


	//   ....[20]....
        /*0680*/ 	.word	0xffffffff


	//   ....[21]....
        /*0684*/ 	.word	0xffffffff


	//   ....[22]....
        /*0688*/ 	.word	0xffffffff


	//   ....[23]....
        /*068c*/ 	.word	0xffffffff


	//   ....[24]....
        /*0690*/ 	.word	0xffffffff


	//   ....[25]....
        /*0694*/ 	.word	0xffffffff


	//   ....[26]....
        /*0698*/ 	.word	0xffffffff


	//   ....[27]....
        /*069c*/ 	.word	0xffffffff


	//   ....[28]....
        /*06a0*/ 	.word	0xffffffff


	//   ....[29]....
        /*06a4*/ 	.word	0xffffffff


	//   ....[30]....
        /*06a8*/ 	.word	0xffffffff


	//   ....[31]....
        /*06ac*/ 	.word	0xffffffff


	//   ....[32]....
        /*06b0*/ 	.word	0xffffffff


	//   ....[33]....
        /*06b4*/ 	.word	0xffffffff


	//   ....[34]....
        /*06b8*/ 	.word	0xffffffff


	//   ....[35]....
        /*06bc*/ 	.word	0xffffffff


	//   ....[36]....
        /*06c0*/ 	.word	0xffffffff


	//   ....[37]....
        /*06c4*/ 	.word	0xffffffff


	//   ....[38]....
        /*06c8*/ 	.word	0xffffffff


	//   ....[39]....
        /*06cc*/ 	.word	0xffffffff


	//   ....[40]....
        /*06d0*/ 	.word	0xffffffff


	//   ....[41]....
        /*06d4*/ 	.word	0xffffffff


	//   ....[42]....
        /*06d8*/ 	.word	0xffffffff


	//   ....[43]....
        /*06dc*/ 	.word	0xffffffff


	//   ....[44]....
        /*06e0*/ 	.word	0xffffffff


	//   ....[45]....
        /*06e4*/ 	.word	0xffffffff


	//   ....[46]....
        /*06e8*/ 	.word	0xffffffff


	//   ....[47]....
        /*06ec*/ 	.word	0xffffffff


	//   ....[48]....
        /*06f0*/ 	.word	0xffffffff


	//   ....[49]....
        /*06f4*/ 	.word	0xffffffff


	//   ....[50]....
        /*06f8*/ 	.word	0xffffffff


	//   ....[51]....
        /*06fc*/ 	.word	0xffffffff


	//   ....[52]....
        /*0700*/ 	.word	0xffffffff


	//   ....[53]....
        /*0704*/ 	.word	0xffffffff


	//   ....[54]....
        /*0708*/ 	.word	0xffffffff


	//   ....[55]....
        /*070c*/ 	.word	0xffffffff


	//   ....[56]....
        /*0710*/ 	.word	0xffffffff


	//   ....[57]....
        /*0714*/ 	.word	0xffffffff


	//   ....[58]....
        /*0718*/ 	.word	0xffffffff


	//   ....[59]....
        /*071c*/ 	.word	0xffffffff


	//   ....[60]....
        /*0720*/ 	.word	0xffffffff


	//   ....[61]....
        /*0724*/ 	.word	0xffffffff


	//   ....[62]....
        /*0728*/ 	.word	0xffffffff


	//   ....[63]....
        /*072c*/ 	.word	0xffffffff


	//   ....[64]....
        /*0730*/ 	.word	0xffffffff


	//   ....[65]....
        /*0734*/ 	.word	0xffffffff


	//   ....[66]....
        /*0738*/ 	.word	0xffffffff


	//   ....[67]....
        /*073c*/ 	.word	0xffffffff


	//   ....[68]....
        /*0740*/ 	.word	0xffffffff


	//   ....[69]....
        /*0744*/ 	.word	0xffffffff


	//   ....[70]....
        /*0748*/ 	.word	0xffffffff


	//   ....[71]....
        /*074c*/ 	.word	0xffffffff


	//   ....[72]....
        /*0750*/ 	.word	0xffffffff


	//   ....[73]....
        /*0754*/ 	.word	0xffffffff


	//   ....[74]....
        /*0758*/ 	.word	0xffffffff


	//   ....[75]....
        /*075c*/ 	.word	0xffffffff


	//   ....[76]....
        /*0760*/ 	.word	0xffffffff


	//   ....[77]....
        /*0764*/ 	.word	0xffffffff


	//   ....[78]....
        /*0768*/ 	.word	0xffffffff


	//   ....[79]....
        /*076c*/ 	.word	0xffffffff


	//   ....[80]....
        /*0770*/ 	.word	0xffffffff


	//   ....[81]....
        /*0774*/ 	.word	0xffffffff


	//   ....[82]....
        /*0778*/ 	.word	0xffffffff


	//   ....[83]....
        /*077c*/ 	.word	0xffffffff


	//   ....[84]....
        /*0780*/ 	.word	0xffffffff


	//   ....[85]....
        /*0784*/ 	.word	0xffffffff


	//   ....[86]....
        /*0788*/ 	.word	0xffffffff


	//----- nvinfo : EIATTR_COOP_GROUP_INSTR_OFFSETS
	.align		4
.L_294:
        /*078c*/ 	.byte	0x04, 0x28
        /*078e*/ 	.short	(.L_296 - .L_295)


	//   ....[0]....
.L_295:
        /*0790*/ 	.word	0x00000060


	//   ....[1]....
        /*0794*/ 	.word	0x000016e0


	//   ....[2]....
        /*0798*/ 	.word	0x00001720


	//   ....[3]....
        /*079c*/ 	.word	0x00001780


	//   ....[4]....
        /*07a0*/ 	.word	0x000017b0


	//   ....[5]....
        /*07a4*/ 	.word	0x00001970


	//   ....[6]....
        /*07a8*/ 	.word	0x00001990


	//   ....[7]....
        /*07ac*/ 	.word	0x000019a0


	//   ....[8]....
        /*07b0*/ 	.word	0x000019b0


	//   ....[9]....
        /*07b4*/ 	.word	0x00001b00


	//   ....[10]....
        /*07b8*/ 	.word	0x00001b40


	//   ....[11]....
        /*07bc*/ 	.word	0x00001df0


	//   ....[12]....
        /*07c0*/ 	.word	0x00001e00


	//   ....[13]....
        /*07c4*/ 	.word	0x00002160


	//   ....[14]....
        /*07c8*/ 	.word	0x00002190


	//   ....[15]....
        /*07cc*/ 	.word	0x00002580


	//   ....[16]....
        /*07d0*/ 	.word	0x00002590


	//   ....[17]....
        /*07d4*/ 	.word	0x000035a0


	//   ....[18]....
        /*07d8*/ 	.word	0x000035b0


	//   ....[19]....
        /*07dc*/ 	.word	0x000036c0


	//   ....[20]....
        /*07e0*/ 	.word	0x000036e0


	//   ....[21]....
        /*07e4*/ 	.word	0x00003a00


	//   ....[22]....
        /*07e8*/ 	.word	0x00003c50


	//   ....[23]....
        /*07ec*/ 	.word	0x000047e0


	//   ....[24]....
        /*07f0*/ 	.word	0x00004830


	//   ....[25]....
        /*07f4*/ 	.word	0x000049d0


	//   ....[26]....
        /*07f8*/ 	.word	0x00004a40


	//   ....[27]....
        /*07fc*/ 	.word	0x00006520


	//   ....[28]....
        /*0800*/ 	.word	0x00006540


	//   ....[29]....
        /*0804*/ 	.word	0x00006690


	//   ....[30]....
        /*0808*/ 	.word	0x000066a0


	//   ....[31]....
        /*080c*/ 	.word	0x00007400


	//   ....[32]....
        /*0810*/ 	.word	0x00007420


	//   ....[33]....
        /*0814*/ 	.word	0x00007530


	//   ....[34]....
        /*0818*/ 	.word	0x00007550


	//   ....[35]....
        /*081c*/ 	.word	0x00007750


	//   ....[36]....
        /*0820*/ 	.word	0x00007d90


	//   ....[37]....
        /*0824*/ 	.word	0x00008110


	//   ....[38]....
        /*0828*/ 	.word	0x00008130


	//   ....[39]....
        /*082c*/ 	.word	0x00008c50


	//   ....[40]....
        /*0830*/ 	.word	0x00008c70


	//   ....[41]....
        /*0834*/ 	.word	0x0000a4d0


	//   ....[42]....
        /*0838*/ 	.word	0x0000a4e0


	//   ....[43]....
        /*083c*/ 	.word	0x0000a640


	//   ....[44]....
        /*0840*/ 	.word	0x0000a650


	//   ....[45]....
        /*0844*/ 	.word	0x0000b3e0


	//   ....[46]....
        /*0848*/ 	.word	0x0000b400


	//   ....[47]....
        /*084c*/ 	.word	0x0000b4f0


	//   ....[48]....
        /*0850*/ 	.word	0x0000b500


	//   ....[49]....
        /*0854*/ 	.word	0x0000b700


	//   ....[50]....
        /*0858*/ 	.word	0x0000b720


	//   ....[51]....
        /*085c*/ 	.word	0x0000bd20


	//   ....[52]....
        /*0860*/ 	.word	0x0000bd40


	//   ....[53]....
        /*0864*/ 	.word	0x0000d380


	//   ....[54]....
        /*0868*/ 	.word	0x0000d390


	//   ....[55]....
        /*086c*/ 	.word	0x0000d560


	//   ....[56]....
        /*0870*/ 	.word	0x0000d570


	//   ....[57]....
        /*0874*/ 	.word	0x0000e350


	//   ....[58]....
        /*0878*/ 	.word	0x0000e360


	//   ....[59]....
        /*087c*/ 	.word	0x0000e420


	//   ....[60]....
        /*0880*/ 	.word	0x0000e450


	//   ....[61]....
        /*0884*/ 	.word	0x0000e630


	//   ....[62]....
        /*0888*/ 	.word	0x0000ec50


	//   ....[63]....
        /*088c*/ 	.word	0x0000efc0


	//   ....[64]....
        /*0890*/ 	.word	0x0000efe0


	//   ....[65]....
        /*0894*/ 	.word	0x0000fb00


	//   ....[66]....
        /*0898*/ 	.word	0x0000fb20


	//   ....[67]....
        /*089c*/ 	.word	0x00010d70


	//   ....[68]....
        /*08a0*/ 	.word	0x00010d80


	//   ....[69]....
        /*08a4*/ 	.word	0x00010db0


	//   ....[70]....
        /*08a8*/ 	.word	0x00010dc0


	//   ....[71]....
        /*08ac*/ 	.word	0x00011cd0


	//   ....[72]....
        /*08b0*/ 	.word	0x00011d10


	//   ....[73]....
        /*08b4*/ 	.word	0x00011d30


	//   ....[74]....
        /*08b8*/ 	.word	0x00011d50


	//   ....[75]....
        /*08bc*/ 	.word	0x00011dd0


	//   ....[76]....
        /*08c0*/ 	.word	0x00011e00


	//   ....[77]....
        /*08c4*/ 	.word	0x00012a60


	//   ....[78]....
        /*08c8*/ 	.word	0x00012a70


	//   ....[79]....
        /*08cc*/ 	.word	0x000139d0


	//   ....[80]....
        /*08d0*/ 	.word	0x00013a20


	//   ....[81]....
        /*08d4*/ 	.word	0x00013a70


	//   ....[82]....
        /*08d8*/ 	.word	0x00013ac0


	//   ....[83]....
        /*08dc*/ 	.word	0x00013b20


	//   ....[84]....
        /*08e0*/ 	.word	0x00013b70


	//   ....[85]....
        /*08e4*/ 	.word	0x00013bc0


	//   ....[86]....
        /*08e8*/ 	.word	0x00013c10


	//----- nvinfo : EIATTR_EXIT_INSTR_OFFSETS
	.align		4
.L_296:
        /*08ec*/ 	.byte	0x04, 0x1c
        /*08ee*/ 	.short	(.L_298 - .L_297)


	//   ....[0]....
.L_297:
        /*08f0*/ 	.word	0x000001c0


	//   ....[1]....
        /*08f4*/ 	.word	0x00012a80


	//   ....[2]....
        /*08f8*/ 	.word	0x00013620


	//   ....[3]....
        /*08fc*/ 	.word	0x00013670


	//   ....[4]....
        /*0900*/ 	.word	0x000136a0


	//   ....[5]....
        /*0904*/ 	.word	0x00013700


	//   ....[6]....
        /*0908*/ 	.word	0x00013990


	//----- nvinfo : EIATTR_CTAIDZ_USED
	.align		4
.L_298:
        /*090c*/ 	.byte	0x01, 0x04
	.zero		2


	//----- nvinfo : EIATTR_MAX_THREADS
	.align		4
        /*0910*/ 	.byte	0x04, 0x05
        /*0912*/ 	.short	(.L_300 - .L_299)
.L_299:
        /*0914*/ 	.word	0x00000100
        /*0918*/ 	.word	0x00000001
        /*091c*/ 	.word	0x00000001


	//----- nvinfo : EIATTR_CRS_STACK_SIZE
	.align		4
.L_300:
        /*0920*/ 	.byte	0x04, 0x1e
        /*0922*/ 	.short	(.L_302 - .L_301)
.L_301:
        /*0924*/ 	.word	0x00000000
.L_302:


//--------------------- .nv.info._ZN7cutlass13device_kernelIN5flash19enable_sm80_to_sm89INS1_16FlashAttnFwdSm80INS1_25CollectiveMainloopFwdSm80ILi8ELi1ELb1EN4cute5tupleIJNS5_1CILi128EEENS7_ILi48EEENS7_ILi256EEEEEELi256ENS_6half_tEfNS_4arch4Sm80ELb0ELb1ELb0ELb1ELb1ELb0ELb1ELb1EEENS1_21CollectiveEpilogueFwdINS6_IJS8_SA_S9_EEENS6_IJNS7_ILi1EEESI_SI_EEESC_SE_Li256ELb1ELb1ELb1ELb0EEENS1_36VarlenDynamicPersistentTileSchedulerILi128ELi48ELi256ELi256ELb1ELb1ELb0ELb1ELb0ELb1EEEEEEEEEvNT_6ParamsE --------------------------
	.section	.nv.info._ZN7cutlass13device_kernelIN5flash19enable_sm80_to_sm89INS1_16FlashAttnFwdSm80INS1_25CollectiveMainloopFwdSm80ILi8ELi1ELb1EN4cute5tupleIJNS5_1CILi128EEENS7_ILi48EEENS7_ILi256EEEEEELi256ENS_6half_tEfNS_4arch4Sm80ELb0ELb1ELb0ELb1ELb1ELb0ELb1ELb1EEENS1_21CollectiveEpilogueFwdINS6_IJS8_SA_S9_EEENS6_IJNS7_ILi1EEESI_SI_EEESC_SE_Li256ELb1ELb1ELb1ELb0EEENS1_36VarlenDynamicPersistentTileSchedulerILi128ELi48ELi256ELi256ELb1ELb1ELb0ELb1ELb0ELb1EEEEEEEEEvNT_6ParamsE,"",@"SHT_CUDA_INFO"
	.sectionflags	@""
	.align	4


	//----- nvinfo : EIATTR_CUDA_API_VERSION
	.align		4
        /*0000*/ 	.byte	0x04, 0x37
        /*0002*/ 	.short	(.L_304 - .L_303)
.L_303:
        /*0004*/ 	.word	0x00000082


	//----- nvinfo : EIATTR_SW2861232_WAR
	.align		4
.L_304:
        /*0008*/ 	.byte	0x01, 0x35
	.zero		2


	//----- nvinfo : EIATTR_PARAM_CBANK
	.align		4
        /*000c*/ 	.byte	0x04, 0x0a
        /*000e*/ 	.short	(.L_306 - .L_305)
	.align		4
.L_305:
        /*0010*/ 	.word	index@(.nv.constant0._ZN7cutlass13device_kernelIN5flash19enable_sm80_to_sm89INS1_16FlashAttnFwdSm80INS1_25CollectiveMainloopFwdSm80ILi8ELi1ELb1EN4cute5tupleIJNS5_1CILi128EEENS7_ILi48EEENS7_ILi256EEEEEELi256ENS_6half_tEfNS_4arch4Sm80ELb0ELb1ELb0ELb1ELb1ELb0ELb1ELb1EEENS1_21CollectiveEpilogueFwdINS6_IJS8_SA_S9_EEENS6_IJNS7_ILi1EEESI_SI_EEESC_SE_Li256ELb1ELb1ELb1ELb0EEENS1_36VarlenDynamicPersistentTileSchedulerILi128ELi48ELi256ELi256ELb1ELb1ELb0ELb1ELb0ELb1EEEEEEEEEvNT_6ParamsE)
        /*0014*/ 	.short	0x0160
        /*0016*/ 	.short	0x0438


	//----- nvinfo : EIATTR_CBANK_PARAM_SIZE
	.align		4
.L_306:
        /*0018*/ 	.byte	0x03, 0x19
        /*001a*/ 	.short	0x0438


	//----- nvinfo : EIATTR_KPARAM_INFO
	.align		4
        /*001c*/ 	.byte	0x04, 0x17
        /*001e*/ 	.short	(.L_308 - .L_307)
.L_307:
        /*0020*/ 	.word	0x00000000
        /*0024*/ 	.short	0x0000
        /*0026*/ 	.short	0x0000
        /*0028*/ 	.byte	0x00, 0xf0, 0xe1, 0x10


	//----- nvinfo : EIATTR_MAXREG_COUNT
	.align		4
.L_308:
        /*002c*/ 	.byte	0x03, 0x1b
        /*002e*/ 	.short	0x00ff


	//----- nvinfo : EIATTR_NUM_BARRIERS
	.align		4
        /*0030*/ 	.byte	0x02, 0x4c
        /*0032*/ 	.byte	0x06
	.zero		1


	//----- nvinfo : EIATTR_ANNOTATIONS
	.align		4
        /*0034*/ 	.byte	0x04, 0x55
        /*0036*/ 	.short	(.L_310 - .L_309)


	//   ....[0]....
.L_309:
        /* <DEDUP_REMOVED lines=470> */


	//----- nvinfo : EIATTR_MERCURY_ISA_VERSION
	.align		4
.L_310:
        /*1d88*/ 	.byte	0x03, 0x5f
        /*1d8a*/ 	.short	0x0000


	//----- nvinfo : EIATTR_INT_WARP_WIDE_INSTR_OFFSETS
	.align		4
        /*1d8c*/ 	.byte	0x04, 0x31
        /*1d8e*/ 	.short	(.L_312 - .L_311)


	//   ....[0]....
.L_311:
        /*1d90*/ 	.word	0x00013730


	//   ....[1]....
        /*1d94*/ 	.word	0x000137b0


	//----- nvinfo : EIATTR_COOP_GROUP_MASK_REGIDS
	.align		4
.L_312:
        /*1d98*/ 	.byte	0x04, 0x29
        /*1d9a*/ 	.short	(.L_314 - .L_313)


	//   ....[0]....
.L_313:
        /*1d9c*/ 	.word	0xffffffff


	//   ....[1]....
        /*1da0*/ 	.word	0xffffffff


	//   ....[2]....
        /*1da4*/ 	.word	0xffffffff


	//   ....[3]....
        /*1da8*/ 	.word	0xffffffff


	//   ....[4]....
        /*1dac*/ 	.word	0xffffffff


	//   ....[5]....
        /*1db0*/ 	.word	0xffffffff


	//   ....[6]....
        /*1db4*/ 	.word	0xffffffff


	//   ....[7]....
        /*1db8*/ 	.word	0xffffffff


	//   ....[8]....
        /*1dbc*/ 	.word	0xffffffff


	//   ....[9]....
        /*1dc0*/ 	.word	0xffffffff


	//   ....[10]....
        /*1dc4*/ 	.word	0xffffffff


	//   ....[11]....
        /*1dc8*/ 	.word	0xffffffff


	//   ....[12]....
        /*1dcc*/ 	.word	0xffffffff


	//   ....[13]....
        /*1dd0*/ 	.word	0xffffffff


	//   ....[14]....
        /*1dd4*/ 	.word	0xffffffff


	//   ....[15]....
        /*1dd8*/ 	.word	0xffffffff


	//   ....[16]....
        /*1ddc*/ 	.word	0xffffffff


	//   ....[17]....
        /*1de0*/ 	.word	0xffffffff


	//   ....[18]....
        /*1de4*/ 	.word	0xffffffff


	//   ....[19]....
        /*1de8*/ 	.word	0xffffffff


	//   ....[20]....
        /*1dec*/ 	.word	0xffffffff


	//   ....[21]....
        /*1df0*/ 	.word	0xffffffff


	//   ....[22]....
        /*1df4*/ 	.word	0xffffffff


	//   ....[23]....
        /*1df8*/ 	.word	0xffffffff


	//   ....[24]....
        /*1dfc*/ 	.word	0xffffffff


	//   ....[25]....
        /*1e00*/ 	.word	0xffffffff


	//   ....[26]....
        /*1e04*/ 	.word	0xffffffff


	//   ....[27]....
        /*1e08*/ 	.word	0xffffffff


	//   ....[28]....
        /*1e0c*/ 	.word	0xffffffff


	//   ....[29]....
        /*1e10*/ 	.word	0xffffffff


	//   ....[30]....
        /*1e14*/ 	.word	0xffffffff


	//   ....[31]....
        /*1e18*/ 	.word	0xffffffff


	//   ....[32]....
        /*1e1c*/ 	.word	0xffffffff


	//   ....[33]....
        /*1e20*/ 	.word	0xffffffff


	//   ....[34]....
        /*1e24*/ 	.word	0xffffffff


	//   ....[35]....
        /*1e28*/ 	.word	0xffffffff


	//   ....[36]....
        /*1e2c*/ 	.word	0xffffffff


	//   ....[37]....
        /*1e30*/ 	.word	0xffffffff


	//   ....[38]....
        /*1e34*/ 	.word	0xffffffff


	//   ....[39]....
        /*1e38*/ 	.word	0xffffffff


	//   ....[40]....
        /*1e3c*/ 	.word	0xffffffff


	//   ....[41]....
        /*1e40*/ 	.word	0xffffffff


	//   ....[42]....
        /*1e44*/ 	.word	0xffffffff


	//   ....[43]....
        /*1e48*/ 	.word	0xffffffff


	//   ....[44]....
        /*1e4c*/ 	.word	0xffffffff


	//   ....[45]....
        /*1e50*/ 	.word	0xffffffff


	//   ....[46]....
        /*1e54*/ 	.word	0xffffffff


	//   ....[47]....
        /*1e58*/ 	.word	0xffffffff


	//   ....[48]....
        /*1e5c*/ 	.word	0xffffffff


	//   ....[49]....
        /*1e60*/ 	.word	0xffffffff


	//   ....[50]....
        /*1e64*/ 	.word	0xffffffff


	//   ....[51]....
        /*1e68*/ 	.word	0xffffffff


	//   ....[52]....
        /*1e6c*/ 	.word	0xffffffff


	//   ....[53]....
        /*1e70*/ 	.word	0xffffffff


	//   ....[54]....
        /*1e74*/ 	.word	0xffffffff


	//   ....[55]....
        /*1e78*/ 	.word	0xffffffff


	//   ....[56]....
        /*1e7c*/ 	.word	0xffffffff


	//   ....[57]....
        /*1e80*/ 	.word	0xffffffff


	//   ....[58]....
        /*1e84*/ 	.word	0xffffffff


	//   ....[59]....
        /*1e88*/ 	.word	0xffffffff


	//   ....[60]....
        /*1e8c*/ 	.word	0xffffffff


	//   ....[61]....
        /*1e90*/ 	.word	0xffffffff


	//   ....[62]....
        /*1e94*/ 	.word	0xffffffff


	//   ....[63]....
        /*1e98*/ 	.word	0xffffffff


	//   ....[64]....
        /*1e9c*/ 	.word	0xffffffff


	//   ....[65]....
        /*1ea0*/ 	.word	0xffffffff


	//   ....[66]....
        /*1ea4*/ 	.word	0xffffffff


	//   ....[67]....
        /*1ea8*/ 	.word	0xffffffff


	//   ....[68]....
        /*1eac*/ 	.word	0xffffffff


	//   ....[69]....
        /*1eb0*/ 	.word	0xffffffff


	//   ....[70]....
        /*1eb4*/ 	.word	0xffffffff


	//   ....[71]....
        /*1eb8*/ 	.word	0xffffffff


	//   ....[72]....
        /*1ebc*/ 	.word	0xffffffff


	//   ....[73]....
        /*1ec0*/ 	.word	0xffffffff


	//   ....[74]....
        /*1ec4*/ 	.word	0xffffffff


	//   ....[75]....
        /*1ec8*/ 	.word	0xffffffff


	//   ....[76]....
        /*1ecc*/ 	.word	0xffffffff


	//   ....[77]....
        /*1ed0*/ 	.word	0xffffffff


	//   ....[78]....
        /*1ed4*/ 	.word	0xffffffff


	//   ....[79]....
        /*1ed8*/ 	.word	0xffffffff


	//   ....[80]....
        /*1edc*/ 	.word	0xffffffff


	//   ....[81]....
        /*1ee0*/ 	.word	0xffffffff


	//   ....[82]....
        /*1ee4*/ 	.word	0xffffffff


	//   ....[83]....
        /*1ee8*/ 	.word	0xffffffff


	//   ....[84]....
        /*1eec*/ 	.word	0xffffffff


	//   ....[85]....
        /*1ef0*/ 	.word	0xffffffff


	//   ....[86]....
        /*1ef4*/ 	.word	0xffffffff


	//   ....[87]....
        /*1ef8*/ 	.word	0xffffffff


	//   ....[88]....
        /*1efc*/ 	.word	0xffffffff


	//   ....[89]....
        /*1f00*/ 	.word	0xffffffff


	//   ....[90]....
        /*1f04*/ 	.word	0xffffffff


	//   ....[91]....
        /*1f08*/ 	.word	0xffffffff


	//   ....[92]....
        /*1f0c*/ 	.word	0xffffffff


	//   ....[93]....
        /*1f10*/ 	.word	0xffffffff


	//   ....[94]....
        /*1f14*/ 	.word	0xffffffff


	//   ....[95]....
        /*1f18*/ 	.word	0xffffffff


	//   ....[96]....
        /*1f1c*/ 	.word	0xffffffff


	//   ....[97]....
        /*1f20*/ 	.word	0xffffffff


	//   ....[98]....
        /*1f24*/ 	.word	0xffffffff


	//   ....[99]....
        /*1f28*/ 	.word	0xffffffff


	//   ....[100]....
        /*1f2c*/ 	.word	0xffffffff


	//   ....[101]....
        /*1f30*/ 	.word	0xffffffff


	//   ....[102]....
        /*1f34*/ 	.word	0xffffffff


	//   ....[103]....
        /*1f38*/ 	.word	0xffffffff


	//   ....[104]....
        /*1f3c*/ 	.word	0xffffffff


	//   ....[105]....
        /*1f40*/ 	.word	0xffffffff


	//   ....[106]....
        /*1f44*/ 	.word	0xffffffff


	//   ....[107]....
        /*1f48*/ 	.word	0xffffffff


	//   ....[108]....
        /*1f4c*/ 	.word	0xffffffff


	//   ....[109]....
        /*1f50*/ 	.word	0xffffffff


	//   ....[110]....
        /*1f54*/ 	.word	0xffffffff


	//   ....[111]....
        /*1f58*/ 	.word	0xffffffff


	//   ....[112]....
        /*1f5c*/ 	.word	0xffffffff


	//   ....[113]....
        /*1f60*/ 	.word	0xffffffff


	//   ....[114]....
        /*1f64*/ 	.word	0xffffffff


	//   ....[115]....
        /*1f68*/ 	.word	0xffffffff


	//   ....[116]....
        /*1f6c*/ 	.word	0xffffffff


	//   ....[117]....
        /*1f70*/ 	.word	0xffffffff


	//   ....[118]....
        /*1f74*/ 	.word	0xffffffff


	//   ....[119]....
        /*1f78*/ 	.word	0xffffffff


	//   ....[120]....
        /*1f7c*/ 	.word	0xffffffff


	//   ....[121]....
        /*1f80*/ 	.word	0xffffffff


	//   ....[122]....
        /*1f84*/ 	.word	0xffffffff


	//   ....[123]....
        /*1f88*/ 	.word	0xffffffff


	//   ....[124]....
        /*1f8c*/ 	.word	0xffffffff


	//   ....[125]....
        /*1f90*/ 	.word	0xffffffff


	//   ....[126]....
        /*1f94*/ 	.word	0xffffffff


	//   ....[127]....
        /*1f98*/ 	.word	0xffffffff


	//   ....[128]....
        /*1f9c*/ 	.word	0xffffffff


	//   ....[129]....
        /*1fa0*/ 	.word	0xffffffff


	//   ....[130]....
        /*1fa4*/ 	.word	0xffffffff


	//   ....[131]....
        /*1fa8*/ 	.word	0xffffffff


	//   ....[132]....
        /*1fac*/ 	.word	0xffffffff


	//   ....[133]....
        /*1fb0*/ 	.word	0xffffffff


	//   ....[134]....
        /*1fb4*/ 	.word	0xffffffff


	//   ....[135]....
        /*1fb8*/ 	.word	0xffffffff


	//   ....[136]....
        /*1fbc*/ 	.word	0xffffffff


	//   ....[137]....
        /*1fc0*/ 	.word	0xffffffff


	//   ....[138]....
        /*1fc4*/ 	.word	0xffffffff


	//   ....[139]....
        /*1fc8*/ 	.word	0xffffffff


	//   ....[140]....
        /*1fcc*/ 	.word	0xffffffff


	//   ....[141]....
        /*1fd0*/ 	.word	0xffffffff


	//   ....[142]....
        /*1fd4*/ 	.word	0xffffffff


	//   ....[143]....
        /*1fd8*/ 	.word	0xffffffff


	//   ....[144]....
        /*1fdc*/ 	.word	0xffffffff


	//   ....[145]....
        /*1fe0*/ 	.word	0xffffffff


	//   ....[146]....
        /*1fe4*/ 	.word	0xffffffff


	//   ....[147]....
        /*1fe8*/ 	.word	0xffffffff


	//   ....[148]....
        /*1fec*/ 	.word	0xffffffff


	//   ....[149]....
        /*1ff0*/ 	.word	0xffffffff


	//   ....[150]....
        /*1ff4*/ 	.word	0xffffffff


	//   ....[151]....
        /*1ff8*/ 	.word	0xffffffff


	//   ....[152]....
        /*1ffc*/ 	.word	0xffffffff


	//   ....[153]....
        /*2000*/ 	.word	0xffffffff


	//   ....[154]....
        /*2004*/ 	.word	0xffffffff


	//   ....[155]....
        /*2008*/ 	.word	0xffffffff


	//   ....[156]....
        /*200c*/ 	.word	0xffffffff


	//   ....[157]....
        /*2010*/ 	.word	0xffffffff


	//   ....[158]....
        /*2014*/ 	.word	0xffffffff


	//   ....[159]....
        /*2018*/ 	.word	0xffffffff


	//   ....[160]....
        /*201c*/ 	.word	0xffffffff


	//   ....[161]....
        /*2020*/ 	.word	0xffffffff


	//   ....[162]....
        /*2024*/ 	.word	0xffffffff


	//   ....[163]....
        /*2028*/ 	.word	0xffffffff


	//   ....[164]....
        /*202c*/ 	.word	0xffffffff


	//   ....[165]....
        /*2030*/ 	.word	0xffffffff


	//   ....[166]....
        /*2034*/ 	.word	0xffffffff


	//   ....[167]....
        /*2038*/ 	.word	0xffffffff


	//   ....[168]....
        /*203c*/ 	.word	0xffffffff


	//   ....[169]....
        /*2040*/ 	.word	0xffffffff


	//   ....[170]....
        /*2044*/ 	.word	0xffffffff


	//   ....[171]....
        /*2048*/ 	.word	0xffffffff


	//   ....[172]....
        /*204c*/ 	.word	0xffffffff


	//   ....[173]....
        /*2050*/ 	.word	0xffffffff


	//   ....[174]....
        /*2054*/ 	.word	0xffffffff


	//   ....[175]....
        /*2058*/ 	.word	0xffffffff


	//   ....[176]....
        /*205c*/ 	.word	0xffffffff


	//   ....[177]....
        /*2060*/ 	.word	0xffffffff


	//   ....[178]....
        /*2064*/ 	.word	0xffffffff


	//   ....[179]....
        /*2068*/ 	.word	0xffffffff


	//   ....[180]....
        /*206c*/ 	.word	0xffffffff


	//   ....[181]....
        /*2070*/ 	.word	0xffffffff


	//   ....[182]....
        /*2074*/ 	.word	0xffffffff


	//   ....[183]....
        /*2078*/ 	.word	0xffffffff


	//   ....[184]....
        /*207c*/ 	.word	0xffffffff


	//   ....[185]....
        /*2080*/ 	.word	0xffffffff


	//   ....[186]....
        /*2084*/ 	.word	0xffffffff


	//   ....[187]....
        /*2088*/ 	.word	0xffffffff


	//   ....[188]....
        /*208c*/ 	.word	0xffffffff


	//   ....[189]....
        /*2090*/ 	.word	0xffffffff


	//   ....[190]....
        /*2094*/ 	.word	0xffffffff


	//   ....[191]....
        /*2098*/ 	.word	0xffffffff


	//   ....[192]....
        /*209c*/ 	.word	0xffffffff


	//   ....[193]....
        /*20a0*/ 	.word	0xffffffff


	//   ....[194]....
        /*20a4*/ 	.word	0xffffffff


	//   ....[195]....
        /*20a8*/ 	.word	0xffffffff


	//   ....[196]....
        /*20ac*/ 	.word	0xffffffff


	//   ....[197]....
        /*20b0*/ 	.word	0xffffffff


	//   ....[198]....
        /*20b4*/ 	.word	0xffffffff


	//   ....[199]....
        /*20b8*/ 	.word	0xffffffff


	//   ....[200]....
        /*20bc*/ 	.word	0xffffffff


	//   ....[201]....
        /*20c0*/ 	.word	0xffffffff


	//   ....[202]....
        /*20c4*/ 	.word	0xffffffff


	//   ....[203]....
        /*20c8*/ 	.word	0xffffffff


	//   ....[204]....
        /*20cc*/ 	.word	0xffffffff


	//   ....[205]....
        /*20d0*/ 	.word	0xffffffff


	//   ....[206]....
        /*20d4*/ 	.word	0xffffffff


	//   ....[207]....
        /*20d8*/ 	.word	0xffffffff


	//   ....[208]....
        /*20dc*/ 	.word	0xffffffff


	//   ....[209]....
        /*20e0*/ 	.word	0xffffffff


	//   ....[210]....
        /*20e4*/ 	.word	0xffffffff


	//   ....[211]....
        /*20e8*/ 	.word	0xffffffff


	//   ....[212]....
        /*20ec*/ 	.word	0xffffffff


	//   ....[213]....
        /*20f0*/ 	.word	0xffffffff


	//   ....[214]....
        /*20f4*/ 	.word	0xffffffff


	//   ....[215]....
        /*20f8*/ 	.word	0xffffffff


	//   ....[216]....
        /*20fc*/ 	.word	0xffffffff


	//   ....[217]....
        /*2100*/ 	.word	0xffffffff


	//   ....[218]....
        /*2104*/ 	.word	0xffffffff


	//   ....[219]....
        /*2108*/ 	.word	0xffffffff


	//   ....[220]....
        /*210c*/ 	.word	0xffffffff


	//   ....[221]....
        /*2110*/ 	.word	0xffffffff


	//   ....[222]....
        /*2114*/ 	.word	0xffffffff


	//   ....[223]....
        /*2118*/ 	.word	0xffffffff


	//   ....[224]....
        /*211c*/ 	.word	0xffffffff


	//   ....[225]....
        /*2120*/ 	.word	0xffffffff


	//   ....[226]....
        /*2124*/ 	.word	0xffffffff


	//   ....[227]....
        /*2128*/ 	.word	0xffffffff


	//   ....[228]....
        /*212c*/ 	.word	0xffffffff


	//   ....[229]....
        /*2130*/ 	.word	0xffffffff


	//   ....[230]....
        /*2134*/ 	.word	0xffffffff


	//   ....[231]....
        /*2138*/ 	.word	0xffffffff


	//----- nvinfo : EIATTR_COOP_GROUP_INSTR_OFFSETS
	.align		4
.L_314:
        /*213c*/ 	.byte	0x04, 0x28
        /*213e*/ 	.short	(.L_316 - .L_315)


	//   ....[0]....
.L_315:
        /*2140*/ 	.word	0x00000050


	//   ....[1]....
        /*2144*/ 	.word	0x00000200


	//   ....[2]....
        /*2148*/ 	.word	0x00000230


	//   ....[3]....
        /*214c*/ 	.word	0x00000260


	//   ....[4]....
        /*2150*/ 	.word	0x00000290


	//   ....[5]....
        /*2154*/ 	.word	0x000002c0


	//   ....[6]....
        /*2158*/ 	.word	0x000002f0


	//   ....[7]....
        /*215c*/ 	.word	0x00000450


	//   ....[8]....
        /*2160*/ 	.word	0x00000490


	//   ....[9]....
        /*2164*/ 	.word	0x000004c0


	//   ....[10]....
        /*2168*/ 	.word	0x000004f0


	//   ....[11]....
        /*216c*/ 	.word	0x00000520


	//   ....[12]....
        /*2170*/ 	.word	0x00000550


	//   ....[13]....
        /*2174*/ 	.word	0x000005e0


	//   ....[14]....
        /*2178*/ 	.word	0x00000630


	//   ....[15]....
        /*217c*/ 	.word	0x00000650


	//   ....[16]....
        /*2180*/ 	.word	0x000006b0


	//   ....[17]....
        /*2184*/ 	.word	0x00003560


	//   ....[18]....
        /*2188*/ 	.word	0x00003590


	//   ....[19]....
        /*218c*/ 	.word	0x000035c0


	//   ....[20]....
        /*2190*/ 	.word	0x000035e0


	//   ....[21]....
        /*2194*/ 	.word	0x000037c0


	//   ....[22]....
        /*2198*/ 	.word	0x000037e0


	//   ....[23]....
        /*219c*/ 	.word	0x00003820


	//   ....[24]....
        /*21a0*/ 	.word	0x00003850


	//   ....[25]....
        /*21a4*/ 	.word	0x00003aa0


	//   ....[26]....
        /*21a8*/ 	.word	0x00003ad0


	//   ....[27]....
        /*21ac*/ 	.word	0x00003cd0


	//   ....[28]....
        /*21b0*/ 	.word	0x00003d20


	//   ....[29]....
        /*21b4*/ 	.word	0x00004000


	//   ....[30]....
        /*21b8*/ 	.word	0x00004010


	//   ....[31]....
        /*21bc*/ 	.word	0x00004510


	//   ....[32]....
        /*21c0*/ 	.word	0x00004520


	//   ....[33]....
        /*21c4*/ 	.word	0x00005490


	//   ....[34]....
        /*21c8*/ 	.word	0x000054b0


	//   ....[35]....
        /*21cc*/ 	.word	0x00005710


	//   ....[36]....
        /*21d0*/ 	.word	0x00005720


	//   ....[37]....
        /*21d4*/ 	.word	0x00005a90


	//   ....[38]....
        /*21d8*/ 	.word	0x00006050


	//   ....[39]....
        /*21dc*/ 	.word	0x00006640


	//   ....[40]....
        /*21e0*/ 	.word	0x00006670


	//   ....[41]....
        /*21e4*/ 	.word	0x00006690


	//   ....[42]....
        /*21e8*/ 	.word	0x000066a0


	//   ....[43]....
        /*21ec*/ 	.word	0x00007e50


	//   ....[44]....
        /*21f0*/ 	.word	0x00007e70


	//   ....[45]....
        /*21f4*/ 	.word	0x000080c0


	//   ....[46]....
        /*21f8*/ 	.word	0x000080d0


	//   ....[47]....
        /*21fc*/ 	.word	0x00008eb0


	//   ....[48]....
        /*2200*/ 	.word	0x00008ed0


	//   ....[49]....
        /*2204*/ 	.word	0x00009140


	//   ....[50]....
        /*2208*/ 	.word	0x00009150


	//   ....[51]....
        /*220c*/ 	.word	0x000094d0


	//   ....[52]....
        /*2210*/ 	.word	0x00009af0


	//   ....[53]....
        /*2214*/ 	.word	0x0000a150


	//   ....[54]....
        /*2218*/ 	.word	0x0000a180


	//   ....[55]....
        /*221c*/ 	.word	0x0000a1a0


	//   ....[56]....
        /*2220*/ 	.word	0x0000a1c0


	//   ....[57]....
        /*2224*/ 	.word	0x0000bfc0


	//   ....[58]....
        /*2228*/ 	.word	0x0000bfe0


	//   ....[59]....
        /*222c*/ 	.word	0x0000c230


	//   ....[60]....
        /*2230*/ 	.word	0x0000c240


	//   ....[61]....
        /*2234*/ 	.word	0x0000d020


	//   ....[62]....
        /*2238*/ 	.word	0x0000d040


	//   ....[63]....
        /*223c*/ 	.word	0x0000d2b0


	//   ....[64]....
        /*2240*/ 	.word	0x0000d2c0


	//   ....[65]....
        /*2244*/ 	.word	0x0000d6c0


	//   ....[66]....
        /*2248*/ 	.word	0x0000d6f0


	//   ....[67]....
        /*224c*/ 	.word	0x0000d710


	//   ....[68]....
        /*2250*/ 	.word	0x0000d730


	//   ....[69]....
        /*2254*/ 	.word	0x0000f1f0


	//   ....[70]....
        /*2258*/ 	.word	0x0000f2e0


	//   ....[71]....
        /*225c*/ 	.word	0x0000f450


	//   ....[72]....
        /*2260*/ 	.word	0x0000f460


	//   ....[73]....
        /*2264*/ 	.word	0x00010240


	//   ....[74]....
        /*2268*/ 	.word	0x00010260


	//   ....[75]....
        /*226c*/ 	.word	0x00010410


	//   ....[76]....
        /*2270*/ 	.word	0x00010420


	//   ....[77]....
        /*2274*/ 	.word	0x000106e0


	//   ....[78]....
        /*2278*/ 	.word	0x00010d00


	//   ....[79]....
        /*227c*/ 	.word	0x00011360


	//   ....[80]....
        /*2280*/ 	.word	0x00011390


	//   ....[81]....
        /*2284*/ 	.word	0x000113b0


	//   ....[82]....
        /*2288*/ 	.word	0x000113d0


	//   ....[83]....
        /*228c*/ 	.word	0x00012cf0


	//   ....[84]....
        /*2290*/ 	.word	0x00012d40


	//   ....[85]....
        /*2294*/ 	.word	0x00012d60


	//   ....[86]....
        /*2298*/ 	.word	0x00012d70


	//   ....[87]....
        /*229c*/ 	.word	0x000145f0


	//   ....[88]....
        /*22a0*/ 	.word	0x00014610


	//   ....[89]....
        /*22a4*/ 	.word	0x00014630


	//   ....[90]....
        /*22a8*/ 	.word	0x00014650


	//   ....[91]....
        /*22ac*/ 	.word	0x00014a10


	//   ....[92]....
        /*22b0*/ 	.word	0x00014a30


	//   ....[93]....
        /*22b4*/ 	.word	0x00014c70


	//   ....[94]....
        /*22b8*/ 	.word	0x00014c80


	//   ....[95]....
        /*22bc*/ 	.word	0x00014e70


	//   ....[96]....
        /*22c0*/ 	.word	0x00014e90


	//   ....[97]....
        /*22c4*/ 	.word	0x00015080


	//   ....[98]....
        /*22c8*/ 	.word	0x00015090


	//   ....[99]....
        /*22cc*/ 	.word	0x00015470


	//   ....[100]....
        /*22d0*/ 	.word	0x00015490


	//   ....[101]....
        /*22d4*/ 	.word	0x000160e0


	//   ....[102]....
        /*22d8*/ 	.word	0x000160f0


	//   ....[103]....
        /*22dc*/ 	.word	0x00017570


	//   ....[104]....
        /*22e0*/ 	.word	0x00017590


	//   ....[105]....
        /*22e4*/ 	.word	0x000177e0


	//   ....[106]....
        /*22e8*/ 	.word	0x000177f0


	//   ....[107]....
        /*22ec*/ 	.word	0x000179e0


	//   ....[108]....
        /*22f0*/ 	.word	0x00017a00


	//   ....[109]....
        /*22f4*/ 	.word	0x00017bf0


	//   ....[110]....
        /*22f8*/ 	.word	0x00017c00


	//   ....[111]....
        /*22fc*/ 	.word	0x00017eb0


	//   ....[112]....
        /*2300*/ 	.word	0x00017ed0


	//   ....[113]....
        /*2304*/ 	.word	0x00018000


	//   ....[114]....
        /*2308*/ 	.word	0x00018040


	//   ....[115]....
        /*230c*/ 	.word	0x00018070


	//   ....[116]....
        /*2310*/ 	.word	0x000180a0


	//   ....[117]....
        /*2314*/ 	.word	0x000180d0


	//   ....[118]....
        /*2318*/ 	.word	0x00018100


	//   ....[119]....
        /*231c*/ 	.word	0x00018260


	//   ....[120]....
        /*2320*/ 	.word	0x000182a0


	//   ....[121]....
        /*2324*/ 	.word	0x000182d0


	//   ....[122]....
        /*2328*/ 	.word	0x00018300


	//   ....[123]....
        /*232c*/ 	.word	0x00018330


	//   ....[124]....
        /*2330*/ 	.word	0x00018360


	//   ....[125]....
        /*2334*/ 	.word	0x000183f0


	//   ....[126]....
        /*2338*/ 	.word	0x00018450


	//   ....[127]....
        /*233c*/ 	.word	0x00018460


	//   ....[128]....
        /*2340*/ 	.word	0x000184c0


	//   ....[129]....
        /*2344*/ 	.word	0x00018f30


	//   ....[130]....
        /*2348*/ 	.word	0x00018f90


	//   ....[131]....
        /*234c*/ 	.word	0x00018fe0


	//   ....[132]....
        /*2350*/ 	.word	0x00019030


	//   ....[133]....
        /*2354*/ 	.word	0x00019080


	//   ....[134]....
        /*2358*/ 	.word	0x00019110


	//   ....[135]....
        /*235c*/ 	.word	0x00019160


	//   ....[136]....
        /*2360*/ 	.word	0x000191f0


	//   ....[137]....
        /*2364*/ 	.word	0x00019280


	//   ....[138]....
        /*2368*/ 	.word	0x00019310


	//   ....[139]....
        /*236c*/ 	.word	0x000193a0


	//   ....[140]....
        /*2370*/ 	.word	0x00019420


	//   ....[141]....
        /*2374*/ 	.word	0x000194b0


	//   ....[142]....
        /*2378*/ 	.word	0x00019540


	//   ....[143]....
        /*237c*/ 	.word	0x000195d0


	//   ....[144]....
        /*2380*/ 	.word	0x00019650


	//   ....[145]....
        /*2384*/ 	.word	0x000196e0


	//   ....[146]....
        /*2388*/ 	.word	0x00019770


	//   ....[147]....
        /*238c*/ 	.word	0x000197d0


	//   ....[148]....
        /*2390*/ 	.word	0x00019820


	//   ....[149]....
        /*2394*/ 	.word	0x00019870


	//   ....[150]....
        /*2398*/ 	.word	0x000198c0


	//   ....[151]....
        /*239c*/ 	.word	0x00019950


	//   ....[152]....
        /*23a0*/ 	.word	0x000199e0


	//   ....[153]....
        /*23a4*/ 	.word	0x00019a70


	//   ....[154]....
        /*23a8*/ 	.word	0x00019af0


	//   ....[155]....
        /*23ac*/ 	.word	0x00019b80


	//   ....[156]....
        /*23b0*/ 	.word	0x00019c10


	//   ....[157]....
        /*23b4*/ 	.word	0x00019ca0


	//   ....[158]....
        /*23b8*/ 	.word	0x00019d20


	//   ....[159]....
        /*23bc*/ 	.word	0x00019db0


	//   ....[160]....
        /*23c0*/ 	.word	0x00019e40


	//   ....[161]....
        /*23c4*/ 	.word	0x00019e90


	//   ....[162]....
        /*23c8*/ 	.word	0x00019ed0


	//   ....[163]....
        /*23cc*/ 	.word	0x00019f20


	//   ....[164]....
        /*23d0*/ 	.word	0x00019f60


	//   ....[165]....
        /*23d4*/ 	.word	0x00019fe0


	//   ....[166]....
        /*23d8*/ 	.word	0x0001a070


	//   ....[167]....
        /*23dc*/ 	.word	0x0001a100


	//   ....[168]....
        /*23e0*/ 	.word	0x0001a180


	//   ....[169]....
        /*23e4*/ 	.word	0x0001a210


	//   ....[170]....
        /*23e8*/ 	.word	0x0001a2a0


	//   ....[171]....
        /*23ec*/ 	.word	0x0001a330


	//   ....[172]....
        /*23f0*/ 	.word	0x0001a3b0


	//   ....[173]....
        /*23f4*/ 	.word	0x0001a400


	//   ....[174]....
        /*23f8*/ 	.word	0x0001a440


	//   ....[175]....
        /*23fc*/ 	.word	0x0001a490


	//   ....[176]....
        /*2400*/ 	.word	0x0001a4d0


	//   ....[177]....
        /*2404*/ 	.word	0x0001a550


	//   ....[178]....
        /*2408*/ 	.word	0x0001a5e0


	//   ....[179]....
        /*240c*/ 	.word	0x0001a660


	//   ....[180]....
        /*2410*/ 	.word	0x0001a6f0


	//   ....[181]....
        /*2414*/ 	.word	0x0001a780


	//   ....[182]....
        /*2418*/ 	.word	0x0001a810


	//   ....[183]....
        /*241c*/ 	.word	0x0001a890


	//   ....[184]....
        /*2420*/ 	.word	0x0001a920


	//   ....[185]....
        /*2424*/ 	.word	0x0001a9b0


	//   ....[186]....
        /*2428*/ 	.word	0x0001aa00


	//   ....[187]....
        /*242c*/ 	.word	0x0001aa40


	//   ....[188]....
        /*2430*/ 	.word	0x0001aa90


	//   ....[189]....
        /*2434*/ 	.word	0x0001aae0


	//   ....[190]....
        /*2438*/ 	.word	0x0001ab30


	//   ....[191]....
        /*243c*/ 	.word	0x0001ab80


	//   ....[192]....
        /*2440*/ 	.word	0x0001abd0


	//   ....[193]....
        /*2444*/ 	.word	0x0001ac30


	//   ....[194]....
        /*2448*/ 	.word	0x0001acc0


	//   ....[195]....
        /*244c*/ 	.word	0x0001ad50


	//   ....[196]....
        /*2450*/ 	.word	0x0001ade0


	//   ....[197]....
        /*2454*/ 	.word	0x0001ae60


	//   ....[198]....
        /*2458*/ 	.word	0x0001aef0


	//   ....[199]....
        /*245c*/ 	.word	0x0001af80


	//   ....[200]....
        /*2460*/ 	.word	0x0001b010


	//   ....[201]....
        /*2464*/ 	.word	0x0001b090


	//   ....[202]....
        /*2468*/ 	.word	0x0001b120


	//   ....[203]....
        /*246c*/ 	.word	0x0001b1b0


	//   ....[204]....
        /*2470*/ 	.word	0x0001b240


	//   ....[205]....
        /*2474*/ 	.word	0x0001b2c0


	//   ....[206]....
        /*2478*/ 	.word	0x0001b350


	//   ....[207]....
        /*247c*/ 	.word	0x0001b3e0


	//   ....[208]....
        /*2480*/ 	.word	0x0001b470


	//   ....[209]....
        /*2484*/ 	.word	0x0001b4f0


	//   ....[210]....
        /*2488*/ 	.word	0x0001b580


	//   ....[211]....
        /*248c*/ 	.word	0x0001b610


	//   ....[212]....
        /*2490*/ 	.word	0x0001b6a0


	//   ....[213]....
        /*2494*/ 	.word	0x0001b720


	//   ....[214]....
        /*2498*/ 	.word	0x0001b7b0


	//   ....[215]....
        /*249c*/ 	.word	0x0001b840


	//   ....[216]....
        /*24a0*/ 	.word	0x0001b890


	//   ....[217]....
        /*24a4*/ 	.word	0x0001b8d0


	//   ....[218]....
        /*24a8*/ 	.word	0x0001b920


	//   ....[219]....
        /*24ac*/ 	.word	0x0001b970


	//   ....[220]....
        /*24b0*/ 	.word	0x0001b9c0


	//   ....[221]....
        /*24b4*/ 	.word	0x0001ba50


	//   ....[222]....
        /*24b8*/ 	.word	0x0001baa0


	//   ....[223]....
        /*24bc*/ 	.word	0x0001baf0


	//   ....[224]....
        /*24c0*/ 	.word	0x0001bb40


	//   ....[225]....
        /*24c4*/ 	.word	0x0001bb90


	//   ....[226]....
        /*24c8*/ 	.word	0x0001bbe0


	//   ....[227]....
        /*24cc*/ 	.word	0x0001bc70


	//   ....[228]....
        /*24d0*/ 	.word	0x0001bcc0


	//   ....[229]....
        /*24d4*/ 	.word	0x0001bd50


	//   ....[230]....
        /*24d8*/ 	.word	0x0001bdd0


	//   ....[231]....
        /*24dc*/ 	.word	0x0001be60


	//----- nvinfo : EIATTR_EXIT_INSTR_OFFSETS
	.align		4
.L_316:
        /*24e0*/ 	.byte	0x04, 0x1c
        /*24e2*/ 	.short	(.L_318 - .L_317)


	//   ....[0]....
.L_317:
        /*24e4*/ 	.word	0x000010d0


	//   ....[1]....
        /*24e8*/ 	.word	0x00018ef0


	//----- nvinfo : EIATTR_MAX_THREADS
	.align		4
.L_318:
        /*24ec*/ 	.byte	0x04, 0x05
        /*24ee*/ 	.short	(.L_320 - .L_319)
.L_319:
        /*24f0*/ 	.word	0x00000100
        /*24f4*/ 	.word	0x00000001
        /*24f8*/ 	.word	0x00000001


	//----- nvinfo : EIATTR_CRS_STACK_SIZE
	.align		4
.L_320:
        /*24fc*/ 	.byte	0x04, 0x1e
        /*24fe*/ 	.short	(.L_322 - .L_321)
.L_321:
        /*2500*/ 	.word	0x00000000
.L_322:


//--------------------- .nv.info._ZN7cutlass13device_kernelIN5flash19enable_sm80_to_sm89INS1_16FlashAttnFwdSm80INS1_25CollectiveMainloopFwdSm80ILi8ELi1ELb0EN4cute5tupleIJNS5_1CILi128EEENS7_ILi32EEENS7_ILi256EEEEEELi256ENS_6half_tEfNS_4arch4Sm80ELb0ELb1ELb0ELb1ELb1ELb1ELb1ELb1EEENS1_21CollectiveEpilogueFwdINS6_IJS8_SA_S9_EEENS6_IJNS7_ILi1EEESI_SI_EEESC_SE_Li256ELb1ELb1ELb1ELb0EEENS1_36VarlenDynamicPersistentTileSchedulerILi128ELi32ELi256ELi256ELb1ELb1ELb0ELb1ELb0ELb1EEEEEEEEEvNT_6ParamsE --------------------------
	.section	.nv.info._ZN7cutlass13device_kernelIN5flash19enable_sm80_to_sm89INS1_16FlashAttnFwdSm80INS1_25CollectiveMainloopFwdSm80ILi8ELi1ELb0EN4cute5tupleIJNS5_1CILi128EEENS7_ILi32EEENS7_ILi256EEEEEELi256ENS_6half_tEfNS_4arch4Sm80ELb0ELb1ELb0ELb1ELb1ELb1ELb1ELb1EEENS1_21CollectiveEpilogueFwdINS6_IJS8_SA_S9_EEENS6_IJNS7_ILi1EEESI_SI_EEESC_SE_Li256ELb1ELb1ELb1ELb0EEENS1_36VarlenDynamicPersistentTileSchedulerILi128ELi32ELi256ELi256ELb1ELb1ELb0ELb1ELb0ELb1EEEEEEEEEvNT_6ParamsE,"",@"SHT_CUDA_INFO"
	.sectionflags	@""
	.align	4


	//----- nvinfo : EIATTR_CUDA_API_VERSION
	.align		4
        /*0000*/ 	.byte	0x04, 0x37
        /*0002*/ 	.short	(.L_324 - .L_323)
.L_323:
        /*0004*/ 	.word	0x00000082


	//----- nvinfo : EIATTR_SW2861232_WAR
	.align		4
.L_324:
        /*0008*/ 	.byte	0x01, 0x35
	.zero		2


	//----- nvinfo : EIATTR_PARAM_CBANK
	.align		4
        /*000c*/ 	.byte	0x04, 0x0a
        /*000e*/ 	.short	(.L_326 - .L_325)
	.align		4
.L_325:
        /*0010*/ 	.word	index@(.nv.constant0._ZN7cutlass13device_kernelIN5flash19enable_sm80_to_sm89INS1_16FlashAttnFwdSm80INS1_25CollectiveMainloopFwdSm80ILi8ELi1ELb0EN4cute5tupleIJNS5_1CILi128EEENS7_ILi32EEENS7_ILi256EEEEEELi256ENS_6half_tEfNS_4arch4Sm80ELb0ELb1ELb0ELb1ELb1ELb1ELb1ELb1EEENS1_21CollectiveEpilogueFwdINS6_IJS8_SA_S9_EEENS6_IJNS7_ILi1EEESI_SI_EEESC_SE_Li256ELb1ELb1ELb1ELb0EEENS1_36VarlenDynamicPersistentTileSchedulerILi128ELi32ELi256ELi256ELb1ELb1ELb0ELb1ELb0ELb1EEEEEEEEEvNT_6ParamsE)
        /*0014*/ 	.short	0x0160
        /*0016*/ 	.short	0x0438


	//----- nvinfo : EIATTR_CBANK_PARAM_SIZE
	.align		4
.L_326:
        /*0018*/ 	.byte	0x03, 0x19
        /*001a*/ 	.short	0x0438


	//----- nvinfo : EIATTR_KPARAM_INFO
	.align		4
        /*001c*/ 	.byte	0x04, 0x17
        /*001e*/ 	.short	(.L_328 - .L_327)
.L_327:
        /*0020*/ 	.word	0x00000000
        /*0024*/ 	.short	0x0000
        /*0026*/ 	.short	0x0000
        /*0028*/ 	.byte	0x00, 0xf0, 0xe1, 0x10


	//----- nvinfo : EIATTR_MAXREG_COUNT
	.align		4
.L_328:
        /*002c*/ 	.byte	0x03, 0x1b
        /*002e*/ 	.short	0x00ff


	//----- nvinfo : EIATTR_NUM_BARRIERS
	.align		4
        /*0030*/ 	.byte	0x02, 0x4c
        /*0032*/ 	.byte	0x06
	.zero		1


	//----- nvinfo : EIATTR_ANNOTATIONS
	.align		4
        /*0034*/ 	.byte	0x04, 0x55
        /*0036*/ 	.short	(.L_330 - .L_329)


	//   ....[0]....
.L_329:
        /* <DEDUP_REMOVED lines=21> */


	//----- nvinfo : EIATTR_MERCURY_ISA_VERSION
	.align		4
.L_330:
        /*0170*/ 	.byte	0x03, 0x5f
        /*0172*/ 	.short	0x0000


	//----- nvinfo : EIATTR_INT_WARP_WIDE_INSTR_OFFSETS
	.align		4
        /*0174*/ 	.byte	0x04, 0x31
        /*0176*/ 	.short	(.L_332 - .L_331)


	//   ....[0]....
.L_331:
        /*0178*/ 	.word	0x0001afe0


	//   ....[1]....
        /*017c*/ 	.word	0x0001b050


	//----- nvinfo : EIATTR_COOP_GROUP_MASK_REGIDS
	.align		4
.L_332:
        /*0180*/ 	.byte	0x04, 0x29
        /*0182*/ 	.short	(.L_334 - .L_333)


	//   ....[0]....
.L_333:
        /*0184*/ 	.word	0xffffffff


	//   ....[1]....
        /*0188*/ 	.word	0xffffffff


	//   ....[2]....
        /*018c*/ 	.word	0xffffffff


	//   ....[3]....
        /*0190*/ 	.word	0xffffffff


	//   ....[4]....
        /*0194*/ 	.word	0xffffffff


	//   ....[5]....
        /*0198*/ 	.word	0xffffffff


	//   ....[6]....
        /*019c*/ 	.word	0xffffffff


	//   ....[7]....
        /*01a0*/ 	.word	0xffffffff


	//   ....[8]....
        /*01a4*/ 	.word	0xffffffff


	//   ....[9]....
        /*01a8*/ 	.word	0xffffffff


	//   ....[10]....
        /*01ac*/ 	.word	0xffffffff


	//   ....[11]....
        /*01b0*/ 	.word	0xffffffff


	//   ....[12]....
        /*01b4*/ 	.word	0xffffffff


	//   ....[13]....
        /*01b8*/ 	.word	0xffffffff


	//   ....[14]....
        /*01bc*/ 	.word	0xffffffff


	//   ....[15]....
        /*01c0*/ 	.word	0xffffffff


	//   ....[16]....
        /*01c4*/ 	.word	0xffffffff


	//   ....[17]....
        /*01c8*/ 	.word	0xffffffff


	//   ....[18]....
        /*01cc*/ 	.word	0xffffffff


	//   ....[19]....
        /*01d0*/ 	.word	0xffffffff


	//   ....[20]....
        /*01d4*/ 	.word	0xffffffff


	//   ....[21]....
        /*01d8*/ 	.word	0xffffffff


	//   ....[22]....
        /*01dc*/ 	.word	0xffffffff


	//   ....[23]....
        /*01e0*/ 	.word	0xffffffff


	//   ....[24]....
        /*01e4*/ 	.word	0xffffffff


	//   ....[25]....
        /*01e8*/ 	.word	0xffffffff


	//   ....[26]....
        /*01ec*/ 	.word	0xffffffff


	//   ....[27]....
        /*01f0*/ 	.word	0xffffffff


	//   ....[28]....
        /*01f4*/ 	.word	0xffffffff


	//   ....[29]....
        /*01f8*/ 	.word	0xffffffff


	//   ....[30]....
        /*01fc*/ 	.word	0xffffffff


	//   ....[31]....
        /*0200*/ 	.word	0xffffffff


	//   ....[32]....
        /*0204*/ 	.word	0xffffffff


	//   ....[33]....
        /*0208*/ 	.word	0xffffffff


	//   ....[34]....
        /*020c*/ 	.word	0xffffffff


	//   ....[35]....
        /*0210*/ 	.word	0xffffffff


	//   ....[36]....
        /*0214*/ 	.word	0xffffffff


	//   ....[37]....
        /*0218*/ 	.word	0xffffffff


	//   ....[38]....
        /*021c*/ 	.word	0xffffffff


	//   ....[39]....
        /*0220*/ 	.word	0xffffffff


	//   ....[40]....
        /*0224*/ 	.word	0xffffffff


	//   ....[41]....
        /*0228*/ 	.word	0xffffffff


	//   ....[42]....
        /*022c*/ 	.word	0xffffffff


	//   ....[43]....
        /*0230*/ 	.word	0xffffffff


	//   ....[44]....
        /*0234*/ 	.word	0xffffffff


	//   ....[45]....
        /*0238*/ 	.word	0xffffffff


	//   ....[46]....
        /*023c*/ 	.word	0xffffffff


	//   ....[47]....
        /*0240*/ 	.word	0xffffffff


	//   ....[48]....
        /*0244*/ 	.word	0xffffffff


	//   ....[49]....
        /*0248*/ 	.word	0xffffffff


	//   ....[50]....
        /*024c*/ 	.word	0xffffffff


	//   ....[51]....
        /*0250*/ 	.word	0xffffffff


	//   ....[52]....
        /*0254*/ 	.word	0xffffffff


	//   ....[53]....
        /*0258*/ 	.word	0xffffffff


	//   ....[54]....
        /*025c*/ 	.word	0xffffffff


	//   ....[55]....
        /*0260*/ 	.word	0xffffffff


	//   ....[56]....
        /*0264*/ 	.word	0xffffffff


	//   ....[57]....
        /*0268*/ 	.word	0xffffffff


	//   ....[58]....
        /*026c*/ 	.word	0xffffffff


	//   ....[59]....
        /*0270*/ 	.word	0xffffffff


	//   ....[60]....
        /*0274*/ 	.word	0xffffffff


	//   ....[61]....
        /*0278*/ 	.word	0xffffffff


	//   ....[62]....
        /*027c*/ 	.word	0xffffffff


	//   ....[63]....
        /*0280*/ 	.word	0xffffffff


	//   ....[64]....
        /*0284*/ 	.word	0xffffffff


	//   ....[65]....
        /*0288*/ 	.word	0xffffffff


	//   ....[66]....
        /*028c*/ 	.word	0xffffffff


	//   ....[67]....
        /*0290*/ 	.word	0xffffffff


	//   ....[68]....
        /*0294*/ 	.word	0xffffffff


	//   ....[69]....
        /*0298*/ 	.word	0xffffffff


	//   ....[70]....
        /*029c*/ 	.word	0xffffffff


	//   ....[71]....
        /*02a0*/ 	.word	0xffffffff


	//   ....[72]....
        /*02a4*/ 	.word	0xffffffff


	//   ....[73]....
        /*02a8*/ 	.word	0xffffffff


	//   ....[74]....
        /*02ac*/ 	.word	0xffffffff


	//   ....[75]....
        /*02b0*/ 	.word	0xffffffff


	//   ....[76]....
        /*02b4*/ 	.word	0xffffffff


	//   ....[77]....
        /*02b8*/ 	.word	0xffffffff


	//   ....[78]....
        /*02bc*/ 	.word	0xffffffff


	//   ....[79]....
        /*02c0*/ 	.word	0xffffffff


	//   ....[80]....
        /*02c4*/ 	.word	0xffffffff


	//   ....[81]....
        /*02c8*/ 	.word	0xffffffff


	//   ....[82]....
        /*02cc*/ 	.word	0xffffffff


	//   ....[83]....
        /*02d0*/ 	.word	0xffffffff


	//   ....[84]....
        /*02d4*/ 	.word	0xffffffff


	//   ....[85]....
        /*02d8*/ 	.word	0xffffffff


	//   ....[86]....
        /*02dc*/ 	.word	0xffffffff


	//   ....[87]....
        /*02e0*/ 	.word	0xffffffff


	//   ....[88]....
        /*02e4*/ 	.word	0xffffffff


	//   ....[89]....
        /*02e8*/ 	.word	0xffffffff


	//   ....[90]....
        /*02ec*/ 	.word	0xffffffff


	//   ....[91]....
        /*02f0*/ 	.word	0xffffffff


	//   ....[92]....
        /*02f4*/ 	.word	0xffffffff


	//   ....[93]....
        /*02f8*/ 	.word	0xffffffff


	//   ....[94]....
        /*02fc*/ 	.word	0xffffffff


	//   ....[95]....
        /*0300*/ 	.word	0xffffffff


	//   ....[96]....
        /*0304*/ 	.word	0xffffffff


	//   ....[97]....
        /*0308*/ 	.word	0xffffffff


	//   ....[98]....
        /*030c*/ 	.word	0xffffffff


	//   ....[99]....
        /*0310*/ 	.word	0xffffffff


	//   ....[100]....
        /*0314*/ 	.word	0xffffffff


	//   ....[101]....
        /*0318*/ 	.word	0xffffffff


	//   ....[102]....
        /*031c*/ 	.word	0xffffffff


	//   ....[103]....
        /*0320*/ 	.word	0xffffffff


	//   ....[104]....
        /*0324*/ 	.word	0xffffffff


	//   ....[105]....
        /*0328*/ 	.word	0xffffffff


	//   ....[106]....
        /*032c*/ 	.word	0xffffffff


	//   ....[107]....
        /*0330*/ 	.word	0xffffffff


	//   ....[108]....
        /*0334*/ 	.word	0xffffffff


	//   ....[109]....
        /*0338*/ 	.word	0xffffffff


	//   ....[110]....
        /*033c*/ 	.word	0xffffffff


	//   ....[111]....
        /*0340*/ 	.word	0xffffffff


	//   ....[112]....
        /*0344*/ 	.word	0xffffffff


	//   ....[113]....
        /*0348*/ 	.word	0xffffffff


	//   ....[114]....
        /*034c*/ 	.word	0xffffffff


	//   ....[115]....
        /*0350*/ 	.word	0xffffffff


	//   ....[116]....
        /*0354*/ 	.word	0xffffffff


	//   ....[117]....
        /*0358*/ 	.word	0xffffffff


	//   ....[118]....
        /*035c*/ 	.word	0xffffffff


	//   ....[119]....
        /*0360*/ 	.word	0xffffffff


	//   ....[120]....
        /*0364*/ 	.word	0xffffffff


	//   ....[121]....
        /*0368*/ 	.word	0xffffffff


	//   ....[122]....
        /*036c*/ 	.word	0xffffffff


	//   ....[123]....
        /*0370*/ 	.word	0xffffffff


	//   ....[124]....
        /*0374*/ 	.word	0xffffffff


	//   ....[125]....
        /*0378*/ 	.word	0xffffffff


	//   ....[126]....
        /*037c*/ 	.word	0xffffffff


	//   ....[127]....
        /*0380*/ 	.word	0xffffffff


	//   ....[128]....
        /*0384*/ 	.word	0xffffffff


	//   ....[129]....
        /*0388*/ 	.word	0xffffffff


	//   ....[130]....
        /*038c*/ 	.word	0xffffffff


	//   ....[131]....
        /*0390*/ 	.word	0xffffffff


	//   ....[132]....
        /*0394*/ 	.word	0xffffffff


	//   ....[133]....
        /*0398*/ 	.word	0xffffffff


	//   ....[134]....
        /*039c*/ 	.word	0xffffffff


	//   ....[135]....
        /*03a0*/ 	.word	0xffffffff


	//   ....[136]....
        /*03a4*/ 	.word	0xffffffff


	//   ....[137]....
        /*03a8*/ 	.word	0xffffffff


	//   ....[138]....
        /*03ac*/ 	.word	0xffffffff


	//   ....[139]....
        /*03b0*/ 	.word	0xffffffff


	//   ....[140]....
        /*03b4*/ 	.word	0xffffffff


	//   ....[141]....
        /*03b8*/ 	.word	0xffffffff


	//   ....[142]....
        /*03bc*/ 	.word	0xffffffff


	//   ....[143]....
        /*03c0*/ 	.word	0xffffffff


	//   ....[144]....
        /*03c4*/ 	.word	0xffffffff


	//   ....[145]....
        /*03c8*/ 	.word	0xffffffff


	//   ....[146]....
        /*03cc*/ 	.word	0xffffffff


	//   ....[147]....
        /*03d0*/ 	.word	0xffffffff


	//   ....[148]....
        /*03d4*/ 	.word	0xffffffff


	//   ....[149]....
        /*03d8*/ 	.word	0xffffffff


	//   ....[150]....
        /*03dc*/ 	.word	0xffffffff


	//   ....[151]....
        /*03e0*/ 	.word	0xffffffff


	//   ....[152]....
        /*03e4*/ 	.word	0xffffffff


	//   ....[153]....
        /*03e8*/ 	.word	0xffffffff


	//   ....[154]....
        /*03ec*/ 	.word	0xffffffff


	//   ....[155]....
        /*03f0*/ 	.word	0xffffffff


	//   ....[156]....
        /*03f4*/ 	.word	0xffffffff


	//   ....[157]....
        /*03f8*/ 	.word	0xffffffff


	//   ....[158]....
        /*03fc*/ 	.word	0xffffffff


	//   ....[159]....
        /*0400*/ 	.word	0xffffffff


	//   ....[160]....
        /*0404*/ 	.word	0xffffffff


	//   ....[161]....
        /*0408*/ 	.word	0xffffffff


	//   ....[162]....
        /*040c*/ 	.word	0xffffffff


	//   ....[163]....
        /*0410*/ 	.word	0xffffffff


	//   ....[164]....
        /*0414*/ 	.word	0xffffffff


	//   ....[165]....
        /*0418*/ 	.word	0xffffffff


	//   ....[166]....
        /*041c*/ 	.word	0xffffffff


	//   ....[167]....
        /*0420*/ 	.word	0xffffffff


	//   ....[168]....
        /*0424*/ 	.word	0xffffffff


	//   ....[169]....
        /*0428*/ 	.word	0xffffffff


	//   ....[170]....
        /*042c*/ 	.word	0xffffffff


	//   ....[171]....
        /*0430*/ 	.word	0xffffffff


	//   ....[172]....
        /*0434*/ 	.word	0xffffffff


	//   ....[173]....
        /*0438*/ 	.word	0xffffffff


	//   ....[174]....
        /*043c*/ 	.word	0xffffffff


	//   ....[175]....
        /*0440*/ 	.word	0xffffffff


	//   ....[176]....
        /*0444*/ 	.word	0xffffffff


	//   ....[177]....
        /*0448*/ 	.word	0xffffffff


	//   ....[178]....
        /*044c*/ 	.word	0xffffffff


	//   ....[179]....
        /*0450*/ 	.word	0xffffffff


	//   ....[180]....
        /*0454*/ 	.word	0xffffffff


	//   ....[181]....
        /*0458*/ 	.word	0xffffffff


	//   ....[182]....
        /*045c*/ 	.word	0xffffffff


	//   ....[183]....
        /*0460*/ 	.word	0xffffffff


	//   ....[184]....
        /*0464*/ 	.word	0xffffffff


	//   ....[185]....
        /*0468*/ 	.word	0xffffffff


	//   ....[186]....
        /*046c*/ 	.word	0xffffffff


	//   ....[187]....
        /*0470*/ 	.word	0xffffffff


	//   ....[188]....
        /*0474*/ 	.word	0xffffffff


	//   ....[189]....
        /*0478*/ 	.word	0xffffffff


	//   ....[190]....
        /*047c*/ 	.word	0xffffffff


	//   ....[191]....
        /*0480*/ 	.word	0xffffffff


	//   ....[192]....
        /*0484*/ 	.word	0xffffffff


	//   ....[193]....
        /*0488*/ 	.word	0xffffffff


	//   ....[194]....
        /*048c*/ 	.word	0xffffffff


	//   ....[195]....
        /*0490*/ 	.word	0xffffffff


	//   ....[196]....
        /*0494*/ 	.word	0xffffffff


	//   ....[197]....
        /*0498*/ 	.word	0xffffffff


	//   ....[198]....
        /*049c*/ 	.word	0xffffffff


	//   ....[199]....
        /*04a0*/ 	.word	0xffffffff


	//   ....[200]....
        /*04a4*/ 	.word	0xffffffff


	//   ....[201]....
        /*04a8*/ 	.word	0xffffffff


	//   ....[202]....
        /*04ac*/ 	.word	0xffffffff


	//   ....[203]....
        /*04b0*/ 	.word	0xffffffff


	//   ....[204]....
        /*04b4*/ 	.word	0xffffffff


	//   ....[205]....
        /*04b8*/ 	.word	0xffffffff


	//   ....[206]....
        /*04bc*/ 	.word	0xffffffff


	//   ....[207]....
        /*04c0*/ 	.word	0xffffffff


	//   ....[208]....
        /*04c4*/ 	.word	0xffffffff


	//   ....[209]....
        /*04c8*/ 	.word	0xffffffff


	//   ....[210]....
        /*04cc*/ 	.word	0xffffffff


	//   ....[211]....
        /*04d0*/ 	.word	0xffffffff


	//   ....[212]....
        /*04d4*/ 	.word	0xffffffff


	//   ....[213]....
        /*04d8*/ 	.word	0xffffffff


	//   ....[214]....
        /*04dc*/ 	.word	0xffffffff


	//   ....[215]....
        /*04e0*/ 	.word	0xffffffff


	//   ....[216]....
        /*04e4*/ 	.word	0xffffffff


	//   ....[217]....
        /*04e8*/ 	.word	0xffffffff


	//   ....[218]....
        /*04ec*/ 	.word	0xffffffff


	//   ....[219]....
        /*04f0*/ 	.word	0xffffffff


	//   ....[220]....
        /*04f4*/ 	.word	0xffffffff


	//   ....[221]....
        /*04f8*/ 	.word	0xffffffff


	//   ....[222]....
        /*04fc*/ 	.word	0xffffffff


	//   ....[223]....
        /*0500*/ 	.word	0xffffffff


	//   ....[224]....
        /*0504*/ 	.word	0xffffffff


	//   ....[225]....
        /*0508*/ 	.word	0xffffffff


	//   ....[226]....
        /*050c*/ 	.word	0xffffffff


	//   ....[227]....
        /*0510*/ 	.word	0xffffffff


	//   ....[228]....
        /*0514*/ 	.word	0xffffffff


	//   ....[229]....
        /*0518*/ 	.word	0xffffffff


	//   ....[230]....
        /*051c*/ 	.word	0xffffffff


	//   ....[231]....
        /*0520*/ 	.word	0xffffffff


	//   ....[232]....
        /*0524*/ 	.word	0xffffffff


	//   ....[233]....
        /*0528*/ 	.word	0xffffffff


	//   ....[234]....
        /*052c*/ 	.word	0xffffffff


	//   ....[235]....
        /*0530*/ 	.word	0xffffffff


	//   ....[236]....
        /*0534*/ 	.word	0xffffffff


	//   ....[237]....
        /*0538*/ 	.word	0xffffffff


	//   ....[238]....
        /*053c*/ 	.word	0xffffffff


	//   ....[239]....
        /*0540*/ 	.word	0xffffffff


	//   ....[240]....
        /*0544*/ 	.word	0xffffffff


	//   ....[241]....
        /*0548*/ 	.word	0xffffffff


	//   ....[242]....
        /*054c*/ 	.word	0xffffffff


	//   ....[243]....
        /*0550*/ 	.word	0xffffffff


	//   ....[244]....
        /*0554*/ 	.word	0xffffffff


	//   ....[245]....
        /*0558*/ 	.word	0xffffffff


	//----- nvinfo : EIATTR_COOP_GROUP_INSTR_OFFSETS
	.align		4
.L_334:
        /*055c*/ 	.byte	0x04, 0x28
        /*055e*/ 	.short	(.L_336 - .L_335)


	//   ....[0]....
.L_335:
        /*0560*/ 	.word	0x00000050


	//   ....[1]....
        /*0564*/ 	.word	0x000001e0


	//   ....[2]....
        /*0568*/ 	.word	0x00000210


	//   ....[3]....
        /*056c*/ 	.word	0x00000240


	//   ....[4]....
        /*0570*/ 	.word	0x00000270


	//   ....[5]....
        /*0574*/ 	.word	0x000002a0


	//   ....[6]....
        /*0578*/ 	.word	0x000002d0


	//   ....[7]....
        /*057c*/ 	.word	0x00000430


	//   ....[8]....
        /*0580*/ 	.word	0x00000470


	//   ....[9]....
        /*0584*/ 	.word	0x000004a0


	//   ....[10]....
        /*0588*/ 	.word	0x000004d0


	//   ....[11]....
        /*058c*/ 	.word	0x00000500


	//   ....[12]....
        /*0590*/ 	.word	0x00000530


	//   ....[13]....
        /*0594*/ 	.word	0x000005c0


	//   ....[14]....
        /*0598*/ 	.word	0x00000600


	//   ....[15]....
        /*059c*/ 	.word	0x00000620


	//   ....[16]....
        /*05a0*/ 	.word	0x00000680


	//   ....[17]....
        /*05a4*/ 	.word	0x00003b00


	//   ....[18]....
        /*05a8*/ 	.word	0x00003b10


	//   ....[19]....
        /*05ac*/ 	.word	0x00004d20


	//   ....[20]....
        /*05b0*/ 	.word	0x00004d30


	//   ....[21]....
        /*05b4*/ 	.word	0x00005e40


	//   ....[22]....
        /*05b8*/ 	.word	0x00005e60


	//   ....[23]....
        /*05bc*/ 	.word	0x00006220


	//   ....[24]....
        /*05c0*/ 	.word	0x00006230


	//   ....[25]....
        /*05c4*/ 	.word	0x000072a0


	//   ....[26]....
        /*05c8*/ 	.word	0x000072c0


	//   ....[27]....
        /*05cc*/ 	.word	0x00007440


	//   ....[28]....
        /*05d0*/ 	.word	0x00007450


	//   ....[29]....
        /*05d4*/ 	.word	0x000075d0


	//   ....[30]....
        /*05d8*/ 	.word	0x000075f0


	//   ....[31]....
        /*05dc*/ 	.word	0x00007770


	//   ....[32]....
        /*05e0*/ 	.word	0x00007780


	//   ....[33]....
        /*05e4*/ 	.word	0x00007b70


	//   ....[34]....
        /*05e8*/ 	.word	0x00007b80


	//   ....[35]....
        /*05ec*/ 	.word	0x00007f60


	//   ....[36]....
        /*05f0*/ 	.word	0x00007f80


	//   ....[37]....
        /*05f4*/ 	.word	0x00007fa0


	//   ....[38]....
        /*05f8*/ 	.word	0x00007fc0


	//   ....[39]....
        /*05fc*/ 	.word	0x000084a0


	//   ....[40]....
        /*0600*/ 	.word	0x000084e0


	//   ....[41]....
        /*0604*/ 	.word	0x00008520


	//   ....[42]....
        /*0608*/ 	.word	0x00008560


	//   ....[43]....
        /*060c*/ 	.word	0x00008a10


	//   ....[44]....
        /*0610*/ 	.word	0x00008a50


	//   ....[45]....
        /*0614*/ 	.word	0x00008a90


	//   ....[46]....
        /*0618*/ 	.word	0x00008ad0


	//   ....[47]....
        /*061c*/ 	.word	0x00008e10


	//   ....[48]....
        /*0620*/ 	.word	0x00008e50


	//   ....[49]....
        /*0624*/ 	.word	0x00008e90


	//   ....[50]....
        /*0628*/ 	.word	0x00009000


	//   ....[51]....
        /*062c*/ 	.word	0x0000c570


	//   ....[52]....
        /*0630*/ 	.word	0x0000c5c0


	//   ....[53]....
        /*0634*/ 	.word	0x0000c5e0


	//   ....[54]....
        /*0638*/ 	.word	0x0000c5f0


	//   ....[55]....
        /*063c*/ 	.word	0x0000c7f0


	//   ....[56]....
        /*0640*/ 	.word	0x0000c890


	//   ....[57]....
        /*0644*/ 	.word	0x0000c900


	//   ....[58]....
        /*0648*/ 	.word	0x0000c9c0


	//   ....[59]....
        /*064c*/ 	.word	0x0000cc50


	//   ....[60]....
        /*0650*/ 	.word	0x0000cd00


	//   ....[61]....
        /*0654*/ 	.word	0x0000cd80


	//   ....[62]....
        /*0658*/ 	.word	0x0000ce00


	//   ....[63]....
        /*065c*/ 	.word	0x0000d0a0


	//   ....[64]....
        /*0660*/ 	.word	0x0000d0e0


	//   ....[65]....
        /*0664*/ 	.word	0x0000d120


	//   ....[66]....
        /*0668*/ 	.word	0x0000d190


	//   ....[67]....
        /*066c*/ 	.word	0x00010c90


	//   ....[68]....
        /*0670*/ 	.word	0x00010ca0


	//   ....[69]....
        /*0674*/ 	.word	0x000117b0


	//   ....[70]....
        /*0678*/ 	.word	0x000117d0


	//   ....[71]....
        /*067c*/ 	.word	0x00011a10


	//   ....[72]....
        /*0680*/ 	.word	0x00011d70


	//   ....[73]....
        /*0684*/ 	.word	0x000121a0


	//   ....[74]....
        /*0688*/ 	.word	0x000121d0


	//   ....[75]....
        /*068c*/ 	.word	0x000121e0


	//   ....[76]....
        /*0690*/ 	.word	0x00012210


	//   ....[77]....
        /*0694*/ 	.word	0x00013060


	//   ....[78]....
        /*0698*/ 	.word	0x00013080


	//   ....[79]....
        /*069c*/ 	.word	0x00013aa0


	//   ....[80]....
        /*06a0*/ 	.word	0x00013ac0


	//   ....[81]....
        /*06a4*/ 	.word	0x00013ce0


	//   ....[82]....
        /*06a8*/ 	.word	0x00014070


	//   ....[83]....
        /*06ac*/ 	.word	0x000144f0


	//   ....[84]....
        /*06b0*/ 	.word	0x00014520


	//   ....[85]....
        /*06b4*/ 	.word	0x00014540


	//   ....[86]....
        /*06b8*/ 	.word	0x00014560


	//   ....[87]....
        /*06bc*/ 	.word	0x00015c50


	//   ....[88]....
        /*06c0*/ 	.word	0x00015c70


	//   ....[89]....
        /*06c4*/ 	.word	0x000166c0


	//   ....[90]....
        /*06c8*/ 	.word	0x000166e0


	//   ....[91]....
        /*06cc*/ 	.word	0x00016960


	//   ....[92]....
        /*06d0*/ 	.word	0x00016990


	//   ....[93]....
        /*06d4*/ 	.word	0x000169b0


	//   ....[94]....
        /*06d8*/ 	.word	0x000169d0


	//   ....[95]....
        /*06dc*/ 	.word	0x00017e10


	//   ....[96]....
        /*06e0*/ 	.word	0x00017e30


	//   ....[97]....
        /*06e4*/ 	.word	0x00018830


	//   ....[98]....
        /*06e8*/ 	.word	0x00018850


	//   ....[99]....
        /*06ec*/ 	.word	0x00018a30


	//   ....[100]....
        /*06f0*/ 	.word	0x00018dc0


	//   ....[101]....
        /*06f4*/ 	.word	0x00019240


	//   ....[102]....
        /*06f8*/ 	.word	0x00019270


	//   ....[103]....
        /*06fc*/ 	.word	0x00019290


	//   ....[104]....
        /*0700*/ 	.word	0x000192b0


	//   ....[105]....
        /*0704*/ 	.word	0x0001a5d0


	//   ....[106]....
        /*0708*/ 	.word	0x0001a600


	//   ....[107]....
        /*070c*/ 	.word	0x0001a620


	//   ....[108]....
        /*0710*/ 	.word	0x0001a640


	//   ....[109]....
        /*0714*/ 	.word	0x0001bdc0


	//   ....[110]....
        /*0718*/ 	.word	0x0001bde0


	//   ....[111]....
        /*071c*/ 	.word	0x0001bdf0


	//   ....[112]....
        /*0720*/ 	.word	0x0001be00


	//   ....[113]....
        /*0724*/ 	.word	0x0001c1c0


	//   ....[114]....
        /*0728*/ 	.word	0x0001c1e0


	//   ....[115]....
        /*072c*/ 	.word	0x0001c340


	//   ....[116]....
        /*0730*/ 	.word	0x0001c350


	//   ....[117]....
        /*0734*/ 	.word	0x0001c4c0


	//   ....[118]....
        /*0738*/ 	.word	0x0001c4e0


	//   ....[119]....
        /*073c*/ 	.word	0x0001c650


	//   ....[120]....
        /*0740*/ 	.word	0x0001c660


	//   ....[121]....
        /*0744*/ 	.word	0x0001c9c0


	//   ....[122]....
        /*0748*/ 	.word	0x0001c9e0


	//   ....[123]....
        /*074c*/ 	.word	0x0001d730


	//   ....[124]....
        /*0750*/ 	.word	0x0001d740


	//   ....[125]....
        /*0754*/ 	.word	0x0001ec60


	//   ....[126]....
        /*0758*/ 	.word	0x0001ec80


	//   ....[127]....
        /*075c*/ 	.word	0x0001edf0


	//   ....[128]....
        /*0760*/ 	.word	0x0001ee00


	//   ....[129]....
        /*0764*/ 	.word	0x0001ef70


	//   ....[130]....
        /*0768*/ 	.word	0x0001ef90


	//   ....[131]....
        /*076c*/ 	.word	0x0001f100


	//   ....[132]....
        /*0770*/ 	.word	0x0001f110


	//   ....[133]....
        /*0774*/ 	.word	0x0001f320


	//   ....[134]....
        /*0778*/ 	.word	0x0001f340


	//   ....[135]....
        /*077c*/ 	.word	0x0001f460


	//   ....[136]....
        /*0780*/ 	.word	0x0001f4a0


	//   ....[137]....
        /*0784*/ 	.word	0x0001f4d0


	//   ....[138]....
        /*0788*/ 	.word	0x0001f500


	//   ....[139]....
        /*078c*/ 	.word	0x0001f530


	//   ....[140]....
        /*0790*/ 	.word	0x0001f560


	//   ....[141]....
        /*0794*/ 	.word	0x0001f6c0


	//   ....[142]....
        /*0798*/ 	.word	0x0001f700


	//   ....[143]....
        /*079c*/ 	.word	0x0001f730


	//   ....[144]....
        /*07a0*/ 	.word	0x0001f760


	//   ....[145]....
        /*07a4*/ 	.word	0x0001f790


	//   ....[146]....
        /*07a8*/ 	.word	0x0001f7c0


	//   ....[147]....
        /*07ac*/ 	.word	0x0001f850


	//   ....[148]....
        /*07b0*/ 	.word	0x0001f890


	//   ....[149]....
        /*07b4*/ 	.word	0x0001f8a0


	//   ....[150]....
        /*07b8*/ 	.word	0x0001f900


	//   ....[151]....
        /*07bc*/ 	.word	0x000202d0


	//   ....[152]....
        /*07c0*/ 	.word	0x00020330


	//   ....[153]....
        /*07c4*/ 	.word	0x00020380


	//   ....[154]....
        /*07c8*/ 	.word	0x000203d0


	//   ....[155]....
        /*07cc*/ 	.word	0x00020420


	//   ....[156]....
        /*07d0*/ 	.word	0x00020490


	//   ....[157]....
        /*07d4*/ 	.word	0x000204d0


	//   ....[158]....
        /*07d8*/ 	.word	0x00020540


	//   ....[159]....
        /*07dc*/ 	.word	0x000205b0


	//   ....[160]....
        /*07e0*/ 	.word	0x00020610


	//   ....[161]....
        /*07e4*/ 	.word	0x00020680


	//   ....[162]....
        /*07e8*/ 	.word	0x000206f0


	//   ....[163]....
        /*07ec*/ 	.word	0x00020750


	//   ....[164]....
        /*07f0*/ 	.word	0x000207b0


	//   ....[165]....
        /*07f4*/ 	.word	0x00020810


	//   ....[166]....
        /*07f8*/ 	.word	0x00020880


	//   ....[167]....
        /*07fc*/ 	.word	0x000208e0


	//   ....[168]....
        /*0800*/ 	.word	0x00020940


	//   ....[169]....
        /*0804*/ 	.word	0x00020990


	//   ....[170]....
        /*0808*/ 	.word	0x00020a00


	//   ....[171]....
        /*080c*/ 	.word	0x00020a60


	//   ....[172]....
        /*0810*/ 	.word	0x00020ad0


	//   ....[173]....
        /*0814*/ 	.word	0x00020b30


	//   ....[174]....
        /*0818*/ 	.word	0x00020b80


	//   ....[175]....
        /*081c*/ 	.word	0x00020bd0


	//   ....[176]....
        /*0820*/ 	.word	0x00020c20


	//   ....[177]....
        /*0824*/ 	.word	0x00020c80


	//   ....[178]....
        /*0828*/ 	.word	0x00020cf0


	//   ....[179]....
        /*082c*/ 	.word	0x00020d40


	//   ....[180]....
        /*0830*/ 	.word	0x00020db0


	//   ....[181]....
        /*0834*/ 	.word	0x00020e10


	//   ....[182]....
        /*0838*/ 	.word	0x00020e80


	//   ....[183]....
        /*083c*/ 	.word	0x00020ed0


	//   ....[184]....
        /*0840*/ 	.word	0x00020f10


	//   ....[185]....
        /*0844*/ 	.word	0x00020f60


	//   ....[186]....
        /*0848*/ 	.word	0x00020fa0


	//   ....[187]....
        /*084c*/ 	.word	0x00020ff0


	//   ....[188]....
        /*0850*/ 	.word	0x00021060


	//   ....[189]....
        /*0854*/ 	.word	0x000210b0


	//   ....[190]....
        /*0858*/ 	.word	0x00021120


	//   ....[191]....
        /*085c*/ 	.word	0x00021160


	//   ....[192]....
        /*0860*/ 	.word	0x000211a0


	//   ....[193]....
        /*0864*/ 	.word	0x000211f0


	//   ....[194]....
        /*0868*/ 	.word	0x00021230


	//   ....[195]....
        /*086c*/ 	.word	0x00021280


	//   ....[196]....
        /*0870*/ 	.word	0x000212d0


	//   ....[197]....
        /*0874*/ 	.word	0x00021340


	//   ....[198]....
        /*0878*/ 	.word	0x000213a0


	//   ....[199]....
        /*087c*/ 	.word	0x00021410


	//   ....[200]....
        /*0880*/ 	.word	0x00021460


	//   ....[201]....
        /*0884*/ 	.word	0x000214a0


	//   ....[202]....
        /*0888*/ 	.word	0x000214f0


	//   ....[203]....
        /*088c*/ 	.word	0x00021540


	//   ....[204]....
        /*0890*/ 	.word	0x00021590


	//   ....[205]....
        /*0894*/ 	.word	0x000215e0


	//   ....[206]....
        /*0898*/ 	.word	0x00021630


	//   ....[207]....
        /*089c*/ 	.word	0x00021680


	//   ....[208]....
        /*08a0*/ 	.word	0x000216f0


	//   ....[209]....
        /*08a4*/ 	.word	0x00021760


	//   ....[210]....
        /*08a8*/ 	.word	0x000217c0


	//   ....[211]....
        /*08ac*/ 	.word	0x00021820


	//   ....[212]....
        /*08b0*/ 	.word	0x00021880


	//   ....[213]....
        /*08b4*/ 	.word	0x000218f0


	//   ....[214]....
        /*08b8*/ 	.word	0x00021950


	//   ....[215]....
        /*08bc*/ 	.word	0x000219b0


	//   ....[216]....
        /*08c0*/ 	.word	0x00021a10


	//   ....[217]....
        /*08c4*/ 	.word	0x00021a80


	//   ....[218]....
        /*08c8*/ 	.word	0x00021ae0


	//   ....[219]....
        /*08cc*/ 	.word	0x00021b40


	//   ....[220]....
        /*08d0*/ 	.word	0x00021ba0


	//   ....[221]....
        /*08d4*/ 	.word	0x00021c10


	//   ....[222]....
        /*08d8*/ 	.word	0x00021c70


	//   ....[223]....
        /*08dc*/ 	.word	0x00021cd0


	//   ....[224]....
        /*08e0*/ 	.word	0x00021d30


	//   ....[225]....
        /*08e4*/ 	.word	0x00021da0


	//   ....[226]....
        /*08e8*/ 	.word	0x00021e00


	//   ....[227]....
        /*08ec*/ 	.word	0x00021e60


	//   ....[228]....
        /*08f0*/ 	.word	0x00021ec0


	//   ....[229]....
        /*08f4*/ 	.word	0x00021f30


	//   ....[230]....
        /*08f8*/ 	.word	0x00021f80


	//   ....[231]....
        /*08fc*/ 	.word	0x00021fc0


	//   ....[232]....
        /*0900*/ 	.word	0x00022010


	//   ....[233]....
        /*0904*/ 	.word	0x00022060


	//   ....[234]....
        /*0908*/ 	.word	0x000220b0


	//   ....[235]....
        /*090c*/ 	.word	0x00022120


	//   ....[236]....
        /*0910*/ 	.word	0x00022160


	//   ....[237]....
        /*0914*/ 	.word	0x000221b0


	//   ....[238]....
        /*0918*/ 	.word	0x00022200


	//   ....[239]....
        /*091c*/ 	.word	0x00022250


	//   ....[240]....
        /*0920*/ 	.word	0x000222a0


	//   ....[241]....
        /*0924*/ 	.word	0x00022310


	//   ....[242]....
        /*0928*/ 	.word	0x00022350


	//   ....[243]....
        /*092c*/ 	.word	0x000223c0


	//   ....[244]....
        /*0930*/ 	.word	0x00022420


	//   ....[245]....
        /*0934*/ 	.word	0x00022490


	//----- nvinfo : EIATTR_EXIT_INSTR_OFFSETS
	.align		4
.L_336:
        /*0938*/ 	.byte	0x04, 0x1c
        /*093a*/ 	.short	(.L_338 - .L_337)


	//   ....[0]....
.L_337:
        /*093c*/ 	.word	0x00000fe0


	//   ....[1]....
        /*0940*/ 	.word	0x00020290


	//----- nvinfo : EIATTR_MAX_THREADS
	.align		4
.L_338:
        /*0944*/ 	.byte	0x04, 0x05
        /*0946*/ 	.short	(.L_340 - .L_339)
.L_339:
        /*0948*/ 	.word	0x00000100
        /*094c*/ 	.word	0x00000001
        /*0950*/ 	.word	0x00000001


	//----- nvinfo : EIATTR_CRS_STACK_SIZE
	.align		4
.L_340:
        /*0954*/ 	.byte	0x04, 0x1e
        /*0956*/ 	.short	(.L_342 - .L_341)
.L_341:
        /*0958*/ 	.word	0x00000000
.L_342:


//--------------------- .nv.info._ZN7cutlass13device_kernelIN5flash19enable_sm80_to_sm89INS1_16FlashAttnFwdSm80INS1_25CollectiveMainloopFwdSm80ILi8ELi1ELb1EN4cute5tupleIJNS5_1CILi128EEENS7_ILi64EEENS7_ILi256EEEEEELi256ENS_6half_tEfNS_4arch4Sm80ELb1ELb0ELb0ELb0ELb1ELb0ELb1ELb1EEENS1_21CollectiveEpilogueFwdINS6_IJS8_SA_S9_EEENS6_IJNS7_ILi1EEESI_SI_EEESC_SE_Li256ELb0ELb1ELb1ELb0EEENS1_30DynamicPersistentTileSchedulerILi256ELi256ELb1ELb1ELb0EEEEEEEEEvNT_6ParamsE --------------------------
	.section	.nv.info._ZN7cutlass13device_kernelIN5flash19enable_sm80_to_sm89INS1_16FlashAttnFwdSm80INS1_25CollectiveMainloopFwdSm80ILi8ELi1ELb1EN4cute5tupleIJNS5_1CILi128EEENS7_ILi64EEENS7_ILi256EEEEEELi256ENS_6half_tEfNS_4arch4Sm80ELb1ELb0ELb0ELb0ELb1ELb0ELb1ELb1EEENS1_21CollectiveEpilogueFwdINS6_IJS8_SA_S9_EEENS6_IJNS7_ILi1EEESI_SI_EEESC_SE_Li256ELb0ELb1ELb1ELb0EEENS1_30DynamicPersistentTileSchedulerILi256ELi256ELb1ELb1ELb0EEEEEEEEEvNT_6ParamsE,"",@"SHT_CUDA_INFO"
	.sectionflags	@""
	.align	4


	//----- nvinfo : EIATTR_CUDA_API_VERSION
	.align		4
        /*0000*/ 	.byte	0x04, 0x37
        /*0002*/ 	.short	(.L_344 - .L_343)
.L_343:
        /*0004*/ 	.word	0x00000082


	//----- nvinfo : EIATTR_SW2861232_WAR
	.align		4
.L_344:
        /*0008*/ 	.byte	0x01, 0x35
	.zero		2


	//----- nvinfo : EIATTR_PARAM_CBANK
	.align		4
        /*000c*/ 	.byte	0x04, 0x0a
        /*000e*/ 	.short	(.L_346 - .L_345)
	.align		4
.L_345:
        /*0010*/ 	.word	index@(.nv.constant0._ZN7cutlass13device_kernelIN5flash19enable_sm80_to_sm89INS1_16FlashAttnFwdSm80INS1_25CollectiveMainloopFwdSm80ILi8ELi1ELb1EN4cute5tupleIJNS5_1CILi128EEENS7_ILi64EEENS7_ILi256EEEEEELi256ENS_6half_tEfNS_4arch4Sm80ELb1ELb0ELb0ELb0ELb1ELb0ELb1ELb1EEENS1_21CollectiveEpilogueFwdINS6_IJS8_SA_S9_EEENS6_IJNS7_ILi1EEESI_SI_EEESC_SE_Li256ELb0ELb1ELb1ELb0EEENS1_30DynamicPersistentTileSchedulerILi256ELi256ELb1ELb1ELb0EEEEEEEEEvNT_6ParamsE)
        /*0014*/ 	.short	0x0160
        /*0016*/ 	.short	0x0428


	//----- nvinfo : EIATTR_CBANK_PARAM_SIZE
	.align		4
.L_346:
        /*0018*/ 	.byte	0x03, 0x19
        /*001a*/ 	.short	0x0428


	//----- nvinfo : EIATTR_KPARAM_INFO
	.align		4
        /*001c*/ 	.byte	0x04, 0x17
        /*001e*/ 	.short	(.L_348 - .L_347)
.L_347:
        /*0020*/ 	.word	0x00000000
        /*0024*/ 	.short	0x0000
        /*0026*/ 	.short	0x0000
        /*0028*/ 	.byte	0x00, 0xf0, 0xa1, 0x10


	//----- nvinfo : EIATTR_MAXREG_COUNT
	.align		4
.L_348:
        /*002c*/ 	.byte	0x03, 0x1b
        /*002e*/ 	.short	0x00ff


	//----- nvinfo : EIATTR_NUM_BARRIERS
	.align		4
        /*0030*/ 	.byte	0x02, 0x4c
        /*0032*/ 	.byte	0x06
	.zero		1


	//----- nvinfo : EIATTR_ANNOTATIONS
	.align		4
        /*0034*/ 	.byte	0x04, 0x55
        /*0036*/ 	.short	(.L_350 - .L_349)


	//   ....[0]....
.L_349:
        /* <DEDUP_REMOVED lines=214> */


	//----- nvinfo : EIATTR_MERCURY_ISA_VERSION
	.align		4
.L_350:
        /*0d88*/ 	.byte	0x03, 0x5f
        /*0d8a*/ 	.short	0x0000


	//----- nvinfo : EIATTR_INT_WARP_WIDE_INSTR_OFFSETS
	.align		4
        /*0d8c*/ 	.byte	0x04, 0x31
        /*0d8e*/ 	.short	(.L_352 - .L_351)


	//   ....[0]....
.L_351:
        /*0d90*/ 	.word	0x0000ed50


	//   ....[1]....
        /*0d94*/ 	.word	0x0000edd0


	//----- nvinfo : EIATTR_COOP_GROUP_MASK_REGIDS
	.align		4
.L_352:
        /*0d98*/ 	.byte	0x04, 0x29
        /*0d9a*/ 	.short	(.L_354 - .L_353)


	//   ....[0]....
.L_353:
        /*0d9c*/ 	.word	0xffffffff


	//   ....[1]....
        /*0da0*/ 	.word	0xffffffff


	//   ....[2]....
        /*0da4*/ 	.word	0xffffffff


	//   ....[3]....
        /*0da8*/ 	.word	0xffffffff


	//   ....[4]....
        /*0dac*/ 	.word	0xffffffff


	//   ....[5]....
        /*0db0*/ 	.word	0xffffffff


	//   ....[6]....
        /*0db4*/ 	.word	0xffffffff


	//   ....[7]....
        /*0db8*/ 	.word	0xffffffff


	//   ....[8]....
        /*0dbc*/ 	.word	0xffffffff


	//   ....[9]....
        /*0dc0*/ 	.word	0xffffffff


	//   ....[10]....
        /*0dc4*/ 	.word	0xffffffff


	//   ....[11]....
        /*0dc8*/ 	.word	0xffffffff


	//   ....[12]....
        /*0dcc*/ 	.word	0xffffffff


	//   ....[13]....
        /*0dd0*/ 	.word	0xffffffff


	//   ....[14]....
        /*0dd4*/ 	.word	0xffffffff


	//   ....[15]....
        /*0dd8*/ 	.word	0xffffffff


	//   ....[16]....
        /*0ddc*/ 	.word	0xffffffff


	//   ....[17]....
        /*0de0*/ 	.word	0xffffffff


	//   ....[18]....
        /*0de4*/ 	.word	0xffffffff


	//   ....[19]....
        /*0de8*/ 	.word	0xffffffff


	//   ....[20]....
        /*0dec*/ 	.word	0xffffffff


	//   ....[21]....
        /*0df0*/ 	.word	0xffffffff


	//   ....[22]....
        /*0df4*/ 	.word	0xffffffff


	//   ....[23]....
        /*0df8*/ 	.word	0xffffffff


	//   ....[24]....
        /*0dfc*/ 	.word	0xffffffff


	//   ....[25]....
        /*0e00*/ 	.word	0xffffffff


	//   ....[26]....
        /*0e04*/ 	.word	0xffffffff


	//   ....[27]....
        /*0e08*/ 	.word	0xffffffff


	//   ....[28]....
        /*0e0c*/ 	.word	0xffffffff


	//   ....[29]....
        /*0e10*/ 	.word	0xffffffff


	//   ....[30]....
        /*0e14*/ 	.word	0xffffffff


	//   ....[31]....
        /*0e18*/ 	.word	0xffffffff


	//   ....[32]....
        /*0e1c*/ 	.word	0xffffffff


	//   ....[33]....
        /*0e20*/ 	.word	0xffffffff


	//   ....[34]....
        /*0e24*/ 	.word	0xffffffff


	//   ....[35]....
        /*0e28*/ 	.word	0xffffffff


	//   ....[36]....
        /*0e2c*/ 	.word	0xffffffff


	//   ....[37]....
        /*0e30*/ 	.word	0xffffffff


	//   ....[38]....
        /*0e34*/ 	.word	0xffffffff


	//   ....[39]....
        /*0e38*/ 	.word	0xffffffff


	//   ....[40]....
        /*0e3c*/ 	.word	0xffffffff


	//   ....[41]....
        /*0e40*/ 	.word	0xffffffff


	//   ....[42]....
        /*0e44*/ 	.word	0xffffffff


	//   ....[43]....
        /*0e48*/ 	.word	0xffffffff


	//   ....[44]....
        /*0e4c*/ 	.word	0xffffffff


	//   ....[45]....
        /*0e50*/ 	.word	0xffffffff


	//   ....[46]....
        /*0e54*/ 	.word	0xffffffff


	//   ....[47]....
        /*0e58*/ 	.word	0xffffffff


	//   ....[48]....
        /*0e5c*/ 	.word	0xffffffff


	//   ....[49]....
        /*0e60*/ 	.word	0xffffffff


	//   ....[50]....
        /*0e64*/ 	.word	0xffffffff


	//   ....[51]....
        /*0e68*/ 	.word	0xffffffff


	//   ....[52]....
        /*0e6c*/ 	.word	0xffffffff


	//   ....[53]....
        /*0e70*/ 	.word	0xffffffff


	//   ....[54]....
        /*0e74*/ 	.word	0xffffffff


	//   ....[55]....
        /*0e78*/ 	.word	0xffffffff


	//   ....[56]....
        /*0e7c*/ 	.word	0xffffffff


	//   ....[57]....
        /*0e80*/ 	.word	0xffffffff


	//   ....[58]....
        /*0e84*/ 	.word	0xffffffff


	//   ....[59]....
        /*0e88*/ 	.word	0xffffffff


	//   ....[60]....
        /*0e8c*/ 	.word	0xffffffff


	//   ....[61]....
        /*0e90*/ 	.word	0xffffffff


	//   ....[62]....
        /*0e94*/ 	.word	0xffffffff


	//   ....[63]....
        /*0e98*/ 	.word	0xffffffff


	//   ....[64]....
        /*0e9c*/ 	.word	0xffffffff


	//   ....[65]....
        /*0ea0*/ 	.word	0xffffffff


	//   ....[66]....
        /*0ea4*/ 	.word	0xffffffff


	//   ....[67]....
        /*0ea8*/ 	.word	0xffffffff


	//   ....[68]....
        /*0eac*/ 	.word	0xffffffff


	//   ....[69]....
        /*0eb0*/ 	.word	0xffffffff


	//   ....[70]....
        /*0eb4*/ 	.word	0xffffffff


	//   ....[71]....
        /*0eb8*/ 	.word	0xffffffff


	//   ....[72]....
        /*0ebc*/ 	.word	0xffffffff


	//   ....[73]....
        /*0ec0*/ 	.word	0xffffffff


	//   ....[74]....
        /*0ec4*/ 	.word	0xffffffff


	//   ....[75]....
        /*0ec8*/ 	.word	0xffffffff


	//   ....[76]....
        /*0ecc*/ 	.word	0xffffffff


	//   ....[77]....
        /*0ed0*/ 	.word	0xffffffff


	//   ....[78]....
        /*0ed4*/ 	.word	0xffffffff


	//   ....[79]....
        /*0ed8*/ 	.word	0xffffffff


	//   ....[80]....
        /*0edc*/ 	.word	0xffffffff


	//   ....[81]....
        /*0ee0*/ 	.word	0xffffffff


	//   ....[82]....
        /*0ee4*/ 	.word	0xffffffff


	//   ....[83]....
        /*0ee8*/ 	.word	0xffffffff


	//   ....[84]....
        /*0eec*/ 	.word	0xffffffff


	//   ....[85]....
        /*0ef0*/ 	.word	0xffffffff


	//   ....[86]....
        /*0ef4*/ 	.word	0xffffffff


	//   ....[87]....
        /*0ef8*/ 	.word	0xffffffff


	//   ....[88]....
        /*0efc*/ 	.word	0xffffffff


	//   ....[89]....
        /*0f00*/ 	.word	0xffffffff


	//   ....[90]....
        /*0f04*/ 	.word	0xffffffff


	//   ....[91]....
        /*0f08*/ 	.word	0xffffffff


	//   ....[92]....
        /*0f0c*/ 	.word	0xffffffff


	//   ....[93]....
        /*0f10*/ 	.word	0xffffffff


	//   ....[94]....
        /*0f14*/ 	.word	0xffffffff


	//   ....[95]....
        /*0f18*/ 	.word	0xffffffff


	//   ....[96]....
        /*0f1c*/ 	.word	0xffffffff


	//   ....[97]....
        /*0f20*/ 	.word	0xffffffff


	//   ....[98]....
        /*0f24*/ 	.word	0xffffffff


	//   ....[99]....
        /*0f28*/ 	.word	0xffffffff


	//   ....[100]....
        /*0f2c*/ 	.word	0xffffffff


	//   ....[101]....
        /*0f30*/ 	.word	0xffffffff


	//   ....[102]....
        /*0f34*/ 	.word	0xffffffff


	//   ....[103]....
        /*0f38*/ 	.word	0xffffffff


	//   ....[104]....
        /*0f3c*/ 	.word	0xffffffff


	//----- nvinfo : EIATTR_COOP_GROUP_INSTR_OFFSETS
	.align		4
.L_354:
        /*0f40*/ 	.byte	0x04, 0x28
        /*0f42*/ 	.short	(.L_356 - .L_355)


	//   ....[0]....
.L_355:
        /*0f44*/ 	.word	0x00000050


	//   ....[1]....
        /*0f48*/ 	.word	0x00002020


	//   ....[2]....
        /*0f4c*/ 	.word	0x00002040


	//   ....[3]....
        /*0f50*/ 	.word	0x00002070


	//   ....[4]....
        /*0f54*/ 	.word	0x00002090


	//   ....[5]....
        /*0f58*/ 	.word	0x00002260


	//   ....[6]....
        /*0f5c*/ 	.word	0x00002280


	//   ....[7]....
        /*0f60*/ 	.word	0x000022c0


	//   ....[8]....
        /*0f64*/ 	.word	0x00002300


	//   ....[9]....
        /*0f68*/ 	.word	0x00002600


	//   ....[10]....
        /*0f6c*/ 	.word	0x00002620


	//   ....[11]....
        /*0f70*/ 	.word	0x00002660


	//   ....[12]....
        /*0f74*/ 	.word	0x00002680


	//   ....[13]....
        /*0f78*/ 	.word	0x00002a60


	//   ....[14]....
        /*0f7c*/ 	.word	0x00002b60


	//   ....[15]....
        /*0f80*/ 	.word	0x00002bb0


	//   ....[16]....
        /*0f84*/ 	.word	0x00002bd0


	//   ....[17]....
        /*0f88*/ 	.word	0x00003f40


	//   ....[18]....
        /*0f8c*/ 	.word	0x00003fb0


	//   ....[19]....
        /*0f90*/ 	.word	0x00004050


	//   ....[20]....
        /*0f94*/ 	.word	0x00004090


	//   ....[21]....
        /*0f98*/ 	.word	0x00004400


	//   ....[22]....
        /*0f9c*/ 	.word	0x00004640


	//   ....[23]....
        /*0fa0*/ 	.word	0x00004a40


	//   ....[24]....
        /*0fa4*/ 	.word	0x00004a60


	//   ....[25]....
        /*0fa8*/ 	.word	0x00004a80


	//   ....[26]....
        /*0fac*/ 	.word	0x00004aa0


	//   ....[27]....
        /*0fb0*/ 	.word	0x00006790


	//   ....[28]....
        /*0fb4*/ 	.word	0x00006800


	//   ....[29]....
        /*0fb8*/ 	.word	0x00006900


	//   ....[30]....
        /*0fbc*/ 	.word	0x00006930


	//   ....[31]....
        /*0fc0*/ 	.word	0x00007c20


	//   ....[32]....
        /*0fc4*/ 	.word	0x00007c90


	//   ....[33]....
        /*0fc8*/ 	.word	0x00007d90


	//   ....[34]....
        /*0fcc*/ 	.word	0x00007dc0


	//   ....[35]....
        /*0fd0*/ 	.word	0x000080f0


	//   ....[36]....
        /*0fd4*/ 	.word	0x00008320


	//   ....[37]....
        /*0fd8*/ 	.word	0x00008640


	//   ....[38]....
        /*0fdc*/ 	.word	0x00008660


	//   ....[39]....
        /*0fe0*/ 	.word	0x00008780


	//   ....[40]....
        /*0fe4*/ 	.word	0x000087a0


	//   ....[41]....
        /*0fe8*/ 	.word	0x0000aa50


	//   ....[42]....
        /*0fec*/ 	.word	0x0000aad0


	//   ....[43]....
        /*0ff0*/ 	.word	0x0000abf0


	//   ....[44]....
        /*0ff4*/ 	.word	0x0000ac00


	//   ....[45]....
        /*0ff8*/ 	.word	0x0000be90


	//   ....[46]....
        /*0ffc*/ 	.word	0x0000bed0


	//   ....[47]....
        /*1000*/ 	.word	0x0000bfd0


	//   ....[48]....
        /*1004*/ 	.word	0x0000c000


	//   ....[49]....
        /*1008*/ 	.word	0x0000c390


	//   ....[50]....
        /*100c*/ 	.word	0x0000c3b0


	//   ....[51]....
        /*1010*/ 	.word	0x0000c3d0


	//   ....[52]....
        /*1014*/ 	.word	0x0000c3f0


	//   ....[53]....
        /*1018*/ 	.word	0x0000e2c0


	//   ....[54]....
        /*101c*/ 	.word	0x0000e310


	//   ....[55]....
        /*1020*/ 	.word	0x0000e330


	//   ....[56]....
        /*1024*/ 	.word	0x0000e350


	//   ....[57]....
        /*1028*/ 	.word	0x0000ef20


	//   ....[58]....
        /*102c*/ 	.word	0x0000f750


	//   ....[59]....
        /*1030*/ 	.word	0x0000f760


	//   ....[60]....
        /*1034*/ 	.word	0x0000f770


	//   ....[61]....
        /*1038*/ 	.word	0x0000f780


	//   ....[62]....
        /*103c*/ 	.word	0x0000f8b0


	//   ....[63]....
        /*1040*/ 	.word	0x0000f8d0


	//   ....[64]....
        /*1044*/ 	.word	0x00010100


	//   ....[65]....
        /*1048*/ 	.word	0x00010110


	//   ....[66]....
        /*104c*/ 	.word	0x00010ca0


	//   ....[67]....
        /*1050*/ 	.word	0x00010db0


	//   ....[68]....
        /*1054*/ 	.word	0x00010e20


	//   ....[69]....
        /*1058*/ 	.word	0x00011040


	//   ....[70]....
        /*105c*/ 	.word	0x000110b0


	//   ....[71]....
        /*1060*/ 	.word	0x00011110


	//   ....[72]....
        /*1064*/ 	.word	0x00011180


	//   ....[73]....
        /*1068*/ 	.word	0x000115c0


	//   ....[74]....
        /*106c*/ 	.word	0x00011610


	//   ....[75]....
        /*1070*/ 	.word	0x00011660


	//   ....[76]....
        /*1074*/ 	.word	0x000116b0


	//   ....[77]....
        /*1078*/ 	.word	0x00011720


	//   ....[78]....
        /*107c*/ 	.word	0x00011790


	//   ....[79]....
        /*1080*/ 	.word	0x000119b0


	//   ....[80]....
        /*1084*/ 	.word	0x00011a20


	//   ....[81]....
        /*1088*/ 	.word	0x00011a80


	//   ....[82]....
        /*108c*/ 	.word	0x00011af0


	//   ....[83]....
        /*1090*/ 	.word	0x00011d10


	//   ....[84]....
        /*1094*/ 	.word	0x00011d80


	//   ....[85]....
        /*1098*/ 	.word	0x00011de0


	//   ....[86]....
        /*109c*/ 	.word	0x00011e50


	//   ....[87]....
        /*10a0*/ 	.word	0x00012290


	//   ....[88]....
        /*10a4*/ 	.word	0x000122d0


	//   ....[89]....
        /*10a8*/ 	.word	0x00012320


	//   ....[90]....
        /*10ac*/ 	.word	0x00012360


	//   ....[91]....
        /*10b0*/ 	.word	0x000123c0


	//   ....[92]....
        /*10b4*/ 	.word	0x00012420


	//   ....[93]....
        /*10b8*/ 	.word	0x00012490


	//   ....[94]....
        /*10bc*/ 	.word	0x00012640


	//   ....[95]....
        /*10c0*/ 	.word	0x000126b0


	//   ....[96]....
        /*10c4*/ 	.word	0x000126f0


	//   ....[97]....
        /*10c8*/ 	.word	0x00012730


	//   ....[98]....
        /*10cc*/ 	.word	0x00012780


	//   ....[99]....
        /*10d0*/ 	.word	0x000127c0


	//   ....[100]....
        /*10d4*/ 	.word	0x00012810


	//   ....[101]....
        /*10d8*/ 	.word	0x00012870


	//   ....[102]....
        /*10dc*/ 	.word	0x000128c0


	//   ....[103]....
        /*10e0*/ 	.word	0x00012920


	//   ....[104]....
        /*10e4*/ 	.word	0x00012990


	//----- nvinfo : EIATTR_EXIT_INSTR_OFFSETS
	.align		4
.L_356:
        /*10e8*/ 	.byte	0x04, 0x1c
        /*10ea*/ 	.short	(.L_358 - .L_357)


	//   ....[0]....
.L_357:
        /*10ec*/ 	.word	0x000000a0


	//   ....[1]....
        /*10f0*/ 	.word	0x00010d60


	//----- nvinfo : EIATTR_MAX_THREADS
	.align		4
.L_358:
        /*10f4*/ 	.byte	0x04, 0x05
        /*10f6*/ 	.short	(.L_360 - .L_359)
.L_359:
        /*10f8*/ 	.word	0x00000100
        /*10fc*/ 	.word	0x00000001
        /*1100*/ 	.word	0x00000001


	//----- nvinfo : EIATTR_CRS_STACK_SIZE
	.align		4
.L_360:
        /*1104*/ 	.byte	0x04, 0x1e
        /*1106*/ 	.short	(.L_362 - .L_361)
.L_361:
        /*1108*/ 	.word	0x00000000
.L_362:


//--------------------- .nv.info._ZN7cutlass13device_kernelIN5flash19enable_sm80_to_sm89INS1_16FlashAttnFwdSm80INS1_25CollectiveMainloopFwdSm80ILi8ELi1ELb1EN4cute5tupleIJNS5_1CILi128EEENS7_ILi48EEENS7_ILi256EEEEEELi256ENS_6half_tEfNS_4arch4Sm80ELb1ELb0ELb0ELb1ELb1ELb0ELb1ELb1EEENS1_21CollectiveEpilogueFwdINS6_IJS8_SA_S9_EEENS6_IJNS7_ILi1EEESI_SI_EEESC_SE_Li256ELb1ELb1ELb1ELb0EEENS1_36VarlenDynamicPersistentTileSchedulerILi128ELi48ELi256ELi256ELb1ELb1ELb0ELb1ELb1ELb1EEEEEEEEEvNT_6ParamsE --------------------------
	.section	.nv.info._ZN7cutlass13device_kernelIN5flash19enable_sm80_to_sm89INS1_16FlashAttnFwdSm80INS1_25CollectiveMainloopFwdSm80ILi8ELi1ELb1EN4cute5tupleIJNS5_1CILi128EEENS7_ILi48EEENS7_ILi256EEEEEELi256ENS_6half_tEfNS_4arch4Sm80ELb1ELb0ELb0ELb1ELb1ELb0ELb1ELb1EEENS1_21CollectiveEpilogueFwdINS6_IJS8_SA_S9_EEENS6_IJNS7_ILi1EEESI_SI_EEESC_SE_Li256ELb1ELb1ELb1ELb0EEENS1_36VarlenDynamicPersistentTileSchedulerILi128ELi48ELi256ELi256ELb1ELb1ELb0ELb1ELb1ELb1EEEEEEEEEvNT_6ParamsE,"",@"SHT_CUDA_INFO"
	.sectionflags	@""
	.align	4


	//----- nvinfo : EIATTR_CUDA_API_VERSION
	.align		4
        /*0000*/ 	.byte	0x04, 0x37
        /*0002*/ 	.short	(.L_364 - .L_363)
.L_363:
        /*0004*/ 	.word	0x00000082


	//----- nvinfo : EIATTR_SW2861232_WAR
	.align		4
.L_364:
        /*0008*/ 	.byte	0x01, 0x35
	.zero		2


	//----- nvinfo : EIATTR_PARAM_CBANK
	.align		4
        /*000c*/ 	.byte	0x04, 0x0a
        /*000e*/ 	.short	(.L_366 - .L_365)
	.align		4
.L_365:
        /*0010*/ 	.word	index@(.nv.constant0._ZN7cutlass13device_kernelIN5flash19enable_sm80_to_sm89INS1_16FlashAttnFwdSm80INS1_25CollectiveMainloopFwdSm80ILi8ELi1ELb1EN4cute5tupleIJNS5_1CILi128EEENS7_ILi48EEENS7_ILi256EEEEEELi256ENS_6half_tEfNS_4arch4Sm80ELb1ELb0ELb0ELb1ELb1ELb0ELb1ELb1EEENS1_21CollectiveEpilogueFwdINS6_IJS8_SA_S9_EEENS6_IJNS7_ILi1EEESI_SI_EEESC_SE_Li256ELb1ELb1ELb1ELb0EEENS1_36VarlenDynamicPersistentTileSchedulerILi128ELi48ELi256ELi256ELb1ELb1ELb0ELb1ELb1ELb1EEEEEEEEEvNT_6ParamsE)
        /*0014*/ 	.short	0x0160
        /*0016*/ 	.short	0x0438


	//----- nvinfo : EIATTR_CBANK_PARAM_SIZE
	.align		4
.L_366:
        /*0018*/ 	.byte	0x03, 0x19
        /*001a*/ 	.short	0x0438


	//----- nvinfo : EIATTR_KPARAM_INFO
	.align		4
        /*001c*/ 	.byte	0x04, 0x17
        /*001e*/ 	.short	(.L_368 - .L_367)
.L_367:
        /*0020*/ 	.word	0x00000000
        /*0024*/ 	.short	0x0000
        /*0026*/ 	.short	0x0000
        /*0028*/ 	.byte	0x00, 0xf0, 0xe1, 0x10


	//----- nvinfo : EIATTR_MAXREG_COUNT
	.align		4
.L_368:
        /*002c*/ 	.byte	0x03, 0x1b
        /*002e*/ 	.short	0x00ff


	//----- nvinfo : EIATTR_NUM_BARRIERS
	.align		4
        /*0030*/ 	.byte	0x02, 0x4c
        /*0032*/ 	.byte	0x06
	.zero		1


	//----- nvinfo : EIATTR_ANNOTATIONS
	.align		4
        /*0034*/ 	.byte	0x04, 0x55
        /*0036*/ 	.short	(.L_370 - .L_369)


	//   ....[0]....
.L_369:
        /* <DEDUP_REMOVED lines=343> */


	//----- nvinfo : EIATTR_MERCURY_ISA_VERSION
	.align		4
.L_370:
        /*1598*/ 	.byte	0x03, 0x5f
        /*159a*/ 	.short	0x0000


	//----- nvinfo : EIATTR_INT_WARP_WIDE_INSTR_OFFSETS
	.align		4
        /*159c*/ 	.byte	0x04, 0x31
        /*159e*/ 	.short	(.L_372 - .L_371)


	//   ....[0]....
.L_371:
        /*15a0*/ 	.word	0x0000e1b0


	//   ....[1]....
        /*15a4*/ 	.word	0x0000e230


	//----- nvinfo : EIATTR_COOP_GROUP_MASK_REGIDS
	.align		4
.L_372:
        /*15a8*/ 	.byte	0x04, 0x29
        /*15aa*/ 	.short	(.L_374 - .L_373)


	//   ....[0]....
.L_373:
        /*15ac*/ 	.word	0xffffffff


	//   ....[1]....
        /*15b0*/ 	.word	0xffffffff


	//   ....[2]....
        /*15b4*/ 	.word	0xffffffff


	//   ....[3]....
        /*15b8*/ 	.word	0xffffffff


	//   ....[4]....
        /*15bc*/ 	.word	0xffffffff


	//   ....[5]....
        /*15c0*/ 	.word	0xffffffff


	//   ....[6]....
        /*15c4*/ 	.word	0xffffffff


	//   ....[7]....
        /*15c8*/ 	.word	0xffffffff


	//   ....[8]....
        /*15cc*/ 	.word	0xffffffff


	//   ....[9]....
        /*15d0*/ 	.word	0xffffffff


	//   ....[10]....
        /*15d4*/ 	.word	0xffffffff


	//   ....[11]....
        /*15d8*/ 	.word	0xffffffff


	//   ....[12]....
        /*15dc*/ 	.word	0xffffffff


	//   ....[13]....
        /*15e0*/ 	.word	0xffffffff


	//   ....[14]....
        /*15e4*/ 	.word	0xffffffff


	//   ....[15]....
        /*15e8*/ 	.word	0xffffffff


	//   ....[16]....
        /*15ec*/ 	.word	0xffffffff


	//   ....[17]....
        /*15f0*/ 	.word	0xffffffff


	//   ....[18]....
        /*15f4*/ 	.word	0xffffffff


	//   ....[19]....
        /*15f8*/ 	.word	0xffffffff


	//   ....[20]....
        /*15fc*/ 	.word	0xffffffff


	//   ....[21]....
        /*1600*/ 	.word	0xffffffff


	//   ....[22]....
        /*1604*/ 	.word	0xffffffff


	//   ....[23]....
        /*1608*/ 	.word	0xffffffff


	//   ....[24]....
        /*160c*/ 	.word	0xffffffff


	//   ....[25]....
        /*1610*/ 	.word	0xffffffff


	//   ....[26]....
        /*1614*/ 	.word	0xffffffff


	//   ....[27]....
        /*1618*/ 	.word	0xffffffff


	//   ....[28]....
        /*161c*/ 	.word	0xffffffff


	//   ....[29]....
        /*1620*/ 	.word	0xffffffff


	//   ....[30]....
        /*1624*/ 	.word	0xffffffff


	//   ....[31]....
        /*1628*/ 	.word	0xffffffff


	//   ....[32]....
        /*162c*/ 	.word	0xffffffff


	//   ....[33]....
        /*1630*/ 	.word	0xffffffff


	//   ....[34]....
        /*1634*/ 	.word	0xffffffff


	//   ....[35]....
        /*1638*/ 	.word	0xffffffff


	//   ....[36]....
        /*163c*/ 	.word	0xffffffff


	//   ....[37]....
        /*1640*/ 	.word	0xffffffff


	//   ....[38]....
        /*1644*/ 	.word	0xffffffff


	//   ....[39]....
        /*1648*/ 	.word	0xffffffff


	//   ....[40]....
        /*164c*/ 	.word	0xffffffff


	//   ....[41]....
        /*1650*/ 	.word	0xffffffff


	//   ....[42]....
        /*1654*/ 	.word	0xffffffff


	//   ....[43]....
        /*1658*/ 	.word	0xffffffff


	//   ....[44]....
        /*165c*/ 	.word	0xffffffff


	//   ....[45]....
        /*1660*/ 	.word	0xffffffff


	//   ....[46]....
        /*1664*/ 	.word	0xffffffff


	//   ....[47]....
        /*1668*/ 	.word	0xffffffff


	//   ....[48]....
        /*166c*/ 	.word	0xffffffff


	//   ....[49]....
        /*1670*/ 	.word	0xffffffff


	//   ....[50]....
        /*1674*/ 	.word	0xffffffff


	//   ....[51]....
        /*1678*/ 	.word	0xffffffff


	//   ....[52]....
        /*167c*/ 	.word	0xffffffff


	//   ....[53]....
        /*1680*/ 	.word	0xffffffff


	//   ....[54]....
        /*1684*/ 	.word	0xffffffff


	//   ....[55]....
        /*1688*/ 	.word	0xffffffff


	//   ....[56]....
        /*168c*/ 	.word	0xffffffff


	//   ....[57]....
        /*1690*/ 	.word	0xffffffff


	//   ....[58]....
        /*1694*/ 	.word	0xffffffff


	//   ....[59]....
        /*1698*/ 	.word	0xffffffff


	//   ....[60]....
        /*169c*/ 	.word	0xffffffff


	//   ....[61]....
        /*16a0*/ 	.word	0xffffffff


	//   ....[62]....
        /*16a4*/ 	.word	0xffffffff


	//   ....[63]....
        /*16a8*/ 	.word	0xffffffff


	//   ....[64]....
        /*16ac*/ 	.word	0xffffffff


	//   ....[65]....
        /*16b0*/ 	.word	0xffffffff


	//   ....[66]....
        /*16b4*/ 	.word	0xffffffff


	//   ....[67]....
        /*16b8*/ 	.word	0xffffffff


	//   ....[68]....
        /*16bc*/ 	.word	0xffffffff


	//   ....[69]....
        /*16c0*/ 	.word	0xffffffff


	//   ....[70]....
        /*16c4*/ 	.word	0xffffffff


	//   ....[71]....
        /*16c8*/ 	.word	0xffffffff


	//   ....[72]....
        /*16cc*/ 	.word	0xffffffff


	//   ....[73]....
        /*16d0*/ 	.word	0xffffffff


	//   ....[74]....
        /*16d4*/ 	.word	0xffffffff


	//   ....[75]....
        /*16d8*/ 	.word	0xffffffff


	//   ....[76]....
        /*16dc*/ 	.word	0xffffffff


	//   ....[77]....
        /*16e0*/ 	.word	0xffffffff


	//   ....[78]....
        /*16e4*/ 	.word	0xffffffff


	//   ....[79]....
        /*16e8*/ 	.word	0xffffffff


	//   ....[80]....
        /*16ec*/ 	.word	0xffffffff


	//   ....[81]....
        /*16f0*/ 	.word	0xffffffff


	//   ....[82]....
        /*16f4*/ 	.word	0xffffffff


	//   ....[83]....
        /*16f8*/ 	.word	0xffffffff


	//   ....[84]....
        /*16fc*/ 	.word	0xffffffff


	//   ....[85]....
        /*1700*/ 	.word	0xffffffff


	//   ....[86]....
        /*1704*/ 	.word	0xffffffff


	//   ....[87]....
        /*1708*/ 	.word	0xffffffff


	//   ....[88]....
        /*170c*/ 	.word	0xffffffff


	//   ....[89]....
        /*1710*/ 	.word	0xffffffff


	//   ....[90]....
        /*1714*/ 	.word	0xffffffff


	//   ....[91]....
        /*1718*/ 	.word	0xffffffff


	//   ....[92]....
        /*171c*/ 	.word	0xffffffff


	//   ....[93]....
        /*1720*/ 	.word	0xffffffff


	//   ....[94]....
        /*1724*/ 	.word	0xffffffff


	//   ....[95]....
        /*1728*/ 	.word	0xffffffff


	//   ....[96]....
        /*172c*/ 	.word	0xffffffff


	//   ....[97]....
        /*1730*/ 	.word	0xffffffff


	//   ....[98]....
        /*1734*/ 	.word	0xffffffff


	//   ....[99]....
        /*1738*/ 	.word	0xffffffff


	//   ....[100]....
        /*173c*/ 	.word	0xffffffff


	//   ....[101]....
        /*1740*/ 	.word	0xffffffff


	//   ....[102]....
        /*1744*/ 	.word	0xffffffff


	//   ....[103]....
        /*1748*/ 	.word	0xffffffff


	//   ....[104]....
        /*174c*/ 	.word	0xffffffff


	//   ....[105]....
        /*1750*/ 	.word	0xffffffff


	//   ....[106]....
        /*1754*/ 	.word	0xffffffff


	//   ....[107]....
        /*1758*/ 	.word	0xffffffff


	//   ....[108]....
        /*175c*/ 	.word	0xffffffff


	//   ....[109]....
        /*1760*/ 	.word	0xffffffff


	//   ....[110]....
        /*1764*/ 	.word	0xffffffff


	//   ....[111]....
        /*1768*/ 	.word	0xffffffff


	//   ....[112]....
        /*176c*/ 	.word	0xffffffff


	//   ....[113]....
        /*1770*/ 	.word	0xffffffff


	//   ....[114]....
        /*1774*/ 	.word	0xffffffff


	//   ....[115]....
        /*1778*/ 	.word	0xffffffff


	//   ....[116]....
        /*177c*/ 	.word	0xffffffff


	//   ....[117]....
        /*1780*/ 	.word	0xffffffff


	//   ....[118]....
        /*1784*/ 	.word	0xffffffff


	//   ....[119]....
        /*1788*/ 	.word	0xffffffff


	//   ....[120]....
        /*178c*/ 	.word	0xffffffff


	//   ....[121]....
        /*1790*/ 	.word	0xffffffff


	//   ....[122]....
        /*1794*/ 	.word	0xffffffff


	//   ....[123]....
        /*1798*/ 	.word	0xffffffff


	//   ....[124]....
        /*179c*/ 	.word	0xffffffff


	//   ....[125]....
        /*17a0*/ 	.word	0xffffffff


	//   ....[126]....
        /*17a4*/ 	.word	0xffffffff


	//   ....[127]....
        /*17a8*/ 	.word	0xffffffff


	//   ....[128]....
        /*17ac*/ 	.word	0xffffffff


	//   ....[129]....
        /*17b0*/ 	.word	0xffffffff


	//   ....[130]....
        /*17b4*/ 	.word	0xffffffff


	//   ....[131]....
        /*17b8*/ 	.word	0xffffffff


	//   ....[132]....
        /*17bc*/ 	.word	0xffffffff


	//   ....[133]....
        /*17c0*/ 	.word	0xffffffff


	//   ....[134]....
        /*17c4*/ 	.word	0xffffffff


	//   ....[135]....
        /*17c8*/ 	.word	0xffffffff


	//   ....[136]....
        /*17cc*/ 	.word	0xffffffff


	//   ....[137]....
        /*17d0*/ 	.word	0xffffffff


	//   ....[138]....
        /*17d4*/ 	.word	0xffffffff


	//   ....[139]....
        /*17d8*/ 	.word	0xffffffff


	//   ....[140]....
        /*17dc*/ 	.word	0xffffffff


	//   ....[141]....
        /*17e0*/ 	.word	0xffffffff


	//   ....[142]....
        /*17e4*/ 	.word	0xffffffff


	//   ....[143]....
        /*17e8*/ 	.word	0xffffffff


	//   ....[144]....
        /*17ec*/ 	.word	0xffffffff


	//   ....[145]....
        /*17f0*/ 	.word	0xffffffff


	//   ....[146]....
        /*17f4*/ 	.word	0xffffffff


	//   ....[147]....
        /*17f8*/ 	.word	0xffffffff


	//   ....[148]....
        /*17fc*/ 	.word	0xffffffff


	//   ....[149]....
        /*1800*/ 	.word	0xffffffff


	//   ....[150]....
        /*1804*/ 	.word	0xffffffff


	//   ....[151]....
        /*1808*/ 	.word	0xffffffff


	//   ....[152]....
        /*180c*/ 	.word	0xffffffff


	//   ....[153]....
        /*1810*/ 	.word	0xffffffff


	//   ....[154]....
        /*1814*/ 	.word	0xffffffff


	//   ....[155]....
        /*1818*/ 	.word	0xffffffff


	//   ....[156]....
        /*181c*/ 	.word	0xffffffff


	//   ....[157]....
        /*1820*/ 	.word	0xffffffff


	//   ....[158]....
        /*1824*/ 	.word	0xffffffff


	//   ....[159]....
        /*1828*/ 	.word	0xffffffff


	//   ....[160]....
        /*182c*/ 	.word	0xffffffff


	//   ....[161]....
        /*1830*/ 	.word	0xffffffff


	//   ....[162]....
        /*1834*/ 	.word	0xffffffff


	//   ....[163]....
        /*1838*/ 	.word	0xffffffff


	//   ....[164]....
        /*183c*/ 	.word	0xffffffff


	//   ....[165]....
        /*1840*/ 	.word	0xffffffff


	//   ....[166]....
        /*1844*/ 	.word	0xffffffff


	//   ....[167]....
        /*1848*/ 	.word	0xffffffff


	//   ....[168]....
        /*184c*/ 	.word	0xffffffff


	//   ....[169]....
        /*1850*/ 	.word	0xffffffff


	//   ....[170]....
        /*1854*/ 	.word	0xffffffff


	//   ....[171]....
        /*1858*/ 	.word	0xffffffff


	//   ....[172]....
        /*185c*/ 	.word	0xffffffff


	//   ....[173]....
        /*1860*/ 	.word	0xffffffff


	//   ....[174]....
        /*1864*/ 	.word	0xffffffff


	//   ....[175]....
        /*1868*/ 	.word	0xffffffff


	//   ....[176]....
        /*186c*/ 	.word	0xffffffff


	//   ....[177]....
        /*1870*/ 	.word	0xffffffff


	//   ....[178]....
        /*1874*/ 	.word	0xffffffff


	//   ....[179]....
        /*1878*/ 	.word	0xffffffff


	//   ....[180]....
        /*187c*/ 	.word	0xffffffff


	//   ....[181]....
        /*1880*/ 	.word	0xffffffff


	//   ....[182]....
        /*1884*/ 	.word	0xffffffff


	//   ....[183]....
        /*1888*/ 	.word	0xffffffff


	//   ....[184]....
        /*188c*/ 	.word	0xffffffff


	//   ....[185]....
        /*1890*/ 	.word	0xffffffff


	//   ....[186]....
        /*1894*/ 	.word	0xffffffff


	//   ....[187]....
        /*1898*/ 	.word	0xffffffff


	//   ....[188]....
        /*189c*/ 	.word	0xffffffff


	//   ....[189]....
        /*18a0*/ 	.word	0xffffffff


	//   ....[190]....
        /*18a4*/ 	.word	0xffffffff


	//   ....[191]....
        /*18a8*/ 	.word	0xffffffff


	//   ....[192]....
        /*18ac*/ 	.word	0xffffffff


	//   ....[193]....
        /*18b0*/ 	.word	0xffffffff


	//   ....[194]....
        /*18b4*/ 	.word	0xffffffff


	//   ....[195]....
        /*18b8*/ 	.word	0xffffffff


	//   ....[196]....
        /*18bc*/ 	.word	0xffffffff


	//   ....[197]....
        /*18c0*/ 	.word	0xffffffff


	//   ....[198]....
        /*18c4*/ 	.word	0xffffffff


	//   ....[199]....
        /*18c8*/ 	.word	0xffffffff


	//   ....[200]....
        /*18cc*/ 	.word	0xffffffff


	//   ....[201]....
        /*18d0*/ 	.word	0xffffffff


	//   ....[202]....
        /*18d4*/ 	.word	0xffffffff


	//   ....[203]....
        /*18d8*/ 	.word	0xffffffff


	//----- nvinfo : EIATTR_COOP_GROUP_INSTR_OFFSETS
	.align		4
.L_374:
        /*18dc*/ 	.byte	0x04, 0x28
        /*18de*/ 	.short	(.L_376 - .L_375)


	//   ....[0]....
.L_375:
        /*18e0*/ 	.word	0x00000050


	//   ....[1]....
        /*18e4*/ 	.word	0x00000200


	//   ....[2]....
        /*18e8*/ 	.word	0x00000230


	//   ....[3]....
        /*18ec*/ 	.word	0x00000260


	//   ....[4]....
        /*18f0*/ 	.word	0x00000290


	//   ....[5]....
        /*18f4*/ 	.word	0x000002c0


	//   ....[6]....
        /*18f8*/ 	.word	0x000002f0


	//   ....[7]....
        /*18fc*/ 	.word	0x00000450


	//   ....[8]....
        /*1900*/ 	.word	0x00000490


	//   ....[9]....
        /*1904*/ 	.word	0x000004c0


	//   ....[10]....
        /*1908*/ 	.word	0x000004f0


	//   ....[11]....
        /*190c*/ 	.word	0x00000520


	//   ....[12]....
        /*1910*/ 	.word	0x00000550


	//   ....[13]....
        /*1914*/ 	.word	0x000005e0


	//   ....[14]....
        /*1918*/ 	.word	0x00000630


	//   ....[15]....
        /*191c*/ 	.word	0x00000650


	//   ....[16]....
        /*1920*/ 	.word	0x000006b0


	//   ....[17]....
        /*1924*/ 	.word	0x000032f0


	//   ....[18]....
        /*1928*/ 	.word	0x00003320


	//   ....[19]....
        /*192c*/ 	.word	0x00003350


	//   ....[20]....
        /*1930*/ 	.word	0x00003370


	//   ....[21]....
        /*1934*/ 	.word	0x00003560


	//   ....[22]....
        /*1938*/ 	.word	0x00003580


	//   ....[23]....
        /*193c*/ 	.word	0x00003660


	//   ....[24]....
        /*1940*/ 	.word	0x000036b0


	//   ....[25]....
        /*1944*/ 	.word	0x00003820


	//   ....[26]....
        /*1948*/ 	.word	0x00003840


	//   ....[27]....
        /*194c*/ 	.word	0x00003960


	//   ....[28]....
        /*1950*/ 	.word	0x00003af0


	//   ....[29]....
        /*1954*/ 	.word	0x00003d80


	//   ....[30]....
        /*1958*/ 	.word	0x00003d90


	//   ....[31]....
        /*195c*/ 	.word	0x00004260


	//   ....[32]....
        /*1960*/ 	.word	0x00004270


	//   ....[33]....
        /*1964*/ 	.word	0x000051c0


	//   ....[34]....
        /*1968*/ 	.word	0x000051e0


	//   ....[35]....
        /*196c*/ 	.word	0x00005440


	//   ....[36]....
        /*1970*/ 	.word	0x00005450


	//   ....[37]....
        /*1974*/ 	.word	0x00005770


	//   ....[38]....
        /*1978*/ 	.word	0x00005930


	//   ....[39]....
        /*197c*/ 	.word	0x00005c30


	//   ....[40]....
        /*1980*/ 	.word	0x00005c50


	//   ....[41]....
        /*1984*/ 	.word	0x00005c80


	//   ....[42]....
        /*1988*/ 	.word	0x00005c90


	//   ....[43]....
        /*198c*/ 	.word	0x000072c0


	//   ....[44]....
        /*1990*/ 	.word	0x000072e0


	//   ....[45]....
        /*1994*/ 	.word	0x00007540


	//   ....[46]....
        /*1998*/ 	.word	0x00007550


	//   ....[47]....
        /*199c*/ 	.word	0x00008320


	//   ....[48]....
        /*19a0*/ 	.word	0x00008340


	//   ....[49]....
        /*19a4*/ 	.word	0x00008570


	//   ....[50]....
        /*19a8*/ 	.word	0x00008580


	//   ....[51]....
        /*19ac*/ 	.word	0x000088a0


	//   ....[52]....
        /*19b0*/ 	.word	0x00008a50


	//   ....[53]....
        /*19b4*/ 	.word	0x00008cb0


	//   ....[54]....
        /*19b8*/ 	.word	0x00008cd0


	//   ....[55]....
        /*19bc*/ 	.word	0x00008db0


	//   ....[56]....
        /*19c0*/ 	.word	0x00008dd0


	//   ....[57]....
        /*19c4*/ 	.word	0x0000a8e0


	//   ....[58]....
        /*19c8*/ 	.word	0x0000a9d0


	//   ....[59]....
        /*19cc*/ 	.word	0x0000ab40


	//   ....[60]....
        /*19d0*/ 	.word	0x0000ab50


	//   ....[61]....
        /*19d4*/ 	.word	0x0000b910


	//   ....[62]....
        /*19d8*/ 	.word	0x0000b930


	//   ....[63]....
        /*19dc*/ 	.word	0x0000bae0


	//   ....[64]....
        /*19e0*/ 	.word	0x0000baf0


	//   ....[65]....
        /*19e4*/ 	.word	0x0000be30


	//   ....[66]....
        /*19e8*/ 	.word	0x0000be60


	//   ....[67]....
        /*19ec*/ 	.word	0x0000be80


	//   ....[68]....
        /*19f0*/ 	.word	0x0000bea0


	//   ....[69]....
        /*19f4*/ 	.word	0x0000d770


	//   ....[70]....
        /*19f8*/ 	.word	0x0000d7c0


	//   ....[71]....
        /*19fc*/ 	.word	0x0000d7e0


	//   ....[72]....
        /*1a00*/ 	.word	0x0000d7f0


	//   ....[73]....
        /*1a04*/ 	.word	0x0000f0a0


	//   ....[74]....
        /*1a08*/ 	.word	0x0000f0c0


	//   ....[75]....
        /*1a0c*/ 	.word	0x0000f0e0


	//   ....[76]....
        /*1a10*/ 	.word	0x0000f100


	//   ....[77]....
        /*1a14*/ 	.word	0x0000f4b0


	//   ....[78]....
        /*1a18*/ 	.word	0x0000f4d0


	//   ....[79]....
        /*1a1c*/ 	.word	0x0000f710


	//   ....[80]....
        /*1a20*/ 	.word	0x0000f720


	//   ....[81]....
        /*1a24*/ 	.word	0x0000f910


	//   ....[82]....
        /*1a28*/ 	.word	0x0000f930


	//   ....[83]....
        /*1a2c*/ 	.word	0x0000fb20


	//   ....[84]....
        /*1a30*/ 	.word	0x0000fb30


	//   ....[85]....
        /*1a34*/ 	.word	0x0000ff10


	//   ....[86]....
        /*1a38*/ 	.word	0x0000ff30


	//   ....[87]....
        /*1a3c*/ 	.word	0x00010b80


	//   ....[88]....
        /*1a40*/ 	.word	0x00010b90


	//   ....[89]....
        /*1a44*/ 	.word	0x00012040


	//   ....[90]....
        /*1a48*/ 	.word	0x00012060


	//   ....[91]....
        /*1a4c*/ 	.word	0x000122b0


	//   ....[92]....
        /*1a50*/ 	.word	0x000122c0


	//   ....[93]....
        /*1a54*/ 	.word	0x000124b0


	//   ....[94]....
        /*1a58*/ 	.word	0x000124d0


	//   ....[95]....
        /*1a5c*/ 	.word	0x000126c0


	//   ....[96]....
        /*1a60*/ 	.word	0x000126d0


	//   ....[97]....
        /*1a64*/ 	.word	0x00012980


	//   ....[98]....
        /*1a68*/ 	.word	0x000129a0


	//   ....[99]....
        /*1a6c*/ 	.word	0x00012ad0


	//   ....[100]....
        /*1a70*/ 	.word	0x00012b10


	//   ....[101]....
        /*1a74*/ 	.word	0x00012b40


	//   ....[102]....
        /*1a78*/ 	.word	0x00012b70


	//   ....[103]....
        /*1a7c*/ 	.word	0x00012ba0


	//   ....[104]....
        /*1a80*/ 	.word	0x00012bd0


	//   ....[105]....
        /*1a84*/ 	.word	0x00012d30


	//   ....[106]....
        /*1a88*/ 	.word	0x00012d70


	//   ....[107]....
        /*1a8c*/ 	.word	0x00012da0


	//   ....[108]....
        /*1a90*/ 	.word	0x00012dd0


	//   ....[109]....
        /*1a94*/ 	.word	0x00012e00


	//   ....[110]....
        /*1a98*/ 	.word	0x00012e30


	//   ....[111]....
        /*1a9c*/ 	.word	0x00012ec0


	//   ....[112]....
        /*1aa0*/ 	.word	0x00012f20


	//   ....[113]....
        /*1aa4*/ 	.word	0x00012f30


	//   ....[114]....
        /*1aa8*/ 	.word	0x00012f90


	//   ....[115]....
        /*1aac*/ 	.word	0x00013a00


	//   ....[116]....
        /*1ab0*/ 	.word	0x00013a60


	//   ....[117]....
        /*1ab4*/ 	.word	0x00013ab0


	//   ....[118]....
        /*1ab8*/ 	.word	0x00013b00


	//   ....[119]....
        /*1abc*/ 	.word	0x00013b50


	//   ....[120]....
        /*1ac0*/ 	.word	0x00013bc0


	//   ....[121]....
        /*1ac4*/ 	.word	0x00013c00


	//   ....[122]....
        /*1ac8*/ 	.word	0x00013c70


	//   ....[123]....
        /*1acc*/ 	.word	0x00013ce0


	//   ....[124]....
        /*1ad0*/ 	.word	0x00013d40


	//   ....[125]....
        /*1ad4*/ 	.word	0x00013db0


	//   ....[126]....
        /*1ad8*/ 	.word	0x00013e10


	//   ....[127]....
        /*1adc*/ 	.word	0x00013e70


	//   ....[128]....
        /*1ae0*/ 	.word	0x00013ee0


	//   ....[129]....
        /*1ae4*/ 	.word	0x00013f40


	//   ....[130]....
        /*1ae8*/ 	.word	0x00013fa0


	//   ....[131]....
        /*1aec*/ 	.word	0x00014000


	//   ....[132]....
        /*1af0*/ 	.word	0x00014060


	//   ....[133]....
        /*1af4*/ 	.word	0x000143a0


	//   ....[134]....
        /*1af8*/ 	.word	0x000143f0


	//   ....[135]....
        /*1afc*/ 	.word	0x00014440


	//   ....[136]....
        /*1b00*/ 	.word	0x00014490


	//   ....[137]....
        /*1b04*/ 	.word	0x00014500


	//   ....[138]....
        /*1b08*/ 	.word	0x00014570


	//   ....[139]....
        /*1b0c*/ 	.word	0x000145d0


	//   ....[140]....
        /*1b10*/ 	.word	0x00014630


	//   ....[141]....
        /*1b14*/ 	.word	0x00014690


	//   ....[142]....
        /*1b18*/ 	.word	0x00014700


	//   ....[143]....
        /*1b1c*/ 	.word	0x00014760


	//   ....[144]....
        /*1b20*/ 	.word	0x000147c0


	//   ....[145]....
        /*1b24*/ 	.word	0x00014820


	//   ....[146]....
        /*1b28*/ 	.word	0x00014880


	//   ....[147]....
        /*1b2c*/ 	.word	0x00014bc0


	//   ....[148]....
        /*1b30*/ 	.word	0x00014c00


	//   ....[149]....
        /*1b34*/ 	.word	0x00014c50


	//   ....[150]....
        /*1b38*/ 	.word	0x00014c90


	//   ....[151]....
        /*1b3c*/ 	.word	0x00014cf0


	//   ....[152]....
        /*1b40*/ 	.word	0x00014d50


	//   ....[153]....
        /*1b44*/ 	.word	0x00014db0


	//   ....[154]....
        /*1b48*/ 	.word	0x00014e10


	//   ....[155]....
        /*1b4c*/ 	.word	0x00014e80


	//   ....[156]....
        /*1b50*/ 	.word	0x00014ee0


	//   ....[157]....
        /*1b54*/ 	.word	0x00014f40


	//   ....[158]....
        /*1b58*/ 	.word	0x00014f80


	//   ....[159]....
        /*1b5c*/ 	.word	0x00014fc0


	//   ....[160]....
        /*1b60*/ 	.word	0x00015010


	//   ....[161]....
        /*1b64*/ 	.word	0x00015050


	//   ....[162]....
        /*1b68*/ 	.word	0x000150a0


	//   ....[163]....
        /*1b6c*/ 	.word	0x000150f0


	//   ....[164]....
        /*1b70*/ 	.word	0x00015140


	//   ....[165]....
        /*1b74*/ 	.word	0x000151a0


	//   ....[166]....
        /*1b78*/ 	.word	0x00015210


	//   ....[167]....
        /*1b7c*/ 	.word	0x00015280


	//   ....[168]....
        /*1b80*/ 	.word	0x000152e0


	//   ....[169]....
        /*1b84*/ 	.word	0x00015340


	//   ....[170]....
        /*1b88*/ 	.word	0x000153a0


	//   ....[171]....
        /*1b8c*/ 	.word	0x00015410


	//   ....[172]....
        /*1b90*/ 	.word	0x00015470


	//   ....[173]....
        /*1b94*/ 	.word	0x000154d0


	//   ....[174]....
        /*1b98*/ 	.word	0x00015530


	//   ....[175]....
        /*1b9c*/ 	.word	0x000155a0


	//   ....[176]....
        /*1ba0*/ 	.word	0x00015600


	//   ....[177]....
        /*1ba4*/ 	.word	0x00015660


	//   ....[178]....
        /*1ba8*/ 	.word	0x000156c0


	//   ....[179]....
        /*1bac*/ 	.word	0x00015730


	//   ....[180]....
        /*1bb0*/ 	.word	0x00015790


	//   ....[181]....
        /*1bb4*/ 	.word	0x000157f0


	//   ....[182]....
        /*1bb8*/ 	.word	0x00015850


	//   ....[183]....
        /*1bbc*/ 	.word	0x000158c0


	//   ....[184]....
        /*1bc0*/ 	.word	0x00015920


	//   ....[185]....
        /*1bc4*/ 	.word	0x00015980


	//   ....[186]....
        /*1bc8*/ 	.word	0x000159e0


	//   ....[187]....
        /*1bcc*/ 	.word	0x00015a50


	//   ....[188]....
        /*1bd0*/ 	.word	0x00015aa0


	//   ....[189]....
        /*1bd4*/ 	.word	0x00015ae0


	//   ....[190]....
        /*1bd8*/ 	.word	0x00015b30


	//   ....[191]....
        /*1bdc*/ 	.word	0x00015b80


	//   ....[192]....
        /*1be0*/ 	.word	0x00015bd0


	//   ....[193]....
        /*1be4*/ 	.word	0x00015c40


	//   ....[194]....
        /*1be8*/ 	.word	0x00015c80


	//   ....[195]....
        /*1bec*/ 	.word	0x00015cd0


	//   ....[196]....
        /*1bf0*/ 	.word	0x00015d20


	//   ....[197]....
        /*1bf4*/ 	.word	0x00015d70


	//   ....[198]....
        /*1bf8*/ 	.word	0x00015dc0


	//   ....[199]....
        /*1bfc*/ 	.word	0x00015e30


	//   ....[200]....
        /*1c00*/ 	.word	0x00015e70


	//   ....[201]....
        /*1c04*/ 	.word	0x00015ee0


	//   ....[202]....
        /*1c08*/ 	.word	0x00015f40


	//   ....[203]....
        /*1c0c*/ 	.word	0x00015fb0


	//----- nvinfo : EIATTR_EXIT_INSTR_OFFSETS
	.align		4
.L_376:
        /*1c10*/ 	.byte	0x04, 0x1c
        /*1c12*/ 	.short	(.L_378 - .L_377)


	//   ....[0]....
.L_377:
        /*1c14*/ 	.word	0x000010d0


	//   ....[1]....
        /*1c18*/ 	.word	0x000139c0


	//----- nvinfo : EIATTR_MAX_THREADS
	.align		4
.L_378:
        /*1c1c*/ 	.byte	0x04, 0x05
        /*1c1e*/ 	.short	(.L_380 - .L_379)
.L_379:
        /*1c20*/ 	.word	0x00000100
        /*1c24*/ 	.word	0x00000001
        /*1c28*/ 	.word	0x00000001


	//----- nvinfo : EIATTR_CRS_STACK_SIZE
	.align		4
.L_380:
        /*1c2c*/ 	.byte	0x04, 0x1e
        /*1c2e*/ 	.short	(.L_382 - .L_381)
.L_381:
        /*1c30*/ 	.word	0x00000000
.L_382:


//--------------------- .nv.info._ZN7cutlass13device_kernelIN5flash19enable_sm80_to_sm89INS1_16FlashAttnFwdSm80INS1_25CollectiveMainloopFwdSm80ILi8ELi1ELb0EN4cute5tupleIJNS5_1CILi128EEENS7_ILi32EEENS7_ILi256EEEEEELi256ENS_6half_tEfNS_4arch4Sm80ELb1ELb0ELb0ELb1ELb1ELb1ELb1ELb1EEENS1_21CollectiveEpilogueFwdINS6_IJS8_SA_S9_EEENS6_IJNS7_ILi1EEESI_SI_EEESC_SE_Li256ELb1ELb1ELb1ELb0EEENS1_36VarlenDynamicPersistentTileSchedulerILi128ELi32ELi256ELi256ELb1ELb1ELb0ELb1ELb1ELb1EEEEEEEEEvNT_6ParamsE --------------------------
	.section	.nv.info._ZN7cutlass13device_kernelIN5flash19enable_sm80_to_sm89INS1_16FlashAttnFwdSm80INS1_25CollectiveMainloopFwdSm80ILi8ELi1ELb0EN4cute5tupleIJNS5_1CILi128EEENS7_ILi32EEENS7_ILi256EEEEEELi256ENS_6half_tEfNS_4arch4Sm80ELb1ELb0ELb0ELb1ELb1ELb1ELb1ELb1EEENS1_21CollectiveEpilogueFwdINS6_IJS8_SA_S9_EEENS6_IJNS7_ILi1EEESI_SI_EEESC_SE_Li256ELb1ELb1ELb1ELb0EEENS1_36VarlenDynamicPersistentTileSchedulerILi128ELi32ELi256ELi256ELb1ELb1ELb0ELb1ELb1ELb1EEEEEEEEEvNT_6ParamsE,"",@"SHT_CUDA_INFO"
	.sectionflags	@""
	.align	4


	//----- nvinfo : EIATTR_CUDA_API_VERSION
	.align		4
        /*0000*/ 	.byte	0x04, 0x37
        /*0002*/ 	.short	(.L_384 - .L_383)
.L_383:
        /*0004*/ 	.word	0x00000082


	//----- nvinfo : EIATTR_SW2861232_WAR
	.align		4
.L_384:
        /*0008*/ 	.byte	0x01, 0x35
	.zero		2


	//----- nvinfo : EIATTR_PARAM_CBANK
	.align		4
        /*000c*/ 	.byte	0x04, 0x0a
        /*000e*/ 	.short	(.L_386 - .L_385)
	.align		4
.L_385:
        /*0010*/ 	.word	index@(.nv.constant0._ZN7cutlass13device_kernelIN5flash19enable_sm80_to_sm89INS1_16FlashAttnFwdSm80INS1_25CollectiveMainloopFwdSm80ILi8ELi1ELb0EN4cute5tupleIJNS5_1CILi128EEENS7_ILi32EEENS7_ILi256EEEEEELi256ENS_6half_tEfNS_4arch4Sm80ELb1ELb0ELb0ELb1ELb1ELb1ELb1ELb1EEENS1_21CollectiveEpilogueFwdINS6_IJS8_SA_S9_EEENS6_IJNS7_ILi1EEESI_SI_EEESC_SE_Li256ELb1ELb1ELb1ELb0EEENS1_36VarlenDynamicPersistentTileSchedulerILi128ELi32ELi256ELi256ELb1ELb1ELb0ELb1ELb1ELb1EEEEEEEEEvNT_6ParamsE)
        /*0014*/ 	.short	0x0160
        /*0016*/ 	.short	0x0438


	//----- nvinfo : EIATTR_CBANK_PARAM_SIZE
	.align		4
.L_386:
        /*0018*/ 	.byte	0x03, 0x19
        /*001a*/ 	.short	0x0438


	//----- nvinfo : EIATTR_KPARAM_INFO
	.align		4
        /*001c*/ 	.byte	0x04, 0x17
        /*001e*/ 	.short	(.L_388 - .L_387)
.L_387:
        /*0020*/ 	.word	0x00000000
        /*0024*/ 	.short	0x0000
        /*0026*/ 	.short	0x0000
        /*0028*/ 	.byte	0x00, 0xf0, 0xe1, 0x10


	//----- nvinfo : EIATTR_MAXREG_COUNT
	.align		4
.L_388:
        /*002c*/ 	.byte	0x03, 0x1b
        /*002e*/ 	.short	0x00ff


	//----- nvinfo : EIATTR_NUM_BARRIERS
	.align		4
        /*0030*/ 	.byte	0x02, 0x4c
        /*0032*/ 	.byte	0x06
	.zero		1


	//----- nvinfo : EIATTR_ANNOTATIONS
	.align		4
        /*0034*/ 	.byte	0x04, 0x55
        /*0036*/ 	.short	(.L_390 - .L_389)


	//   ....[0]....
.L_389:
        /* <DEDUP_REMOVED lines=21> */


	//----- nvinfo : EIATTR_MERCURY_ISA_VERSION
	.align		4
.L_390:
        /*0170*/ 	.byte	0x03, 0x5f
        /*0172*/ 	.short	0x0000


	//----- nvinfo : EIATTR_INT_WARP_WIDE_INSTR_OFFSETS
	.align		4
        /*0174*/ 	.byte	0x04, 0x31
        /*0176*/ 	.short	(.L_392 - .L_391)


	//   ....[0]....
.L_391:
        /*0178*/ 	.word	0x00017350


	//   ....[1]....
        /*017c*/ 	.word	0x000173c0


	//----- nvinfo : EIATTR_COOP_GROUP_MASK_REGIDS
	.align		4
.L_392:
        /*0180*/ 	.byte	0x04, 0x29
        /*0182*/ 	.short	(.L_394 - .L_393)


	//   ....[0]....
.L_393:
        /*0184*/ 	.word	0xffffffff


	//   ....[1]....
        /*0188*/ 	.word	0xffffffff


	//   ....[2]....
        /*018c*/ 	.word	0xffffffff


	//   ....[3]....
        /*0190*/ 	.word	0xffffffff


	//   ....[4]....
        /*0194*/ 	.word	0xffffffff


	//   ....[5]....
        /*0198*/ 	.word	0xffffffff


	//   ....[6]....
        /*019c*/ 	.word	0xffffffff


	//   ....[7]....
        /*01a0*/ 	.word	0xffffffff


	//   ....[8]....
        /*01a4*/ 	.word	0xffffffff


	//   ....[9]....
        /*01a8*/ 	.word	0xffffffff


	//   ....[10]....
        /*01ac*/ 	.word	0xffffffff


	//   ....[11]....
        /*01b0*/ 	.word	0xffffffff


	//   ....[12]....
        /*01b4*/ 	.word	0xffffffff


	//   ....[13]....
        /*01b8*/ 	.word	0xffffffff


	//   ....[14]....
        /*01bc*/ 	.word	0xffffffff


	//   ....[15]....
        /*01c0*/ 	.word	0xffffffff


	//   ....[16]....
        /*01c4*/ 	.word	0xffffffff


	//   ....[17]....
        /*01c8*/ 	.word	0xffffffff


	//   ....[18]....
        /*01cc*/ 	.word	0xffffffff


	//   ....[19]....
        /*01d0*/ 	.word	0xffffffff


	//   ....[20]....
        /*01d4*/ 	.word	0xffffffff


	//   ....[21]....
        /*01d8*/ 	.word	0xffffffff


	//   ....[22]....
        /*01dc*/ 	.word	0xffffffff


	//   ....[23]....
        /*01e0*/ 	.word	0xffffffff


	//   ....[24]....
        /*01e4*/ 	.word	0xffffffff


	//   ....[25]....
        /*01e8*/ 	.word	0xffffffff


	//   ....[26]....
        /*01ec*/ 	.word	0xffffffff


	//   ....[27]....
        /*01f0*/ 	.word	0xffffffff


	//   ....[28]....
        /*01f4*/ 	.word	0xffffffff


	//   ....[29]....
        /*01f8*/ 	.word	0xffffffff


	//   ....[30]....
        /*01fc*/ 	.word	0xffffffff


	//   ....[31]....
        /*0200*/ 	.word	0xffffffff


	//   ....[32]....
        /*0204*/ 	.word	0xffffffff


	//   ....[33]....
        /*0208*/ 	.word	0xffffffff


	//   ....[34]....
        /*020c*/ 	.word	0xffffffff


	//   ....[35]....
        /*0210*/ 	.word	0xffffffff


	//   ....[36]....
        /*0214*/ 	.word	0xffffffff


	//   ....[37]....
        /*0218*/ 	.word	0xffffffff


	//   ....[38]....
        /*021c*/ 	.word	0xffffffff


	//   ....[39]....
        /*0220*/ 	.word	0xffffffff


	//   ....[40]....
        /*0224*/ 	.word	0xffffffff


	//   ....[41]....
        /*0228*/ 	.word	0xffffffff


	//   ....[42]....
        /*022c*/ 	.word	0xffffffff


	//   ....[43]....
        /*0230*/ 	.word	0xffffffff


	//   ....[44]....
        /*0234*/ 	.word	0xffffffff


	//   ....[45]....
        /*0238*/ 	.word	0xffffffff


	//   ....[46]....
        /*023c*/ 	.word	0xffffffff


	//   ....[47]....
        /*0240*/ 	.word	0xffffffff


	//   ....[48]....
        /*0244*/ 	.word	0xffffffff


	//   ....[49]....
        /*0248*/ 	.word	0xffffffff


	//   ....[50]....
        /*024c*/ 	.word	0xffffffff


	//   ....[51]....
        /*0250*/ 	.word	0xffffffff


	//   ....[52]....
        /*0254*/ 	.word	0xffffffff


	//   ....[53]....
        /*0258*/ 	.word	0xffffffff


	//   ....[54]....
        /*025c*/ 	.word	0xffffffff


	//   ....[55]....
        /*0260*/ 	.word	0xffffffff


	//   ....[56]....
        /*0264*/ 	.word	0xffffffff


	//   ....[57]....
        /*0268*/ 	.word	0xffffffff


	//   ....[58]....
        /*026c*/ 	.word	0xffffffff


	//   ....[59]....
        /*0270*/ 	.word	0xffffffff


	//   ....[60]....
        /*0274*/ 	.word	0xffffffff


	//   ....[61]....
        /*0278*/ 	.word	0xffffffff


	//   ....[62]....
        /*027c*/ 	.word	0xffffffff


	//   ....[63]....
        /*0280*/ 	.word	0xffffffff


	//   ....[64]....
        /*0284*/ 	.word	0xffffffff


	//   ....[65]....
        /*0288*/ 	.word	0xffffffff


	//   ....[66]....
        /*028c*/ 	.word	0xffffffff


	//   ....[67]....
        /*0290*/ 	.word	0xffffffff


	//   ....[68]....
        /*0294*/ 	.word	0xffffffff


	//   ....[69]....
        /*0298*/ 	.word	0xffffffff


	//   ....[70]....
        /*029c*/ 	.word	0xffffffff


	//   ....[71]....
        /*02a0*/ 	.word	0xffffffff


	//   ....[72]....
        /*02a4*/ 	.word	0xffffffff


	//   ....[73]....
        /*02a8*/ 	.word	0xffffffff


	//   ....[74]....
        /*02ac*/ 	.word	0xffffffff


	//   ....[75]....
        /*02b0*/ 	.word	0xffffffff


	//   ....[76]....
        /*02b4*/ 	.word	0xffffffff


	//   ....[77]....
        /*02b8*/ 	.word	0xffffffff


	//   ....[78]....
        /*02bc*/ 	.word	0xffffffff


	//   ....[79]....
        /*02c0*/ 	.word	0xffffffff


	//   ....[80]....
        /*02c4*/ 	.word	0xffffffff


	//   ....[81]....
        /*02c8*/ 	.word	0xffffffff


	//   ....[82]....
        /*02cc*/ 	.word	0xffffffff


	//   ....[83]....
        /*02d0*/ 	.word	0xffffffff


	//   ....[84]....
        /*02d4*/ 	.word	0xffffffff


	//   ....[85]....
        /*02d8*/ 	.word	0xffffffff


	//   ....[86]....
        /*02dc*/ 	.word	0xffffffff


	//   ....[87]....
        /*02e0*/ 	.word	0xffffffff


	//   ....[88]....
        /*02e4*/ 	.word	0xffffffff


	//   ....[89]....
        /*02e8*/ 	.word	0xffffffff


	//   ....[90]....
        /*02ec*/ 	.word	0xffffffff


	//   ....[91]....
        /*02f0*/ 	.word	0xffffffff


	//   ....[92]....
        /*02f4*/ 	.word	0xffffffff


	//   ....[93]....
        /*02f8*/ 	.word	0xffffffff


	//   ....[94]....
        /*02fc*/ 	.word	0xffffffff


	//   ....[95]....
        /*0300*/ 	.word	0xffffffff


	//   ....[96]....
        /*0304*/ 	.word	0xffffffff


	//   ....[97]....
        /*0308*/ 	.word	0xffffffff


	//   ....[98]....
        /*030c*/ 	.word	0xffffffff


	//   ....[99]....
        /*0310*/ 	.word	0xffffffff


	//   ....[100]....
        /*0314*/ 	.word	0xffffffff


	//   ....[101]....
        /*0318*/ 	.word	0xffffffff


	//   ....[102]....
        /*031c*/ 	.word	0xffffffff


	//   ....[103]....
        /*0320*/ 	.word	0xffffffff


	//   ....[104]....
        /*0324*/ 	.word	0xffffffff


	//   ....[105]....
        /*0328*/ 	.word	0xffffffff


	//   ....[106]....
        /*032c*/ 	.word	0xffffffff


	//   ....[107]....
        /*0330*/ 	.word	0xffffffff


	//   ....[108]....
        /*0334*/ 	.word	0xffffffff


	//   ....[109]....
        /*0338*/ 	.word	0xffffffff


	//   ....[110]....
        /*033c*/ 	.word	0xffffffff


	//   ....[111]....
        /*0340*/ 	.word	0xffffffff


	//   ....[112]....
        /*0344*/ 	.word	0xffffffff


	//   ....[113]....
        /*0348*/ 	.word	0xffffffff


	//   ....[114]....
        /*034c*/ 	.word	0xffffffff


	//   ....[115]....
        /*0350*/ 	.word	0xffffffff


	//   ....[116]....
        /*0354*/ 	.word	0xffffffff


	//   ....[117]....
        /*0358*/ 	.word	0xffffffff


	//   ....[118]....
        /*035c*/ 	.word	0xffffffff


	//   ....[119]....
        /*0360*/ 	.word	0xffffffff


	//   ....[120]....
        /*0364*/ 	.word	0xffffffff


	//   ....[121]....
        /*0368*/ 	.word	0xffffffff


	//   ....[122]....
        /*036c*/ 	.word	0xffffffff


	//   ....[123]....
        /*0370*/ 	.word	0xffffffff


	//   ....[124]....
        /*0374*/ 	.word	0xffffffff


	//   ....[125]....
        /*0378*/ 	.word	0xffffffff


	//   ....[126]....
        /*037c*/ 	.word	0xffffffff


	//   ....[127]....
        /*0380*/ 	.word	0xffffffff


	//   ....[128]....
        /*0384*/ 	.word	0xffffffff


	//   ....[129]....
        /*0388*/ 	.word	0xffffffff


	//   ....[130]....
        /*038c*/ 	.word	0xffffffff


	//   ....[131]....
        /*0390*/ 	.word	0xffffffff


	//   ....[132]....
        /*0394*/ 	.word	0xffffffff


	//   ....[133]....
        /*0398*/ 	.word	0xffffffff


	//   ....[134]....
        /*039c*/ 	.word	0xffffffff


	//   ....[135]....
        /*03a0*/ 	.word	0xffffffff


	//   ....[136]....
        /*03a4*/ 	.word	0xffffffff


	//   ....[137]....
        /*03a8*/ 	.word	0xffffffff


	//   ....[138]....
        /*03ac*/ 	.word	0xffffffff


	//   ....[139]....
        /*03b0*/ 	.word	0xffffffff


	//   ....[140]....
        /*03b4*/ 	.word	0xffffffff


	//   ....[141]....
        /*03b8*/ 	.word	0xffffffff


	//   ....[142]....
        /*03bc*/ 	.word	0xffffffff


	//   ....[143]....
        /*03c0*/ 	.word	0xffffffff


	//   ....[144]....
        /*03c4*/ 	.word	0xffffffff


	//   ....[145]....
        /*03c8*/ 	.word	0xffffffff


	//   ....[146]....
        /*03cc*/ 	.word	0xffffffff


	//   ....[147]....
        /*03d0*/ 	.word	0xffffffff


	//   ....[148]....
        /*03d4*/ 	.word	0xffffffff


	//   ....[149]....
        /*03d8*/ 	.word	0xffffffff


	//   ....[150]....
        /*03dc*/ 	.word	0xffffffff


	//   ....[151]....
        /*03e0*/ 	.word	0xffffffff


	//   ....[152]....
        /*03e4*/ 	.word	0xffffffff


	//   ....[153]....
        /*03e8*/ 	.word	0xffffffff


	//   ....[154]....
        /*03ec*/ 	.word	0xffffffff


	//   ....[155]....
        /*03f0*/ 	.word	0xffffffff


	//   ....[156]....
        /*03f4*/ 	.word	0xffffffff


	//   ....[157]....
        /*03f8*/ 	.word	0xffffffff


	//   ....[158]....
        /*03fc*/ 	.word	0xffffffff


	//   ....[159]....
        /*0400*/ 	.word	0xffffffff


	//   ....[160]....
        /*0404*/ 	.word	0xffffffff


	//   ....[161]....
        /*0408*/ 	.word	0xffffffff


	//   ....[162]....
        /*040c*/ 	.word	0xffffffff


	//   ....[163]....
        /*0410*/ 	.word	0xffffffff


	//   ....[164]....
        /*0414*/ 	.word	0xffffffff


	//   ....[165]....
        /*0418*/ 	.word	0xffffffff


	//   ....[166]....
        /*041c*/ 	.word	0xffffffff


	//   ....[167]....
        /*0420*/ 	.word	0xffffffff


	//   ....[168]....
        /*0424*/ 	.word	0xffffffff


	//   ....[169]....
        /*0428*/ 	.word	0xffffffff


	//   ....[170]....
        /*042c*/ 	.word	0xffffffff


	//   ....[171]....
        /*0430*/ 	.word	0xffffffff


	//   ....[172]....
        /*0434*/ 	.word	0xffffffff


	//   ....[173]....
        /*0438*/ 	.word	0xffffffff


	//   ....[174]....
        /*043c*/ 	.word	0xffffffff


	//   ....[175]....
        /*0440*/ 	.word	0xffffffff


	//   ....[176]....
        /*0444*/ 	.word	0xffffffff


	//   ....[177]....
        /*0448*/ 	.word	0xffffffff


	//   ....[178]....
        /*044c*/ 	.word	0xffffffff


	//   ....[179]....
        /*0450*/ 	.word	0xffffffff


	//   ....[180]....
        /*0454*/ 	.word	0xffffffff


	//   ....[181]....
        /*0458*/ 	.word	0xffffffff


	//   ....[182]....
        /*045c*/ 	.word	0xffffffff


	//   ....[183]....
        /*0460*/ 	.word	0xffffffff


	//   ....[184]....
        /*0464*/ 	.word	0xffffffff


	//   ....[185]....
        /*0468*/ 	.word	0xffffffff


	//   ....[186]....
        /*046c*/ 	.word	0xffffffff


	//   ....[187]....
        /*0470*/ 	.word	0xffffffff


	//   ....[188]....
        /*0474*/ 	.word	0xffffffff


	//   ....[189]....
        /*0478*/ 	.word	0xffffffff


	//   ....[190]....
        /*047c*/ 	.word	0xffffffff


	//   ....[191]....
        /*0480*/ 	.word	0xffffffff


	//   ....[192]....
        /*0484*/ 	.word	0xffffffff


	//   ....[193]....
        /*0488*/ 	.word	0xffffffff


	//   ....[194]....
        /*048c*/ 	.word	0xffffffff


	//   ....[195]....
        /*0490*/ 	.word	0xffffffff


	//   ....[196]....
        /*0494*/ 	.word	0xffffffff


	//   ....[197]....
        /*0498*/ 	.word	0xffffffff


	//   ....[198]....
        /*049c*/ 	.word	0xffffffff


	//   ....[199]....
        /*04a0*/ 	.word	0xffffffff


	//   ....[200]....
        /*04a4*/ 	.word	0xffffffff


	//   ....[201]....
        /*04a8*/ 	.word	0xffffffff


	//   ....[202]....
        /*04ac*/ 	.word	0xffffffff


	//   ....[203]....
        /*04b0*/ 	.word	0xffffffff


	//   ....[204]....
        /*04b4*/ 	.word	0xffffffff


	//   ....[205]....
        /*04b8*/ 	.word	0xffffffff


	//   ....[206]....
        /*04bc*/ 	.word	0xffffffff


	//   ....[207]....
        /*04c0*/ 	.word	0xffffffff


	//   ....[208]....
        /*04c4*/ 	.word	0xffffffff


	//   ....[209]....
        /*04c8*/ 	.word	0xffffffff


	//   ....[210]....
        /*04cc*/ 	.word	0xffffffff


	//   ....[211]....
        /*04d0*/ 	.word	0xffffffff


	//   ....[212]....
        /*04d4*/ 	.word	0xffffffff


	//   ....[213]....
        /*04d8*/ 	.word	0xffffffff


	//   ....[214]....
        /*04dc*/ 	.word	0xffffffff


	//   ....[215]....
        /*04e0*/ 	.word	0xffffffff


	//   ....[216]....
        /*04e4*/ 	.word	0xffffffff


	//   ....[217]....
        /*04e8*/ 	.word	0xffffffff


	//   ....[218]....
        /*04ec*/ 	.word	0xffffffff


	//   ....[219]....
        /*04f0*/ 	.word	0xffffffff


	//   ....[220]....
        /*04f4*/ 	.word	0xffffffff


	//   ....[221]....
        /*04f8*/ 	.word	0xffffffff


	//   ....[222]....
        /*04fc*/ 	.word	0xffffffff


	//   ....[223]....
        /*0500*/ 	.word	0xffffffff


	//   ....[224]....
        /*0504*/ 	.word	0xffffffff


	//   ....[225]....
        /*0508*/ 	.word	0xffffffff


	//----- nvinfo : EIATTR_COOP_GROUP_INSTR_OFFSETS
	.align		4
.L_394:
        /*050c*/ 	.byte	0x04, 0x28
        /*050e*/ 	.short	(.L_396 - .L_395)


	//   ....[0]....
.L_395:
        /*0510*/ 	.word	0x00000050


	//   ....[1]....
        /*0514*/ 	.word	0x000001e0


	//   ....[2]....
        /*0518*/ 	.word	0x00000210


	//   ....[3]....
        /*051c*/ 	.word	0x00000240


	//   ....[4]....
        /*0520*/ 	.word	0x00000270


	//   ....[5]....
        /*0524*/ 	.word	0x000002a0


	//   ....[6]....
        /*0528*/ 	.word	0x000002d0


	//   ....[7]....
        /*052c*/ 	.word	0x00000430


	//   ....[8]....
        /*0530*/ 	.word	0x00000470


	//   ....[9]....
        /*0534*/ 	.word	0x000004a0


	//   ....[10]....
        /*0538*/ 	.word	0x000004d0


	//   ....[11]....
        /*053c*/ 	.word	0x00000500


	//   ....[12]....
        /*0540*/ 	.word	0x00000530


	//   ....[13]....
        /*0544*/ 	.word	0x000005c0


	//   ....[14]....
        /*0548*/ 	.word	0x00000600


	//   ....[15]....
        /*054c*/ 	.word	0x00000620


	//   ....[16]....
        /*0550*/ 	.word	0x00000680


	//   ....[17]....
        /*0554*/ 	.word	0x00003890


	//   ....[18]....
        /*0558*/ 	.word	0x000038a0


	//   ....[19]....
        /*055c*/ 	.word	0x00004ab0


	//   ....[20]....
        /*0560*/ 	.word	0x00004ac0


	//   ....[21]....
        /*0564*/ 	.word	0x00005bd0


	//   ....[22]....
        /*0568*/ 	.word	0x00005bf0


	//   ....[23]....
        /*056c*/ 	.word	0x00005fb0


	//   ....[24]....
        /*0570*/ 	.word	0x00005fc0


	//   ....[25]....
        /*0574*/ 	.word	0x00006cf0


	//   ....[26]....
        /*0578*/ 	.word	0x00006d10


	//   ....[27]....
        /*057c*/ 	.word	0x00006e90


	//   ....[28]....
        /*0580*/ 	.word	0x00006ea0


	//   ....[29]....
        /*0584*/ 	.word	0x00007020


	//   ....[30]....
        /*0588*/ 	.word	0x00007040


	//   ....[31]....
        /*058c*/ 	.word	0x000071c0


	//   ....[32]....
        /*0590*/ 	.word	0x000071d0


	//   ....[33]....
        /*0594*/ 	.word	0x000075d0


	//   ....[34]....
        /*0598*/ 	.word	0x000075e0


	//   ....[35]....
        /*059c*/ 	.word	0x000079c0


	//   ....[36]....
        /*05a0*/ 	.word	0x000079e0


	//   ....[37]....
        /*05a4*/ 	.word	0x00007a00


	//   ....[38]....
        /*05a8*/ 	.word	0x00007a20


	//   ....[39]....
        /*05ac*/ 	.word	0x00007db0


	//   ....[40]....
        /*05b0*/ 	.word	0x00007ee0


	//   ....[41]....
        /*05b4*/ 	.word	0x00007f40


	//   ....[42]....
        /*05b8*/ 	.word	0x00007f80


	//   ....[43]....
        /*05bc*/ 	.word	0x00008460


	//   ....[44]....
        /*05c0*/ 	.word	0x000084a0


	//   ....[45]....
        /*05c4*/ 	.word	0x000084e0


	//   ....[46]....
        /*05c8*/ 	.word	0x00008520


	//   ....[47]....
        /*05cc*/ 	.word	0x00008870


	//   ....[48]....
        /*05d0*/ 	.word	0x000088d0


	//   ....[49]....
        /*05d4*/ 	.word	0x00008910


	//   ....[50]....
        /*05d8*/ 	.word	0x00008a50


	//   ....[51]....
        /*05dc*/ 	.word	0x0000bfc0


	//   ....[52]....
        /*05e0*/ 	.word	0x0000c010


	//   ....[53]....
        /*05e4*/ 	.word	0x0000c030


	//   ....[54]....
        /*05e8*/ 	.word	0x0000c040


	//   ....[55]....
        /*05ec*/ 	.word	0x0000c240


	//   ....[56]....
        /*05f0*/ 	.word	0x0000c2e0


	//   ....[57]....
        /*05f4*/ 	.word	0x0000c330


	//   ....[58]....
        /*05f8*/ 	.word	0x0000c3b0


	//   ....[59]....
        /*05fc*/ 	.word	0x0000c6a0


	//   ....[60]....
        /*0600*/ 	.word	0x0000c750


	//   ....[61]....
        /*0604*/ 	.word	0x0000c7d0


	//   ....[62]....
        /*0608*/ 	.word	0x0000c850


	//   ....[63]....
        /*060c*/ 	.word	0x0000cb10


	//   ....[64]....
        /*0610*/ 	.word	0x0000cb70


	//   ....[65]....
        /*0614*/ 	.word	0x0000cbe0


	//   ....[66]....
        /*0618*/ 	.word	0x0000cc20


	//   ....[67]....
        /*061c*/ 	.word	0x000106f0


	//   ....[68]....
        /*0620*/ 	.word	0x00010710


	//   ....[69]....
        /*0624*/ 	.word	0x00011210


	//   ....[70]....
        /*0628*/ 	.word	0x00011230


	//   ....[71]....
        /*062c*/ 	.word	0x00011450


	//   ....[72]....
        /*0630*/ 	.word	0x00011590


	//   ....[73]....
        /*0634*/ 	.word	0x00011790


	//   ....[74]....
        /*0638*/ 	.word	0x000117b0


	//   ....[75]....
        /*063c*/ 	.word	0x000117d0


	//   ....[76]....
        /*0640*/ 	.word	0x000117f0


	//   ....[77]....
        /*0644*/ 	.word	0x000124b0


	//   ....[78]....
        /*0648*/ 	.word	0x000124d0


	//   ....[79]....
        /*064c*/ 	.word	0x00012f20


	//   ....[80]....
        /*0650*/ 	.word	0x00012f40


	//   ....[81]....
        /*0654*/ 	.word	0x00013160


	//   ....[82]....
        /*0658*/ 	.word	0x00013290


	//   ....[83]....
        /*065c*/ 	.word	0x00013430


	//   ....[84]....
        /*0660*/ 	.word	0x00013450


	//   ....[85]....
        /*0664*/ 	.word	0x000134f0


	//   ....[86]....
        /*0668*/ 	.word	0x00013510


	//   ....[87]....
        /*066c*/ 	.word	0x000149b0


	//   ....[88]....
        /*0670*/ 	.word	0x000149d0


	//   ....[89]....
        /*0674*/ 	.word	0x000153d0


	//   ....[90]....
        /*0678*/ 	.word	0x000153f0


	//   ....[91]....
        /*067c*/ 	.word	0x00015620


	//   ....[92]....
        /*0680*/ 	.word	0x00015640


	//   ....[93]....
        /*0684*/ 	.word	0x00015660


	//   ....[94]....
        /*0688*/ 	.word	0x00015680


	//   ....[95]....
        /*068c*/ 	.word	0x00016940


	//   ....[96]....
        /*0690*/ 	.word	0x00016970


	//   ....[97]....
        /*0694*/ 	.word	0x00016990


	//   ....[98]....
        /*0698*/ 	.word	0x000169b0


	//   ....[99]....
        /*069c*/ 	.word	0x00018130


	//   ....[100]....
        /*06a0*/ 	.word	0x00018150


	//   ....[101]....
        /*06a4*/ 	.word	0x00018160


	//   ....[102]....
        /*06a8*/ 	.word	0x00018170


	//   ....[103]....
        /*06ac*/ 	.word	0x00018530


	//   ....[104]....
        /*06b0*/ 	.word	0x00018550


	//   ....[105]....
        /*06b4*/ 	.word	0x000186b0


	//   ....[106]....
        /*06b8*/ 	.word	0x000186c0


	//   ....[107]....
        /*06bc*/ 	.word	0x00018830


	//   ....[108]....
        /*06c0*/ 	.word	0x00018850


	//   ....[109]....
        /*06c4*/ 	.word	0x000189c0


	//   ....[110]....
        /*06c8*/ 	.word	0x000189d0


	//   ....[111]....
        /*06cc*/ 	.word	0x00018d30


	//   ....[112]....
        /*06d0*/ 	.word	0x00018d50


	//   ....[113]....
        /*06d4*/ 	.word	0x00019b00


	//   ....[114]....
        /*06d8*/ 	.word	0x00019b10


	//   ....[115]....
        /*06dc*/ 	.word	0x0001b090


	//   ....[116]....
        /*06e0*/ 	.word	0x0001b0b0


	//   ....[117]....
        /*06e4*/ 	.word	0x0001b220


	//   ....[118]....
        /*06e8*/ 	.word	0x0001b230


	//   ....[119]....
        /*06ec*/ 	.word	0x0001b3a0


	//   ....[120]....
        /*06f0*/ 	.word	0x0001b3c0


	//   ....[121]....
        /*06f4*/ 	.word	0x0001b530


	//   ....[122]....
        /*06f8*/ 	.word	0x0001b540


	//   ....[123]....
        /*06fc*/ 	.word	0x0001b750


	//   ....[124]....
        /*0700*/ 	.word	0x0001b770


	//   ....[125]....
        /*0704*/ 	.word	0x0001b890


	//   ....[126]....
        /*0708*/ 	.word	0x0001b8d0


	//   ....[127]....
        /*070c*/ 	.word	0x0001b900


	//   ....[128]....
        /*0710*/ 	.word	0x0001b930


	//   ....[129]....
        /*0714*/ 	.word	0x0001b960


	//   ....[130]....
        /*0718*/ 	.word	0x0001b990


	//   ....[131]....
        /*071c*/ 	.word	0x0001baf0


	//   ....[132]....
        /*0720*/ 	.word	0x0001bb30


	//   ....[133]....
        /*0724*/ 	.word	0x0001bb60


	//   ....[134]....
        /*0728*/ 	.word	0x0001bb90


	//   ....[135]....
        /*072c*/ 	.word	0x0001bbc0


	//   ....[136]....
        /*0730*/ 	.word	0x0001bbf0


	//   ....[137]....
        /*0734*/ 	.word	0x0001bc80


	//   ....[138]....
        /*0738*/ 	.word	0x0001bcc0


	//   ....[139]....
        /*073c*/ 	.word	0x0001bcd0


	//   ....[140]....
        /*0740*/ 	.word	0x0001bd30


	//   ....[141]....
        /*0744*/ 	.word	0x0001c700


	//   ....[142]....
        /*0748*/ 	.word	0x0001c760


	//   ....[143]....
        /*074c*/ 	.word	0x0001c7b0


	//   ....[144]....
        /*0750*/ 	.word	0x0001c800


	//   ....[145]....
        /*0754*/ 	.word	0x0001c850


	//   ....[146]....
        /*0758*/ 	.word	0x0001c8c0


	//   ....[147]....
        /*075c*/ 	.word	0x0001c900


	//   ....[148]....
        /*0760*/ 	.word	0x0001c970


	//   ....[149]....
        /*0764*/ 	.word	0x0001c9e0


	//   ....[150]....
        /*0768*/ 	.word	0x0001ca40


	//   ....[151]....
        /*076c*/ 	.word	0x0001cab0


	//   ....[152]....
        /*0770*/ 	.word	0x0001cb20


	//   ....[153]....
        /*0774*/ 	.word	0x0001cb80


	//   ....[154]....
        /*0778*/ 	.word	0x0001cbe0


	//   ....[155]....
        /*077c*/ 	.word	0x0001cc40


	//   ....[156]....
        /*0780*/ 	.word	0x0001ccb0


	//   ....[157]....
        /*0784*/ 	.word	0x0001cd10


	//   ....[158]....
        /*0788*/ 	.word	0x0001cd70


	//   ....[159]....
        /*078c*/ 	.word	0x0001cdc0


	//   ....[160]....
        /*0790*/ 	.word	0x0001ce30


	//   ....[161]....
        /*0794*/ 	.word	0x0001ce90


	//   ....[162]....
        /*0798*/ 	.word	0x0001cef0


	//   ....[163]....
        /*079c*/ 	.word	0x0001d130


	//   ....[164]....
        /*07a0*/ 	.word	0x0001d180


	//   ....[165]....
        /*07a4*/ 	.word	0x0001d1d0


	//   ....[166]....
        /*07a8*/ 	.word	0x0001d220


	//   ....[167]....
        /*07ac*/ 	.word	0x0001d280


	//   ....[168]....
        /*07b0*/ 	.word	0x0001d2f0


	//   ....[169]....
        /*07b4*/ 	.word	0x0001d340


	//   ....[170]....
        /*07b8*/ 	.word	0x0001d3b0


	//   ....[171]....
        /*07bc*/ 	.word	0x0001d410


	//   ....[172]....
        /*07c0*/ 	.word	0x0001d470


	//   ....[173]....
        /*07c4*/ 	.word	0x0001d6b0


	//   ....[174]....
        /*07c8*/ 	.word	0x0001d6f0


	//   ....[175]....
        /*07cc*/ 	.word	0x0001d740


	//   ....[176]....
        /*07d0*/ 	.word	0x0001d780


	//   ....[177]....
        /*07d4*/ 	.word	0x0001d7d0


	//   ....[178]....
        /*07d8*/ 	.word	0x0001d820


	//   ....[179]....
        /*07dc*/ 	.word	0x0001d890


	//   ....[180]....
        /*07e0*/ 	.word	0x0001d8d0


	//   ....[181]....
        /*07e4*/ 	.word	0x0001d910


	//   ....[182]....
        /*07e8*/ 	.word	0x0001d960


	//   ....[183]....
        /*07ec*/ 	.word	0x0001d9a0


	//   ....[184]....
        /*07f0*/ 	.word	0x0001d9f0


	//   ....[185]....
        /*07f4*/ 	.word	0x0001da40


	//   ....[186]....
        /*07f8*/ 	.word	0x0001da90


	//   ....[187]....
        /*07fc*/ 	.word	0x0001dae0


	//   ....[188]....
        /*0800*/ 	.word	0x0001db50


	//   ....[189]....
        /*0804*/ 	.word	0x0001dbc0


	//   ....[190]....
        /*0808*/ 	.word	0x0001dc20


	//   ....[191]....
        /*080c*/ 	.word	0x0001dc80


	//   ....[192]....
        /*0810*/ 	.word	0x0001dce0


	//   ....[193]....
        /*0814*/ 	.word	0x0001dd50


	//   ....[194]....
        /*0818*/ 	.word	0x0001ddb0


	//   ....[195]....
        /*081c*/ 	.word	0x0001de10


	//   ....[196]....
        /*0820*/ 	.word	0x0001de70


	//   ....[197]....
        /*0824*/ 	.word	0x0001dee0


	//   ....[198]....
        /*0828*/ 	.word	0x0001df40


	//   ....[199]....
        /*082c*/ 	.word	0x0001dfa0


	//   ....[200]....
        /*0830*/ 	.word	0x0001e000


	//   ....[201]....
        /*0834*/ 	.word	0x0001e070


	//   ....[202]....
        /*0838*/ 	.word	0x0001e0d0


	//   ....[203]....
        /*083c*/ 	.word	0x0001e130


	//   ....[204]....
        /*0840*/ 	.word	0x0001e190


	//   ....[205]....
        /*0844*/ 	.word	0x0001e200


	//   ....[206]....
        /*0848*/ 	.word	0x0001e260


	//   ....[207]....
        /*084c*/ 	.word	0x0001e2c0


	//   ....[208]....
        /*0850*/ 	.word	0x0001e320


	//   ....[209]....
        /*0854*/ 	.word	0x0001e390


	//   ....[210]....
        /*0858*/ 	.word	0x0001e3e0


	//   ....[211]....
        /*085c*/ 	.word	0x0001e420


	//   ....[212]....
        /*0860*/ 	.word	0x0001e470


	//   ....[213]....
        /*0864*/ 	.word	0x0001e4c0


	//   ....[214]....
        /*0868*/ 	.word	0x0001e510


	//   ....[215]....
        /*086c*/ 	.word	0x0001e580


	//   ....[216]....
        /*0870*/ 	.word	0x0001e5c0


	//   ....[217]....
        /*0874*/ 	.word	0x0001e610


	//   ....[218]....
        /*0878*/ 	.word	0x0001e660


	//   ....[219]....
        /*087c*/ 	.word	0x0001e6b0


	//   ....[220]....
        /*0880*/ 	.word	0x0001e700


	//   ....[221]....
        /*0884*/ 	.word	0x0001e770


	//   ....[222]....
        /*0888*/ 	.word	0x0001e7b0


	//   ....[223]....
        /*088c*/ 	.word	0x0001e820


	//   ....[224]....
        /*0890*/ 	.word	0x0001e880


	//   ....[225]....
        /*0894*/ 	.word	0x0001e8f0


	//----- nvinfo : EIATTR_EXIT_INSTR_OFFSETS
	.align		4
.L_396:
        /*0898*/ 	.byte	0x04, 0x1c
        /*089a*/ 	.short	(.L_398 - .L_397)


	//   ....[0]....
.L_397:
        /*089c*/ 	.word	0x00000fe0


	//   ....[1]....
        /*08a0*/ 	.word	0x0001c6c0


	//----- nvinfo : EIATTR_MAX_THREADS
	.align		4
.L_398:
        /*08a4*/ 	.byte	0x04, 0x05
        /*08a6*/ 	.short	(.L_400 - .L_399)
.L_399:
        /*08a8*/ 	.word	0x00000100
        /*08ac*/ 	.word	0x00000001
        /*08b0*/ 	.word	0x00000001


	//----- nvinfo : EIATTR_CRS_STACK_SIZE
	.align		4
.L_400:
        /*08b4*/ 	.byte	0x04, 0x1e
        /*08b6*/ 	.short	(.L_402 - .L_401)
.L_401:
        /*08b8*/ 	.word	0x00000000
.L_402:


//--------------------- .nv.info._ZN7cutlass13device_kernelIN5flash19enable_sm80_to_sm89INS1_16FlashAttnFwdSm80INS1_25CollectiveMainloopFwdSm80ILi8ELi1ELb0EN4cute5tupleIJNS5_1CILi128EEENS7_ILi96EEENS7_ILi256EEEEEELi256ENS_6half_tEfNS_4arch4Sm80ELb0ELb0ELb0ELb0ELb1ELb0ELb1ELb1EEENS1_21CollectiveEpilogueFwdINS6_IJS8_SA_S9_EEENS6_IJNS7_ILi1EEESI_SI_EEESC_SE_Li256ELb0ELb1ELb1ELb0EEENS1_19SingleTileSchedulerILb0ELb1ELb1ELi128EEEEEEEEEvNT_6ParamsE --------------------------
	.section	.nv.info._ZN7cutlass13device_kernelIN5flash19enable_sm80_to_sm89INS1_16FlashAttnFwdSm80INS1_25CollectiveMainloopFwdSm80ILi8ELi1ELb0EN4cute5tupleIJNS5_1CILi128EEENS7_ILi96EEENS7_ILi256EEEEEELi256ENS_6half_tEfNS_4arch4Sm80ELb0ELb0ELb0ELb0ELb1ELb0ELb1ELb1EEENS1_21CollectiveEpilogueFwdINS6_IJS8_SA_S9_EEENS6_IJNS7_ILi1EEESI_SI_EEESC_SE_Li256ELb0ELb1ELb1ELb0EEENS1_19SingleTileSchedulerILb0ELb1ELb1ELi128EEEEEEEEEvNT_6ParamsE,"",@"SHT_CUDA_INFO"
	.sectionflags	@""
	.align	4


	//----- nvinfo : EIATTR_CUDA_API_VERSION
	.align		4
        /*0000*/ 	.byte	0x04, 0x37
        /*0002*/ 	.short	(.L_404 - .L_403)
.L_403:
        /*0004*/ 	.word	0x00000082


	//----- nvinfo : EIATTR_SW2861232_WAR
	.align		4
.L_404:
        /*0008*/ 	.byte	0x01, 0x35
	.zero		2


	//----- nvinfo : EIATTR_PARAM_CBANK
	.align		4
        /*000c*/ 	.byte	0x04, 0x0a
        /*000e*/ 	.short	(.L_406 - .L_405)
	.align		4
.L_405:
        /*0010*/ 	.word	index@(.nv.constant0._ZN7cutlass13device_kernelIN5flash19enable_sm80_to_sm89INS1_16FlashAttnFwdSm80INS1_25CollectiveMainloopFwdSm80ILi8ELi1ELb0EN4cute5tupleIJNS5_1CILi128EEENS7_ILi96EEENS7_ILi256EEEEEELi256ENS_6half_tEfNS_4arch4Sm80ELb0ELb0ELb0ELb0ELb1ELb0ELb1ELb1EEENS1_21CollectiveEpilogueFwdINS6_IJS8_SA_S9_EEENS6_IJNS7_ILi1EEESI_SI_EEESC_SE_Li256ELb0ELb1ELb1ELb0EEENS1_19SingleTileSchedulerILb0ELb1ELb1ELi128EEEEEEEEEvNT_6ParamsE)
        /*0014*/ 	.short	0x0160
        /*0016*/ 	.short	0x0418


	//----- nvinfo : EIATTR_CBANK_PARAM_SIZE
	.align		4
.L_406:
        /*0018*/ 	.byte	0x03, 0x19
        /*001a*/ 	.short	0x0418


	//----- nvinfo : EIATTR_KPARAM_INFO
	.align		4
        /*001c*/ 	.byte	0x04, 0x17
        /*001e*/ 	.short	(.L_408 - .L_407)
.L_407:
        /*0020*/ 	.word	0x00000000
        /*0024*/ 	.short	0x0000
        /*0026*/ 	.short	0x0000
        /*0028*/ 	.byte	0x00, 0xf0, 0x61, 0x10


	//----- nvinfo : EIATTR_MAXREG_COUNT
	.align		4
.L_408:
        /*002c*/ 	.byte	0x03, 0x1b
        /*002e*/ 	.short	0x00ff


	//----- nvinfo : EIATTR_NUM_BARRIERS
	.align		4
        /*0030*/ 	.byte	0x02, 0x4c
        /*0032*/ 	.byte	0x02
	.zero		1


	//----- nvinfo : EIATTR_ANNOTATIONS
	.align		4
        /*0034*/ 	.byte	0x04, 0x55
        /*0036*/ 	.short	(.L_410 - .L_409)


	//   ....[0]....
.L_409:
        /* <DEDUP_REMOVED lines=24> */


	//----- nvinfo : EIATTR_MERCURY_ISA_VERSION
	.align		4
.L_410:
        /*01a8*/ 	.byte	0x03, 0x5f
        /*01aa*/ 	.short	0x0000


	//----- nvinfo : EIATTR_COOP_GROUP_MASK_REGIDS
	.align		4
        /*01ac*/ 	.byte	0x04, 0x29
        /*01ae*/ 	.short	(.L_412 - .L_411)


	//   ....[0]....
.L_411:
        /*01b0*/ 	.word	0xffffffff


	//   ....[1]....
        /*01b4*/ 	.word	0xffffffff


	//   ....[2]....
        /*01b8*/ 	.word	0xffffffff


	//   ....[3]....
        /*01bc*/ 	.word	0xffffffff


	//   ....[4]....
        /*01c0*/ 	.word	0xffffffff


	//   ....[5]....
        /*01c4*/ 	.word	0xffffffff


	//   ....[6]....
        /*01c8*/ 	.word	0xffffffff


	//   ....[7]....
        /*01cc*/ 	.word	0xffffffff


	//   ....[8]....
        /*01d0*/ 	.word	0xffffffff


	//   ....[9]....
        /*01d4*/ 	.word	0xffffffff


	//   ....[10]....
        /*01d8*/ 	.word	0xffffffff


	//   ....[11]....
        /*01dc*/ 	.word	0xffffffff


	//   ....[12]....
        /*01e0*/ 	.word	0xffffffff


	//   ....[13]....
        /*01e4*/ 	.word	0xffffffff


	//   ....[14]....
        /*01e8*/ 	.word	0xffffffff


	//   ....[15]....
        /*01ec*/ 	.word	0xffffffff


	//   ....[16]....
        /*01f0*/ 	.word	0xffffffff


	//   ....[17]....
        /*01f4*/ 	.word	0xffffffff


	//   ....[18]....
        /*01f8*/ 	.word	0xffffffff


	//   ....[19]....
        /*01fc*/ 	.word	0xffffffff


	//   ....[20]....
        /*0200*/ 	.word	0xffffffff


	//   ....[21]....
        /*0204*/ 	.word	0xffffffff


	//   ....[22]....
        /*0208*/ 	.word	0xffffffff


	//   ....[23]....
        /*020c*/ 	.word	0xffffffff


	//   ....[24]....
        /*0210*/ 	.word	0xffffffff


	//   ....[25]....
        /*0214*/ 	.word	0xffffffff


	//   ....[26]....
        /*0218*/ 	.word	0xffffffff


	//   ....[27]....
        /*021c*/ 	.word	0xffffffff


	//   ....[28]....
        /*0220*/ 	.word	0xffffffff


	//   ....[29]....
        /*0224*/ 	.word	0xffffffff


	//   ....[30]....
        /*0228*/ 	.word	0xffffffff


	//   ....[31]....
        /*022c*/ 	.word	0xffffffff


	//   ....[32]....
        /*0230*/ 	.word	0xffffffff


	//   ....[33]....
        /*0234*/ 	.word	0xffffffff


	//   ....[34]....
        /*0238*/ 	.word	0xffffffff


	//   ....[35]....
        /*023c*/ 	.word	0xffffffff


	//   ....[36]....
        /*0240*/ 	.word	0xffffffff


	//   ....[37]....
        /*0244*/ 	.word	0xffffffff


	//   ....[38]....
        /*0248*/ 	.word	0xffffffff


	//   ....[39]....
        /*024c*/ 	.word	0xffffffff


	//   ....[40]....
        /*0250*/ 	.word	0xffffffff


	//   ....[41]....
        /*0254*/ 	.word	0xffffffff


	//   ....[42]....
        /*0258*/ 	.word	0xffffffff


	//   ....[43]....
        /*025c*/ 	.word	0xffffffff


	//   ....[44]....
        /*0260*/ 	.word	0xffffffff


	//   ....[45]....
        /*0264*/ 	.word	0xffffffff


	//   ....[46]....
        /*0268*/ 	.word	0xffffffff


	//   ....[47]....
        /*026c*/ 	.word	0xffffffff


	//   ....[48]....
        /*0270*/ 	.word	0xffffffff


	//   ....[49]....
        /*0274*/ 	.word	0xffffffff


	//   ....[50]....
        /*0278*/ 	.word	0xffffffff


	//   ....[51]....
        /*027c*/ 	.word	0xffffffff


	//   ....[52]....
        /*0280*/ 	.word	0xffffffff


	//   ....[53]....
        /*0284*/ 	.word	0xffffffff


	//   ....[54]....
        /*0288*/ 	.word	0xffffffff


	//   ....[55]....
        /*028c*/ 	.word	0xffffffff


	//   ....[56]....
        /*0290*/ 	.word	0xffffffff


	//   ....[57]....
        /*0294*/ 	.word	0xffffffff


	//   ....[58]....
        /*0298*/ 	.word	0xffffffff


	//----- nvinfo : EIATTR_COOP_GROUP_INSTR_OFFSETS
	.align		4
.L_412:
        /*029c*/ 	.byte	0x04, 0x28
        /*029e*/ 	.short	(.L_414 - .L_413)


	//   ....[0]....
.L_413:
        /*02a0*/ 	.word	0x00000060


	//   ....[1]....
        /*02a4*/ 	.word	0x00000ee0


	//   ....[2]....
        /*02a8*/ 	.word	0x00000f00


	//   ....[3]....
        /*02ac*/ 	.word	0x00001150


	//   ....[4]....
        /*02b0*/ 	.word	0x00001180


	//   ....[5]....
        /*02b4*/ 	.word	0x000012f0


	//   ....[6]....
        /*02b8*/ 	.word	0x00001320


	//   ....[7]....
        /*02bc*/ 	.word	0x00001480


	//   ....[8]....
        /*02c0*/ 	.word	0x000014c0


	//   ....[9]....
        /*02c4*/ 	.word	0x00001bf0


	//   ....[10]....
        /*02c8*/ 	.word	0x00001c30


	//   ....[11]....
        /*02cc*/ 	.word	0x00001c60


	//   ....[12]....
        /*02d0*/ 	.word	0x00001ca0


	//   ....[13]....
        /*02d4*/ 	.word	0x00001ce0


	//   ....[14]....
        /*02d8*/ 	.word	0x00001d20


	//   ....[15]....
        /*02dc*/ 	.word	0x00001d50


	//   ....[16]....
        /*02e0*/ 	.word	0x00001d90


	//   ....[17]....
        /*02e4*/ 	.word	0x00001e80


	//   ....[18]....
        /*02e8*/ 	.word	0x00001eb0


	//   ....[19]....
        /*02ec*/ 	.word	0x00001ef0


	//   ....[20]....
        /*02f0*/ 	.word	0x00001f30


	//   ....[21]....
        /*02f4*/ 	.word	0x00003bd0


	//   ....[22]....
        /*02f8*/ 	.word	0x00003bf0


	//   ....[23]....
        /*02fc*/ 	.word	0x00003c00


	//   ....[24]....
        /*0300*/ 	.word	0x00003c10


	//   ....[25]....
        /*0304*/ 	.word	0x00003ca0


	//   ....[26]....
        /*0308*/ 	.word	0x00003cb0


	//   ....[27]....
        /*030c*/ 	.word	0x000047b0


	//   ....[28]....
        /*0310*/ 	.word	0x00004840


	//   ....[29]....
        /*0314*/ 	.word	0x00004870


	//   ....[30]....
        /*0318*/ 	.word	0x000048e0


	//   ....[31]....
        /*031c*/ 	.word	0x00006810


	//   ....[32]....
        /*0320*/ 	.word	0x00006820


	//   ....[33]....
        /*0324*/ 	.word	0x00006830


	//   ....[34]....
        /*0328*/ 	.word	0x00006840


	//   ....[35]....
        /*032c*/ 	.word	0x00006850


	//   ....[36]....
        /*0330*/ 	.word	0x00006860


	//   ....[37]....
        /*0334*/ 	.word	0x00006c20


	//   ....[38]....
        /*0338*/ 	.word	0x00006c30


	//   ....[39]....
        /*033c*/ 	.word	0x00006d90


	//   ....[40]....
        /*0340*/ 	.word	0x00006dc0


	//   ....[41]....
        /*0344*/ 	.word	0x00006dd0


	//   ....[42]....
        /*0348*/ 	.word	0x00006de0


	//   ....[43]....
        /*034c*/ 	.word	0x00008670


	//   ....[44]....
        /*0350*/ 	.word	0x00008680


	//   ....[45]....
        /*0354*/ 	.word	0x000086b0


	//   ....[46]....
        /*0358*/ 	.word	0x000086c0


	//   ....[47]....
        /*035c*/ 	.word	0x0000acf0


	//   ....[48]....
        /*0360*/ 	.word	0x0000ad00


	//   ....[49]....
        /*0364*/ 	.word	0x0000ad30


	//   ....[50]....
        /*0368*/ 	.word	0x0000ad40


	//   ....[51]....
        /*036c*/ 	.word	0x0000bc30


	//   ....[52]....
        /*0370*/ 	.word	0x0000bc70


	//   ....[53]....
        /*0374*/ 	.word	0x0000bca0


	//   ....[54]....
        /*0378*/ 	.word	0x0000bce0


	//   ....[55]....
        /*037c*/ 	.word	0x0000bd80


	//   ....[56]....
        /*0380*/ 	.word	0x0000bda0


	//   ....[57]....
        /*0384*/ 	.word	0x0000c9f0


	//   ....[58]....
        /*0388*/ 	.word	0x0000ca00


	//----- nvinfo : EIATTR_EXIT_INSTR_OFFSETS
	.align		4
.L_414:
        /*038c*/ 	.byte	0x04, 0x1c
        /*038e*/ 	.short	(.L_416 - .L_415)


	//   ....[0]....
.L_415:
        /*0390*/ 	.word	0x000001c0


	//   ....[1]....
        /*0394*/ 	.word	0x0000ca10


	//   ....[2]....
        /*0398*/ 	.word	0x0000d5b0


	//   ....[3]....
        /*039c*/ 	.word	0x0000d600


	//   ....[4]....
        /*03a0*/ 	.word	0x0000d630


	//   ....[5]....
        /*03a4*/ 	.word	0x0000d690


	//   ....[6]....
        /*03a8*/ 	.word	0x0000d920


	//----- nvinfo : EIATTR_CTAIDZ_USED
	.align		4
.L_416:
        /*03ac*/ 	.byte	0x01, 0x04
	.zero		2


	//----- nvinfo : EIATTR_MAX_THREADS
	.align		4
        /*03b0*/ 	.byte	0x04, 0x05
        /*03b2*/ 	.short	(.L_418 - .L_417)
.L_417:
        /*03b4*/ 	.word	0x00000100
        /*03b8*/ 	.word	0x00000001
        /*03bc*/ 	.word	0x00000001


	//----- nvinfo : EIATTR_CRS_STACK_SIZE
	.align		4
.L_418:
        /*03c0*/ 	.byte	0x04, 0x1e
        /*03c2*/ 	.short	(.L_420 - .L_419)
.L_419:
        /*03c4*/ 	.word	0x00000000
.L_420:


//--------------------- .nv.info._ZN7cutlass13device_kernelIN5flash19enable_sm80_to_sm89INS1_16FlashAttnFwdSm80INS1_25CollectiveMainloopFwdSm80ILi8ELi1ELb0EN4cute5tupleIJNS5_1CILi128EEENS7_ILi64EEENS7_ILi256EEEEEELi256ENS_6half_tEfNS_4arch4Sm80ELb0ELb0ELb0ELb1ELb1ELb0ELb1ELb1EEENS1_21CollectiveEpilogueFwdINS6_IJS8_SA_S9_EEENS6_IJNS7_ILi1EEESI_SI_EEESC_SE_Li256ELb1ELb1ELb1ELb0EEENS1_36VarlenDynamicPersistentTileSchedulerILi128ELi64ELi256ELi256ELb1ELb1ELb0ELb0ELb1ELb1EEEEEEEEEvNT_6ParamsE --------------------------
	.section	.nv.info._ZN7cutlass13device_kernelIN5flash19enable_sm80_to_sm89INS1_16FlashAttnFwdSm80INS1_25CollectiveMainloopFwdSm80ILi8ELi1ELb0EN4cute5tupleIJNS5_1CILi128EEENS7_ILi64EEENS7_ILi256EEEEEELi256ENS_6half_tEfNS_4arch4Sm80ELb0ELb0ELb0ELb1ELb1ELb0ELb1ELb1EEENS1_21CollectiveEpilogueFwdINS6_IJS8_SA_S9_EEENS6_IJNS7_ILi1EEESI_SI_EEESC_SE_Li256ELb1ELb1ELb1ELb0EEENS1_36VarlenDynamicPersistentTileSchedulerILi128ELi64ELi256ELi256ELb1ELb1ELb0ELb0ELb1ELb1EEEEEEEEEvNT_6ParamsE,"",@"SHT_CUDA_INFO"
	.sectionflags	@""
	.align	4


	//----- nvinfo : EIATTR_CUDA_API_VERSION
	.align		4
        /*0000*/ 	.byte	0x04, 0x37
        /*0002*/ 	.short	(.L_422 - .L_421)
.L_421:
        /*0004*/ 	.word	0x00000082


	//----- nvinfo : EIATTR_SW2861232_WAR
	.align		4
.L_422:
        /*0008*/ 	.byte	0x01, 0x35
	.zero		2


	//----- nvinfo : EIATTR_PARAM_CBANK
	.align		4
        /*000c*/ 	.byte	0x04, 0x0a
        /*000e*/ 	.short	(.L_424 - .L_423)
	.align		4
.L_423:
        /*0010*/ 	.word	index@(.nv.constant0._ZN7cutlass13device_kernelIN5flash19enable_sm80_to_sm89INS1_16FlashAttnFwdSm80INS1_25CollectiveMainloopFwdSm80ILi8ELi1ELb0EN4cute5tupleIJNS5_1CILi128EEENS7_ILi64EEENS7_ILi256EEEEEELi256ENS_6half_tEfNS_4arch4Sm80ELb0ELb0ELb0ELb1ELb1ELb0ELb1ELb1EEENS1_21CollectiveEpilogueFwdINS6_IJS8_SA_S9_EEENS6_IJNS7_ILi1EEESI_SI_EEESC_SE_Li256ELb1ELb1ELb1ELb0EEENS1_36VarlenDynamicPersistentTileSchedulerILi128ELi64ELi256ELi256ELb1ELb1ELb0ELb0ELb1ELb1EEEEEEEEEvNT_6ParamsE)
        /*0014*/ 	.short	0x0160
        /*0016*/ 	.short	0x0438


	//----- nvinfo : EIATTR_CBANK_PARAM_SIZE
	.align		4
.L_424:
        /*0018*/ 	.byte	0x03, 0x19
        /*001a*/ 	.short	0x0438


	//----- nvinfo : EIATTR_KPARAM_INFO
	.align		4
        /*001c*/ 	.byte	0x04, 0x17
        /*001e*/ 	.short	(.L_426 - .L_425)
.L_425:
        /*0020*/ 	.word	0x00000000
        /*0024*/ 	.short	0x0000
        /*0026*/ 	.short	0x0000
        /*0028*/ 	.byte	0x00, 0xf0, 0xe1, 0x10


	//----- nvinfo : EIATTR_MAXREG_COUNT
	.align		4
.L_426:
        /*002c*/ 	.byte	0x03, 0x1b
        /*002e*/ 	.short	0x00ff


	//----- nvinfo : EIATTR_NUM_BARRIERS
	.align		4
        /*0030*/ 	.byte	0x02, 0x4c
        /*0032*/ 	.byte	0x06
	.zero		1


	//----- nvinfo : EIATTR_ANNOTATIONS
	.align		4
        /*0034*/ 	.byte	0x04, 0x55
        /*0036*/ 	.short	(.L_428 - .L_427)


	//   ....[0]....
.L_427:
        /* <DEDUP_REMOVED lines=142> */


	//----- nvinfo : EIATTR_MERCURY_ISA_VERSION
	.align		4
.L_428:
        /*0908*/ 	.byte	0x03, 0x5f
        /*090a*/ 	.short	0x0000


	//----- nvinfo : EIATTR_INT_WARP_WIDE_INSTR_OFFSETS
	.align		4
        /*090c*/ 	.byte	0x04, 0x31
        /*090e*/ 	.short	(.L_430 - .L_429)


	//   ....[0]....
.L_429:
        /*0910*/ 	.word	0x0000a8d0


	//   ....[1]....
        /*0914*/ 	.word	0x0000a950


	//----- nvinfo : EIATTR_COOP_GROUP_MASK_REGIDS
	.align		4
.L_430:
        /*0918*/ 	.byte	0x04, 0x29
        /*091a*/ 	.short	(.L_432 - .L_431)


	//   ....[0]....
.L_431:
        /*091c*/ 	.word	0xffffffff


	//   ....[1]....
        /*0920*/ 	.word	0xffffffff


	//   ....[2]....
        /*0924*/ 	.word	0xffffffff


	//   ....[3]....
        /*0928*/ 	.word	0xffffffff


	//   ....[4]....
        /*092c*/ 	.word	0xffffffff


	//   ....[5]....
        /*0930*/ 	.word	0xffffffff


	//   ....[6]....
        /*0934*/ 	.word	0xffffffff


	//   ....[7]....
        /*0938*/ 	.word	0xffffffff


	//   ....[8]....
        /*093c*/ 	.word	0xffffffff


	//   ....[9]....
        /*0940*/ 	.word	0xffffffff


	//   ....[10]....
        /*0944*/ 	.word	0xffffffff


	//   ....[11]....
        /*0948*/ 	.word	0xffffffff


	//   ....[12]....
        /*094c*/ 	.word	0xffffffff


	//   ....[13]....
        /*0950*/ 	.word	0xffffffff


	//   ....[14]....
        /*0954*/ 	.word	0xffffffff


	//   ....[15]....
        /*0958*/ 	.word	0xffffffff


	//   ....[16]....
        /*095c*/ 	.word	0xffffffff


	//   ....[17]....
        /*0960*/ 	.word	0xffffffff


	//   ....[18]....
        /*0964*/ 	.word	0xffffffff


	//   ....[19]....
        /*0968*/ 	.word	0xffffffff


	//   ....[20]....
        /*096c*/ 	.word	0xffffffff


	//   ....[21]....
        /*0970*/ 	.word	0xffffffff


	//   ....[22]....
        /*0974*/ 	.word	0xffffffff


	//   ....[23]....
        /*0978*/ 	.word	0xffffffff


	//   ....[24]....
        /*097c*/ 	.word	0xffffffff


	//   ....[25]....
        /*0980*/ 	.word	0xffffffff


	//   ....[26]....
        /*0984*/ 	.word	0xffffffff


	//   ....[27]....
        /*0988*/ 	.word	0xffffffff


	//   ....[28]....
        /*098c*/ 	.word	0xffffffff


	//   ....[29]....
        /*0990*/ 	.word	0xffffffff


	//   ....[30]....
        /*0994*/ 	.word	0xffffffff


	//   ....[31]....
        /*0998*/ 	.word	0xffffffff


	//   ....[32]....
        /*099c*/ 	.word	0xffffffff


	//   ....[33]....
        /*09a0*/ 	.word	0xffffffff


	//   ....[34]....
        /*09a4*/ 	.word	0xffffffff


	//   ....[35]....
        /*09a8*/ 	.word	0xffffffff


	//   ....[36]....
        /*09ac*/ 	.word	0xffffffff


	//   ....[37]....
        /*09b0*/ 	.word	0xffffffff


	//   ....[38]....
        /*09b4*/ 	.word	0xffffffff


	//   ....[39]....
        /*09b8*/ 	.word	0xffffffff


	//   ....[40]....
        /*09bc*/ 	.word	0xffffffff


	//   ....[41]....
        /*09c0*/ 	.word	0xffffffff


	//   ....[42]....
        /*09c4*/ 	.word	0xffffffff


	//   ....[43]....
        /*09c8*/ 	.word	0xffffffff


	//   ....[44]....
        /*09cc*/ 	.word	0xffffffff


	//   ....[45]....
        /*09d0*/ 	.word	0xffffffff


	//   ....[46]....
        /*09d4*/ 	.word	0xffffffff


	//   ....[47]....
        /*09d8*/ 	.word	0xffffffff


	//   ....[48]....
        /*09dc*/ 	.word	0xffffffff


	//   ....[49]....
        /*09e0*/ 	.word	0xffffffff


	//   ....[50]....
        /*09e4*/ 	.word	0xffffffff


	//   ....[51]....
        /*09e8*/ 	.word	0xffffffff


	//   ....[52]....
        /*09ec*/ 	.word	0xffffffff


	//   ....[53]....
        /*09f0*/ 	.word	0xffffffff


	//   ....[54]....
        /*09f4*/ 	.word	0xffffffff


	//   ....[55]....
        /*09f8*/ 	.word	0xffffffff


	//   ....[56]....
        /*09fc*/ 	.word	0xffffffff


	//   ....[57]....
        /*0a00*/ 	.word	0xffffffff


	//   ....[58]....
        /*0a04*/ 	.word	0xffffffff


	//   ....[59]....
        /*0a08*/ 	.word	0xffffffff


	//   ....[60]....
        /*0a0c*/ 	.word	0xffffffff


	//   ....[61]....
        /*0a10*/ 	.word	0xffffffff


	//   ....[62]....
        /*0a14*/ 	.word	0xffffffff


	//   ....[63]....
        /*0a18*/ 	.word	0xffffffff


	//   ....[64]....
        /*0a1c*/ 	.word	0xffffffff


	//   ....[65]....
        /*0a20*/ 	.word	0xffffffff


	//   ....[66]....
        /*0a24*/ 	.word	0xffffffff


	//   ....[67]....
        /*0a28*/ 	.word	0xffffffff


	//   ....[68]....
        /*0a2c*/ 	.word	0xffffffff


	//   ....[69]....
        /*0a30*/ 	.word	0xffffffff


	//   ....[70]....
        /*0a34*/ 	.word	0xffffffff


	//   ....[71]....
        /*0a38*/ 	.word	0xffffffff


	//   ....[72]....
        /*0a3c*/ 	.word	0xffffffff


	//   ....[73]....
        /*0a40*/ 	.word	0xffffffff


	//   ....[74]....
        /*0a44*/ 	.word	0xffffffff


	//   ....[75]....
        /*0a48*/ 	.word	0xffffffff


	//   ....[76]....
        /*0a4c*/ 	.word	0xffffffff


	//   ....[77]....
        /*0a50*/ 	.word	0xffffffff


	//   ....[78]....
        /*0a54*/ 	.word	0xffffffff


	//   ....[79]....
        /*0a58*/ 	.word	0xffffffff


	//   ....[80]....
        /*0a5c*/ 	.word	0xffffffff


	//   ....[81]....
        /*0a60*/ 	.word	0xffffffff


	//   ....[82]....
        /*0a64*/ 	.word	0xffffffff


	//   ....[83]....
        /*0a68*/ 	.word	0xffffffff


	//   ....[84]....
        /*0a6c*/ 	.word	0xffffffff


	//   ....[85]....
        /*0a70*/ 	.word	0xffffffff


	//   ....[86]....
        /*0a74*/ 	.word	0xffffffff


	//   ....[87]....
        /*0a78*/ 	.word	0xffffffff


	//   ....[88]....
        /*0a7c*/ 	.word	0xffffffff


	//   ....[89]....
        /*0a80*/ 	.word	0xffffffff


	//   ....[90]....
        /*0a84*/ 	.word	0xffffffff


	//   ....[91]....
        /*0a88*/ 	.word	0xffffffff


	//   ....[92]....
        /*0a8c*/ 	.word	0xffffffff


	//   ....[93]....
        /*0a90*/ 	.word	0xffffffff


	//   ....[94]....
        /*0a94*/ 	.word	0xffffffff


	//   ....[95]....
        /*0a98*/ 	.word	0xffffffff


	//   ....[96]....
        /*0a9c*/ 	.word	0xffffffff


	//   ....[97]....
        /*0aa0*/ 	.word	0xffffffff


	//   ....[98]....
        /*0aa4*/ 	.word	0xffffffff


	//   ....[99]....
        /*0aa8*/ 	.word	0xffffffff


	//   ....[100]....
        /*0aac*/ 	.word	0xffffffff


	//   ....[101]....
        /*0ab0*/ 	.word	0xffffffff


	//   ....[102]....
        /*0ab4*/ 	.word	0xffffffff


	//   ....[103]....
        /*0ab8*/ 	.word	0xffffffff


	//   ....[104]....
        /*0abc*/ 	.word	0xffffffff


	//   ....[105]....
        /*0ac0*/ 	.word	0xffffffff


	//   ....[106]....
        /*0ac4*/ 	.word	0xffffffff


	//   ....[107]....
        /*0ac8*/ 	.word	0xffffffff


	//   ....[108]....
        /*0acc*/ 	.word	0xffffffff


	//   ....[109]....
        /*0ad0*/ 	.word	0xffffffff


	//   ....[110]....
        /*0ad4*/ 	.word	0xffffffff


	//   ....[111]....
        /*0ad8*/ 	.word	0xffffffff


	//   ....[112]....
        /*0adc*/ 	.word	0xffffffff


	//   ....[113]....
        /*0ae0*/ 	.word	0xffffffff


	//   ....[114]....
        /*0ae4*/ 	.word	0xffffffff


	//   ....[115]....
        /*0ae8*/ 	.word	0xffffffff


	//   ....[116]....
        /*0aec*/ 	.word	0xffffffff


	//   ....[117]....
        /*0af0*/ 	.word	0xffffffff


	//   ....[118]....
        /*0af4*/ 	.word	0xffffffff


	//   ....[119]....
        /*0af8*/ 	.word	0xffffffff


	//   ....[120]....
        /*0afc*/ 	.word	0xffffffff


	//   ....[121]....
        /*0b00*/ 	.word	0xffffffff


	//   ....[122]....
        /*0b04*/ 	.word	0xffffffff


	//   ....[123]....
        /*0b08*/ 	.word	0xffffffff


	//   ....[124]....
        /*0b0c*/ 	.word	0xffffffff


	//   ....[125]....
        /*0b10*/ 	.word	0xffffffff


	//   ....[126]....
        /*0b14*/ 	.word	0xffffffff


	//   ....[127]....
        /*0b18*/ 	.word	0xffffffff


	//   ....[128]....
        /*0b1c*/ 	.word	0xffffffff


	//   ....[129]....
        /*0b20*/ 	.word	0xffffffff


	//   ....[130]....
        /*0b24*/ 	.word	0xffffffff


	//   ....[131]....
        /*0b28*/ 	.word	0xffffffff


	//   ....[132]....
        /*0b2c*/ 	.word	0xffffffff


	//   ....[133]....
        /*0b30*/ 	.word	0xffffffff


	//   ....[134]....
        /*0b34*/ 	.word	0xffffffff


	//   ....[135]....
        /*0b38*/ 	.word	0xffffffff


	//   ....[136]....
        /*0b3c*/ 	.word	0xffffffff


	//   ....[137]....
        /*0b40*/ 	.word	0xffffffff


	//   ....[138]....
        /*0b44*/ 	.word	0xffffffff


	//   ....[139]....
        /*0b48*/ 	.word	0xffffffff


	//   ....[140]....
        /*0b4c*/ 	.word	0xffffffff


	//   ....[141]....
        /*0b50*/ 	.word	0xffffffff


	//   ....[142]....
        /*0b54*/ 	.word	0xffffffff


	//   ....[143]....
        /*0b58*/ 	.word	0xffffffff


	//   ....[144]....
        /*0b5c*/ 	.word	0xffffffff


	//   ....[145]....
        /*0b60*/ 	.word	0xffffffff


	//   ....[146]....
        /*0b64*/ 	.word	0xffffffff


	//   ....[147]....
        /*0b68*/ 	.word	0xffffffff


	//   ....[148]....
        /*0b6c*/ 	.word	0xffffffff


	//   ....[149]....
        /*0b70*/ 	.word	0xffffffff


	//   ....[150]....
        /*0b74*/ 	.word	0xffffffff


	//   ....[151]....
        /*0b78*/ 	.word	0xffffffff


	//   ....[152]....
        /*0b7c*/ 	.word	0xffffffff


	//   ....[153]....
        /*0b80*/ 	.word	0xffffffff


	//   ....[154]....
        /*0b84*/ 	.word	0xffffffff


	//   ....[155]....
        /*0b88*/ 	.word	0xffffffff


	//   ....[156]....
        /*0b8c*/ 	.word	0xffffffff


	//   ....[157]....
        /*0b90*/ 	.word	0xffffffff


	//   ....[158]....
        /*0b94*/ 	.word	0xffffffff


	//   ....[159]....
        /*0b98*/ 	.word	0xffffffff


	//   ....[160]....
        /*0b9c*/ 	.word	0xffffffff


	//   ....[161]....
        /*0ba0*/ 	.word	0xffffffff


	//   ....[162]....
        /*0ba4*/ 	.word	0xffffffff


	//   ....[163]....
        /*0ba8*/ 	.word	0xffffffff


	//   ....[164]....
        /*0bac*/ 	.word	0xffffffff


	//   ....[165]....
        /*0bb0*/ 	.word	0xffffffff


	//   ....[166]....
        /*0bb4*/ 	.word	0xffffffff


	//   ....[167]....
        /*0bb8*/ 	.word	0xffffffff


	//   ....[168]....
        /*0bbc*/ 	.word	0xffffffff


	//   ....[169]....
        /*0bc0*/ 	.word	0xffffffff


	//   ....[170]....
        /*0bc4*/ 	.word	0xffffffff


	//   ....[171]....
        /*0bc8*/ 	.word	0xffffffff


	//   ....[172]....
        /*0bcc*/ 	.word	0xffffffff


	//   ....[173]....
        /*0bd0*/ 	.word	0xffffffff


	//   ....[174]....
        /*0bd4*/ 	.word	0xffffffff


	//   ....[175]....
        /*0bd8*/ 	.word	0xffffffff


	//----- nvinfo : EIATTR_COOP_GROUP_INSTR_OFFSETS
	.align		4
.L_432:
        /*0bdc*/ 	.byte	0x04, 0x28
        /*0bde*/ 	.short	(.L_434 - .L_433)


	//   ....[0]....
.L_433:
        /*0be0*/ 	.word	0x00000050


	//   ....[1]....
        /*0be4*/ 	.word	0x00000200


	//   ....[2]....
        /*0be8*/ 	.word	0x00000230


	//   ....[3]....
        /*0bec*/ 	.word	0x00000260


	//   ....[4]....
        /*0bf0*/ 	.word	0x00000290


	//   ....[5]....
        /*0bf4*/ 	.word	0x000002c0


	//   ....[6]....
        /*0bf8*/ 	.word	0x000002f0


	//   ....[7]....
        /*0bfc*/ 	.word	0x00000460


	//   ....[8]....
        /*0c00*/ 	.word	0x000004a0


	//   ....[9]....
        /*0c04*/ 	.word	0x000004d0


	//   ....[10]....
        /*0c08*/ 	.word	0x00000500


	//   ....[11]....
        /*0c0c*/ 	.word	0x00000530


	//   ....[12]....
        /*0c10*/ 	.word	0x00000560


	//   ....[13]....
        /*0c14*/ 	.word	0x000005f0


	//   ....[14]....
        /*0c18*/ 	.word	0x00000620


	//   ....[15]....
        /*0c1c*/ 	.word	0x00000640


	//   ....[16]....
        /*0c20*/ 	.word	0x000006a0


	//   ....[17]....
        /*0c24*/ 	.word	0x00002970


	//   ....[18]....
        /*0c28*/ 	.word	0x00002990


	//   ....[19]....
        /*0c2c*/ 	.word	0x00002b50


	//   ....[20]....
        /*0c30*/ 	.word	0x00002b60


	//   ....[21]....
        /*0c34*/ 	.word	0x00002d00


	//   ....[22]....
        /*0c38*/ 	.word	0x00002d20


	//   ....[23]....
        /*0c3c*/ 	.word	0x00002ec0


	//   ....[24]....
        /*0c40*/ 	.word	0x00002ed0


	//   ....[25]....
        /*0c44*/ 	.word	0x00003410


	//   ....[26]....
        /*0c48*/ 	.word	0x00003440


	//   ....[27]....
        /*0c4c*/ 	.word	0x00003460


	//   ....[28]....
        /*0c50*/ 	.word	0x00003470


	//   ....[29]....
        /*0c54*/ 	.word	0x00003670


	//   ....[30]....
        /*0c58*/ 	.word	0x00003690


	//   ....[31]....
        /*0c5c*/ 	.word	0x00003780


	//   ....[32]....
        /*0c60*/ 	.word	0x00003960


	//   ....[33]....
        /*0c64*/ 	.word	0x00004970


	//   ....[34]....
        /*0c68*/ 	.word	0x00004990


	//   ....[35]....
        /*0c6c*/ 	.word	0x00004a90


	//   ....[36]....
        /*0c70*/ 	.word	0x00004aa0


	//   ....[37]....
        /*0c74*/ 	.word	0x000051b0


	//   ....[38]....
        /*0c78*/ 	.word	0x000051c0


	//   ....[39]....
        /*0c7c*/ 	.word	0x000051f0


	//   ....[40]....
        /*0c80*/ 	.word	0x00005200


	//   ....[41]....
        /*0c84*/ 	.word	0x00006af0


	//   ....[42]....
        /*0c88*/ 	.word	0x00006b00


	//   ....[43]....
        /*0c8c*/ 	.word	0x00006b30


	//   ....[44]....
        /*0c90*/ 	.word	0x00006b40


	//   ....[45]....
        /*0c94*/ 	.word	0x00007d20


	//   ....[46]....
        /*0c98*/ 	.word	0x00007d40


	//   ....[47]....
        /*0c9c*/ 	.word	0x00007e50


	//   ....[48]....
        /*0ca0*/ 	.word	0x00007e70


	//   ....[49]....
        /*0ca4*/ 	.word	0x00008210


	//   ....[50]....
        /*0ca8*/ 	.word	0x00008230


	//   ....[51]....
        /*0cac*/ 	.word	0x00008250


	//   ....[52]....
        /*0cb0*/ 	.word	0x00008270


	//   ....[53]....
        /*0cb4*/ 	.word	0x00009eb0


	//   ....[54]....
        /*0cb8*/ 	.word	0x00009ee0


	//   ....[55]....
        /*0cbc*/ 	.word	0x00009f00


	//   ....[56]....
        /*0cc0*/ 	.word	0x00009f10


	//   ....[57]....
        /*0cc4*/ 	.word	0x0000b7c0


	//   ....[58]....
        /*0cc8*/ 	.word	0x0000b7d0


	//   ....[59]....
        /*0ccc*/ 	.word	0x0000b7f0


	//   ....[60]....
        /*0cd0*/ 	.word	0x0000b800


	//   ....[61]....
        /*0cd4*/ 	.word	0x0000bbb0


	//   ....[62]....
        /*0cd8*/ 	.word	0x0000bbd0


	//   ....[63]....
        /*0cdc*/ 	.word	0x0000bd90


	//   ....[64]....
        /*0ce0*/ 	.word	0x0000bda0


	//   ....[65]....
        /*0ce4*/ 	.word	0x0000bf50


	//   ....[66]....
        /*0ce8*/ 	.word	0x0000bf70


	//   ....[67]....
        /*0cec*/ 	.word	0x0000c120


	//   ....[68]....
        /*0cf0*/ 	.word	0x0000c130


	//   ....[69]....
        /*0cf4*/ 	.word	0x0000c4d0


	//   ....[70]....
        /*0cf8*/ 	.word	0x0000c4f0


	//   ....[71]....
        /*0cfc*/ 	.word	0x0000d140


	//   ....[72]....
        /*0d00*/ 	.word	0x0000d150


	//   ....[73]....
        /*0d04*/ 	.word	0x0000e4f0


	//   ....[74]....
        /*0d08*/ 	.word	0x0000e510


	//   ....[75]....
        /*0d0c*/ 	.word	0x0000e6e0


	//   ....[76]....
        /*0d10*/ 	.word	0x0000e6f0


	//   ....[77]....
        /*0d14*/ 	.word	0x0000e8a0


	//   ....[78]....
        /*0d18*/ 	.word	0x0000e8c0


	//   ....[79]....
        /*0d1c*/ 	.word	0x0000ea70


	//   ....[80]....
        /*0d20*/ 	.word	0x0000ea80


	//   ....[81]....
        /*0d24*/ 	.word	0x0000ecf0


	//   ....[82]....
        /*0d28*/ 	.word	0x0000ed10


	//   ....[83]....
        /*0d2c*/ 	.word	0x0000ee40


	//   ....[84]....
        /*0d30*/ 	.word	0x0000ee80


	//   ....[85]....
        /*0d34*/ 	.word	0x0000eeb0


	//   ....[86]....
        /*0d38*/ 	.word	0x0000eee0


	//   ....[87]....
        /*0d3c*/ 	.word	0x0000ef10


	//   ....[88]....
        /*0d40*/ 	.word	0x0000ef40


	//   ....[89]....
        /*0d44*/ 	.word	0x0000f0a0


	//   ....[90]....
        /*0d48*/ 	.word	0x0000f0e0


	//   ....[91]....
        /*0d4c*/ 	.word	0x0000f110


	//   ....[92]....
        /*0d50*/ 	.word	0x0000f140


	//   ....[93]....
        /*0d54*/ 	.word	0x0000f170


	//   ....[94]....
        /*0d58*/ 	.word	0x0000f1a0


	//   ....[95]....
        /*0d5c*/ 	.word	0x0000f230


	//   ....[96]....
        /*0d60*/ 	.word	0x0000f260


	//   ....[97]....
        /*0d64*/ 	.word	0x0000f270


	//   ....[98]....
        /*0d68*/ 	.word	0x0000f2d0


	//   ....[99]....
        /*0d6c*/ 	.word	0x0000f8b0


	//   ....[100]....
        /*0d70*/ 	.word	0x0000f910


	//   ....[101]....
        /*0d74*/ 	.word	0x0000f960


	//   ....[102]....
        /*0d78*/ 	.word	0x0000f9b0


	//   ....[103]....
        /*0d7c*/ 	.word	0x0000fa00


	//   ....[104]....
        /*0d80*/ 	.word	0x0000fa70


	//   ....[105]....
        /*0d84*/ 	.word	0x0000fac0


	//   ....[106]....
        /*0d88*/ 	.word	0x0000fb20


	//   ....[107]....
        /*0d8c*/ 	.word	0x0000fb90


	//   ....[108]....
        /*0d90*/ 	.word	0x0000fbf0


	//   ....[109]....
        /*0d94*/ 	.word	0x0000fc60


	//   ....[110]....
        /*0d98*/ 	.word	0x0000fcd0


	//   ....[111]....
        /*0d9c*/ 	.word	0x0000fd40


	//   ....[112]....
        /*0da0*/ 	.word	0x0000fda0


	//   ....[113]....
        /*0da4*/ 	.word	0x0000fe10


	//   ....[114]....
        /*0da8*/ 	.word	0x0000fe80


	//   ....[115]....
        /*0dac*/ 	.word	0x0000fef0


	//   ....[116]....
        /*0db0*/ 	.word	0x0000ff50


	//   ....[117]....
        /*0db4*/ 	.word	0x0000ffc0


	//   ....[118]....
        /*0db8*/ 	.word	0x00010030


	//   ....[119]....
        /*0dbc*/ 	.word	0x000101a0


	//   ....[120]....
        /*0dc0*/ 	.word	0x00010200


	//   ....[121]....
        /*0dc4*/ 	.word	0x00010260


	//   ....[122]....
        /*0dc8*/ 	.word	0x000102b0


	//   ....[123]....
        /*0dcc*/ 	.word	0x00010300


	//   ....[124]....
        /*0dd0*/ 	.word	0x00010350


	//   ....[125]....
        /*0dd4*/ 	.word	0x000103c0


	//   ....[126]....
        /*0dd8*/ 	.word	0x00010430


	//   ....[127]....
        /*0ddc*/ 	.word	0x000104a0


	//   ....[128]....
        /*0de0*/ 	.word	0x00010620


	//   ....[129]....
        /*0de4*/ 	.word	0x00010680


	//   ....[130]....
        /*0de8*/ 	.word	0x000106d0


	//   ....[131]....
        /*0dec*/ 	.word	0x00010710


	//   ....[132]....
        /*0df0*/ 	.word	0x00010760


	//   ....[133]....
        /*0df4*/ 	.word	0x000107a0


	//   ....[134]....
        /*0df8*/ 	.word	0x000107f0


	//   ....[135]....
        /*0dfc*/ 	.word	0x00010840


	//   ....[136]....
        /*0e00*/ 	.word	0x00010890


	//   ....[137]....
        /*0e04*/ 	.word	0x000108e0


	//   ....[138]....
        /*0e08*/ 	.word	0x00010950


	//   ....[139]....
        /*0e0c*/ 	.word	0x000109c0


	//   ....[140]....
        /*0e10*/ 	.word	0x00010a30


	//   ....[141]....
        /*0e14*/ 	.word	0x00010a90


	//   ....[142]....
        /*0e18*/ 	.word	0x00010b00


	//   ....[143]....
        /*0e1c*/ 	.word	0x00010b70


	//   ....[144]....
        /*0e20*/ 	.word	0x00010be0


	//   ....[145]....
        /*0e24*/ 	.word	0x00010c40


	//   ....[146]....
        /*0e28*/ 	.word	0x00010cb0


	//   ....[147]....
        /*0e2c*/ 	.word	0x00010d20


	//   ....[148]....
        /*0e30*/ 	.word	0x00010d90


	//   ....[149]....
        /*0e34*/ 	.word	0x00010df0


	//   ....[150]....
        /*0e38*/ 	.word	0x00010e60


	//   ....[151]....
        /*0e3c*/ 	.word	0x00010ed0


	//   ....[152]....
        /*0e40*/ 	.word	0x00010f40


	//   ....[153]....
        /*0e44*/ 	.word	0x00010fa0


	//   ....[154]....
        /*0e48*/ 	.word	0x00011010


	//   ....[155]....
        /*0e4c*/ 	.word	0x00011080


	//   ....[156]....
        /*0e50*/ 	.word	0x000110f0


	//   ....[157]....
        /*0e54*/ 	.word	0x00011150


	//   ....[158]....
        /*0e58*/ 	.word	0x000111c0


	//   ....[159]....
        /*0e5c*/ 	.word	0x00011230


	//   ....[160]....
        /*0e60*/ 	.word	0x00011280


	//   ....[161]....
        /*0e64*/ 	.word	0x000112c0


	//   ....[162]....
        /*0e68*/ 	.word	0x00011310


	//   ....[163]....
        /*0e6c*/ 	.word	0x00011360


	//   ....[164]....
        /*0e70*/ 	.word	0x000113b0


	//   ....[165]....
        /*0e74*/ 	.word	0x00011420


	//   ....[166]....
        /*0e78*/ 	.word	0x00011470


	//   ....[167]....
        /*0e7c*/ 	.word	0x000114c0


	//   ....[168]....
        /*0e80*/ 	.word	0x00011510


	//   ....[169]....
        /*0e84*/ 	.word	0x00011560


	//   ....[170]....
        /*0e88*/ 	.word	0x000115b0


	//   ....[171]....
        /*0e8c*/ 	.word	0x00011620


	//   ....[172]....
        /*0e90*/ 	.word	0x00011670


	//   ....[173]....
        /*0e94*/ 	.word	0x000116d0


	//   ....[174]....
        /*0e98*/ 	.word	0x00011730


	//   ....[175]....
        /*0e9c*/ 	.word	0x000117a0


	//----- nvinfo : EIATTR_EXIT_INSTR_OFFSETS
	.align		4
.L_434:
        /*0ea0*/ 	.byte	0x04, 0x1c
        /*0ea2*/ 	.short	(.L_436 - .L_435)


	//   ....[0]....
.L_435:
        /*0ea4*/ 	.word	0x00000c10


	//   ....[1]....
        /*0ea8*/ 	.word	0x0000f870


	//----- nvinfo : EIATTR_MAX_THREADS
	.align		4
.L_436:
        /*0eac*/ 	.byte	0x04, 0x05
        /*0eae*/ 	.short	(.L_438 - .L_437)
.L_437:
        /*0eb0*/ 	.word	0x00000100
        /*0eb4*/ 	.word	0x00000001
        /*0eb8*/ 	.word	0x00000001


	//----- nvinfo : EIATTR_CRS_STACK_SIZE
	.align		4
.L_438:
        /*0ebc*/ 	.byte	0x04, 0x1e
        /*0ebe*/ 	.short	(.L_440 - .L_439)
.L_439:
        /*0ec0*/ 	.word	0x00000000
.L_440:


//--------------------- .nv.info._ZN7cutlass13device_kernelIN5flash19enable_sm80_to_sm89INS1_16FlashAttnFwdSm80INS1_25CollectiveMainloopFwdSm80ILi8ELi1ELb0EN4cute5tupleIJNS5_1CILi128EEENS7_ILi48EEENS7_ILi256EEEEEELi256ENS_6half_tEfNS_4arch4Sm80ELb0ELb0ELb0ELb1ELb1ELb1ELb1ELb1EEENS1_21CollectiveEpilogueFwdINS6_IJS8_SA_S9_EEENS6_IJNS7_ILi1EEESI_SI_EEESC_SE_Li256ELb1ELb1ELb1ELb0EEENS1_36VarlenDynamicPersistentTileSchedulerILi128ELi48ELi256ELi256ELb1ELb1ELb0ELb0ELb1ELb1EEEEEEEEEvNT_6ParamsE --------------------------
	.section	.nv.info._ZN7cutlass13device_kernelIN5flash19enable_sm80_to_sm89INS1_16FlashAttnFwdSm80INS1_25CollectiveMainloopFwdSm80ILi8ELi1ELb0EN4cute5tupleIJNS5_1CILi128EEENS7_ILi48EEENS7_ILi256EEEEEELi256ENS_6half_tEfNS_4arch4Sm80ELb0ELb0ELb0ELb1ELb1ELb1ELb1ELb1EEENS1_21CollectiveEpilogueFwdINS6_IJS8_SA_S9_EEENS6_IJNS7_ILi1EEESI_SI_EEESC_SE_Li256ELb1ELb1ELb1ELb0EEENS1_36VarlenDynamicPersistentTileSchedulerILi128ELi48ELi256ELi256ELb1ELb1ELb0ELb0ELb1ELb1EEEEEEEEEvNT_6ParamsE,"",@"SHT_CUDA_INFO"
	.sectionflags	@""
	.align	4


	//----- nvinfo : EIATTR_CUDA_API_VERSION
	.align		4
        /*0000*/ 	.byte	0x04, 0x37
        /*0002*/ 	.short	(.L_442 - .L_441)
.L_441:
        /*0004*/ 	.word	0x00000082


	//----- nvinfo : EIATTR_SW2861232_WAR
	.align		4
.L_442:
        /*0008*/ 	.byte	0x01, 0x35
	.zero		2


	//----- nvinfo : EIATTR_PARAM_CBANK
	.align		4
        /*000c*/ 	.byte	0x04, 0x0a
        /*000e*/ 	.short	(.L_444 - .L_443)
	.align		4
.L_443:
        /*0010*/ 	.word	index@(.nv.constant0._ZN7cutlass13device_kernelIN5flash19enable_sm80_to_sm89INS1_16FlashAttnFwdSm80INS1_25CollectiveMainloopFwdSm80ILi8ELi1ELb0EN4cute5tupleIJNS5_1CILi128EEENS7_ILi48EEENS7_ILi256EEEEEELi256ENS_6half_tEfNS_4arch4Sm80ELb0ELb0ELb0ELb1ELb1ELb1ELb1ELb1EEENS1_21CollectiveEpilogueFwdINS6_IJS8_SA_S9_EEENS6_IJNS7_ILi1EEESI_SI_EEESC_SE_Li256ELb1ELb1ELb1ELb0EEENS1_36VarlenDynamicPersistentTileSchedulerILi128ELi48ELi256ELi256ELb1ELb1ELb0ELb0ELb1ELb1EEEEEEEEEvNT_6ParamsE)
        /*0014*/ 	.short	0x0160
        /*0016*/ 	.short	0x0438


	//----- nvinfo : EIATTR_CBANK_PARAM_SIZE
	.align		4
.L_444:
        /*0018*/ 	.byte	0x03, 0x19
        /*001a*/ 	.short	0x0438


	//----- nvinfo : EIATTR_KPARAM_INFO
	.align		4
        /*001c*/ 	.byte	0x04, 0x17
        /*001e*/ 	.short	(.L_446 - .L_445)
.L_445:
        /*0020*/ 	.word	0x00000000
        /*0024*/ 	.short	0x0000
        /*0026*/ 	.short	0x0000
        /*0028*/ 	.byte	0x00, 0xf0, 0xe1, 0x10


	//----- nvinfo : EIATTR_MAXREG_COUNT
	.align		4
.L_446:
        /*002c*/ 	.byte	0x03, 0x1b
        /*002e*/ 	.short	0x00ff


	//----- nvinfo : EIATTR_NUM_BARRIERS
	.align		4
        /*0030*/ 	.byte	0x02, 0x4c
        /*0032*/ 	.byte	0x06
	.zero		1


	//----- nvinfo : EIATTR_ANNOTATIONS
	.align		4
        /*0034*/ 	.byte	0x04, 0x55
        /*0036*/ 	.short	(.L_448 - .L_447)


	//   ....[0]....
.L_447:
        /* <DEDUP_REMOVED lines=159> */


	//----- nvinfo : EIATTR_MERCURY_ISA_VERSION
	.align		4
.L_448:
        /*0a18*/ 	.byte	0x03, 0x5f
        /*0a1a*/ 	.short	0x0000


	//----- nvinfo : EIATTR_INT_WARP_WIDE_INSTR_OFFSETS
	.align		4
        /*0a1c*/ 	.byte	0x04, 0x31
        /*0a1e*/ 	.short	(.L_450 - .L_449)


	//   ....[0]....
.L_449:
        /*0a20*/ 	.word	0x000170a0


	//   ....[1]....
        /*0a24*/ 	.word	0x00017110


	//----- nvinfo : EIATTR_COOP_GROUP_MASK_REGIDS
	.align		4
.L_450:
        /*0a28*/ 	.byte	0x04, 0x29
        /*0a2a*/ 	.short	(.L_452 - .L_451)


	//   ....[0]....
.L_451:
        /*0a2c*/ 	.word	0xffffffff


	//   ....[1]....
        /*0a30*/ 	.word	0xffffffff


	//   ....[2]....
        /*0a34*/ 	.word	0xffffffff


	//   ....[3]....
        /*0a38*/ 	.word	0xffffffff


	//   ....[4]....
        /*0a3c*/ 	.word	0xffffffff


	//   ....[5]....
        /*0a40*/ 	.word	0xffffffff


	//   ....[6]....
        /*0a44*/ 	.word	0xffffffff


	//   ....[7]....
        /*0a48*/ 	.word	0xffffffff


	//   ....[8]....
        /*0a4c*/ 	.word	0xffffffff


	//   ....[9]....
        /*0a50*/ 	.word	0xffffffff


	//   ....[10]....
        /*0a54*/ 	.word	0xffffffff


	//   ....[11]....
        /*0a58*/ 	.word	0xffffffff


	//   ....[12]....
        /*0a5c*/ 	.word	0xffffffff


	//   ....[13]....
        /*0a60*/ 	.word	0xffffffff


	//   ....[14]....
        /*0a64*/ 	.word	0xffffffff


	//   ....[15]....
        /*0a68*/ 	.word	0xffffffff


	//   ....[16]....
        /*0a6c*/ 	.word	0xffffffff


	//   ....[17]....
        /*0a70*/ 	.word	0xffffffff


	//   ....[18]....
        /*0a74*/ 	.word	0xffffffff


	//   ....[19]....
        /*0a78*/ 	.word	0xffffffff


	//   ....[20]....
        /*0a7c*/ 	.word	0xffffffff


	//   ....[21]....
        /*0a80*/ 	.word	0xffffffff


	//   ....[22]....
        /*0a84*/ 	.word	0xffffffff


	//   ....[23]....
        /*0a88*/ 	.word	0xffffffff


	//   ....[24]....
        /*0a8c*/ 	.word	0xffffffff


	//   ....[25]....
        /*0a90*/ 	.word	0xffffffff


	//   ....[26]....
        /*0a94*/ 	.word	0xffffffff


	//   ....[27]....
        /*0a98*/ 	.word	0xffffffff


	//   ....[28]....
        /*0a9c*/ 	.word	0xffffffff


	//   ....[29]....
        /*0aa0*/ 	.word	0xffffffff


	//   ....[30]....
        /*0aa4*/ 	.word	0xffffffff


	//   ....[31]....
        /*0aa8*/ 	.word	0xffffffff


	//   ....[32]....
        /*0aac*/ 	.word	0xffffffff


	//   ....[33]....
        /*0ab0*/ 	.word	0xffffffff


	//   ....[34]....
        /*0ab4*/ 	.word	0xffffffff


	//   ....[35]....
        /*0ab8*/ 	.word	0xffffffff


	//   ....[36]....
        /*0abc*/ 	.word	0xffffffff


	//   ....[37]....
        /*0ac0*/ 	.word	0xffffffff


	//   ....[38]....
        /*0ac4*/ 	.word	0xffffffff


	//   ....[39]....
        /*0ac8*/ 	.word	0xffffffff


	//   ....[40]....
        /*0acc*/ 	.word	0xffffffff


	//   ....[41]....
        /*0ad0*/ 	.word	0xffffffff


	//   ....[42]....
        /*0ad4*/ 	.word	0xffffffff


	//   ....[43]....
        /*0ad8*/ 	.word	0xffffffff


	//   ....[44]....
        /*0adc*/ 	.word	0xffffffff


	//   ....[45]....
        /*0ae0*/ 	.word	0xffffffff


	//   ....[46]....
        /*0ae4*/ 	.word	0xffffffff


	//   ....[47]....
        /*0ae8*/ 	.word	0xffffffff


	//   ....[48]....
        /*0aec*/ 	.word	0xffffffff


	//   ....[49]....
        /*0af0*/ 	.word	0xffffffff


	//   ....[50]....
        /*0af4*/ 	.word	0xffffffff


	//   ....[51]....
        /*0af8*/ 	.word	0xffffffff


	//   ....[52]....
        /*0afc*/ 	.word	0xffffffff


	//   ....[53]....
        /*0b00*/ 	.word	0xffffffff


	//   ....[54]....
        /*0b04*/ 	.word	0xffffffff


	//   ....[55]....
        /*0b08*/ 	.word	0xffffffff


	//   ....[56]....
        /*0b0c*/ 	.word	0xffffffff


	//   ....[57]....
        /*0b10*/ 	.word	0xffffffff


	//   ....[58]....
        /*0b14*/ 	.word	0xffffffff


	//   ....[59]....
        /*0b18*/ 	.word	0xffffffff


	//   ....[60]....
        /*0b1c*/ 	.word	0xffffffff


	//   ....[61]....
        /*0b20*/ 	.word	0xffffffff


	//   ....[62]....
        /*0b24*/ 	.word	0xffffffff


	//   ....[63]....
        /*0b28*/ 	.word	0xffffffff


	//   ....[64]....
        /*0b2c*/ 	.word	0xffffffff


	//   ....[65]....
        /*0b30*/ 	.word	0xffffffff


	//   ....[66]....
        /*0b34*/ 	.word	0xffffffff


	//   ....[67]....
        /*0b38*/ 	.word	0xffffffff


	//   ....[68]....
        /*0b3c*/ 	.word	0xffffffff


	//   ....[69]....
        /*0b40*/ 	.word	0xffffffff


	//   ....[70]....
        /*0b44*/ 	.word	0xffffffff


	//   ....[71]....
        /*0b48*/ 	.word	0xffffffff


	//   ....[72]....
        /*0b4c*/ 	.word	0xffffffff


	//   ....[73]....
        /*0b50*/ 	.word	0xffffffff


	//   ....[74]....
        /*0b54*/ 	.word	0xffffffff


	//   ....[75]....
        /*0b58*/ 	.word	0xffffffff


	//   ....[76]....
        /*0b5c*/ 	.word	0xffffffff


	//   ....[77]....
        /*0b60*/ 	.word	0xffffffff


	//   ....[78]....
        /*0b64*/ 	.word	0xffffffff


	//   ....[79]....
        /*0b68*/ 	.word	0xffffffff


	//   ....[80]....
        /*0b6c*/ 	.word	0xffffffff


	//   ....[81]....
        /*0b70*/ 	.word	0xffffffff


	//   ....[82]....
        /*0b74*/ 	.word	0xffffffff


	//   ....[83]....
        /*0b78*/ 	.word	0xffffffff


	//   ....[84]....
        /*0b7c*/ 	.word	0xffffffff


	//   ....[85]....
        /*0b80*/ 	.word	0xffffffff


	//   ....[86]....
        /*0b84*/ 	.word	0xffffffff


	//   ....[87]....
        /*0b88*/ 	.word	0xffffffff


	//   ....[88]....
        /*0b8c*/ 	.word	0xffffffff


	//   ....[89]....
        /*0b90*/ 	.word	0xffffffff


	//   ....[90]....
        /*0b94*/ 	.word	0xffffffff


	//   ....[91]....
        /*0b98*/ 	.word	0xffffffff


	//   ....[92]....
        /*0b9c*/ 	.word	0xffffffff


	//   ....[93]....
        /*0ba0*/ 	.word	0xffffffff


	//   ....[94]....
        /*0ba4*/ 	.word	0xffffffff


	//   ....[95]....
        /*0ba8*/ 	.word	0xffffffff


	//   ....[96]....
        /*0bac*/ 	.word	0xffffffff


	//   ....[97]....
        /*0bb0*/ 	.word	0xffffffff


	//   ....[98]....
        /*0bb4*/ 	.word	0xffffffff


	//   ....[99]....
        /*0bb8*/ 	.word	0xffffffff


	//   ....[100]....
        /*0bbc*/ 	.word	0xffffffff


	//   ....[101]....
        /*0bc0*/ 	.word	0xffffffff


	//   ....[102]....
        /*0bc4*/ 	.word	0xffffffff


	//   ....[103]....
        /*0bc8*/ 	.word	0xffffffff


	//   ....[104]....
        /*0bcc*/ 	.word	0xffffffff


	//   ....[105]....
        /*0bd0*/ 	.word	0xffffffff


	//   ....[106]....
        /*0bd4*/ 	.word	0xffffffff


	//   ....[107]....
        /*0bd8*/ 	.word	0xffffffff


	//   ....[108]....
        /*0bdc*/ 	.word	0xffffffff


	//   ....[109]....
        /*0be0*/ 	.word	0xffffffff


	//   ....[110]....
        /*0be4*/ 	.word	0xffffffff


	//   ....[111]....
        /*0be8*/ 	.word	0xffffffff


	//   ....[112]....
        /*0bec*/ 	.word	0xffffffff


	//   ....[113]....
        /*0bf0*/ 	.word	0xffffffff


	//   ....[114]....
        /*0bf4*/ 	.word	0xffffffff


	//   ....[115]....
        /*0bf8*/ 	.word	0xffffffff


	//   ....[116]....
        /*0bfc*/ 	.word	0xffffffff


	//   ....[117]....
        /*0c00*/ 	.word	0xffffffff


	//   ....[118]....
        /*0c04*/ 	.word	0xffffffff


	//   ....[119]....
        /*0c08*/ 	.word	0xffffffff


	//   ....[120]....
        /*0c0c*/ 	.word	0xffffffff


	//   ....[121]....
        /*0c10*/ 	.word	0xffffffff


	//   ....[122]....
        /*0c14*/ 	.word	0xffffffff


	//   ....[123]....
        /*0c18*/ 	.word	0xffffffff


	//   ....[124]....
        /*0c1c*/ 	.word	0xffffffff


	//   ....[125]....
        /*0c20*/ 	.word	0xffffffff


	//   ....[126]....
        /*0c24*/ 	.word	0xffffffff


	//   ....[127]....
        /*0c28*/ 	.word	0xffffffff


	//   ....[128]....
        /*0c2c*/ 	.word	0xffffffff


	//   ....[129]....
        /*0c30*/ 	.word	0xffffffff


	//   ....[130]....
        /*0c34*/ 	.word	0xffffffff


	//   ....[131]....
        /*0c38*/ 	.word	0xffffffff


	//   ....[132]....
        /*0c3c*/ 	.word	0xffffffff


	//   ....[133]....
        /*0c40*/ 	.word	0xffffffff


	//   ....[134]....
        /*0c44*/ 	.word	0xffffffff


	//   ....[135]....
        /*0c48*/ 	.word	0xffffffff


	//   ....[136]....
        /*0c4c*/ 	.word	0xffffffff


	//   ....[137]....
        /*0c50*/ 	.word	0xffffffff


	//   ....[138]....
        /*0c54*/ 	.word	0xffffffff


	//   ....[139]....
        /*0c58*/ 	.word	0xffffffff


	//   ....[140]....
        /*0c5c*/ 	.word	0xffffffff


	//   ....[141]....
        /*0c60*/ 	.word	0xffffffff


	//   ....[142]....
        /*0c64*/ 	.word	0xffffffff


	//   ....[143]....
        /*0c68*/ 	.word	0xffffffff


	//   ....[144]....
        /*0c6c*/ 	.word	0xffffffff


	//   ....[145]....
        /*0c70*/ 	.word	0xffffffff


	//   ....[146]....
        /*0c74*/ 	.word	0xffffffff


	//   ....[147]....
        /*0c78*/ 	.word	0xffffffff


	//   ....[148]....
        /*0c7c*/ 	.word	0xffffffff


	//   ....[149]....
        /*0c80*/ 	.word	0xffffffff


	//   ....[150]....
        /*0c84*/ 	.word	0xffffffff


	//   ....[151]....
        /*0c88*/ 	.word	0xffffffff


	//   ....[152]....
        /*0c8c*/ 	.word	0xffffffff


	//   ....[153]....
        /*0c90*/ 	.word	0xffffffff


	//   ....[154]....
        /*0c94*/ 	.word	0xffffffff


	//   ....[155]....
        /*0c98*/ 	.word	0xffffffff


	//   ....[156]....
        /*0c9c*/ 	.word	0xffffffff


	//   ....[157]....
        /*0ca0*/ 	.word	0xffffffff


	//   ....[158]....
        /*0ca4*/ 	.word	0xffffffff


	//   ....[159]....
        /*0ca8*/ 	.word	0xffffffff


	//   ....[160]....
        /*0cac*/ 	.word	0xffffffff


	//   ....[161]....
        /*0cb0*/ 	.word	0xffffffff


	//   ....[162]....
        /*0cb4*/ 	.word	0xffffffff


	//   ....[163]....
        /*0cb8*/ 	.word	0xffffffff


	//   ....[164]....
        /*0cbc*/ 	.word	0xffffffff


	//   ....[165]....
        /*0cc0*/ 	.word	0xffffffff


	//   ....[166]....
        /*0cc4*/ 	.word	0xffffffff


	//   ....[167]....
        /*0cc8*/ 	.word	0xffffffff


	//   ....[168]....
        /*0ccc*/ 	.word	0xffffffff


	//   ....[169]....
        /*0cd0*/ 	.word	0xffffffff


	//   ....[170]....
        /*0cd4*/ 	.word	0xffffffff


	//   ....[171]....
        /*0cd8*/ 	.word	0xffffffff


	//   ....[172]....
        /*0cdc*/ 	.word	0xffffffff


	//   ....[173]....
        /*0ce0*/ 	.word	0xffffffff


	//   ....[174]....
        /*0ce4*/ 	.word	0xffffffff


	//   ....[175]....
        /*0ce8*/ 	.word	0xffffffff


	//   ....[176]....
        /*0cec*/ 	.word	0xffffffff


	//   ....[177]....
        /*0cf0*/ 	.word	0xffffffff


	//   ....[178]....
        /*0cf4*/ 	.word	0xffffffff


	//   ....[179]....
        /*0cf8*/ 	.word	0xffffffff


	//   ....[180]....
        /*0cfc*/ 	.word	0xffffffff


	//   ....[181]....
        /*0d00*/ 	.word	0xffffffff


	//   ....[182]....
        /*0d04*/ 	.word	0xffffffff


	//   ....[183]....
        /*0d08*/ 	.word	0xffffffff


	//   ....[184]....
        /*0d0c*/ 	.word	0xffffffff


	//   ....[185]....
        /*0d10*/ 	.word	0xffffffff


	//   ....[186]....
        /*0d14*/ 	.word	0xffffffff


	//   ....[187]....
        /*0d18*/ 	.word	0xffffffff


	//   ....[188]....
        /*0d1c*/ 	.word	0xffffffff


	//   ....[189]....
        /*0d20*/ 	.word	0xffffffff


	//   ....[190]....
        /*0d24*/ 	.word	0xffffffff


	//   ....[191]....
        /*0d28*/ 	.word	0xffffffff


	//   ....[192]....
        /*0d2c*/ 	.word	0xffffffff


	//   ....[193]....
        /*0d30*/ 	.word	0xffffffff


	//   ....[194]....
        /*0d34*/ 	.word	0xffffffff


	//   ....[195]....
        /*0d38*/ 	.word	0xffffffff


	//   ....[196]....
        /*0d3c*/ 	.word	0xffffffff


	//   ....[197]....
        /*0d40*/ 	.word	0xffffffff


	//   ....[198]....
        /*0d44*/ 	.word	0xffffffff


	//   ....[199]....
        /*0d48*/ 	.word	0xffffffff


	//   ....[200]....
        /*0d4c*/ 	.word	0xffffffff


	//   ....[201]....
        /*0d50*/ 	.word	0xffffffff


	//   ....[202]....
        /*0d54*/ 	.word	0xffffffff


	//   ....[203]....
        /*0d58*/ 	.word	0xffffffff


	//----- nvinfo : EIATTR_COOP_GROUP_INSTR_OFFSETS
	.align		4
.L_452:
        /*0d5c*/ 	.byte	0x04, 0x28
        /*0d5e*/ 	.short	(.L_454 - .L_453)


	//   ....[0]....
.L_453:
        /*0d60*/ 	.word	0x00000050


	//   ....[1]....
        /*0d64*/ 	.word	0x00000200


	//   ....[2]....
        /*0d68*/ 	.word	0x00000230


	//   ....[3]....
        /*0d6c*/ 	.word	0x00000260


	//   ....[4]....
        /*0d70*/ 	.word	0x00000290


	//   ....[5]....
        /*0d74*/ 	.word	0x000002c0


	//   ....[6]....
        /*0d78*/ 	.word	0x000002f0


	//   ....[7]....
        /*0d7c*/ 	.word	0x00000460


	//   ....[8]....
        /*0d80*/ 	.word	0x000004a0


	//   ....[9]....
        /*0d84*/ 	.word	0x000004d0


	//   ....[10]....
        /*0d88*/ 	.word	0x00000500


	//   ....[11]....
        /*0d8c*/ 	.word	0x00000530


	//   ....[12]....
        /*0d90*/ 	.word	0x00000560


	//   ....[13]....
        /*0d94*/ 	.word	0x000005f0


	//   ....[14]....
        /*0d98*/ 	.word	0x00000620


	//   ....[15]....
        /*0d9c*/ 	.word	0x00000640


	//   ....[16]....
        /*0da0*/ 	.word	0x000006a0


	//   ....[17]....
        /*0da4*/ 	.word	0x00003fd0


	//   ....[18]....
        /*0da8*/ 	.word	0x00004060


	//   ....[19]....
        /*0dac*/ 	.word	0x00005070


	//   ....[20]....
        /*0db0*/ 	.word	0x00005080


	//   ....[21]....
        /*0db4*/ 	.word	0x00006590


	//   ....[22]....
        /*0db8*/ 	.word	0x00006600


	//   ....[23]....
        /*0dbc*/ 	.word	0x000076a0


	//   ....[24]....
        /*0dc0*/ 	.word	0x000076b0


	//   ....[25]....
        /*0dc4*/ 	.word	0x00008650


	//   ....[26]....
        /*0dc8*/ 	.word	0x00008680


	//   ....[27]....
        /*0dcc*/ 	.word	0x00008840


	//   ....[28]....
        /*0dd0*/ 	.word	0x00008860


	//   ....[29]....
        /*0dd4*/ 	.word	0x00008c90


	//   ....[30]....
        /*0dd8*/ 	.word	0x00008d50


	//   ....[31]....
        /*0ddc*/ 	.word	0x00008ef0


	//   ....[32]....
        /*0de0*/ 	.word	0x00008f10


	//   ....[33]....
        /*0de4*/ 	.word	0x00009db0


	//   ....[34]....
        /*0de8*/ 	.word	0x00009dd0


	//   ....[35]....
        /*0dec*/ 	.word	0x00009f60


	//   ....[36]....
        /*0df0*/ 	.word	0x00009f70


	//   ....[37]....
        /*0df4*/ 	.word	0x0000a0e0


	//   ....[38]....
        /*0df8*/ 	.word	0x0000a100


	//   ....[39]....
        /*0dfc*/ 	.word	0x0000a270


	//   ....[40]....
        /*0e00*/ 	.word	0x0000a280


	//   ....[41]....
        /*0e04*/ 	.word	0x0000a6f0


	//   ....[42]....
        /*0e08*/ 	.word	0x0000a710


	//   ....[43]....
        /*0e0c*/ 	.word	0x0000a800


	//   ....[44]....
        /*0e10*/ 	.word	0x0000a810


	//   ....[45]....
        /*0e14*/ 	.word	0x0000aa70


	//   ....[46]....
        /*0e18*/ 	.word	0x0000aab0


	//   ....[47]....
        /*0e1c*/ 	.word	0x0000aaf0


	//   ....[48]....
        /*0e20*/ 	.word	0x0000ab20


	//   ....[49]....
        /*0e24*/ 	.word	0x0000dc60


	//   ....[50]....
        /*0e28*/ 	.word	0x0000dca0


	//   ....[51]....
        /*0e2c*/ 	.word	0x0000dce0


	//   ....[52]....
        /*0e30*/ 	.word	0x0000dd10


	//   ....[53]....
        /*0e34*/ 	.word	0x00011370


	//   ....[54]....
        /*0e38*/ 	.word	0x000113a0


	//   ....[55]....
        /*0e3c*/ 	.word	0x000115a0


	//   ....[56]....
        /*0e40*/ 	.word	0x000115b0


	//   ....[57]....
        /*0e44*/ 	.word	0x00012370


	//   ....[58]....
        /*0e48*/ 	.word	0x00012390


	//   ....[59]....
        /*0e4c*/ 	.word	0x000124f0


	//   ....[60]....
        /*0e50*/ 	.word	0x00012500


	//   ....[61]....
        /*0e54*/ 	.word	0x00012a10


	//   ....[62]....
        /*0e58*/ 	.word	0x00012a40


	//   ....[63]....
        /*0e5c*/ 	.word	0x00012a50


	//   ....[64]....
        /*0e60*/ 	.word	0x00012a80


	//   ....[65]....
        /*0e64*/ 	.word	0x00013c20


	//   ....[66]....
        /*0e68*/ 	.word	0x00013c30


	//   ....[67]....
        /*0e6c*/ 	.word	0x00013d70


	//   ....[68]....
        /*0e70*/ 	.word	0x00013d80


	//   ....[69]....
        /*0e74*/ 	.word	0x00014ac0


	//   ....[70]....
        /*0e78*/ 	.word	0x00014ae0


	//   ....[71]....
        /*0e7c*/ 	.word	0x00014c00


	//   ....[72]....
        /*0e80*/ 	.word	0x00014c10


	//   ....[73]....
        /*0e84*/ 	.word	0x00014ec0


	//   ....[74]....
        /*0e88*/ 	.word	0x00014ef0


	//   ....[75]....
        /*0e8c*/ 	.word	0x00014f10


	//   ....[76]....
        /*0e90*/ 	.word	0x00014f30


	//   ....[77]....
        /*0e94*/ 	.word	0x00016690


	//   ....[78]....
        /*0e98*/ 	.word	0x000166b0


	//   ....[79]....
        /*0e9c*/ 	.word	0x000166d0


	//   ....[80]....
        /*0ea0*/ 	.word	0x000166f0


	//   ....[81]....
        /*0ea4*/ 	.word	0x00017f80


	//   ....[82]....
        /*0ea8*/ 	.word	0x00017fa0


	//   ....[83]....
        /*0eac*/ 	.word	0x00017fc0


	//   ....[84]....
        /*0eb0*/ 	.word	0x00017fe0


	//   ....[85]....
        /*0eb4*/ 	.word	0x00018380


	//   ....[86]....
        /*0eb8*/ 	.word	0x000183a0


	//   ....[87]....
        /*0ebc*/ 	.word	0x00018500


	//   ....[88]....
        /*0ec0*/ 	.word	0x00018510


	//   ....[89]....
        /*0ec4*/ 	.word	0x00018680


	//   ....[90]....
        /*0ec8*/ 	.word	0x000186a0


	//   ....[91]....
        /*0ecc*/ 	.word	0x00018810


	//   ....[92]....
        /*0ed0*/ 	.word	0x00018820


	//   ....[93]....
        /*0ed4*/ 	.word	0x00018bc0


	//   ....[94]....
        /*0ed8*/ 	.word	0x00018be0


	//   ....[95]....
        /*0edc*/ 	.word	0x00019820


	//   ....[96]....
        /*0ee0*/ 	.word	0x00019830


	//   ....[97]....
        /*0ee4*/ 	.word	0x0001acc0


	//   ....[98]....
        /*0ee8*/ 	.word	0x0001ace0


	//   ....[99]....
        /*0eec*/ 	.word	0x0001ae50


	//   ....[100]....
        /*0ef0*/ 	.word	0x0001ae60


	//   ....[101]....
        /*0ef4*/ 	.word	0x0001afd0


	//   ....[102]....
        /*0ef8*/ 	.word	0x0001aff0


	//   ....[103]....
        /*0efc*/ 	.word	0x0001b160


	//   ....[104]....
        /*0f00*/ 	.word	0x0001b170


	//   ....[105]....
        /*0f04*/ 	.word	0x0001b3a0


	//   ....[106]....
        /*0f08*/ 	.word	0x0001b3c0


	//   ....[107]....
        /*0f0c*/ 	.word	0x0001b4f0


	//   ....[108]....
        /*0f10*/ 	.word	0x0001b530


	//   ....[109]....
        /*0f14*/ 	.word	0x0001b560


	//   ....[110]....
        /*0f18*/ 	.word	0x0001b590


	//   ....[111]....
        /*0f1c*/ 	.word	0x0001b5c0


	//   ....[112]....
        /*0f20*/ 	.word	0x0001b5f0


	//   ....[113]....
        /*0f24*/ 	.word	0x0001b750


	//   ....[114]....
        /*0f28*/ 	.word	0x0001b790


	//   ....[115]....
        /*0f2c*/ 	.word	0x0001b7c0


	//   ....[116]....
        /*0f30*/ 	.word	0x0001b7f0


	//   ....[117]....
        /*0f34*/ 	.word	0x0001b820


	//   ....[118]....
        /*0f38*/ 	.word	0x0001b850


	//   ....[119]....
        /*0f3c*/ 	.word	0x0001b8e0


	//   ....[120]....
        /*0f40*/ 	.word	0x0001b910


	//   ....[121]....
        /*0f44*/ 	.word	0x0001b920


	//   ....[122]....
        /*0f48*/ 	.word	0x0001b980


	//   ....[123]....
        /*0f4c*/ 	.word	0x0001bf70


	//   ....[124]....
        /*0f50*/ 	.word	0x0001bfd0


	//   ....[125]....
        /*0f54*/ 	.word	0x0001c030


	//   ....[126]....
        /*0f58*/ 	.word	0x0001c090


	//   ....[127]....
        /*0f5c*/ 	.word	0x0001c0f0


	//   ....[128]....
        /*0f60*/ 	.word	0x0001c160


	//   ....[129]....
        /*0f64*/ 	.word	0x0001c1b0


	//   ....[130]....
        /*0f68*/ 	.word	0x0001c210


	//   ....[131]....
        /*0f6c*/ 	.word	0x0001c280


	//   ....[132]....
        /*0f70*/ 	.word	0x0001c2e0


	//   ....[133]....
        /*0f74*/ 	.word	0x0001c350


	//   ....[134]....
        /*0f78*/ 	.word	0x0001c3c0


	//   ....[135]....
        /*0f7c*/ 	.word	0x0001c430


	//   ....[136]....
        /*0f80*/ 	.word	0x0001c490


	//   ....[137]....
        /*0f84*/ 	.word	0x0001c500


	//   ....[138]....
        /*0f88*/ 	.word	0x0001c570


	//   ....[139]....
        /*0f8c*/ 	.word	0x0001c5e0


	//   ....[140]....
        /*0f90*/ 	.word	0x0001c640


	//   ....[141]....
        /*0f94*/ 	.word	0x0001c6b0


	//   ....[142]....
        /*0f98*/ 	.word	0x0001c710


	//   ....[143]....
        /*0f9c*/ 	.word	0x0001c780


	//   ....[144]....
        /*0fa0*/ 	.word	0x0001c7f0


	//   ....[145]....
        /*0fa4*/ 	.word	0x0001c860


	//   ....[146]....
        /*0fa8*/ 	.word	0x0001c8c0


	//   ....[147]....
        /*0fac*/ 	.word	0x0001c920


	//   ....[148]....
        /*0fb0*/ 	.word	0x0001c980


	//   ....[149]....
        /*0fb4*/ 	.word	0x0001c9d0


	//   ....[150]....
        /*0fb8*/ 	.word	0x0001ca20


	//   ....[151]....
        /*0fbc*/ 	.word	0x0001ca90


	//   ....[152]....
        /*0fc0*/ 	.word	0x0001cb00


	//   ....[153]....
        /*0fc4*/ 	.word	0x0001cb60


	//   ....[154]....
        /*0fc8*/ 	.word	0x0001cbd0


	//   ....[155]....
        /*0fcc*/ 	.word	0x0001cc40


	//   ....[156]....
        /*0fd0*/ 	.word	0x0001ccb0


	//   ....[157]....
        /*0fd4*/ 	.word	0x0001cd10


	//   ....[158]....
        /*0fd8*/ 	.word	0x0001cd60


	//   ....[159]....
        /*0fdc*/ 	.word	0x0001cdb0


	//   ....[160]....
        /*0fe0*/ 	.word	0x0001ce00


	//   ....[161]....
        /*0fe4*/ 	.word	0x0001ce40


	//   ....[162]....
        /*0fe8*/ 	.word	0x0001cea0


	//   ....[163]....
        /*0fec*/ 	.word	0x0001cee0


	//   ....[164]....
        /*0ff0*/ 	.word	0x0001cf30


	//   ....[165]....
        /*0ff4*/ 	.word	0x0001cf70


	//   ....[166]....
        /*0ff8*/ 	.word	0x0001cfe0


	//   ....[167]....
        /*0ffc*/ 	.word	0x0001d050


	//   ....[168]....
        /*1000*/ 	.word	0x0001d0c0


	//   ....[169]....
        /*1004*/ 	.word	0x0001d120


	//   ....[170]....
        /*1008*/ 	.word	0x0001d190


	//   ....[171]....
        /*100c*/ 	.word	0x0001d200


	//   ....[172]....
        /*1010*/ 	.word	0x0001d270


	//   ....[173]....
        /*1014*/ 	.word	0x0001d2d0


	//   ....[174]....
        /*1018*/ 	.word	0x0001d340


	//   ....[175]....
        /*101c*/ 	.word	0x0001d3b0


	//   ....[176]....
        /*1020*/ 	.word	0x0001d420


	//   ....[177]....
        /*1024*/ 	.word	0x0001d480


	//   ....[178]....
        /*1028*/ 	.word	0x0001d4f0


	//   ....[179]....
        /*102c*/ 	.word	0x0001d560


	//   ....[180]....
        /*1030*/ 	.word	0x0001d5d0


	//   ....[181]....
        /*1034*/ 	.word	0x0001d630


	//   ....[182]....
        /*1038*/ 	.word	0x0001d6a0


	//   ....[183]....
        /*103c*/ 	.word	0x0001d710


	//   ....[184]....
        /*1040*/ 	.word	0x0001d780


	//   ....[185]....
        /*1044*/ 	.word	0x0001d7e0


	//   ....[186]....
        /*1048*/ 	.word	0x0001d850


	//   ....[187]....
        /*104c*/ 	.word	0x0001d8c0


	//   ....[188]....
        /*1050*/ 	.word	0x0001d920


	//   ....[189]....
        /*1054*/ 	.word	0x0001d970


	//   ....[190]....
        /*1058*/ 	.word	0x0001d9d0


	//   ....[191]....
        /*105c*/ 	.word	0x0001da30


	//   ....[192]....
        /*1060*/ 	.word	0x0001da90


	//   ....[193]....
        /*1064*/ 	.word	0x0001db00


	//   ....[194]....
        /*1068*/ 	.word	0x0001db60


	//   ....[195]....
        /*106c*/ 	.word	0x0001dbc0


	//   ....[196]....
        /*1070*/ 	.word	0x0001dc20


	//   ....[197]....
        /*1074*/ 	.word	0x0001dc80


	//   ....[198]....
        /*1078*/ 	.word	0x0001dce0


	//   ....[199]....
        /*107c*/ 	.word	0x0001dd50


	//   ....[200]....
        /*1080*/ 	.word	0x0001dda0


	//   ....[201]....
        /*1084*/ 	.word	0x0001de00


	//   ....[202]....
        /*1088*/ 	.word	0x0001de60


	//   ....[203]....
        /*108c*/ 	.word	0x0001ded0


	//----- nvinfo : EIATTR_EXIT_INSTR_OFFSETS
	.align		4
.L_454:
        /*1090*/ 	.byte	0x04, 0x1c
        /*1092*/ 	.short	(.L_456 - .L_455)


	//   ....[0]....
.L_455:
        /*1094*/ 	.word	0x00000c10


	//   ....[1]....
        /*1098*/ 	.word	0x0001bf30


	//----- nvinfo : EIATTR_MAX_THREADS
	.align		4
.L_456:
        /*109c*/ 	.byte	0x04, 0x05
        /*109e*/ 	.short	(.L_458 - .L_457)
.L_457:
        /*10a0*/ 	.word	0x00000100
        /*10a4*/ 	.word	0x00000001
        /*10a8*/ 	.word	0x00000001


	//----- nvinfo : EIATTR_CRS_STACK_SIZE
	.align		4
.L_458:
        /*10ac*/ 	.byte	0x04, 0x1e
        /*10ae*/ 	.short	(.L_460 - .L_459)
.L_459:
        /*10b0*/ 	.word	0x00000000
.L_460:


//--------------------- .nv.info._ZN7cutlass13device_kernelIN5flash19enable_sm80_to_sm89INS1_16FlashAttnFwdSm80INS1_25CollectiveMainloopFwdSm80ILi8ELi1ELb0EN4cute5tupleIJNS5_1CILi128EEENS7_ILi64EEENS7_ILi256EEEEEELi256ENS_6half_tEfNS_4arch4Sm80ELb0ELb1ELb0ELb0ELb1ELb0ELb1ELb1EEENS1_21CollectiveEpilogueFwdINS6_IJS8_SA_S9_EEENS6_IJNS7_ILi1EEESI_SI_EEESC_SE_Li256ELb0ELb1ELb1ELb0EEENS1_19SingleTileSchedulerILb0ELb1ELb1ELi128EEEEEEEEEvNT_6ParamsE --------------------------
	.section	.nv.info._ZN7cutlass13device_kernelIN5flash19enable_sm80_to_sm89INS1_16FlashAttnFwdSm80INS1_25CollectiveMainloopFwdSm80ILi8ELi1ELb0EN4cute5tupleIJNS5_1CILi128EEENS7_ILi64EEENS7_ILi256EEEEEELi256ENS_6half_tEfNS_4arch4Sm80ELb0ELb1ELb0ELb0ELb1ELb0ELb1ELb1EEENS1_21CollectiveEpilogueFwdINS6_IJS8_SA_S9_EEENS6_IJNS7_ILi1EEESI_SI_EEESC_SE_Li256ELb0ELb1ELb1ELb0EEENS1_19SingleTileSchedulerILb0ELb1ELb1ELi128EEEEEEEEEvNT_6ParamsE,"",@"SHT_CUDA_INFO"
	.sectionflags	@""
	.align	4


	//----- nvinfo : EIATTR_CUDA_API_VERSION
	.align		4
        /*0000*/ 	.byte	0x04, 0x37
        /*0002*/ 	.short	(.L_462 - .L_461)
.L_461:
        /*0004*/ 	.word	0x00000082


	//----- nvinfo : EIATTR_SW2861232_WAR
	.align		4
.L_462:
        /*0008*/ 	.byte	0x01, 0x35
	.zero		2


	//----- nvinfo : EIATTR_PARAM_CBANK
	.align		4
        /*000c*/ 	.byte	0x04, 0x0a
        /*000e*/ 	.short	(.L_464 - .L_463)
	.align		4
.L_463:
        /*0010*/ 	.word	index@(.nv.constant0._ZN7cutlass13device_kernelIN5flash19enable_sm80_to_sm89INS1_16FlashAttnFwdSm80INS1_25CollectiveMainloopFwdSm80ILi8ELi1ELb0EN4cute5tupleIJNS5_1CILi128EEENS7_ILi64EEENS7_ILi256EEEEEELi256ENS_6half_tEfNS_4arch4Sm80ELb0ELb1ELb0ELb0ELb1ELb0ELb1ELb1EEENS1_21CollectiveEpilogueFwdINS6_IJS8_SA_S9_EEENS6_IJNS7_ILi1EEESI_SI_EEESC_SE_Li256ELb0ELb1ELb1ELb0EEENS1_19SingleTileSchedulerILb0ELb1ELb1ELi128EEEEEEEEEvNT_6ParamsE)
        /*0014*/ 	.short	0x0160
        /*0016*/ 	.short	0x0418


	//----- nvinfo : EIATTR_CBANK_PARAM_SIZE
	.align		4
.L_464:
        /*0018*/ 	.byte	0x03, 0x19
        /*001a*/ 	.short	0x0418


	//----- nvinfo : EIATTR_KPARAM_INFO
	.align		4
        /*001c*/ 	.byte	0x04, 0x17
        /*001e*/ 	.short	(.L_466 - .L_465)
.L_465:
        /*0020*/ 	.word	0x00000000
        /*0024*/ 	.short	0x0000
        /*0026*/ 	.short	0x0000
        /*0028*/ 	.byte	0x00, 0xf0, 0x61, 0x10


	//----- nvinfo : EIATTR_MAXREG_COUNT
	.align		4
.L_466:
        /*002c*/ 	.byte	0x03, 0x1b
        /*002e*/ 	.short	0x00ff


	//----- nvinfo : EIATTR_NUM_BARRIERS
	.align		4
        /*0030*/ 	.byte	0x02, 0x4c
        /*0032*/ 	.byte	0x02
	.zero		1


	//----- nvinfo : EIATTR_MERCURY_ISA_VERSION
	.align		4
        /*0034*/ 	.byte	0x03, 0x5f
        /*0036*/ 	.short	0x0000


	//----- nvinfo : EIATTR_COOP_GROUP_MASK_REGIDS
	.align		4
        /*0038*/ 	.byte	0x04, 0x29
        /*003a*/ 	.short	(.L_468 - .L_467)


	//   ....[0]....
.L_467:
        /*003c*/ 	.word	0xffffffff


	//   ....[1]....
        /*0040*/ 	.word	0xffffffff


	//   ....[2]....
        /*0044*/ 	.word	0xffffffff


	//   ....[3]....
        /*0048*/ 	.word	0xffffffff


	//   ....[4]....
        /*004c*/ 	.word	0xffffffff


	//   ....[5]....
        /*0050*/ 	.word	0xffffffff


	//   ....[6]....
        /*0054*/ 	.word	0xffffffff


	//   ....[7]....
        /*0058*/ 	.word	0xffffffff


	//   ....[8]....
        /*005c*/ 	.word	0xffffffff


	//   ....[9]....
        /*0060*/ 	.word	0xffffffff


	//   ....[10]....
        /*0064*/ 	.word	0xffffffff


	//   ....[11]....
        /*0068*/ 	.word	0xffffffff


	//   ....[12]....
        /*006c*/ 	.word	0xffffffff


	//   ....[13]....
        /*0070*/ 	.word	0xffffffff


	//   ....[14]....
        /*0074*/ 	.word	0xffffffff


	//   ....[15]....
        /*0078*/ 	.word	0xffffffff


	//   ....[16]....
        /*007c*/ 	.word	0xffffffff


	//   ....[17]....
        /*0080*/ 	.word	0xffffffff


	//   ....[18]....
        /*0084*/ 	.word	0xffffffff


	//   ....[19]....
        /*0088*/ 	.word	0xffffffff


	//   ....[20]....
        /*008c*/ 	.word	0xffffffff


	//   ....[21]....
        /*0090*/ 	.word	0xffffffff


	//   ....[22]....
        /*0094*/ 	.word	0xffffffff


	//   ....[23]....
        /*0098*/ 	.word	0xffffffff


	//   ....[24]....
        /*009c*/ 	.word	0xffffffff


	//   ....[25]....
        /*00a0*/ 	.word	0xffffffff


	//   ....[26]....
        /*00a4*/ 	.word	0xffffffff


	//   ....[27]....
        /*00a8*/ 	.word	0xffffffff


	//   ....[28]....
        /*00ac*/ 	.word	0xffffffff


	//   ....[29]....
        /*00b0*/ 	.word	0xffffffff


	//   ....[30]....
        /*00b4*/ 	.word	0xffffffff


	//   ....[31]....
        /*00b8*/ 	.word	0xffffffff


	//   ....[32]....
        /*00bc*/ 	.word	0xffffffff


	//   ....[33]....
        /*00c0*/ 	.word	0xffffffff


	//   ....[34]....
        /*00c4*/ 	.word	0xffffffff


	//   ....[35]....
        /*00c8*/ 	.word	0xffffffff


	//   ....[36]....
        /*00cc*/ 	.word	0xffffffff


	//   ....[37]....
        /*00d0*/ 	.word	0xffffffff


	//   ....[38]....
        /*00d4*/ 	.word	0xffffffff


	//   ....[39]....
        /*00d8*/ 	.word	0xffffffff


	//   ....[40]....
        /*00dc*/ 	.word	0xffffffff


	//   ....[41]....
        /*00e0*/ 	.word	0xffffffff


	//   ....[42]....
        /*00e4*/ 	.word	0xffffffff


	//   ....[43]....
        /*00e8*/ 	.word	0xffffffff


	//   ....[44]....
        /*00ec*/ 	.word	0xffffffff


	//   ....[45]....
        /*00f0*/ 	.word	0xffffffff


	//   ....[46]....
        /*00f4*/ 	.word	0xffffffff


	//   ....[47]....
        /*00f8*/ 	.word	0xffffffff


	//   ....[48]....
        /*00fc*/ 	.word	0xffffffff


	//   ....[49]....
        /*0100*/ 	.word	0xffffffff


	//   ....[50]....
        /*0104*/ 	.word	0xffffffff


	//   ....[51]....
        /*0108*/ 	.word	0xffffffff


	//   ....[52]....
        /*010c*/ 	.word	0xffffffff


	//   ....[53]....
        /*0110*/ 	.word	0xffffffff


	//   ....[54]....
        /*0114*/ 	.word	0xffffffff


	//   ....[55]....
        /*0118*/ 	.word	0xffffffff


	//   ....[56]....
        /*011c*/ 	.word	0xffffffff


	//   ....[57]....
        /*0120*/ 	.word	0xffffffff


	//   ....[58]....
        /*0124*/ 	.word	0xffffffff


	//   ....[59]....
        /*0128*/ 	.word	0xffffffff


	//   ....[60]....
        /*012c*/ 	.word	0xffffffff


	//   ....[61]....
        /*0130*/ 	.word	0xffffffff


	//   ....[62]....
        /*0134*/ 	.word	0xffffffff


	//   ....[63]....
        /*0138*/ 	.word	0xffffffff


	//   ....[64]....
        /*013c*/ 	.word	0xffffffff


	//   ....[65]....
        /*0140*/ 	.word	0xffffffff


	//   ....[66]....
        /*0144*/ 	.word	0xffffffff


	//   ....[67]....
        /*0148*/ 	.word	0xffffffff


	//   ....[68]....
        /*014c*/ 	.word	0xffffffff


	//   ....[69]....
        /*0150*/ 	.word	0xffffffff


	//   ....[70]....
        /*0154*/ 	.word	0xffffffff


	//   ....[71]....
        /*0158*/ 	.word	0xffffffff


	//   ....[72]....
        /*015c*/ 	.word	0xffffffff


	//   ....[73]....
        /*0160*/ 	.word	0xffffffff


	//   ....[74]....
        /*0164*/ 	.word	0xffffffff


	//   ....[75]....
        /*0168*/ 	.word	0xffffffff


	//   ....[76]....
        /*016c*/ 	.word	0xffffffff


	//   ....[77]....
        /*0170*/ 	.word	0xffffffff


	//   ....[78]....
        /*0174*/ 	.word	0xffffffff


	//----- nvinfo : EIATTR_COOP_GROUP_INSTR_OFFSETS
	.align		4
.L_468:
        /*0178*/ 	.byte	0x04, 0x28
        /*017a*/ 	.short	(.L_470 - .L_469)


	//   ....[0]....
.L_469:
        /*017c*/ 	.word	0x00000050


	//   ....[1]....
        /*0180*/ 	.word	0x000013d0


	//   ....[2]....
        /*0184*/ 	.word	0x00001410


	//   ....[3]....
        /*0188*/ 	.word	0x00001690


	//   ....[4]....
        /*018c*/ 	.word	0x000016c0


	//   ....[5]....
        /*0190*/ 	.word	0x00001830


	//   ....[6]....
        /*0194*/ 	.word	0x00001860


	//   ....[7]....
        /*0198*/ 	.word	0x000019c0


	//   ....[8]....
        /*019c*/ 	.word	0x00001a00


	//   ....[9]....
        /*01a0*/ 	.word	0x00002080


	//   ....[10]....
        /*01a4*/ 	.word	0x000020b0


	//   ....[11]....
        /*01a8*/ 	.word	0x000020e0


	//   ....[12]....
        /*01ac*/ 	.word	0x00002110


	//   ....[13]....
        /*01b0*/ 	.word	0x00002140


	//   ....[14]....
        /*01b4*/ 	.word	0x00002170


	//   ....[15]....
        /*01b8*/ 	.word	0x00002190


	//   ....[16]....
        /*01bc*/ 	.word	0x000021b0


	//   ....[17]....
        /*01c0*/ 	.word	0x00003800


	//   ....[18]....
        /*01c4*/ 	.word	0x00003830


	//   ....[19]....
        /*01c8*/ 	.word	0x00003850


	//   ....[20]....
        /*01cc*/ 	.word	0x000038d0


	//   ....[21]....
        /*01d0*/ 	.word	0x00003c70


	//   ....[22]....
        /*01d4*/ 	.word	0x00003e60


	//   ....[23]....
        /*01d8*/ 	.word	0x00004720


	//   ....[24]....
        /*01dc*/ 	.word	0x000049f0


	//   ....[25]....
        /*01e0*/ 	.word	0x00004a00


	//   ....[26]....
        /*01e4*/ 	.word	0x00004a70


	//   ....[27]....
        /*01e8*/ 	.word	0x000061b0


	//   ....[28]....
        /*01ec*/ 	.word	0x000061d0


	//   ....[29]....
        /*01f0*/ 	.word	0x000061e0


	//   ....[30]....
        /*01f4*/ 	.word	0x000061f0


	//   ....[31]....
        /*01f8*/ 	.word	0x00007300


	//   ....[32]....
        /*01fc*/ 	.word	0x00007330


	//   ....[33]....
        /*0200*/ 	.word	0x00007340


	//   ....[34]....
        /*0204*/ 	.word	0x00007350


	//   ....[35]....
        /*0208*/ 	.word	0x000075e0


	//   ....[36]....
        /*020c*/ 	.word	0x00007870


	//   ....[37]....
        /*0210*/ 	.word	0x00008170


	//   ....[38]....
        /*0214*/ 	.word	0x00008240


	//   ....[39]....
        /*0218*/ 	.word	0x000084a0


	//   ....[40]....
        /*021c*/ 	.word	0x00008590


	//   ....[41]....
        /*0220*/ 	.word	0x0000a960


	//   ....[42]....
        /*0224*/ 	.word	0x0000a990


	//   ....[43]....
        /*0228*/ 	.word	0x0000a9a0


	//   ....[44]....
        /*022c*/ 	.word	0x0000a9b0


	//   ....[45]....
        /*0230*/ 	.word	0x0000bad0


	//   ....[46]....
        /*0234*/ 	.word	0x0000baf0


	//   ....[47]....
        /*0238*/ 	.word	0x0000bb00


	//   ....[48]....
        /*023c*/ 	.word	0x0000bb10


	//   ....[49]....
        /*0240*/ 	.word	0x0000bf60


	//   ....[50]....
        /*0244*/ 	.word	0x0000bf80


	//   ....[51]....
        /*0248*/ 	.word	0x0000bfb0


	//   ....[52]....
        /*024c*/ 	.word	0x0000bfc0


	//   ....[53]....
        /*0250*/ 	.word	0x0000dd70


	//   ....[54]....
        /*0254*/ 	.word	0x0000dd80


	//   ....[55]....
        /*0258*/ 	.word	0x0000dda0


	//   ....[56]....
        /*025c*/ 	.word	0x0000ddb0


	//   ....[57]....
        /*0260*/ 	.word	0x0000ee50


	//   ....[58]....
        /*0264*/ 	.word	0x0000ee60


	//   ....[59]....
        /*0268*/ 	.word	0x0000ee70


	//   ....[60]....
        /*026c*/ 	.word	0x0000ee80


	//   ....[61]....
        /*0270*/ 	.word	0x0000f0c0


	//   ....[62]....
        /*0274*/ 	.word	0x0000f400


	//   ....[63]....
        /*0278*/ 	.word	0x0000fc50


	//   ....[64]....
        /*027c*/ 	.word	0x0000fd10


	//   ....[65]....
        /*0280*/ 	.word	0x0000ff70


	//   ....[66]....
        /*0284*/ 	.word	0x000100c0


	//   ....[67]....
        /*0288*/ 	.word	0x00011bb0


	//   ....[68]....
        /*028c*/ 	.word	0x00011be0


	//   ....[69]....
        /*0290*/ 	.word	0x00011c30


	//   ....[70]....
        /*0294*/ 	.word	0x00011c40


	//   ....[71]....
        /*0298*/ 	.word	0x00012b10


	//   ....[72]....
        /*029c*/ 	.word	0x00012b40


	//   ....[73]....
        /*02a0*/ 	.word	0x00012b80


	//   ....[74]....
        /*02a4*/ 	.word	0x00012bb0


	//   ....[75]....
        /*02a8*/ 	.word	0x00012ca0


	//   ....[76]....
        /*02ac*/ 	.word	0x00012cb0


	//   ....[77]....
        /*02b0*/ 	.word	0x000138e0


	//   ....[78]....
        /*02b4*/ 	.word	0x000138f0


	//----- nvinfo : EIATTR_EXIT_INSTR_OFFSETS
	.align		4
.L_470:
        /*02b8*/ 	.byte	0x04, 0x1c
        /*02ba*/ 	.short	(.L_472 - .L_471)


	//   ....[0]....
.L_471:
        /*02bc*/ 	.word	0x000001b0


	//   ....[1]....
        /*02c0*/ 	.word	0x00013900


	//   ....[2]....
        /*02c4*/ 	.word	0x000144a0


	//   ....[3]....
        /*02c8*/ 	.word	0x000144f0


	//   ....[4]....
        /*02cc*/ 	.word	0x00014520


	//   ....[5]....
        /*02d0*/ 	.word	0x00014580


	//   ....[6]....
        /*02d4*/ 	.word	0x00014810


	//----- nvinfo : EIATTR_CTAIDZ_USED
	.align		4
.L_472:
        /*02d8*/ 	.byte	0x01, 0x04
	.zero		2


	//----- nvinfo : EIATTR_MAX_THREADS
	.align		4
        /*02dc*/ 	.byte	0x04, 0x05
        /*02de*/ 	.short	(.L_474 - .L_473)
.L_473:
        /*02e0*/ 	.word	0x00000100
        /*02e4*/ 	.word	0x00000001
        /*02e8*/ 	.word	0x00000001


	//----- nvinfo : EIATTR_CRS_STACK_SIZE
	.align		4
.L_474:
        /*02ec*/ 	.byte	0x04, 0x1e
        /*02ee*/ 	.short	(.L_476 - .L_475)
.L_475:
        /*02f0*/ 	.word	0x00000000
.L_476:


//--------------------- .nv.info._ZN7cutlass13device_kernelIN5flash19enable_sm80_to_sm89INS1_16FlashAttnFwdSm80INS1_25CollectiveMainloopFwdSm80ILi8ELi1ELb0EN4cute5tupleIJNS5_1CILi128EEENS7_ILi64EEENS7_ILi256EEEEEELi256ENS_6half_tEfNS_4arch4Sm80ELb0ELb1ELb0ELb1ELb1ELb0ELb1ELb1EEENS1_21CollectiveEpilogueFwdINS6_IJS8_SA_S9_EEENS6_IJNS7_ILi1EEESI_SI_EEESC_SE_Li256ELb1ELb1ELb1ELb0EEENS1_36VarlenDynamicPersistentTileSchedulerILi128ELi64ELi256ELi256ELb1ELb1ELb0ELb1ELb0ELb1EEEEEEEEEvNT_6ParamsE --------------------------
	.section	.nv.info._ZN7cutlass13device_kernelIN5flash19enable_sm80_to_sm89INS1_16FlashAttnFwdSm80INS1_25CollectiveMainloopFwdSm80ILi8ELi1ELb0EN4cute5tupleIJNS5_1CILi128EEENS7_ILi64EEENS7_ILi256EEEEEELi256ENS_6half_tEfNS_4arch4Sm80ELb0ELb1ELb0ELb1ELb1ELb0ELb1ELb1EEENS1_21CollectiveEpilogueFwdINS6_IJS8_SA_S9_EEENS6_IJNS7_ILi1EEESI_SI_EEESC_SE_Li256ELb1ELb1ELb1ELb0EEENS1_36VarlenDynamicPersistentTileSchedulerILi128ELi64ELi256ELi256ELb1ELb1ELb0ELb1ELb0ELb1EEEEEEEEEvNT_6ParamsE,"",@"SHT_CUDA_INFO"
	.sectionflags	@""
	.align	4


	//----- nvinfo : EIATTR_CUDA_API_VERSION
	.align		4
        /*0000*/ 	.byte	0x04, 0x37
        /*0002*/ 	.short	(.L_478 - .L_477)
.L_477:
        /*0004*/ 	.word	0x00000082


	//----- nvinfo : EIATTR_SW2861232_WAR
	.align		4
.L_478:
        /*0008*/ 	.byte	0x01, 0x35
	.zero		2


	//----- nvinfo : EIATTR_PARAM_CBANK
	.align		4
        /*000c*/ 	.byte	0x04, 0x0a
        /*000e*/ 	.short	(.L_480 - .L_479)
	.align		4
.L_479:
        /*0010*/ 	.word	index@(.nv.constant0._ZN7cutlass13device_kernelIN5flash19enable_sm80_to_sm89INS1_16FlashAttnFwdSm80INS1_25CollectiveMainloopFwdSm80ILi8ELi1ELb0EN4cute5tupleIJNS5_1CILi128EEENS7_ILi64EEENS7_ILi256EEEEEELi256ENS_6half_tEfNS_4arch4Sm80ELb0ELb1ELb0ELb1ELb1ELb0ELb1ELb1EEENS1_21CollectiveEpilogueFwdINS6_IJS8_SA_S9_EEENS6_IJNS7_ILi1EEESI_SI_EEESC_SE_Li256ELb1ELb1ELb1ELb0EEENS1_36VarlenDynamicPersistentTileSchedulerILi128ELi64ELi256ELi256ELb1ELb1ELb0ELb1ELb0ELb1EEEEEEEEEvNT_6ParamsE)
        /*0014*/ 	.short	0x0160
        /*0016*/ 	.short	0x0438


	//----- nvinfo : EIATTR_CBANK_PARAM_SIZE
	.align		4
.L_480:
        /*0018*/ 	.byte	0x03, 0x19
        /*001a*/ 	.short	0x0438


	//----- nvinfo : EIATTR_KPARAM_INFO
	.align		4
        /*001c*/ 	.byte	0x04, 0x17
        /*001e*/ 	.short	(.L_482 - .L_481)
.L_481:
        /*0020*/ 	.word	0x00000000
        /*0024*/ 	.short	0x0000
        /*0026*/ 	.short	0x0000
        /*0028*/ 	.byte	0x00, 0xf0, 0xe1, 0x10


	//----- nvinfo : EIATTR_MAXREG_COUNT
	.align		4
.L_482:
        /*002c*/ 	.byte	0x03, 0x1b
        /*002e*/ 	.short	0x00ff


	//----- nvinfo : EIATTR_NUM_BARRIERS
	.align		4
        /*0030*/ 	.byte	0x02, 0x4c
        /*0032*/ 	.byte	0x06
	.zero		1


	//----- nvinfo : EIATTR_ANNOTATIONS
	.align		4
        /*0034*/ 	.byte	0x04, 0x55
        /*0036*/ 	.short	(.L_484 - .L_483)


	//   ....[0]....
.L_483:
        /* <DEDUP_REMOVED lines=15> */


	//----- nvinfo : EIATTR_MERCURY_ISA_VERSION
	.align		4
.L_484:
        /*0118*/ 	.byte	0x03, 0x5f
        /*011a*/ 	.short	0x0000


	//----- nvinfo : EIATTR_INT_WARP_WIDE_INSTR_OFFSETS
	.align		4
        /*011c*/ 	.byte	0x04, 0x31
        /*011e*/ 	.short	(.L_486 - .L_485)


	//   ....[0]....
.L_485:
        /*0120*/ 	.word	0x00013c30


	//   ....[1]....
        /*0124*/ 	.word	0x00013cb0


	//----- nvinfo : EIATTR_COOP_GROUP_MASK_REGIDS
	.align		4
.L_486:
        /*0128*/ 	.byte	0x04, 0x29
        /*012a*/ 	.short	(.L_488 - .L_487)


	//   ....[0]....
.L_487:
        /*012c*/ 	.word	0xffffffff


	//   ....[1]....
        /*0130*/ 	.word	0xffffffff


	//   ....[2]....
        /*0134*/ 	.word	0xffffffff


	//   ....[3]....
        /*0138*/ 	.word	0xffffffff


	//   ....[4]....
        /*013c*/ 	.word	0xffffffff


	//   ....[5]....
        /*0140*/ 	.word	0xffffffff


	//   ....[6]....
        /*0144*/ 	.word	0xffffffff


	//   ....[7]....
        /*0148*/ 	.word	0xffffffff


	//   ....[8]....
        /*014c*/ 	.word	0xffffffff


	//   ....[9]....
        /*0150*/ 	.word	0xffffffff


	//   ....[10]....
        /*0154*/ 	.word	0xffffffff


	//   ....[11]....
        /*0158*/ 	.word	0xffffffff


	//   ....[12]....
        /*015c*/ 	.word	0xffffffff


	//   ....[13]....
        /*0160*/ 	.word	0xffffffff


	//   ....[14]....
        /*0164*/ 	.word	0xffffffff


	//   ....[15]....
        /*0168*/ 	.word	0xffffffff


	//   ....[16]....
        /*016c*/ 	.word	0xffffffff


	//   ....[17]....
        /*0170*/ 	.word	0xffffffff


	//   ....[18]....
        /*0174*/ 	.word	0xffffffff


	//   ....[19]....
        /*0178*/ 	.word	0xffffffff


	//   ....[20]....
        /*017c*/ 	.word	0xffffffff


	//   ....[21]....
        /*0180*/ 	.word	0xffffffff


	//   ....[22]....
        /*0184*/ 	.word	0xffffffff


	//   ....[23]....
        /*0188*/ 	.word	0xffffffff


	//   ....[24]....
        /*018c*/ 	.word	0xffffffff


	//   ....[25]....
        /*0190*/ 	.word	0xffffffff


	//   ....[26]....
        /*0194*/ 	.word	0xffffffff


	//   ....[27]....
        /*0198*/ 	.word	0xffffffff


	//   ....[28]....
        /*019c*/ 	.word	0xffffffff


	//   ....[29]....
        /*01a0*/ 	.word	0xffffffff


	//   ....[30]....
        /*01a4*/ 	.word	0xffffffff


	//   ....[31]....
        /*01a8*/ 	.word	0xffffffff


	//   ....[32]....
        /*01ac*/ 	.word	0xffffffff


	//   ....[33]....
        /*01b0*/ 	.word	0xffffffff


	//   ....[34]....
        /*01b4*/ 	.word	0xffffffff


	//   ....[35]....
        /*01b8*/ 	.word	0xffffffff


	//   ....[36]....
        /*01bc*/ 	.word	0xffffffff


	//   ....[37]....
        /*01c0*/ 	.word	0xffffffff


	//   ....[38]....
        /*01c4*/ 	.word	0xffffffff


	//   ....[39]....
        /*01c8*/ 	.word	0xffffffff


	//   ....[40]....
        /*01cc*/ 	.word	0xffffffff


	//   ....[41]....
        /*01d0*/ 	.word	0xffffffff


	//   ....[42]....
        /*01d4*/ 	.word	0xffffffff


	//   ....[43]....
        /*01d8*/ 	.word	0xffffffff


	//   ....[44]....
        /*01dc*/ 	.word	0xffffffff


	//   ....[45]....
        /*01e0*/ 	.word	0xffffffff


	//   ....[46]....
        /*01e4*/ 	.word	0xffffffff


	//   ....[47]....
        /*01e8*/ 	.word	0xffffffff


	//   ....[48]....
        /*01ec*/ 	.word	0xffffffff


	//   ....[49]....
        /*01f0*/ 	.word	0xffffffff


	//   ....[50]....
        /*01f4*/ 	.word	0xffffffff


	//   ....[51]....
        /*01f8*/ 	.word	0xffffffff


	//   ....[52]....
        /*01fc*/ 	.word	0xffffffff


	//   ....[53]....
        /*0200*/ 	.word	0xffffffff


	//   ....[54]....
        /*0204*/ 	.word	0xffffffff


	//   ....[55]....
        /*0208*/ 	.word	0xffffffff


	//   ....[56]....
        /*020c*/ 	.word	0xffffffff


	//   ....[57]....
        /*0210*/ 	.word	0xffffffff


	//   ....[58]....
        /*0214*/ 	.word	0xffffffff


	//   ....[59]....
        /*0218*/ 	.word	0xffffffff


	//   ....[60]....
        /*021c*/ 	.word	0xffffffff


	//   ....[61]....
        /*0220*/ 	.word	0xffffffff


	//   ....[62]....
        /*0224*/ 	.word	0xffffffff


	//   ....[63]....
        /*0228*/ 	.word	0xffffffff


	//   ....[64]....
        /*022c*/ 	.word	0xffffffff


	//   ....[65]....
        /*0230*/ 	.word	0xffffffff


	//   ....[66]....
        /*0234*/ 	.word	0xffffffff


	//   ....[67]....
        /*0238*/ 	.word	0xffffffff


	//   ....[68]....
        /*023c*/ 	.word	0xffffffff


	//   ....[69]....
        /*0240*/ 	.word	0xffffffff


	//   ....[70]....
        /*0244*/ 	.word	0xffffffff


	//   ....[71]....
        /*0248*/ 	.word	0xffffffff


	//   ....[72]....
        /*024c*/ 	.word	0xffffffff


	//   ....[73]....
        /*0250*/ 	.word	0xffffffff


	//   ....[74]....
        /*0254*/ 	.word	0xffffffff


	//   ....[75]....
        /*0258*/ 	.word	0xffffffff


	//   ....[76]....
        /*025c*/ 	.word	0xffffffff


	//   ....[77]....
        /*0260*/ 	.word	0xffffffff


	//   ....[78]....
        /*0264*/ 	.word	0xffffffff


	//   ....[79]....
        /*0268*/ 	.word	0xffffffff


	//   ....[80]....
        /*026c*/ 	.word	0xffffffff


	//   ....[81]....
        /*0270*/ 	.word	0xffffffff


	//   ....[82]....
        /*0274*/ 	.word	0xffffffff


	//   ....[83]....
        /*0278*/ 	.word	0xffffffff


	//   ....[84]....
        /*027c*/ 	.word	0xffffffff


	//   ....[85]....
        /*0280*/ 	.word	0xffffffff


	//   ....[86]....
        /*0284*/ 	.word	0xffffffff


	//   ....[87]....
        /*0288*/ 	.word	0xffffffff


	//   ....[88]....
        /*028c*/ 	.word	0xffffffff


	//   ....[89]....
        /*0290*/ 	.word	0xffffffff


	//   ....[90]....
        /*0294*/ 	.word	0xffffffff


	//   ....[91]....
        /*0298*/ 	.word	0xffffffff


	//   ....[92]....
        /*029c*/ 	.word	0xffffffff


	//   ....[93]....
        /*02a0*/ 	.word	0xffffffff


	//   ....[94]....
        /*02a4*/ 	.word	0xffffffff


	//   ....[95]....
        /*02a8*/ 	.word	0xffffffff


	//   ....[96]....
        /*02ac*/ 	.word	0xffffffff


	//   ....[97]....
        /*02b0*/ 	.word	0xffffffff


	//   ....[98]....
        /*02b4*/ 	.word	0xffffffff


	//   ....[99]....
        /*02b8*/ 	.word	0xffffffff


	//   ....[100]....
        /*02bc*/ 	.word	0xffffffff


	//   ....[101]....
        /*02c0*/ 	.word	0xffffffff


	//   ....[102]....
        /*02c4*/ 	.word	0xffffffff


	//   ....[103]....
        /*02c8*/ 	.word	0xffffffff


	//   ....[104]....
        /*02cc*/ 	.word	0xffffffff


	//   ....[105]....
        /*02d0*/ 	.word	0xffffffff


	//   ....[106]....
        /*02d4*/ 	.word	0xffffffff


	//   ....[107]....
        /*02d8*/ 	.word	0xffffffff


	//   ....[108]....
        /*02dc*/ 	.word	0xffffffff


	//   ....[109]....
        /*02e0*/ 	.word	0xffffffff


	//   ....[110]....
        /*02e4*/ 	.word	0xffffffff


	//   ....[111]....
        /*02e8*/ 	.word	0xffffffff


	//   ....[112]....
        /*02ec*/ 	.word	0xffffffff


	//   ....[113]....
        /*02f0*/ 	.word	0xffffffff


	//   ....[114]....
        /*02f4*/ 	.word	0xffffffff


	//   ....[115]....
        /*02f8*/ 	.word	0xffffffff


	//   ....[116]....
        /*02fc*/ 	.word	0xffffffff


	//   ....[117]....
        /*0300*/ 	.word	0xffffffff


	//   ....[118]....
        /*0304*/ 	.word	0xffffffff


	//   ....[119]....
        /*0308*/ 	.word	0xffffffff


	//   ....[120]....
        /*030c*/ 	.word	0xffffffff


	//   ....[121]....
        /*0310*/ 	.word	0xffffffff


	//   ....[122]....
        /*0314*/ 	.word	0xffffffff


	//   ....[123]....
        /*0318*/ 	.word	0xffffffff


	//   ....[124]....
        /*031c*/ 	.word	0xffffffff


	//   ....[125]....
        /*0320*/ 	.word	0xffffffff


	//   ....[126]....
        /*0324*/ 	.word	0xffffffff


	//   ....[127]....
        /*0328*/ 	.word	0xffffffff


	//   ....[128]....
        /*032c*/ 	.word	0xffffffff


	//   ....[129]....
        /*0330*/ 	.word	0xffffffff


	//   ....[130]....
        /*0334*/ 	.word	0xffffffff


	//   ....[131]....
        /*0338*/ 	.word	0xffffffff


	//   ....[132]....
        /*033c*/ 	.word	0xffffffff


	//   ....[133]....
        /*0340*/ 	.word	0xffffffff


	//   ....[134]....
        /*0344*/ 	.word	0xffffffff


	//   ....[135]....
        /*0348*/ 	.word	0xffffffff


	//   ....[136]....
        /*034c*/ 	.word	0xffffffff


	//   ....[137]....
        /*0350*/ 	.word	0xffffffff


	//   ....[138]....
        /*0354*/ 	.word	0xffffffff


	//   ....[139]....
        /*0358*/ 	.word	0xffffffff


	//   ....[140]....
        /*035c*/ 	.word	0xffffffff


	//   ....[141]....
        /*0360*/ 	.word	0xffffffff


	//   ....[142]....
        /*0364*/ 	.word	0xffffffff


	//   ....[143]....
        /*0368*/ 	.word	0xffffffff


	//   ....[144]....
        /*036c*/ 	.word	0xffffffff


	//   ....[145]....
        /*0370*/ 	.word	0xffffffff


	//   ....[146]....
        /*0374*/ 	.word	0xffffffff


	//   ....[147]....
        /*0378*/ 	.word	0xffffffff


	//   ....[148]....
        /*037c*/ 	.word	0xffffffff


	//   ....[149]....
        /*0380*/ 	.word	0xffffffff


	//   ....[150]....
        /*0384*/ 	.word	0xffffffff


	//   ....[151]....
        /*0388*/ 	.word	0xffffffff


	//   ....[152]....
        /*038c*/ 	.word	0xffffffff


	//   ....[153]....
        /*0390*/ 	.word	0xffffffff


	//   ....[154]....
        /*0394*/ 	.word	0xffffffff


	//   ....[155]....
        /*0398*/ 	.word	0xffffffff


	//   ....[156]....
        /*039c*/ 	.word	0xffffffff


	//   ....[157]....
        /*03a0*/ 	.word	0xffffffff


	//   ....[158]....
        /*03a4*/ 	.word	0xffffffff


	//   ....[159]....
        /*03a8*/ 	.word	0xffffffff


	//   ....[160]....
        /*03ac*/ 	.word	0xffffffff


	//   ....[161]....
        /*03b0*/ 	.word	0xffffffff


	//   ....[162]....
        /*03b4*/ 	.word	0xffffffff


	//   ....[163]....
        /*03b8*/ 	.word	0xffffffff


	//   ....[164]....
        /*03bc*/ 	.word	0xffffffff


	//   ....[165]....
        /*03c0*/ 	.word	0xffffffff


	//   ....[166]....
        /*03c4*/ 	.word	0xffffffff


	//   ....[167]....
        /*03c8*/ 	.word	0xffffffff


	//   ....[168]....
        /*03cc*/ 	.word	0xffffffff


	//   ....[169]....
        /*03d0*/ 	.word	0xffffffff


	//   ....[170]....
        /*03d4*/ 	.word	0xffffffff


	//   ....[171]....
        /*03d8*/ 	.word	0xffffffff


	//   ....[172]....
        /*03dc*/ 	.word	0xffffffff


	//   ....[173]....
        /*03e0*/ 	.word	0xffffffff


	//   ....[174]....
        /*03e4*/ 	.word	0xffffffff


	//   ....[175]....
        /*03e8*/ 	.word	0xffffffff


	//   ....[176]....
        /*03ec*/ 	.word	0xffffffff


	//   ....[177]....
        /*03f0*/ 	.word	0xffffffff


	//   ....[178]....
        /*03f4*/ 	.word	0xffffffff


	//   ....[179]....
        /*03f8*/ 	.word	0xffffffff


	//   ....[180]....
        /*03fc*/ 	.word	0xffffffff


	//   ....[181]....
        /*0400*/ 	.word	0xffffffff


	//   ....[182]....
        /*0404*/ 	.word	0xffffffff


	//   ....[183]....
        /*0408*/ 	.word	0xffffffff


	//   ....[184]....
        /*040c*/ 	.word	0xffffffff


	//   ....[185]....
        /*0410*/ 	.word	0xffffffff


	//   ....[186]....
        /*0414*/ 	.word	0xffffffff


	//   ....[187]....
        /*0418*/ 	.word	0xffffffff


	//   ....[188]....
        /*041c*/ 	.word	0xffffffff


	//   ....[189]....
        /*0420*/ 	.word	0xffffffff


	//   ....[190]....
        /*0424*/ 	.word	0xffffffff


	//   ....[191]....
        /*0428*/ 	.word	0xffffffff


	//   ....[192]....
        /*042c*/ 	.word	0xffffffff


	//   ....[193]....
        /*0430*/ 	.word	0xffffffff


	//   ....[194]....
        /*0434*/ 	.word	0xffffffff


	//   ....[195]....
        /*0438*/ 	.word	0xffffffff


	//   ....[196]....
        /*043c*/ 	.word	0xffffffff


	//   ....[197]....
        /*0440*/ 	.word	0xffffffff


	//   ....[198]....
        /*0444*/ 	.word	0xffffffff


	//   ....[199]....
        /*0448*/ 	.word	0xffffffff


	//   ....[200]....
        /*044c*/ 	.word	0xffffffff


	//   ....[201]....
        /*0450*/ 	.word	0xffffffff


	//   ....[202]....
        /*0454*/ 	.word	0xffffffff


	//   ....[203]....
        /*0458*/ 	.word	0xffffffff


	//   ....[204]....
        /*045c*/ 	.word	0xffffffff


	//   ....[205]....
        /*0460*/ 	.word	0xffffffff


	//   ....[206]....
        /*0464*/ 	.word	0xffffffff


	//   ....[207]....
        /*0468*/ 	.word	0xffffffff


	//   ....[208]....
        /*046c*/ 	.word	0xffffffff


	//   ....[209]....
        /*0470*/ 	.word	0xffffffff


	//   ....[210]....
        /*0474*/ 	.word	0xffffffff


	//   ....[211]....
        /*0478*/ 	.word	0xffffffff


	//   ....[212]....
        /*047c*/ 	.word	0xffffffff


	//   ....[213]....
        /*0480*/ 	.word	0xffffffff


	//   ....[214]....
        /*0484*/ 	.word	0xffffffff


	//   ....[215]....
        /*0488*/ 	.word	0xffffffff


	//   ....[216]....
        /*048c*/ 	.word	0xffffffff


	//   ....[217]....
        /*0490*/ 	.word	0xffffffff


	//   ....[218]....
        /*0494*/ 	.word	0xffffffff


	//   ....[219]....
        /*0498*/ 	.word	0xffffffff


	//   ....[220]....
        /*049c*/ 	.word	0xffffffff


	//   ....[221]....
        /*04a0*/ 	.word	0xffffffff


	//   ....[222]....
        /*04a4*/ 	.word	0xffffffff


	//   ....[223]....
        /*04a8*/ 	.word	0xffffffff


	//   ....[224]....
        /*04ac*/ 	.word	0xffffffff


	//   ....[225]....
        /*04b0*/ 	.word	0xffffffff


	//   ....[226]....
        /*04b4*/ 	.word	0xffffffff


	//   ....[227]....
        /*04b8*/ 	.word	0xffffffff


	//   ....[228]....
        /*04bc*/ 	.word	0xffffffff


	//   ....[229]....
        /*04c0*/ 	.word	0xffffffff


	//   ....[230]....
        /*04c4*/ 	.word	0xffffffff


	//   ....[231]....
        /*04c8*/ 	.word	0xffffffff


	//   ....[232]....
        /*04cc*/ 	.word	0xffffffff


	//   ....[233]....
        /*04d0*/ 	.word	0xffffffff


	//   ....[234]....
        /*04d4*/ 	.word	0xffffffff


	//   ....[235]....
        /*04d8*/ 	.word	0xffffffff


	//----- nvinfo : EIATTR_COOP_GROUP_INSTR_OFFSETS
	.align		4
.L_488:
        /*04dc*/ 	.byte	0x04, 0x28
        /*04de*/ 	.short	(.L_490 - .L_489)


	//   ....[0]....
.L_489:
        /*04e0*/ 	.word	0x00000050


	//   ....[1]....
        /*04e4*/ 	.word	0x000001e0


	//   ....[2]....
        /*04e8*/ 	.word	0x00000210


	//   ....[3]....
        /*04ec*/ 	.word	0x00000240


	//   ....[4]....
        /*04f0*/ 	.word	0x00000270


	//   ....[5]....
        /*04f4*/ 	.word	0x000002a0


	//   ....[6]....
        /*04f8*/ 	.word	0x000002d0


	//   ....[7]....
        /*04fc*/ 	.word	0x00000430


	//   ....[8]....
        /*0500*/ 	.word	0x00000470


	//   ....[9]....
        /*0504*/ 	.word	0x000004a0


	//   ....[10]....
        /*0508*/ 	.word	0x000004d0


	//   ....[11]....
        /*050c*/ 	.word	0x00000500


	//   ....[12]....
        /*0510*/ 	.word	0x00000530


	//   ....[13]....
        /*0514*/ 	.word	0x000005c0


	//   ....[14]....
        /*0518*/ 	.word	0x00000600


	//   ....[15]....
        /*051c*/ 	.word	0x00000620


	//   ....[16]....
        /*0520*/ 	.word	0x00000680


	//   ....[17]....
        /*0524*/ 	.word	0x00002c40


	//   ....[18]....
        /*0528*/ 	.word	0x00002c60


	//   ....[19]....
        /*052c*/ 	.word	0x00002e10


	//   ....[20]....
        /*0530*/ 	.word	0x00002e20


	//   ....[21]....
        /*0534*/ 	.word	0x00002fc0


	//   ....[22]....
        /*0538*/ 	.word	0x00002fe0


	//   ....[23]....
        /*053c*/ 	.word	0x00003180


	//   ....[24]....
        /*0540*/ 	.word	0x00003190


	//   ....[25]....
        /*0544*/ 	.word	0x000036a0


	//   ....[26]....
        /*0548*/ 	.word	0x000036c0


	//   ....[27]....
        /*054c*/ 	.word	0x000036d0


	//   ....[28]....
        /*0550*/ 	.word	0x00003720


	//   ....[29]....
        /*0554*/ 	.word	0x00003950


	//   ....[30]....
        /*0558*/ 	.word	0x00003970


	//   ....[31]....
        /*055c*/ 	.word	0x00003980


	//   ....[32]....
        /*0560*/ 	.word	0x00003990


	//   ....[33]....
        /*0564*/ 	.word	0x00004c60


	//   ....[34]....
        /*0568*/ 	.word	0x00004c80


	//   ....[35]....
        /*056c*/ 	.word	0x00004dc0


	//   ....[36]....
        /*0570*/ 	.word	0x00004de0


	//   ....[37]....
        /*0574*/ 	.word	0x000050c0


	//   ....[38]....
        /*0578*/ 	.word	0x000055a0


	//   ....[39]....
        /*057c*/ 	.word	0x00005c50


	//   ....[40]....
        /*0580*/ 	.word	0x00005c80


	//   ....[41]....
        /*0584*/ 	.word	0x00005c90


	//   ....[42]....
        /*0588*/ 	.word	0x00005cc0


	//   ....[43]....
        /*058c*/ 	.word	0x00007580


	//   ....[44]....
        /*0590*/ 	.word	0x000075a0


	//   ....[45]....
        /*0594*/ 	.word	0x00007690


	//   ....[46]....
        /*0598*/ 	.word	0x000076c0


	//   ....[47]....
        /*059c*/ 	.word	0x00008860


	//   ....[48]....
        /*05a0*/ 	.word	0x00008880


	//   ....[49]....
        /*05a4*/ 	.word	0x000089a0


	//   ....[50]....
        /*05a8*/ 	.word	0x000089d0


	//   ....[51]....
        /*05ac*/ 	.word	0x00008cc0


	//   ....[52]....
        /*05b0*/ 	.word	0x000091d0


	//   ....[53]....
        /*05b4*/ 	.word	0x000098d0


	//   ....[54]....
        /*05b8*/ 	.word	0x00009900


	//   ....[55]....
        /*05bc*/ 	.word	0x00009920


	//   ....[56]....
        /*05c0*/ 	.word	0x00009940


	//   ....[57]....
        /*05c4*/ 	.word	0x0000baa0


	//   ....[58]....
        /*05c8*/ 	.word	0x0000bac0


	//   ....[59]....
        /*05cc*/ 	.word	0x0000bbb0


	//   ....[60]....
        /*05d0*/ 	.word	0x0000bbe0


	//   ....[61]....
        /*05d4*/ 	.word	0x0000cd80


	//   ....[62]....
        /*05d8*/ 	.word	0x0000cda0


	//   ....[63]....
        /*05dc*/ 	.word	0x0000cec0


	//   ....[64]....
        /*05e0*/ 	.word	0x0000cef0


	//   ....[65]....
        /*05e4*/ 	.word	0x0000d310


	//   ....[66]....
        /*05e8*/ 	.word	0x0000d340


	//   ....[67]....
        /*05ec*/ 	.word	0x0000d360


	//   ....[68]....
        /*05f0*/ 	.word	0x0000d380


	//   ....[69]....
        /*05f4*/ 	.word	0x0000f300


	//   ....[70]....
        /*05f8*/ 	.word	0x0000f310


	//   ....[71]....
        /*05fc*/ 	.word	0x0000f350


	//   ....[72]....
        /*0600*/ 	.word	0x0000f380


	//   ....[73]....
        /*0604*/ 	.word	0x00010590


	//   ....[74]....
        /*0608*/ 	.word	0x000105b0


	//   ....[75]....
        /*060c*/ 	.word	0x000106c0


	//   ....[76]....
        /*0610*/ 	.word	0x000106e0


	//   ....[77]....
        /*0614*/ 	.word	0x00010900


	//   ....[78]....
        /*0618*/ 	.word	0x00010e10


	//   ....[79]....
        /*061c*/ 	.word	0x00011510


	//   ....[80]....
        /*0620*/ 	.word	0x00011540


	//   ....[81]....
        /*0624*/ 	.word	0x00011560


	//   ....[82]....
        /*0628*/ 	.word	0x00011580


	//   ....[83]....
        /*062c*/ 	.word	0x00013220


	//   ....[84]....
        /*0630*/ 	.word	0x00013250


	//   ....[85]....
        /*0634*/ 	.word	0x00013270


	//   ....[86]....
        /*0638*/ 	.word	0x00013280


	//   ....[87]....
        /*063c*/ 	.word	0x00014aa0


	//   ....[88]....
        /*0640*/ 	.word	0x00014ab0


	//   ....[89]....
        /*0644*/ 	.word	0x00014ad0


	//   ....[90]....
        /*0648*/ 	.word	0x00014af0


	//   ....[91]....
        /*064c*/ 	.word	0x00014e80


	//   ....[92]....
        /*0650*/ 	.word	0x00014ea0


	//   ....[93]....
        /*0654*/ 	.word	0x00015050


	//   ....[94]....
        /*0658*/ 	.word	0x00015060


	//   ....[95]....
        /*065c*/ 	.word	0x00015210


	//   ....[96]....
        /*0660*/ 	.word	0x00015230


	//   ....[97]....
        /*0664*/ 	.word	0x000153e0


	//   ....[98]....
        /*0668*/ 	.word	0x000153f0


	//   ....[99]....
        /*066c*/ 	.word	0x00015790


	//   ....[100]....
        /*0670*/ 	.word	0x000157b0


	//   ....[101]....
        /*0674*/ 	.word	0x000165e0


	//   ....[102]....
        /*0678*/ 	.word	0x000165f0


	//   ....[103]....
        /*067c*/ 	.word	0x00017bf0


	//   ....[104]....
        /*0680*/ 	.word	0x00017c10


	//   ....[105]....
        /*0684*/ 	.word	0x00017dd0


	//   ....[106]....
        /*0688*/ 	.word	0x00017de0


	//   ....[107]....
        /*068c*/ 	.word	0x00017f90


	//   ....[108]....
        /*0690*/ 	.word	0x00017fb0


	//   ....[109]....
        /*0694*/ 	.word	0x00018160


	//   ....[110]....
        /*0698*/ 	.word	0x00018170


	//   ....[111]....
        /*069c*/ 	.word	0x000183c0


	//   ....[112]....
        /*06a0*/ 	.word	0x000183e0


	//   ....[113]....
        /*06a4*/ 	.word	0x00018500


	//   ....[114]....
        /*06a8*/ 	.word	0x00018540


	//   ....[115]....
        /*06ac*/ 	.word	0x00018570


	//   ....[116]....
        /*06b0*/ 	.word	0x000185a0


	//   ....[117]....
        /*06b4*/ 	.word	0x000185d0


	//   ....[118]....
        /*06b8*/ 	.word	0x00018600


	//   ....[119]....
        /*06bc*/ 	.word	0x00018750


	//   ....[120]....
        /*06c0*/ 	.word	0x00018790


	//   ....[121]....
        /*06c4*/ 	.word	0x000187c0


	//   ....[122]....
        /*06c8*/ 	.word	0x000187f0


	//   ....[123]....
        /*06cc*/ 	.word	0x00018820


	//   ....[124]....
        /*06d0*/ 	.word	0x00018850


	//   ....[125]....
        /*06d4*/ 	.word	0x000188e0


	//   ....[126]....
        /*06d8*/ 	.word	0x00018920


	//   ....[127]....
        /*06dc*/ 	.word	0x00018930


	//   ....[128]....
        /*06e0*/ 	.word	0x00018990


	//   ....[129]....
        /*06e4*/ 	.word	0x00019340


	//   ....[130]....
        /*06e8*/ 	.word	0x000193a0


	//   ....[131]....
        /*06ec*/ 	.word	0x000193f0


	//   ....[132]....
        /*06f0*/ 	.word	0x00019440


	//   ....[133]....
        /*06f4*/ 	.word	0x00019490


	//   ....[134]....
        /*06f8*/ 	.word	0x00019500


	//   ....[135]....
        /*06fc*/ 	.word	0x00019550


	//   ....[136]....
        /*0700*/ 	.word	0x000195c0


	//   ....[137]....
        /*0704*/ 	.word	0x00019630


	//   ....[138]....
        /*0708*/ 	.word	0x000196a0


	//   ....[139]....
        /*070c*/ 	.word	0x00019710


	//   ....[140]....
        /*0710*/ 	.word	0x00019780


	//   ....[141]....
        /*0714*/ 	.word	0x000197f0


	//   ....[142]....
        /*0718*/ 	.word	0x00019850


	//   ....[143]....
        /*071c*/ 	.word	0x000198c0


	//   ....[144]....
        /*0720*/ 	.word	0x00019930


	//   ....[145]....
        /*0724*/ 	.word	0x000199a0


	//   ....[146]....
        /*0728*/ 	.word	0x00019a00


	//   ....[147]....
        /*072c*/ 	.word	0x00019a70


	//   ....[148]....
        /*0730*/ 	.word	0x00019ae0


	//   ....[149]....
        /*0734*/ 	.word	0x00019ca0


	//   ....[150]....
        /*0738*/ 	.word	0x00019d00


	//   ....[151]....
        /*073c*/ 	.word	0x00019d70


	//   ....[152]....
        /*0740*/ 	.word	0x00019de0


	//   ....[153]....
        /*0744*/ 	.word	0x00019e40


	//   ....[154]....
        /*0748*/ 	.word	0x00019e90


	//   ....[155]....
        /*074c*/ 	.word	0x00019ee0


	//   ....[156]....
        /*0750*/ 	.word	0x00019f30


	//   ....[157]....
        /*0754*/ 	.word	0x00019fa0


	//   ....[158]....
        /*0758*/ 	.word	0x0001a010


	//   ....[159]....
        /*075c*/ 	.word	0x0001a1d0


	//   ....[160]....
        /*0760*/ 	.word	0x0001a230


	//   ....[161]....
        /*0764*/ 	.word	0x0001a2a0


	//   ....[162]....
        /*0768*/ 	.word	0x0001a310


	//   ....[163]....
        /*076c*/ 	.word	0x0001a4d0


	//   ....[164]....
        /*0770*/ 	.word	0x0001a530


	//   ....[165]....
        /*0774*/ 	.word	0x0001a5a0


	//   ....[166]....
        /*0778*/ 	.word	0x0001a610


	//   ....[167]....
        /*077c*/ 	.word	0x0001a660


	//   ....[168]....
        /*0780*/ 	.word	0x0001a6a0


	//   ....[169]....
        /*0784*/ 	.word	0x0001a6f0


	//   ....[170]....
        /*0788*/ 	.word	0x0001a730


	//   ....[171]....
        /*078c*/ 	.word	0x0001a790


	//   ....[172]....
        /*0790*/ 	.word	0x0001a800


	//   ....[173]....
        /*0794*/ 	.word	0x0001a9c0


	//   ....[174]....
        /*0798*/ 	.word	0x0001aa20


	//   ....[175]....
        /*079c*/ 	.word	0x0001aa90


	//   ....[176]....
        /*07a0*/ 	.word	0x0001ab00


	//   ....[177]....
        /*07a4*/ 	.word	0x0001acc0


	//   ....[178]....
        /*07a8*/ 	.word	0x0001ad20


	//   ....[179]....
        /*07ac*/ 	.word	0x0001ad70


	//   ....[180]....
        /*07b0*/ 	.word	0x0001adb0


	//   ....[181]....
        /*07b4*/ 	.word	0x0001ae00


	//   ....[182]....
        /*07b8*/ 	.word	0x0001ae40


	//   ....[183]....
        /*07bc*/ 	.word	0x0001aea0


	//   ....[184]....
        /*07c0*/ 	.word	0x0001af10


	//   ....[185]....
        /*07c4*/ 	.word	0x0001af80


	//   ....[186]....
        /*07c8*/ 	.word	0x0001b100


	//   ....[187]....
        /*07cc*/ 	.word	0x0001b160


	//   ....[188]....
        /*07d0*/ 	.word	0x0001b1d0


	//   ....[189]....
        /*07d4*/ 	.word	0x0001b240


	//   ....[190]....
        /*07d8*/ 	.word	0x0001b290


	//   ....[191]....
        /*07dc*/ 	.word	0x0001b2d0


	//   ....[192]....
        /*07e0*/ 	.word	0x0001b320


	//   ....[193]....
        /*07e4*/ 	.word	0x0001b370


	//   ....[194]....
        /*07e8*/ 	.word	0x0001b3c0


	//   ....[195]....
        /*07ec*/ 	.word	0x0001b410


	//   ....[196]....
        /*07f0*/ 	.word	0x0001b460


	//   ....[197]....
        /*07f4*/ 	.word	0x0001b4b0


	//   ....[198]....
        /*07f8*/ 	.word	0x0001b520


	//   ....[199]....
        /*07fc*/ 	.word	0x0001b590


	//   ....[200]....
        /*0800*/ 	.word	0x0001b600


	//   ....[201]....
        /*0804*/ 	.word	0x0001b660


	//   ....[202]....
        /*0808*/ 	.word	0x0001b6d0


	//   ....[203]....
        /*080c*/ 	.word	0x0001b740


	//   ....[204]....
        /*0810*/ 	.word	0x0001b7b0


	//   ....[205]....
        /*0814*/ 	.word	0x0001b810


	//   ....[206]....
        /*0818*/ 	.word	0x0001b880


	//   ....[207]....
        /*081c*/ 	.word	0x0001b8f0


	//   ....[208]....
        /*0820*/ 	.word	0x0001b960


	//   ....[209]....
        /*0824*/ 	.word	0x0001b9c0


	//   ....[210]....
        /*0828*/ 	.word	0x0001ba30


	//   ....[211]....
        /*082c*/ 	.word	0x0001baa0


	//   ....[212]....
        /*0830*/ 	.word	0x0001bb10


	//   ....[213]....
        /*0834*/ 	.word	0x0001bb70


	//   ....[214]....
        /*0838*/ 	.word	0x0001bbe0


	//   ....[215]....
        /*083c*/ 	.word	0x0001bc50


	//   ....[216]....
        /*0840*/ 	.word	0x0001bcc0


	//   ....[217]....
        /*0844*/ 	.word	0x0001bd20


	//   ....[218]....
        /*0848*/ 	.word	0x0001bd90


	//   ....[219]....
        /*084c*/ 	.word	0x0001be00


	//   ....[220]....
        /*0850*/ 	.word	0x0001be50


	//   ....[221]....
        /*0854*/ 	.word	0x0001be90


	//   ....[222]....
        /*0858*/ 	.word	0x0001bee0


	//   ....[223]....
        /*085c*/ 	.word	0x0001bf30


	//   ....[224]....
        /*0860*/ 	.word	0x0001bf80


	//   ....[225]....
        /*0864*/ 	.word	0x0001bff0


	//   ....[226]....
        /*0868*/ 	.word	0x0001c040


	//   ....[227]....
        /*086c*/ 	.word	0x0001c090


	//   ....[228]....
        /*0870*/ 	.word	0x0001c0e0


	//   ....[229]....
        /*0874*/ 	.word	0x0001c130


	//   ....[230]....
        /*0878*/ 	.word	0x0001c180


	//   ....[231]....
        /*087c*/ 	.word	0x0001c1f0


	//   ....[232]....
        /*0880*/ 	.word	0x0001c240


	//   ....[233]....
        /*0884*/ 	.word	0x0001c2b0


	//   ....[234]....
        /*0888*/ 	.word	0x0001c310


	//   ....[235]....
        /*088c*/ 	.word	0x0001c380


	//----- nvinfo : EIATTR_EXIT_INSTR_OFFSETS
	.align		4
.L_490:
        /*0890*/ 	.byte	0x04, 0x1c
        /*0892*/ 	.short	(.L_492 - .L_491)


	//   ....[0]....
.L_491:
        /*0894*/ 	.word	0x00000fe0


	//   ....[1]....
        /*0898*/ 	.word	0x00019300


	//----- nvinfo : EIATTR_MAX_THREADS
	.align		4
.L_492:
        /*089c*/ 	.byte	0x04, 0x05
        /*089e*/ 	.short	(.L_494 - .L_493)
.L_493:
        /*08a0*/ 	.word	0x00000100
        /*08a4*/ 	.word	0x00000001
        /*08a8*/ 	.word	0x00000001


	//----- nvinfo : EIATTR_CRS_STACK_SIZE
	.align		4
.L_494:
        /*08ac*/ 	.byte	0x04, 0x1e
        /*08ae*/ 	.short	(.L_496 - .L_495)
.L_495:
        /*08b0*/ 	.word	0x00000000
.L_496:


//--------------------- .nv.info._ZN7cutlass13device_kernelIN5flash19enable_sm80_to_sm89INS1_16FlashAttnFwdSm80INS1_25CollectiveMainloopFwdSm80ILi8ELi1ELb0EN4cute5tupleIJNS5_1CILi128EEENS7_ILi48EEENS7_ILi256EEEEEELi256ENS_6half_tEfNS_4arch4Sm80ELb0ELb1ELb0ELb1ELb1ELb1ELb1ELb1EEENS1_21CollectiveEpilogueFwdINS6_IJS8_SA_S9_EEENS6_IJNS7_ILi1EEESI_SI_EEESC_SE_Li256ELb1ELb1ELb1ELb0EEENS1_36VarlenDynamicPersistentTileSchedulerILi128ELi48ELi256ELi256ELb1ELb1ELb0ELb1ELb0ELb1EEEEEEEEEvNT_6ParamsE --------------------------
	.section	.nv.info._ZN7cutlass13device_kernelIN5flash19enable_sm80_to_sm89INS1_16FlashAttnFwdSm80INS1_25CollectiveMainloopFwdSm80ILi8ELi1ELb0EN4cute5tupleIJNS5_1CILi128EEENS7_ILi48EEENS7_ILi256EEEEEELi256ENS_6half_tEfNS_4arch4Sm80ELb0ELb1ELb0ELb1ELb1ELb1ELb1ELb1EEENS1_21CollectiveEpilogueFwdINS6_IJS8_SA_S9_EEENS6_IJNS7_ILi1EEESI_SI_EEESC_SE_Li256ELb1ELb1ELb1ELb0EEENS1_36VarlenDynamicPersistentTileSchedulerILi128ELi48ELi256ELi256ELb1ELb1ELb0ELb1ELb0ELb1EEEEEEEEEvNT_6ParamsE,"",@"SHT_CUDA_INFO"
	.sectionflags	@""
	.align	4


	//----- nvinfo : EIATTR_CUDA_API_VERSION
	.align		4
        /*0000*/ 	.byte	0x04, 0x37
        /*0002*/ 	.short	(.L_498 - .L_497)
.L_497:
        /*0004*/ 	.word	0x00000082


	//----- nvinfo : EIATTR_SW2861232_WAR
	.align		4
.L_498:
        /*0008*/ 	.byte	0x01, 0x35
	.zero		2


	//----- nvinfo : EIATTR_PARAM_CBANK
	.align		4
        /*000c*/ 	.byte	0x04, 0x0a
        /*000e*/ 	.short	(.L_500 - .L_499)
	.align		4
.L_499:
        /*0010*/ 	.word	index@(.nv.constant0._ZN7cutlass13device_kernelIN5flash19enable_sm80_to_sm89INS1_16FlashAttnFwdSm80INS1_25CollectiveMainloopFwdSm80ILi8ELi1ELb0EN4cute5tupleIJNS5_1CILi128EEENS7_ILi48EEENS7_ILi256EEEEEELi256ENS_6half_tEfNS_4arch4Sm80ELb0ELb1ELb0ELb1ELb1ELb1ELb1ELb1EEENS1_21CollectiveEpilogueFwdINS6_IJS8_SA_S9_EEENS6_IJNS7_ILi1EEESI_SI_EEESC_SE_Li256ELb1ELb1ELb1ELb0EEENS1_36VarlenDynamicPersistentTileSchedulerILi128ELi48ELi256ELi256ELb1ELb1ELb0ELb1ELb0ELb1EEEEEEEEEvNT_6ParamsE)
        /*0014*/ 	.short	0x0160
        /*0016*/ 	.short	0x0438


	//----- nvinfo : EIATTR_CBANK_PARAM_SIZE
	.align		4
.L_500:
        /*0018*/ 	.byte	0x03, 0x19
        /*001a*/ 	.short	0x0438


	//----- nvinfo : EIATTR_KPARAM_INFO
	.align		4
        /*001c*/ 	.byte	0x04, 0x17
        /*001e*/ 	.short	(.L_502 - .L_501)
.L_501:
        /*0020*/ 	.word	0x00000000
        /*0024*/ 	.short	0x0000
        /*0026*/ 	.short	0x0000
        /*0028*/ 	.byte	0x00, 0xf0, 0xe1, 0x10


	//----- nvinfo : EIATTR_MAXREG_COUNT
	.align		4
.L_502:
        /*002c*/ 	.byte	0x03, 0x1b
        /*002e*/ 	.short	0x00ff


	//----- nvinfo : EIATTR_NUM_BARRIERS
	.align		4
        /*0030*/ 	.byte	0x02, 0x4c
        /*0032*/ 	.byte	0x06
	.zero		1


	//----- nvinfo : EIATTR_ANNOTATIONS
	.align		4
        /*0034*/ 	.byte	0x04, 0x55
        /*0036*/ 	.short	(.L_504 - .L_503)


	//   ....[0]....
.L_503:
        /* <DEDUP_REMOVED lines=160> */


	//----- nvinfo : EIATTR_MERCURY_ISA_VERSION
	.align		4
.L_504:
        /*0a20*/ 	.byte	0x03, 0x5f
        /*0a22*/ 	.short	0x0000


	//----- nvinfo : EIATTR_INT_WARP_WIDE_INSTR_OFFSETS
	.align		4
        /*0a24*/ 	.byte	0x04, 0x31
        /*0a26*/ 	.short	(.L_506 - .L_505)


	//   ....[0]....
.L_505:
        /*0a28*/ 	.word	0x0001a110


	//   ....[1]....
        /*0a2c*/ 	.word	0x0001a190


	//----- nvinfo : EIATTR_COOP_GROUP_MASK_REGIDS
	.align		4
.L_506:
        /*0a30*/ 	.byte	0x04, 0x29
        /*0a32*/ 	.short	(.L_508 - .L_507)


	//   ....[0]....
.L_507:
        /*0a34*/ 	.word	0xffffffff


	//   ....[1]....
        /*0a38*/ 	.word	0xffffffff


	//   ....[2]....
        /*0a3c*/ 	.word	0xffffffff


	//   ....[3]....
        /*0a40*/ 	.word	0xffffffff


	//   ....[4]....
        /*0a44*/ 	.word	0xffffffff


	//   ....[5]....
        /*0a48*/ 	.word	0xffffffff


	//   ....[6]....
        /*0a4c*/ 	.word	0xffffffff


	//   ....[7]....
        /*0a50*/ 	.word	0xffffffff


	//   ....[8]....
        /*0a54*/ 	.word	0xffffffff


	//   ....[9]....
        /*0a58*/ 	.word	0xffffffff


	//   ....[10]....
        /*0a5c*/ 	.word	0xffffffff


	//   ....[11]....
        /*0a60*/ 	.word	0xffffffff


	//   ....[12]....
        /*0a64*/ 	.word	0xffffffff


	//   ....[13]....
        /*0a68*/ 	.word	0xffffffff


	//   ....[14]....
        /*0a6c*/ 	.word	0xffffffff


	//   ....[15]....
        /*0a70*/ 	.word	0xffffffff


	//   ....[16]....
        /*0a74*/ 	.word	0xffffffff


	//   ....[17]....
        /*0a78*/ 	.word	0xffffffff


	//   ....[18]....
        /*0a7c*/ 	.word	0xffffffff


	//   ....[19]....
        /*0a80*/ 	.word	0xffffffff


	//   ....[20]....
        /*0a84*/ 	.word	0xffffffff


	//   ....[21]....
        /*0a88*/ 	.word	0xffffffff


	//   ....[22]....
        /*0a8c*/ 	.word	0xffffffff


	//   ....[23]....
        /*0a90*/ 	.word	0xffffffff


	//   ....[24]....
        /*0a94*/ 	.word	0xffffffff


	//   ....[25]....
        /*0a98*/ 	.word	0xffffffff


	//   ....[26]....
        /*0a9c*/ 	.word	0xffffffff


	//   ....[27]....
        /*0aa0*/ 	.word	0xffffffff


	//   ....[28]....
        /*0aa4*/ 	.word	0xffffffff


	//   ....[29]....
        /*0aa8*/ 	.word	0xffffffff


	//   ....[30]....
        /*0aac*/ 	.word	0xffffffff


	//   ....[31]....
        /*0ab0*/ 	.word	0xffffffff


	//   ....[32]....
        /*0ab4*/ 	.word	0xffffffff


	//   ....[33]....
        /*0ab8*/ 	.word	0xffffffff


	//   ....[34]....
        /*0abc*/ 	.word	0xffffffff


	//   ....[35]....
        /*0ac0*/ 	.word	0xffffffff


	//   ....[36]....
        /*0ac4*/ 	.word	0xffffffff


	//   ....[37]....
        /*0ac8*/ 	.word	0xffffffff


	//   ....[38]....
        /*0acc*/ 	.word	0xffffffff


	//   ....[39]....
        /*0ad0*/ 	.word	0xffffffff


	//   ....[40]....
        /*0ad4*/ 	.word	0xffffffff


	//   ....[41]....
        /*0ad8*/ 	.word	0xffffffff


	//   ....[42]....
        /*0adc*/ 	.word	0xffffffff


	//   ....[43]....
        /*0ae0*/ 	.word	0xffffffff


	//   ....[44]....
        /*0ae4*/ 	.word	0xffffffff


	//   ....[45]....
        /*0ae8*/ 	.word	0xffffffff


	//   ....[46]....
        /*0aec*/ 	.word	0xffffffff


	//   ....[47]....
        /*0af0*/ 	.word	0xffffffff


	//   ....[48]....
        /*0af4*/ 	.word	0xffffffff


	//   ....[49]....
        /*0af8*/ 	.word	0xffffffff


	//   ....[50]....
        /*0afc*/ 	.word	0xffffffff


	//   ....[51]....
        /*0b00*/ 	.word	0xffffffff


	//   ....[52]....
        /*0b04*/ 	.word	0xffffffff


	//   ....[53]....
        /*0b08*/ 	.word	0xffffffff


	//   ....[54]....
        /*0b0c*/ 	.word	0xffffffff


	//   ....[55]....
        /*0b10*/ 	.word	0xffffffff


	//   ....[56]....
        /*0b14*/ 	.word	0xffffffff


	//   ....[57]....
        /*0b18*/ 	.word	0xffffffff


	//   ....[58]....
        /*0b1c*/ 	.word	0xffffffff


	//   ....[59]....
        /*0b20*/ 	.word	0xffffffff


	//   ....[60]....
        /*0b24*/ 	.word	0xffffffff


	//   ....[61]....
        /*0b28*/ 	.word	0xffffffff


	//   ....[62]....
        /*0b2c*/ 	.word	0xffffffff


	//   ....[63]....
        /*0b30*/ 	.word	0xffffffff


	//   ....[64]....
        /*0b34*/ 	.word	0xffffffff


	//   ....[65]....
        /*0b38*/ 	.word	0xffffffff


	//   ....[66]....
        /*0b3c*/ 	.word	0xffffffff


	//   ....[67]....
        /*0b40*/ 	.word	0xffffffff


	//   ....[68]....
        /*0b44*/ 	.word	0xffffffff


	//   ....[69]....
        /*0b48*/ 	.word	0xffffffff


	//   ....[70]....
        /*0b4c*/ 	.word	0xffffffff


	//   ....[71]....
        /*0b50*/ 	.word	0xffffffff


	//   ....[72]....
        /*0b54*/ 	.word	0xffffffff


	//   ....[73]....
        /*0b58*/ 	.word	0xffffffff


	//   ....[74]....
        /*0b5c*/ 	.word	0xffffffff


	//   ....[75]....
        /*0b60*/ 	.word	0xffffffff


	//   ....[76]....
        /*0b64*/ 	.word	0xffffffff


	//   ....[77]....
        /*0b68*/ 	.word	0xffffffff


	//   ....[78]....
        /*0b6c*/ 	.word	0xffffffff


	//   ....[79]....
        /*0b70*/ 	.word	0xffffffff


	//   ....[80]....
        /*0b74*/ 	.word	0xffffffff


	//   ....[81]....
        /*0b78*/ 	.word	0xffffffff


	//   ....[82]....
        /*0b7c*/ 	.word	0xffffffff


	//   ....[83]....
        /*0b80*/ 	.word	0xffffffff


	//   ....[84]....
        /*0b84*/ 	.word	0xffffffff


	//   ....[85]....
        /*0b88*/ 	.word	0xffffffff


	//   ....[86]....
        /*0b8c*/ 	.word	0xffffffff


	//   ....[87]....
        /*0b90*/ 	.word	0xffffffff


	//   ....[88]....
        /*0b94*/ 	.word	0xffffffff


	//   ....[89]....
        /*0b98*/ 	.word	0xffffffff


	//   ....[90]....
        /*0b9c*/ 	.word	0xffffffff


	//   ....[91]....
        /*0ba0*/ 	.word	0xffffffff


	//   ....[92]....
        /*0ba4*/ 	.word	0xffffffff


	//   ....[93]....
        /*0ba8*/ 	.word	0xffffffff


	//   ....[94]....
        /*0bac*/ 	.word	0xffffffff


	//   ....[95]....
        /*0bb0*/ 	.word	0xffffffff


	//   ....[96]....
        /*0bb4*/ 	.word	0xffffffff


	//   ....[97]....
        /*0bb8*/ 	.word	0xffffffff


	//   ....[98]....
        /*0bbc*/ 	.word	0xffffffff


	//   ....[99]....
        /*0bc0*/ 	.word	0xffffffff


	//   ....[100]....
        /*0bc4*/ 	.word	0xffffffff


	//   ....[101]....
        /*0bc8*/ 	.word	0xffffffff


	//   ....[102]....
        /*0bcc*/ 	.word	0xffffffff


	//   ....[103]....
        /*0bd0*/ 	.word	0xffffffff


	//   ....[104]....
        /*0bd4*/ 	.word	0xffffffff


	//   ....[105]....
        /*0bd8*/ 	.word	0xffffffff


	//   ....[106]....
        /*0bdc*/ 	.word	0xffffffff


	//   ....[107]....
        /*0be0*/ 	.word	0xffffffff


	//   ....[108]....
        /*0be4*/ 	.word	0xffffffff


	//   ....[109]....
        /*0be8*/ 	.word	0xffffffff


	//   ....[110]....
        /*0bec*/ 	.word	0xffffffff


	//   ....[111]....
        /*0bf0*/ 	.word	0xffffffff


	//   ....[112]....
        /*0bf4*/ 	.word	0xffffffff


	//   ....[113]....
        /*0bf8*/ 	.word	0xffffffff


	//   ....[114]....
        /*0bfc*/ 	.word	0xffffffff


	//   ....[115]....
        /*0c00*/ 	.word	0xffffffff


	//   ....[116]....
        /*0c04*/ 	.word	0xffffffff


	//   ....[117]....
        /*0c08*/ 	.word	0xffffffff


	//   ....[118]....
        /*0c0c*/ 	.word	0xffffffff


	//   ....[119]....
        /*0c10*/ 	.word	0xffffffff


	//   ....[120]....
        /*0c14*/ 	.word	0xffffffff


	//   ....[121]....
        /*0c18*/ 	.word	0xffffffff


	//   ....[122]....
        /*0c1c*/ 	.word	0xffffffff


	//   ....[123]....
        /*0c20*/ 	.word	0xffffffff


	//   ....[124]....
        /*0c24*/ 	.word	0xffffffff


	//   ....[125]....
        /*0c28*/ 	.word	0xffffffff


	//   ....[126]....
        /*0c2c*/ 	.word	0xffffffff


	//   ....[127]....
        /*0c30*/ 	.word	0xffffffff


	//   ....[128]....
        /*0c34*/ 	.word	0xffffffff


	//   ....[129]....
        /*0c38*/ 	.word	0xffffffff


	//   ....[130]....
        /*0c3c*/ 	.word	0xffffffff


	//   ....[131]....
        /*0c40*/ 	.word	0xffffffff


	//   ....[132]....
        /*0c44*/ 	.word	0xffffffff


	//   ....[133]....
        /*0c48*/ 	.word	0xffffffff


	//   ....[134]....
        /*0c4c*/ 	.word	0xffffffff


	//   ....[135]....
        /*0c50*/ 	.word	0xffffffff


	//   ....[136]....
        /*0c54*/ 	.word	0xffffffff


	//   ....[137]....
        /*0c58*/ 	.word	0xffffffff


	//   ....[138]....
        /*0c5c*/ 	.word	0xffffffff


	//   ....[139]....
        /*0c60*/ 	.word	0xffffffff


	//   ....[140]....
        /*0c64*/ 	.word	0xffffffff


	//   ....[141]....
        /*0c68*/ 	.word	0xffffffff


	//   ....[142]....
        /*0c6c*/ 	.word	0xffffffff


	//   ....[143]....
        /*0c70*/ 	.word	0xffffffff


	//   ....[144]....
        /*0c74*/ 	.word	0xffffffff


	//   ....[145]....
        /*0c78*/ 	.word	0xffffffff


	//   ....[146]....
        /*0c7c*/ 	.word	0xffffffff


	//   ....[147]....
        /*0c80*/ 	.word	0xffffffff


	//   ....[148]....
        /*0c84*/ 	.word	0xffffffff


	//   ....[149]....
        /*0c88*/ 	.word	0xffffffff


	//   ....[150]....
        /*0c8c*/ 	.word	0xffffffff


	//   ....[151]....
        /*0c90*/ 	.word	0xffffffff


	//   ....[152]....
        /*0c94*/ 	.word	0xffffffff


	//   ....[153]....
        /*0c98*/ 	.word	0xffffffff


	//   ....[154]....
        /*0c9c*/ 	.word	0xffffffff


	//   ....[155]....
        /*0ca0*/ 	.word	0xffffffff


	//   ....[156]....
        /*0ca4*/ 	.word	0xffffffff


	//   ....[157]....
        /*0ca8*/ 	.word	0xffffffff


	//   ....[158]....
        /*0cac*/ 	.word	0xffffffff


	//   ....[159]....
        /*0cb0*/ 	.word	0xffffffff


	//   ....[160]....
        /*0cb4*/ 	.word	0xffffffff


	//   ....[161]....
        /*0cb8*/ 	.word	0xffffffff


	//   ....[162]....
        /*0cbc*/ 	.word	0xffffffff


	//   ....[163]....
        /*0cc0*/ 	.word	0xffffffff


	//   ....[164]....
        /*0cc4*/ 	.word	0xffffffff


	//   ....[165]....
        /*0cc8*/ 	.word	0xffffffff


	//   ....[166]....
        /*0ccc*/ 	.word	0xffffffff


	//   ....[167]....
        /*0cd0*/ 	.word	0xffffffff


	//   ....[168]....
        /*0cd4*/ 	.word	0xffffffff


	//   ....[169]....
        /*0cd8*/ 	.word	0xffffffff


	//   ....[170]....
        /*0cdc*/ 	.word	0xffffffff


	//   ....[171]....
        /*0ce0*/ 	.word	0xffffffff


	//   ....[172]....
        /*0ce4*/ 	.word	0xffffffff


	//   ....[173]....
        /*0ce8*/ 	.word	0xffffffff


	//   ....[174]....
        /*0cec*/ 	.word	0xffffffff


	//   ....[175]....
        /*0cf0*/ 	.word	0xffffffff


	//   ....[176]....
        /*0cf4*/ 	.word	0xffffffff


	//   ....[177]....
        /*0cf8*/ 	.word	0xffffffff


	//   ....[178]....
        /*0cfc*/ 	.word	0xffffffff


	//   ....[179]....
        /*0d00*/ 	.word	0xffffffff


	//   ....[180]....
        /*0d04*/ 	.word	0xffffffff


	//   ....[181]....
        /*0d08*/ 	.word	0xffffffff


	//   ....[182]....
        /*0d0c*/ 	.word	0xffffffff


	//   ....[183]....
        /*0d10*/ 	.word	0xffffffff


	//   ....[184]....
        /*0d14*/ 	.word	0xffffffff


	//   ....[185]....
        /*0d18*/ 	.word	0xffffffff


	//   ....[186]....
        /*0d1c*/ 	.word	0xffffffff


	//   ....[187]....
        /*0d20*/ 	.word	0xffffffff


	//   ....[188]....
        /*0d24*/ 	.word	0xffffffff


	//   ....[189]....
        /*0d28*/ 	.word	0xffffffff


	//   ....[190]....
        /*0d2c*/ 	.word	0xffffffff


	//   ....[191]....
        /*0d30*/ 	.word	0xffffffff


	//   ....[192]....
        /*0d34*/ 	.word	0xffffffff


	//   ....[193]....
        /*0d38*/ 	.word	0xffffffff


	//   ....[194]....
        /*0d3c*/ 	.word	0xffffffff


	//   ....[195]....
        /*0d40*/ 	.word	0xffffffff


	//   ....[196]....
        /*0d44*/ 	.word	0xffffffff


	//   ....[197]....
        /*0d48*/ 	.word	0xffffffff


	//   ....[198]....
        /*0d4c*/ 	.word	0xffffffff


	//   ....[199]....
        /*0d50*/ 	.word	0xffffffff


	//   ....[200]....
        /*0d54*/ 	.word	0xffffffff


	//   ....[201]....
        /*0d58*/ 	.word	0xffffffff


	//   ....[202]....
        /*0d5c*/ 	.word	0xffffffff


	//   ....[203]....
        /*0d60*/ 	.word	0xffffffff


	//   ....[204]....
        /*0d64*/ 	.word	0xffffffff


	//   ....[205]....
        /*0d68*/ 	.word	0xffffffff


	//   ....[206]....
        /*0d6c*/ 	.word	0xffffffff


	//   ....[207]....
        /*0d70*/ 	.word	0xffffffff


	//   ....[208]....
        /*0d74*/ 	.word	0xffffffff


	//   ....[209]....
        /*0d78*/ 	.word	0xffffffff


	//   ....[210]....
        /*0d7c*/ 	.word	0xffffffff


	//   ....[211]....
        /*0d80*/ 	.word	0xffffffff


	//   ....[212]....
        /*0d84*/ 	.word	0xffffffff


	//   ....[213]....
        /*0d88*/ 	.word	0xffffffff


	//   ....[214]....
        /*0d8c*/ 	.word	0xffffffff


	//   ....[215]....
        /*0d90*/ 	.word	0xffffffff


	//   ....[216]....
        /*0d94*/ 	.word	0xffffffff


	//   ....[217]....
        /*0d98*/ 	.word	0xffffffff


	//   ....[218]....
        /*0d9c*/ 	.word	0xffffffff


	//   ....[219]....
        /*0da0*/ 	.word	0xffffffff


	//   ....[220]....
        /*0da4*/ 	.word	0xffffffff


	//   ....[221]....
        /*0da8*/ 	.word	0xffffffff


	//   ....[222]....
        /*0dac*/ 	.word	0xffffffff


	//   ....[223]....
        /*0db0*/ 	.word	0xffffffff


	//   ....[224]....
        /*0db4*/ 	.word	0xffffffff


	//   ....[225]....
        /*0db8*/ 	.word	0xffffffff


	//   ....[226]....
        /*0dbc*/ 	.word	0xffffffff


	//   ....[227]....
        /*0dc0*/ 	.word	0xffffffff


	//   ....[228]....
        /*0dc4*/ 	.word	0xffffffff


	//   ....[229]....
        /*0dc8*/ 	.word	0xffffffff


	//   ....[230]....
        /*0dcc*/ 	.word	0xffffffff


	//   ....[231]....
        /*0dd0*/ 	.word	0xffffffff


	//   ....[232]....
        /*0dd4*/ 	.word	0xffffffff


	//   ....[233]....
        /*0dd8*/ 	.word	0xffffffff


	//   ....[234]....
        /*0ddc*/ 	.word	0xffffffff


	//   ....[235]....
        /*0de0*/ 	.word	0xffffffff


	//   ....[236]....
        /*0de4*/ 	.word	0xffffffff


	//   ....[237]....
        /*0de8*/ 	.word	0xffffffff


	//   ....[238]....
        /*0dec*/ 	.word	0xffffffff


	//   ....[239]....
        /*0df0*/ 	.word	0xffffffff


	//   ....[240]....
        /*0df4*/ 	.word	0xffffffff


	//   ....[241]....
        /*0df8*/ 	.word	0xffffffff


	//   ....[242]....
        /*0dfc*/ 	.word	0xffffffff


	//   ....[243]....
        /*0e00*/ 	.word	0xffffffff


	//   ....[244]....
        /*0e04*/ 	.word	0xffffffff


	//   ....[245]....
        /*0e08*/ 	.word	0xffffffff


	//   ....[246]....
        /*0e0c*/ 	.word	0xffffffff


	//   ....[247]....
        /*0e10*/ 	.word	0xffffffff


	//   ....[248]....
        /*0e14*/ 	.word	0xffffffff


	//   ....[249]....
        /*0e18*/ 	.word	0xffffffff


	//   ....[250]....
        /*0e1c*/ 	.word	0xffffffff


	//   ....[251]....
        /*0e20*/ 	.word	0xffffffff


	//   ....[252]....
        /*0e24*/ 	.word	0xffffffff


	//   ....[253]....
        /*0e28*/ 	.word	0xffffffff


	//   ....[254]....
        /*0e2c*/ 	.word	0xffffffff


	//   ....[255]....
        /*0e30*/ 	.word	0xffffffff


	//   ....[0]....
        /*0e34*/ 	.word	0xffffffff


	//   ....[1]....
        /*0e38*/ 	.word	0xffffffff


	//   ....[2]....
        /*0e3c*/ 	.word	0xffffffff


	//   ....[3]....
        /*0e40*/ 	.word	0xffffffff


	//   ....[4]....
        /*0e44*/ 	.word	0xffffffff


	//   ....[5]....
        /*0e48*/ 	.word	0xffffffff


	//   ....[6]....
        /*0e4c*/ 	.word	0xffffffff


	//   ....[7]....
        /*0e50*/ 	.word	0xffffffff


	//   ....[8]....
        /*0e54*/ 	.word	0xffffffff


	//   ....[9]....
        /*0e58*/ 	.word	0xffffffff


	//   ....[10]....
        /*0e5c*/ 	.word	0xffffffff


	//   ....[11]....
        /*0e60*/ 	.word	0xffffffff


	//   ....[12]....
        /*0e64*/ 	.word	0xffffffff


	//   ....[13]....
        /*0e68*/ 	.word	0xffffffff


	//   ....[14]....
        /*0e6c*/ 	.word	0xffffffff


	//   ....[15]....
        /*0e70*/ 	.word	0xffffffff


	//   ....[16]....
        /*0e74*/ 	.word	0xffffffff


	//   ....[17]....
        /*0e78*/ 	.word	0xffffffff


	//   ....[18]....
        /*0e7c*/ 	.word	0xffffffff


	//   ....[19]....
        /*0e80*/ 	.word	0xffffffff


	//   ....[20]....
        /*0e84*/ 	.word	0xffffffff


	//   ....[21]....
        /*0e88*/ 	.word	0xffffffff


	//   ....[22]....
        /*0e8c*/ 	.word	0xffffffff


	//   ....[23]....
        /*0e90*/ 	.word	0xffffffff


	//   ....[24]....
        /*0e94*/ 	.word	0xffffffff


	//   ....[25]....
        /*0e98*/ 	.word	0xffffffff


	//   ....[26]....
        /*0e9c*/ 	.word	0xffffffff


	//   ....[27]....
        /*0ea0*/ 	.word	0xffffffff


	//   ....[28]....
        /*0ea4*/ 	.word	0xffffffff


	//   ....[29]....
        /*0ea8*/ 	.word	0xffffffff


	//   ....[30]....
        /*0eac*/ 	.word	0xffffffff


	//   ....[31]....
        /*0eb0*/ 	.word	0xffffffff


	//   ....[32]....
        /*0eb4*/ 	.word	0xffffffff


	//   ....[33]....
        /*0eb8*/ 	.word	0xffffffff


	//   ....[34]....
        /*0ebc*/ 	.word	0xffffffff


	//   ....[35]....
        /*0ec0*/ 	.word	0xffffffff


	//   ....[36]....
        /*0ec4*/ 	.word	0xffffffff


	//   ....[37]....
        /*0ec8*/ 	.word	0xffffffff


	//   ....[38]....
        /*0ecc*/ 	.word	0xffffffff


	//   ....[39]....
        /*0ed0*/ 	.word	0xffffffff


	//   ....[40]....
        /*0ed4*/ 	.word	0xffffffff


	//   ....[41]....
        /*0ed8*/ 	.word	0xffffffff


	//   ....[42]....
        /*0edc*/ 	.word	0xffffffff


	//   ....[43]....
        /*0ee0*/ 	.word	0xffffffff


	//   ....[44]....
        /*0ee4*/ 	.word	0xffffffff


	//   ....[45]....
        /*0ee8*/ 	.word	0xffffffff


	//   ....[46]....
        /*0eec*/ 	.word	0xffffffff


	//   ....[47]....
        /*0ef0*/ 	.word	0xffffffff


	//   ....[48]....
        /*0ef4*/ 	.word	0xffffffff


	//   ....[49]....
        /*0ef8*/ 	.word	0xffffffff


	//   ....[50]....
        /*0efc*/ 	.word	0xffffffff


	//   ....[51]....
        /*0f00*/ 	.word	0xffffffff


	//   ....[52]....
        /*0f04*/ 	.word	0xffffffff


	//   ....[53]....
        /*0f08*/ 	.word	0xffffffff


	//   ....[54]....
        /*0f0c*/ 	.word	0xffffffff


	//   ....[55]....
        /*0f10*/ 	.word	0xffffffff


	//   ....[56]....
        /*0f14*/ 	.word	0xffffffff


	//   ....[57]....
        /*0f18*/ 	.word	0xffffffff


	//   ....[58]....
        /*0f1c*/ 	.word	0xffffffff


	//   ....[59]....
        /*0f20*/ 	.word	0xffffffff


	//   ....[60]....
        /*0f24*/ 	.word	0xffffffff


	//   ....[61]....
        /*0f28*/ 	.word	0xffffffff


	//   ....[62]....
        /*0f2c*/ 	.word	0xffffffff


	//   ....[63]....
        /*0f30*/ 	.word	0xffffffff


	//   ....[64]....
        /*0f34*/ 	.word	0xffffffff


	//----- nvinfo : EIATTR_COOP_GROUP_INSTR_OFFSETS
	.align		4
.L_508:
        /*0f38*/ 	.byte	0x04, 0x28
        /*0f3a*/ 	.short	(.L_510 - .L_509)


	//   ....[0]....
.L_509:
        /*0f3c*/ 	.word	0x00000060


	//   ....[1]....
        /*0f40*/ 	.word	0x00000260


	//   ....[2]....
        /*0f44*/ 	.word	0x00000290


	//   ....[3]....
        /*0f48*/ 	.word	0x000002c0


	//   ....[4]....
        /*0f4c*/ 	.word	0x000002f0


	//   ....[5]....
        /*0f50*/ 	.word	0x00000320


	//   ....[6]....
        /*0f54*/ 	.word	0x00000350


	//   ....[7]....
        /*0f58*/ 	.word	0x000004d0


	//   ....[8]....
        /*0f5c*/ 	.word	0x00000510


	//   ....[9]....
        /*0f60*/ 	.word	0x00000540


	//   ....[10]....
        /*0f64*/ 	.word	0x00000570


	//   ....[11]....
        /*0f68*/ 	.word	0x000005a0


	//   ....[12]....
        /*0f6c*/ 	.word	0x000005d0


	//   ....[13]....
        /*0f70*/ 	.word	0x00000660


	//   ....[14]....
        /*0f74*/ 	.word	0x000006b0


	//   ....[15]....
        /*0f78*/ 	.word	0x000006d0


	//   ....[16]....
        /*0f7c*/ 	.word	0x00000730


	//   ....[17]....
        /*0f80*/ 	.word	0x000044d0


	//   ....[18]....
        /*0f84*/ 	.word	0x00004530


	//   ....[19]....
        /*0f88*/ 	.word	0x00005570


	//   ....[20]....
        /*0f8c*/ 	.word	0x00005580


	//   ....[21]....
        /*0f90*/ 	.word	0x00006b00


	//   ....[22]....
        /*0f94*/ 	.word	0x00006b80


	//   ....[23]....
        /*0f98*/ 	.word	0x00007c80


	//   ....[24]....
        /*0f9c*/ 	.word	0x00007c90


	//   ....[25]....
        /*0fa0*/ 	.word	0x00008c50


	//   ....[26]....
        /*0fa4*/ 	.word	0x00008c80


	//   ....[27]....
        /*0fa8*/ 	.word	0x00008e40


	//   ....[28]....
        /*0fac*/ 	.word	0x00008e60


	//   ....[29]....
        /*0fb0*/ 	.word	0x00009340


	//   ....[30]....
        /*0fb4*/ 	.word	0x00009360


	//   ....[31]....
        /*0fb8*/ 	.word	0x000094f0


	//   ....[32]....
        /*0fbc*/ 	.word	0x00009510


	//   ....[33]....
        /*0fc0*/ 	.word	0x0000a900


	//   ....[34]....
        /*0fc4*/ 	.word	0x0000a920


	//   ....[35]....
        /*0fc8*/ 	.word	0x0000aa90


	//   ....[36]....
        /*0fcc*/ 	.word	0x0000aaa0


	//   ....[37]....
        /*0fd0*/ 	.word	0x0000ac10


	//   ....[38]....
        /*0fd4*/ 	.word	0x0000ac30


	//   ....[39]....
        /*0fd8*/ 	.word	0x0000ada0


	//   ....[40]....
        /*0fdc*/ 	.word	0x0000adb0


	//   ....[41]....
        /*0fe0*/ 	.word	0x0000b490


	//   ....[42]....
        /*0fe4*/ 	.word	0x0000b4d0


	//   ....[43]....
        /*0fe8*/ 	.word	0x0000b500


	//   ....[44]....
        /*0fec*/ 	.word	0x0000b530


	//   ....[45]....
        /*0ff0*/ 	.word	0x0000ba00


	//   ....[46]....
        /*0ff4*/ 	.word	0x0000ba10


	//   ....[47]....
        /*0ff8*/ 	.word	0x0000bbf0


	//   ....[48]....
        /*0ffc*/ 	.word	0x0000bc00


	//   ....[49]....
        /*1000*/ 	.word	0x0000caa0


	//   ....[50]....
        /*1004*/ 	.word	0x0000cac0


	//   ....[51]....
        /*1008*/ 	.word	0x0000cc80


	//   ....[52]....
        /*100c*/ 	.word	0x0000cc90


	//   ....[53]....
        /*1010*/ 	.word	0x0000d100


	//   ....[54]....
        /*1014*/ 	.word	0x0000d680


	//   ....[55]....
        /*1018*/ 	.word	0x0000dc30


	//   ....[56]....
        /*101c*/ 	.word	0x0000dc60


	//   ....[57]....
        /*1020*/ 	.word	0x0000dc70


	//   ....[58]....
        /*1024*/ 	.word	0x0000dca0


	//   ....[59]....
        /*1028*/ 	.word	0x0000f210


	//   ....[60]....
        /*102c*/ 	.word	0x0000f230


	//   ....[61]....
        /*1030*/ 	.word	0x0000f460


	//   ....[62]....
        /*1034*/ 	.word	0x0000f470


	//   ....[63]....
        /*1038*/ 	.word	0x00010260


	//   ....[64]....
        /*103c*/ 	.word	0x00010280


	//   ....[65]....
        /*1040*/ 	.word	0x00010420


	//   ....[66]....
        /*1044*/ 	.word	0x00010430


	//   ....[67]....
        /*1048*/ 	.word	0x00010700


	//   ....[68]....
        /*104c*/ 	.word	0x00010ca0


	//   ....[69]....
        /*1050*/ 	.word	0x00011290


	//   ....[70]....
        /*1054*/ 	.word	0x000112c0


	//   ....[71]....
        /*1058*/ 	.word	0x000112e0


	//   ....[72]....
        /*105c*/ 	.word	0x00011300


	//   ....[73]....
        /*1060*/ 	.word	0x00012f20


	//   ....[74]....
        /*1064*/ 	.word	0x00012f40


	//   ....[75]....
        /*1068*/ 	.word	0x00013170


	//   ....[76]....
        /*106c*/ 	.word	0x00013180


	//   ....[77]....
        /*1070*/ 	.word	0x00013f70


	//   ....[78]....
        /*1074*/ 	.word	0x00013f90


	//   ....[79]....
        /*1078*/ 	.word	0x00014130


	//   ....[80]....
        /*107c*/ 	.word	0x00014140


	//   ....[81]....
        /*1080*/ 	.word	0x00014470


	//   ....[82]....
        /*1084*/ 	.word	0x000144a0


	//   ....[83]....
        /*1088*/ 	.word	0x000144c0


	//   ....[84]....
        /*108c*/ 	.word	0x000144e0


	//   ....[85]....
        /*1090*/ 	.word	0x00015e10


	//   ....[86]....
        /*1094*/ 	.word	0x00015e30


	//   ....[87]....
        /*1098*/ 	.word	0x00016060


	//   ....[88]....
        /*109c*/ 	.word	0x00016070


	//   ....[89]....
        /*10a0*/ 	.word	0x00016e40


	//   ....[90]....
        /*10a4*/ 	.word	0x00016e60


	//   ....[91]....
        /*10a8*/ 	.word	0x00016ff0


	//   ....[92]....
        /*10ac*/ 	.word	0x00017000


	//   ....[93]....
        /*10b0*/ 	.word	0x000172d0


	//   ....[94]....
        /*10b4*/ 	.word	0x00017890


	//   ....[95]....
        /*10b8*/ 	.word	0x00017ea0


	//   ....[96]....
        /*10bc*/ 	.word	0x00017ed0


	//   ....[97]....
        /*10c0*/ 	.word	0x00017ef0


	//   ....[98]....
        /*10c4*/ 	.word	0x00017f10


	//   ....[99]....
        /*10c8*/ 	.word	0x000196f0


	//   ....[100]....
        /*10cc*/ 	.word	0x00019720


	//   ....[101]....
        /*10d0*/ 	.word	0x00019740


	//   ....[102]....
        /*10d4*/ 	.word	0x00019750


	//   ....[103]....
        /*10d8*/ 	.word	0x0001afe0


	//   ....[104]....
        /*10dc*/ 	.word	0x0001aff0


	//   ....[105]....
        /*10e0*/ 	.word	0x0001b010


	//   ....[106]....
        /*10e4*/ 	.word	0x0001b020


	//   ....[107]....
        /*10e8*/ 	.word	0x0001b3d0


	//   ....[108]....
        /*10ec*/ 	.word	0x0001b3f0


	//   ....[109]....
        /*10f0*/ 	.word	0x0001b560


	//   ....[110]....
        /*10f4*/ 	.word	0x0001b570


	//   ....[111]....
        /*10f8*/ 	.word	0x0001b6e0


	//   ....[112]....
        /*10fc*/ 	.word	0x0001b700


	//   ....[113]....
        /*1100*/ 	.word	0x0001b870


	//   ....[114]....
        /*1104*/ 	.word	0x0001b880


	//   ....[115]....
        /*1108*/ 	.word	0x0001bc00


	//   ....[116]....
        /*110c*/ 	.word	0x0001bc20


	//   ....[117]....
        /*1110*/ 	.word	0x0001c910


	//   ....[118]....
        /*1114*/ 	.word	0x0001c920


	//   ....[119]....
        /*1118*/ 	.word	0x0001ddb0


	//   ....[120]....
        /*111c*/ 	.word	0x0001ddd0


	//   ....[121]....
        /*1120*/ 	.word	0x0001df40


	//   ....[122]....
        /*1124*/ 	.word	0x0001df50


	//   ....[123]....
        /*1128*/ 	.word	0x0001e0c0


	//   ....[124]....
        /*112c*/ 	.word	0x0001e0e0


	//   ....[125]....
        /*1130*/ 	.word	0x0001e250


	//   ....[126]....
        /*1134*/ 	.word	0x0001e260


	//   ....[127]....
        /*1138*/ 	.word	0x0001e4c0


	//   ....[128]....
        /*113c*/ 	.word	0x0001e4e0


	//   ....[129]....
        /*1140*/ 	.word	0x0001e610


	//   ....[130]....
        /*1144*/ 	.word	0x0001e650


	//   ....[131]....
        /*1148*/ 	.word	0x0001e680


	//   ....[132]....
        /*114c*/ 	.word	0x0001e6b0


	//   ....[133]....
        /*1150*/ 	.word	0x0001e6e0


	//   ....[134]....
        /*1154*/ 	.word	0x0001e710


	//   ....[135]....
        /*1158*/ 	.word	0x0001e880


	//   ....[136]....
        /*115c*/ 	.word	0x0001e8c0


	//   ....[137]....
        /*1160*/ 	.word	0x0001e8f0


	//   ....[138]....
        /*1164*/ 	.word	0x0001e920


	//   ....[139]....
        /*1168*/ 	.word	0x0001e950


	//   ....[140]....
        /*116c*/ 	.word	0x0001e980


	//   ....[141]....
        /*1170*/ 	.word	0x0001ea10


	//   ....[142]....
        /*1174*/ 	.word	0x0001ea70


	//   ....[143]....
        /*1178*/ 	.word	0x0001ea80


	//   ....[144]....
        /*117c*/ 	.word	0x0001eae0


	//   ....[145]....
        /*1180*/ 	.word	0x0001f550


	//   ....[146]....
        /*1184*/ 	.word	0x0001f5b0


	//   ....[147]....
        /*1188*/ 	.word	0x0001f600


	//   ....[148]....
        /*118c*/ 	.word	0x0001f650


	//   ....[149]....
        /*1190*/ 	.word	0x0001f6a0


	//   ....[150]....
        /*1194*/ 	.word	0x0001f710


	//   ....[151]....
        /*1198*/ 	.word	0x0001f760


	//   ....[152]....
        /*119c*/ 	.word	0x0001f7d0


	//   ....[153]....
        /*11a0*/ 	.word	0x0001f840


	//   ....[154]....
        /*11a4*/ 	.word	0x0001f8b0


	//   ....[155]....
        /*11a8*/ 	.word	0x0001f920


	//   ....[156]....
        /*11ac*/ 	.word	0x0001f990


	//   ....[157]....
        /*11b0*/ 	.word	0x0001fa00


	//   ....[158]....
        /*11b4*/ 	.word	0x0001fa60


	//   ....[159]....
        /*11b8*/ 	.word	0x0001fad0


	//   ....[160]....
        /*11bc*/ 	.word	0x0001fb40


	//   ....[161]....
        /*11c0*/ 	.word	0x0001fbb0


	//   ....[162]....
        /*11c4*/ 	.word	0x0001fc10


	//   ....[163]....
        /*11c8*/ 	.word	0x0001fc80


	//   ....[164]....
        /*11cc*/ 	.word	0x0001fcf0


	//   ....[165]....
        /*11d0*/ 	.word	0x0001fd50


	//   ....[166]....
        /*11d4*/ 	.word	0x0001fdc0


	//   ....[167]....
        /*11d8*/ 	.word	0x0001fe30


	//   ....[168]....
        /*11dc*/ 	.word	0x0001fea0


	//   ....[169]....
        /*11e0*/ 	.word	0x0001ff00


	//   ....[170]....
        /*11e4*/ 	.word	0x0001ff70


	//   ....[171]....
        /*11e8*/ 	.word	0x0001ffe0


	//   ....[172]....
        /*11ec*/ 	.word	0x00020040


	//   ....[173]....
        /*11f0*/ 	.word	0x00020090


	//   ....[174]....
        /*11f4*/ 	.word	0x000200e0


	//   ....[175]....
        /*11f8*/ 	.word	0x00020130


	//   ....[176]....
        /*11fc*/ 	.word	0x00020190


	//   ....[177]....
        /*1200*/ 	.word	0x00020200


	//   ....[178]....
        /*1204*/ 	.word	0x00020270


	//   ....[179]....
        /*1208*/ 	.word	0x000202d0


	//   ....[180]....
        /*120c*/ 	.word	0x00020340


	//   ....[181]....
        /*1210*/ 	.word	0x000203b0


	//   ....[182]....
        /*1214*/ 	.word	0x00020420


	//   ....[183]....
        /*1218*/ 	.word	0x00020480


	//   ....[184]....
        /*121c*/ 	.word	0x000204f0


	//   ....[185]....
        /*1220*/ 	.word	0x00020560


	//   ....[186]....
        /*1224*/ 	.word	0x000205b0


	//   ....[187]....
        /*1228*/ 	.word	0x00020600


	//   ....[188]....
        /*122c*/ 	.word	0x00020650


	//   ....[189]....
        /*1230*/ 	.word	0x00020690


	//   ....[190]....
        /*1234*/ 	.word	0x00020700


	//   ....[191]....
        /*1238*/ 	.word	0x00020770


	//   ....[192]....
        /*123c*/ 	.word	0x000207e0


	//   ....[193]....
        /*1240*/ 	.word	0x00020840


	//   ....[194]....
        /*1244*/ 	.word	0x000208b0


	//   ....[195]....
        /*1248*/ 	.word	0x00020920


	//   ....[196]....
        /*124c*/ 	.word	0x00020990


	//   ....[197]....
        /*1250*/ 	.word	0x000209f0


	//   ....[198]....
        /*1254*/ 	.word	0x00020a40


	//   ....[199]....
        /*1258*/ 	.word	0x00020a90


	//   ....[200]....
        /*125c*/ 	.word	0x00020ae0


	//   ....[201]....
        /*1260*/ 	.word	0x00020b20


	//   ....[202]....
        /*1264*/ 	.word	0x00020b90


	//   ....[203]....
        /*1268*/ 	.word	0x00020c00


	//   ....[204]....
        /*126c*/ 	.word	0x00020c60


	//   ....[205]....
        /*1270*/ 	.word	0x00020cd0


	//   ....[206]....
        /*1274*/ 	.word	0x00020d40


	//   ....[207]....
        /*1278*/ 	.word	0x00020db0


	//   ....[208]....
        /*127c*/ 	.word	0x00020e10


	//   ....[209]....
        /*1280*/ 	.word	0x00020e80


	//   ....[210]....
        /*1284*/ 	.word	0x00020ef0


	//   ....[211]....
        /*1288*/ 	.word	0x00020f40


	//   ....[212]....
        /*128c*/ 	.word	0x00020f90


	//   ....[213]....
        /*1290*/ 	.word	0x00020fe0


	//   ....[214]....
        /*1294*/ 	.word	0x00021020


	//   ....[215]....
        /*1298*/ 	.word	0x00021080


	//   ....[216]....
        /*129c*/ 	.word	0x000210e0


	//   ....[217]....
        /*12a0*/ 	.word	0x00021130


	//   ....[218]....
        /*12a4*/ 	.word	0x00021180


	//   ....[219]....
        /*12a8*/ 	.word	0x000211f0


	//   ....[220]....
        /*12ac*/ 	.word	0x00021260


	//   ....[221]....
        /*12b0*/ 	.word	0x000212d0


	//   ....[222]....
        /*12b4*/ 	.word	0x00021330


	//   ....[223]....
        /*12b8*/ 	.word	0x000213a0


	//   ....[224]....
        /*12bc*/ 	.word	0x00021410


	//   ....[225]....
        /*12c0*/ 	.word	0x00021480


	//   ....[226]....
        /*12c4*/ 	.word	0x000214e0


	//   ....[227]....
        /*12c8*/ 	.word	0x00021550


	//   ....[228]....
        /*12cc*/ 	.word	0x000215c0


	//   ....[229]....
        /*12d0*/ 	.word	0x00021630


	//   ....[230]....
        /*12d4*/ 	.word	0x00021690


	//   ....[231]....
        /*12d8*/ 	.word	0x00021700


	//   ....[232]....
        /*12dc*/ 	.word	0x00021770


	//   ....[233]....
        /*12e0*/ 	.word	0x000217e0


	//   ....[234]....
        /*12e4*/ 	.word	0x00021840


	//   ....[235]....
        /*12e8*/ 	.word	0x000218b0


	//   ....[236]....
        /*12ec*/ 	.word	0x00021920


	//   ....[237]....
        /*12f0*/ 	.word	0x00021990


	//   ....[238]....
        /*12f4*/ 	.word	0x000219f0


	//   ....[239]....
        /*12f8*/ 	.word	0x00021a60


	//   ....[240]....
        /*12fc*/ 	.word	0x00021ad0


	//   ....[241]....
        /*1300*/ 	.word	0x00021b20


	//   ....[242]....
        /*1304*/ 	.word	0x00021b60


	//   ....[243]....
        /*1308*/ 	.word	0x00021bb0


	//   ....[244]....
        /*130c*/ 	.word	0x00021c00


	//   ....[245]....
        /*1310*/ 	.word	0x00021c50


	//   ....[246]....
        /*1314*/ 	.word	0x00021cc0


	//   ....[247]....
        /*1318*/ 	.word	0x00021d10


	//   ....[248]....
        /*131c*/ 	.word	0x00021d60


	//   ....[249]....
        /*1320*/ 	.word	0x00021db0


	//   ....[250]....
        /*1324*/ 	.word	0x00021e00


	//   ....[251]....
        /*1328*/ 	.word	0x00021e50


	//   ....[252]....
        /*132c*/ 	.word	0x00021ec0


	//   ....[253]....
        /*1330*/ 	.word	0x00021f10


	//   ....[254]....
        /*1334*/ 	.word	0x00021f80


	//   ....[255]....
        /*1338*/ 	.word	0x00021fe0


	//   ....[0]....
        /*133c*/ 	.word	0x00022050


	//   ....[1]....
        /*1340*/ 	.word	0x00022480


	//   ....[2]....
        /*1344*/ 	.word	0x000224a0


	//   ....[3]....
        /*1348*/ 	.word	0x000224c0


	//   ....[4]....
        /*134c*/ 	.word	0x000224d0


	//   ....[5]....
        /*1350*/ 	.word	0x00022a20


	//   ....[6]....
        /*1354*/ 	.word	0x00022a30


	//   ....[7]....
        /*1358*/ 	.word	0x00022a40


	//   ....[8]....
        /*135c*/ 	.word	0x00022a50


	//   ....[9]....
        /*1360*/ 	.word	0x00022fc0


	//   ....[10]....
        /*1364*/ 	.word	0x00022fe0


	//   ....[11]....
        /*1368*/ 	.word	0x00023000


	//   ....[12]....
        /*136c*/ 	.word	0x00023010


	//   ....[13]....
        /*1370*/ 	.word	0x000235e0


	//   ....[14]....
        /*1374*/ 	.word	0x00023600


	//   ....[15]....
        /*1378*/ 	.word	0x00023610


	//   ....[16]....
        /*137c*/ 	.word	0x00023620


	//   ....[17]....
        /*1380*/ 	.word	0x00026e70


	//   ....[18]....
        /*1384*/ 	.word	0x00026e90


	//   ....[19]....
        /*1388*/ 	.word	0x00026eb0


	//   ....[20]....
        /*138c*/ 	.word	0x00026ec0


	//   ....[21]....
        /*1390*/ 	.word	0x00027330


	//   ....[22]....
        /*1394*/ 	.word	0x00027340


	//   ....[23]....
        /*1398*/ 	.word	0x00027350


	//   ....[24]....
        /*139c*/ 	.word	0x00027360


	//   ....[25]....
        /*13a0*/ 	.word	0x00027790


	//   ....[26]....
        /*13a4*/ 	.word	0x000277b0


	//   ....[27]....
        /*13a8*/ 	.word	0x000277d0


	//   ....[28]....
        /*13ac*/ 	.word	0x000277e0


	//   ....[29]....
        /*13b0*/ 	.word	0x00027c70


	//   ....[30]....
        /*13b4*/ 	.word	0x00027c90


	//   ....[31]....
        /*13b8*/ 	.word	0x00027cb0


	//   ....[32]....
        /*13bc*/ 	.word	0x00027cc0


	//   ....[33]....
        /*13c0*/ 	.word	0x0002b960


	//   ....[34]....
        /*13c4*/ 	.word	0x0002b9d0


	//   ....[35]....
        /*13c8*/ 	.word	0x0002ba40


	//   ....[36]....
        /*13cc*/ 	.word	0x0002baa0


	//   ....[37]....
        /*13d0*/ 	.word	0x0002bb10


	//   ....[38]....
        /*13d4*/ 	.word	0x0002bb70


	//   ....[39]....
        /*13d8*/ 	.word	0x0002bbe0


	//   ....[40]....
        /*13dc*/ 	.word	0x0002bc40


	//   ....[41]....
        /*13e0*/ 	.word	0x0002bcb0


	//   ....[42]....
        /*13e4*/ 	.word	0x0002bd20


	//   ....[43]....
        /*13e8*/ 	.word	0x0002bd90


	//   ....[44]....
        /*13ec*/ 	.word	0x0002bdf0


	//   ....[45]....
        /*13f0*/ 	.word	0x0002be60


	//   ....[46]....
        /*13f4*/ 	.word	0x0002bed0


	//   ....[47]....
        /*13f8*/ 	.word	0x0002bf30


	//   ....[48]....
        /*13fc*/ 	.word	0x0002bf90


	//   ....[49]....
        /*1400*/ 	.word	0x0002c000


	//   ....[50]....
        /*1404*/ 	.word	0x0002c070


	//   ....[51]....
        /*1408*/ 	.word	0x0002c0e0


	//   ....[52]....
        /*140c*/ 	.word	0x0002c140


	//   ....[53]....
        /*1410*/ 	.word	0x0002c1b0


	//   ....[54]....
        /*1414*/ 	.word	0x0002c210


	//   ....[55]....
        /*1418*/ 	.word	0x0002c270


	//   ....[56]....
        /*141c*/ 	.word	0x0002c2d0


	//   ....[57]....
        /*1420*/ 	.word	0x0002c340


	//   ....[58]....
        /*1424*/ 	.word	0x0002c3b0


	//   ....[59]....
        /*1428*/ 	.word	0x0002c420


	//   ....[60]....
        /*142c*/ 	.word	0x0002c480


	//   ....[61]....
        /*1430*/ 	.word	0x0002c4f0


	//   ....[62]....
        /*1434*/ 	.word	0x0002c560


	//   ....[63]....
        /*1438*/ 	.word	0x0002c5d0


	//   ....[64]....
        /*143c*/ 	.word	0x0002c630


	//----- nvinfo : EIATTR_EXIT_INSTR_OFFSETS
	.align		4
.L_510:
        /*1440*/ 	.byte	0x04, 0x1c
        /*1442*/ 	.short	(.L_512 - .L_511)


	//   ....[0]....
.L_511:
        /*1444*/ 	.word	0x00001170


	//   ....[1]....
        /*1448*/ 	.word	0x0001f510


	//----- nvinfo : EIATTR_MAX_THREADS
	.align		4
.L_512:
        /*144c*/ 	.byte	0x04, 0x05
        /*144e*/ 	.short	(.L_514 - .L_513)
.L_513:
        /*1450*/ 	.word	0x00000100
        /*1454*/ 	.word	0x00000001
        /*1458*/ 	.word	0x00000001


	//----- nvinfo : EIATTR_CRS_STACK_SIZE
	.align		4
.L_514:
        /*145c*/ 	.byte	0x04, 0x1e
        /*145e*/ 	.short	(.L_516 - .L_515)
.L_515:
        /*1460*/ 	.word	0x00000000
.L_516:


//--------------------- .nv.info._ZN7cutlass13device_kernelIN5flash19enable_sm80_to_sm89INS1_16FlashAttnFwdSm80INS1_25CollectiveMainloopFwdSm80ILi8ELi1ELb0EN4cute5tupleIJNS5_1CILi128EEENS7_ILi96EEENS7_ILi256EEEEEELi256ENS_6half_tEfNS_4arch4Sm80ELb1ELb0ELb0ELb0ELb1ELb0ELb1ELb1EEENS1_21CollectiveEpilogueFwdINS6_IJS8_SA_S9_EEENS6_IJNS7_ILi1EEESI_SI_EEESC_SE_Li256ELb0ELb1ELb1ELb0EEENS1_30DynamicPersistentTileSchedulerILi256ELi256ELb1ELb1ELb0EEEEEEEEEvNT_6ParamsE --------------------------
	.section	.nv.info._ZN7cutlass13device_kernelIN5flash19enable_sm80_to_sm89INS1_16FlashAttnFwdSm80INS1_25CollectiveMainloopFwdSm80ILi8ELi1ELb0EN4cute5tupleIJNS5_1CILi128EEENS7_ILi96EEENS7_ILi256EEEEEELi256ENS_6half_tEfNS_4arch4Sm80ELb1ELb0ELb0ELb0ELb1ELb0ELb1ELb1EEENS1_21CollectiveEpilogueFwdINS6_IJS8_SA_S9_EEENS6_IJNS7_ILi1EEESI_SI_EEESC_SE_Li256ELb0ELb1ELb1ELb0EEENS1_30DynamicPersistentTileSchedulerILi256ELi256ELb1ELb1ELb0EEEEEEEEEvNT_6ParamsE,"",@"SHT_CUDA_INFO"
	.sectionflags	@""
	.align	4


	//----- nvinfo : EIATTR_CUDA_API_VERSION
	.align		4
        /*0000*/ 	.byte	0x04, 0x37
        /*0002*/ 	.short	(.L_518 - .L_517)
.L_517:
        /*0004*/ 	.word	0x00000082


	//----- nvinfo : EIATTR_SW2861232_WAR
	.align		4
.L_518:
        /*0008*/ 	.byte	0x01, 0x35
	.zero		2


	//----- nvinfo : EIATTR_PARAM_CBANK
	.align		4
        /*000c*/ 	.byte	0x04, 0x0a
        /*000e*/ 	.short	(.L_520 - .L_519)
	.align		4
.L_519:
        /*0010*/ 	.word	index@(.nv.constant0._ZN7cutlass13device_kernelIN5flash19enable_sm80_to_sm89INS1_16FlashAttnFwdSm80INS1_25CollectiveMainloopFwdSm80ILi8ELi1ELb0EN4cute5tupleIJNS5_1CILi128EEENS7_ILi96EEENS7_ILi256EEEEEELi256ENS_6half_tEfNS_4arch4Sm80ELb1ELb0ELb0ELb0ELb1ELb0ELb1ELb1EEENS1_21CollectiveEpilogueFwdINS6_IJS8_SA_S9_EEENS6_IJNS7_ILi1EEESI_SI_EEESC_SE_Li256ELb0ELb1ELb1ELb0EEENS1_30DynamicPersistentTileSchedulerILi256ELi256ELb1ELb1ELb0EEEEEEEEEvNT_6ParamsE)
        /*0014*/ 	.short	0x0160
        /*0016*/ 	.short	0x0428


	//----- nvinfo : EIATTR_CBANK_PARAM_SIZE
	.align		4
.L_520:
        /*0018*/ 	.byte	0x03, 0x19
        /*001a*/ 	.short	0x0428


	//----- nvinfo : EIATTR_KPARAM_INFO
	.align		4
        /*001c*/ 	.byte	0x04, 0x17
        /*001e*/ 	.short	(.L_522 - .L_521)
.L_521:
        /*0020*/ 	.word	0x00000000
        /*0024*/ 	.short	0x0000
        /*0026*/ 	.short	0x0000
        /*0028*/ 	.byte	0x00, 0xf0, 0xa1, 0x10


	//----- nvinfo : EIATTR_MAXREG_COUNT
	.align		4
.L_522:
        /*002c*/ 	.byte	0x03, 0x1b
        /*002e*/ 	.short	0x00ff


	//----- nvinfo : EIATTR_NUM_BARRIERS
	.align		4
        /*0030*/ 	.byte	0x02, 0x4c
        /*0032*/ 	.byte	0x06
	.zero		1


	//----- nvinfo : EIATTR_ANNOTATIONS
	.align		4
        /*0034*/ 	.byte	0x04, 0x55
        /*0036*/ 	.short	(.L_524 - .L_523)


	//   ....[0]....
.L_523:
        /* <DEDUP_REMOVED lines=191> */


	//----- nvinfo : EIATTR_MERCURY_ISA_VERSION
	.align		4
.L_524:
        /*0c18*/ 	.byte	0x03, 0x5f
        /*0c1a*/ 	.short	0x0000


	//----- nvinfo : EIATTR_INT_WARP_WIDE_INSTR_OFFSETS
	.align		4
        /*0c1c*/ 	.byte	0x04, 0x31
        /*0c1e*/ 	.short	(.L_526 - .L_525)


	//   ....[0]....
.L_525:
        /*0c20*/ 	.word	0x00012830


	//   ....[1]....
        /*0c24*/ 	.word	0x000128b0


	//----- nvinfo : EIATTR_COOP_GROUP_MASK_REGIDS
	.align		4
.L_526:
        /*0c28*/ 	.byte	0x04, 0x29
        /*0c2a*/ 	.short	(.L_528 - .L_527)


	//   ....[0]....
.L_527:
        /*0c2c*/ 	.word	0xffffffff


	//   ....[1]....
        /*0c30*/ 	.word	0xffffffff


	//   ....[2]....
        /*0c34*/ 	.word	0xffffffff


	//   ....[3]....
        /*0c38*/ 	.word	0xffffffff


	//   ....[4]....
        /*0c3c*/ 	.word	0xffffffff


	//   ....[5]....
        /*0c40*/ 	.word	0xffffffff


	//   ....[6]....
        /*0c44*/ 	.word	0xffffffff


	//   ....[7]....
        /*0c48*/ 	.word	0xffffffff


	//   ....[8]....
        /*0c4c*/ 	.word	0xffffffff


	//   ....[9]....
        /*0c50*/ 	.word	0xffffffff


	//   ....[10]....
        /*0c54*/ 	.word	0xffffffff


	//   ....[11]....
        /*0c58*/ 	.word	0xffffffff


	//   ....[12]....
        /*0c5c*/ 	.word	0xffffffff


	//   ....[13]....
        /*0c60*/ 	.word	0xffffffff


	//   ....[14]....
        /*0c64*/ 	.word	0xffffffff


	//   ....[15]....
        /*0c68*/ 	.word	0xffffffff


	//   ....[16]....
        /*0c6c*/ 	.word	0xffffffff


	//   ....[17]....
        /*0c70*/ 	.word	0xffffffff


	//   ....[18]....
        /*0c74*/ 	.word	0xffffffff


	//   ....[19]....
        /*0c78*/ 	.word	0xffffffff


	//   ....[20]....
        /*0c7c*/ 	.word	0xffffffff


	//   ....[21]....
        /*0c80*/ 	.word	0xffffffff


	//   ....[22]....
        /*0c84*/ 	.word	0xffffffff


	//   ....[23]....
        /*0c88*/ 	.word	0xffffffff


	//   ....[24]....
        /*0c8c*/ 	.word	0xffffffff


	//   ....[25]....
        /*0c90*/ 	.word	0xffffffff


	//   ....[26]....
        /*0c94*/ 	.word	0xffffffff


	//   ....[27]....
        /*0c98*/ 	.word	0xffffffff


	//   ....[28]....
        /*0c9c*/ 	.word	0xffffffff


	//   ....[29]....
        /*0ca0*/ 	.word	0xffffffff


	//   ....[30]....
        /*0ca4*/ 	.word	0xffffffff


	//   ....[31]....
        /*0ca8*/ 	.word	0xffffffff


	//   ....[32]....
        /*0cac*/ 	.word	0xffffffff


	//   ....[33]....
        /*0cb0*/ 	.word	0xffffffff


	//   ....[34]....
        /*0cb4*/ 	.word	0xffffffff


	//   ....[35]....
        /*0cb8*/ 	.word	0xffffffff


	//   ....[36]....
        /*0cbc*/ 	.word	0xffffffff


	//   ....[37]....
        /*0cc0*/ 	.word	0xffffffff


	//   ....[38]....
        /*0cc4*/ 	.word	0xffffffff


	//   ....[39]....
        /*0cc8*/ 	.word	0xffffffff


	//   ....[40]....
        /*0ccc*/ 	.word	0xffffffff


	//   ....[41]....
        /*0cd0*/ 	.word	0xffffffff


	//   ....[42]....
        /*0cd4*/ 	.word	0xffffffff


	//   ....[43]....
        /*0cd8*/ 	.word	0xffffffff


	//   ....[44]....
        /*0cdc*/ 	.word	0xffffffff


	//   ....[45]....
        /*0ce0*/ 	.word	0xffffffff


	//   ....[46]....
        /*0ce4*/ 	.word	0xffffffff


	//   ....[47]....
        /*0ce8*/ 	.word	0xffffffff


	//   ....[48]....
        /*0cec*/ 	.word	0xffffffff


	//   ....[49]....
        /*0cf0*/ 	.word	0xffffffff


	//   ....[50]....
        /*0cf4*/ 	.word	0xffffffff


	//   ....[51]....
        /*0cf8*/ 	.word	0xffffffff


	//   ....[52]....
        /*0cfc*/ 	.word	0xffffffff


	//   ....[53]....
        /*0d00*/ 	.word	0xffffffff


	//   ....[54]....
        /*0d04*/ 	.word	0xffffffff


	//   ....[55]....
        /*0d08*/ 	.word	0xffffffff


	//   ....[56]....
        /*0d0c*/ 	.word	0xffffffff


	//   ....[57]....
        /*0d10*/ 	.word	0xffffffff


	//   ....[58]....
        /*0d14*/ 	.word	0xffffffff


	//   ....[59]....
        /*0d18*/ 	.word	0xffffffff


	//   ....[60]....
        /*0d1c*/ 	.word	0xffffffff


	//   ....[61]....
        /*0d20*/ 	.word	0xffffffff


	//   ....[62]....
        /*0d24*/ 	.word	0xffffffff


	//   ....[63]....
        /*0d28*/ 	.word	0xffffffff


	//   ....[64]....
        /*0d2c*/ 	.word	0xffffffff


	//   ....[65]....
        /*0d30*/ 	.word	0xffffffff


	//   ....[66]....
        /*0d34*/ 	.word	0xffffffff


	//   ....[67]....
        /*0d38*/ 	.word	0xffffffff


	//   ....[68]....
        /*0d3c*/ 	.word	0xffffffff


	//   ....[69]....
        /*0d40*/ 	.word	0xffffffff


	//   ....[70]....
        /*0d44*/ 	.word	0xffffffff


	//   ....[71]....
        /*0d48*/ 	.word	0xffffffff


	//   ....[72]....
        /*0d4c*/ 	.word	0xffffffff


	//   ....[73]....
        /*0d50*/ 	.word	0xffffffff


	//   ....[74]....
        /*0d54*/ 	.word	0xffffffff


	//   ....[75]....
        /*0d58*/ 	.word	0xffffffff


	//   ....[76]....
        /*0d5c*/ 	.word	0xffffffff


	//   ....[77]....
        /*0d60*/ 	.word	0xffffffff


	//   ....[78]....
        /*0d64*/ 	.word	0xffffffff


	//   ....[79]....
        /*0d68*/ 	.word	0xffffffff


	//   ....[80]....
        /*0d6c*/ 	.word	0xffffffff


	//   ....[81]....
        /*0d70*/ 	.word	0xffffffff


	//   ....[82]....
        /*0d74*/ 	.word	0xffffffff


	//   ....[83]....
        /*0d78*/ 	.word	0xffffffff


	//   ....[84]....
        /*0d7c*/ 	.word	0xffffffff


	//   ....[85]....
        /*0d80*/ 	.word	0xffffffff


	//   ....[86]....
        /*0d84*/ 	.word	0xffffffff


	//   ....[87]....
        /*0d88*/ 	.word	0xffffffff


	//   ....[88]....
        /*0d8c*/ 	.word	0xffffffff


	//   ....[89]....
        /*0d90*/ 	.word	0xffffffff


	//   ....[90]....
        /*0d94*/ 	.word	0xffffffff


	//   ....[91]....
        /*0d98*/ 	.word	0xffffffff


	//   ....[92]....
        /*0d9c*/ 	.word	0xffffffff


	//   ....[93]....
        /*0da0*/ 	.word	0xffffffff


	//   ....[94]....
        /*0da4*/ 	.word	0xffffffff


	//   ....[95]....
        /*0da8*/ 	.word	0xffffffff


	//   ....[96]....
        /*0dac*/ 	.word	0xffffffff


	//   ....[97]....
        /*0db0*/ 	.word	0xffffffff


	//   ....[98]....
        /*0db4*/ 	.word	0xffffffff


	//   ....[99]....
        /*0db8*/ 	.word	0xffffffff


	//   ....[100]....
        /*0dbc*/ 	.word	0xffffffff


	//   ....[101]....
        /*0dc0*/ 	.word	0xffffffff


	//   ....[102]....
        /*0dc4*/ 	.word	0xffffffff


	//   ....[103]....
        /*0dc8*/ 	.word	0xffffffff


	//   ....[104]....
        /*0dcc*/ 	.word	0xffffffff


	//   ....[105]....
        /*0dd0*/ 	.word	0xffffffff


	//   ....[106]....
        /*0dd4*/ 	.word	0xffffffff


	//   ....[107]....
        /*0dd8*/ 	.word	0xffffffff


	//   ....[108]....
        /*0ddc*/ 	.word	0xffffffff


	//   ....[109]....
        /*0de0*/ 	.word	0xffffffff


	//   ....[110]....
        /*0de4*/ 	.word	0xffffffff


	//   ....[111]....
        /*0de8*/ 	.word	0xffffffff


	//   ....[112]....
        /*0dec*/ 	.word	0xffffffff


	//   ....[113]....
        /*0df0*/ 	.word	0xffffffff


	//   ....[114]....
        /*0df4*/ 	.word	0xffffffff


	//   ....[115]....
        /*0df8*/ 	.word	0xffffffff


	//   ....[116]....
        /*0dfc*/ 	.word	0xffffffff


	//   ....[117]....
        /*0e00*/ 	.word	0xffffffff


	//   ....[118]....
        /*0e04*/ 	.word	0xffffffff


	//   ....[119]....
        /*0e08*/ 	.word	0xffffffff


	//   ....[120]....
        /*0e0c*/ 	.word	0xffffffff


	//   ....[121]....
        /*0e10*/ 	.word	0xffffffff


	//   ....[122]....
        /*0e14*/ 	.word	0xffffffff


	//   ....[123]....
        /*0e18*/ 	.word	0xffffffff


	//   ....[124]....
        /*0e1c*/ 	.word	0xffffffff


	//   ....[125]....
        /*0e20*/ 	.word	0xffffffff


	//   ....[126]....
        /*0e24*/ 	.word	0xffffffff


	//   ....[127]....
        /*0e28*/ 	.word	0xffffffff


	//   ....[128]....
        /*0e2c*/ 	.word	0xffffffff


	//   ....[129]....
        /*0e30*/ 	.word	0xffffffff


	//   ....[130]....
        /*0e34*/ 	.word	0xffffffff


	//   ....[131]....
        /*0e38*/ 	.word	0xffffffff


	//   ....[132]....
        /*0e3c*/ 	.word	0xffffffff


	//   ....[133]....
        /*0e40*/ 	.word	0xffffffff


	//   ....[134]....
        /*0e44*/ 	.word	0xffffffff


	//----- nvinfo : EIATTR_COOP_GROUP_INSTR_OFFSETS
	.align		4
.L_528:
        /*0e48*/ 	.byte	0x04, 0x28
        /*0e4a*/ 	.short	(.L_530 - .L_529)


	//   ....[0]....
.L_529:
        /*0e4c*/ 	.word	0x00000050


	//   ....[1]....
        /*0e50*/ 	.word	0x00001dc0


	//   ....[2]....
        /*0e54*/ 	.word	0x00001de0


	//   ....[3]....
        /*0e58*/ 	.word	0x00002030


	//   ....[4]....
        /*0e5c*/ 	.word	0x00002040


	//   ....[5]....
        /*0e60*/ 	.word	0x00002220


	//   ....[6]....
        /*0e64*/ 	.word	0x00002240


	//   ....[7]....
        /*0e68*/ 	.word	0x00002420


	//   ....[8]....
        /*0e6c*/ 	.word	0x00002430


	//   ....[9]....
        /*0e70*/ 	.word	0x00002ab0


	//   ....[10]....
        /*0e74*/ 	.word	0x00002ad0


	//   ....[11]....
        /*0e78*/ 	.word	0x00002ae0


	//   ....[12]....
        /*0e7c*/ 	.word	0x00002b10


	//   ....[13]....
        /*0e80*/ 	.word	0x00002c50


	//   ....[14]....
        /*0e84*/ 	.word	0x00002c90


	//   ....[15]....
        /*0e88*/ 	.word	0x00002ee0


	//   ....[16]....
        /*0e8c*/ 	.word	0x00002fa0


	//   ....[17]....
        /*0e90*/ 	.word	0x00002fb0


	//   ....[18]....
        /*0e94*/ 	.word	0x00002fc0


	//   ....[19]....
        /*0e98*/ 	.word	0x000032b0


	//   ....[20]....
        /*0e9c*/ 	.word	0x000032f0


	//   ....[21]....
        /*0ea0*/ 	.word	0x00004ac0


	//   ....[22]....
        /*0ea4*/ 	.word	0x00004b20


	//   ....[23]....
        /*0ea8*/ 	.word	0x00004b30


	//   ....[24]....
        /*0eac*/ 	.word	0x00004b40


	//   ....[25]....
        /*0eb0*/ 	.word	0x00004c20


	//   ....[26]....
        /*0eb4*/ 	.word	0x00004c70


	//   ....[27]....
        /*0eb8*/ 	.word	0x00005020


	//   ....[28]....
        /*0ebc*/ 	.word	0x00005360


	//   ....[29]....
        /*0ec0*/ 	.word	0x00005960


	//   ....[30]....
        /*0ec4*/ 	.word	0x00005980


	//   ....[31]....
        /*0ec8*/ 	.word	0x000059a0


	//   ....[32]....
        /*0ecc*/ 	.word	0x000059c0


	//   ....[33]....
        /*0ed0*/ 	.word	0x00008000


	//   ....[34]....
        /*0ed4*/ 	.word	0x00008060


	//   ....[35]....
        /*0ed8*/ 	.word	0x00008070


	//   ....[36]....
        /*0edc*/ 	.word	0x000080e0


	//   ....[37]....
        /*0ee0*/ 	.word	0x000081a0


	//   ....[38]....
        /*0ee4*/ 	.word	0x00008260


	//   ....[39]....
        /*0ee8*/ 	.word	0x00009b00


	//   ....[40]....
        /*0eec*/ 	.word	0x00009b60


	//   ....[41]....
        /*0ef0*/ 	.word	0x00009b70


	//   ....[42]....
        /*0ef4*/ 	.word	0x00009be0


	//   ....[43]....
        /*0ef8*/ 	.word	0x00009ca0


	//   ....[44]....
        /*0efc*/ 	.word	0x00009d60


	//   ....[45]....
        /*0f00*/ 	.word	0x0000a060


	//   ....[46]....
        /*0f04*/ 	.word	0x0000a390


	//   ....[47]....
        /*0f08*/ 	.word	0x0000a830


	//   ....[48]....
        /*0f0c*/ 	.word	0x0000a850


	//   ....[49]....
        /*0f10*/ 	.word	0x0000a9f0


	//   ....[50]....
        /*0f14*/ 	.word	0x0000aa10


	//   ....[51]....
        /*0f18*/ 	.word	0x0000d510


	//   ....[52]....
        /*0f1c*/ 	.word	0x0000d570


	//   ....[53]....
        /*0f20*/ 	.word	0x0000d580


	//   ....[54]....
        /*0f24*/ 	.word	0x0000d590


	//   ....[55]....
        /*0f28*/ 	.word	0x0000d6b0


	//   ....[56]....
        /*0f2c*/ 	.word	0x0000d750


	//   ....[57]....
        /*0f30*/ 	.word	0x0000efb0


	//   ....[58]....
        /*0f34*/ 	.word	0x0000efd0


	//   ....[59]....
        /*0f38*/ 	.word	0x0000f0d0


	//   ....[60]....
        /*0f3c*/ 	.word	0x0000f0f0


	//   ....[61]....
        /*0f40*/ 	.word	0x0000f120


	//   ....[62]....
        /*0f44*/ 	.word	0x0000f1b0


	//   ....[63]....
        /*0f48*/ 	.word	0x0000f640


	//   ....[64]....
        /*0f4c*/ 	.word	0x0000f660


	//   ....[65]....
        /*0f50*/ 	.word	0x0000f680


	//   ....[66]....
        /*0f54*/ 	.word	0x0000f6a0


	//   ....[67]....
        /*0f58*/ 	.word	0x00011da0


	//   ....[68]....
        /*0f5c*/ 	.word	0x00011df0


	//   ....[69]....
        /*0f60*/ 	.word	0x00011e10


	//   ....[70]....
        /*0f64*/ 	.word	0x00011e30


	//   ....[71]....
        /*0f68*/ 	.word	0x00012a00


	//   ....[72]....
        /*0f6c*/ 	.word	0x00013220


	//   ....[73]....
        /*0f70*/ 	.word	0x00013230


	//   ....[74]....
        /*0f74*/ 	.word	0x00013260


	//   ....[75]....
        /*0f78*/ 	.word	0x00013280


	//   ....[76]....
        /*0f7c*/ 	.word	0x00013390


	//   ....[77]....
        /*0f80*/ 	.word	0x000133b0


	//   ....[78]....
        /*0f84*/ 	.word	0x00013be0


	//   ....[79]....
        /*0f88*/ 	.word	0x00013bf0


	//   ....[80]....
        /*0f8c*/ 	.word	0x00014780


	//   ....[81]....
        /*0f90*/ 	.word	0x00014890


	//   ....[82]....
        /*0f94*/ 	.word	0x00014900


	//   ....[83]....
        /*0f98*/ 	.word	0x00014970


	//   ....[84]....
        /*0f9c*/ 	.word	0x000149e0


	//   ....[85]....
        /*0fa0*/ 	.word	0x00014a50


	//   ....[86]....
        /*0fa4*/ 	.word	0x00014ad0


	//   ....[87]....
        /*0fa8*/ 	.word	0x00014b40


	//   ....[88]....
        /*0fac*/ 	.word	0x00014bb0


	//   ....[89]....
        /*0fb0*/ 	.word	0x00014c10


	//   ....[90]....
        /*0fb4*/ 	.word	0x00014c80


	//   ....[91]....
        /*0fb8*/ 	.word	0x00014e90


	//   ....[92]....
        /*0fbc*/ 	.word	0x00014f00


	//   ....[93]....
        /*0fc0*/ 	.word	0x00015110


	//   ....[94]....
        /*0fc4*/ 	.word	0x00015180


	//   ....[95]....
        /*0fc8*/ 	.word	0x000151e0


	//   ....[96]....
        /*0fcc*/ 	.word	0x00015250


	//   ....[97]....
        /*0fd0*/ 	.word	0x00015890


	//   ....[98]....
        /*0fd4*/ 	.word	0x000158e0


	//   ....[99]....
        /*0fd8*/ 	.word	0x00015930


	//   ....[100]....
        /*0fdc*/ 	.word	0x00015980


	//   ....[101]....
        /*0fe0*/ 	.word	0x000159f0


	//   ....[102]....
        /*0fe4*/ 	.word	0x00015a60


	//   ....[103]....
        /*0fe8*/ 	.word	0x00015c70


	//   ....[104]....
        /*0fec*/ 	.word	0x00015ce0


	//   ....[105]....
        /*0ff0*/ 	.word	0x00015ef0


	//   ....[106]....
        /*0ff4*/ 	.word	0x00015f60


	//   ....[107]....
        /*0ff8*/ 	.word	0x00015fc0


	//   ....[108]....
        /*0ffc*/ 	.word	0x00016030


	//   ....[109]....
        /*1000*/ 	.word	0x00016240


	//   ....[110]....
        /*1004*/ 	.word	0x000162b0


	//   ....[111]....
        /*1008*/ 	.word	0x000164c0


	//   ....[112]....
        /*100c*/ 	.word	0x00016530


	//   ....[113]....
        /*1010*/ 	.word	0x00016590


	//   ....[114]....
        /*1014*/ 	.word	0x00016600


	//   ....[115]....
        /*1018*/ 	.word	0x00016c40


	//   ....[116]....
        /*101c*/ 	.word	0x00016c80


	//   ....[117]....
        /*1020*/ 	.word	0x00016cd0


	//   ....[118]....
        /*1024*/ 	.word	0x00016d10


	//   ....[119]....
        /*1028*/ 	.word	0x00016d70


	//   ....[120]....
        /*102c*/ 	.word	0x00016dd0


	//   ....[121]....
        /*1030*/ 	.word	0x00016e40


	//   ....[122]....
        /*1034*/ 	.word	0x00016fd0


	//   ....[123]....
        /*1038*/ 	.word	0x00017040


	//   ....[124]....
        /*103c*/ 	.word	0x000171d0


	//   ....[125]....
        /*1040*/ 	.word	0x00017240


	//   ....[126]....
        /*1044*/ 	.word	0x00017280


	//   ....[127]....
        /*1048*/ 	.word	0x000172c0


	//   ....[128]....
        /*104c*/ 	.word	0x00017310


	//   ....[129]....
        /*1050*/ 	.word	0x00017350


	//   ....[130]....
        /*1054*/ 	.word	0x000173a0


	//   ....[131]....
        /*1058*/ 	.word	0x00017400


	//   ....[132]....
        /*105c*/ 	.word	0x00017450


	//   ....[133]....
        /*1060*/ 	.word	0x000174b0


	//   ....[134]....
        /*1064*/ 	.word	0x00017520


	//----- nvinfo : EIATTR_EXIT_INSTR_OFFSETS
	.align		4
.L_530:
        /*1068*/ 	.byte	0x04, 0x1c
        /*106a*/ 	.short	(.L_532 - .L_531)


	//   ....[0]....
.L_531:
        /*106c*/ 	.word	0x000000a0


	//   ....[1]....
        /*1070*/ 	.word	0x00014840


	//----- nvinfo : EIATTR_MAX_THREADS
	.align		4
.L_532:
        /*1074*/ 	.byte	0x04, 0x05
        /*1076*/ 	.short	(.L_534 - .L_533)
.L_533:
        /*1078*/ 	.word	0x00000100
        /*107c*/ 	.word	0x00000001
        /*1080*/ 	.word	0x00000001


	//----- nvinfo : EIATTR_CRS_STACK_SIZE
	.align		4
.L_534:
        /*1084*/ 	.byte	0x04, 0x1e
        /*1086*/ 	.short	(.L_536 - .L_535)
.L_535:
        /*1088*/ 	.word	0x00000000
.L_536:


//--------------------- .nv.info._ZN7cutlass13device_kernelIN5flash19enable_sm80_to_sm89INS1_16FlashAttnFwdSm80INS1_25CollectiveMainloopFwdSm80ILi8ELi1ELb0EN4cute5tupleIJNS5_1CILi128EEENS7_ILi64EEENS7_ILi256EEEEEELi256ENS_6half_tEfNS_4arch4Sm80ELb1ELb0ELb0ELb1ELb1ELb0ELb1ELb1EEENS1_21CollectiveEpilogueFwdINS6_IJS8_SA_S9_EEENS6_IJNS7_ILi1EEESI_SI_EEESC_SE_Li256ELb1ELb1ELb1ELb0EEENS1_36VarlenDynamicPersistentTileSchedulerILi128ELi64ELi256ELi256ELb1ELb1ELb0ELb1ELb1ELb1EEEEEEEEEvNT_6ParamsE --------------------------
	.section	.nv.info._ZN7cutlass13device_kernelIN5flash19enable_sm80_to_sm89INS1_16FlashAttnFwdSm80INS1_25CollectiveMainloopFwdSm80ILi8ELi1ELb0EN4cute5tupleIJNS5_1CILi128EEENS7_ILi64EEENS7_ILi256EEEEEELi256ENS_6half_tEfNS_4arch4Sm80ELb1ELb0ELb0ELb1ELb1ELb0ELb1ELb1EEENS1_21CollectiveEpilogueFwdINS6_IJS8_SA_S9_EEENS6_IJNS7_ILi1EEESI_SI_EEESC_SE_Li256ELb1ELb1ELb1ELb0EEENS1_36VarlenDynamicPersistentTileSchedulerILi128ELi64ELi256ELi256ELb1ELb1ELb0ELb1ELb1ELb1EEEEEEEEEvNT_6ParamsE,"",@"SHT_CUDA_INFO"
	.sectionflags	@""
	.align	4


	//----- nvinfo : EIATTR_CUDA_API_VERSION
	.align		4
        /*0000*/ 	.byte	0x04, 0x37
        /*0002*/ 	.short	(.L_538 - .L_537)
.L_537:
        /*0004*/ 	.word	0x00000082


	//----- nvinfo : EIATTR_SW2861232_WAR
	.align		4
.L_538:
        /*0008*/ 	.byte	0x01, 0x35
	.zero		2


	//----- nvinfo : EIATTR_PARAM_CBANK
	.align		4
        /*000c*/ 	.byte	0x04, 0x0a
        /*000e*/ 	.short	(.L_540 - .L_539)
	.align		4
.L_539:
        /*0010*/ 	.word	index@(.nv.constant0._ZN7cutlass13device_kernelIN5flash19enable_sm80_to_sm89INS1_16FlashAttnFwdSm80INS1_25CollectiveMainloopFwdSm80ILi8ELi1ELb0EN4cute5tupleIJNS5_1CILi128EEENS7_ILi64EEENS7_ILi256EEEEEELi256ENS_6half_tEfNS_4arch4Sm80ELb1ELb0ELb0ELb1ELb1ELb0ELb1ELb1EEENS1_21CollectiveEpilogueFwdINS6_IJS8_SA_S9_EEENS6_IJNS7_ILi1EEESI_SI_EEESC_SE_Li256ELb1ELb1ELb1ELb0EEENS1_36VarlenDynamicPersistentTileSchedulerILi128ELi64ELi256ELi256ELb1ELb1ELb0ELb1ELb1ELb1EEEEEEEEEvNT_6ParamsE)
        /*0014*/ 	.short	0x0160
        /*0016*/ 	.short	0x0438


	//----- nvinfo : EIATTR_CBANK_PARAM_SIZE
	.align		4
.L_540:
        /*0018*/ 	.byte	0x03, 0x19
        /*001a*/ 	.short	0x0438


	//----- nvinfo : EIATTR_KPARAM_INFO
	.align		4
        /*001c*/ 	.byte	0x04, 0x17
        /*001e*/ 	.short	(.L_542 - .L_541)
.L_541:
        /*0020*/ 	.word	0x00000000
        /*0024*/ 	.short	0x0000
        /*0026*/ 	.short	0x0000
        /*0028*/ 	.byte	0x00, 0xf0, 0xe1, 0x10


	//----- nvinfo : EIATTR_MAXREG_COUNT
	.align		4
.L_542:
        /*002c*/ 	.byte	0x03, 0x1b
        /*002e*/ 	.short	0x00ff


	//----- nvinfo : EIATTR_NUM_BARRIERS
	.align		4
        /*0030*/ 	.byte	0x02, 0x4c
        /*0032*/ 	.byte	0x06
	.zero		1


	//----- nvinfo : EIATTR_ANNOTATIONS
	.align		4
        /*0034*/ 	.byte	0x04, 0x55
        /*0036*/ 	.short	(.L_544 - .L_543)


	//   ....[0]....
.L_543:
        /* <DEDUP_REMOVED lines=16> */


	//----- nvinfo : EIATTR_MERCURY_ISA_VERSION
	.align		4
.L_544:
        /*0128*/ 	.byte	0x03, 0x5f
        /*012a*/ 	.short	0x0000


	//----- nvinfo : EIATTR_INT_WARP_WIDE_INSTR_OFFSETS
	.align		4
        /*012c*/ 	.byte	0x04, 0x31
        /*012e*/ 	.short	(.L_546 - .L_545)


	//   ....[0]....
.L_545:
        /*0130*/ 	.word	0x0000e660


	//   ....[1]....
        /*0134*/ 	.word	0x0000e6e0


	//----- nvinfo : EIATTR_COOP_GROUP_MASK_REGIDS
	.align		4
.L_546:
        /*0138*/ 	.byte	0x04, 0x29
        /*013a*/ 	.short	(.L_548 - .L_547)


	//   ....[0]....
.L_547:
        /*013c*/ 	.word	0xffffffff


	//   ....[1]....
        /*0140*/ 	.word	0xffffffff


	//   ....[2]....
        /*0144*/ 	.word	0xffffffff


	//   ....[3]....
        /*0148*/ 	.word	0xffffffff


	//   ....[4]....
        /*014c*/ 	.word	0xffffffff


	//   ....[5]....
        /*0150*/ 	.word	0xffffffff


	//   ....[6]....
        /*0154*/ 	.word	0xffffffff


	//   ....[7]....
        /*0158*/ 	.word	0xffffffff


	//   ....[8]....
        /*015c*/ 	.word	0xffffffff


	//   ....[9]....
        /*0160*/ 	.word	0xffffffff


	//   ....[10]....
        /*0164*/ 	.word	0xffffffff


	//   ....[11]....
        /*0168*/ 	.word	0xffffffff


	//   ....[12]....
        /*016c*/ 	.word	0xffffffff


	//   ....[13]....
        /*0170*/ 	.word	0xffffffff


	//   ....[14]....
        /*0174*/ 	.word	0xffffffff


	//   ....[15]....
        /*0178*/ 	.word	0xffffffff


	//   ....[16]....
        /*017c*/ 	.word	0xffffffff


	//   ....[17]....
        /*0180*/ 	.word	0xffffffff


	//   ....[18]....
        /*0184*/ 	.word	0xffffffff


	//   ....[19]....
        /*0188*/ 	.word	0xffffffff


	//   ....[20]....
        /*018c*/ 	.word	0xffffffff


	//   ....[21]....
        /*0190*/ 	.word	0xffffffff


	//   ....[22]....
        /*0194*/ 	.word	0xffffffff


	//   ....[23]....
        /*0198*/ 	.word	0xffffffff


	//   ....[24]....
        /*019c*/ 	.word	0xffffffff


	//   ....[25]....
        /*01a0*/ 	.word	0xffffffff


	//   ....[26]....
        /*01a4*/ 	.word	0xffffffff


	//   ....[27]....
        /*01a8*/ 	.word	0xffffffff


	//   ....[28]....
        /*01ac*/ 	.word	0xffffffff


	//   ....[29]....
        /*01b0*/ 	.word	0xffffffff


	//   ....[30]....
        /*01b4*/ 	.word	0xffffffff


	//   ....[31]....
        /*01b8*/ 	.word	0xffffffff


	//   ....[32]....
        /*01bc*/ 	.word	0xffffffff


	//   ....[33]....
        /*01c0*/ 	.word	0xffffffff


	//   ....[34]....
        /*01c4*/ 	.word	0xffffffff


	//   ....[35]....
        /*01c8*/ 	.word	0xffffffff


	//   ....[36]....
        /*01cc*/ 	.word	0xffffffff


	//   ....[37]....
        /*01d0*/ 	.word	0xffffffff


	//   ....[38]....
        /*01d4*/ 	.word	0xffffffff


	//   ....[39]....
        /*01d8*/ 	.word	0xffffffff


	//   ....[40]....
        /*01dc*/ 	.word	0xffffffff


	//   ....[41]....
        /*01e0*/ 	.word	0xffffffff


	//   ....[42]....
        /*01e4*/ 	.word	0xffffffff


	//   ....[43]....
        /*01e8*/ 	.word	0xffffffff


	//   ....[44]....
        /*01ec*/ 	.word	0xffffffff


	//   ....[45]....
        /*01f0*/ 	.word	0xffffffff


	//   ....[46]....
        /*01f4*/ 	.word	0xffffffff


	//   ....[47]....
        /*01f8*/ 	.word	0xffffffff


	//   ....[48]....
        /*01fc*/ 	.word	0xffffffff


	//   ....[49]....
        /*0200*/ 	.word	0xffffffff


	//   ....[50]....
        /*0204*/ 	.word	0xffffffff


	//   ....[51]....
        /*0208*/ 	.word	0xffffffff


	//   ....[52]....
        /*020c*/ 	.word	0xffffffff


	//   ....[53]....
        /*0210*/ 	.word	0xffffffff


	//   ....[54]....
        /*0214*/ 	.word	0xffffffff


	//   ....[55]....
        /*0218*/ 	.word	0xffffffff


	//   ....[56]....
        /*021c*/ 	.word	0xffffffff


	//   ....[57]....
        /*0220*/ 	.word	0xffffffff


	//   ....[58]....
        /*0224*/ 	.word	0xffffffff


	//   ....[59]....
        /*0228*/ 	.word	0xffffffff


	//   ....[60]....
        /*022c*/ 	.word	0xffffffff


	//   ....[61]....
        /*0230*/ 	.word	0xffffffff


	//   ....[62]....
        /*0234*/ 	.word	0xffffffff


	//   ....[63]....
        /*0238*/ 	.word	0xffffffff


	//   ....[64]....
        /*023c*/ 	.word	0xffffffff


	//   ....[65]....
        /*0240*/ 	.word	0xffffffff


	//   ....[66]....
        /*0244*/ 	.word	0xffffffff


	//   ....[67]....
        /*0248*/ 	.word	0xffffffff


	//   ....[68]....
        /*024c*/ 	.word	0xffffffff


	//   ....[69]....
        /*0250*/ 	.word	0xffffffff


	//   ....[70]....
        /*0254*/ 	.word	0xffffffff


	//   ....[71]....
        /*0258*/ 	.word	0xffffffff


	//   ....[72]....
        /*025c*/ 	.word	0xffffffff


	//   ....[73]....
        /*0260*/ 	.word	0xffffffff


	//   ....[74]....
        /*0264*/ 	.word	0xffffffff


	//   ....[75]....
        /*0268*/ 	.word	0xffffffff


	//   ....[76]....
        /*026c*/ 	.word	0xffffffff


	//   ....[77]....
        /*0270*/ 	.word	0xffffffff


	//   ....[78]....
        /*0274*/ 	.word	0xffffffff


	//   ....[79]....
        /*0278*/ 	.word	0xffffffff


	//   ....[80]....
        /*027c*/ 	.word	0xffffffff


	//   ....[81]....
        /*0280*/ 	.word	0xffffffff


	//   ....[82]....
        /*0284*/ 	.word	0xffffffff


	//   ....[83]....
        /*0288*/ 	.word	0xffffffff


	//   ....[84]....
        /*028c*/ 	.word	0xffffffff


	//   ....[85]....
        /*0290*/ 	.word	0xffffffff


	//   ....[86]....
        /*0294*/ 	.word	0xffffffff


	//   ....[87]....
        /*0298*/ 	.word	0xffffffff


	//   ....[88]....
        /*029c*/ 	.word	0xffffffff


	//   ....[89]....
        /*02a0*/ 	.word	0xffffffff


	//   ....[90]....
        /*02a4*/ 	.word	0xffffffff


	//   ....[91]....
        /*02a8*/ 	.word	0xffffffff


	//   ....[92]....
        /*02ac*/ 	.word	0xffffffff


	//   ....[93]....
        /*02b0*/ 	.word	0xffffffff


	//   ....[94]....
        /*02b4*/ 	.word	0xffffffff


	//   ....[95]....
        /*02b8*/ 	.word	0xffffffff


	//   ....[96]....
        /*02bc*/ 	.word	0xffffffff


	//   ....[97]....
        /*02c0*/ 	.word	0xffffffff


	//   ....[98]....
        /*02c4*/ 	.word	0xffffffff


	//   ....[99]....
        /*02c8*/ 	.word	0xffffffff


	//   ....[100]....
        /*02cc*/ 	.word	0xffffffff


	//   ....[101]....
        /*02d0*/ 	.word	0xffffffff


	//   ....[102]....
        /*02d4*/ 	.word	0xffffffff


	//   ....[103]....
        /*02d8*/ 	.word	0xffffffff


	//   ....[104]....
        /*02dc*/ 	.word	0xffffffff


	//   ....[105]....
        /*02e0*/ 	.word	0xffffffff


	//   ....[106]....
        /*02e4*/ 	.word	0xffffffff


	//   ....[107]....
        /*02e8*/ 	.word	0xffffffff


	//   ....[108]....
        /*02ec*/ 	.word	0xffffffff


	//   ....[109]....
        /*02f0*/ 	.word	0xffffffff


	//   ....[110]....
        /*02f4*/ 	.word	0xffffffff


	//   ....[111]....
        /*02f8*/ 	.word	0xffffffff


	//   ....[112]....
        /*02fc*/ 	.word	0xffffffff


	//   ....[113]....
        /*0300*/ 	.word	0xffffffff


	//   ....[114]....
        /*0304*/ 	.word	0xffffffff


	//   ....[115]....
        /*0308*/ 	.word	0xffffffff


	//   ....[116]....
        /*030c*/ 	.word	0xffffffff


	//   ....[117]....
        /*0310*/ 	.word	0xffffffff


	//   ....[118]....
        /*0314*/ 	.word	0xffffffff


	//   ....[119]....
        /*0318*/ 	.word	0xffffffff


	//   ....[120]....
        /*031c*/ 	.word	0xffffffff


	//   ....[121]....
        /*0320*/ 	.word	0xffffffff


	//   ....[122]....
        /*0324*/ 	.word	0xffffffff


	//   ....[123]....
        /*0328*/ 	.word	0xffffffff


	//   ....[124]....
        /*032c*/ 	.word	0xffffffff


	//   ....[125]....
        /*0330*/ 	.word	0xffffffff


	//   ....[126]....
        /*0334*/ 	.word	0xffffffff


	//   ....[127]....
        /*0338*/ 	.word	0xffffffff


	//   ....[128]....
        /*033c*/ 	.word	0xffffffff


	//   ....[129]....
        /*0340*/ 	.word	0xffffffff


	//   ....[130]....
        /*0344*/ 	.word	0xffffffff


	//   ....[131]....
        /*0348*/ 	.word	0xffffffff


	//   ....[132]....
        /*034c*/ 	.word	0xffffffff


	//   ....[133]....
        /*0350*/ 	.word	0xffffffff


	//   ....[134]....
        /*0354*/ 	.word	0xffffffff


	//   ....[135]....
        /*0358*/ 	.word	0xffffffff


	//   ....[136]....
        /*035c*/ 	.word	0xffffffff


	//   ....[137]....
        /*0360*/ 	.word	0xffffffff


	//   ....[138]....
        /*0364*/ 	.word	0xffffffff


	//   ....[139]....
        /*0368*/ 	.word	0xffffffff


	//   ....[140]....
        /*036c*/ 	.word	0xffffffff


	//   ....[141]....
        /*0370*/ 	.word	0xffffffff


	//   ....[142]....
        /*0374*/ 	.word	0xffffffff


	//   ....[143]....
        /*0378*/ 	.word	0xffffffff


	//   ....[144]....
        /*037c*/ 	.word	0xffffffff


	//   ....[145]....
        /*0380*/ 	.word	0xffffffff


	//   ....[146]....
        /*0384*/ 	.word	0xffffffff


	//   ....[147]....
        /*0388*/ 	.word	0xffffffff


	//   ....[148]....
        /*038c*/ 	.word	0xffffffff


	//   ....[149]....
        /*0390*/ 	.word	0xffffffff


	//   ....[150]....
        /*0394*/ 	.word	0xffffffff


	//   ....[151]....
        /*0398*/ 	.word	0xffffffff


	//   ....[152]....
        /*039c*/ 	.word	0xffffffff


	//   ....[153]....
        /*03a0*/ 	.word	0xffffffff


	//   ....[154]....
        /*03a4*/ 	.word	0xffffffff


	//   ....[155]....
        /*03a8*/ 	.word	0xffffffff


	//   ....[156]....
        /*03ac*/ 	.word	0xffffffff


	//   ....[157]....
        /*03b0*/ 	.word	0xffffffff


	//   ....[158]....
        /*03b4*/ 	.word	0xffffffff


	//   ....[159]....
        /*03b8*/ 	.word	0xffffffff


	//   ....[160]....
        /*03bc*/ 	.word	0xffffffff


	//   ....[161]....
        /*03c0*/ 	.word	0xffffffff


	//   ....[162]....
        /*03c4*/ 	.word	0xffffffff


	//   ....[163]....
        /*03c8*/ 	.word	0xffffffff


	//   ....[164]....
        /*03cc*/ 	.word	0xffffffff


	//   ....[165]....
        /*03d0*/ 	.word	0xffffffff


	//   ....[166]....
        /*03d4*/ 	.word	0xffffffff


	//   ....[167]....
        /*03d8*/ 	.word	0xffffffff


	//   ....[168]....
        /*03dc*/ 	.word	0xffffffff


	//   ....[169]....
        /*03e0*/ 	.word	0xffffffff


	//   ....[170]....
        /*03e4*/ 	.word	0xffffffff


	//   ....[171]....
        /*03e8*/ 	.word	0xffffffff


	//   ....[172]....
        /*03ec*/ 	.word	0xffffffff


	//   ....[173]....
        /*03f0*/ 	.word	0xffffffff


	//   ....[174]....
        /*03f4*/ 	.word	0xffffffff


	//   ....[175]....
        /*03f8*/ 	.word	0xffffffff


	//   ....[176]....
        /*03fc*/ 	.word	0xffffffff


	//   ....[177]....
        /*0400*/ 	.word	0xffffffff


	//   ....[178]....
        /*0404*/ 	.word	0xffffffff


	//   ....[179]....
        /*0408*/ 	.word	0xffffffff


	//   ....[180]....
        /*040c*/ 	.word	0xffffffff


	//   ....[181]....
        /*0410*/ 	.word	0xffffffff


	//   ....[182]....
        /*0414*/ 	.word	0xffffffff


	//   ....[183]....
        /*0418*/ 	.word	0xffffffff


	//   ....[184]....
        /*041c*/ 	.word	0xffffffff


	//   ....[185]....
        /*0420*/ 	.word	0xffffffff


	//   ....[186]....
        /*0424*/ 	.word	0xffffffff


	//   ....[187]....
        /*0428*/ 	.word	0xffffffff


	//   ....[188]....
        /*042c*/ 	.word	0xffffffff


	//   ....[189]....
        /*0430*/ 	.word	0xffffffff


	//   ....[190]....
        /*0434*/ 	.word	0xffffffff


	//   ....[191]....
        /*0438*/ 	.word	0xffffffff


	//   ....[192]....
        /*043c*/ 	.word	0xffffffff


	//   ....[193]....
        /*0440*/ 	.word	0xffffffff


	//   ....[194]....
        /*0444*/ 	.word	0xffffffff


	//   ....[195]....
        /*0448*/ 	.word	0xffffffff


	//   ....[196]....
        /*044c*/ 	.word	0xffffffff


	//   ....[197]....
        /*0450*/ 	.word	0xffffffff


	//   ....[198]....
        /*0454*/ 	.word	0xffffffff


	//   ....[199]....
        /*0458*/ 	.word	0xffffffff


	//   ....[200]....
        /*045c*/ 	.word	0xffffffff


	//   ....[201]....
        /*0460*/ 	.word	0xffffffff


	//   ....[202]....
        /*0464*/ 	.word	0xffffffff


	//   ....[203]....
        /*0468*/ 	.word	0xffffffff


	//   ....[204]....
        /*046c*/ 	.word	0xffffffff


	//   ....[205]....
        /*0470*/ 	.word	0xffffffff


	//   ....[206]....
        /*0474*/ 	.word	0xffffffff


	//   ....[207]....
        /*0478*/ 	.word	0xffffffff


	//----- nvinfo : EIATTR_COOP_GROUP_INSTR_OFFSETS
	.align		4
.L_548:
        /*047c*/ 	.byte	0x04, 0x28
        /*047e*/ 	.short	(.L_550 - .L_549)


	//   ....[0]....
.L_549:
        /*0480*/ 	.word	0x00000050


	//   ....[1]....
        /*0484*/ 	.word	0x000001e0


	//   ....[2]....
        /*0488*/ 	.word	0x00000210


	//   ....[3]....
        /*048c*/ 	.word	0x00000240


	//   ....[4]....
        /*0490*/ 	.word	0x00000270


	//   ....[5]....
        /*0494*/ 	.word	0x000002a0


	//   ....[6]....
        /*0498*/ 	.word	0x000002d0


	//   ....[7]....
        /*049c*/ 	.word	0x00000430


	//   ....[8]....
        /*04a0*/ 	.word	0x00000470


	//   ....[9]....
        /*04a4*/ 	.word	0x000004a0


	//   ....[10]....
        /*04a8*/ 	.word	0x000004d0


	//   ....[11]....
        /*04ac*/ 	.word	0x00000500


	//   ....[12]....
        /*04b0*/ 	.word	0x00000530


	//   ....[13]....
        /*04b4*/ 	.word	0x000005c0


	//   ....[14]....
        /*04b8*/ 	.word	0x00000600


	//   ....[15]....
        /*04bc*/ 	.word	0x00000620


	//   ....[16]....
        /*04c0*/ 	.word	0x00000680


	//   ....[17]....
        /*04c4*/ 	.word	0x00002980


	//   ....[18]....
        /*04c8*/ 	.word	0x000029a0


	//   ....[19]....
        /*04cc*/ 	.word	0x00002b50


	//   ....[20]....
        /*04d0*/ 	.word	0x00002b60


	//   ....[21]....
        /*04d4*/ 	.word	0x00002d00


	//   ....[22]....
        /*04d8*/ 	.word	0x00002d20


	//   ....[23]....
        /*04dc*/ 	.word	0x00002ec0


	//   ....[24]....
        /*04e0*/ 	.word	0x00002ed0


	//   ....[25]....
        /*04e4*/ 	.word	0x000033e0


	//   ....[26]....
        /*04e8*/ 	.word	0x00003400


	//   ....[27]....
        /*04ec*/ 	.word	0x00003410


	//   ....[28]....
        /*04f0*/ 	.word	0x00003420


	//   ....[29]....
        /*04f4*/ 	.word	0x00003600


	//   ....[30]....
        /*04f8*/ 	.word	0x00003630


	//   ....[31]....
        /*04fc*/ 	.word	0x00003660


	//   ....[32]....
        /*0500*/ 	.word	0x00003680


	//   ....[33]....
        /*0504*/ 	.word	0x00004930


	//   ....[34]....
        /*0508*/ 	.word	0x00004950


	//   ....[35]....
        /*050c*/ 	.word	0x00004a70


	//   ....[36]....
        /*0510*/ 	.word	0x00004ac0


	//   ....[37]....
        /*0514*/ 	.word	0x00004d50


	//   ....[38]....
        /*0518*/ 	.word	0x00004f90


	//   ....[39]....
        /*051c*/ 	.word	0x00005390


	//   ....[40]....
        /*0520*/ 	.word	0x000053b0


	//   ....[41]....
        /*0524*/ 	.word	0x000053d0


	//   ....[42]....
        /*0528*/ 	.word	0x000053f0


	//   ....[43]....
        /*052c*/ 	.word	0x00006b30


	//   ....[44]....
        /*0530*/ 	.word	0x00006b50


	//   ....[45]....
        /*0534*/ 	.word	0x00006c60


	//   ....[46]....
        /*0538*/ 	.word	0x00006c90


	//   ....[47]....
        /*053c*/ 	.word	0x00007df0


	//   ....[48]....
        /*0540*/ 	.word	0x00007e10


	//   ....[49]....
        /*0544*/ 	.word	0x00007f10


	//   ....[50]....
        /*0548*/ 	.word	0x00007f40


	//   ....[51]....
        /*054c*/ 	.word	0x00008200


	//   ....[52]....
        /*0550*/ 	.word	0x00008430


	//   ....[53]....
        /*0554*/ 	.word	0x00008750


	//   ....[54]....
        /*0558*/ 	.word	0x00008770


	//   ....[55]....
        /*055c*/ 	.word	0x00008890


	//   ....[56]....
        /*0560*/ 	.word	0x000088b0


	//   ....[57]....
        /*0564*/ 	.word	0x0000a890


	//   ....[58]....
        /*0568*/ 	.word	0x0000a8a0


	//   ....[59]....
        /*056c*/ 	.word	0x0000a8f0


	//   ....[60]....
        /*0570*/ 	.word	0x0000a910


	//   ....[61]....
        /*0574*/ 	.word	0x0000bad0


	//   ....[62]....
        /*0578*/ 	.word	0x0000baf0


	//   ....[63]....
        /*057c*/ 	.word	0x0000bc00


	//   ....[64]....
        /*0580*/ 	.word	0x0000bc20


	//   ....[65]....
        /*0584*/ 	.word	0x0000bfb0


	//   ....[66]....
        /*0588*/ 	.word	0x0000bfd0


	//   ....[67]....
        /*058c*/ 	.word	0x0000bff0


	//   ....[68]....
        /*0590*/ 	.word	0x0000c010


	//   ....[69]....
        /*0594*/ 	.word	0x0000dc50


	//   ....[70]....
        /*0598*/ 	.word	0x0000dc80


	//   ....[71]....
        /*059c*/ 	.word	0x0000dca0


	//   ....[72]....
        /*05a0*/ 	.word	0x0000dcb0


	//   ....[73]....
        /*05a4*/ 	.word	0x0000f500


	//   ....[74]....
        /*05a8*/ 	.word	0x0000f510


	//   ....[75]....
        /*05ac*/ 	.word	0x0000f520


	//   ....[76]....
        /*05b0*/ 	.word	0x0000f530


	//   ....[77]....
        /*05b4*/ 	.word	0x0000f8c0


	//   ....[78]....
        /*05b8*/ 	.word	0x0000f8e0


	//   ....[79]....
        /*05bc*/ 	.word	0x0000fa90


	//   ....[80]....
        /*05c0*/ 	.word	0x0000faa0


	//   ....[81]....
        /*05c4*/ 	.word	0x0000fc50


	//   ....[82]....
        /*05c8*/ 	.word	0x0000fc70


	//   ....[83]....
        /*05cc*/ 	.word	0x0000fe20


	//   ....[84]....
        /*05d0*/ 	.word	0x0000fe30


	//   ....[85]....
        /*05d4*/ 	.word	0x000101d0


	//   ....[86]....
        /*05d8*/ 	.word	0x000101f0


	//   ....[87]....
        /*05dc*/ 	.word	0x00011020


	//   ....[88]....
        /*05e0*/ 	.word	0x00011030


	//   ....[89]....
        /*05e4*/ 	.word	0x00012540


	//   ....[90]....
        /*05e8*/ 	.word	0x00012560


	//   ....[91]....
        /*05ec*/ 	.word	0x00012720


	//   ....[92]....
        /*05f0*/ 	.word	0x00012730


	//   ....[93]....
        /*05f4*/ 	.word	0x000128e0


	//   ....[94]....
        /*05f8*/ 	.word	0x00012900


	//   ....[95]....
        /*05fc*/ 	.word	0x00012ab0


	//   ....[96]....
        /*0600*/ 	.word	0x00012ac0


	//   ....[97]....
        /*0604*/ 	.word	0x00012d10


	//   ....[98]....
        /*0608*/ 	.word	0x00012d30


	//   ....[99]....
        /*060c*/ 	.word	0x00012e50


	//   ....[100]....
        /*0610*/ 	.word	0x00012e90


	//   ....[101]....
        /*0614*/ 	.word	0x00012ec0


	//   ....[102]....
        /*0618*/ 	.word	0x00012ef0


	//   ....[103]....
        /*061c*/ 	.word	0x00012f20


	//   ....[104]....
        /*0620*/ 	.word	0x00012f50


	//   ....[105]....
        /*0624*/ 	.word	0x000130a0


	//   ....[106]....
        /*0628*/ 	.word	0x000130e0


	//   ....[107]....
        /*062c*/ 	.word	0x00013110


	//   ....[108]....
        /*0630*/ 	.word	0x00013140


	//   ....[109]....
        /*0634*/ 	.word	0x00013170


	//   ....[110]....
        /*0638*/ 	.word	0x000131a0


	//   ....[111]....
        /*063c*/ 	.word	0x00013230


	//   ....[112]....
        /*0640*/ 	.word	0x00013270


	//   ....[113]....
        /*0644*/ 	.word	0x00013280


	//   ....[114]....
        /*0648*/ 	.word	0x000132e0


	//   ....[115]....
        /*064c*/ 	.word	0x00013c90


	//   ....[116]....
        /*0650*/ 	.word	0x00013cf0


	//   ....[117]....
        /*0654*/ 	.word	0x00013d40


	//   ....[118]....
        /*0658*/ 	.word	0x00013d90


	//   ....[119]....
        /*065c*/ 	.word	0x00013de0


	//   ....[120]....
        /*0660*/ 	.word	0x00013e50


	//   ....[121]....
        /*0664*/ 	.word	0x00013ea0


	//   ....[122]....
        /*0668*/ 	.word	0x00013f10


	//   ....[123]....
        /*066c*/ 	.word	0x00013f80


	//   ....[124]....
        /*0670*/ 	.word	0x00013ff0


	//   ....[125]....
        /*0674*/ 	.word	0x00014060


	//   ....[126]....
        /*0678*/ 	.word	0x000140d0


	//   ....[127]....
        /*067c*/ 	.word	0x00014140


	//   ....[128]....
        /*0680*/ 	.word	0x000141a0


	//   ....[129]....
        /*0684*/ 	.word	0x00014210


	//   ....[130]....
        /*0688*/ 	.word	0x00014280


	//   ....[131]....
        /*068c*/ 	.word	0x000142f0


	//   ....[132]....
        /*0690*/ 	.word	0x00014350


	//   ....[133]....
        /*0694*/ 	.word	0x000143c0


	//   ....[134]....
        /*0698*/ 	.word	0x00014430


	//   ....[135]....
        /*069c*/ 	.word	0x000145f0


	//   ....[136]....
        /*06a0*/ 	.word	0x00014650


	//   ....[137]....
        /*06a4*/ 	.word	0x000146c0


	//   ....[138]....
        /*06a8*/ 	.word	0x00014730


	//   ....[139]....
        /*06ac*/ 	.word	0x00014b70


	//   ....[140]....
        /*06b0*/ 	.word	0x00014bc0


	//   ....[141]....
        /*06b4*/ 	.word	0x00014c10


	//   ....[142]....
        /*06b8*/ 	.word	0x00014c60


	//   ....[143]....
        /*06bc*/ 	.word	0x00014cd0


	//   ....[144]....
        /*06c0*/ 	.word	0x00014d40


	//   ....[145]....
        /*06c4*/ 	.word	0x00014f00


	//   ....[146]....
        /*06c8*/ 	.word	0x00014f60


	//   ....[147]....
        /*06cc*/ 	.word	0x00014fd0


	//   ....[148]....
        /*06d0*/ 	.word	0x00015040


	//   ....[149]....
        /*06d4*/ 	.word	0x00015200


	//   ....[150]....
        /*06d8*/ 	.word	0x00015260


	//   ....[151]....
        /*06dc*/ 	.word	0x000152d0


	//   ....[152]....
        /*06e0*/ 	.word	0x00015340


	//   ....[153]....
        /*06e4*/ 	.word	0x00015780


	//   ....[154]....
        /*06e8*/ 	.word	0x000157c0


	//   ....[155]....
        /*06ec*/ 	.word	0x00015810


	//   ....[156]....
        /*06f0*/ 	.word	0x00015850


	//   ....[157]....
        /*06f4*/ 	.word	0x000158b0


	//   ....[158]....
        /*06f8*/ 	.word	0x00015920


	//   ....[159]....
        /*06fc*/ 	.word	0x00015990


	//   ....[160]....
        /*0700*/ 	.word	0x00015b10


	//   ....[161]....
        /*0704*/ 	.word	0x00015b70


	//   ....[162]....
        /*0708*/ 	.word	0x00015bc0


	//   ....[163]....
        /*070c*/ 	.word	0x00015c00


	//   ....[164]....
        /*0710*/ 	.word	0x00015c50


	//   ....[165]....
        /*0714*/ 	.word	0x00015c90


	//   ....[166]....
        /*0718*/ 	.word	0x00015ce0


	//   ....[167]....
        /*071c*/ 	.word	0x00015d30


	//   ....[168]....
        /*0720*/ 	.word	0x00015d80


	//   ....[169]....
        /*0724*/ 	.word	0x00015dd0


	//   ....[170]....
        /*0728*/ 	.word	0x00015e40


	//   ....[171]....
        /*072c*/ 	.word	0x00015eb0


	//   ....[172]....
        /*0730*/ 	.word	0x00015f20


	//   ....[173]....
        /*0734*/ 	.word	0x00015f80


	//   ....[174]....
        /*0738*/ 	.word	0x00015ff0


	//   ....[175]....
        /*073c*/ 	.word	0x00016060


	//   ....[176]....
        /*0740*/ 	.word	0x000160d0


	//   ....[177]....
        /*0744*/ 	.word	0x00016130


	//   ....[178]....
        /*0748*/ 	.word	0x000161a0


	//   ....[179]....
        /*074c*/ 	.word	0x00016210


	//   ....[180]....
        /*0750*/ 	.word	0x00016280


	//   ....[181]....
        /*0754*/ 	.word	0x000162e0


	//   ....[182]....
        /*0758*/ 	.word	0x00016350


	//   ....[183]....
        /*075c*/ 	.word	0x000163c0


	//   ....[184]....
        /*0760*/ 	.word	0x00016430


	//   ....[185]....
        /*0764*/ 	.word	0x00016490


	//   ....[186]....
        /*0768*/ 	.word	0x00016500


	//   ....[187]....
        /*076c*/ 	.word	0x00016570


	//   ....[188]....
        /*0770*/ 	.word	0x000165e0


	//   ....[189]....
        /*0774*/ 	.word	0x00016640


	//   ....[190]....
        /*0778*/ 	.word	0x000166b0


	//   ....[191]....
        /*077c*/ 	.word	0x00016720


	//   ....[192]....
        /*0780*/ 	.word	0x00016770


	//   ....[193]....
        /*0784*/ 	.word	0x000167b0


	//   ....[194]....
        /*0788*/ 	.word	0x00016800


	//   ....[195]....
        /*078c*/ 	.word	0x00016850


	//   ....[196]....
        /*0790*/ 	.word	0x000168a0


	//   ....[197]....
        /*0794*/ 	.word	0x00016910


	//   ....[198]....
        /*0798*/ 	.word	0x00016960


	//   ....[199]....
        /*079c*/ 	.word	0x000169b0


	//   ....[200]....
        /*07a0*/ 	.word	0x00016a00


	//   ....[201]....
        /*07a4*/ 	.word	0x00016a50


	//   ....[202]....
        /*07a8*/ 	.word	0x00016aa0


	//   ....[203]....
        /*07ac*/ 	.word	0x00016b10


	//   ....[204]....
        /*07b0*/ 	.word	0x00016b60


	//   ....[205]....
        /*07b4*/ 	.word	0x00016bd0


	//   ....[206]....
        /*07b8*/ 	.word	0x00016c30


	//   ....[207]....
        /*07bc*/ 	.word	0x00016ca0


	//----- nvinfo : EIATTR_EXIT_INSTR_OFFSETS
	.align		4
.L_550:
        /*07c0*/ 	.byte	0x04, 0x1c
        /*07c2*/ 	.short	(.L_552 - .L_551)


	//   ....[0]....
.L_551:
        /*07c4*/ 	.word	0x00000fe0


	//   ....[1]....
        /*07c8*/ 	.word	0x00013c50


	//----- nvinfo : EIATTR_MAX_THREADS
	.align		4
.L_552:
        /*07cc*/ 	.byte	0x04, 0x05
        /*07ce*/ 	.short	(.L_554 - .L_553)
.L_553:
        /*07d0*/ 	.word	0x00000100
        /*07d4*/ 	.word	0x00000001
        /*07d8*/ 	.word	0x00000001


	//----- nvinfo : EIATTR_CRS_STACK_SIZE
	.align		4
.L_554:
        /*07dc*/ 	.byte	0x04, 0x1e
        /*07de*/ 	.short	(.L_556 - .L_555)
.L_555:
        /*07e0*/ 	.word	0x00000000
.L_556:


//--------------------- .nv.info._ZN7cutlass13device_kernelIN5flash19enable_sm80_to_sm89INS1_16FlashAttnFwdSm80INS1_25CollectiveMainloopFwdSm80ILi8ELi1ELb0EN4cute5tupleIJNS5_1CILi128EEENS7_ILi48EEENS7_ILi256EEEEEELi256ENS_6half_tEfNS_4arch4Sm80ELb1ELb0ELb0ELb1ELb1ELb1ELb1ELb1EEENS1_21CollectiveEpilogueFwdINS6_IJS8_SA_S9_EEENS6_IJNS7_ILi1EEESI_SI_EEESC_SE_Li256ELb1ELb1ELb1ELb0EEENS1_36VarlenDynamicPersistentTileSchedulerILi128ELi48ELi256ELi256ELb1ELb1ELb0ELb1ELb1ELb1EEEEEEEEEvNT_6ParamsE --------------------------
	.section	.nv.info._ZN7cutlass13device_kernelIN5flash19enable_sm80_to_sm89INS1_16FlashAttnFwdSm80INS1_25CollectiveMainloopFwdSm80ILi8ELi1ELb0EN4cute5tupleIJNS5_1CILi128EEENS7_ILi48EEENS7_ILi256EEEEEELi256ENS_6half_tEfNS_4arch4Sm80ELb1ELb0ELb0ELb1ELb1ELb1ELb1ELb1EEENS1_21CollectiveEpilogueFwdINS6_IJS8_SA_S9_EEENS6_IJNS7_ILi1EEESI_SI_EEESC_SE_Li256ELb1ELb1ELb1ELb0EEENS1_36VarlenDynamicPersistentTileSchedulerILi128ELi48ELi256ELi256ELb1ELb1ELb0ELb1ELb1ELb1EEEEEEEEEvNT_6ParamsE,"",@"SHT_CUDA_INFO"
	.sectionflags	@""
	.align	4


	//----- nvinfo : EIATTR_CUDA_API_VERSION
	.align		4
        /*0000*/ 	.byte	0x04, 0x37
        /*0002*/ 	.short	(.L_558 - .L_557)
.L_557:
        /*0004*/ 	.word	0x00000082


	//----- nvinfo : EIATTR_SW2861232_WAR
	.align		4
.L_558:
        /*0008*/ 	.byte	0x01, 0x35
	.zero		2


	//----- nvinfo : EIATTR_PARAM_CBANK
	.align		4
        /*000c*/ 	.byte	0x04, 0x0a
        /*000e*/ 	.short	(.L_560 - .L_559)
	.align		4
.L_559:
        /*0010*/ 	.word	index@(.nv.constant0._ZN7cutlass13device_kernelIN5flash19enable_sm80_to_sm89INS1_16FlashAttnFwdSm80INS1_25CollectiveMainloopFwdSm80ILi8ELi1ELb0EN4cute5tupleIJNS5_1CILi128EEENS7_ILi48EEENS7_ILi256EEEEEELi256ENS_6half_tEfNS_4arch4Sm80ELb1ELb0ELb0ELb1ELb1ELb1ELb1ELb1EEENS1_21CollectiveEpilogueFwdINS6_IJS8_SA_S9_EEENS6_IJNS7_ILi1EEESI_SI_EEESC_SE_Li256ELb1ELb1ELb1ELb0EEENS1_36VarlenDynamicPersistentTileSchedulerILi128ELi48ELi256ELi256ELb1ELb1ELb0ELb1ELb1ELb1EEEEEEEEEvNT_6ParamsE)
        /*0014*/ 	.short	0x0160
        /*0016*/ 	.short	0x0438


	//----- nvinfo : EIATTR_CBANK_PARAM_SIZE
	.align		4
.L_560:
        /*0018*/ 	.byte	0x03, 0x19
        /*001a*/ 	.short	0x0438


	//----- nvinfo : EIATTR_KPARAM_INFO
	.align		4
        /*001c*/ 	.byte	0x04, 0x17
        /*001e*/ 	.short	(.L_562 - .L_561)
.L_561:
        /*0020*/ 	.word	0x00000000
        /*0024*/ 	.short	0x0000
        /*0026*/ 	.short	0x0000
        /*0028*/ 	.byte	0x00, 0xf0, 0xe1, 0x10


	//----- nvinfo : EIATTR_MAXREG_COUNT
	.align		4
.L_562:
        /*002c*/ 	.byte	0x03, 0x1b
        /*002e*/ 	.short	0x00ff


	//----- nvinfo : EIATTR_NUM_BARRIERS
	.align		4
        /*0030*/ 	.byte	0x02, 0x4c
        /*0032*/ 	.byte	0x06
	.zero		1


	//----- nvinfo : EIATTR_ANNOTATIONS
	.align		4
        /*0034*/ 	.byte	0x04, 0x55
        /*0036*/ 	.short	(.L_564 - .L_563)


	//   ....[0]....
.L_563:
        /* <DEDUP_REMOVED lines=174> */


	//----- nvinfo : EIATTR_MERCURY_ISA_VERSION
	.align		4
.L_564:
        /*0b00*/ 	.byte	0x03, 0x5f
        /*0b02*/ 	.short	0x0000


	//----- nvinfo : EIATTR_INT_WARP_WIDE_INSTR_OFFSETS
	.align		4
        /*0b04*/ 	.byte	0x04, 0x31
        /*0b06*/ 	.short	(.L_566 - .L_565)


	//   ....[0]....
.L_565:
        /*0b08*/ 	.word	0x0001d520


	//   ....[1]....
        /*0b0c*/ 	.word	0x0001d590


	//----- nvinfo : EIATTR_COOP_GROUP_MASK_REGIDS
	.align		4
.L_566:
        /*0b10*/ 	.byte	0x04, 0x29
        /*0b12*/ 	.short	(.L_568 - .L_567)


	//   ....[0]....
.L_567:
        /*0b14*/ 	.word	0xffffffff


	//   ....[1]....
        /*0b18*/ 	.word	0xffffffff


	//   ....[2]....
        /*0b1c*/ 	.word	0xffffffff


	//   ....[3]....
        /*0b20*/ 	.word	0xffffffff


	//   ....[4]....
        /*0b24*/ 	.word	0xffffffff


	//   ....[5]....
        /*0b28*/ 	.word	0xffffffff


	//   ....[6]....
        /*0b2c*/ 	.word	0xffffffff


	//   ....[7]....
        /*0b30*/ 	.word	0xffffffff


	//   ....[8]....
        /*0b34*/ 	.word	0xffffffff


	//   ....[9]....
        /*0b38*/ 	.word	0xffffffff


	//   ....[10]....
        /*0b3c*/ 	.word	0xffffffff


	//   ....[11]....
        /*0b40*/ 	.word	0xffffffff


	//   ....[12]....
        /*0b44*/ 	.word	0xffffffff


	//   ....[13]....
        /*0b48*/ 	.word	0xffffffff


	//   ....[14]....
        /*0b4c*/ 	.word	0xffffffff


	//   ....[15]....
        /*0b50*/ 	.word	0xffffffff


	//   ....[16]....
        /*0b54*/ 	.word	0xffffffff


	//   ....[17]....
        /*0b58*/ 	.word	0xffffffff


	//   ....[18]....
        /*0b5c*/ 	.word	0xffffffff


	//   ....[19]....
        /*0b60*/ 	.word	0xffffffff


	//   ....[20]....
        /*0b64*/ 	.word	0xffffffff


	//   ....[21]....
        /*0b68*/ 	.word	0xffffffff


	//   ....[22]....
        /*0b6c*/ 	.word	0xffffffff


	//   ....[23]....
        /*0b70*/ 	.word	0xffffffff


	//   ....[24]....
        /*0b74*/ 	.word	0xffffffff


	//   ....[25]....
        /*0b78*/ 	.word	0xffffffff


	//   ....[26]....
        /*0b7c*/ 	.word	0xffffffff


	//   ....[27]....
        /*0b80*/ 	.word	0xffffffff


	//   ....[28]....
        /*0b84*/ 	.word	0xffffffff


	//   ....[29]....
        /*0b88*/ 	.word	0xffffffff


	//   ....[30]....
        /*0b8c*/ 	.word	0xffffffff


	//   ....[31]....
        /*0b90*/ 	.word	0xffffffff


	//   ....[32]....
        /*0b94*/ 	.word	0xffffffff


	//   ....[33]....
        /*0b98*/ 	.word	0xffffffff


	//   ....[34]....
        /*0b9c*/ 	.word	0xffffffff


	//   ....[35]....
        /*0ba0*/ 	.word	0xffffffff


	//   ....[36]....
        /*0ba4*/ 	.word	0xffffffff


	//   ....[37]....
        /*0ba8*/ 	.word	0xffffffff


	//   ....[38]....
        /*0bac*/ 	.word	0xffffffff


	//   ....[39]....
        /*0bb0*/ 	.word	0xffffffff


	//   ....[40]....
        /*0bb4*/ 	.word	0xffffffff


	//   ....[41]....
        /*0bb8*/ 	.word	0xffffffff


	//   ....[42]....
        /*0bbc*/ 	.word	0xffffffff


	//   ....[43]....
        /*0bc0*/ 	.word	0xffffffff


	//   ....[44]....
        /*0bc4*/ 	.word	0xffffffff


	//   ....[45]....
        /*0bc8*/ 	.word	0xffffffff


	//   ....[46]....
        /*0bcc*/ 	.word	0xffffffff


	//   ....[47]....
        /*0bd0*/ 	.word	0xffffffff


	//   ....[48]....
        /*0bd4*/ 	.word	0xffffffff


	//   ....[49]....
        /*0bd8*/ 	.word	0xffffffff


	//   ....[50]....
        /*0bdc*/ 	.word	0xffffffff


	//   ....[51]....
        /*0be0*/ 	.word	0xffffffff


	//   ....[52]....
        /*0be4*/ 	.word	0xffffffff


	//   ....[53]....
        /*0be8*/ 	.word	0xffffffff


	//   ....[54]....
        /*0bec*/ 	.word	0xffffffff


	//   ....[55]....
        /*0bf0*/ 	.word	0xffffffff


	//   ....[56]....
        /*0bf4*/ 	.word	0xffffffff


	//   ....[57]....
        /*0bf8*/ 	.word	0xffffffff


	//   ....[58]....
        /*0bfc*/ 	.word	0xffffffff


	//   ....[59]....
        /*0c00*/ 	.word	0xffffffff


	//   ....[60]....
        /*0c04*/ 	.word	0xffffffff


	//   ....[61]....
        /*0c08*/ 	.word	0xffffffff


	//   ....[62]....
        /*0c0c*/ 	.word	0xffffffff


	//   ....[63]....
        /*0c10*/ 	.word	0xffffffff


	//   ....[64]....
        /*0c14*/ 	.word	0xffffffff


	//   ....[65]....
        /*0c18*/ 	.word	0xffffffff


	//   ....[66]....
        /*0c1c*/ 	.word	0xffffffff


	//   ....[67]....
        /*0c20*/ 	.word	0xffffffff


	//   ....[68]....
        /*0c24*/ 	.word	0xffffffff


	//   ....[69]....
        /*0c28*/ 	.word	0xffffffff


	//   ....[70]....
        /*0c2c*/ 	.word	0xffffffff


	//   ....[71]....
        /*0c30*/ 	.word	0xffffffff


	//   ....[72]....
        /*0c34*/ 	.word	0xffffffff


	//   ....[73]....
        /*0c38*/ 	.word	0xffffffff


	//   ....[74]....
        /*0c3c*/ 	.word	0xffffffff


	//   ....[75]....
        /*0c40*/ 	.word	0xffffffff


	//   ....[76]....
        /*0c44*/ 	.word	0xffffffff


	//   ....[77]....
        /*0c48*/ 	.word	0xffffffff


	//   ....[78]....
        /*0c4c*/ 	.word	0xffffffff


	//   ....[79]....
        /*0c50*/ 	.word	0xffffffff


	//   ....[80]....
        /*0c54*/ 	.word	0xffffffff


	//   ....[81]....
        /*0c58*/ 	.word	0xffffffff


	//   ....[82]....
        /*0c5c*/ 	.word	0xffffffff


	//   ....[83]....
        /*0c60*/ 	.word	0xffffffff


	//   ....[84]....
        /*0c64*/ 	.word	0xffffffff


	//   ....[85]....
        /*0c68*/ 	.word	0xffffffff


	//   ....[86]....
        /*0c6c*/ 	.word	0xffffffff


	//   ....[87]....
        /*0c70*/ 	.word	0xffffffff


	//   ....[88]....
        /*0c74*/ 	.word	0xffffffff


	//   ....[89]....
        /*0c78*/ 	.word	0xffffffff


	//   ....[90]....
        /*0c7c*/ 	.word	0xffffffff


	//   ....[91]....
        /*0c80*/ 	.word	0xffffffff


	//   ....[92]....
        /*0c84*/ 	.word	0xffffffff


	//   ....[93]....
        /*0c88*/ 	.word	0xffffffff


	//   ....[94]....
        /*0c8c*/ 	.word	0xffffffff


	//   ....[95]....
        /*0c90*/ 	.word	0xffffffff


	//   ....[96]....
        /*0c94*/ 	.word	0xffffffff


	//   ....[97]....
        /*0c98*/ 	.word	0xffffffff


	//   ....[98]....
        /*0c9c*/ 	.word	0xffffffff


	//   ....[99]....
        /*0ca0*/ 	.word	0xffffffff


	//   ....[100]....
        /*0ca4*/ 	.word	0xffffffff


	//   ....[101]....
        /*0ca8*/ 	.word	0xffffffff


	//   ....[102]....
        /*0cac*/ 	.word	0xffffffff


	//   ....[103]....
        /*0cb0*/ 	.word	0xffffffff


	//   ....[104]....
        /*0cb4*/ 	.word	0xffffffff


	//   ....[105]....
        /*0cb8*/ 	.word	0xffffffff


	//   ....[106]....
        /*0cbc*/ 	.word	0xffffffff


	//   ....[107]....
        /*0cc0*/ 	.word	0xffffffff


	//   ....[108]....
        /*0cc4*/ 	.word	0xffffffff


	//   ....[109]....
        /*0cc8*/ 	.word	0xffffffff


	//   ....[110]....
        /*0ccc*/ 	.word	0xffffffff


	//   ....[111]....
        /*0cd0*/ 	.word	0xffffffff


	//   ....[112]....
        /*0cd4*/ 	.word	0xffffffff


	//   ....[113]....
        /*0cd8*/ 	.word	0xffffffff


	//   ....[114]....
        /*0cdc*/ 	.word	0xffffffff


	//   ....[115]....
        /*0ce0*/ 	.word	0xffffffff


	//   ....[116]....
        /*0ce4*/ 	.word	0xffffffff


	//   ....[117]....
        /*0ce8*/ 	.word	0xffffffff


	//   ....[118]....
        /*0cec*/ 	.word	0xffffffff


	//   ....[119]....
        /*0cf0*/ 	.word	0xffffffff


	//   ....[120]....
        /*0cf4*/ 	.word	0xffffffff


	//   ....[121]....
        /*0cf8*/ 	.word	0xffffffff


	//   ....[122]....
        /*0cfc*/ 	.word	0xffffffff


	//   ....[123]....
        /*0d00*/ 	.word	0xffffffff


	//   ....[124]....
        /*0d04*/ 	.word	0xffffffff


	//   ....[125]....
        /*0d08*/ 	.word	0xffffffff


	//   ....[126]....
        /*0d0c*/ 	.word	0xffffffff


	//   ....[127]....
        /*0d10*/ 	.word	0xffffffff


	//   ....[128]....
        /*0d14*/ 	.word	0xffffffff


	//   ....[129]....
        /*0d18*/ 	.word	0xffffffff


	//   ....[130]....
        /*0d1c*/ 	.word	0xffffffff


	//   ....[131]....
        /*0d20*/ 	.word	0xffffffff


	//   ....[132]....
        /*0d24*/ 	.word	0xffffffff


	//   ....[133]....
        /*0d28*/ 	.word	0xffffffff


	//   ....[134]....
        /*0d2c*/ 	.word	0xffffffff


	//   ....[135]....
        /*0d30*/ 	.word	0xffffffff


	//   ....[136]....
        /*0d34*/ 	.word	0xffffffff


	//   ....[137]....
        /*0d38*/ 	.word	0xffffffff


	//   ....[138]....
        /*0d3c*/ 	.word	0xffffffff


	//   ....[139]....
        /*0d40*/ 	.word	0xffffffff


	//   ....[140]....
        /*0d44*/ 	.word	0xffffffff


	//   ....[141]....
        /*0d48*/ 	.word	0xffffffff


	//   ....[142]....
        /*0d4c*/ 	.word	0xffffffff


	//   ....[143]....
        /*0d50*/ 	.word	0xffffffff


	//   ....[144]....
        /*0d54*/ 	.word	0xffffffff


	//   ....[145]....
        /*0d58*/ 	.word	0xffffffff


	//   ....[146]....
        /*0d5c*/ 	.word	0xffffffff


	//   ....[147]....
        /*0d60*/ 	.word	0xffffffff


	//   ....[148]....
        /*0d64*/ 	.word	0xffffffff


	//   ....[149]....
        /*0d68*/ 	.word	0xffffffff


	//   ....[150]....
        /*0d6c*/ 	.word	0xffffffff


	//   ....[151]....
        /*0d70*/ 	.word	0xffffffff


	//   ....[152]....
        /*0d74*/ 	.word	0xffffffff


	//   ....[153]....
        /*0d78*/ 	.word	0xffffffff


	//   ....[154]....
        /*0d7c*/ 	.word	0xffffffff


	//   ....[155]....
        /*0d80*/ 	.word	0xffffffff


	//   ....[156]....
        /*0d84*/ 	.word	0xffffffff


	//   ....[157]....
        /*0d88*/ 	.word	0xffffffff


	//   ....[158]....
        /*0d8c*/ 	.word	0xffffffff


	//   ....[159]....
        /*0d90*/ 	.word	0xffffffff


	//   ....[160]....
        /*0d94*/ 	.word	0xffffffff


	//   ....[161]....
        /*0d98*/ 	.word	0xffffffff


	//   ....[162]....
        /*0d9c*/ 	.word	0xffffffff


	//   ....[163]....
        /*0da0*/ 	.word	0xffffffff


	//   ....[164]....
        /*0da4*/ 	.word	0xffffffff


	//   ....[165]....
        /*0da8*/ 	.word	0xffffffff


	//   ....[166]....
        /*0dac*/ 	.word	0xffffffff


	//   ....[167]....
        /*0db0*/ 	.word	0xffffffff


	//   ....[168]....
        /*0db4*/ 	.word	0xffffffff


	//   ....[169]....
        /*0db8*/ 	.word	0xffffffff


	//   ....[170]....
        /*0dbc*/ 	.word	0xffffffff


	//   ....[171]....
        /*0dc0*/ 	.word	0xffffffff


	//   ....[172]....
        /*0dc4*/ 	.word	0xffffffff


	//   ....[173]....
        /*0dc8*/ 	.word	0xffffffff


	//   ....[174]....
        /*0dcc*/ 	.word	0xffffffff


	//   ....[175]....
        /*0dd0*/ 	.word	0xffffffff


	//   ....[176]....
        /*0dd4*/ 	.word	0xffffffff


	//   ....[177]....
        /*0dd8*/ 	.word	0xffffffff


	//   ....[178]....
        /*0ddc*/ 	.word	0xffffffff


	//   ....[179]....
        /*0de0*/ 	.word	0xffffffff


	//   ....[180]....
        /*0de4*/ 	.word	0xffffffff


	//   ....[181]....
        /*0de8*/ 	.word	0xffffffff


	//   ....[182]....
        /*0dec*/ 	.word	0xffffffff


	//   ....[183]....
        /*0df0*/ 	.word	0xffffffff


	//   ....[184]....
        /*0df4*/ 	.word	0xffffffff


	//   ....[185]....
        /*0df8*/ 	.word	0xffffffff


	//   ....[186]....
        /*0dfc*/ 	.word	0xffffffff


	//   ....[187]....
        /*0e00*/ 	.word	0xffffffff


	//   ....[188]....
        /*0e04*/ 	.word	0xffffffff


	//   ....[189]....
        /*0e08*/ 	.word	0xffffffff


	//   ....[190]....
        /*0e0c*/ 	.word	0xffffffff


	//   ....[191]....
        /*0e10*/ 	.word	0xffffffff


	//   ....[192]....
        /*0e14*/ 	.word	0xffffffff


	//   ....[193]....
        /*0e18*/ 	.word	0xffffffff


	//   ....[194]....
        /*0e1c*/ 	.word	0xffffffff


	//   ....[195]....
        /*0e20*/ 	.word	0xffffffff


	//   ....[196]....
        /*0e24*/ 	.word	0xffffffff


	//   ....[197]....
        /*0e28*/ 	.word	0xffffffff


	//   ....[198]....
        /*0e2c*/ 	.word	0xffffffff


	//   ....[199]....
        /*0e30*/ 	.word	0xffffffff


	//   ....[200]....
        /*0e34*/ 	.word	0xffffffff


	//   ....[201]....
        /*0e38*/ 	.word	0xffffffff


	//   ....[202]....
        /*0e3c*/ 	.word	0xffffffff


	//   ....[203]....
        /*0e40*/ 	.word	0xffffffff


	//   ....[204]....
        /*0e44*/ 	.word	0xffffffff


	//   ....[205]....
        /*0e48*/ 	.word	0xffffffff


	//   ....[206]....
        /*0e4c*/ 	.word	0xffffffff


	//   ....[207]....
        /*0e50*/ 	.word	0xffffffff


	//   ....[208]....
        /*0e54*/ 	.word	0xffffffff


	//   ....[209]....
        /*0e58*/ 	.word	0xffffffff


	//   ....[210]....
        /*0e5c*/ 	.word	0xffffffff


	//   ....[211]....
        /*0e60*/ 	.word	0xffffffff


	//   ....[212]....
        /*0e64*/ 	.word	0xffffffff


	//   ....[213]....
        /*0e68*/ 	.word	0xffffffff


	//   ....[214]....
        /*0e6c*/ 	.word	0xffffffff


	//   ....[215]....
        /*0e70*/ 	.word	0xffffffff


	//   ....[216]....
        /*0e74*/ 	.word	0xffffffff


	//   ....[217]....
        /*0e78*/ 	.word	0xffffffff


	//   ....[218]....
        /*0e7c*/ 	.word	0xffffffff


	//   ....[219]....
        /*0e80*/ 	.word	0xffffffff


	//   ....[220]....
        /*0e84*/ 	.word	0xffffffff


	//   ....[221]....
        /*0e88*/ 	.word	0xffffffff


	//   ....[222]....
        /*0e8c*/ 	.word	0xffffffff


	//   ....[223]....
        /*0e90*/ 	.word	0xffffffff


	//   ....[224]....
        /*0e94*/ 	.word	0xffffffff


	//   ....[225]....
        /*0e98*/ 	.word	0xffffffff


	//   ....[226]....
        /*0e9c*/ 	.word	0xffffffff


	//   ....[227]....
        /*0ea0*/ 	.word	0xffffffff


	//   ....[228]....
        /*0ea4*/ 	.word	0xffffffff


	//   ....[229]....
        /*0ea8*/ 	.word	0xffffffff


	//   ....[230]....
        /*0eac*/ 	.word	0xffffffff


	//   ....[231]....
        /*0eb0*/ 	.word	0xffffffff


	//   ....[232]....
        /*0eb4*/ 	.word	0xffffffff


	//   ....[233]....
        /*0eb8*/ 	.word	0xffffffff


	//   ....[234]....
        /*0ebc*/ 	.word	0xffffffff


	//   ....[235]....
        /*0ec0*/ 	.word	0xffffffff


	//   ....[236]....
        /*0ec4*/ 	.word	0xffffffff


	//   ....[237]....
        /*0ec8*/ 	.word	0xffffffff


	//   ....[238]....
        /*0ecc*/ 	.word	0xffffffff


	//   ....[239]....
        /*0ed0*/ 	.word	0xffffffff


	//   ....[240]....
        /*0ed4*/ 	.word	0xffffffff


	//   ....[241]....
        /*0ed8*/ 	.word	0xffffffff


	//   ....[242]....
        /*0edc*/ 	.word	0xffffffff


	//   ....[243]....
        /*0ee0*/ 	.word	0xffffffff


	//   ....[244]....
        /*0ee4*/ 	.word	0xffffffff


	//   ....[245]....
        /*0ee8*/ 	.word	0xffffffff


	//   ....[246]....
        /*0eec*/ 	.word	0xffffffff


	//   ....[247]....
        /*0ef0*/ 	.word	0xffffffff


	//   ....[248]....
        /*0ef4*/ 	.word	0xffffffff


	//   ....[249]....
        /*0ef8*/ 	.word	0xffffffff


	//   ....[250]....
        /*0efc*/ 	.word	0xffffffff


	//   ....[251]....
        /*0f00*/ 	.word	0xffffffff


	//   ....[252]....
        /*0f04*/ 	.word	0xffffffff


	//   ....[253]....
        /*0f08*/ 	.word	0xffffffff


	//   ....[254]....
        /*0f0c*/ 	.word	0xffffffff


	//   ....[255]....
        /*0f10*/ 	.word	0xffffffff


	//   ....[0]....
        /*0f14*/ 	.word	0xffffffff


	//   ....[1]....
        /*0f18*/ 	.word	0xffffffff


	//   ....[2]....
        /*0f1c*/ 	.word	0xffffffff


	//   ....[3]....
        /*0f20*/ 	.word	0xffffffff


	//----- nvinfo : EIATTR_COOP_GROUP_INSTR_OFFSETS
	.align		4
.L_568:
        /*0f24*/ 	.byte	0x04, 0x28
        /*0f26*/ 	.short	(.L_570 - .L_569)


	//   ....[0]....
.L_569:
        /*0f28*/ 	.word	0x00000050


	//   ....[1]....
        /*0f2c*/ 	.word	0x00000200


	//   ....[2]....
        /*0f30*/ 	.word	0x00000230


	//   ....[3]....
        /*0f34*/ 	.word	0x00000260


	//   ....[4]....
        /*0f38*/ 	.word	0x00000290


	//   ....[5]....
        /*0f3c*/ 	.word	0x000002c0


	//   ....[6]....
        /*0f40*/ 	.word	0x000002f0


	//   ....[7]....
        /*0f44*/ 	.word	0x00000450


	//   ....[8]....
        /*0f48*/ 	.word	0x00000490


	//   ....[9]....
        /*0f4c*/ 	.word	0x000004c0


	//   ....[10]....
        /*0f50*/ 	.word	0x000004f0


	//   ....[11]....
        /*0f54*/ 	.word	0x00000520


	//   ....[12]....
        /*0f58*/ 	.word	0x00000550


	//   ....[13]....
        /*0f5c*/ 	.word	0x000005e0


	//   ....[14]....
        /*0f60*/ 	.word	0x00000630


	//   ....[15]....
        /*0f64*/ 	.word	0x00000650


	//   ....[16]....
        /*0f68*/ 	.word	0x000006b0


	//   ....[17]....
        /*0f6c*/ 	.word	0x00004560


	//   ....[18]....
        /*0f70*/ 	.word	0x000045f0


	//   ....[19]....
        /*0f74*/ 	.word	0x00005600


	//   ....[20]....
        /*0f78*/ 	.word	0x00005610


	//   ....[21]....
        /*0f7c*/ 	.word	0x00006b30


	//   ....[22]....
        /*0f80*/ 	.word	0x00006ba0


	//   ....[23]....
        /*0f84*/ 	.word	0x00007c40


	//   ....[24]....
        /*0f88*/ 	.word	0x00007c50


	//   ....[25]....
        /*0f8c*/ 	.word	0x00008bf0


	//   ....[26]....
        /*0f90*/ 	.word	0x00008c20


	//   ....[27]....
        /*0f94*/ 	.word	0x00008de0


	//   ....[28]....
        /*0f98*/ 	.word	0x00008e00


	//   ....[29]....
        /*0f9c*/ 	.word	0x00009230


	//   ....[30]....
        /*0fa0*/ 	.word	0x000092f0


	//   ....[31]....
        /*0fa4*/ 	.word	0x00009490


	//   ....[32]....
        /*0fa8*/ 	.word	0x000094b0


	//   ....[33]....
        /*0fac*/ 	.word	0x0000a3d0


	//   ....[34]....
        /*0fb0*/ 	.word	0x0000a3f0


	//   ....[35]....
        /*0fb4*/ 	.word	0x0000a580


	//   ....[36]....
        /*0fb8*/ 	.word	0x0000a590


	//   ....[37]....
        /*0fbc*/ 	.word	0x0000a710


	//   ....[38]....
        /*0fc0*/ 	.word	0x0000a730


	//   ....[39]....
        /*0fc4*/ 	.word	0x0000a8b0


	//   ....[40]....
        /*0fc8*/ 	.word	0x0000a8c0


	//   ....[41]....
        /*0fcc*/ 	.word	0x0000ad10


	//   ....[42]....
        /*0fd0*/ 	.word	0x0000ad30


	//   ....[43]....
        /*0fd4*/ 	.word	0x0000ae70


	//   ....[44]....
        /*0fd8*/ 	.word	0x0000ae80


	//   ....[45]....
        /*0fdc*/ 	.word	0x0000b230


	//   ....[46]....
        /*0fe0*/ 	.word	0x0000b250


	//   ....[47]....
        /*0fe4*/ 	.word	0x0000b270


	//   ....[48]....
        /*0fe8*/ 	.word	0x0000b290


	//   ....[49]....
        /*0fec*/ 	.word	0x0000b770


	//   ....[50]....
        /*0ff0*/ 	.word	0x0000b7b0


	//   ....[51]....
        /*0ff4*/ 	.word	0x0000b7f0


	//   ....[52]....
        /*0ff8*/ 	.word	0x0000b830


	//   ....[53]....
        /*0ffc*/ 	.word	0x0000bce0


	//   ....[54]....
        /*1000*/ 	.word	0x0000bd20


	//   ....[55]....
        /*1004*/ 	.word	0x0000bd60


	//   ....[56]....
        /*1008*/ 	.word	0x0000bda0


	//   ....[57]....
        /*100c*/ 	.word	0x0000c100


	//   ....[58]....
        /*1010*/ 	.word	0x0000c160


	//   ....[59]....
        /*1014*/ 	.word	0x0000c310


	//   ....[60]....
        /*1018*/ 	.word	0x0000c320


	//   ....[61]....
        /*101c*/ 	.word	0x0000f890


	//   ....[62]....
        /*1020*/ 	.word	0x0000f8b0


	//   ....[63]....
        /*1024*/ 	.word	0x0000f8d0


	//   ....[64]....
        /*1028*/ 	.word	0x0000f8e0


	//   ....[65]....
        /*102c*/ 	.word	0x0000fae0


	//   ....[66]....
        /*1030*/ 	.word	0x0000fc80


	//   ....[67]....
        /*1034*/ 	.word	0x0000fcc0


	//   ....[68]....
        /*1038*/ 	.word	0x0000fd00


	//   ....[69]....
        /*103c*/ 	.word	0x0000ff60


	//   ....[70]....
        /*1040*/ 	.word	0x00010100


	//   ....[71]....
        /*1044*/ 	.word	0x00010140


	//   ....[72]....
        /*1048*/ 	.word	0x00010180


	//   ....[73]....
        /*104c*/ 	.word	0x00010410


	//   ....[74]....
        /*1050*/ 	.word	0x00010470


	//   ....[75]....
        /*1054*/ 	.word	0x000104d0


	//   ....[76]....
        /*1058*/ 	.word	0x00010530


	//   ....[77]....
        /*105c*/ 	.word	0x00014090


	//   ....[78]....
        /*1060*/ 	.word	0x000140a0


	//   ....[79]....
        /*1064*/ 	.word	0x000142b0


	//   ....[80]....
        /*1068*/ 	.word	0x000142c0


	//   ....[81]....
        /*106c*/ 	.word	0x000150f0


	//   ....[82]....
        /*1070*/ 	.word	0x00015110


	//   ....[83]....
        /*1074*/ 	.word	0x000152a0


	//   ....[84]....
        /*1078*/ 	.word	0x000152b0


	//   ....[85]....
        /*107c*/ 	.word	0x00015500


	//   ....[86]....
        /*1080*/ 	.word	0x000156c0


	//   ....[87]....
        /*1084*/ 	.word	0x000159c0


	//   ....[88]....
        /*1088*/ 	.word	0x000159e0


	//   ....[89]....
        /*108c*/ 	.word	0x00015a00


	//   ....[90]....
        /*1090*/ 	.word	0x00015a20


	//   ....[91]....
        /*1094*/ 	.word	0x00016f30


	//   ....[92]....
        /*1098*/ 	.word	0x00016f50


	//   ....[93]....
        /*109c*/ 	.word	0x000170d0


	//   ....[94]....
        /*10a0*/ 	.word	0x000170e0


	//   ....[95]....
        /*10a4*/ 	.word	0x00017df0


	//   ....[96]....
        /*10a8*/ 	.word	0x00017e10


	//   ....[97]....
        /*10ac*/ 	.word	0x00017f80


	//   ....[98]....
        /*10b0*/ 	.word	0x00017f90


	//   ....[99]....
        /*10b4*/ 	.word	0x000181e0


	//   ....[100]....
        /*10b8*/ 	.word	0x00018390


	//   ....[101]....
        /*10bc*/ 	.word	0x000185f0


	//   ....[102]....
        /*10c0*/ 	.word	0x00018610


	//   ....[103]....
        /*10c4*/ 	.word	0x000186f0


	//   ....[104]....
        /*10c8*/ 	.word	0x00018710


	//   ....[105]....
        /*10cc*/ 	.word	0x0001a080


	//   ....[106]....
        /*10d0*/ 	.word	0x0001a090


	//   ....[107]....
        /*10d4*/ 	.word	0x0001a210


	//   ....[108]....
        /*10d8*/ 	.word	0x0001a220


	//   ....[109]....
        /*10dc*/ 	.word	0x0001af30


	//   ....[110]....
        /*10e0*/ 	.word	0x0001af50


	//   ....[111]....
        /*10e4*/ 	.word	0x0001b070


	//   ....[112]....
        /*10e8*/ 	.word	0x0001b080


	//   ....[113]....
        /*10ec*/ 	.word	0x0001b330


	//   ....[114]....
        /*10f0*/ 	.word	0x0001b360


	//   ....[115]....
        /*10f4*/ 	.word	0x0001b380


	//   ....[116]....
        /*10f8*/ 	.word	0x0001b3a0


	//   ....[117]....
        /*10fc*/ 	.word	0x0001cb00


	//   ....[118]....
        /*1100*/ 	.word	0x0001cb30


	//   ....[119]....
        /*1104*/ 	.word	0x0001cb50


	//   ....[120]....
        /*1108*/ 	.word	0x0001cb70


	//   ....[121]....
        /*110c*/ 	.word	0x0001e410


	//   ....[122]....
        /*1110*/ 	.word	0x0001e430


	//   ....[123]....
        /*1114*/ 	.word	0x0001e450


	//   ....[124]....
        /*1118*/ 	.word	0x0001e470


	//   ....[125]....
        /*111c*/ 	.word	0x0001e820


	//   ....[126]....
        /*1120*/ 	.word	0x0001e840


	//   ....[127]....
        /*1124*/ 	.word	0x0001e9a0


	//   ....[128]....
        /*1128*/ 	.word	0x0001e9b0


	//   ....[129]....
        /*112c*/ 	.word	0x0001eb20


	//   ....[130]....
        /*1130*/ 	.word	0x0001eb40


	//   ....[131]....
        /*1134*/ 	.word	0x0001ecb0


	//   ....[132]....
        /*1138*/ 	.word	0x0001ecc0


	//   ....[133]....
        /*113c*/ 	.word	0x0001f050


	//   ....[134]....
        /*1140*/ 	.word	0x0001f070


	//   ....[135]....
        /*1144*/ 	.word	0x0001fcb0


	//   ....[136]....
        /*1148*/ 	.word	0x0001fcc0


	//   ....[137]....
        /*114c*/ 	.word	0x00021160


	//   ....[138]....
        /*1150*/ 	.word	0x00021180


	//   ....[139]....
        /*1154*/ 	.word	0x000212f0


	//   ....[140]....
        /*1158*/ 	.word	0x00021300


	//   ....[141]....
        /*115c*/ 	.word	0x00021470


	//   ....[142]....
        /*1160*/ 	.word	0x00021490


	//   ....[143]....
        /*1164*/ 	.word	0x00021600


	//   ....[144]....
        /*1168*/ 	.word	0x00021610


	//   ....[145]....
        /*116c*/ 	.word	0x00021840


	//   ....[146]....
        /*1170*/ 	.word	0x00021860


	//   ....[147]....
        /*1174*/ 	.word	0x00021990


	//   ....[148]....
        /*1178*/ 	.word	0x000219d0


	//   ....[149]....
        /*117c*/ 	.word	0x00021a00


	//   ....[150]....
        /*1180*/ 	.word	0x00021a30


	//   ....[151]....
        /*1184*/ 	.word	0x00021a60


	//   ....[152]....
        /*1188*/ 	.word	0x00021a90


	//   ....[153]....
        /*118c*/ 	.word	0x00021bf0


	//   ....[154]....
        /*1190*/ 	.word	0x00021c30


	//   ....[155]....
        /*1194*/ 	.word	0x00021c60


	//   ....[156]....
        /*1198*/ 	.word	0x00021c90


	//   ....[157]....
        /*119c*/ 	.word	0x00021cc0


	//   ....[158]....
        /*11a0*/ 	.word	0x00021cf0


	//   ....[159]....
        /*11a4*/ 	.word	0x00021d80


	//   ....[160]....
        /*11a8*/ 	.word	0x00021de0


	//   ....[161]....
        /*11ac*/ 	.word	0x00021df0


	//   ....[162]....
        /*11b0*/ 	.word	0x00021e50


	//   ....[163]....
        /*11b4*/ 	.word	0x000228b0


	//   ....[164]....
        /*11b8*/ 	.word	0x00022910


	//   ....[165]....
        /*11bc*/ 	.word	0x00022970


	//   ....[166]....
        /*11c0*/ 	.word	0x000229d0


	//   ....[167]....
        /*11c4*/ 	.word	0x00022a30


	//   ....[168]....
        /*11c8*/ 	.word	0x00022aa0


	//   ....[169]....
        /*11cc*/ 	.word	0x00022af0


	//   ....[170]....
        /*11d0*/ 	.word	0x00022b50


	//   ....[171]....
        /*11d4*/ 	.word	0x00022bc0


	//   ....[172]....
        /*11d8*/ 	.word	0x00022c30


	//   ....[173]....
        /*11dc*/ 	.word	0x00022ca0


	//   ....[174]....
        /*11e0*/ 	.word	0x00022d10


	//   ....[175]....
        /*11e4*/ 	.word	0x00022d80


	//   ....[176]....
        /*11e8*/ 	.word	0x00022de0


	//   ....[177]....
        /*11ec*/ 	.word	0x00022e50


	//   ....[178]....
        /*11f0*/ 	.word	0x00022ec0


	//   ....[179]....
        /*11f4*/ 	.word	0x00022f30


	//   ....[180]....
        /*11f8*/ 	.word	0x00022f90


	//   ....[181]....
        /*11fc*/ 	.word	0x00023000


	//   ....[182]....
        /*1200*/ 	.word	0x00023060


	//   ....[183]....
        /*1204*/ 	.word	0x000230d0


	//   ....[184]....
        /*1208*/ 	.word	0x00023140


	//   ....[185]....
        /*120c*/ 	.word	0x000231b0


	//   ....[186]....
        /*1210*/ 	.word	0x00023210


	//   ....[187]....
        /*1214*/ 	.word	0x00023280


	//   ....[188]....
        /*1218*/ 	.word	0x000232f0


	//   ....[189]....
        /*121c*/ 	.word	0x00023630


	//   ....[190]....
        /*1220*/ 	.word	0x00023680


	//   ....[191]....
        /*1224*/ 	.word	0x000236d0


	//   ....[192]....
        /*1228*/ 	.word	0x00023720


	//   ....[193]....
        /*122c*/ 	.word	0x00023790


	//   ....[194]....
        /*1230*/ 	.word	0x00023800


	//   ....[195]....
        /*1234*/ 	.word	0x00023870


	//   ....[196]....
        /*1238*/ 	.word	0x000238d0


	//   ....[197]....
        /*123c*/ 	.word	0x00023940


	//   ....[198]....
        /*1240*/ 	.word	0x000239b0


	//   ....[199]....
        /*1244*/ 	.word	0x00023a20


	//   ....[200]....
        /*1248*/ 	.word	0x00023a80


	//   ....[201]....
        /*124c*/ 	.word	0x00023af0


	//   ....[202]....
        /*1250*/ 	.word	0x00023b60


	//   ....[203]....
        /*1254*/ 	.word	0x00023ea0


	//   ....[204]....
        /*1258*/ 	.word	0x00023ee0


	//   ....[205]....
        /*125c*/ 	.word	0x00023f30


	//   ....[206]....
        /*1260*/ 	.word	0x00023f70


	//   ....[207]....
        /*1264*/ 	.word	0x00023fe0


	//   ....[208]....
        /*1268*/ 	.word	0x00024050


	//   ....[209]....
        /*126c*/ 	.word	0x000240b0


	//   ....[210]....
        /*1270*/ 	.word	0x00024120


	//   ....[211]....
        /*1274*/ 	.word	0x00024190


	//   ....[212]....
        /*1278*/ 	.word	0x00024200


	//   ....[213]....
        /*127c*/ 	.word	0x00024260


	//   ....[214]....
        /*1280*/ 	.word	0x000242b0


	//   ....[215]....
        /*1284*/ 	.word	0x00024300


	//   ....[216]....
        /*1288*/ 	.word	0x00024350


	//   ....[217]....
        /*128c*/ 	.word	0x00024390


	//   ....[218]....
        /*1290*/ 	.word	0x000243f0


	//   ....[219]....
        /*1294*/ 	.word	0x00024440


	//   ....[220]....
        /*1298*/ 	.word	0x00024490


	//   ....[221]....
        /*129c*/ 	.word	0x000244d0


	//   ....[222]....
        /*12a0*/ 	.word	0x00024540


	//   ....[223]....
        /*12a4*/ 	.word	0x000245b0


	//   ....[224]....
        /*12a8*/ 	.word	0x00024620


	//   ....[225]....
        /*12ac*/ 	.word	0x00024680


	//   ....[226]....
        /*12b0*/ 	.word	0x000246f0


	//   ....[227]....
        /*12b4*/ 	.word	0x00024760


	//   ....[228]....
        /*12b8*/ 	.word	0x000247d0


	//   ....[229]....
        /*12bc*/ 	.word	0x00024830


	//   ....[230]....
        /*12c0*/ 	.word	0x000248a0


	//   ....[231]....
        /*12c4*/ 	.word	0x00024910


	//   ....[232]....
        /*12c8*/ 	.word	0x00024980


	//   ....[233]....
        /*12cc*/ 	.word	0x000249e0


	//   ....[234]....
        /*12d0*/ 	.word	0x00024a50


	//   ....[235]....
        /*12d4*/ 	.word	0x00024ac0


	//   ....[236]....
        /*12d8*/ 	.word	0x00024b30


	//   ....[237]....
        /*12dc*/ 	.word	0x00024b90


	//   ....[238]....
        /*12e0*/ 	.word	0x00024c00


	//   ....[239]....
        /*12e4*/ 	.word	0x00024c70


	//   ....[240]....
        /*12e8*/ 	.word	0x00024ce0


	//   ....[241]....
        /*12ec*/ 	.word	0x00024d40


	//   ....[242]....
        /*12f0*/ 	.word	0x00024db0


	//   ....[243]....
        /*12f4*/ 	.word	0x00024e20


	//   ....[244]....
        /*12f8*/ 	.word	0x00024e80


	//   ....[245]....
        /*12fc*/ 	.word	0x00024ed0


	//   ....[246]....
        /*1300*/ 	.word	0x00024f30


	//   ....[247]....
        /*1304*/ 	.word	0x00024f90


	//   ....[248]....
        /*1308*/ 	.word	0x00024ff0


	//   ....[249]....
        /*130c*/ 	.word	0x00025060


	//   ....[250]....
        /*1310*/ 	.word	0x000250c0


	//   ....[251]....
        /*1314*/ 	.word	0x00025120


	//   ....[252]....
        /*1318*/ 	.word	0x00025180


	//   ....[253]....
        /*131c*/ 	.word	0x000251e0


	//   ....[254]....
        /*1320*/ 	.word	0x00025240


	//   ....[255]....
        /*1324*/ 	.word	0x000252b0


	//   ....[0]....
        /*1328*/ 	.word	0x00025300


	//   ....[1]....
        /*132c*/ 	.word	0x00025360


	//   ....[2]....
        /*1330*/ 	.word	0x000253c0


	//   ....[3]....
        /*1334*/ 	.word	0x00025430


	//----- nvinfo : EIATTR_EXIT_INSTR_OFFSETS
	.align		4
.L_570:
        /*1338*/ 	.byte	0x04, 0x1c
        /*133a*/ 	.short	(.L_572 - .L_571)


	//   ....[0]....
.L_571:
        /*133c*/ 	.word	0x000010d0


	//   ....[1]....
        /*1340*/ 	.word	0x00022870


	//----- nvinfo : EIATTR_MAX_THREADS
	.align		4
.L_572:
        /*1344*/ 	.byte	0x04, 0x05
        /*1346*/ 	.short	(.L_574 - .L_573)
.L_573:
        /*1348*/ 	.word	0x00000100
        /*134c*/ 	.word	0x00000001
        /*1350*/ 	.word	0x00000001


	//----- nvinfo : EIATTR_CRS_STACK_SIZE
	.align		4
.L_574:
        /*1354*/ 	.byte	0x04, 0x1e
        /*1356*/ 	.short	(.L_576 - .L_575)
.L_575:
        /*1358*/ 	.word	0x00000000
.L_576:


//--------------------- .nv.callgraph             --------------------------
	.section	.nv.callgraph,"",@"SHT_CUDA_CALLGRAPH"
	.align	4
	.sectionentsize	8
	.align		4
        /*0000*/ 	.word	0x00000000
	.align		4
        /*0004*/ 	.word	0xffffffff
	.align		4
        /*0008*/ 	.word	0x00000000
	.align		4
        /*000c*/ 	.word	0xfffffffe
	.align		4
        /*0010*/ 	.word	0x00000000
	.align		4
        /*0014*/ 	.word	0xfffffffd
	.align		4
        /*0018*/ 	.word	0x00000000
	.align		4
        /*001c*/ 	.word	0xfffffffc


//--------------------- .nv.rel.action            --------------------------
	.section	.nv.rel.action,"",@"SHT_CUDA_RELOCINFO"
	.align	8
	.sectionentsize	8
        /*0000*/ 	.byte	0x73, 0x00, 0x00, 0x00, 0x00, 0x00, 0x00, 0x00, 0x00, 0x00, 0x00, 0x11, 0x25, 0x00, 0x05, 0x36


//--------------------- .nv.constant4             --------------------------
	.section	.nv.constant4,"a",@progbits
	.align	8
	.align		8
.nv.constant4:
        /*0000*/ 	.dword	_ZN78_INTERNAL_7e3e92b3_42_flash_fwd_hdim256_fp16_paged_split_sm80_cu_49158569_34354cuda3std3__45__cpo5beginE
	.align		8
        /*0008*/ 	.dword	_ZN78_INTERNAL_7e3e92b3_42_flash_fwd_hdim256_fp16_paged_split_sm80_cu_49158569_34354cuda3std3__45__cpo3endE
	.align		8
        /*0010*/ 	.dword	_ZN78_INTERNAL_7e3e92b3_42_flash_fwd_hdim256_fp16_paged_split_sm80_cu_49158569_34354cuda3std3__45__cpo6cbeginE
	.align		8
        /*0018*/ 	.dword	_ZN78_INTERNAL_7e3e92b3_42_flash_fwd_hdim256_fp16_paged_split_sm80_cu_49158569_34354cuda3std3__45__cpo4cendE
	.align		8
        /*0020*/ 	.dword	_ZN78_INTERNAL_7e3e92b3_42_flash_fwd_hdim256_fp16_paged_split_sm80_cu_49158569_34354cuda3std3__480_GLOBAL__N__7e3e92b3_42_flash_fwd_hdim256_fp16_paged_split_sm80_cu_49158569_34356ignoreE
	.align		8
        /*0028*/ 	.dword	_ZN78_INTERNAL_7e3e92b3_42_flash_fwd_hdim256_fp16_paged_split_sm80_cu_49158569_34354cuda3std3__419piecewise_constructE
	.align		8
        /*0030*/ 	.dword	_ZN78_INTERNAL_7e3e92b3_42_flash_fwd_hdim256_fp16_paged_split_sm80_cu_49158569_34354cuda3std3__48in_placeE
	.align		8
        /*0038*/ 	.dword	_ZN78_INTERNAL_7e3e92b3_42_flash_fwd_hdim256_fp16_paged_split_sm80_cu_49158569_34354cuda3std6ranges3__45__cpo4swapE
	.align		8
        /*0040*/ 	.dword	_ZN78_INTERNAL_7e3e92b3_42_flash_fwd_hdim256_fp16_paged_split_sm80_cu_49158569_34354cuda3std6ranges3__45__cpo9iter_moveE
	.align		8
        /*0048*/ 	.dword	_ZN78_INTERNAL_7e3e92b3_42_flash_fwd_hdim256_fp16_paged_split_sm80_cu_49158569_34354cute7productE
	.align		8
        /*0050*/ 	.dword	_ZN78_INTERNAL_7e3e92b3_42_flash_fwd_hdim256_fp16_paged_split_sm80_cu_49158569_34354cute1_E


//--------------------- .nv.constant0._ZN7cutlass13device_kernelIN5flash19enable_sm80_to_sm89INS1_16FlashAttnFwdSm80INS1_25CollectiveMainloopFwdSm80ILi8ELi1ELb1EN4cute5tupleIJNS5_1CILi128EEENS7_ILi64EEENS7_ILi256EEEEEELi256ENS_6half_tEfNS_4arch4Sm80ELb0ELb0ELb0ELb0ELb1ELb0ELb1ELb1EEENS1_21CollectiveEpilogueFwdINS6_IJS8_SA_S9_EEENS6_IJNS7_ILi1EEESI_SI_EEESC_SE_Li256ELb0ELb1ELb1ELb0EEENS1_19SingleTileSchedulerILb0ELb1ELb1ELi128EEEEEEEEEvNT_6ParamsE --------------------------
	.section	.nv.constant0._ZN7cutlass13device_kernelIN5flash19enable_sm80_to_sm89INS1_16FlashAttnFwdSm80INS1_25CollectiveMainloopFwdSm80ILi8ELi1ELb1EN4cute5tupleIJNS5_1CILi128EEENS7_ILi64EEENS7_ILi256EEEEEELi256ENS_6half_tEfNS_4arch4Sm80ELb0ELb0ELb0ELb0ELb1ELb0ELb1ELb1EEENS1_21CollectiveEpilogueFwdINS6_IJS8_SA_S9_EEENS6_IJNS7_ILi1EEESI_SI_EEESC_SE_Li256ELb0ELb1ELb1ELb0EEENS1_19SingleTileSchedulerILb0ELb1ELb1ELi128EEEEEEEEEvNT_6ParamsE,"a",@progbits
	.sectionflags	@""
	.align	4
.nv.constant0._ZN7cutlass13device_kernelIN5flash19enable_sm80_to_sm89INS1_16FlashAttnFwdSm80INS1_25CollectiveMainloopFwdSm80ILi8ELi1ELb1EN4cute5tupleIJNS5_1CILi128EEENS7_ILi64EEENS7_ILi256EEEEEELi256ENS_6half_tEfNS_4arch4Sm80ELb0ELb0ELb0ELb0ELb1ELb0ELb1ELb1EEENS1_21CollectiveEpilogueFwdINS6_IJS8_SA_S9_EEENS6_IJNS7_ILi1EEESI_SI_EEESC_SE_Li256ELb0ELb1ELb1ELb0EEENS1_19SingleTileSchedulerILb0ELb1ELb1ELi128EEEEEEEEEvNT_6ParamsE:
	.zero		1400


//--------------------- .nv.constant0._ZN7cutlass13device_kernelIN5flash19enable_sm80_to_sm89INS1_16FlashAttnFwdSm80INS1_25CollectiveMainloopFwdSm80ILi8ELi1ELb1EN4cute5tupleIJNS5_1CILi128EEENS7_ILi48EEENS7_ILi256EEEEEELi256ENS_6half_tEfNS_4arch4Sm80ELb0ELb0ELb0ELb1ELb1ELb0ELb1ELb1EEENS1_21CollectiveEpilogueFwdINS6_IJS8_SA_S9_EEENS6_IJNS7_ILi1EEESI_SI_EEESC_SE_Li256ELb1ELb1ELb1ELb0EEENS1_36VarlenDynamicPersistentTileSchedulerILi128ELi48ELi256ELi256ELb1ELb1ELb0ELb0ELb1ELb1EEEEEEEEEvNT_6ParamsE --------------------------
	.section	.nv.constant0._ZN7cutlass13device_kernelIN5flash19enable_sm80_to_sm89INS1_16FlashAttnFwdSm80INS1_25CollectiveMainloopFwdSm80ILi8ELi1ELb1EN4cute5tupleIJNS5_1CILi128EEENS7_ILi48EEENS7_ILi256EEEEEELi256ENS_6half_tEfNS_4arch4Sm80ELb0ELb0ELb0ELb1ELb1ELb0ELb1ELb1EEENS1_21CollectiveEpilogueFwdINS6_IJS8_SA_S9_EEENS6_IJNS7_ILi1EEESI_SI_EEESC_SE_Li256ELb1ELb1ELb1ELb0EEENS1_36VarlenDynamicPersistentTileSchedulerILi128ELi48ELi256ELi256ELb1ELb1ELb0ELb0ELb1ELb1EEEEEEEEEvNT_6ParamsE,"a",@progbits
	.sectionflags	@""
	.align	4
.nv.constant0._ZN7cutlass13device_kernelIN5flash19enable_sm80_to_sm89INS1_16FlashAttnFwdSm80INS1_25CollectiveMainloopFwdSm80ILi8ELi1ELb1EN4cute5tupleIJNS5_1CILi128EEENS7_ILi48EEENS7_ILi256EEEEEELi256ENS_6half_tEfNS_4arch4Sm80ELb0ELb0ELb0ELb1ELb1ELb0ELb1ELb1EEENS1_21CollectiveEpilogueFwdINS6_IJS8_SA_S9_EEENS6_IJNS7_ILi1EEESI_SI_EEESC_SE_Li256ELb1ELb1ELb1ELb0EEENS1_36VarlenDynamicPersistentTileSchedulerILi128ELi48ELi256ELi256ELb1ELb1ELb0ELb0ELb1ELb1EEEEEEEEEvNT_6ParamsE:
	.zero		1432


//--------------------- .nv.constant0._ZN7cutlass13device_kernelIN5flash19enable_sm80_to_sm89INS1_16FlashAttnFwdSm80INS1_25CollectiveMainloopFwdSm80ILi8ELi1ELb0EN4cute5tupleIJNS5_1CILi128EEENS7_ILi32EEENS7_ILi256EEEEEELi256ENS_6half_tEfNS_4arch4Sm80ELb0ELb0ELb0ELb1ELb1ELb1ELb1ELb1EEENS1_21CollectiveEpilogueFwdINS6_IJS8_SA_S9_EEENS6_IJNS7_ILi1EEESI_SI_EEESC_SE_Li256ELb1ELb1ELb1ELb0EEENS1_36VarlenDynamicPersistentTileSchedulerILi128ELi32ELi256ELi256ELb1ELb1ELb0ELb0ELb1ELb1EEEEEEEEEvNT_6ParamsE --------------------------
	.section	.nv.constant0._ZN7cutlass13device_kernelIN5flash19enable_sm80_to_sm89INS1_16FlashAttnFwdSm80INS1_25CollectiveMainloopFwdSm80ILi8ELi1ELb0EN4cute5tupleIJNS5_1CILi128EEENS7_ILi32EEENS7_ILi256EEEEEELi256ENS_6half_tEfNS_4arch4Sm80ELb0ELb0ELb0ELb1ELb1ELb1ELb1ELb1EEENS1_21CollectiveEpilogueFwdINS6_IJS8_SA_S9_EEENS6_IJNS7_ILi1EEESI_SI_EEESC_SE_Li256ELb1ELb1ELb1ELb0EEENS1_36VarlenDynamicPersistentTileSchedulerILi128ELi32ELi256ELi256ELb1ELb1ELb0ELb0ELb1ELb1EEEEEEEEEvNT_6ParamsE,"a",@progbits
	.sectionflags	@""
	.align	4
.nv.constant0._ZN7cutlass13device_kernelIN5flash19enable_sm80_to_sm89INS1_16FlashAttnFwdSm80INS1_25CollectiveMainloopFwdSm80ILi8ELi1ELb0EN4cute5tupleIJNS5_1CILi128EEENS7_ILi32EEENS7_ILi256EEEEEELi256ENS_6half_tEfNS_4arch4Sm80ELb0ELb0ELb0ELb1ELb1ELb1ELb1ELb1EEENS1_21CollectiveEpilogueFwdINS6_IJS8_SA_S9_EEENS6_IJNS7_ILi1EEESI_SI_EEESC_SE_Li256ELb1ELb1ELb1ELb0EEENS1_36VarlenDynamicPersistentTileSchedulerILi128ELi32ELi256ELi256ELb1ELb1ELb0ELb0ELb1ELb1EEEEEEEEEvNT_6ParamsE:
	.zero		1432


//--------------------- .nv.constant0._ZN7cutlass13device_kernelIN5flash19enable_sm80_to_sm89INS1_16FlashAttnFwdSm80INS1_25CollectiveMainloopFwdSm80ILi8ELi1ELb1EN4cute5tupleIJNS5_1CILi128EEENS7_ILi48EEENS7_ILi256EEEEEELi256ENS_6half_tEfNS_4arch4Sm80ELb0ELb1ELb0ELb0ELb1ELb0ELb1ELb1EEENS1_21CollectiveEpilogueFwdINS6_IJS8_SA_S9_EEENS6_IJNS7_ILi1EEESI_SI_EEESC_SE_Li256ELb0ELb1ELb1ELb0EEENS1_19SingleTileSchedulerILb0ELb1ELb1ELi128EEEEEEEEEvNT_6ParamsE --------------------------
	.section	.nv.constant0._ZN7cutlass13device_kernelIN5flash19enable_sm80_to_sm89INS1_16FlashAttnFwdSm80INS1_25CollectiveMainloopFwdSm80ILi8ELi1ELb1EN4cute5tupleIJNS5_1CILi128EEENS7_ILi48EEENS7_ILi256EEEEEELi256ENS_6half_tEfNS_4arch4Sm80ELb0ELb1ELb0ELb0ELb1ELb0ELb1ELb1EEENS1_21CollectiveEpilogueFwdINS6_IJS8_SA_S9_EEENS6_IJNS7_ILi1EEESI_SI_EEESC_SE_Li256ELb0ELb1ELb1ELb0EEENS1_19SingleTileSchedulerILb0ELb1ELb1ELi128EEEEEEEEEvNT_6ParamsE,"a",@progbits
	.sectionflags	@""
	.align	4
.nv.constant0._ZN7cutlass13device_kernelIN5flash19enable_sm80_to_sm89INS1_16FlashAttnFwdSm80INS1_25CollectiveMainloopFwdSm80ILi8ELi1ELb1EN4cute5tupleIJNS5_1CILi128EEENS7_ILi48EEENS7_ILi256EEEEEELi256ENS_6half_tEfNS_4arch4Sm80ELb0ELb1ELb0ELb0ELb1ELb0ELb1ELb1EEENS1_21CollectiveEpilogueFwdINS6_IJS8_SA_S9_EEENS6_IJNS7_ILi1EEESI_SI_EEESC_SE_Li256ELb0ELb1ELb1ELb0EEENS1_19SingleTileSchedulerILb0ELb1ELb1ELi128EEEEEEEEEvNT_6ParamsE:
	.zero		1400


//--------------------- .nv.constant0._ZN7cutlass13device_kernelIN5flash19enable_sm80_to_sm89INS1_16FlashAttnFwdSm80INS1_25CollectiveMainloopFwdSm80ILi8ELi1ELb1EN4cute5tupleIJNS5_1CILi128EEENS7_ILi48EEENS7_ILi256EEEEEELi256ENS_6half_tEfNS_4arch4Sm80ELb0ELb1ELb0ELb1ELb1ELb0ELb1ELb1EEENS1_21CollectiveEpilogueFwdINS6_IJS8_SA_S9_EEENS6_IJNS7_ILi1EEESI_SI_EEESC_SE_Li256ELb1ELb1ELb1ELb0EEENS1_36VarlenDynamicPersistentTileSchedulerILi128ELi48ELi256ELi256ELb1ELb1ELb0ELb1ELb0ELb1EEEEEEEEEvNT_6ParamsE --------------------------
	.section	.nv.constant0._ZN7cutlass13device_kernelIN5flash19enable_sm80_to_sm89INS1_16FlashAttnFwdSm80INS1_25CollectiveMainloopFwdSm80ILi8ELi1ELb1EN4cute5tupleIJNS5_1CILi128EEENS7_ILi48EEENS7_ILi256EEEEEELi256ENS_6half_tEfNS_4arch4Sm80ELb0ELb1ELb0ELb1ELb1ELb0ELb1ELb1EEENS1_21CollectiveEpilogueFwdINS6_IJS8_SA_S9_EEENS6_IJNS7_ILi1EEESI_SI_EEESC_SE_Li256ELb1ELb1ELb1ELb0EEENS1_36VarlenDynamicPersistentTileSchedulerILi128ELi48ELi256ELi256ELb1ELb1ELb0ELb1ELb0ELb1EEEEEEEEEvNT_6ParamsE,"a",@progbits
	.sectionflags	@""
	.align	4
.nv.constant0._ZN7cutlass13device_kernelIN5flash19enable_sm80_to_sm89INS1_16FlashAttnFwdSm80INS1_25CollectiveMainloopFwdSm80ILi8ELi1ELb1EN4cute5tupleIJNS5_1CILi128EEENS7_ILi48EEENS7_ILi256EEEEEELi256ENS_6half_tEfNS_4arch4Sm80ELb0ELb1ELb0ELb1ELb1ELb0ELb1ELb1EEENS1_21CollectiveEpilogueFwdINS6_IJS8_SA_S9_EEENS6_IJNS7_ILi1EEESI_SI_EEESC_SE_Li256ELb1ELb1ELb1ELb0EEENS1_36VarlenDynamicPersistentTileSchedulerILi128ELi48ELi256ELi256ELb1ELb1ELb0ELb1ELb0ELb1EEEEEEEEEvNT_6ParamsE:
	.zero		1432


//--------------------- .nv.constant0._ZN7cutlass13device_kernelIN5flash19enable_sm80_to_sm89INS1_16FlashAttnFwdSm80INS1_25CollectiveMainloopFwdSm80ILi8ELi1ELb0EN4cute5tupleIJNS5_1CILi128EEENS7_ILi32EEENS7_ILi256EEEEEELi256ENS_6half_tEfNS_4arch4Sm80ELb0ELb1ELb0ELb1ELb1ELb1ELb1ELb1EEENS1_21CollectiveEpilogueFwdINS6_IJS8_SA_S9_EEENS6_IJNS7_ILi1EEESI_SI_EEESC_SE_Li256ELb1ELb1ELb1ELb0EEENS1_36VarlenDynamicPersistentTileSchedulerILi128ELi32ELi256ELi256ELb1ELb1ELb0ELb1ELb0ELb1EEEEEEEEEvNT_6ParamsE --------------------------
	.section	.nv.constant0._ZN7cutlass13device_kernelIN5flash19enable_sm80_to_sm89INS1_16FlashAttnFwdSm80INS1_25CollectiveMainloopFwdSm80ILi8ELi1ELb0EN4cute5tupleIJNS5_1CILi128EEENS7_ILi32EEENS7_ILi256EEEEEELi256ENS_6half_tEfNS_4arch4Sm80ELb0ELb1ELb0ELb1ELb1ELb1ELb1ELb1EEENS1_21CollectiveEpilogueFwdINS6_IJS8_SA_S9_EEENS6_IJNS7_ILi1EEESI_SI_EEESC_SE_Li256ELb1ELb1ELb1ELb0EEENS1_36VarlenDynamicPersistentTileSchedulerILi128ELi32ELi256ELi256ELb1ELb1ELb0ELb1ELb0ELb1EEEEEEEEEvNT_6ParamsE,"a",@progbits
	.sectionflags	@""
	.align	4
.nv.constant0._ZN7cutlass13device_kernelIN5flash19enable_sm80_to_sm89INS1_16FlashAttnFwdSm80INS1_25CollectiveMainloopFwdSm80ILi8ELi1ELb0EN4cute5tupleIJNS5_1CILi128EEENS7_ILi32EEENS7_ILi256EEEEEELi256ENS_6half_tEfNS_4arch4Sm80ELb0ELb1ELb0ELb1ELb1ELb1ELb1ELb1EEENS1_21CollectiveEpilogueFwdINS6_IJS8_SA_S9_EEENS6_IJNS7_ILi1EEESI_SI_EEESC_SE_Li256ELb1ELb1ELb1ELb0EEENS1_36VarlenDynamicPersistentTileSchedulerILi128ELi32ELi256ELi256ELb1ELb1ELb0ELb1ELb0ELb1EEEEEEEEEvNT_6ParamsE:
	.zero		1432


//--------------------- .nv.constant0._ZN7cutlass13device_kernelIN5flash19enable_sm80_to_sm89INS1_16FlashAttnFwdSm80INS1_25CollectiveMainloopFwdSm80ILi8ELi1ELb1EN4cute5tupleIJNS5_1CILi128EEENS7_ILi64EEENS7_ILi256EEEEEELi256ENS_6half_tEfNS_4arch4Sm80ELb1ELb0ELb0ELb0ELb1ELb0ELb1ELb1EEENS1_21CollectiveEpilogueFwdINS6_IJS8_SA_S9_EEENS6_IJNS7_ILi1EEESI_SI_EEESC_SE_Li256ELb0ELb1ELb1ELb0EEENS1_30DynamicPersistentTileSchedulerILi256ELi256ELb1ELb1ELb0EEEEEEEEEvNT_6ParamsE --------------------------
	.section	.nv.constant0._ZN7cutlass13device_kernelIN5flash19enable_sm80_to_sm89INS1_16FlashAttnFwdSm80INS1_25CollectiveMainloopFwdSm80ILi8ELi1ELb1EN4cute5tupleIJNS5_1CILi128EEENS7_ILi64EEENS7_ILi256EEEEEELi256ENS_6half_tEfNS_4arch4Sm80ELb1ELb0ELb0ELb0ELb1ELb0ELb1ELb1EEENS1_21CollectiveEpilogueFwdINS6_IJS8_SA_S9_EEENS6_IJNS7_ILi1EEESI_SI_EEESC_SE_Li256ELb0ELb1ELb1ELb0EEENS1_30DynamicPersistentTileSchedulerILi256ELi256ELb1ELb1ELb0EEEEEEEEEvNT_6ParamsE,"a",@progbits
	.sectionflags	@""
	.align	4
.nv.constant0._ZN7cutlass13device_kernelIN5flash19enable_sm80_to_sm89INS1_16FlashAttnFwdSm80INS1_25CollectiveMainloopFwdSm80ILi8ELi1ELb1EN4cute5tupleIJNS5_1CILi128EEENS7_ILi64EEENS7_ILi256EEEEEELi256ENS_6half_tEfNS_4arch4Sm80ELb1ELb0ELb0ELb0ELb1ELb0ELb1ELb1EEENS1_21CollectiveEpilogueFwdINS6_IJS8_SA_S9_EEENS6_IJNS7_ILi1EEESI_SI_EEESC_SE_Li256ELb0ELb1ELb1ELb0EEENS1_30DynamicPersistentTileSchedulerILi256ELi256ELb1ELb1ELb0EEEEEEEEEvNT_6ParamsE:
	.zero		1416


//--------------------- .nv.constant0._ZN7cutlass13device_kernelIN5flash19enable_sm80_to_sm89INS1_16FlashAttnFwdSm80INS1_25CollectiveMainloopFwdSm80ILi8ELi1ELb1EN4cute5tupleIJNS5_1CILi128EEENS7_ILi48EEENS7_ILi256EEEEEELi256ENS_6half_tEfNS_4arch4Sm80ELb1ELb0ELb0ELb1ELb1ELb0ELb1ELb1EEENS1_21CollectiveEpilogueFwdINS6_IJS8_SA_S9_EEENS6_IJNS7_ILi1EEESI_SI_EEESC_SE_Li256ELb1ELb1ELb1ELb0EEENS1_36VarlenDynamicPersistentTileSchedulerILi128ELi48ELi256ELi256ELb1ELb1ELb0ELb1ELb1ELb1EEEEEEEEEvNT_6ParamsE --------------------------
	.section	.nv.constant0._ZN7cutlass13device_kernelIN5flash19enable_sm80_to_sm89INS1_16FlashAttnFwdSm80INS1_25CollectiveMainloopFwdSm80ILi8ELi1ELb1EN4cute5tupleIJNS5_1CILi128EEENS7_ILi48EEENS7_ILi256EEEEEELi256ENS_6half_tEfNS_4arch4Sm80ELb1ELb0ELb0ELb1ELb1ELb0ELb1ELb1EEENS1_21CollectiveEpilogueFwdINS6_IJS8_SA_S9_EEENS6_IJNS7_ILi1EEESI_SI_EEESC_SE_Li256ELb1ELb1ELb1ELb0EEENS1_36VarlenDynamicPersistentTileSchedulerILi128ELi48ELi256ELi256ELb1ELb1ELb0ELb1ELb1ELb1EEEEEEEEEvNT_6ParamsE,"a",@progbits
	.sectionflags	@""
	.align	4
.nv.constant0._ZN7cutlass13device_kernelIN5flash19enable_sm80_to_sm89INS1_16FlashAttnFwdSm80INS1_25CollectiveMainloopFwdSm80ILi8ELi1ELb1EN4cute5tupleIJNS5_1CILi128EEENS7_ILi48EEENS7_ILi256EEEEEELi256ENS_6half_tEfNS_4arch4Sm80ELb1ELb0ELb0ELb1ELb1ELb0ELb1ELb1EEENS1_21CollectiveEpilogueFwdINS6_IJS8_SA_S9_EEENS6_IJNS7_ILi1EEESI_SI_EEESC_SE_Li256ELb1ELb1ELb1ELb0EEENS1_36VarlenDynamicPersistentTileSchedulerILi128ELi48ELi256ELi256ELb1ELb1ELb0ELb1ELb1ELb1EEEEEEEEEvNT_6ParamsE:
	.zero		1432


//--------------------- .nv.constant0._ZN7cutlass13device_kernelIN5flash19enable_sm80_to_sm89INS1_16FlashAttnFwdSm80INS1_25CollectiveMainloopFwdSm80ILi8ELi1ELb0EN4cute5tupleIJNS5_1CILi128EEENS7_ILi32EEENS7_ILi256EEEEEELi256ENS_6half_tEfNS_4arch4Sm80ELb1ELb0ELb0ELb1ELb1ELb1ELb1ELb1EEENS1_21CollectiveEpilogueFwdINS6_IJS8_SA_S9_EEENS6_IJNS7_ILi1EEESI_SI_EEESC_SE_Li256ELb1ELb1ELb1ELb0EEENS1_36VarlenDynamicPersistentTileSchedulerILi128ELi32ELi256ELi256ELb1ELb1ELb0ELb1ELb1ELb1EEEEEEEEEvNT_6ParamsE --------------------------
	.section	.nv.constant0._ZN7cutlass13device_kernelIN5flash19enable_sm80_to_sm89INS1_16FlashAttnFwdSm80INS1_25CollectiveMainloopFwdSm80ILi8ELi1ELb0EN4cute5tupleIJNS5_1CILi128EEENS7_ILi32EEENS7_ILi256EEEEEELi256ENS_6half_tEfNS_4arch4Sm80ELb1ELb0ELb0ELb1ELb1ELb1ELb1ELb1EEENS1_21CollectiveEpilogueFwdINS6_IJS8_SA_S9_EEENS6_IJNS7_ILi1EEESI_SI_EEESC_SE_Li256ELb1ELb1ELb1ELb0EEENS1_36VarlenDynamicPersistentTileSchedulerILi128ELi32ELi256ELi256ELb1ELb1ELb0ELb1ELb1ELb1EEEEEEEEEvNT_6ParamsE,"a",@progbits
	.sectionflags	@""
	.align	4
.nv.constant0._ZN7cutlass13device_kernelIN5flash19enable_sm80_to_sm89INS1_16FlashAttnFwdSm80INS1_25CollectiveMainloopFwdSm80ILi8ELi1ELb0EN4cute5tupleIJNS5_1CILi128EEENS7_ILi32EEENS7_ILi256EEEEEELi256ENS_6half_tEfNS_4arch4Sm80ELb1ELb0ELb0ELb1ELb1ELb1ELb1ELb1EEENS1_21CollectiveEpilogueFwdINS6_IJS8_SA_S9_EEENS6_IJNS7_ILi1EEESI_SI_EEESC_SE_Li256ELb1ELb1ELb1ELb0EEENS1_36VarlenDynamicPersistentTileSchedulerILi128ELi32ELi256ELi256ELb1ELb1ELb0ELb1ELb1ELb1EEEEEEEEEvNT_6ParamsE:
	.zero		1432


//--------------------- .nv.constant0._ZN7cutlass13device_kernelIN5flash19enable_sm80_to_sm89INS1_16FlashAttnFwdSm80INS1_25CollectiveMainloopFwdSm80ILi8ELi1ELb0EN4cute5tupleIJNS5_1CILi128EEENS7_ILi96EEENS7_ILi256EEEEEELi256ENS_6half_tEfNS_4arch4Sm80ELb0ELb0ELb0ELb0ELb1ELb0ELb1ELb1EEENS1_21CollectiveEpilogueFwdINS6_IJS8_SA_S9_EEENS6_IJNS7_ILi1EEESI_SI_EEESC_SE_Li256ELb0ELb1ELb1ELb0EEENS1_19SingleTileSchedulerILb0ELb1ELb1ELi128EEEEEEEEEvNT_6ParamsE --------------------------
	.section	.nv.constant0._ZN7cutlass13device_kernelIN5flash19enable_sm80_to_sm89INS1_16FlashAttnFwdSm80INS1_25CollectiveMainloopFwdSm80ILi8ELi1ELb0EN4cute5tupleIJNS5_1CILi128EEENS7_ILi96EEENS7_ILi256EEEEEELi256ENS_6half_tEfNS_4arch4Sm80ELb0ELb0ELb0ELb0ELb1ELb0ELb1ELb1EEENS1_21CollectiveEpilogueFwdINS6_IJS8_SA_S9_EEENS6_IJNS7_ILi1EEESI_SI_EEESC_SE_Li256ELb0ELb1ELb1ELb0EEENS1_19SingleTileSchedulerILb0ELb1ELb1ELi128EEEEEEEEEvNT_6ParamsE,"a",@progbits
	.sectionflags	@""
	.align	4
.nv.constant0._ZN7cutlass13device_kernelIN5flash19enable_sm80_to_sm89INS1_16FlashAttnFwdSm80INS1_25CollectiveMainloopFwdSm80ILi8ELi1ELb0EN4cute5tupleIJNS5_1CILi128EEENS7_ILi96EEENS7_ILi256EEEEEELi256ENS_6half_tEfNS_4arch4Sm80ELb0ELb0ELb0ELb0ELb1ELb0ELb1ELb1EEENS1_21CollectiveEpilogueFwdINS6_IJS8_SA_S9_EEENS6_IJNS7_ILi1EEESI_SI_EEESC_SE_Li256ELb0ELb1ELb1ELb0EEENS1_19SingleTileSchedulerILb0ELb1ELb1ELi128EEEEEEEEEvNT_6ParamsE:
	.zero		1400


//--------------------- .nv.constant0._ZN7cutlass13device_kernelIN5flash19enable_sm80_to_sm89INS1_16FlashAttnFwdSm80INS1_25CollectiveMainloopFwdSm80ILi8ELi1ELb0EN4cute5tupleIJNS5_1CILi128EEENS7_ILi64EEENS7_ILi256EEEEEELi256ENS_6half_tEfNS_4arch4Sm80ELb0ELb0ELb0ELb1ELb1ELb0ELb1ELb1EEENS1_21CollectiveEpilogueFwdINS6_IJS8_SA_S9_EEENS6_IJNS7_ILi1EEESI_SI_EEESC_SE_Li256ELb1ELb1ELb1ELb0EEENS1_36VarlenDynamicPersistentTileSchedulerILi128ELi64ELi256ELi256ELb1ELb1ELb0ELb0ELb1ELb1EEEEEEEEEvNT_6ParamsE --------------------------
	.section	.nv.constant0._ZN7cutlass13device_kernelIN5flash19enable_sm80_to_sm89INS1_16FlashAttnFwdSm80INS1_25CollectiveMainloopFwdSm80ILi8ELi1ELb0EN4cute5tupleIJNS5_1CILi128EEENS7_ILi64EEENS7_ILi256EEEEEELi256ENS_6half_tEfNS_4arch4Sm80ELb0ELb0ELb0ELb1ELb1ELb0ELb1ELb1EEENS1_21CollectiveEpilogueFwdINS6_IJS8_SA_S9_EEENS6_IJNS7_ILi1EEESI_SI_EEESC_SE_Li256ELb1ELb1ELb1ELb0EEENS1_36VarlenDynamicPersistentTileSchedulerILi128ELi64ELi256ELi256ELb1ELb1ELb0ELb0ELb1ELb1EEEEEEEEEvNT_6ParamsE,"a",@progbits
	.sectionflags	@""
	.align	4
.nv.constant0._ZN7cutlass13device_kernelIN5flash19enable_sm80_to_sm89INS1_16FlashAttnFwdSm80INS1_25CollectiveMainloopFwdSm80ILi8ELi1ELb0EN4cute5tupleIJNS5_1CILi128EEENS7_ILi64EEENS7_ILi256EEEEEELi256ENS_6half_tEfNS_4arch4Sm80ELb0ELb0ELb0ELb1ELb1ELb0ELb1ELb1EEENS1_21CollectiveEpilogueFwdINS6_IJS8_SA_S9_EEENS6_IJNS7_ILi1EEESI_SI_EEESC_SE_Li256ELb1ELb1ELb1ELb0EEENS1_36VarlenDynamicPersistentTileSchedulerILi128ELi64ELi256ELi256ELb1ELb1ELb0ELb0ELb1ELb1EEEEEEEEEvNT_6ParamsE:
	.zero		1432


//--------------------- .nv.constant0._ZN7cutlass13device_kernelIN5flash19enable_sm80_to_sm89INS1_16FlashAttnFwdSm80INS1_25CollectiveMainloopFwdSm80ILi8ELi1ELb0EN4cute5tupleIJNS5_1CILi128EEENS7_ILi48EEENS7_ILi256EEEEEELi256ENS_6half_tEfNS_4arch4Sm80ELb0ELb0ELb0ELb1ELb1ELb1ELb1ELb1EEENS1_21CollectiveEpilogueFwdINS6_IJS8_SA_S9_EEENS6_IJNS7_ILi1EEESI_SI_EEESC_SE_Li256ELb1ELb1ELb1ELb0EEENS1_36VarlenDynamicPersistentTileSchedulerILi128ELi48ELi256ELi256ELb1ELb1ELb0ELb0ELb1ELb1EEEEEEEEEvNT_6ParamsE --------------------------
	.section	.nv.constant0._ZN7cutlass13device_kernelIN5flash19enable_sm80_to_sm89INS1_16FlashAttnFwdSm80INS1_25CollectiveMainloopFwdSm80ILi8ELi1ELb0EN4cute5tupleIJNS5_1CILi128EEENS7_ILi48EEENS7_ILi256EEEEEELi256ENS_6half_tEfNS_4arch4Sm80ELb0ELb0ELb0ELb1ELb1ELb1ELb1ELb1EEENS1_21CollectiveEpilogueFwdINS6_IJS8_SA_S9_EEENS6_IJNS7_ILi1EEESI_SI_EEESC_SE_Li256ELb1ELb1ELb1ELb0EEENS1_36VarlenDynamicPersistentTileSchedulerILi128ELi48ELi256ELi256ELb1ELb1ELb0ELb0ELb1ELb1EEEEEEEEEvNT_6ParamsE,"a",@progbits
	.sectionflags	@""
	.align	4
.nv.constant0._ZN7cutlass13device_kernelIN5flash19enable_sm80_to_sm89INS1_16FlashAttnFwdSm80INS1_25CollectiveMainloopFwdSm80ILi8ELi1ELb0EN4cute5tupleIJNS5_1CILi128EEENS7_ILi48EEENS7_ILi256EEEEEELi256ENS_6half_tEfNS_4arch4Sm80ELb0ELb0ELb0ELb1ELb1ELb1ELb1ELb1EEENS1_21CollectiveEpilogueFwdINS6_IJS8_SA_S9_EEENS6_IJNS7_ILi1EEESI_SI_EEESC_SE_Li256ELb1ELb1ELb1ELb0EEENS1_36VarlenDynamicPersistentTileSchedulerILi128ELi48ELi256ELi256ELb1ELb1ELb0ELb0ELb1ELb1EEEEEEEEEvNT_6ParamsE:
	.zero		1432


//--------------------- .nv.constant0._ZN7cutlass13device_kernelIN5flash19enable_sm80_to_sm89INS1_16FlashAttnFwdSm80INS1_25CollectiveMainloopFwdSm80ILi8ELi1ELb0EN4cute5tupleIJNS5_1CILi128EEENS7_ILi64EEENS7_ILi256EEEEEELi256ENS_6half_tEfNS_4arch4Sm80ELb0ELb1ELb0ELb0ELb1ELb0ELb1ELb1EEENS1_21CollectiveEpilogueFwdINS6_IJS8_SA_S9_EEENS6_IJNS7_ILi1EEESI_SI_EEESC_SE_Li256ELb0ELb1ELb1ELb0EEENS1_19SingleTileSchedulerILb0ELb1ELb1ELi128EEEEEEEEEvNT_6ParamsE --------------------------
	.section	.nv.constant0._ZN7cutlass13device_kernelIN5flash19enable_sm80_to_sm89INS1_16FlashAttnFwdSm80INS1_25CollectiveMainloopFwdSm80ILi8ELi1ELb0EN4cute5tupleIJNS5_1CILi128EEENS7_ILi64EEENS7_ILi256EEEEEELi256ENS_6half_tEfNS_4arch4Sm80ELb0ELb1ELb0ELb0ELb1ELb0ELb1ELb1EEENS1_21CollectiveEpilogueFwdINS6_IJS8_SA_S9_EEENS6_IJNS7_ILi1EEESI_SI_EEESC_SE_Li256ELb0ELb1ELb1ELb0EEENS1_19SingleTileSchedulerILb0ELb1ELb1ELi128EEEEEEEEEvNT_6ParamsE,"a",@progbits
	.sectionflags	@""
	.align	4
.nv.constant0._ZN7cutlass13device_kernelIN5flash19enable_sm80_to_sm89INS1_16FlashAttnFwdSm80INS1_25CollectiveMainloopFwdSm80ILi8ELi1ELb0EN4cute5tupleIJNS5_1CILi128EEENS7_ILi64EEENS7_ILi256EEEEEELi256ENS_6half_tEfNS_4arch4Sm80ELb0ELb1ELb0ELb0ELb1ELb0ELb1ELb1EEENS1_21CollectiveEpilogueFwdINS6_IJS8_SA_S9_EEENS6_IJNS7_ILi1EEESI_SI_EEESC_SE_Li256ELb0ELb1ELb1ELb0EEENS1_19SingleTileSchedulerILb0ELb1ELb1ELi128EEEEEEEEEvNT_6ParamsE:
	.zero		1400


//--------------------- .nv.constant0._ZN7cutlass13device_kernelIN5flash19enable_sm80_to_sm89INS1_16FlashAttnFwdSm80INS1_25CollectiveMainloopFwdSm80ILi8ELi1ELb0EN4cute5tupleIJNS5_1CILi128EEENS7_ILi64EEENS7_ILi256EEEEEELi256ENS_6half_tEfNS_4arch4Sm80ELb0ELb1ELb0ELb1ELb1ELb0ELb1ELb1EEENS1_21CollectiveEpilogueFwdINS6_IJS8_SA_S9_EEENS6_IJNS7_ILi1EEESI_SI_EEESC_SE_Li256ELb1ELb1ELb1ELb0EEENS1_36VarlenDynamicPersistentTileSchedulerILi128ELi64ELi256ELi256ELb1ELb1ELb0ELb1ELb0ELb1EEEEEEEEEvNT_6ParamsE --------------------------
	.section	.nv.constant0._ZN7cutlass13device_kernelIN5flash19enable_sm80_to_sm89INS1_16FlashAttnFwdSm80INS1_25CollectiveMainloopFwdSm80ILi8ELi1ELb0EN4cute5tupleIJNS5_1CILi128EEENS7_ILi64EEENS7_ILi256EEEEEELi256ENS_6half_tEfNS_4arch4Sm80ELb0ELb1ELb0ELb1ELb1ELb0ELb1ELb1EEENS1_21CollectiveEpilogueFwdINS6_IJS8_SA_S9_EEENS6_IJNS7_ILi1EEESI_SI_EEESC_SE_Li256ELb1ELb1ELb1ELb0EEENS1_36VarlenDynamicPersistentTileSchedulerILi128ELi64ELi256ELi256ELb1ELb1ELb0ELb1ELb0ELb1EEEEEEEEEvNT_6ParamsE,"a",@progbits
	.sectionflags	@""
	.align	4
.nv.constant0._ZN7cutlass13device_kernelIN5flash19enable_sm80_to_sm89INS1_16FlashAttnFwdSm80INS1_25CollectiveMainloopFwdSm80ILi8ELi1ELb0EN4cute5tupleIJNS5_1CILi128EEENS7_ILi64EEENS7_ILi256EEEEEELi256ENS_6half_tEfNS_4arch4Sm80ELb0ELb1ELb0ELb1ELb1ELb0ELb1ELb1EEENS1_21CollectiveEpilogueFwdINS6_IJS8_SA_S9_EEENS6_IJNS7_ILi1EEESI_SI_EEESC_SE_Li256ELb1ELb1ELb1ELb0EEENS1_36VarlenDynamicPersistentTileSchedulerILi128ELi64ELi256ELi256ELb1ELb1ELb0ELb1ELb0ELb1EEEEEEEEEvNT_6ParamsE:
	.zero		1432


//--------------------- .nv.constant0._ZN7cutlass13device_kernelIN5flash19enable_sm80_to_sm89INS1_16FlashAttnFwdSm80INS1_25CollectiveMainloopFwdSm80ILi8ELi1ELb0EN4cute5tupleIJNS5_1CILi128EEENS7_ILi48EEENS7_ILi256EEEEEELi256ENS_6half_tEfNS_4arch4Sm80ELb0ELb1ELb0ELb1ELb1ELb1ELb1ELb1EEENS1_21CollectiveEpilogueFwdINS6_IJS8_SA_S9_EEENS6_IJNS7_ILi1EEESI_SI_EEESC_SE_Li256ELb1ELb1ELb1ELb0EEENS1_36VarlenDynamicPersistentTileSchedulerILi128ELi48ELi256ELi256ELb1ELb1ELb0ELb1ELb0ELb1EEEEEEEEEvNT_6ParamsE --------------------------
	.section	.nv.constant0._ZN7cutlass13device_kernelIN5flash19enable_sm80_to_sm89INS1_16FlashAttnFwdSm80INS1_25CollectiveMainloopFwdSm80ILi8ELi1ELb0EN4cute5tupleIJNS5_1CILi128EEENS7_ILi48EEENS7_ILi256EEEEEELi256ENS_6half_tEfNS_4arch4Sm80ELb0ELb1ELb0ELb1ELb1ELb1ELb1ELb1EEENS1_21CollectiveEpilogueFwdINS6_IJS8_SA_S9_EEENS6_IJNS7_ILi1EEESI_SI_EEESC_SE_Li256ELb1ELb1ELb1ELb0EEENS1_36VarlenDynamicPersistentTileSchedulerILi128ELi48ELi256ELi256ELb1ELb1ELb0ELb1ELb0ELb1EEEEEEEEEvNT_6ParamsE,"a",@progbits
	.sectionflags	@""
	.align	4
.nv.constant0._ZN7cutlass13device_kernelIN5flash19enable_sm80_to_sm89INS1_16FlashAttnFwdSm80INS1_25CollectiveMainloopFwdSm80ILi8ELi1ELb0EN4cute5tupleIJNS5_1CILi128EEENS7_ILi48EEENS7_ILi256EEEEEELi256ENS_6half_tEfNS_4arch4Sm80ELb0ELb1ELb0ELb1ELb1ELb1ELb1ELb1EEENS1_21CollectiveEpilogueFwdINS6_IJS8_SA_S9_EEENS6_IJNS7_ILi1EEESI_SI_EEESC_SE_Li256ELb1ELb1ELb1ELb0EEENS1_36VarlenDynamicPersistentTileSchedulerILi128ELi48ELi256ELi256ELb1ELb1ELb0ELb1ELb0ELb1EEEEEEEEEvNT_6ParamsE:
	.zero		1432


//--------------------- .nv.constant0._ZN7cutlass13device_kernelIN5flash19enable_sm80_to_sm89INS1_16FlashAttnFwdSm80INS1_25CollectiveMainloopFwdSm80ILi8ELi1ELb0EN4cute5tupleIJNS5_1CILi128EEENS7_ILi96EEENS7_ILi256EEEEEELi256ENS_6half_tEfNS_4arch4Sm80ELb1ELb0ELb0ELb0ELb1ELb0ELb1ELb1EEENS1_21CollectiveEpilogueFwdINS6_IJS8_SA_S9_EEENS6_IJNS7_ILi1EEESI_SI_EEESC_SE_Li256ELb0ELb1ELb1ELb0EEENS1_30DynamicPersistentTileSchedulerILi256ELi256ELb1ELb1ELb0EEEEEEEEEvNT_6ParamsE --------------------------
	.section	.nv.constant0._ZN7cutlass13device_kernelIN5flash19enable_sm80_to_sm89INS1_16FlashAttnFwdSm80INS1_25CollectiveMainloopFwdSm80ILi8ELi1ELb0EN4cute5tupleIJNS5_1CILi128EEENS7_ILi96EEENS7_ILi256EEEEEELi256ENS_6half_tEfNS_4arch4Sm80ELb1ELb0ELb0ELb0ELb1ELb0ELb1ELb1EEENS1_21CollectiveEpilogueFwdINS6_IJS8_SA_S9_EEENS6_IJNS7_ILi1EEESI_SI_EEESC_SE_Li256ELb0ELb1ELb1ELb0EEENS1_30DynamicPersistentTileSchedulerILi256ELi256ELb1ELb1ELb0EEEEEEEEEvNT_6ParamsE,"a",@progbits
	.sectionflags	@""
	.align	4
.nv.constant0._ZN7cutlass13device_kernelIN5flash19enable_sm80_to_sm89INS1_16FlashAttnFwdSm80INS1_25CollectiveMainloopFwdSm80ILi8ELi1ELb0EN4cute5tupleIJNS5_1CILi128EEENS7_ILi96EEENS7_ILi256EEEEEELi256ENS_6half_tEfNS_4arch4Sm80ELb1ELb0ELb0ELb0ELb1ELb0ELb1ELb1EEENS1_21CollectiveEpilogueFwdINS6_IJS8_SA_S9_EEENS6_IJNS7_ILi1EEESI_SI_EEESC_SE_Li256ELb0ELb1ELb1ELb0EEENS1_30DynamicPersistentTileSchedulerILi256ELi256ELb1ELb1ELb0EEEEEEEEEvNT_6ParamsE:
	.zero		1416


//--------------------- .nv.constant0._ZN7cutlass13device_kernelIN5flash19enable_sm80_to_sm89INS1_16FlashAttnFwdSm80INS1_25CollectiveMainloopFwdSm80ILi8ELi1ELb0EN4cute5tupleIJNS5_1CILi128EEENS7_ILi64EEENS7_ILi256EEEEEELi256ENS_6half_tEfNS_4arch4Sm80ELb1ELb0ELb0ELb1ELb1ELb0ELb1ELb1EEENS1_21CollectiveEpilogueFwdINS6_IJS8_SA_S9_EEENS6_IJNS7_ILi1EEESI_SI_EEESC_SE_Li256ELb1ELb1ELb1ELb0EEENS1_36VarlenDynamicPersistentTileSchedulerILi128ELi64ELi256ELi256ELb1ELb1ELb0ELb1ELb1ELb1EEEEEEEEEvNT_6ParamsE --------------------------
	.section	.nv.constant0._ZN7cutlass13device_kernelIN5flash19enable_sm80_to_sm89INS1_16FlashAttnFwdSm80INS1_25CollectiveMainloopFwdSm80ILi8ELi1ELb0EN4cute5tupleIJNS5_1CILi128EEENS7_ILi64EEENS7_ILi256EEEEEELi256ENS_6half_tEfNS_4arch4Sm80ELb1ELb0ELb0ELb1ELb1ELb0ELb1ELb1EEENS1_21CollectiveEpilogueFwdINS6_IJS8_SA_S9_EEENS6_IJNS7_ILi1EEESI_SI_EEESC_SE_Li256ELb1ELb1ELb1ELb0EEENS1_36VarlenDynamicPersistentTileSchedulerILi128ELi64ELi256ELi256ELb1ELb1ELb0ELb1ELb1ELb1EEEEEEEEEvNT_6ParamsE,"a",@progbits
	.sectionflags	@""
	.align	4
.nv.constant0._ZN7cutlass13device_kernelIN5flash19enable_sm80_to_sm89INS1_16FlashAttnFwdSm80INS1_25CollectiveMainloopFwdSm80ILi8ELi1ELb0EN4cute5tupleIJNS5_1CILi128EEENS7_ILi64EEENS7_ILi256EEEEEELi256ENS_6half_tEfNS_4arch4Sm80ELb1ELb0ELb0ELb1ELb1ELb0ELb1ELb1EEENS1_21CollectiveEpilogueFwdINS6_IJS8_SA_S9_EEENS6_IJNS7_ILi1EEESI_SI_EEESC_SE_Li256ELb1ELb1ELb1ELb0EEENS1_36VarlenDynamicPersistentTileSchedulerILi128ELi64ELi256ELi256ELb1ELb1ELb0ELb1ELb1ELb1EEEEEEEEEvNT_6ParamsE:
	.zero		1432


//--------------------- .nv.constant0._ZN7cutlass13device_kernelIN5flash19enable_sm80_to_sm89INS1_16FlashAttnFwdSm80INS1_25CollectiveMainloopFwdSm80ILi8ELi1ELb0EN4cute5tupleIJNS5_1CILi128EEENS7_ILi48EEENS7_ILi256EEEEEELi256ENS_6half_tEfNS_4arch4Sm80ELb1ELb0ELb0ELb1ELb1ELb1ELb1ELb1EEENS1_21CollectiveEpilogueFwdINS6_IJS8_SA_S9_EEENS6_IJNS7_ILi1EEESI_SI_EEESC_SE_Li256ELb1ELb1ELb1ELb0EEENS1_36VarlenDynamicPersistentTileSchedulerILi128ELi48ELi256ELi256ELb1ELb1ELb0ELb1ELb1ELb1EEEEEEEEEvNT_6ParamsE --------------------------
	.section	.nv.constant0._ZN7cutlass13device_kernelIN5flash19enable_sm80_to_sm89INS1_16FlashAttnFwdSm80INS1_25CollectiveMainloopFwdSm80ILi8ELi1ELb0EN4cute5tupleIJNS5_1CILi128EEENS7_ILi48EEENS7_ILi256EEEEEELi256ENS_6half_tEfNS_4arch4Sm80ELb1ELb0ELb0ELb1ELb1ELb1ELb1ELb1EEENS1_21CollectiveEpilogueFwdINS6_IJS8_SA_S9_EEENS6_IJNS7_ILi1EEESI_SI_EEESC_SE_Li256ELb1ELb1ELb1ELb0EEENS1_36VarlenDynamicPersistentTileSchedulerILi128ELi48ELi256ELi256ELb1ELb1ELb0ELb1ELb1ELb1EEEEEEEEEvNT_6ParamsE,"a",@progbits
	.sectionflags	@""
	.align	4
.nv.constant0._ZN7cutlass13device_kernelIN5flash19enable_sm80_to_sm89INS1_16FlashAttnFwdSm80INS1_25CollectiveMainloopFwdSm80ILi8ELi1ELb0EN4cute5tupleIJNS5_1CILi128EEENS7_ILi48EEENS7_ILi256EEEEEELi256ENS_6half_tEfNS_4arch4Sm80ELb1ELb0ELb0ELb1ELb1ELb1ELb1ELb1EEENS1_21CollectiveEpilogueFwdINS6_IJS8_SA_S9_EEENS6_IJNS7_ILi1EEESI_SI_EEESC_SE_Li256ELb1ELb1ELb1ELb0EEENS1_36VarlenDynamicPersistentTileSchedulerILi128ELi48ELi256ELi256ELb1ELb1ELb0ELb1ELb1ELb1EEEEEEEEEvNT_6ParamsE:
	.zero		1432


//--------------------- .text._ZN7cutlass13device_kernelIN5flash19enable_sm80_to_sm89INS1_16FlashAttnFwdSm80INS1_25CollectiveMainloopFwdSm80ILi8ELi1ELb1EN4cute5tupleIJNS5_1CILi128EEENS7_ILi64EEENS7_ILi256EEEEEELi256ENS_6half_tEfNS_4arch4Sm80ELb0ELb0ELb0ELb0ELb1ELb0ELb1ELb1EEENS1_21CollectiveEpilogueFwdINS6_IJS8_SA_S9_EEENS6_IJNS7_ILi1EEESI_SI_EEESC_SE_Li256ELb0ELb1ELb1ELb0EEENS1_19SingleTileSchedulerILb0ELb1ELb1ELi128EEEEEEEEEvNT_6ParamsE --------------------------
	.section	.text._ZN7cutlass13device_kernelIN5flash19enable_sm80_to_sm89INS1_16FlashAttnFwdSm80INS1_25CollectiveMainloopFwdSm80ILi8ELi1ELb1EN4cute5tupleIJNS5_1CILi128EEENS7_ILi64EEENS7_ILi256EEEEEELi256ENS_6half_tEfNS_4arch4Sm80ELb0ELb0ELb0ELb0ELb1ELb0ELb1ELb1EEENS1_21CollectiveEpilogueFwdINS6_IJS8_SA_S9_EEENS6_IJNS7_ILi1EEESI_SI_EEESC_SE_Li256ELb0ELb1ELb1ELb0EEENS1_19SingleTileSchedulerILb0ELb1ELb1ELi128EEEEEEEEEvNT_6ParamsE,"ax",@progbits
	.sectioninfo	@"SHI_REGISTERS=255"
	.align	128
.text._ZN7cutlass13device_kernelIN5flash19enable_sm80_to_sm89INS1_16FlashAttnFwdSm80INS1_25CollectiveMainloopFwdSm80ILi8ELi1ELb1EN4cute5tupleIJNS5_1CILi128EEENS7_ILi64EEENS7_ILi256EEEEEELi256ENS_6half_tEfNS_4arch4Sm80ELb0ELb0ELb0ELb0ELb1ELb0ELb1ELb1EEENS1_21CollectiveEpilogueFwdINS6_IJS8_SA_S9_EEENS6_IJNS7_ILi1EEESI_SI_EEESC_SE_Li256ELb0ELb1ELb1ELb0EEENS1_19SingleTileSchedulerILb0ELb1ELb1ELi128EEEEEEEEEvNT_6ParamsE:
        .type           _ZN7cutlass13device_kernelIN5flash19enable_sm80_to_sm89INS1_16FlashAttnFwdSm80INS1_25CollectiveMainloopFwdSm80ILi8ELi1ELb1EN4cute5tupleIJNS5_1CILi128EEENS7_ILi64EEENS7_ILi256EEEEEELi256ENS_6half_tEfNS_4arch4Sm80ELb0ELb0ELb0ELb0ELb1ELb0ELb1ELb1EEENS1_21CollectiveEpilogueFwdINS6_IJS8_SA_S9_EEENS6_IJNS7_ILi1EEESI_SI_EEESC_SE_Li256ELb0ELb1ELb1ELb0EEENS1_19SingleTileSchedulerILb0ELb1ELb1ELi128EEEEEEEEEvNT_6ParamsE,@function
        .size           _ZN7cutlass13device_kernelIN5flash19enable_sm80_to_sm89INS1_16FlashAttnFwdSm80INS1_25CollectiveMainloopFwdSm80ILi8ELi1ELb1EN4cute5tupleIJNS5_1CILi128EEENS7_ILi64EEENS7_ILi256EEEEEELi256ENS_6half_tEfNS_4arch4Sm80ELb0ELb0ELb0ELb0ELb1ELb0ELb1ELb1EEENS1_21CollectiveEpilogueFwdINS6_IJS8_SA_S9_EEENS6_IJNS7_ILi1EEESI_SI_EEESC_SE_Li256ELb0ELb1ELb1ELb0EEENS1_19SingleTileSchedulerILb0ELb1ELb1ELi128EEEEEEEEEvNT_6ParamsE,(.L_x_3228 - _ZN7cutlass13device_kernelIN5flash19enable_sm80_to_sm89INS1_16FlashAttnFwdSm80INS1_25CollectiveMainloopFwdSm80ILi8ELi1ELb1EN4cute5tupleIJNS5_1CILi128EEENS7_ILi64EEENS7_ILi256EEEEEELi256ENS_6half_tEfNS_4arch4Sm80ELb0ELb0ELb0ELb0ELb1ELb0ELb1ELb1EEENS1_21CollectiveEpilogueFwdINS6_IJS8_SA_S9_EEENS6_IJNS7_ILi1EEESI_SI_EEESC_SE_Li256ELb0ELb1ELb1ELb0EEENS1_19SingleTileSchedulerILb0ELb1ELb1ELi128EEEEEEEEEvNT_6ParamsE)
        .other          _ZN7cutlass13device_kernelIN5flash19enable_sm80_to_sm89INS1_16FlashAttnFwdSm80INS1_25CollectiveMainloopFwdSm80ILi8ELi1ELb1EN4cute5tupleIJNS5_1CILi128EEENS7_ILi64EEENS7_ILi256EEEEEELi256ENS_6half_tEfNS_4arch4Sm80ELb0ELb0ELb0ELb0ELb1ELb0ELb1ELb1EEENS1_21CollectiveEpilogueFwdINS6_IJS8_SA_S9_EEENS6_IJNS7_ILi1EEESI_SI_EEESC_SE_Li256ELb0ELb1ELb1ELb0EEENS1_19SingleTileSchedulerILb0ELb1ELb1ELi128EEEEEEEEEvNT_6ParamsE,@"STO_CUDA_ENTRY STV_DEFAULT"
_ZN7cutlass13device_kernelIN5flash19enable_sm80_to_sm89INS1_16FlashAttnFwdSm80INS1_25CollectiveMainloopFwdSm80ILi8ELi1ELb1EN4cute5tupleIJNS5_1CILi128EEENS7_ILi64EEENS7_ILi256EEEEEELi256ENS_6half_tEfNS_4arch4Sm80ELb0ELb0ELb0ELb0ELb1ELb0ELb1ELb1EEENS1_21CollectiveEpilogueFwdINS6_IJS8_SA_S9_EEENS6_IJNS7_ILi1EEESI_SI_EEESC_SE_Li256ELb0ELb1ELb1ELb0EEENS1_19SingleTileSchedulerILb0ELb1ELb1ELi128EEEEEEEEEvNT_6ParamsE:
[----:B------:R-:W-:Y:S02]  /*0000*/  MOV R1, c[0x0][0x28] ;  /* 0x00000a0000017a02 */ /* 0x000fe40000000f00 */
[----:B------:R-:W1:Y:S01]  /*0010*/  S2R R132, SR_TID.X ;  /* 0x0000000000847919 */ /* 0x000e620000002100 */
[----:B------:R-:W2:Y:S01]  /*0020*/  S2UR UR6, SR_CTAID.Y ;  /* 0x00000000000679c3 */ /* 0x000ea20000002600 */
[----:B------:R-:W-:-:S07]  /*0030*/  IADD3 R1, R1, -0x60, RZ ;  /* 0xffffffa001017810 */ /* 0x000fce0007ffe0ff */
[----:B------:R-:W3:Y:S01]  /*0040*/  S2UR UR18, SR_CTAID.Z ;  /* 0x00000000001279c3 */ /* 0x000ee20000002700 */
[----:B-1----:R-:W-:-:S06]  /*0050*/  SHF.R.U32.HI R0, RZ, 0x5, R132 ;  /* 0x00000005ff007819 */ /* 0x002fcc0000011684 */
[----:B------:R-:W1:Y:S02]  /*0060*/  SHFL.IDX PT, R0, R0, RZ, 0x1f ;  /* 0x00001fff00007589 */ /* 0x000e6400000e0000 */
[----:B-1----:R-:W-:-:S13]  /*0070*/  ISETP.NE.AND P0, PT, R0, RZ, PT ;  /* 0x000000ff0000720c */ /* 0x002fda0003f05270 */
[----:B--23--:R-:W-:Y:S05]  /*0080*/  @!P0 BRA `(.L_x_0) ;  /* 0x0000009000008947 */ /* 0x00cfea0003800000 */
[----:B------:R-:W-:Y:S01]  /*0090*/  MOV R0, c[0x0][0x550] ;  /* 0x0001540000007a02 */ /* 0x000fe20000000f00 */
[----:B------:R-:W-:-:S03]  /*00a0*/  UMOV UR11, UR6 ;  /* 0x00000006000b7c82 */ /* 0x000fc60008000000 */
[----:B------:R-:W-:-:S13]  /*00b0*/  ISETP.NE.AND P0, PT, R0, 0x1, PT ;  /* 0x000000010000780c */ /* 0x000fda0003f05270 */
[----:B------:R-:W-:Y:S05]  /*00c0*/  @!P0 BRA `(.L_x_1) ;  /* 0x000000b000008947 */ /* 0x000fea0003800000 */
[----:B------:R-:W-:Y:S02]  /*00d0*/  ULDC UR4, c[0x0][0x554] ;  /* 0x0001550000047ab9 */ /* 0x000fe40000000800 */
[----:B------:R-:W-:Y:S02]  /*00e0*/  UIMAD.WIDE.U32 UR4, UR6, UR4, URZ ;  /* 0x00000004060472a5 */ /* 0x000fe4000f8e003f */
[----:B------:R-:W-:Y:S02]  /*00f0*/  ULDC UR11, c[0x0][0x558] ;  /* 0x00015600000b7ab9 */ /* 0x000fe40000000800 */
[----:B------:R-:W-:Y:S01]  /*0100*/  USHF.R.U32.HI UR11, URZ, UR11, UR5 ;  /* 0x0000000b3f0b7299 */ /* 0x000fe20008011605 */
[----:B------:R-:W-:Y:S05]  /*0110*/  BRA `(.L_x_1) ;  /* 0x0000006000007947 */ /* 0x000fea0003800000 */
.L_x_0:
[----:B------:R-:W-:Y:S02]  /*0120*/  ULDC.64 UR4, c[0x0][0x550] ;  /* 0x0001540000047ab9 */ /* 0x000fe40000000a00 */
[----:B------:R-:W-:Y:S02]  /*0130*/  UISETP.NE.AND UP0, UPT, UR4, 0x1, UPT ;  /* 0x000000010400788c */ /* 0x000fe4000bf05270 */
[----:B------:R-:W-:-:S02]  /*0140*/  UIMAD.WIDE.U32 UR8, UR6, UR5, URZ ;  /* 0x00000005060872a5 */ /* 0x000fc4000f8e003f */
[----:B------:R-:W-:Y:S02]  /*0150*/  ULDC UR4, c[0x0][0x558] ;  /* 0x0001560000047ab9 */ /* 0x000fe40000000800 */
[----:B------:R-:W-:-:S05]  /*0160*/  UMOV UR11, UR6 ;  /* 0x00000006000b7c82 */ /* 0x000fca0008000000 */
[----:B------:R-:W-:-:S03]  /*0170*/  @UP0 USHF.R.U32.HI UR11, URZ, UR4, UR9 ;  /* 0x000000043f0b0299 */ /* 0x000fc60008011609 */
.L_x_1:
[----:B------:R-:W-:Y:S01]  /*0180*/  ISETP.LE.AND P0, PT, RZ, UR18, PT ;  /* 0x00000012ff007c0c */ /* 0x000fe2000bf03270 */
[----:B------:R-:W-:Y:S02]  /*0190*/  UIADD3 UR5, -UR11, URZ, URZ ;  /* 0x0000003f0b057290 */ /* 0x000fe4000fffe13f */
[----:B------:R-:W-:Y:S02]  /*01a0*/  ULDC UR4, c[0x0][0x550] ;  /* 0x0001540000047ab9 */ /* 0x000fe40000000800 */
[----:B------:R-:W-:-:S08]  /*01b0*/  UIMAD UR6, UR5, UR4, UR6 ;  /* 0x00000004050672a4 */ /* 0x000fd0000f8e0206 */
[----:B------:R-:W-:Y:S05]  /*01c0*/  @!P0 EXIT ;  /* 0x000000000000894d */ /* 0x000fea0003800000 */
[----:B------:R-:W-:Y:S02]  /*01d0*/  ULDC.64 UR4, c[0x0][0x370] ;  /* 0x0000dc0000047ab9 */ /* 0x000fe40000000a00 */
[----:B------:R-:W-:Y:S02]  /*01e0*/  UISETP.NE.U32.AND UP0, UPT, URZ, UR4, UPT ;  /* 0x000000043f00728c */ /* 0x000fe4000bf05070 */
[----:B------:R-:W-:Y:S02]  /*01f0*/  ULDC.64 UR8, c[0x0][0x370] ;  /* 0x0000dc0000087ab9 */ /* 0x000fe40000000a00 */
[----:B------:R-:W-:Y:S02]  /*0200*/  UISETP.NE.AND.EX UP0, UPT, URZ, UR5, UPT, UP0 ;  /* 0x000000053f00728c */ /* 0x000fe4000bf05300 */
[----:B------:R-:W-:-:S04]  /*0210*/  ULDC.64 UR12, c[0x0][0x118] ;  /* 0x00004600000c7ab9 */ /* 0x000fc80000000a00 */
[----:B------:R-:W-:-:S05]  /*0220*/  PLOP3.LUT P0, PT, PT, PT, UP0, 0x80, 0x0 ;  /* 0x000000000000781c */ /* 0x000fca0003f0f008 */
[----:B------:R-:W-:Y:S02]  /*0230*/  @UP0 UMOV UR4, 0x4 ;  /* 0x0000000400040882 */ /* 0x000fe40000000000 */
[----:B------:R-:W-:-:S06]  /*0240*/  @UP0 UIMAD.WIDE UR4, UR18, UR4, UR8 ;  /* 0x00000004120402a5 */ /* 0x000fcc000f8e0208 */
[----:B------:R-:W-:Y:S02]  /*0250*/  IMAD.U32 R2, RZ, RZ, UR4 ;  /* 0x00000004ff027e24 */ /* 0x000fe4000f8e00ff */
[----:B------:R-:W-:-:S05]  /*0260*/  IMAD.U32 R3, RZ, RZ, UR5 ;  /* 0x00000005ff037e24 */ /* 0x000fca000f8e00ff */
[----:B------:R-:W2:Y:S01]  /*0270*/  @P0 LDG.E R2, [R2.64] ;  /* 0x0000000c02020981 */ /* 0x000ea2000c1e1900 */
[----:B------:R-:W-:Y:S02]  /*0280*/  ULDC UR4, c[0x0][0x2ac] ;  /* 0x0000ab0000047ab9 */ /* 0x000fe40000000800 */
[----:B------:R-:W-:Y:S02]  /*0290*/  ULDC UR10, c[0x0][0x1d0] ;  /* 0x00007400000a7ab9 */ /* 0x000fe40000000800 */
[----:B------:R-:W-:Y:S02]  /*02a0*/  UIMAD UR10, UR4, UR10, URZ ;  /* 0x0000000a040a72a4 */ /* 0x000fe4000f8e023f */
[----:B------:R-:W-:Y:S02]  /*02b0*/  UMOV UR9, URZ ;  /* 0x0000003f00097c82 */ /* 0x000fe40008000000 */
[----:B------:R-:W-:Y:S02]  /*02c0*/  UISETP.GE.AND UP0, UPT, UR10, 0x1, UPT ;  /* 0x000000010a00788c */ /* 0x000fe4000bf06270 */
[----:B------:R-:W-:-:S02]  /*02d0*/  UIADD3 UR5, UR10, 0x3f, URZ ;  /* 0x0000003f0a057890 */ /* 0x000fc4000fffe03f */
[----:B------:R-:W-:Y:S02]  /*02e0*/  UMOV UR17, URZ ;  /* 0x0000003f00117c82 */ /* 0x000fe40008000000 */
[----:B------:R-:W-:-:S04]  /*02f0*/  USHF.R.S32.HI UR4, URZ, 0x1f, UR5 ;  /* 0x0000001f3f047899 */ /* 0x000fc80008011405 */
[----:B------:R-:W-:-:S04]  /*0300*/  ULEA.HI UR4, UR4, UR5, URZ, 0x6 ;  /* 0x0000000504047291 */ /* 0x000fc8000f8f303f */
[----:B------:R-:W-:Y:S01]  /*0310*/  USHF.R.S32.HI UR7, URZ, 0x6, UR4 ;  /* 0x000000063f077899 */ /* 0x000fe20008011404 */
[----:B--2---:R1:W2:Y:S01]  /*0320*/  @P0 R2UR UR9, R2 ;  /* 0x00000000020903c2 */ /* 0x0042a200000e0000 */
[----:B------:R-:W-:-:S13]  /*0330*/  PLOP3.LUT P0, PT, PT, PT, UP0, 0x80, 0x0 ;  /* 0x000000000000781c */ /* 0x000fda0003f0f008 */
[----:B-12---:R-:W-:Y:S05]  /*0340*/  @!P0 BRA `(.L_x_2) ;  /* 0x0000025000008947 */ /* 0x006fea0003800000 */
[----:B------:R-:W-:Y:S02]  /*0350*/  USHF.R.U32.HI UR4, URZ, 0x10, UR6 ;  /* 0x000000103f047899 */ /* 0x000fe40008011606 */
[----:B------:R-:W-:Y:S02]  /*0360*/  ULDC UR5, c[0x0][0x338] ;  /* 0x0000ce0000057ab9 */ /* 0x000fe40000000800 */
[----:B------:R-:W-:Y:S02]  /*0370*/  UISETP.NE.AND UP0, UPT, UR4, URZ, UPT ;  /* 0x0000003f0400728c */ /* 0x000fe4000bf05270 */
[----:B------:R-:W-:Y:S02]  /*0380*/  UMOV UR20, URZ ;  /* 0x0000003f00147c82 */ /* 0x000fe40008000000 */
[----:B------:R-:W-:-:S04]  /*0390*/  USEL UR5, UR4, UR5, UP0 ;  /* 0x0000000504057287 */ /* 0x000fc80008000000 */
[----:B------:R-:W-:Y:S02]  /*03a0*/  UIADD3 UR16, UR7, -0x1, UR5 ;  /* 0xffffffff07107890 */ /* 0x000fe4000fffe005 */
[----:B------:R-:W-:-:S05]  /*03b0*/  IMAD.U32 R3, RZ, RZ, UR5 ;  /* 0x00000005ff037e24 */ /* 0x000fca000f8e00ff */
[----:B------:R-:W-:-:S04]  /*03c0*/  IABS R0, R3 ;  /* 0x0000000300007213 */ /* 0x000fc80000000000 */
[----:B------:R-:W1:Y:S02]  /*03d0*/  R2UR UR15, R0 ;  /* 0x00000000000f73c2 */ /* 0x000e6400000e0000 */
[----:B-1----:R-:W1:Y:S08]  /*03e0*/  I2F.RP R0, UR15 ;  /* 0x0000000f00007d06 */ /* 0x002e700008209400 */
[----:B-1----:R-:W1:Y:S02]  /*03f0*/  MUFU.RCP R0, R0 ;  /* 0x0000000000007308 */ /* 0x002e640000001000 */
[----:B-1----:R-:W-:-:S06]  /*0400*/  IADD3 R0, R0, 0xffffffe, RZ ;  /* 0x0ffffffe00007810 */ /* 0x002fcc0007ffe0ff */
[----:B------:R-:W1:Y:S02]  /*0410*/  F2I.FTZ.U32.TRUNC.NTZ R0, R0 ;  /* 0x0000000000007305 */ /* 0x000e64000021f000 */
[----:B-1----:R1:W2:Y:S02]  /*0420*/  R2UR UR21, R0 ;  /* 0x00000000001573c2 */ /* 0x0022a400000e0000 */
[----:B-1----:R-:W-:Y:S01]  /*0430*/  IMAD.U32 R0, RZ, RZ, UR16 ;  /* 0x00000010ff007e24 */ /* 0x002fe2000f8e00ff */
[----:B--2---:R-:W-:Y:S02]  /*0440*/  UIADD3 UR4, URZ, -UR21, URZ ;  /* 0x800000153f047290 */ /* 0x004fe4000fffe03f */
[----:B------:R-:W-:Y:S02]  /*0450*/  ULOP3.LUT UR16, UR16, UR5, URZ, 0x3c, !UPT ;  /* 0x0000000510107292 */ /* 0x000fe4000f8e3c3f */
[----:B------:R-:W-:Y:S01]  /*0460*/  IABS R2, R0 ;  /* 0x0000000000027213 */ /* 0x000fe20000000000 */
[----:B------:R-:W-:Y:S01]  /*0470*/  UIMAD UR4, UR4, UR15, URZ ;  /* 0x0000000f040472a4 */ /* 0x000fe2000f8e023f */
[----:B------:R-:W-:-:S02]  /*0480*/  IABS R0, R3 ;  /* 0x0000000300007213 */ /* 0x000fc40000000000 */
[----:B------:R-:W1:Y:S01]  /*0490*/  R2UR UR14, R2 ;  /* 0x00000000020e73c2 */ /* 0x000e6200000e0000 */
[----:B------:R-:W-:Y:S02]  /*04a0*/  UIMAD.WIDE.U32 UR20, UR21, UR4, UR20 ;  /* 0x00000004151472a5 */ /* 0x000fe4000f8e0014 */
[----:B------:R-:W-:-:S05]  /*04b0*/  IMAD.MOV R0, RZ, RZ, -R0 ;  /* 0x000000ffff007224 */ /* 0x000fca00078e0a00 */
[----:B------:R-:W2:Y:S01]  /*04c0*/  R2UR UR8, R0 ;  /* 0x00000000000873c2 */ /* 0x000ea200000e0000 */
[----:B------:R-:W-:Y:S02]  /*04d0*/  UMOV UR17, UR21 ;  /* 0x0000001500117c82 */ /* 0x000fe40008000000 */
[----:B-1----:R-:W-:-:S07]  /*04e0*/  UIMAD.WIDE.U32 UR20, UR17, UR14, URZ ;  /* 0x0000000e111472a5 */ /* 0x002fce000f8e003f */
[----:B------:R-:W-:Y:S02]  /*04f0*/  UMOV UR17, UR21 ;  /* 0x0000001500117c82 */ /* 0x000fe40008000000 */
[----:B--2---:R-:W-:-:S04]  /*0500*/  UIMAD UR8, UR17, UR8, UR14 ;  /* 0x00000008110872a4 */ /* 0x004fc8000f8e020e */
[----:B------:R-:W-:-:S11]  /*0510*/  UISETP.GT.U32.AND UP0, UPT, UR15, UR8, UPT ;  /* 0x000000080f00728c */ /* 0x000fd6000bf04070 */
[----:B------:R-:W-:Y:S02]  /*0520*/  @!UP0 UIADD3 UR8, UR8, -UR15, URZ ;  /* 0x8000000f08088290 */ /* 0x000fe4000fffe03f */
[----:B------:R-:W-:Y:S02]  /*0530*/  @!UP0 UIADD3 UR17, UR17, 0x1, URZ ;  /* 0x0000000111118890 */ /* 0x000fe4000fffe03f */
[----:B------:R-:W-:Y:S02]  /*0540*/  UISETP.GE.U32.AND UP1, UPT, UR8, UR15, UPT ;  /* 0x0000000f0800728c */ /* 0x000fe4000bf26070 */
[----:B------:R-:W-:-:S09]  /*0550*/  UISETP.GE.AND UP0, UPT, UR16, URZ, UPT ;  /* 0x0000003f1000728c */ /* 0x000fd2000bf06270 */
[----:B------:R-:W-:Y:S02]  /*0560*/  @UP1 UIADD3 UR17, UR17, 0x1, URZ ;  /* 0x0000000111111890 */ /* 0x000fe4000fffe03f */
[----:B------:R-:W-:Y:S02]  /*0570*/  UISETP.NE.AND UP1, UPT, UR5, URZ, UPT ;  /* 0x0000003f0500728c */ /* 0x000fe4000bf25270 */
[----:B------:R-:W-:-:S09]  /*0580*/  @!UP0 UIADD3 UR17, -UR17, URZ, URZ ;  /* 0x0000003f11118290 */ /* 0x000fd2000fffe13f */
[----:B------:R-:W-:Y:S02]  /*0590*/  @!UP1 ULOP3.LUT UR17, URZ, UR5, URZ, 0x33, !UPT ;  /* 0x000000053f119292 */ /* 0x000fe4000f8e333f */
.L_x_2:
[----:B------:R-:W-:Y:S01]  /*05a0*/  ULOP3.LUT UR8, UR6, 0xffff, URZ, 0xc0, !UPT ;  /* 0x0000ffff06087892 */ /* 0x000fe2000f8ec03f */
[----:B------:R-:W-:Y:S01]  /*05b0*/  PLOP3.LUT P2, PT, PT, PT, PT, 0x80, 0x0 ;  /* 0x000000000000781c */ /* 0x000fe20003f4f070 */
[----:B------:R-:W-:Y:S01]  /*05c0*/  CS2R R16, SRZ ;  /* 0x0000000000107805 */ /* 0x000fe2000001ff00 */
[----:B------:R-:W-:Y:S01]  /*05d0*/  CS2R R130, SRZ ;  /* 0x0000000000827805 */ /* 0x000fe2000001ff00 */
[----:B------:R-:W-:Y:S01]  /*05e0*/  UIMAD UR8, UR8, UR17, URZ ;  /* 0x00000011080872a4 */ /* 0x000fe2000f8e023f */
[----:B------:R-:W-:Y:S01]  /*05f0*/  CS2R R128, SRZ ;  /* 0x0000000000807805 */ /* 0x000fe2000001ff00 */
[----:B------:R-:W-:Y:S01]  /*0600*/  CS2R R126, SRZ ;  /* 0x00000000007e7805 */ /* 0x000fe2000001ff00 */
[----:B------:R-:W-:Y:S01]  /*0610*/  CS2R R124, SRZ ;  /* 0x00000000007c7805 */ /* 0x000fe2000001ff00 */
[----:B------:R-:W-:Y:S01]  /*0620*/  UIADD3 UR17, UR8, UR17, URZ ;  /* 0x0000001108117290 */ /* 0x000fe2000fffe03f */
[----:B------:R-:W-:Y:S01]  /*0630*/  CS2R R122, SRZ ;  /* 0x00000000007a7805 */ /* 0x000fe2000001ff00 */
[----:B------:R-:W-:Y:S01]  /*0640*/  CS2R R120, SRZ ;  /* 0x0000000000787805 */ /* 0x000fe2000001ff00 */
[----:B------:R-:W-:Y:S01]  /*0650*/  CS2R R118, SRZ ;  /* 0x0000000000767805 */ /* 0x000fe2000001ff00 */
[----:B------:R-:W-:Y:S01]  /*0660*/  UISETP.LT.AND UP0, UPT, UR7, UR17, UPT ;  /* 0x000000110700728c */ /* 0x000fe2000bf01270 */
[----:B------:R-:W-:Y:S01]  /*0670*/  CS2R R116, SRZ ;  /* 0x0000000000747805 */ /* 0x000fe2000001ff00 */
[----:B------:R-:W-:Y:S01]  /*0680*/  CS2R R114, SRZ ;  /* 0x0000000000727805 */ /* 0x000fe2000001ff00 */
[----:B------:R-:W-:Y:S01]  /*0690*/  CS2R R112, SRZ ;  /* 0x0000000000707805 */ /* 0x000fe2000001ff00 */
[----:B------:R-:W-:Y:S01]  /*06a0*/  USEL UR7, UR7, UR17, UP0 ;  /* 0x0000001107077287 */ /* 0x000fe20008000000 */
[----:B------:R-:W-:Y:S01]  /*06b0*/  CS2R R110, SRZ ;  /* 0x00000000006e7805 */ /* 0x000fe2000001ff00 */
[----:B------:R-:W-:Y:S01]  /*06c0*/  CS2R R108, SRZ ;  /* 0x00000000006c7805 */ /* 0x000fe2000001ff00 */
[----:B------:R-:W-:Y:S01]  /*06d0*/  CS2R R106, SRZ ;  /* 0x00000000006a7805 */ /* 0x000fe2000001ff00 */
[----:B------:R-:W-:Y:S01]  /*06e0*/  UISETP.GT.AND UP0, UPT, UR7, UR8, UPT ;  /* 0x000000080700728c */ /* 0x000fe2000bf04270 */
[----:B------:R-:W-:Y:S01]  /*06f0*/  CS2R R104, SRZ ;  /* 0x0000000000687805 */ /* 0x000fe2000001ff00 */
[----:B------:R-:W-:Y:S01]  /*0700*/  CS2R R102, SRZ ;  /* 0x0000000000667805 */ /* 0x000fe2000001ff00 */
[----:B------:R-:W-:Y:S01]  /*0710*/  CS2R R100, SRZ ;  /* 0x0000000000647805 */ /* 0x000fe2000001ff00 */
[----:B------:R-:W-:Y:S01]  /*0720*/  CS2R R98, SRZ ;  /* 0x0000000000627805 */ /* 0x000fe2000001ff00 */
[----:B------:R-:W-:Y:S01]  /*0730*/  CS2R R96, SRZ ;  /* 0x0000000000607805 */ /* 0x000fe2000001ff00 */
[----:B------:R-:W-:Y:S01]  /*0740*/  PLOP3.LUT P0, PT, PT, PT, UP0, 0x80, 0x0 ;  /* 0x000000000000781c */ /* 0x000fe20003f0f008 */
[----:B------:R-:W-:Y:S01]  /*0750*/  CS2R R94, SRZ ;  /* 0x00000000005e7805 */ /* 0x000fe2000001ff00 */
        /* <DEDUP_REMOVED lines=45> */
[----:B------:R-:W-:Y:S05]  /*0a30*/  @!P0 BRA `(.L_x_3) ;  /* 0x00008fe000008947 */ /* 0x000fea0003800000 */
[----:B------:R-:W-:Y:S02]  /*0a40*/  ULDC.64 UR4, c[0x0][0x340] ;  /* 0x0000d00000047ab9 */ /* 0x000fe40000000a00 */
[----:B------:R-:W-:-:S02]  /*0a50*/  UISETP.NE.U32.AND UP0, UPT, URZ, UR4, UPT ;  /* 0x000000043f00728c */ /* 0x000fc4000bf05070 */
[----:B------:R-:W-:Y:S02]  /*0a60*/  ULDC.64 UR14, c[0x0][0x340] ;  /* 0x0000d000000e7ab9 */ /* 0x000fe40000000a00 */
[----:B------:R-:W-:-:S06]  /*0a70*/  UISETP.NE.AND.EX UP0, UPT, URZ, UR5, UPT, UP0 ;  /* 0x000000053f00728c */ /* 0x000fcc000bf05300 */
[----:B------:R-:W-:-:S05]  /*0a80*/  PLOP3.LUT P0, PT, PT, PT, UP0, 0x80, 0x0 ;  /* 0x000000000000781c */ /* 0x000fca0003f0f008 */
[----:B------:R-:W-:Y:S02]  /*0a90*/  @UP0 UMOV UR4, 0x4 ;  /* 0x0000000400040882 */ /* 0x000fe40000000000 */
[----:B------:R-:W-:-:S06]  /*0aa0*/  @UP0 UIMAD.WIDE UR4, UR18, UR4, UR14 ;  /* 0x00000004120402a5 */ /* 0x000fcc000f8e020e */
[----:B------:R-:W-:Y:S02]  /*0ab0*/  IMAD.U32 R2, RZ, RZ, UR4 ;  /* 0x00000004ff027e24 */ /* 0x000fe4000f8e00ff */
[----:B------:R-:W-:Y:S01]  /*0ac0*/  IMAD.U32 R3, RZ, RZ, UR5 ;  /* 0x00000005ff037e24 */ /* 0x000fe2000f8e00ff */
[----:B------:R-:W-:Y:S01]  /*0ad0*/  SHF.R.S32.HI R36, RZ, 0x1f, R132 ;  /* 0x0000001fff247819 */ /* 0x000fe20000011484 */
[----:B------:R-:W-:Y:S01]  /*0ae0*/  UIADD3 UR6, UR7, -0x1, URZ ;  /* 0xffffffff07067890 */ /* 0x000fe2000fffe03f */
[----:B------:R-:W-:Y:S01]  /*0af0*/  IMAD.MOV.U32 R99, RZ, RZ, c[0x0][0x2b8] ;  /* 0x0000ae00ff637624 */ /* 0x000fe200078e00ff */
[----:B------:R-:W-:Y:S01]  /*0b00*/  ULDC.64 UR4, c[0x0][0x2b0] ;  /* 0x0000ac0000047ab9 */ /* 0x000fe20000000a00 */
[----:B------:R-:W2:Y:S01]  /*0b10*/  @P0 LDG.E R2, [R2.64] ;  /* 0x0000000c02020981 */ /* 0x000ea2000c1e1900 */
[----:B------:R-:W-:-:S03]  /*0b20*/  IMAD.MOV.U32 R21, RZ, RZ, RZ ;  /* 0x000000ffff157224 */ /* 0x000fc600078e00ff */
[----:B------:R-:W-:Y:S01]  /*0b30*/  BAR.SYNC.DEFER_BLOCKING 0x0 ;  /* 0x0000000000007b1d */ /* 0x000fe20000010000 */
[----:B------:R-:W-:-:S05]  /*0b40*/  ISETP.NE.AND P1, PT, R99, 0x1, PT ;  /* 0x000000016300780c */ /* 0x000fca0003f25270 */
[----:B------:R-:W1:Y:S01]  /*0b50*/  S2R R15, SR_CTAID.X ;  /* 0x00000000000f7919 */ /* 0x000e620000002500 */
[----:B------:R-:W-:Y:S01]  /*0b60*/  IMAD.MOV.U32 R20, RZ, RZ, c[0x0][0x2c4] ;  /* 0x0000b100ff147624 */ /* 0x000fe200078e00ff */
[----:B------:R-:W-:Y:S01]  /*0b70*/  USHF.R.S32.HI UR20, URZ, 0x1f, UR18 ;  /* 0x0000001f3f147899 */ /* 0x000fe20008011412 */
[----:B--2---:R2:W3:Y:S02]  /*0b80*/  @P0 R2UR UR15, R2 ;  /* 0x00000000020f03c2 */ /* 0x0044e400000e0000 */
[----:B---3--:R-:W-:Y:S02]  /*0b90*/  @!UP0 UMOV UR15, UR18 ;  /* 0x00000012000f8c82 */ /* 0x008fe40008000000 */
[----:B------:R-:W-:Y:S02]  /*0ba0*/  USHF.R.S32.HI UR14, URZ, 0x1f, UR15 ;  /* 0x0000001f3f0e7899 */ /* 0x000fe4000801140f */
[----:B------:R-:W-:Y:S02]  /*0bb0*/  UIMAD.WIDE.U32 UR16, UR15, UR4, URZ ;  /* 0x000000040f1072a5 */ /* 0x000fe4000f8e003f */
[----:B------:R-:W-:-:S04]  /*0bc0*/  UIMAD UR14, UR14, UR4, URZ ;  /* 0x000000040e0e72a4 */ /* 0x000fc8000f8e023f */
[----:B------:R-:W-:Y:S01]  /*0bd0*/  UIMAD UR14, UR15, UR5, UR14 ;  /* 0x000000050f0e72a4 */ /* 0x000fe2000f8e020e */
[----:B--2---:R-:W-:-:S03]  /*0be0*/  LEA.HI R2, R36, R132, RZ, 0x3 ;  /* 0x0000008424027211 */ /* 0x004fc600078f18ff */
[----:B------:R-:W-:Y:S02]  /*0bf0*/  UIADD3 UR14, UR17, UR14, URZ ;  /* 0x0000000e110e7290 */ /* 0x000fe4000fffe03f */
[----:B------:R-:W-:Y:S01]  /*0c00*/  USHF.R.S32.HI UR15, URZ, 0x1f, UR11 ;  /* 0x0000001f3f0f7899 */ /* 0x000fe2000801140b */
[----:B------:R-:W-:Y:S01]  /*0c10*/  LOP3.LUT R0, R2, 0xfffffff8, RZ, 0xc0, !PT ;  /* 0xfffffff802007812 */ /* 0x000fe200078ec0ff */
[----:B------:R-:W-:Y:S01]  /*0c20*/  ULDC.64 UR4, c[0x0][0x1b8] ;  /* 0x00006e0000047ab9 */ /* 0x000fe20000000a00 */
[----:B------:R-:W-:-:S03]  /*0c30*/  SHF.R.S32.HI R18, RZ, 0x3, R2 ;  /* 0x00000003ff127819 */ /* 0x000fc60000011402 */
[----:B------:R-:W-:Y:S02]  /*0c40*/  IMAD.IADD R19, R132, 0x1, -R0 ;  /* 0x0000000184137824 */ /* 0x000fe400078e0a00 */
[----:B------:R-:W-:Y:S02]  /*0c50*/  IMAD.U32 R0, RZ, RZ, UR6 ;  /* 0x00000006ff007e24 */ /* 0x000fe4000f8e00ff */
[----:B------:R-:W-:-:S04]  /*0c60*/  IMAD R98, R19, 0x20, R18 ;  /* 0x0000002013627824 */ /* 0x000fc800078e0212 */
[--C-:B------:R-:W-:Y:S01]  /*0c70*/  IMAD R0, R0, 0x40, R98.reuse ;  /* 0x0000004000007824 */ /* 0x100fe200078e0262 */
[----:B------:R-:W-:Y:S01]  /*0c80*/  UIMAD UR19, UR15, UR4, URZ ;  /* 0x000000040f1372a4 */ /* 0x000fe2000f8e023f */
[----:B-1----:R-:W-:Y:S01]  /*0c90*/  IMAD R5, R15, 0x80, R98 ;  /* 0x000000800f057824 */ /* 0x002fe200078e0262 */
[----:B------:R-:W-:Y:S01]  /*0ca0*/  UIMAD.WIDE.U32 UR22, UR11, UR4, URZ ;  /* 0x000000040b1672a5 */ /* 0x000fe2000f8e003f */
[----:B------:R-:W-:Y:S01]  /*0cb0*/  IMAD.SHL.U32 R133, R19, 0x8, RZ ;  /* 0x0000000813857824 */ /* 0x000fe200078e00ff */
[C---:B------:R-:W-:Y:S01]  /*0cc0*/  ISETP.GE.AND P0, PT, R0.reuse, UR10, PT ;  /* 0x0000000a00007c0c */ /* 0x040fe2000bf06270 */
[----:B------:R-:W-:Y:S01]  /*0cd0*/  STL [R1+0x3c], R98 ;  /* 0x00003c6201007387 */ /* 0x000fe20000100800 */
[----:B------:R-:W-:Y:S02]  /*0ce0*/  IADD3 R9, R0, UR9, RZ ;  /* 0x0000000900097c10 */ /* 0x000fe4000fffe0ff */
[----:B------:R-:W-:-:S03]  /*0cf0*/  ISETP.GT.OR P0, PT, R98, 0x3f, P0 ;  /* 0x0000003f6200780c */ /* 0x000fc60000704670 */
[----:B------:R-:W-:-:S04]  /*0d00*/  @P1 IMAD.HI.U32 R0, R9, c[0x0][0x2bc], RZ ;  /* 0x0000af0009001a27 */ /* 0x000fc800078e00ff */
[----:B------:R-:W-:Y:S01]  /*0d10*/  IMAD.MOV.U32 R7, RZ, RZ, R9 ;  /* 0x000000ffff077224 */ /* 0x000fe200078e0009 */
[----:B------:R-:W-:-:S05]  /*0d20*/  @P1 SHF.R.U32.HI R7, RZ, c[0x0][0x2c0], R0 ;  /* 0x0000b000ff071a19 */ /* 0x000fca0000011600 */
[----:B------:R-:W-:-:S04]  /*0d30*/  @!P0 IADD3 R0, P2, R7, UR16, RZ ;  /* 0x0000001007008c10 */ /* 0x000fc8000ff5e0ff */
[----:B------:R-:W-:Y:S02]  /*0d40*/  @!P0 LEA R2, P1, R0, c[0x0][0x2a0], 0x2 ;  /* 0x0000a80000028a11 */ /* 0x000fe400078210ff */
[----:B------:R-:W-:-:S04]  /*0d50*/  @!P0 LEA.HI.X.SX32 R3, R7, UR14, 0x1, P2 ;  /* 0x0000000e07038c11 */ /* 0x000fc800090f0eff */
[----:B------:R-:W-:-:S05]  /*0d60*/  @!P0 LEA.HI.X R3, R0, c[0x0][0x2a4], R3, 0x2, P1 ;  /* 0x0000a90000038a11 */ /* 0x000fca00008f1403 */
[----:B------:R1:W2:Y:S01]  /*0d70*/  @!P0 LDG.E R21, [R2.64] ;  /* 0x0000000c02158981 */ /* 0x0002a2000c1e1900 */
[C---:B------:R-:W-:Y:S01]  /*0d80*/  ISETP.NE.AND P0, PT, R20.reuse, 0x1, PT ;  /* 0x000000011400780c */ /* 0x040fe20003f05270 */
[----:B------:R-:W-:Y:S01]  /*0d90*/  UIMAD UR19, UR11, UR5, UR19 ;  /* 0x000000050b1372a4 */ /* 0x000fe2000f8e0213 */
[----:B------:R-:W-:Y:S01]  /*0da0*/  IMAD.MOV.U32 R4, RZ, RZ, R5 ;  /* 0x000000ffff047224 */ /* 0x000fe200078e0005 */
[----:B------:R-:W-:Y:S01]  /*0db0*/  IADD3 R58, R133, 0x80, RZ ;  /* 0x00000080853a7810 */ /* 0x000fe20007ffe0ff */
[----:B------:R-:W-:Y:S01]  /*0dc0*/  ULDC.64 UR4, c[0x0][0x1c0] ;  /* 0x0000700000047ab9 */ /* 0x000fe20000000a00 */
[----:B------:R-:W-:Y:S01]  /*0dd0*/  IMAD R20, R20, c[0x0][0x168], RZ ;  /* 0x00005a0014147a24 */ /* 0x000fe200078e02ff */
[----:B------:R-:W-:Y:S01]  /*0de0*/  UIMAD UR20, UR20, UR4, URZ ;  /* 0x00000004141472a4 */ /* 0x000fe2000f8e023f */
[----:B------:R-:W-:Y:S01]  /*0df0*/  IMAD R15, R15, 0x80, R18 ;  /* 0x000000800f0f7824 */ /* 0x000fe200078e0212 */
[----:B------:R-:W-:Y:S01]  /*0e00*/  UIADD3 UR23, UR23, UR19, URZ ;  /* 0x0000001317177290 */ /* 0x000fe2000fffe03f */
[C---:B------:R-:W-:Y:S01]  /*0e10*/  IADD3 R57, R133.reuse, 0x40, RZ ;  /* 0x0000004085397810 */ /* 0x040fe20007ffe0ff */
[----:B------:R-:W-:Y:S01]  /*0e20*/  UIMAD UR5, UR18, UR5, UR20 ;  /* 0x00000005120572a4 */ /* 0x000fe2000f8e0214 */
[----:B------:R-:W-:Y:S01]  /*0e30*/  IADD3 R56, R133, 0xc0, RZ ;  /* 0x000000c085387810 */ /* 0x000fe20007ffe0ff */
[----:B------:R-:W-:Y:S01]  /*0e40*/  UIMAD.WIDE.U32 UR18, UR18, UR4, UR22 ;  /* 0x00000004121272a5 */ /* 0x000fe2000f8e0016 */
[----:B------:R-:W-:Y:S01]  /*0e50*/  @P0 IMAD.HI.U32 R0, R5, c[0x0][0x2c8], RZ ;  /* 0x0000b20005000a27 */ /* 0x000fe200078e00ff */
[----:B------:R-:W-:Y:S01]  /*0e60*/  ISETP.GE.AND P4, PT, R133, c[0x0][0x198], PT ;  /* 0x0000660085007a0c */ /* 0x000fe20003f86270 */
[----:B------:R-:W-:Y:S01]  /*0e70*/  UIMAD UR10, UR6, -0x40, UR10 ;  /* 0xffffffc0060a78a4 */ /* 0x000fe2000f8e020a */
[----:B------:R-:W-:Y:S01]  /*0e80*/  SHF.R.S32.HI R8, RZ, 0x1f, R56 ;  /* 0x0000001fff087819 */ /* 0x000fe20000011438 */
[----:B------:R-:W-:Y:S01]  /*0e90*/  UIADD3 UR5, UR19, UR5, URZ ;  /* 0x0000000513057290 */ /* 0x000fe2000fffe03f */
[----:B------:R-:W-:Y:S01]  /*0ea0*/  @P0 SHF.R.U32.HI R4, RZ, c[0x0][0x2cc], R0 ;  /* 0x0000b300ff040a19 */ /* 0x000fe20000011600 */
[----:B------:R-:W-:Y:S01]  /*0eb0*/  UISETP.GT.AND UP0, UPT, UR6, UR8, UPT ;  /* 0x000000080600728c */ /* 0x000fe2000bf04270 */
[----:B------:R-:W-:-:S02]  /*0ec0*/  ISETP.GE.AND P3, PT, R57, c[0x0][0x198], PT ;  /* 0x0000660039007a0c */ /* 0x000fc40003f66270 */
[--C-:B------:R-:W-:Y:S01]  /*0ed0*/  SHF.R.S32.HI R6, RZ, 0x1f, R4.reuse ;  /* 0x0000001fff067819 */ /* 0x100fe20000011404 */
[----:B------:R-:W-:Y:S01]  /*0ee0*/  IMAD.MOV R0, RZ, RZ, -R4 ;  /* 0x000000ffff007224 */ /* 0x000fe200078e0a04 */
[----:B------:R-:W-:Y:S01]  /*0ef0*/  ISETP.GE.AND P2, PT, R58, c[0x0][0x198], PT ;  /* 0x000066003a007a0c */ /* 0x000fe20003f46270 */
[----:B-1----:R-:W-:Y:S01]  /*0f00*/  IMAD.U32 R3, RZ, RZ, UR19 ;  /* 0x00000013ff037e24 */ /* 0x002fe2000f8e00ff */
[----:B------:R-:W-:Y:S01]  /*0f10*/  LEA.HI R8, R8, R56, RZ, 0x3 ;  /* 0x0000003808087211 */ /* 0x000fe200078f18ff */
[----:B------:R-:W-:Y:S01]  /*0f20*/  IMAD R5, R0, c[0x0][0x2c4], R5 ;  /* 0x0000b10000057a24 */ /* 0x000fe200078e0205 */
[----:B------:R-:W-:Y:S01]  /*0f30*/  ISETP.GE.AND P5, PT, R56, c[0x0][0x198], PT ;  /* 0x0000660038007a0c */ /* 0x000fe20003fa6270 */
[----:B------:R-:W-:Y:S01]  /*0f40*/  IMAD.U32 R2, RZ, RZ, UR18 ;  /* 0x00000012ff027e24 */ /* 0x000fe2000f8e00ff */
[----:B------:R-:W-:Y:S01]  /*0f50*/  LOP3.LUT R177, R8, 0xfffffff8, RZ, 0xc0, !PT ;  /* 0xfffffff808b17812 */ /* 0x000fe200078ec0ff */
[----:B------:R-:W-:Y:S01]  /*0f60*/  IMAD.U32 R3, RZ, RZ, UR5 ;  /* 0x00000005ff037e24 */ /* 0x000fe2000f8e00ff */
[----:B------:R-:W-:Y:S01]  /*0f70*/  SHF.R.S32.HI R0, RZ, 0x1f, R5 ;  /* 0x0000001fff007819 */ /* 0x000fe20000011405 */
[----:B------:R-:W-:Y:S01]  /*0f80*/  IMAD R6, R6, c[0x0][0x1b0], RZ ;  /* 0x00006c0006067a24 */ /* 0x000fe200078e02ff */
[----:B------:R-:W-:Y:S01]  /*0f90*/  ULDC.64 UR4, c[0x0][0x1e8] ;  /* 0x00007a0000047ab9 */ /* 0x000fe20000000a00 */
[C---:B------:R-:W-:Y:S01]  /*0fa0*/  IMAD.WIDE.U32 R2, R4.reuse, c[0x0][0x1b0], R2 ;  /* 0x00006c0004027a25 */ /* 0x040fe200078e0002 */
[----:B------:R-:W-:Y:S01]  /*0fb0*/  UIMAD UR18, UR15, UR4, URZ ;  /* 0x000000040f1272a4 */ /* 0x000fe2000f8e023f */
[----:B------:R-:W-:Y:S01]  /*0fc0*/  ISETP.GE.AND P6, PT, R133, c[0x0][0x1d4], PT ;  /* 0x0000750085007a0c */ /* 0x000fe20003fc6270 */
[----:B------:R-:W-:Y:S01]  /*0fd0*/  UIMAD.WIDE.U32 UR20, UR11, UR4, URZ ;  /* 0x000000040b1472a5 */ /* 0x000fe2000f8e003f */
[----:B------:R-:W-:Y:S01]  /*0fe0*/  IMAD R4, R4, c[0x0][0x1b4], R6 ;  /* 0x00006d0004047a24 */ /* 0x000fe200078e0206 */
[----:B------:R-:W-:Y:S01]  /*0ff0*/  UIMAD UR18, UR11, UR5, UR18 ;  /* 0x000000050b1272a4 */ /* 0x000fe2000f8e0212 */
[----:B------:R-:W-:Y:S01]  /*1000*/  IMAD R0, R0, c[0x0][0x1a8], RZ ;  /* 0x00006a0000007a24 */ /* 0x000fe200078e02ff */
[----:B------:R-:W-:Y:S01]  /*1010*/  LEA.HI R92, R36, R132, RZ, 0x5 ;  /* 0x00000084245c7211 */ /* 0x000fe200078f28ff */
[----:B------:R-:W-:Y:S01]  /*1020*/  IMAD.IADD R3, R3, 0x1, R4 ;  /* 0x0000000103037824 */ /* 0x000fe200078e0204 */
[----:B------:R-:W-:Y:S01]  /*1030*/  UIADD3 UR18, UR21, UR18, URZ ;  /* 0x0000001215127290 */ /* 0x000fe2000fffe03f */
[C---:B------:R-:W-:Y:S01]  /*1040*/  IMAD R6, R5.reuse, c[0x0][0x1ac], R0 ;  /* 0x00006b0005067a24 */ /* 0x040fe200078e0200 */
[----:B------:R-:W-:Y:S01]  /*1050*/  ULDC.64 UR4, c[0x0][0x210] ;  /* 0x0000840000047ab9 */ /* 0x000fe20000000a00 */
[----:B------:R-:W-:Y:S01]  /*1060*/  IMAD.WIDE.U32 R2, R5, c[0x0][0x1a8], R2 ;  /* 0x00006a0005027a25 */ /* 0x000fe200078e0002 */
[----:B------:R-:W-:Y:S01]  /*1070*/  UIMAD UR15, UR15, UR4, URZ ;  /* 0x000000040f0f72a4 */ /* 0x000fe2000f8e023f */
[----:B------:R-:W-:Y:S01]  /*1080*/  SHF.R.S32.HI R97, RZ, 0x1f, R133 ;  /* 0x0000001fff617819 */ /* 0x000fe20000011485 */
[----:B------:R-:W-:Y:S01]  /*1090*/  UIMAD.WIDE.U32 UR22, UR11, UR4, URZ ;  /* 0x000000040b1672a5 */ /* 0x000fe2000f8e003f */
[----:B------:R-:W-:Y:S01]  /*10a0*/  IMAD.SHL.U32 R4, R18, 0x40, RZ ;  /* 0x0000004012047824 */ /* 0x000fe200078e00ff */
[----:B------:R-:W-:Y:S01]  /*10b0*/  LEA R13, P0, R2, c[0x0][0x160], 0x1 ;  /* 0x00005800020d7a11 */ /* 0x000fe200078008ff */
[----:B------:R-:W-:Y:S01]  /*10c0*/  IMAD.IADD R3, R3, 0x1, R6 ;  /* 0x0000000103037824 */ /* 0x000fe200078e0206 */
[----:B------:R-:W-:Y:S01]  /*10d0*/  UIMAD UR4, UR11, UR5, UR15 ;  /* 0x000000050b0472a4 */ /* 0x000fe2000f8e020f */
[----:B------:R-:W-:-:S02]  /*10e0*/  SHF.R.S32.HI R94, RZ, 0x1f, R177 ;  /* 0x0000001fff5e7819 */ /* 0x000fc400000114b1 */
[----:B------:R-:W-:Y:S01]  /*10f0*/  LOP3.LUT R0, R4, 0x1c0, RZ, 0xc0, !PT ;  /* 0x000001c004007812 */ /* 0x000fe200078ec0ff */
[----:B------:R-:W-:Y:S01]  /*1100*/  UIADD3 UR4, UR23, UR4, URZ ;  /* 0x0000000417047290 */ /* 0x000fe2000fffe03f */
[----:B------:R-:W-:Y:S02]  /*1110*/  LEA.HI.X R14, R2, c[0x0][0x164], R3, 0x1, P0 ;  /* 0x00005900020e7a11 */ /* 0x000fe400000f0c03 */
[----:B------:R-:W-:Y:S01]  /*1120*/  SHF.R.U32.HI R4, RZ, 0x3, R0 ;  /* 0x00000003ff047819 */ /* 0x000fe20000011600 */
[----:B------:R-:W-:Y:S01]  /*1130*/  SHFL.IDX PT, R2, R13, RZ, 0x181f ;  /* 0x00181fff0d027589 */ /* 0x000fe200000e0000 */
[----:B------:R-:W-:Y:S02]  /*1140*/  LOP3.LUT R0, R0, 0x38, R133, 0xf8, !PT ;  /* 0x0000003800007812 */ /* 0x000fe400078ef885 */
[----:B------:R-:W-:Y:S01]  /*1150*/  ISETP.GE.AND P0, PT, R15, R20, PT ;  /* 0x000000140f00720c */ /* 0x000fe20003f06270 */
[----:B------:R-:W1:Y:S01]  /*1160*/  SHFL.IDX PT, R3, R14, RZ, 0x181f ;  /* 0x00181fff0e037589 */ /* 0x000e6200000e0000 */
[----:B------:R-:W-:-:S02]  /*1170*/  LOP3.LUT R0, R0, R4, RZ, 0x3c, !PT ;  /* 0x0000000400007212 */ /* 0x000fc400078e3cff */
[----:B------:R-:W-:-:S05]  /*1180*/  LEA.HI R4, R36, R132, RZ, 0x6 ;  /* 0x0000008424047211 */ /* 0x000fca00078f30ff */
[----:B------:R-:W-:-:S05]  /*1190*/  IMAD.SHL.U32 R4, R4, 0x8, RZ ;  /* 0x0000000804047824 */ /* 0x000fca00078e00ff */
[----:B------:R-:W-:Y:S02]  /*11a0*/  LOP3.LUT R5, R0, 0xfffffe00, R4, 0xf8, !PT ;  /* 0xfffffe0000057812 */ /* 0x000fe400078ef804 */
[----:B------:R-:W-:Y:S02]  /*11b0*/  SHF.R.S32.HI R0, RZ, 0x1f, R58 ;  /* 0x0000001fff007819 */ /* 0x000fe4000001143a */
[----:B------:R-:W-:Y:S01]  /*11c0*/  SHF.R.S32.HI R4, RZ, 0x1f, R57 ;  /* 0x0000001fff047819 */ /* 0x000fe20000011439 */
[----:B------:R-:W-:Y:S01]  /*11d0*/  IMAD.SHL.U32 R93, R5, 0x2, RZ ;  /* 0x00000002055d7824 */ /* 0x000fe200078e00ff */
[----:B------:R-:W-:Y:S01]  /*11e0*/  LEA.HI R0, R0, R58, RZ, 0x3 ;  /* 0x0000003a00007211 */ /* 0x000fe200078f18ff */
[----:B------:R-:W-:Y:S01]  /*11f0*/  SHFL.IDX PT, R5, R14, 0x1, 0x181f ;  /* 0x00381f000e057f89 */ /* 0x000fe200000e0000 */
[----:B------:R-:W-:Y:S02]  /*1200*/  LEA.HI R4, R4, R57, RZ, 0x3 ;  /* 0x0000003904047211 */ /* 0x000fe400078f18ff */
[----:B------:R-:W-:Y:S01]  /*1210*/  LOP3.LUT R178, R0, 0xfffffff8, RZ, 0xc0, !PT ;  /* 0xfffffff800b27812 */ /* 0x000fe200078ec0ff */
[----:B------:R-:W-:Y:S01]  /*1220*/  IMAD.MOV R0, RZ, RZ, -R7 ;  /* 0x000000ffff007224 */ /* 0x000fe200078e0a07 */
[----:B------:R-:W-:Y:S01]  /*1230*/  LOP3.LUT R176, R4, 0xfffffff8, RZ, 0xc0, !PT ;  /* 0xfffffff804b07812 */ /* 0x000fe200078ec0ff */
[----:B-1----:R-:W-:Y:S01]  /*1240*/  @!P0 IMAD.WIDE R6, R133, 0x2, R2 ;  /* 0x0000000285068825 */ /* 0x002fe200078e0202 */
[----:B------:R-:W1:Y:S01]  /*1250*/  SHFL.IDX PT, R4, R13, 0x1, 0x181f ;  /* 0x00381f000d047f89 */ /* 0x000e6200000e0000 */
[----:B------:R-:W-:-:S02]  /*1260*/  SHF.R.S32.HI R95, RZ, 0x1f, R178 ;  /* 0x0000001fff5f7819 */ /* 0x000fc400000114b2 */
[----:B------:R-:W-:Y:S01]  /*1270*/  IMAD R16, R0, c[0x0][0x2b8], R9 ;  /* 0x0000ae0000107a24 */ /* 0x000fe200078e0209 */
[----:B------:R3:W-:Y:S01]  /*1280*/  @!P0 LDGSTS.E.BYPASS.LTC128B.128 [R93+0x100], [R6.64], !P4 ;  /* 0x00100000065d8fae */ /* 0x0007e2000e101d4c */
[----:B------:R-:W-:Y:S01]  /*1290*/  @!P0 IMAD.WIDE R8, R176, 0x2, R2 ;  /* 0x00000002b0088825 */ /* 0x000fe200078e0202 */
[----:B------:R-:W-:Y:S02]  /*12a0*/  IADD3 R0, R15, 0x20, RZ ;  /* 0x000000200f007810 */ /* 0x000fe40007ffe0ff */
[----:B------:R-:W-:Y:S02]  /*12b0*/  SHF.R.S32.HI R12, RZ, 0x1f, R16 ;  /* 0x0000001fff0c7819 */ /* 0x000fe40000011410 */
[----:B------:R4:W-:Y:S01]  /*12c0*/  @!P0 LDGSTS.E.BYPASS.LTC128B.128 [R93+0x4100], [R8.64], !P3 ;  /* 0x04100000085d8fae */ /* 0x0009e2000d901d4c */
[----:B------:R-:W-:Y:S01]  /*12d0*/  SHF.R.S32.HI R96, RZ, 0x1f, R176 ;  /* 0x0000001fff607819 */ /* 0x000fe200000114b0 */
[----:B---3--:R-:W-:-:S04]  /*12e0*/  @!P0 IMAD.WIDE R6, R178, 0x2, R2 ;  /* 0x00000002b2068825 */ /* 0x008fc800078e0202 */
[----:B------:R-:W-:Y:S01]  /*12f0*/  @!P0 IMAD.WIDE R2, R177, 0x2, R2 ;  /* 0x00000002b1028825 */ /* 0x000fe200078e0202 */
[----:B------:R3:W-:Y:S04]  /*1300*/  @!P0 LDGSTS.E.BYPASS.LTC128B.128 [R93+0x8100], [R6.64], !P2 ;  /* 0x08100000065d8fae */ /* 0x0007e8000d101d4c */
[----:B------:R5:W-:Y:S01]  /*1310*/  @!P0 LDGSTS.E.BYPASS.LTC128B.128 [R93+0xc100], [R2.64], !P5 ;  /* 0x0c100000025d8fae */ /* 0x000be2000e901d4c */
[----:B------:R-:W-:Y:S01]  /*1320*/  ISETP.GE.AND P0, PT, R0, R20, PT ;  /* 0x000000140000720c */ /* 0x000fe20003f06270 */
[----:B------:R-:W-:-:S04]  /*1330*/  IMAD R0, R12, c[0x0][0x1e0], RZ ;  /* 0x000078000c007a24 */ /* 0x000fc800078e02ff */
[----:B------:R-:W-:-:S08]  /*1340*/  IMAD R0, R16, c[0x0][0x1e4], R0 ;  /* 0x0000790010007a24 */ /* 0x000fd000078e0200 */
[----:B-1----:R-:W-:-:S04]  /*1350*/  @!P0 IMAD.WIDE R10, R133, 0x2, R4 ;  /* 0x00000002850a8825 */ /* 0x002fc800078e0204 */
[----:B----4-:R-:W-:Y:S01]  /*1360*/  @!P0 IMAD.WIDE R8, R176, 0x2, R4 ;  /* 0x00000002b0088825 */ /* 0x010fe200078e0204 */
[----:B------:R2:W-:Y:S01]  /*1370*/  @!P0 LDGSTS.E.BYPASS.LTC128B.128 [R93+0x1100], [R10.64], !P4 ;  /* 0x011000000a5d8fae */ /* 0x0005e2000e101d4c */
[----:B---3--:R-:W-:-:S03]  /*1380*/  IADD3 R6, R15, 0x40, RZ ;  /* 0x000000400f067810 */ /* 0x008fc60007ffe0ff */
[----:B------:R1:W-:Y:S01]  /*1390*/  @!P0 LDGSTS.E.BYPASS.LTC128B.128 [R93+0x5100], [R8.64], !P3 ;  /* 0x05100000085d8fae */ /* 0x0003e2000d901d4c */
[----:B-----5:R-:W-:Y:S01]  /*13a0*/  IMAD.WIDE.U32 R2, R16, c[0x0][0x1e0], RZ ;  /* 0x0000780010027a25 */ /* 0x020fe200078e00ff */
[----:B------:R-:W-:-:S03]  /*13b0*/  ISETP.GE.AND P1, PT, R6, R20, PT ;  /* 0x000000140600720c */ /* 0x000fc60003f26270 */
[----:B------:R-:W-:-:S04]  /*13c0*/  @!P0 IMAD.WIDE R6, R178, 0x2, R4 ;  /* 0x00000002b2068825 */ /* 0x000fc800078e0204 */
[----:B------:R-:W-:Y:S01]  /*13d0*/  IMAD.IADD R3, R3, 0x1, R0 ;  /* 0x0000000103037824 */ /* 0x000fe200078e0200 */
[----:B------:R3:W-:Y:S01]  /*13e0*/  @!P0 LDGSTS.E.BYPASS.LTC128B.128 [R93+0x9100], [R6.64], !P2 ;  /* 0x09100000065d8fae */ /* 0x0007e2000d101d4c */
[----:B------:R-:W-:-:S04]  /*13f0*/  @!P0 IMAD.WIDE R4, R177, 0x2, R4 ;  /* 0x00000002b1048825 */ /* 0x000fc800078e0204 */
[----:B------:R-:W-:Y:S01]  /*1400*/  IMAD R0, R12, c[0x0][0x208], RZ ;  /* 0x000082000c007a24 */ /* 0x000fe200078e02ff */
[----:B------:R4:W-:Y:S03]  /*1410*/  @!P0 LDGSTS.E.BYPASS.LTC128B.128 [R93+0xd100], [R4.64], !P5 ;  /* 0x0d100000045d8fae */ /* 0x0009e6000e901d4c */
[C---:B------:R-:W-:Y:S02]  /*1420*/  IMAD R0, R16.reuse, c[0x0][0x20c], R0 ;  /* 0x0000830010007a24 */ /* 0x040fe400078e0200 */
[----:B---3--:R-:W-:-:S04]  /*1430*/  IMAD.WIDE.U32 R6, R16, c[0x0][0x208], RZ ;  /* 0x0000820010067a25 */ /* 0x008fc800078e00ff */
[----:B------:R-:W-:Y:S01]  /*1440*/  IMAD.IADD R7, R7, 0x1, R0 ;  /* 0x0000000107077824 */ /* 0x000fe200078e0200 */
[----:B--2---:R-:W-:Y:S01]  /*1450*/  SHF.R.S32.HI R10, RZ, 0x1f, R21 ;  /* 0x0000001fff0a7819 */ /* 0x004fe20000011415 */
[C---:B----4-:R-:W-:Y:S01]  /*1460*/  IMAD.WIDE.U32 R4, R21.reuse, c[0x0][0x1f0], R2 ;  /* 0x00007c0015047a25 */ /* 0x050fe200078e0002 */
[----:B------:R-:W-:Y:S03]  /*1470*/  STL [R1+0x8], R21 ;  /* 0x0000081501007387 */ /* 0x000fe60000100800 */
[----:B-1----:R-:W-:Y:S01]  /*1480*/  IMAD R8, R10, c[0x0][0x1f0], RZ ;  /* 0x00007c000a087a24 */ /* 0x002fe200078e02ff */
[----:B------:R-:W-:Y:S01]  /*1490*/  SHFL.IDX PT, R2, R13, 0x2, 0x181f ;  /* 0x00581f000d027f89 */ /* 0x000fe200000e0000 */
[----:B------:R-:W-:-:S03]  /*14a0*/  IMAD.WIDE.U32 R6, R21, c[0x0][0x218], R6 ;  /* 0x0000860015067a25 */ /* 0x000fc600078e0006 */
[----:B------:R-:W1:Y:S01]  /*14b0*/  SHFL.IDX PT, R3, R14, 0x2, 0x181f ;  /* 0x00581f000e037f89 */ /* 0x000e6200000e0000 */
[----:B------:R-:W-:Y:S01]  /*14c0*/  IMAD R0, R21, c[0x0][0x1f4], R8 ;  /* 0x00007d0015007a24 */ /* 0x000fe200078e0208 */
[----:B------:R-:W-:Y:S02]  /*14d0*/  IADD3 R8, P0, R4, UR20, RZ ;  /* 0x0000001404087c10 */ /* 0x000fe4000ff1e0ff */
[----:B------:R-:W-:Y:S02]  /*14e0*/  STL [R1+0x4], R93 ;  /* 0x0000045d01007387 */ /* 0x000fe40000100800 */
[----:B------:R-:W-:Y:S01]  /*14f0*/  IADD3.X R9, R5, UR18, R0, P0, !PT ;  /* 0x0000001205097c10 */ /* 0x000fe200087fe400 */
[----:B------:R-:W-:Y:S01]  /*1500*/  IMAD R0, R10, c[0x0][0x218], RZ ;  /* 0x000086000a007a24 */ /* 0x000fe200078e02ff */
[C---:B------:R-:W-:Y:S01]  /*1510*/  LEA R17, P0, R8.reuse, c[0x0][0x1c8], 0x1 ;  /* 0x0000720008117a11 */ /* 0x040fe200078008ff */
[----:B------:R2:W-:Y:S04]  /*1520*/  STL [R1+0xc], R16 ;  /* 0x00000c1001007387 */ /* 0x0005e80000100800 */
[----:B------:R-:W-:Y:S04]  /*1530*/  SHFL.IDX PT, R4, R13, 0x3, 0x181f ;  /* 0x00781f000d047f89 */ /* 0x000fe800000e0000 */
[----:B------:R-:W3:Y:S01]  /*1540*/  SHFL.IDX PT, R5, R14, 0x3, 0x181f ;  /* 0x00781f000e057f89 */ /* 0x000ee200000e0000 */
[----:B--2---:R-:W-:Y:S01]  /*1550*/  LEA.HI.X R16, R8, c[0x0][0x1cc], R9, 0x1, P0 ;  /* 0x0000730008107a11 */ /* 0x004fe200000f0c09 */
[----:B------:R-:W-:Y:S01]  /*1560*/  IMAD R8, R21, c[0x0][0x21c], R0 ;  /* 0x0000870015087a24 */ /* 0x000fe200078e0200 */
[----:B------:R-:W-:-:S02]  /*1570*/  IADD3 R0, P0, R6, UR22, RZ ;  /* 0x0000001606007c10 */ /* 0x000fc4000ff1e0ff */
[----:B------:R-:W-:Y:S02]  /*1580*/  IADD3 R21, -R18, UR10, RZ ;  /* 0x0000000a12157c10 */ /* 0x000fe4000fffe1ff */
[----:B------:R-:W-:Y:S01]  /*1590*/  IADD3.X R6, R7, UR4, R8, P0, !PT ;  /* 0x0000000407067c10 */ /* 0x000fe200087fe408 */
[----:B-1----:R-:W-:Y:S01]  /*15a0*/  @!P1 IMAD.WIDE R8, R133, 0x2, R2 ;  /* 0x0000000285089825 */ /* 0x002fe200078e0202 */
[C---:B------:R-:W-:Y:S02]  /*15b0*/  LEA R10, P0, R0.reuse, c[0x0][0x1f8], 0x1 ;  /* 0x00007e00000a7a11 */ /* 0x040fe400078008ff */
[----:B------:R-:W-:Y:S02]  /*15c0*/  IADD3 R7, R15, 0x60, RZ ;  /* 0x000000600f077810 */ /* 0x000fe40007ffe0ff */
[----:B------:R-:W-:Y:S01]  /*15d0*/  LEA.HI.X R0, R0, c[0x0][0x1fc], R6, 0x1, P0 ;  /* 0x00007f0000007a11 */ /* 0x000fe200000f0c06 */
[----:B------:R-:W1:Y:S01]  /*15e0*/  SHFL.IDX PT, R13, R10, RZ, 0x181f ;  /* 0x00181fff0a0d7589 */ /* 0x000e6200000e0000 */
[----:B------:R-:W-:Y:S01]  /*15f0*/  ISETP.GE.AND P0, PT, R7, R20, PT ;  /* 0x000000140700720c */ /* 0x000fe20003f06270 */
[--C-:B------:R-:W-:Y:S01]  /*1600*/  @!P1 IMAD.WIDE R6, R176, 0x2, R2.reuse ;  /* 0x00000002b0069825 */ /* 0x100fe200078e0202 */
[----:B------:R-:W-:Y:S01]  /*1610*/  LEA.HI R20, R36, R132, RZ, 0x4 ;  /* 0x0000008424147211 */ /* 0x000fe200078f20ff */
[----:B------:R2:W4:Y:S04]  /*1620*/  SHFL.IDX PT, R14, R10, 0x1, 0x181f ;  /* 0x00381f000a0e7f89 */ /* 0x00052800000e0000 */
[----:B------:R5:W-:Y:S04]  /*1630*/  @!P1 LDGSTS.E.BYPASS.LTC128B.128 [R93+0x2100], [R8.64], !P4 ;  /* 0x02100000085d9fae */ /* 0x000be8000e101d4c */
[----:B------:R1:W-:Y:S04]  /*1640*/  @!P1 LDGSTS.E.BYPASS.LTC128B.128 [R93+0x6100], [R6.64], !P3 ;  /* 0x06100000065d9fae */ /* 0x0003e8000d901d4c */
[----:B------:R-:W3:Y:S04]  /*1650*/  SHFL.IDX PT, R12, R0, RZ, 0x181f ;  /* 0x00181fff000c7589 */ /* 0x000ee800000e0000 */
[----:B------:R4:W4:Y:S01]  /*1660*/  SHFL.IDX PT, R15, R0, 0x1, 0x181f ;  /* 0x00381f00000f7f89 */ /* 0x00092200000e0000 */
[----:B--2---:R-:W-:-:S05]  /*1670*/  @!P1 IMAD.WIDE R10, R178, 0x2, R2 ;  /* 0x00000002b20a9825 */ /* 0x004fca00078e0202 */
[----:B------:R2:W-:Y:S01]  /*1680*/  @!P1 LDGSTS.E.BYPASS.LTC128B.128 [R93+0xa100], [R10.64], !P2 ;  /* 0x0a1000000a5d9fae */ /* 0x0005e2000d101d4c */
[----:B-----5:R-:W-:-:S03]  /*1690*/  @!P1 IMAD.WIDE R8, R177, 0x2, R2 ;  /* 0x00000002b1089825 */ /* 0x020fc600078e0202 */
[----:B-1----:R-:W-:Y:S01]  /*16a0*/  SHFL.IDX PT, R6, R17, RZ, 0x181f ;  /* 0x00181fff11067589 */ /* 0x002fe200000e0000 */
[----:B---3--:R-:W-:-:S03]  /*16b0*/  @!P0 IMAD.WIDE R2, R133, 0x2, R4 ;  /* 0x0000000285028825 */ /* 0x008fc600078e0204 */
[----:B------:R-:W1:Y:S01]  /*16c0*/  SHFL.IDX PT, R7, R16, RZ, 0x181f ;  /* 0x00181fff10077589 */ /* 0x000e6200000e0000 */
[----:B----4-:R-:W-:-:S03]  /*16d0*/  LOP3.LUT R0, R20, 0xfffffff0, RZ, 0xc0, !PT ;  /* 0xfffffff014007812 */ /* 0x010fc600078ec0ff */
[----:B------:R3:W-:Y:S01]  /*16e0*/  @!P1 LDGSTS.E.BYPASS.LTC128B.128 [R93+0xe100], [R8.64], !P5 ;  /* 0x0e100000085d9fae */ /* 0x0007e2000e901d4c */
[----:B------:R-:W-:Y:S01]  /*16f0*/  ISETP.GE.AND P1, PT, R21, 0x1, PT ;  /* 0x000000011500780c */ /* 0x000fe20003f26270 */
[----:B------:R-:W-:Y:S02]  /*1700*/  IMAD.IADD R0, R132, 0x1, -R0 ;  /* 0x0000000184007824 */ /* 0x000fe400078e0a00 */
[----:B------:R4:W-:Y:S01]  /*1710*/  @!P0 LDGSTS.E.BYPASS.LTC128B.128 [R93+0x3100], [R2.64], !P4 ;  /* 0x03100000025d8fae */ /* 0x0009e2000e101d4c */
[----:B------:R-:W-:Y:S01]  /*1720*/  ISETP.GE.AND P4, PT, R58, c[0x0][0x1d4], PT ;  /* 0x000075003a007a0c */ /* 0x000fe20003f86270 */
[----:B--2---:R-:W-:-:S04]  /*1730*/  IMAD.WIDE R10, R133, 0x2, RZ ;  /* 0x00000002850a7825 */ /* 0x004fc800078e02ff */
[----:B---3--:R-:W-:-:S04]  /*1740*/  @!P0 IMAD.WIDE R8, R176, 0x2, R4 ;  /* 0x00000002b0088825 */ /* 0x008fc800078e0204 */
[--C-:B----4-:R-:W-:Y:S01]  /*1750*/  @!P0 IMAD.WIDE R2, R178, 0x2, R4.reuse ;  /* 0x00000002b2028825 */ /* 0x110fe200078e0204 */
[----:B------:R2:W-:Y:S01]  /*1760*/  @!P0 LDGSTS.E.BYPASS.LTC128B.128 [R93+0x7100], [R8.64], !P3 ;  /* 0x07100000085d8fae */ /* 0x0005e2000d901d4c */
[----:B------:R-:W-:Y:S02]  /*1770*/  ISETP.GE.AND P3, PT, R56, c[0x0][0x1d4], PT ;  /* 0x0000750038007a0c */ /* 0x000fe40003f66270 */
[----:B------:R-:W-:Y:S01]  /*1780*/  @!P0 IMAD.WIDE R4, R177, 0x2, R4 ;  /* 0x00000002b1048825 */ /* 0x000fe200078e0204 */
[----:B------:R3:W-:Y:S01]  /*1790*/  @!P0 LDGSTS.E.BYPASS.LTC128B.128 [R93+0xb100], [R2.64], !P2 ;  /* 0x0b100000025d8fae */ /* 0x0007e2000d101d4c */
[----:B------:R-:W-:-:S03]  /*17a0*/  IADD3 R30, P2, R13, R10, RZ ;  /* 0x0000000a0d1e7210 */ /* 0x000fc60007f5e0ff */
[----:B------:R4:W-:Y:S01]  /*17b0*/  @!P0 LDGSTS.E.BYPASS.LTC128B.128 [R93+0xf100], [R4.64], !P5 ;  /* 0x0f100000045d8fae */ /* 0x0009e2000e901d4c */
[----:B------:R-:W-:Y:S01]  /*17c0*/  IADD3 R26, P0, R10, R14, RZ ;  /* 0x0000000e0a1a7210 */ /* 0x000fe20007f1e0ff */
[----:B------:R-:W-:Y:S01]  /*17d0*/  IMAD.X R31, R12, 0x1, R11, P2 ;  /* 0x000000010c1f7824 */ /* 0x000fe200010e060b */
[----:B------:R-:W-:Y:S01]  /*17e0*/  ISETP.GE.AND P5, PT, R57, c[0x0][0x1d4], PT ;  /* 0x0000750039007a0c */ /* 0x000fe20003fa6270 */
[----:B------:R-:W0:Y:S02]  /*17f0*/  LDGDEPBAR ;  /* 0x00000000000079af */ /* 0x000e240000000000 */
[----:B------:R-:W-:Y:S02]  /*1800*/  IMAD.X R27, R11, 0x1, R15, P0 ;  /* 0x000000010b1b7824 */ /* 0x000fe400000e060f */
[----:B-1----:R-:W-:-:S04]  /*1810*/  @P1 IMAD.WIDE R10, R176, 0x2, R6 ;  /* 0x00000002b00a1825 */ /* 0x002fc800078e0206 */
[----:B--2---:R-:W-:-:S04]  /*1820*/  @P1 IMAD.WIDE R8, R178, 0x2, R6 ;  /* 0x00000002b2081825 */ /* 0x004fc800078e0206 */
[----:B---3--:R-:W-:-:S04]  /*1830*/  IMAD.WIDE R2, R176, 0x2, RZ ;  /* 0x00000002b0027825 */ /* 0x008fc800078e02ff */
[----:B----4-:R-:W-:Y:S01]  /*1840*/  @P1 IMAD.WIDE R4, R133, 0x2, R6 ;  /* 0x0000000285041825 */ /* 0x010fe200078e0206 */
[----:B------:R-:W-:Y:S02]  /*1850*/  IADD3 R28, P2, R13, R2, RZ ;  /* 0x000000020d1c7210 */ /* 0x000fe40007f5e0ff */
[----:B------:R-:W-:Y:S02]  /*1860*/  IADD3 R24, P0, R2, R14, RZ ;  /* 0x0000000e02187210 */ /* 0x000fe40007f1e0ff */
[----:B------:R1:W-:Y:S01]  /*1870*/  @P1 LDGSTS.E.BYPASS.LTC128B.128 [R93+0x10100], [R4.64], !P6 ;  /* 0x10100000045d1fae */ /* 0x0003e2000f101d4c */
[----:B------:R-:W-:Y:S02]  /*1880*/  IMAD.X R29, R12, 0x1, R3, P2 ;  /* 0x000000010c1d7824 */ /* 0x000fe400010e0603 */
[----:B------:R-:W-:Y:S01]  /*1890*/  IMAD.X R25, R3, 0x1, R15, P0 ;  /* 0x0000000103197824 */ /* 0x000fe200000e060f */
[----:B------:R-:W-:Y:S01]  /*18a0*/  SHFL.IDX PT, R2, R17, 0x1, 0x181f ;  /* 0x00381f0011027f89 */ /* 0x000fe200000e0000 */
[----:B------:R-:W-:-:S03]  /*18b0*/  ISETP.GT.AND P0, PT, R21, 0x20, PT ;  /* 0x000000201500780c */ /* 0x000fc60003f04270 */
[----:B------:R-:W2:Y:S04]  /*18c0*/  SHFL.IDX PT, R3, R16, 0x1, 0x181f ;  /* 0x00381f0010037f89 */ /* 0x000ea800000e0000 */
[----:B------:R3:W-:Y:S04]  /*18d0*/  @P1 LDGSTS.E.BYPASS.LTC128B.128 [R93+0x12100], [R10.64], !P5 ;  /* 0x121000000a5d1fae */ /* 0x0007e8000e901d4c */
[----:B------:R4:W-:Y:S01]  /*18e0*/  @P1 LDGSTS.E.BYPASS.LTC128B.128 [R93+0x14100], [R8.64], !P4 ;  /* 0x14100000085d1fae */ /* 0x0009e2000e101d4c */
[----:B-1----:R-:W-:-:S04]  /*18f0*/  @P1 IMAD.WIDE R4, R177, 0x2, R6 ;  /* 0x00000002b1041825 */ /* 0x002fc800078e0206 */
[----:B------:R-:W-:Y:S01]  /*1900*/  IMAD.WIDE R6, R178, 0x2, RZ ;  /* 0x00000002b2067825 */ /* 0x000fe200078e02ff */
[----:B------:R1:W-:Y:S04]  /*1910*/  @P1 LDGSTS.E.BYPASS.LTC128B.128 [R93+0x16100], [R4.64], !P3 ;  /* 0x16100000045d1fae */ /* 0x0003e8000d901d4c */
[----:B------:R-:W-:Y:S02]  /*1920*/  IADD3 R22, P1, R13, R6, RZ ;  /* 0x000000060d167210 */ /* 0x000fe40007f3e0ff */
[----:B---3--:R-:W-:-:S03]  /*1930*/  SHF.R.S32.HI R11, RZ, 0x1f, R0 ;  /* 0x0000001fff0b7819 */ /* 0x008fc60000011400 */
[----:B------:R-:W-:Y:S01]  /*1940*/  IMAD.X R23, R12, 0x1, R7, P1 ;  /* 0x000000010c177824 */ /* 0x000fe200008e0607 */
[----:B------:R-:W-:Y:S02]  /*1950*/  IADD3 R34, P1, R6, R14, RZ ;  /* 0x0000000e06227210 */ /* 0x000fe40007f3e0ff */
[----:B----4-:R-:W-:Y:S02]  /*1960*/  SHF.R.S32.HI R8, RZ, 0x4, R20 ;  /* 0x00000004ff087819 */ /* 0x010fe40000011414 */
[----:B------:R-:W-:Y:S01]  /*1970*/  LEA.HI R11, R11, R0, RZ, 0x3 ;  /* 0x000000000b0b7211 */ /* 0x000fe200078f18ff */
[----:B------:R-:W-:Y:S01]  /*1980*/  IMAD.X R35, R7, 0x1, R15, P1 ;  /* 0x0000000107237824 */ /* 0x000fe200008e060f */
[----:B------:R-:W-:Y:S02]  /*1990*/  LEA.HI R6, R20, R8, RZ, 0x1 ;  /* 0x0000000814067211 */ /* 0x000fe400078f08ff */
[----:B------:R-:W-:Y:S02]  /*19a0*/  LOP3.LUT R10, R11, 0xfffffff8, RZ, 0xc0, !PT ;  /* 0xfffffff80b0a7812 */ /* 0x000fe400078ec0ff */
[----:B------:R-:W-:Y:S01]  /*19b0*/  LOP3.LUT R9, R6, 0xfffffffe, RZ, 0xc0, !PT ;  /* 0xfffffffe06097812 */ /* 0x000fe200078ec0ff */
[----:B--2---:R-:W-:-:S04]  /*19c0*/  @P0 IMAD.WIDE R6, R133, 0x2, R2 ;  /* 0x0000000285060825 */ /* 0x004fc800078e0202 */
[----:B------:R-:W-:Y:S01]  /*19d0*/  IMAD.IADD R10, R0, 0x1, -R10 ;  /* 0x00000001000a7824 */ /* 0x000fe200078e0a0a */
[----:B------:R2:W-:Y:S01]  /*19e0*/  @P0 LDGSTS.E.BYPASS.LTC128B.128 [R93+0x11100], [R6.64], !P6 ;  /* 0x11100000065d0fae */ /* 0x0005e2000f101d4c */
[----:B-1----:R-:W-:-:S04]  /*19f0*/  IMAD.WIDE R4, R177, 0x2, RZ ;  /* 0x00000002b1047825 */ /* 0x002fc800078e02ff */
[----:B------:R-:W-:Y:S01]  /*1a00*/  IMAD.IADD R9, R8, 0x1, -R9 ;  /* 0x0000000108097824 */ /* 0x000fe200078e0a09 */
[----:B------:R-:W-:Y:S01]  /*1a10*/  IADD3 R16, P1, R13, R4, RZ ;  /* 0x000000040d107210 */ /* 0x000fe20007f3e0ff */
[----:B------:R-:W-:-:S04]  /*1a20*/  IMAD.SHL.U32 R0, R10, 0x40, RZ ;  /* 0x000000400a007824 */ /* 0x000fc800078e00ff */
[----:B------:R-:W-:Y:S01]  /*1a30*/  IMAD.X R17, R12, 0x1, R5, P1 ;  /* 0x000000010c117824 */ /* 0x000fe200008e0605 */
[----:B------:R-:W-:Y:S02]  /*1a40*/  IADD3 R32, P1, R4, R14, RZ ;  /* 0x0000000e04207210 */ /* 0x000fe40007f3e0ff */
[----:B------:R-:W-:-:S03]  /*1a50*/  LOP3.LUT R0, R0, 0x1c0, RZ, 0xc0, !PT ;  /* 0x000001c000007812 */ /* 0x000fc600078ec0ff */
[----:B------:R-:W-:Y:S01]  /*1a60*/  IMAD.X R33, R5, 0x1, R15, P1 ;  /* 0x0000000105217824 */ /* 0x000fe200008e060f */
[----:B------:R-:W-:Y:S01]  /*1a70*/  R2P PR, R10, 0x6 ;  /* 0x000000060a007804 */ /* 0x000fe20000000000 */
[----:B------:R-:W-:-:S05]  /*1a80*/  @P0 IMAD.WIDE R4, R176, 0x2, R2 ;  /* 0x00000002b0040825 */ /* 0x000fca00078e0202 */
[----:B------:R1:W-:Y:S01]  /*1a90*/  @P0 LDGSTS.E.BYPASS.LTC128B.128 [R93+0x13100], [R4.64], !P5 ;  /* 0x13100000045d0fae */ /* 0x0003e2000e901d4c */
[----:B--2---:R-:W-:-:S04]  /*1aa0*/  @P0 IMAD.WIDE R6, R178, 0x2, R2 ;  /* 0x00000002b2060825 */ /* 0x004fc800078e0202 */
[----:B------:R-:W-:Y:S01]  /*1ab0*/  @P0 IMAD.WIDE R2, R177, 0x2, R2 ;  /* 0x00000002b1020825 */ /* 0x000fe200078e0202 */
[----:B------:R2:W-:Y:S04]  /*1ac0*/  @P0 LDGSTS.E.BYPASS.LTC128B.128 [R93+0x15100], [R6.64], !P4 ;  /* 0x15100000065d0fae */ /* 0x0005e8000e101d4c */
[----:B------:R3:W-:Y:S01]  /*1ad0*/  @P0 LDGSTS.E.BYPASS.LTC128B.128 [R93+0x17100], [R2.64], !P3 ;  /* 0x17100000025d0fae */ /* 0x0007e2000d901d4c */
[----:B------:R-:W-:-:S03]  /*1ae0*/  LOP3.LUT P0, RZ, R19, 0x2, RZ, 0xc0, !PT ;  /* 0x0000000213ff7812 */ /* 0x000fc6000780c0ff */
[----:B------:R-:W0:Y:S01]  /*1af0*/  LDGDEPBAR ;  /* 0x00000000000079af */ /* 0x000e220000000000 */
[----:B-1----:R-:W-:Y:S02]  /*1b00*/  IMAD.SHL.U32 R4, R9, 0x8, RZ ;  /* 0x0000000809047824 */ /* 0x002fe400078e00ff */
[----:B------:R-:W-:-:S03]  /*1b10*/  IMAD.SHL.U32 R5, R19, 0x40, RZ ;  /* 0x0000004013057824 */ /* 0x000fc600078e00ff */
[----:B------:R-:W-:Y:S01]  /*1b20*/  LOP3.LUT R4, R0, 0x8, R4, 0xf8, !PT ;  /* 0x0000000800047812 */ /* 0x000fe200078ef804 */
[----:B--2---:R-:W-:Y:S02]  /*1b30*/  IMAD.MOV.U32 R6, RZ, RZ, 0x10 ;  /* 0x00000010ff067424 */ /* 0x004fe400078e00ff */
[----:B------:R-:W-:Y:S01]  /*1b40*/  IMAD.MOV.U32 R7, RZ, RZ, 0x20 ;  /* 0x00000020ff077424 */ /* 0x000fe200078e00ff */
[----:B---3--:R-:W-:Y:S01]  /*1b50*/  SHF.R.U32.HI R3, RZ, 0x3, R0 ;  /* 0x00000003ff037819 */ /* 0x008fe20000011600 */
[----:B------:R-:W-:Y:S01]  /*1b60*/  IMAD.SHL.U32 R2, R18, 0x8, RZ ;  /* 0x0000000812027824 */ /* 0x000fe200078e00ff */
[----:B------:R-:W-:Y:S01]  /*1b70*/  LOP3.LUT R0, R5, 0x1c0, RZ, 0xc0, !PT ;  /* 0x000001c005007812 */ /* 0x000fe200078ec0ff */
[----:B------:R-:W-:-:S04]  /*1b80*/  DEPBAR.LE SB0, 0x1 ;  /* 0x000080400000791a */ /* 0x000fc80000000000 */
[----:B------:R-:W-:Y:S01]  /*1b90*/  LOP3.LUT R5, R4, R3, RZ, 0x3c, !PT ;  /* 0x0000000304057212 */ /* 0x000fe200078e3cff */
[----:B------:R-:W-:Y:S01]  /*1ba0*/  IMAD.SHL.U32 R4, R11, 0x40, RZ ;  /* 0x000000400b047824 */ /* 0x000fe200078e00ff */
[----:B------:R-:W-:Y:S01]  /*1bb0*/  LOP3.LUT R3, R0, 0x8, R2, 0xf8, !PT ;  /* 0x0000000800037812 */ /* 0x000fe200078ef802 */
[----:B------:R-:W-:Y:S01]  /*1bc0*/  IMAD.SHL.U32 R2, R92, 0x20, RZ ;  /* 0x000000205c027824 */ /* 0x000fe200078e00ff */
[----:B------:R-:W-:Y:S02]  /*1bd0*/  SHF.R.U32.HI R0, RZ, 0x3, R0 ;  /* 0x00000003ff007819 */ /* 0x000fe40000011600 */
[----:B------:R-:W-:Y:S02]  /*1be0*/  LOP3.LUT R4, R5, 0xfffffe00, R4, 0xf8, !PT ;  /* 0xfffffe0005047812 */ /* 0x000fe400078ef804 */
[----:B------:R-:W-:Y:S02]  /*1bf0*/  LOP3.LUT R2, R2, 0x7ffffc00, RZ, 0xc0, !PT ;  /* 0x7ffffc0002027812 */ /* 0x000fe400078ec0ff */
[----:B------:R-:W-:-:S02]  /*1c00*/  LOP3.LUT R0, R3, R0, RZ, 0x3c, !PT ;  /* 0x0000000003007212 */ /* 0x000fc400078e3cff */
[----:B------:R-:W-:Y:S01]  /*1c10*/  SEL R5, R6, 0xfffffff0, !P1 ;  /* 0xfffffff006057807 */ /* 0x000fe20004800000 */
[----:B------:R-:W-:Y:S01]  /*1c20*/  IMAD.IADD R2, R4, 0x1, R2 ;  /* 0x0000000104027824 */ /* 0x000fe200078e0202 */
[----:B------:R-:W-:Y:S01]  /*1c30*/  BAR.SYNC.DEFER_BLOCKING 0x0 ;  /* 0x0000000000007b1d */ /* 0x000fe20000010000 */
[----:B------:R-:W-:Y:S01]  /*1c40*/  IMAD R0, R9, 0x200, R0 ;  /* 0x0000020009007824 */ /* 0x000fe200078e0200 */
[----:B------:R-:W-:Y:S01]  /*1c50*/  ISETP.GE.AND P1, PT, R133, c[0x0][0x1d4], PT ;  /* 0x0000750085007a0c */ /* 0x000fe20003f26270 */
[C---:B------:R-:W-:Y:S01]  /*1c60*/  IMAD.SHL.U32 R232, R2.reuse, 0x2, RZ ;  /* 0x0000000202e87824 */ /* 0x040fe200078e00ff */
[----:B------:R-:W-:Y:S01]  /*1c70*/  LEA R240, R2, 0x100, 0x1 ;  /* 0x0000010002f07811 */ /* 0x000fe200078e08ff */
[----:B------:R-:W-:Y:S01]  /*1c80*/  IMAD.SHL.U32 R134, R0, 0x2, RZ ;  /* 0x0000000200867824 */ /* 0x000fe200078e00ff */
[----:B------:R-:W-:Y:S02]  /*1c90*/  SEL R0, R7, 0xffffffe0, !P2 ;  /* 0xffffffe007007807 */ /* 0x000fe40005000000 */
[----:B------:R-:W-:Y:S01]  /*1ca0*/  SEL R3, R6, 0xfffffff0, !P0 ;  /* 0xfffffff006037807 */ /* 0x000fe20004000000 */
[--C-:B------:R-:W-:Y:S01]  /*1cb0*/  IMAD R236, R5, 0x2, R240.reuse ;  /* 0x0000000205ec7824 */ /* 0x100fe200078e02f0 */
[----:B------:R-:W-:Y:S01]  /*1cc0*/  ISETP.LT.OR P0, PT, R21, 0x1, P1 ;  /* 0x000000011500780c */ /* 0x000fe20000f01670 */
[C---:B------:R-:W-:Y:S01]  /*1cd0*/  IMAD R240, R0.reuse, 0x2, R240 ;  /* 0x0000000200f07824 */ /* 0x040fe200078e02f0 */
[----:B------:R-:W-:Y:S01]  /*1ce0*/  ISETP.GE.AND P1, PT, R57, c[0x0][0x1d4], PT ;  /* 0x0000750039007a0c */ /* 0x000fe20003f26270 */
[----:B------:R-:W-:Y:S01]  /*1cf0*/  IMAD R244, R0, 0x2, R236 ;  /* 0x0000000200f47824 */ /* 0x000fe200078e02ec */
[----:B------:R-:W-:Y:S01]  /*1d00*/  ISETP.GE.AND P2, PT, R58, c[0x0][0x1d4], PT ;  /* 0x000075003a007a0c */ /* 0x000fe20003f46270 */
[----:B------:R-:W-:Y:S01]  /*1d10*/  IMAD R6, R3, 0x2, R134 ;  /* 0x0000000203067824 */ /* 0x000fe200078e0286 */
[----:B------:R-:W-:Y:S04]  /*1d20*/  LDSM.16.M88.4 R168, [R232+0x100] ;  /* 0x00010000e8a8783b */ /* 0x000fe80000000200 */
[----:B------:R-:W-:Y:S04]  /*1d30*/  LDSM.16.M88.4 R200, [R232+0x4100] ;  /* 0x00410000e8c8783b */ /* 0x000fe80000000200 */
[----:B------:R-:W-:Y:S04]  /*1d40*/  LDSM.16.M88.4 R216, [R232+0x8100] ;  /* 0x00810000e8d8783b */ /* 0x000fe80000000200 */
[----:B------:R-:W-:Y:S04]  /*1d50*/  LDSM.16.M88.4 R172, [R236] ;  /* 0x00000000ecac783b */ /* 0x000fe80000000200 */
        /* <DEDUP_REMOVED lines=8> */
[----:B------:R-:W-:Y:S04]  /*1de0*/  LDSM.16.M88.4 R232, [R232+0xc100] ;  /* 0x00c10000e8e8783b */ /* 0x000fe80000000200 */
[----:B------:R-:W-:Y:S04]  /*1df0*/  LDSM.16.M88.4 R236, [R236+0xc000] ;  /* 0x00c00000ecec783b */ /* 0x000fe80000000200 */
[----:B------:R-:W-:Y:S04]  /*1e00*/  LDSM.16.M88.4 R240, [R240+0xc000] ;  /* 0x00c00000f0f0783b */ /* 0x000fe80000000200 */
[----:B------:R-:W-:Y:S04]  /*1e10*/  LDSM.16.M88.4 R244, [R244+0xc000] ;  /* 0x00c00000f4f4783b */ /* 0x000fe80000000200 */
[----:B------:R-:W-:Y:S06]  /*1e20*/  BAR.SYNC.DEFER_BLOCKING 0x0 ;  /* 0x0000000000007b1d */ /* 0x000fec0000010000 */
[----:B------:R-:W-:-:S04]  /*1e30*/  DEPBAR.LE SB0, 0x0 ;  /* 0x000080000000791a */ /* 0x000fc80000000000 */
[----:B------:R-:W-:Y:S06]  /*1e40*/  BAR.SYNC.DEFER_BLOCKING 0x0 ;  /* 0x0000000000007b1d */ /* 0x000fec0000010000 */
[----:B------:R-:W-:Y:S04]  /*1e50*/  LDSM.16.M88.4 R44, [R6+0x10100] ;  /* 0x01010000062c783b */ /* 0x000fe80000000200 */
[----:B------:R-:W-:Y:S04]  /*1e60*/  LDSM.16.M88.4 R40, [R6+0x10900] ;  /* 0x010900000628783b */ /* 0x000fe80000000200 */
[----:B------:R-:W-:Y:S04]  /*1e70*/  LDSM.16.M88.4 R68, [R6+0x11100] ;  /* 0x011100000644783b */ /* 0x000fe80000000200 */
[----:B------:R1:W-:Y:S04]  /*1e80*/  LDSM.16.M88.4 R72, [R6+0x11900] ;  /* 0x011900000648783b */ /* 0x0003e80000000200 */
[----:B------:R-:W-:Y:S04]  /*1e90*/  LDSM.16.M88.4 R8, [R134+0x10100] ;  /* 0x010100008608783b */ /* 0x000fe80000000200 */
[----:B------:R-:W2:Y:S04]  /*1ea0*/  LDSM.16.M88.4 R36, [R134+0x10900] ;  /* 0x010900008624783b */ /* 0x000ea80000000200 */
[----:B------:R-:W3:Y:S04]  /*1eb0*/  LDSM.16.M88.4 R48, [R134+0x11100] ;  /* 0x011100008630783b */ /* 0x000ee80000000200 */
[----:B------:R-:W4:Y:S04]  /*1ec0*/  LDSM.16.M88.4 R52, [R134+0x11900] ;  /* 0x011900008634783b */ /* 0x000f280000000200 */
[----:B------:R-:W-:Y:S01]  /*1ed0*/  @!PT LDS RZ, [RZ] ;  /* 0x00000000fffff984 */ /* 0x000fe20000000800 */
[----:B------:R-:W-:Y:S01]  /*1ee0*/  @!PT LDS RZ, [RZ] ;  /* 0x00000000fffff984 */ /* 0x000fe20000000800 */
[----:B------:R-:W-:Y:S01]  /*1ef0*/  @!PT LDS RZ, [RZ] ;  /* 0x00000000fffff984 */ /* 0x000fe20000000800 */
[----:B------:R5:W-:Y:S01]  /*1f00*/  LDGSTS.E.BYPASS.LTC128B.128 [R93+0x100], [R30.64], !P0 ;  /* 0x001000001e5d7fae */ /* 0x000be2000c101d4c */
[----:B------:R-:W-:-:S02]  /*1f10*/  ISETP.LT.OR P0, PT, R21, 0x1, P1 ;  /* 0x000000011500780c */ /* 0x000fc40000f01670 */
[----:B-1----:R-:W-:-:S05]  /*1f20*/  IADD3 R6, R134, 0x10100, RZ ;  /* 0x0001010086067810 */ /* 0x002fca0007ffe0ff */
[----:B------:R-:W-:-:S05]  /*1f30*/  IMAD R84, R3, 0x2, R6 ;  /* 0x0000000203547824 */ /* 0x000fca00078e0206 */
[----:B------:R-:W-:Y:S04]  /*1f40*/  STL [R1], R84 ;  /* 0x0000005401007387 */ /* 0x000fe80000100800 */
[----:B------:R5:W-:Y:S01]  /*1f50*/  LDGSTS.E.BYPASS.LTC128B.128 [R93+0x2100], [R28.64], !P0 ;  /* 0x021000001c5d7fae */ /* 0x000be2000c101d4c */
[C---:B------:R-:W-:Y:S02]  /*1f60*/  ISETP.LT.OR P0, PT, R21.reuse, 0x1, P2 ;  /* 0x000000011500780c */ /* 0x040fe40001701670 */
[----:B------:R-:W-:Y:S01]  /*1f70*/  ISETP.GE.AND P2, PT, R56, c[0x0][0x1d4], PT ;  /* 0x0000750038007a0c */ /* 0x000fe20003f46270 */
[----:B--2---:R-:W-:Y:S10]  /*1f80*/  HMMA.16816.F32 R12, R168, R36, RZ ;  /* 0x00000024a80c723c */ /* 0x004ff400000018ff */
[----:B------:R4:W-:Y:S01]  /*1f90*/  LDGSTS.E.BYPASS.LTC128B.128 [R93+0x4100], [R22.64], !P0 ;  /* 0x04100000165d7fae */ /* 0x0009e2000c101d4c */
[----:B------:R-:W-:Y:S11]  /*1fa0*/  ISETP.LT.OR P0, PT, R21, 0x1, P2 ;  /* 0x000000011500780c */ /* 0x000ff60001701670 */
[----:B------:R-:W-:Y:S02]  /*1fb0*/  @!UPT UIADD3 URZ, URZ, URZ, URZ ;  /* 0x0000003f3f3ff290 */ /* 0x000fe4000fffe03f */
[----:B------:R1:W-:Y:S01]  /*1fc0*/  LDGSTS.E.BYPASS.LTC128B.128 [R93+0x6100], [R16.64], !P0 ;  /* 0x06100000105d7fae */ /* 0x0003e2000c101d4c */
[----:B------:R-:W-:-:S04]  /*1fd0*/  ISETP.GE.AND P0, PT, R133, c[0x0][0x1d4], PT ;  /* 0x0000750085007a0c */ /* 0x000fc80003f06270 */
[C---:B------:R-:W-:Y:S01]  /*1fe0*/  ISETP.LT.OR P0, PT, R21.reuse, 0x21, P0 ;  /* 0x000000211500780c */ /* 0x040fe20000701670 */
[----:B------:R-:W-:Y:S08]  /*1ff0*/  HMMA.16816.F32 R60, R172, R40, R12 ;  /* 0x00000028ac3c723c */ /* 0x000ff0000000180c */
[----:B---3--:R-:W-:Y:S04]  /*2000*/  HMMA.16816.F32 R12, R168, R48, RZ ;  /* 0x00000030a80c723c */ /* 0x008fe800000018ff */
[----:B------:R2:W-:Y:S01]  /*2010*/  LDGSTS.E.BYPASS.LTC128B.128 [R93+0x1100], [R26.64], !P0 ;  /* 0x011000001a5d7fae */ /* 0x0005e2000c101d4c */
[----:B------:R-:W-:-:S02]  /*2020*/  ISETP.LT.OR P0, PT, R21, 0x21, P1 ;  /* 0x000000211500780c */ /* 0x000fc40000f01670 */
[----:B------:R-:W-:-:S04]  /*2030*/  ISETP.GE.AND P1, PT, R58, c[0x0][0x1d4], PT ;  /* 0x000075003a007a0c */ /* 0x000fc80003f26270 */
[----:B------:R-:W-:-:S07]  /*2040*/  ISETP.LT.OR P1, PT, R21, 0x21, P1 ;  /* 0x000000211500780c */ /* 0x000fce0000f21670 */
[----:B------:R2:W-:Y:S01]  /*2050*/  LDGSTS.E.BYPASS.LTC128B.128 [R93+0x3100], [R24.64], !P0 ;  /* 0x03100000185d7fae */ /* 0x0005e2000c101d4c */
[----:B------:R-:W-:Y:S02]  /*2060*/  LOP3.LUT P0, RZ, R19, 0x4, RZ, 0xc0, !PT ;  /* 0x0000000413ff7812 */ /* 0x000fe4000780c0ff */
[C---:B-1----:R-:W-:Y:S02]  /*2070*/  HMMA.16816.F32 R16, R168.reuse, R10, RZ ;  /* 0x0000000aa810723c */ /* 0x042fe400000018ff */
[----:B------:R-:W-:Y:S01]  /*2080*/  SEL R2, R7, 0xffffffe0, !P0 ;  /* 0xffffffe007027807 */ /* 0x000fe20004000000 */
[----:B------:R1:W-:Y:S01]  /*2090*/  LDGSTS.E.BYPASS.LTC128B.128 [R93+0x5100], [R34.64], !P1 ;  /* 0x05100000225d7fae */ /* 0x0003e2000c901d4c */
[----:B------:R-:W-:Y:S02]  /*20a0*/  ISETP.LT.OR P0, PT, R21, 0x21, P2 ;  /* 0x000000211500780c */ /* 0x000fe40001701670 */
[----:B------:R-:W-:Y:S01]  /*20b0*/  ISETP.GT.AND P1, PT, R98, 0x3f, PT ;  /* 0x0000003f6200780c */ /* 0x000fe20003f24270 */
[C---:B------:R-:W-:Y:S01]  /*20c0*/  IMAD R251, R2.reuse, 0x2, R134 ;  /* 0x0000000202fb7824 */ /* 0x040fe200078e0286 */
[----:B----4-:R-:W-:Y:S01]  /*20d0*/  HMMA.16816.F32 R20, R168, R52, RZ ;  /* 0x00000034a814723c */ /* 0x010fe200000018ff */
[----:B------:R-:W-:Y:S01]  /*20e0*/  IMAD R252, R2, 0x2, R84 ;  /* 0x0000000202fc7824 */ /* 0x000fe200078e0254 */
[----:B------:R-:W-:-:S05]  /*20f0*/  IADD3 R2, R93, 0x100, RZ ;  /* 0x000001005d027810 */ /* 0x000fca0007ffe0ff */
[----:B------:R-:W-:Y:S01]  /*2100*/  STL [R1+0x10], R2 ;  /* 0x0000100201007387 */ /* 0x000fe20000100800 */
[----:B------:R-:W-:Y:S03]  /*2110*/  HMMA.16816.F32 R12, R172, R68, R12 ;  /* 0x00000044ac0c723c */ /* 0x000fe6000000180c */
[----:B------:R1:W-:Y:S01]  /*2120*/  LDGSTS.E.BYPASS.LTC128B.128 [R93+0x7100], [R32.64], !P0 ;  /* 0x07100000205d7fae */ /* 0x0003e2000c101d4c */
[----:B------:R-:W-:-:S03]  /*2130*/  PLOP3.LUT P0, PT, PT, PT, UP0, 0x80, 0x0 ;  /* 0x000000000000781c */ /* 0x000fc60003f0f008 */
[----:B------:R-:W-:Y:S01]  /*2140*/  LDSM.16.M88.4 R80, [R252+0x1800] ;  /* 0x00180000fc50783b */ /* 0x000fe20000000200 */
[C---:B--2---:R-:W-:Y:S03]  /*2150*/  HMMA.16816.F32 R24, R168.reuse, R8, RZ ;  /* 0x00000008a818723c */ /* 0x044fe600000018ff */
[----:B------:R-:W-:Y:S04]  /*2160*/  LDSM.16.M88.4 R76, [R134+0x13900] ;  /* 0x01390000864c783b */ /* 0x000fe80000000200 */
[----:B------:R-:W-:Y:S01]  /*2170*/  LDSM.16.M88.4 R88, [R251+0x17900] ;  /* 0x01790000fb58783b */ /* 0x000fe20000000200 */
[----:B------:R-:W-:Y:S03]  /*2180*/  HMMA.16816.F32 R8, R168, R38, RZ ;  /* 0x00000026a808723c */ /* 0x000fe600000018ff */
[----:B------:R-:W-:Y:S04]  /*2190*/  LDSM.16.M88.4 R36, [R251+0x11100] ;  /* 0x01110000fb24783b */ /* 0x000fe80000000200 */
[----:B------:R-:W0:Y:S01]  /*21a0*/  LDGDEPBAR ;  /* 0x00000000000079af */ /* 0x000e220000000000 */
[C---:B------:R-:W-:Y:S03]  /*21b0*/  HMMA.16816.F32 R64, R172.reuse, R46, R16 ;  /* 0x0000002eac40723c */ /* 0x040fe60000001810 */
[----:B------:R-:W-:Y:S04]  /*21c0*/  LDSM.16.M88.4 R16, [R251+0x10900] ;  /* 0x01090000fb10783b */ /* 0x000fe80000000200 */
[----:B-1----:R-:W1:Y:S01]  /*21d0*/  LDSM.16.M88.4 R32, [R251+0x10100] ;  /* 0x01010000fb20783b */ /* 0x002e620000000200 */
[C---:B-----5:R-:W-:Y:S03]  /*21e0*/  HMMA.16816.F32 R28, R172.reuse, R44, R24 ;  /* 0x0000002cac1c723c */ /* 0x060fe60000001818 */
[----:B------:R-:W-:Y:S05]  /*21f0*/  LDSM.16.M88.4 R44, [R252] ;  /* 0x00000000fc2c783b */ /* 0x000fea0000000200 */
[----:B------:R-:W-:Y:S08]  /*2200*/  HMMA.16816.F32 R56, R172, R42, R8 ;  /* 0x0000002aac38723c */ /* 0x000ff00000001808 */
[C---:B------:R-:W-:Y:S01]  /*2210*/  HMMA.16816.F32 R8, R168.reuse, R50, RZ ;  /* 0x00000032a808723c */ /* 0x040fe200000018ff */
[----:B------:R-:W2:Y:S07]  /*2220*/  LDSM.16.M88.4 R48, [R251+0x11900] ;  /* 0x01190000fb30783b */ /* 0x000eae0000000200 */
[----:B------:R-:W-:Y:S01]  /*2230*/  HMMA.16816.F32 R24, R168, R54, RZ ;  /* 0x00000036a818723c */ /* 0x000fe200000018ff */
[----:B------:R-:W-:Y:S07]  /*2240*/  LDSM.16.M88.4 R52, [R134+0x12900] ;  /* 0x012900008634783b */ /* 0x000fee0000000200 */
[C---:B------:R-:W-:Y:S08]  /*2250*/  HMMA.16816.F32 R20, R172.reuse, R72, R20 ;  /* 0x00000048ac14723c */ /* 0x040ff00000001814 */
[C---:B------:R-:W-:Y:S01]  /*2260*/  HMMA.16816.F32 R8, R172.reuse, R70, R8 ;  /* 0x00000046ac08723c */ /* 0x040fe20000001808 */
[----:B------:R-:W-:Y:S07]  /*2270*/  LDSM.16.M88.4 R68, [R252+0x800] ;  /* 0x00080000fc44783b */ /* 0x000fee0000000200 */
[----:B------:R-:W-:Y:S01]  /*2280*/  HMMA.16816.F32 R24, R172, R74, R24 ;  /* 0x0000004aac18723c */ /* 0x000fe20000001818 */
[----:B------:R-:W3:Y:S07]  /*2290*/  LDSM.16.M88.4 R72, [R252+0x1000] ;  /* 0x00100000fc48783b */ /* 0x000eee0000000200 */
[C---:B-1----:R-:W-:Y:S08]  /*22a0*/  HMMA.16816.F32 R28, R192.reuse, R32, R28 ;  /* 0x00000020c01c723c */ /* 0x042ff0000000181c */
[C---:B------:R-:W-:Y:S01]  /*22b0*/  HMMA.16816.F32 R32, R192.reuse, R34, R64 ;  /* 0x00000022c020723c */ /* 0x040fe20000001840 */
[----:B------:R-:W-:Y:S07]  /*22c0*/  LDSM.16.M88.4 R64, [R134+0x13100] ;  /* 0x013100008640783b */ /* 0x000fee0000000200 */
[C---:B------:R-:W-:Y:S08]  /*22d0*/  HMMA.16816.F32 R12, R192.reuse, R36, R12 ;  /* 0x00000024c00c723c */ /* 0x040ff0000000180c */
[C---:B------:R-:W-:Y:S08]  /*22e0*/  HMMA.16816.F32 R8, R192.reuse, R38, R8 ;  /* 0x00000026c008723c */ /* 0x040ff00000001808 */
[C---:B------:R-:W-:Y:S01]  /*22f0*/  HMMA.16816.F32 R40, R192.reuse, R16, R60 ;  /* 0x00000010c028723c */ /* 0x040fe2000000183c */
[----:B------:R-:W-:Y:S07]  /*2300*/  LDSM.16.M88.4 R60, [R84+0x2800] ;  /* 0x00280000543c783b */ /* 0x000fee0000000200 */
[C---:B------:R-:W-:Y:S01]  /*2310*/  HMMA.16816.F32 R56, R192.reuse, R18, R56 ;  /* 0x00000012c038723c */ /* 0x040fe20000001838 */
[----:B------:R-:W-:Y:S07]  /*2320*/  LDSM.16.M88.4 R16, [R84+0x2000] ;  /* 0x002000005410783b */ /* 0x000fee0000000200 */
[C---:B--2---:R-:W-:Y:S08]  /*2330*/  HMMA.16816.F32 R20, R192.reuse, R48, R20 ;  /* 0x00000030c014723c */ /* 0x044ff00000001814 */
[----:B------:R-:W-:Y:S01]  /*2340*/  HMMA.16816.F32 R24, R192, R50, R24 ;  /* 0x00000032c018723c */ /* 0x000fe20000001818 */
[----:B------:R-:W1:Y:S07]  /*2350*/  LDSM.16.M88.4 R48, [R134+0x12100] ;  /* 0x012100008630783b */ /* 0x000e6e0000000200 */
[C---:B------:R-:W-:Y:S08]  /*2360*/  HMMA.16816.F32 R28, R196.reuse, R44, R28 ;  /* 0x0000002cc41c723c */ /* 0x040ff0000000181c */
[C---:B------:R-:W-:Y:S01]  /*2370*/  HMMA.16816.F32 R32, R196.reuse, R46, R32 ;  /* 0x0000002ec420723c */ /* 0x040fe20000001820 */
[----:B------:R-:W-:Y:S07]  /*2380*/  LDSM.16.M88.4 R44, [R251+0x12900] ;  /* 0x01290000fb2c783b */ /* 0x000fee0000000200 */
[C---:B---3--:R-:W-:Y:S08]  /*2390*/  HMMA.16816.F32 R12, R196.reuse, R72, R12 ;  /* 0x00000048c40c723c */ /* 0x048ff0000000180c */
[C---:B------:R-:W-:Y:S01]  /*23a0*/  HMMA.16816.F32 R8, R196.reuse, R74, R8 ;  /* 0x0000004ac408723c */ /* 0x040fe20000001808 */
[----:B------:R-:W-:Y:S07]  /*23b0*/  LDSM.16.M88.4 R72, [R251+0x13900] ;  /* 0x01390000fb48783b */ /* 0x000fee0000000200 */
[C---:B------:R-:W-:Y:S01]  /*23c0*/  HMMA.16816.F32 R36, R196.reuse, R68, R40 ;  /* 0x00000044c424723c */ /* 0x040fe20000001828 */
[----:B------:R-:W-:Y:S07]  /*23d0*/  LDSM.16.M88.4 R40, [R251+0x12100] ;  /* 0x01210000fb28783b */ /* 0x000fee0000000200 */
[C---:B------:R-:W-:Y:S01]  /*23e0*/  HMMA.16816.F32 R56, R196.reuse, R70, R56 ;  /* 0x00000046c438723c */ /* 0x040fe20000001838 */
[----:B------:R-:W2:Y:S07]  /*23f0*/  LDSM.16.M88.4 R68, [R84+0x3000] ;  /* 0x003000005444783b */ /* 0x000eae0000000200 */
[C---:B------:R-:W-:Y:S08]  /*2400*/  HMMA.16816.F32 R20, R196.reuse, R80, R20 ;  /* 0x00000050c414723c */ /* 0x040ff00000001814 */
[----:B------:R-:W-:Y:S01]  /*2410*/  HMMA.16816.F32 R24, R196, R82, R24 ;  /* 0x00000052c418723c */ /* 0x000fe20000001818 */
[----:B------:R-:W3:Y:S07]  /*2420*/  LDSM.16.M88.4 R80, [R84+0x3800] ;  /* 0x003800005450783b */ /* 0x000eee0000000200 */
[C---:B-1----:R-:W-:Y:S08]  /*2430*/  HMMA.16816.F32 R28, R200.reuse, R48, R28 ;  /* 0x00000030c81c723c */ /* 0x042ff0000000181c */
[C---:B------:R-:W-:Y:S01]  /*2440*/  HMMA.16816.F32 R32, R200.reuse, R50, R32 ;  /* 0x00000032c820723c */ /* 0x040fe20000001820 */
[----:B------:R-:W1:Y:S07]  /*2450*/  LDSM.16.M88.4 R48, [R251+0x13100] ;  /* 0x01310000fb30783b */ /* 0x000e6e0000000200 */
[C---:B------:R-:W-:Y:S08]  /*2460*/  HMMA.16816.F32 R12, R200.reuse, R64, R12 ;  /* 0x00000040c80c723c */ /* 0x040ff0000000180c */
[C---:B------:R-:W-:Y:S01]  /*2470*/  HMMA.16816.F32 R8, R200.reuse, R66, R8 ;  /* 0x00000042c808723c */ /* 0x040fe20000001808 */
[----:B------:R-:W-:Y:S07]  /*2480*/  LDSM.16.M88.4 R64, [R252+0x3000] ;  /* 0x00300000fc40783b */ /* 0x000fee0000000200 */
[C---:B------:R-:W-:Y:S08]  /*2490*/  HMMA.16816.F32 R36, R200.reuse, R52, R36 ;  /* 0x00000034c824723c */ /* 0x040ff00000001824 */
[C---:B------:R-:W-:Y:S01]  /*24a0*/  HMMA.16816.F32 R56, R200.reuse, R54, R56 ;  /* 0x00000036c838723c */ /* 0x040fe20000001838 */
[----:B------:R-:W-:Y:S07]  /*24b0*/  LDSM.16.M88.4 R52, [R252+0x2800] ;  /* 0x00280000fc34783b */ /* 0x000fee0000000200 */
[C---:B------:R-:W-:Y:S08]  /*24c0*/  HMMA.16816.F32 R20, R200.reuse, R76, R20 ;  /* 0x0000004cc814723c */ /* 0x040ff00000001814 */
[----:B------:R-:W-:Y:S01]  /*24d0*/  HMMA.16816.F32 R24, R200, R78, R24 ;  /* 0x0000004ec818723c */ /* 0x000fe20000001818 */
[----:B------:R-:W-:Y:S07]  /*24e0*/  LDSM.16.M88.4 R76, [R84+0x5800] ;  /* 0x00580000544c783b */ /* 0x000fee0000000200 */
[C---:B------:R-:W-:Y:S08]  /*24f0*/  HMMA.16816.F32 R28, R204.reuse, R16, R28 ;  /* 0x00000010cc1c723c */ /* 0x040ff0000000181c */
[C---:B------:R-:W-:Y:S01]  /*2500*/  HMMA.16816.F32 R32, R204.reuse, R18, R32 ;  /* 0x00000012cc20723c */ /* 0x040fe20000001820 */
[----:B------:R-:W4:Y:S07]  /*2510*/  LDSM.16.M88.4 R16, [R252+0x2000] ;  /* 0x00200000fc10783b */ /* 0x000f2e0000000200 */
[C---:B--2---:R-:W-:Y:S08]  /*2520*/  HMMA.16816.F32 R12, R204.reuse, R68, R12 ;  /* 0x00000044cc0c723c */ /* 0x044ff0000000180c */
[C---:B------:R-:W-:Y:S01]  /*2530*/  HMMA.16816.F32 R8, R204.reuse, R70, R8 ;  /* 0x00000046cc08723c */ /* 0x040fe20000001808 */
[----:B------:R-:W2:Y:S07]  /*2540*/  LDSM.16.M88.4 R68, [R252+0x3800] ;  /* 0x00380000fc44783b */ /* 0x000eae0000000200 */
[C---:B------:R-:W-:Y:S08]  /*2550*/  HMMA.16816.F32 R36, R204.reuse, R60, R36 ;  /* 0x0000003ccc24723c */ /* 0x040ff00000001824 */
[C---:B------:R-:W-:Y:S01]  /*2560*/  HMMA.16816.F32 R56, R204.reuse, R62, R56 ;  /* 0x0000003ecc38723c */ /* 0x040fe20000001838 */
[----:B------:R-:W-:Y:S07]  /*2570*/  LDSM.16.M88.4 R60, [R134+0x15100] ;  /* 0x01510000863c783b */ /* 0x000fee0000000200 */
[C---:B---3--:R-:W-:Y:S08]  /*2580*/  HMMA.16816.F32 R20, R204.reuse, R80, R20 ;  /* 0x00000050cc14723c */ /* 0x048ff00000001814 */
[----:B------:R-:W-:Y:S01]  /*2590*/  HMMA.16816.F32 R24, R204, R82, R24 ;  /* 0x00000052cc18723c */ /* 0x000fe20000001818 */
[----:B------:R-:W-:Y:S07]  /*25a0*/  LDSM.16.M88.4 R80, [R251+0x16900] ;  /* 0x01690000fb50783b */ /* 0x000fee0000000200 */
[C---:B------:R-:W-:Y:S08]  /*25b0*/  HMMA.16816.F32 R28, R208.reuse, R40, R28 ;  /* 0x00000028d01c723c */ /* 0x040ff0000000181c */
[C---:B------:R-:W-:Y:S01]  /*25c0*/  HMMA.16816.F32 R32, R208.reuse, R42, R32 ;  /* 0x0000002ad020723c */ /* 0x040fe20000001820 */
[----:B------:R-:W-:Y:S07]  /*25d0*/  LDSM.16.M88.4 R40, [R84+0x4000] ;  /* 0x004000005428783b */ /* 0x000fee0000000200 */
[C---:B-1----:R-:W-:Y:S08]  /*25e0*/  HMMA.16816.F32 R12, R208.reuse, R48, R12 ;  /* 0x00000030d00c723c */ /* 0x042ff0000000180c */
[C---:B------:R-:W-:Y:S01]  /*25f0*/  HMMA.16816.F32 R8, R208.reuse, R50, R8 ;  /* 0x00000032d008723c */ /* 0x040fe20000001808 */
[----:B------:R-:W-:Y:S07]  /*2600*/  LDSM.16.M88.4 R48, [R134+0x14900] ;  /* 0x014900008630783b */ /* 0x000fee0000000200 */
[C---:B------:R-:W-:Y:S08]  /*2610*/  HMMA.16816.F32 R36, R208.reuse, R44, R36 ;  /* 0x0000002cd024723c */ /* 0x040ff00000001824 */
[C---:B------:R-:W-:Y:S01]  /*2620*/  HMMA.16816.F32 R56, R208.reuse, R46, R56 ;  /* 0x0000002ed038723c */ /* 0x040fe20000001838 */
[----:B------:R-:W1:Y:S07]  /*2630*/  LDSM.16.M88.4 R44, [R134+0x14100] ;  /* 0x01410000862c783b */ /* 0x000e6e0000000200 */
[C---:B------:R-:W-:Y:S08]  /*2640*/  HMMA.16816.F32 R20, R208.reuse, R72, R20 ;  /* 0x00000048d014723c */ /* 0x040ff00000001814 */
[----:B------:R-:W-:Y:S01]  /*2650*/  HMMA.16816.F32 R24, R208, R74, R24 ;  /* 0x0000004ad018723c */ /* 0x000fe20000001818 */
[----:B------:R-:W3:Y:S07]  /*2660*/  LDSM.16.M88.4 R72, [R134+0x15900] ;  /* 0x015900008648783b */ /* 0x000eee0000000200 */
[C---:B----4-:R-:W-:Y:S08]  /*2670*/  HMMA.16816.F32 R28, R212.reuse, R16, R28 ;  /* 0x00000010d41c723c */ /* 0x050ff0000000181c */
[C---:B------:R-:W-:Y:S08]  /*2680*/  HMMA.16816.F32 R32, R212.reuse, R18, R32 ;  /* 0x00000012d420723c */ /* 0x040ff00000001820 */
[C---:B------:R-:W-:Y:S08]  /*2690*/  HMMA.16816.F32 R12, R212.reuse, R64, R12 ;  /* 0x00000040d40c723c */ /* 0x040ff0000000180c */
[C---:B------:R-:W-:Y:S01]  /*26a0*/  HMMA.16816.F32 R8, R212.reuse, R66, R8 ;  /* 0x00000042d408723c */ /* 0x040fe20000001808 */
[----:B------:R-:W-:Y:S07]  /*26b0*/  LDSM.16.M88.4 R64, [R251+0x15100] ;  /* 0x01510000fb40783b */ /* 0x000fee0000000200 */
[C---:B------:R-:W-:Y:S08]  /*26c0*/  HMMA.16816.F32 R36, R212.reuse, R52, R36 ;  /* 0x00000034d424723c */ /* 0x040ff00000001824 */
[C---:B------:R-:W-:Y:S01]  /*26d0*/  HMMA.16816.F32 R56, R212.reuse, R54, R56 ;  /* 0x00000036d438723c */ /* 0x040fe20000001838 */
[----:B------:R-:W-:Y:S07]  /*26e0*/  LDSM.16.M88.4 R52, [R84+0x4800] ;  /* 0x004800005434783b */ /* 0x000fee0000000200 */
[C---:B--2---:R-:W-:Y:S08]  /*26f0*/  HMMA.16816.F32 R20, R212.reuse, R68, R20 ;  /* 0x00000044d414723c */ /* 0x044ff00000001814 */
[----:B------:R-:W-:Y:S01]  /*2700*/  HMMA.16816.F32 R24, R212, R70, R24 ;  /* 0x00000046d418723c */ /* 0x000fe20000001818 */
[----:B------:R-:W2:Y:S07]  /*2710*/  LDSM.16.M88.4 R68, [R84+0x5000] ;  /* 0x005000005444783b */ /* 0x000eae0000000200 */
        /* <DEDUP_REMOVED lines=8> */
[----:B------:R-:W4:Y:S07]  /*27a0*/  LDSM.16.M88.4 R48, [R251+0x14900] ;  /* 0x01490000fb30783b */ /* 0x000f2e0000000200 */
[C---:B---3--:R-:W-:Y:S08]  /*27b0*/  HMMA.16816.F32 R8, R216.reuse, R72, R20 ;  /* 0x00000048d808723c */ /* 0x048ff00000001814 */
[----:B------:R-:W-:Y:S01]  /*27c0*/  HMMA.16816.F32 R24, R216, R74, R24 ;  /* 0x0000004ad818723c */ /* 0x000fe20000001818 */
[----:B------:R-:W3:Y:S07]  /*27d0*/  LDSM.16.M88.4 R72, [R251+0x15900] ;  /* 0x01590000fb48783b */ /* 0x000eee0000000200 */
[C---:B------:R-:W-:Y:S08]  /*27e0*/  HMMA.16816.F32 R28, R220.reuse, R40, R28 ;  /* 0x00000028dc1c723c */ /* 0x040ff0000000181c */
[C---:B------:R-:W-:Y:S01]  /*27f0*/  HMMA.16816.F32 R32, R220.reuse, R42, R32 ;  /* 0x0000002adc20723c */ /* 0x040fe20000001820 */
[----:B------:R-:W5:Y:S07]  /*2800*/  LDSM.16.M88.4 R40, [R252+0x4000] ;  /* 0x00400000fc28783b */ /* 0x000f6e0000000200 */
[C---:B--2---:R-:W-:Y:S08]  /*2810*/  HMMA.16816.F32 R20, R220.reuse, R68, R16 ;  /* 0x00000044dc14723c */ /* 0x044ff00000001810 */
[C---:B------:R-:W-:Y:S01]  /*2820*/  HMMA.16816.F32 R16, R220.reuse, R70, R12 ;  /* 0x00000046dc10723c */ /* 0x040fe2000000180c */
[----:B------:R-:W2:Y:S07]  /*2830*/  LDSM.16.M88.4 R68, [R252+0x5000] ;  /* 0x00500000fc44783b */ /* 0x000eae0000000200 */
[C---:B------:R-:W-:Y:S08]  /*2840*/  HMMA.16816.F32 R36, R220.reuse, R52, R36 ;  /* 0x00000034dc24723c */ /* 0x040ff00000001824 */
[C---:B------:R-:W-:Y:S01]  /*2850*/  HMMA.16816.F32 R56, R220.reuse, R54, R56 ;  /* 0x00000036dc38723c */ /* 0x040fe20000001838 */
[----:B------:R-:W-:Y:S07]  /*2860*/  LDSM.16.M88.4 R52, [R134+0x16900] ;  /* 0x016900008634783b */ /* 0x000fee0000000200 */
[C---:B------:R-:W-:Y:S08]  /*2870*/  HMMA.16816.F32 R12, R220.reuse, R76, R8 ;  /* 0x0000004cdc0c723c */ /* 0x040ff00000001808 */
[----:B------:R-:W-:Y:S01]  /*2880*/  HMMA.16816.F32 R8, R220, R78, R24 ;  /* 0x0000004edc08723c */ /* 0x000fe20000001818 */
[----:B------:R-:W2:Y:S07]  /*2890*/  LDSM.16.M88.4 R76, [R252+0x5800] ;  /* 0x00580000fc4c783b */ /* 0x000eae0000000200 */
[C---:B-1----:R-:W-:Y:S08]  /*28a0*/  HMMA.16816.F32 R28, R224.reuse, R44, R28 ;  /* 0x0000002ce01c723c */ /* 0x042ff0000000181c */
[C---:B------:R-:W-:Y:S01]  /*28b0*/  HMMA.16816.F32 R32, R224.reuse, R46, R32 ;  /* 0x0000002ee020723c */ /* 0x040fe20000001820 */
[----:B------:R-:W1:Y:S07]  /*28c0*/  LDSM.16.M88.4 R44, [R134+0x16100] ;  /* 0x01610000862c783b */ /* 0x000e6e0000000200 */
[C---:B------:R-:W-:Y:S08]  /*28d0*/  HMMA.16816.F32 R24, R224.reuse, R64, R20 ;  /* 0x00000040e018723c */ /* 0x040ff00000001814 */
[C---:B------:R-:W-:Y:S01]  /*28e0*/  HMMA.16816.F32 R20, R224.reuse, R66, R16 ;  /* 0x00000042e014723c */ /* 0x040fe20000001810 */
[----:B------:R-:W1:Y:S07]  /*28f0*/  LDSM.16.M88.4 R64, [R134+0x17100] ;  /* 0x017100008640783b */ /* 0x000e6e0000000200 */
[C---:B----4-:R-:W-:Y:S08]  /*2900*/  HMMA.16816.F32 R36, R224.reuse, R48, R36 ;  /* 0x00000030e024723c */ /* 0x050ff00000001824 */
[C---:B------:R-:W-:Y:S01]  /*2910*/  HMMA.16816.F32 R56, R224.reuse, R50, R56 ;  /* 0x00000032e038723c */ /* 0x040fe20000001838 */
[----:B------:R-:W-:Y:S07]  /*2920*/  LDSM.16.M88.4 R48, [R84+0x6800] ;  /* 0x006800005430783b */ /* 0x000fee0000000200 */
[C---:B---3--:R-:W-:Y:S08]  /*2930*/  HMMA.16816.F32 R16, R224.reuse, R72, R12 ;  /* 0x00000048e010723c */ /* 0x048ff0000000180c */
[----:B------:R-:W-:Y:S01]  /*2940*/  HMMA.16816.F32 R12, R224, R74, R8 ;  /* 0x0000004ae00c723c */ /* 0x000fe20000001808 */
[----:B------:R-:W3:Y:S07]  /*2950*/  LDSM.16.M88.4 R72, [R134+0x17900] ;  /* 0x017900008648783b */ /* 0x000eee0000000200 */
[C---:B-----5:R-:W-:Y:S08]  /*2960*/  HMMA.16816.F32 R8, R228.reuse, R40, R28 ;  /* 0x00000028e408723c */ /* 0x060ff0000000181c */
[C---:B------:R-:W-:Y:S01]  /*2970*/  HMMA.16816.F32 R32, R228.reuse, R42, R32 ;  /* 0x0000002ae420723c */ /* 0x040fe20000001820 */
[----:B------:R-:W4:Y:S07]  /*2980*/  LDSM.16.M88.4 R40, [R84+0x6000] ;  /* 0x006000005428783b */ /* 0x000f2e0000000200 */
[C---:B--2---:R-:W-:Y:S08]  /*2990*/  HMMA.16816.F32 R28, R228.reuse, R68, R24 ;  /* 0x00000044e41c723c */ /* 0x044ff00000001818 */
[C---:B------:R-:W-:Y:S01]  /*29a0*/  HMMA.16816.F32 R24, R228.reuse, R70, R20 ;  /* 0x00000046e418723c */ /* 0x040fe20000001814 */
[----:B------:R-:W-:Y:S07]  /*29b0*/  LDSM.16.M88.4 R68, [R84+0x7800] ;  /* 0x007800005444783b */ /* 0x000fee0000000200 */
[C---:B------:R-:W-:Y:S08]  /*29c0*/  HMMA.16816.F32 R36, R228.reuse, R60, R36 ;  /* 0x0000003ce424723c */ /* 0x040ff00000001824 */
[C---:B------:R-:W-:Y:S01]  /*29d0*/  HMMA.16816.F32 R56, R228.reuse, R62, R56 ;  /* 0x0000003ee438723c */ /* 0x040fe20000001838 */
[----:B------:R-:W2:Y:S04]  /*29e0*/  LDSM.16.M88.4 R60, [R84+0x7000] ;  /* 0x00700000543c783b */ /* 0x000ea80000000200 */
[----:B------:R-:W-:Y:S03]  /*29f0*/  LDSM.16.M88.4 R84, [R251+0x17100] ;  /* 0x01710000fb54783b */ /* 0x000fe60000000200 */
[C---:B------:R-:W-:Y:S08]  /*2a00*/  HMMA.16816.F32 R20, R228.reuse, R76, R16 ;  /* 0x0000004ce414723c */ /* 0x040ff00000001810 */
[----:B------:R-:W-:Y:S01]  /*2a10*/  HMMA.16816.F32 R16, R228, R78, R12 ;  /* 0x0000004ee410723c */ /* 0x000fe2000000180c */
[----:B------:R-:W5:Y:S07]  /*2a20*/  LDSM.16.M88.4 R76, [R251+0x16100] ;  /* 0x01610000fb4c783b */ /* 0x000f6e0000000200 */
[C---:B-1----:R-:W-:Y:S08]  /*2a30*/  HMMA.16816.F32 R12, R232.reuse, R44, R8 ;  /* 0x0000002ce80c723c */ /* 0x042ff00000001808 */
[C---:B------:R-:W-:Y:S08]  /*2a40*/  HMMA.16816.F32 R8, R232.reuse, R46, R32 ;  /* 0x0000002ee808723c */ /* 0x040ff00000001820 */
[C---:B------:R-:W-:Y:S08]  /*2a50*/  HMMA.16816.F32 R32, R232.reuse, R64, R28 ;  /* 0x00000040e820723c */ /* 0x040ff0000000181c */
[C---:B------:R-:W-:Y:S01]  /*2a60*/  HMMA.16816.F32 R28, R232.reuse, R66, R24 ;  /* 0x00000042e81c723c */ /* 0x040fe20000001818 */
[----:B------:R-:W-:Y:S07]  /*2a70*/  LDSM.16.M88.4 R64, [R252+0x7000] ;  /* 0x00700000fc40783b */ /* 0x000fee0000000200 */
[C---:B------:R-:W-:Y:S08]  /*2a80*/  HMMA.16816.F32 R36, R232.reuse, R52, R36 ;  /* 0x00000034e824723c */ /* 0x040ff00000001824 */
[C---:B------:R-:W-:Y:S08]  /*2a90*/  HMMA.16816.F32 R56, R232.reuse, R54, R56 ;  /* 0x00000036e838723c */ /* 0x040ff00000001838 */
[C---:B---3--:R-:W-:Y:S08]  /*2aa0*/  HMMA.16816.F32 R24, R232.reuse, R72, R20 ;  /* 0x00000048e818723c */ /* 0x048ff00000001814 */
[----:B------:R-:W-:Y:S01]  /*2ab0*/  HMMA.16816.F32 R20, R232, R74, R16 ;  /* 0x0000004ae814723c */ /* 0x000fe20000001810 */
[----:B------:R-:W1:Y:S07]  /*2ac0*/  LDSM.16.M88.4 R72, [R252+0x6000] ;  /* 0x00600000fc48783b */ /* 0x000e6e0000000200 */
[C---:B----4-:R-:W-:Y:S08]  /*2ad0*/  HMMA.16816.F32 R16, R236.reuse, R40, R12 ;  /* 0x00000028ec10723c */ /* 0x050ff0000000180c */
[C---:B------:R-:W-:Y:S08]  /*2ae0*/  HMMA.16816.F32 R12, R236.reuse, R42, R8 ;  /* 0x0000002aec0c723c */ /* 0x040ff00000001808 */
[C---:B------:R-:W-:Y:S08]  /*2af0*/  HMMA.16816.F32 R8, R236.reuse, R48, R36 ;  /* 0x00000030ec08723c */ /* 0x040ff00000001824 */
[C---:B------:R-:W-:Y:S08]  /*2b00*/  HMMA.16816.F32 R56, R236.reuse, R50, R56 ;  /* 0x00000032ec38723c */ /* 0x040ff00000001838 */
[C---:B--2---:R-:W-:Y:S08]  /*2b10*/  HMMA.16816.F32 R52, R236.reuse, R60, R32 ;  /* 0x0000003cec34723c */ /* 0x044ff00000001820 */
[C---:B------:R-:W-:Y:S08]  /*2b20*/  HMMA.16816.F32 R44, R236.reuse, R68, R24 ;  /* 0x00000044ec2c723c */ /* 0x040ff00000001818 */
[C---:B------:R-:W-:Y:S01]  /*2b30*/  HMMA.16816.F32 R48, R236.reuse, R62, R28 ;  /* 0x0000003eec30723c */ /* 0x040fe2000000181c */
[----:B------:R-:W-:Y:S07]  /*2b40*/  LDSM.16.M88.4 R60, [R252+0x7800] ;  /* 0x00780000fc3c783b */ /* 0x000fee0000000200 */
[----:B------:R-:W-:Y:S01]  /*2b50*/  HMMA.16816.F32 R40, R236, R70, R20 ;  /* 0x00000046ec28723c */ /* 0x000fe20000001814 */
[----:B------:R-:W2:Y:S01]  /*2b60*/  LDSM.16.M88.4 R68, [R252+0x6800] ;  /* 0x00680000fc44783b */ /* 0x000ea20000000200 */
[----:B------:R-:W-:-:S06]  /*2b70*/  DEPBAR.LE SB0, 0x0 ;  /* 0x000080000000791a */ /* 0x000fcc0000000000 */
[C---:B-----5:R-:W-:Y:S08]  /*2b80*/  HMMA.16816.F32 R36, R240.reuse, R76, R16 ;  /* 0x0000004cf024723c */ /* 0x060ff00000001810 */
[C---:B------:R-:W-:Y:S08]  /*2b90*/  HMMA.16816.F32 R32, R240.reuse, R78, R12 ;  /* 0x0000004ef020723c */ /* 0x040ff0000000180c */
[C---:B------:R-:W-:Y:S08]  /*2ba0*/  HMMA.16816.F32 R28, R240.reuse, R80, R8 ;  /* 0x00000050f01c723c */ /* 0x040ff00000001808 */
[C---:B------:R-:W-:Y:S08]  /*2bb0*/  HMMA.16816.F32 R20, R240.reuse, R84, R52 ;  /* 0x00000054f014723c */ /* 0x040ff00000001834 */
[C---:B------:R-:W-:Y:S08]  /*2bc0*/  HMMA.16816.F32 R12, R240.reuse, R88, R44 ;  /* 0x00000058f00c723c */ /* 0x040ff0000000182c */
[C---:B------:R-:W-:Y:S08]  /*2bd0*/  HMMA.16816.F32 R24, R240.reuse, R82, R56 ;  /* 0x00000052f018723c */ /* 0x040ff00000001838 */
[C---:B------:R-:W-:Y:S08]  /*2be0*/  HMMA.16816.F32 R16, R240.reuse, R86, R48 ;  /* 0x00000056f010723c */ /* 0x040ff00000001830 */
[----:B------:R-:W-:Y:S08]  /*2bf0*/  HMMA.16816.F32 R8, R240, R90, R40 ;  /* 0x0000005af008723c */ /* 0x000ff00000001828 */
[C---:B-1----:R-:W-:Y:S08]  /*2c00*/  HMMA.16816.F32 R44, R244.reuse, R72, R36 ;  /* 0x00000048f42c723c */ /* 0x042ff00000001824 */
[C---:B------:R-:W-:Y:S08]  /*2c10*/  HMMA.16816.F32 R72, R244.reuse, R74, R32 ;  /* 0x0000004af448723c */ /* 0x040ff00000001820 */
[C---:B--2---:R-:W-:Y:S08]  /*2c20*/  HMMA.16816.F32 R40, R244.reuse, R68, R28 ;  /* 0x00000044f428723c */ /* 0x044ff0000000181c */
[C---:B------:R-:W-:Y:S08]  /*2c30*/  HMMA.16816.F32 R36, R244.reuse, R64, R20 ;  /* 0x00000040f424723c */ /* 0x040ff00000001814 */
[C---:B------:R-:W-:Y:S08]  /*2c40*/  HMMA.16816.F32 R32, R244.reuse, R60, R12 ;  /* 0x0000003cf420723c */ /* 0x040ff0000000180c */
[C---:B------:R-:W-:Y:S08]  /*2c50*/  HMMA.16816.F32 R68, R244.reuse, R70, R24 ;  /* 0x00000046f444723c */ /* 0x040ff00000001818 */
[C---:B------:R-:W-:Y:S08]  /*2c60*/  HMMA.16816.F32 R64, R244.reuse, R66, R16 ;  /* 0x00000042f440723c */ /* 0x040ff00000001810 */
[----:B------:R-:W-:Y:S01]  /*2c70*/  HMMA.16816.F32 R60, R244, R62, R8 ;  /* 0x0000003ef43c723c */ /* 0x000fe20000001808 */
[----:B------:R-:W-:Y:S06]  /*2c80*/  BAR.SYNC.DEFER_BLOCKING 0x0 ;  /* 0x0000000000007b1d */ /* 0x000fec0000010000 */
[----:B------:R-:W-:Y:S05]  /*2c90*/  @!P0 BRA `(.L_x_4) ;  /* 0x0000052000008947 */ /* 0x000fea0003800000 */
[----:B------:R-:W-:Y:S01]  /*2ca0*/  ULEA UR6, UR6, UR9, 0x6 ;  /* 0x0000000906067291 */ /* 0x000fe2000f8e303f */
[----:B------:R-:W-:Y:S01]  /*2cb0*/  ISETP.NE.AND P2, PT, R99, 0x1, PT ;  /* 0x000000016300780c */ /* 0x000fe20003f45270 */
[----:B------:R-:W-:-:S04]  /*2cc0*/  IMAD.MOV.U32 R9, RZ, RZ, RZ ;  /* 0x000000ffff097224 */ /* 0x000fc800078e00ff */
[----:B------:R-:W-:-:S05]  /*2cd0*/  IMAD.U32 R3, RZ, RZ, UR6 ;  /* 0x00000006ff037e24 */ /* 0x000fca000f8e00ff */
[----:B------:R-:W-:-:S05]  /*2ce0*/  IADD3 R3, R3, -0x40, R98 ;  /* 0xffffffc003037810 */ /* 0x000fca0007ffe062 */
[----:B------:R-:W-:-:S04]  /*2cf0*/  @P2 IMAD.HI.U32 R6, R3, c[0x0][0x2bc], RZ ;  /* 0x0000af0003062a27 */ /* 0x000fc800078e00ff */
[----:B------:R-:W-:Y:S01]  /*2d00*/  IMAD.MOV.U32 R2, RZ, RZ, R3 ;  /* 0x000000ffff027224 */ /* 0x000fe200078e0003 */
[----:B------:R-:W-:-:S04]  /*2d10*/  @P2 SHF.R.U32.HI R2, RZ, c[0x0][0x2c0], R6 ;  /* 0x0000b000ff022a19 */ /* 0x000fc80000011606 */
[----:B------:R-:W-:-:S04]  /*2d20*/  @!P1 IADD3 R7, P0, R2, UR16, RZ ;  /* 0x0000001002079c10 */ /* 0x000fc8000ff1e0ff */
[----:B------:R-:W-:Y:S02]  /*2d30*/  @!P1 LEA.HI.X.SX32 R8, R2, UR14, 0x1, P0 ;  /* 0x0000000e02089c11 */ /* 0x000fe400080f0eff */
[----:B------:R-:W-:-:S04]  /*2d40*/  @!P1 LEA R6, P0, R7, c[0x0][0x2a0], 0x2 ;  /* 0x0000a80007069a11 */ /* 0x000fc800078010ff */
[----:B------:R-:W-:-:S05]  /*2d50*/  @!P1 LEA.HI.X R7, R7, c[0x0][0x2a4], R8, 0x2, P0 ;  /* 0x0000a90007079a11 */ /* 0x000fca00000f1408 */
[----:B------:R1:W2:Y:S01]  /*2d60*/  @!P1 LDG.E R9, [R6.64] ;  /* 0x0000000c06099981 */ /* 0x0002a2000c1e1900 */
[----:B------:R-:W-:Y:S01]  /*2d70*/  IMAD.MOV R2, RZ, RZ, -R2 ;  /* 0x000000ffff027224 */ /* 0x000fe200078e0a02 */
[----:B------:R-:W-:Y:S01]  /*2d80*/  SEL R28, RZ, 0x10, P6 ;  /* 0x00000010ff1c7807 */ /* 0x000fe20003000000 */
[----:B------:R-:W-:Y:S01]  /*2d90*/  IMAD.SHL.U32 R11, R133, 0x2, RZ ;  /* 0x00000002850b7824 */ /* 0x000fe200078e00ff */
[----:B------:R-:W-:Y:S01]  /*2da0*/  SEL R27, RZ, 0x10, P5 ;  /* 0x00000010ff1b7807 */ /* 0x000fe20002800000 */
[----:B------:R-:W-:Y:S01]  /*2db0*/  IMAD R10, R2, c[0x0][0x2b8], R3 ;  /* 0x0000ae00020a7a24 */ /* 0x000fe200078e0203 */
[----:B------:R-:W-:Y:S01]  /*2dc0*/  IADD3 R8, -R28, 0x10, RZ ;  /* 0x000000101c087810 */ /* 0x000fe20007ffe1ff */
[----:B------:R-:W-:Y:S01]  /*2dd0*/  IMAD.SHL.U32 R20, R178, 0x2, RZ ;  /* 0x00000002b2147824 */ /* 0x000fe200078e00ff */
[----:B------:R-:W-:Y:S01]  /*2de0*/  SEL R26, RZ, 0x10, P4 ;  /* 0x00000010ff1a7807 */ /* 0x000fe20002000000 */
[----:B------:R-:W-:Y:S01]  /*2df0*/  IMAD.SHL.U32 R22, R177, 0x2, RZ ;  /* 0x00000002b1167824 */ /* 0x000fe200078e00ff */
[----:B------:R-:W-:Y:S01]  /*2e00*/  SHF.R.S32.HI R2, RZ, 0x1f, R10 ;  /* 0x0000001fff027819 */ /* 0x000fe2000001140a */
[----:B------:R3:W-:Y:S01]  /*2e10*/  STL [R1+0xc], R10 ;  /* 0x00000c0a01007387 */ /* 0x0007e20000100800 */
[----:B------:R-:W-:-:S02]  /*2e20*/  LOP3.LUT R8, R8, 0xf, RZ, 0xc0, !PT ;  /* 0x0000000f08087812 */ /* 0x000fc400078ec0ff */
[----:B------:R-:W-:Y:S02]  /*2e30*/  SHF.L.U64.HI R21, R176, 0x1, R96 ;  /* 0x00000001b0157819 */ /* 0x000fe40000010260 */
[----:B------:R-:W-:Y:S02]  /*2e40*/  SEL R25, RZ, 0x10, P3 ;  /* 0x00000010ff197807 */ /* 0x000fe40001800000 */
[----:B------:R-:W-:Y:S02]  /*2e50*/  SHF.L.U64.HI R23, R178, 0x1, R95 ;  /* 0x00000001b2177819 */ /* 0x000fe4000001025f */
[----:B------:R-:W-:Y:S01]  /*2e60*/  SHF.L.U64.HI R24, R177, 0x1, R94 ;  /* 0x00000001b1187819 */ /* 0x000fe2000001025e */
[----:B-1----:R-:W-:Y:S02]  /*2e70*/  IMAD R6, R2, c[0x0][0x1e0], RZ ;  /* 0x0000780002067a24 */ /* 0x002fe400078e02ff */
[----:B------:R-:W-:-:S04]  /*2e80*/  IMAD.WIDE.U32 R2, R10, c[0x0][0x1e0], RZ ;  /* 0x000078000a027a25 */ /* 0x000fc800078e00ff */
[----:B------:R-:W-:-:S04]  /*2e90*/  IMAD R6, R10, c[0x0][0x1e4], R6 ;  /* 0x000079000a067a24 */ /* 0x000fc800078e0206 */
[----:B------:R-:W-:Y:S01]  /*2ea0*/  IMAD.IADD R3, R3, 0x1, R6 ;  /* 0x0000000103037824 */ /* 0x000fe200078e0206 */
[----:B---3--:R-:W-:-:S04]  /*2eb0*/  IADD3 R10, -R27, 0x10, RZ ;  /* 0x000000101b0a7810 */ /* 0x008fc80007ffe1ff */
[----:B------:R-:W-:Y:S02]  /*2ec0*/  LOP3.LUT R10, R10, 0xf, RZ, 0xc0, !PT ;  /* 0x0000000f0a0a7812 */ /* 0x000fe400078ec0ff */
[----:B--2---:R-:W-:Y:S01]  /*2ed0*/  SHF.R.S32.HI R6, RZ, 0x1f, R9 ;  /* 0x0000001fff067819 */ /* 0x004fe20000011409 */
[----:B------:R-:W-:Y:S01]  /*2ee0*/  IMAD.WIDE.U32 R2, R9, c[0x0][0x1f0], R2 ;  /* 0x00007c0009027a25 */ /* 0x000fe200078e0002 */
[----:B------:R1:W-:Y:S03]  /*2ef0*/  STL [R1+0x8], R9 ;  /* 0x0000080901007387 */ /* 0x0003e60000100800 */
[----:B------:R-:W-:Y:S01]  /*2f00*/  IMAD R6, R6, c[0x0][0x1f0], RZ ;  /* 0x00007c0006067a24 */ /* 0x000fe200078e02ff */
[----:B------:R-:W-:-:S03]  /*2f10*/  IADD3 R2, P0, R2, UR20, RZ ;  /* 0x0000001402027c10 */ /* 0x000fc6000ff1e0ff */
[----:B------:R-:W-:-:S05]  /*2f20*/  IMAD R6, R9, c[0x0][0x1f4], R6 ;  /* 0x00007d0009067a24 */ /* 0x000fca00078e0206 */
[----:B------:R-:W-:Y:S02]  /*2f30*/  IADD3.X R3, R3, UR18, R6, P0, !PT ;  /* 0x0000001203037c10 */ /* 0x000fe400087fe406 */
[----:B------:R-:W-:-:S04]  /*2f40*/  LEA R7, P0, R2, c[0x0][0x1c8], 0x1 ;  /* 0x0000720002077a11 */ /* 0x000fc800078008ff */
[----:B------:R-:W-:Y:S02]  /*2f50*/  LEA.HI.X R6, R2, c[0x0][0x1cc], R3, 0x1, P0 ;  /* 0x0000730002067a11 */ /* 0x000fe400000f0c03 */
[----:B------:R-:W2:Y:S04]  /*2f60*/  SHFL.IDX PT, R2, R7, 0x1, 0x181f ;  /* 0x00381f0007027f89 */ /* 0x000ea800000e0000 */
[----:B------:R-:W3:Y:S01]  /*2f70*/  SHFL.IDX PT, R3, R6, 0x1, 0x181f ;  /* 0x00381f0006037f89 */ /* 0x000ee200000e0000 */
[----:B-1----:R-:W-:Y:S02]  /*2f80*/  SHF.L.U64.HI R9, R133, 0x1, R97 ;  /* 0x0000000185097819 */ /* 0x002fe40000010261 */
[----:B--2---:R-:W-:Y:S01]  /*2f90*/  IADD3 R18, P2, P0, R8, R2, R11 ;  /* 0x0000000208127210 */ /* 0x004fe2000785e00b */
[----:B------:R-:W-:-:S03]  /*2fa0*/  IMAD.SHL.U32 R8, R176, 0x2, RZ ;  /* 0x00000002b0087824 */ /* 0x000fc600078e00ff */
[-C--:B---3--:R-:W-:Y:S02]  /*2fb0*/  IADD3.X R19, RZ, R3.reuse, R9, P2, P0 ;  /* 0x00000003ff137210 */ /* 0x088fe400017e0409 */
[----:B------:R-:W-:Y:S02]  /*2fc0*/  IADD3 R16, P2, P0, R10, R2, R8 ;  /* 0x000000020a107210 */ /* 0x000fe4000785e008 */
[----:B------:R-:W-:Y:S02]  /*2fd0*/  IADD3 R10, -R26, 0x10, RZ ;  /* 0x000000101a0a7810 */ /* 0x000fe40007ffe1ff */
[----:B------:R-:W-:Y:S02]  /*2fe0*/  IADD3.X R17, RZ, R3, R21, P2, P0 ;  /* 0x00000003ff117210 */ /* 0x000fe400017e0415 */
[----:B------:R-:W-:-:S04]  /*2ff0*/  LOP3.LUT R10, R10, 0xf, RZ, 0xc0, !PT ;  /* 0x0000000f0a0a7812 */ /* 0x000fc800078ec0ff */
[----:B------:R-:W-:Y:S02]  /*3000*/  IADD3 R14, P2, P0, R10, R2, R20 ;  /* 0x000000020a0e7210 */ /* 0x000fe4000785e014 */
[----:B------:R-:W-:Y:S02]  /*3010*/  IADD3 R10, -R25, 0x10, RZ ;  /* 0x00000010190a7810 */ /* 0x000fe40007ffe1ff */
[----:B------:R-:W-:Y:S02]  /*3020*/  IADD3.X R15, RZ, R3, R23, P2, P0 ;  /* 0x00000003ff0f7210 */ /* 0x000fe400017e0417 */
[----:B------:R-:W-:-:S04]  /*3030*/  LOP3.LUT R10, R10, 0xf, RZ, 0xc0, !PT ;  /* 0x0000000f0a0a7812 */ /* 0x000fc800078ec0ff */
[----:B------:R-:W-:Y:S02]  /*3040*/  IADD3 R12, P2, P0, R10, R2, R22 ;  /* 0x000000020a0c7210 */ /* 0x000fe4000785e016 */
[----:B------:R-:W1:Y:S02]  /*3050*/  SHFL.IDX PT, R2, R7, RZ, 0x181f ;  /* 0x00181fff07027589 */ /* 0x000e6400000e0000 */
[----:B------:R-:W-:Y:S02]  /*3060*/  IADD3.X R13, RZ, R3, R24, P2, P0 ;  /* 0x00000003ff0d7210 */ /* 0x000fe400017e0418 */
[----:B------:R-:W2:Y:S01]  /*3070*/  SHFL.IDX PT, R3, R6, RZ, 0x181f ;  /* 0x00181fff06037589 */ /* 0x000ea200000e0000 */
[----:B-1----:R-:W-:-:S05]  /*3080*/  IADD3 R10, P0, R2, R11, RZ ;  /* 0x0000000b020a7210 */ /* 0x002fca0007f1e0ff */
[----:B--2---:R-:W-:Y:S01]  /*3090*/  IMAD.X R11, R3, 0x1, R9, P0 ;  /* 0x00000001030b7824 */ /* 0x004fe200000e0609 */
[----:B------:R-:W-:-:S04]  /*30a0*/  IADD3 R8, P0, R2, R8, RZ ;  /* 0x0000000802087210 */ /* 0x000fc80007f1e0ff */
[----:B------:R1:W-:Y:S01]  /*30b0*/  LDGSTS.E.BYPASS.LTC128B.128 [R93+0x10100], [R10.64], !P6 ;  /* 0x101000000a5d7fae */ /* 0x0003e2000f101d4c */
[----:B------:R-:W-:Y:S01]  /*30c0*/  IMAD.X R9, R3, 0x1, R21, P0 ;  /* 0x0000000103097824 */ /* 0x000fe200000e0615 */
[----:B------:R-:W-:-:S04]  /*30d0*/  IADD3 R6, P0, R2, R20, RZ ;  /* 0x0000001402067210 */ /* 0x000fc80007f1e0ff */
[----:B------:R1:W-:Y:S01]  /*30e0*/  LDGSTS.E.BYPASS.LTC128B.128 [R93+0x12100], [R8.64], !P5 ;  /* 0x12100000085d7fae */ /* 0x0003e2000e901d4c */
[----:B------:R-:W-:Y:S01]  /*30f0*/  IMAD.X R7, R3, 0x1, R23, P0 ;  /* 0x0000000103077824 */ /* 0x000fe200000e0617 */
[----:B------:R-:W-:-:S04]  /*3100*/  IADD3 R2, P0, R2, R22, RZ ;  /* 0x0000001602027210 */ /* 0x000fc80007f1e0ff */
[----:B------:R1:W-:Y:S01]  /*3110*/  LDGSTS.E.BYPASS.LTC128B.128 [R93+0x14100], [R6.64], !P4 ;  /* 0x14100000065d7fae */ /* 0x0003e2000e101d4c */
[----:B------:R-:W-:Y:S01]  /*3120*/  IMAD.X R3, R3, 0x1, R24, P0 ;  /* 0x0000000103037824 */ /* 0x000fe200000e0618 */
[----:B------:R-:W-:-:S04]  /*3130*/  ISETP.NE.U32.AND P0, PT, R28, RZ, PT ;  /* 0x000000ff1c00720c */ /* 0x000fc80003f05070 */
[----:B------:R1:W-:Y:S09]  /*3140*/  LDGSTS.E.BYPASS.LTC128B.128 [R93+0x16100], [R2.64], !P3 ;  /* 0x16100000025d7fae */ /* 0x0003f2000d901d4c */
[----:B------:R1:W-:Y:S01]  /*3150*/  LDGSTS.E.BYPASS.LTC128B.128.ZFILL [R93+0x11100], [R18.64], P0 ;  /* 0x11100000125d7fae */ /* 0x0003e20008141d4c */
[----:B------:R-:W-:-:S13]  /*3160*/  ISETP.NE.U32.AND P0, PT, R27, RZ, PT ;  /* 0x000000ff1b00720c */ /* 0x000fda0003f05070 */
[----:B------:R1:W-:Y:S01]  /*3170*/  LDGSTS.E.BYPASS.LTC128B.128.ZFILL [R93+0x13100], [R16.64], P0 ;  /* 0x13100000105d7fae */ /* 0x0003e20008141d4c */
[----:B------:R-:W-:-:S13]  /*3180*/  ISETP.NE.U32.AND P0, PT, R26, RZ, PT ;  /* 0x000000ff1a00720c */ /* 0x000fda0003f05070 */
[----:B------:R1:W-:Y:S01]  /*3190*/  LDGSTS.E.BYPASS.LTC128B.128.ZFILL [R93+0x15100], [R14.64], P0 ;  /* 0x151000000e5d7fae */ /* 0x0003e20008141d4c */
[----:B------:R-:W-:-:S13]  /*31a0*/  ISETP.NE.U32.AND P0, PT, R25, RZ, PT ;  /* 0x000000ff1900720c */ /* 0x000fda0003f05070 */
[----:B------:R1:W-:Y:S02]  /*31b0*/  LDGSTS.E.BYPASS.LTC128B.128.ZFILL [R93+0x17100], [R12.64], P0 ;  /* 0x171000000c5d7fae */ /* 0x0003e40008141d4c */
.L_x_4:
[----:B-1----:R-:W-:Y:S01]  /*31c0*/  LOP3.LUT R2, R92, 0xffffffe0, RZ, 0xc0, !PT ;  /* 0xffffffe05c027812 */ /* 0x002fe200078ec0ff */
[----:B------:R-:W-:Y:S01]  /*31d0*/  IMAD.U32 R6, RZ, RZ, UR10 ;  /* 0x0000000aff067e24 */ /* 0x000fe2000f8e00ff */
[----:B------:R-:W-:Y:S01]  /*31e0*/  STL [R1+0x48], R168 ;  /* 0x000048a801007387 */ /* 0x000fe20000100800 */
[----:B------:R-:W-:Y:S02]  /*31f0*/  IMAD.SHL.U32 R135, R4, 0x2, RZ ;  /* 0x0000000204877824 */ /* 0x000fe400078e00ff */
[----:B------:R-:W-:Y:S01]  /*3200*/  IMAD.IADD R2, R132, 0x1, -R2 ;  /* 0x0000000184027824 */ /* 0x000fe200078e0a02 */
[----:B------:R-:W-:Y:S01]  /*3210*/  STL [R1+0x44], R134 ;  /* 0x0000448601007387 */ /* 0x000fe20000100800 */
[----:B------:R-:W-:Y:S01]  /*3220*/  IMAD R248, R5, 0x2, R135 ;  /* 0x0000000205f87824 */ /* 0x000fe200078e0287 */
[C---:B------:R-:W-:Y:S02]  /*3230*/  LEA R250, R0.reuse, R135, 0x1 ;  /* 0x0000008700fa7211 */ /* 0x040fe400078e08ff */
[----:B------:R-:W-:Y:S01]  /*3240*/  SHF.R.S32.HI R3, RZ, 0x1f, R2 ;  /* 0x0000001fff037819 */ /* 0x000fe20000011402 */
[----:B------:R-:W-:Y:S01]  /*3250*/  LDSM.16.MT88.4 R24, [R135+0x100] ;  /* 0x000100008718783b */ /* 0x000fe20000004200 */
[----:B------:R-:W-:-:S02]  /*3260*/  IMAD R249, R0, 0x2, R248 ;  /* 0x0000000200f97824 */ /* 0x000fc400078e02f8 */
[----:B------:R-:W-:Y:S01]  /*3270*/  LEA.HI R3, R3, R2, RZ, 0x2 ;  /* 0x0000000203037211 */ /* 0x000fe200078f10ff */
[----:B------:R-:W-:Y:S03]  /*3280*/  LDSM.16.MT88.4 R28, [R135+0x900] ;  /* 0x00090000871c783b */ /* 0x000fe60000004200 */
[----:B------:R-:W-:Y:S01]  /*3290*/  LOP3.LUT R3, R3, 0x7ffffffc, RZ, 0xc0, !PT ;  /* 0x7ffffffc03037812 */ /* 0x000fe200078ec0ff */
[----:B------:R-:W-:Y:S03]  /*32a0*/  LDSM.16.MT88.4 R48, [R250+0x100] ;  /* 0x00010000fa30783b */ /* 0x000fe60000004200 */
[----:B------:R-:W-:Y:S01]  /*32b0*/  IADD3 R2, R2, -R3, RZ ;  /* 0x8000000302027210 */ /* 0x000fe20007ffe0ff */
[----:B------:R-:W-:Y:S04]  /*32c0*/  LDSM.16.MT88.4 R52, [R248+0x900] ;  /* 0x00090000f834783b */ /* 0x000fe80000004200 */
[----:B------:R-:W-:Y:S01]  /*32d0*/  IMAD R2, R2, -0x2, R6 ;  /* 0xfffffffe02027824 */ /* 0x000fe200078e0206 */
[----:B------:R-:W-:Y:S04]  /*32e0*/  LDSM.16.MT88.4 R76, [R249+0x2100] ;  /* 0x00210000f94c783b */ /* 0x000fe80000004200 */
[----:B------:R-:W-:Y:S01]  /*32f0*/  ISETP.GT.AND P0, PT, R2, RZ, PT ;  /* 0x000000ff0200720c */ /* 0x000fe20003f04270 */
[----:B------:R-:W-:Y:S03]  /*3300*/  LDSM.16.MT88.4 R80, [R249+0x2900] ;  /* 0x00290000f950783b */ /* 0x000fe60000004200 */
[----:B------:R-:W-:Y:S01]  /*3310*/  FSEL R15, R46, -INF , P0 ;  /* 0xff8000002e0f7808 */ /* 0x000fe20000000000 */
[----:B------:R-:W-:Y:S01]  /*3320*/  STL [R1+0x40], R133 ;  /* 0x0000408501007387 */ /* 0x000fe20000100800 */
[----:B------:R-:W-:-:S02]  /*3330*/  FSEL R10, R44, -INF , P0 ;  /* 0xff8000002c0a7808 */ /* 0x000fc40000000000 */
[C---:B------:R-:W-:Y:S01]  /*3340*/  ISETP.GT.AND P0, PT, R2.reuse, 0x1, PT ;  /* 0x000000010200780c */ /* 0x040fe20003f04270 */
[----:B------:R-:W0:Y:S03]  /*3350*/  LDGDEPBAR ;  /* 0x00000000000079af */ /* 0x000e260000000000 */
[----:B------:R-:W-:Y:S02]  /*3360*/  FSEL R16, R47, -INF , P0 ;  /* 0xff8000002f107808 */ /* 0x000fe40000000000 */
[----:B------:R-:W-:Y:S02]  /*3370*/  FSEL R9, R45, -INF , P0 ;  /* 0xff8000002d097808 */ /* 0x000fe40000000000 */
[----:B------:R-:W-:Y:S01]  /*3380*/  ISETP.GT.AND P0, PT, R2, 0x8, PT ;  /* 0x000000080200780c */ /* 0x000fe20003f04270 */
[----:B------:R-:W-:Y:S01]  /*3390*/  LDSM.16.MT88.4 R44, [R250+0x900] ;  /* 0x00090000fa2c783b */ /* 0x000fe20000004200 */
[----:B------:R-:W-:-:S02]  /*33a0*/  FMNMX.FTZ R3, R10, R9, !PT ;  /* 0x000000090a037209 */ /* 0x000fc40007810000 */
[----:B------:R-:W-:Y:S02]  /*33b0*/  FSEL R17, R74, -INF , P0 ;  /* 0xff8000004a117808 */ /* 0x000fe40000000000 */
[----:B------:R-:W-:Y:S02]  /*33c0*/  FSEL R8, R72, -INF , P0 ;  /* 0xff80000048087808 */ /* 0x000fe40000000000 */
[----:B------:R-:W-:Y:S02]  /*33d0*/  ISETP.GT.AND P0, PT, R2, 0x9, PT ;  /* 0x000000090200780c */ /* 0x000fe40003f04270 */
[----:B------:R-:W-:Y:S02]  /*33e0*/  FMNMX.FTZ R3, R8, R3, !PT ;  /* 0x0000000308037209 */ /* 0x000fe40007810000 */
[----:B------:R-:W-:Y:S02]  /*33f0*/  FSEL R18, R75, -INF , P0 ;  /* 0xff8000004b127808 */ /* 0x000fe40000000000 */
[----:B------:R-:W-:-:S02]  /*3400*/  FSEL R7, R73, -INF , P0 ;  /* 0xff80000049077808 */ /* 0x000fc40000000000 */
[----:B------:R-:W-:Y:S01]  /*3410*/  ISETP.GT.AND P0, PT, R2, 0x10, PT ;  /* 0x000000100200780c */ /* 0x000fe20003f04270 */
[----:B------:R-:W-:Y:S01]  /*3420*/  LDSM.16.MT88.4 R72, [R249+0x900] ;  /* 0x00090000f948783b */ /* 0x000fe20000004200 */
[----:B------:R-:W-:Y:S02]  /*3430*/  FMNMX.FTZ R3, R7, R3, !PT ;  /* 0x0000000307037209 */ /* 0x000fe40007810000 */
[----:B------:R-:W-:Y:S02]  /*3440*/  FSEL R19, R42, -INF , P0 ;  /* 0xff8000002a137808 */ /* 0x000fe40000000000 */
[----:B------:R-:W-:Y:S02]  /*3450*/  FSEL R6, R40, -INF , P0 ;  /* 0xff80000028067808 */ /* 0x000fe40000000000 */
[----:B------:R-:W-:Y:S02]  /*3460*/  ISETP.GT.AND P0, PT, R2, 0x11, PT ;  /* 0x000000110200780c */ /* 0x000fe40003f04270 */
[----:B------:R-:W-:-:S02]  /*3470*/  FMNMX.FTZ R3, R6, R3, !PT ;  /* 0x0000000306037209 */ /* 0x000fc40007810000 */
[----:B------:R-:W-:Y:S02]  /*3480*/  FSEL R20, R43, -INF , P0 ;  /* 0xff8000002b147808 */ /* 0x000fe40000000000 */
[----:B------:R-:W-:Y:S02]  /*3490*/  FSEL R13, R41, -INF , P0 ;  /* 0xff800000290d7808 */ /* 0x000fe40000000000 */
[----:B------:R-:W-:Y:S02]  /*34a0*/  ISETP.GT.AND P0, PT, R2, 0x18, PT ;  /* 0x000000180200780c */ /* 0x000fe40003f04270 */
[----:B------:R-:W-:Y:S02]  /*34b0*/  FMNMX.FTZ R3, R13, R3, !PT ;  /* 0x000000030d037209 */ /* 0x000fe40007810000 */
[----:B------:R-:W-:Y:S02]  /*34c0*/  FSEL R22, R70, -INF , P0 ;  /* 0xff80000046167808 */ /* 0x000fe40000000000 */
[----:B------:R-:W-:-:S02]  /*34d0*/  FSEL R11, R68, -INF , P0 ;  /* 0xff800000440b7808 */ /* 0x000fc40000000000 */
[C---:B------:R-:W-:Y:S02]  /*34e0*/  ISETP.GT.AND P0, PT, R2.reuse, 0x19, PT ;  /* 0x000000190200780c */ /* 0x040fe40003f04270 */
[----:B------:R-:W-:Y:S02]  /*34f0*/  FMNMX.FTZ R3, R11, R3, !PT ;  /* 0x000000030b037209 */ /* 0x000fe40007810000 */
        /* <DEDUP_REMOVED lines=20> */
[----:B------:R-:W-:Y:S01]  /*3640*/  ISETP.GT.AND P0, PT, R2, 0x30, PT ;  /* 0x000000300200780c */ /* 0x000fe20003f04270 */
[----:B------:R-:W-:Y:S01]  /*3650*/  LDSM.16.MT88.4 R64, [R248+0x2100] ;  /* 0x00210000f840783b */ /* 0x000fe20000004200 */
[----:B------:R-:W-:Y:S02]  /*3660*/  FMNMX.FTZ R12, R15, R16, !PT ;  /* 0x000000100f0c7209 */ /* 0x000fe40007810000 */
[----:B------:R-:W-:Y:S02]  /*3670*/  FSEL R106, R34, -INF , P0 ;  /* 0xff800000226a7808 */ /* 0x000fe40000000000 */
[----:B------:R-:W-:-:S02]  /*3680*/  FSEL R93, R32, -INF , P0 ;  /* 0xff800000205d7808 */ /* 0x000fc40000000000 */
[----:B------:R-:W-:Y:S02]  /*3690*/  ISETP.GT.AND P0, PT, R2, 0x31, PT ;  /* 0x000000310200780c */ /* 0x000fe40003f04270 */
[----:B------:R-:W-:Y:S02]  /*36a0*/  FMNMX.FTZ R3, R94, R3, !PT ;  /* 0x000000035e037209 */ /* 0x000fe40007810000 */
[----:B------:R-:W-:Y:S02]  /*36b0*/  FSEL R99, R35, -INF , P0 ;  /* 0xff80000023637808 */ /* 0x000fe40000000000 */
[----:B------:R-:W-:Y:S02]  /*36c0*/  FSEL R92, R33, -INF , P0 ;  /* 0xff800000215c7808 */ /* 0x000fe40000000000 */
[----:B------:R-:W-:Y:S01]  /*36d0*/  FMNMX.FTZ R12, R17, R12, !PT ;  /* 0x0000000c110c7209 */ /* 0x000fe20007810000 */
[----:B------:R-:W-:Y:S01]  /*36e0*/  LDSM.16.MT88.4 R32, [R249+0x100] ;  /* 0x00010000f920783b */ /* 0x000fe20000004200 */
[----:B------:R-:W-:-:S02]  /*36f0*/  ISETP.GT.AND P0, PT, R2, 0x38, PT ;  /* 0x000000380200780c */ /* 0x000fc40003f04270 */
[----:B------:R-:W-:Y:S02]  /*3700*/  FMNMX.FTZ R3, R93, R3, !PT ;  /* 0x000000035d037209 */ /* 0x000fe40007810000 */
[----:B------:R-:W-:Y:S02]  /*3710*/  FMNMX.FTZ R12, R18, R12, !PT ;  /* 0x0000000c120c7209 */ /* 0x000fe40007810000 */
[----:B------:R-:W-:Y:S02]  /*3720*/  FSEL R98, R62, -INF , P0 ;  /* 0xff8000003e627808 */ /* 0x000fe40000000000 */
[----:B------:R-:W-:Y:S02]  /*3730*/  FSEL R91, R60, -INF , P0 ;  /* 0xff8000003c5b7808 */ /* 0x000fe40000000000 */
[----:B------:R-:W-:Y:S02]  /*3740*/  ISETP.GT.AND P0, PT, R2, 0x39, PT ;  /* 0x000000390200780c */ /* 0x000fe40003f04270 */
[----:B------:R-:W-:-:S02]  /*3750*/  FMNMX.FTZ R2, R92, R3, !PT ;  /* 0x000000035c027209 */ /* 0x000fc40007810000 */
[----:B------:R-:W-:Y:S02]  /*3760*/  FMNMX.FTZ R3, R19, R12, !PT ;  /* 0x0000000c13037209 */ /* 0x000fe40007810000 */
[----:B------:R-:W-:Y:S02]  /*3770*/  FSEL R89, R61, -INF , P0 ;  /* 0xff8000003d597808 */ /* 0x000fe40000000000 */
[----:B------:R-:W-:Y:S02]  /*3780*/  FMNMX.FTZ R3, R20, R3, !PT ;  /* 0x0000000314037209 */ /* 0x000fe40007810000 */
[----:B------:R-:W-:Y:S02]  /*3790*/  FMNMX.FTZ R2, R91, R2, !PT ;  /* 0x000000025b027209 */ /* 0x000fe40007810000 */
[----:B------:R-:W-:Y:S02]  /*37a0*/  FMNMX.FTZ R3, R22, R3, !PT ;  /* 0x0000000316037209 */ /* 0x000fe40007810000 */
[----:B------:R-:W-:-:S02]  /*37b0*/  FMNMX.FTZ R2, R89, R2, !PT ;  /* 0x0000000259027209 */ /* 0x000fc40007810000 */
[----:B------:R-:W-:Y:S02]  /*37c0*/  FMNMX.FTZ R3, R23, R3, !PT ;  /* 0x0000000317037209 */ /* 0x000fe40007810000 */
[----:B------:R-:W-:Y:S01]  /*37d0*/  FSEL R90, R63, -INF , P0 ;  /* 0xff8000003f5a7808 */ /* 0x000fe20000000000 */
[----:B------:R-:W1:Y:S01]  /*37e0*/  SHFL.BFLY PT, R12, R2, 0x2, 0x1f ;  /* 0x0c401f00020c7f89 */ /* 0x000e6200000e0000 */
[----:B------:R-:W-:-:S03]  /*37f0*/  FMNMX.FTZ R3, R105, R3, !PT ;  /* 0x0000000369037209 */ /* 0x000fc60007810000 */
[----:B------:R-:W-:Y:S01]  /*3800*/  LDSM.16.MT88.4 R60, [R135+0x2900] ;  /* 0x00290000873c783b */ /* 0x000fe20000004200 */
[----:B------:R-:W-:-:S04]  /*3810*/  FMNMX.FTZ R3, R104, R3, !PT ;  /* 0x0000000368037209 */ /* 0x000fc80007810000 */
[----:B------:R-:W-:-:S04]  /*3820*/  FMNMX.FTZ R3, R108, R3, !PT ;  /* 0x000000036c037209 */ /* 0x000fc80007810000 */
[----:B------:R-:W-:-:S04]  /*3830*/  FMNMX.FTZ R3, R107, R3, !PT ;  /* 0x000000036b037209 */ /* 0x000fc80007810000 */
[----:B------:R-:W-:-:S04]  /*3840*/  FMNMX.FTZ R3, R106, R3, !PT ;  /* 0x000000036a037209 */ /* 0x000fc80007810000 */
[----:B------:R-:W-:Y:S02]  /*3850*/  FMNMX.FTZ R3, R99, R3, !PT ;  /* 0x0000000363037209 */ /* 0x000fe40007810000 */
[----:B-1----:R-:W-:Y:S02]  /*3860*/  FMNMX.FTZ R2, R2, R12, !PT ;  /* 0x0000000c02027209 */ /* 0x002fe40007810000 */
[----:B------:R-:W-:-:S03]  /*3870*/  FMNMX.FTZ R3, R98, R3, !PT ;  /* 0x0000000362037209 */ /* 0x000fc60007810000 */
[----:B------:R-:W1:Y:S01]  /*3880*/  SHFL.BFLY PT, R132, R2, 0x1, 0x1f ;  /* 0x0c201f0002847f89 */ /* 0x000e6200000e0000 */
[----:B------:R-:W-:-:S05]  /*3890*/  FMNMX.FTZ R3, R90, R3, !PT ;  /* 0x000000035a037209 */ /* 0x000fca0007810000 */
[----:B------:R-:W2:Y:S01]  /*38a0*/  SHFL.BFLY PT, R21, R3, 0x2, 0x1f ;  /* 0x0c401f0003157f89 */ /* 0x000ea200000e0000 */
[----:B-1----:R-:W-:-:S04]  /*38b0*/  FMNMX.FTZ R132, R2, R132, !PT ;  /* 0x0000008402847209 */ /* 0x002fc80007810000 */
[C---:B------:R-:W-:Y:S01]  /*38c0*/  FSETP.NEU.FTZ.AND P0, PT, R132.reuse, -INF , PT ;  /* 0xff8000008400780b */ /* 0x040fe20003f1d000 */
[----:B------:R-:W-:Y:S01]  /*38d0*/  FMUL.FTZ R12, R132, c[0x0][0x2d0] ;  /* 0x0000b400840c7a20 */ /* 0x000fe20000410000 */
[----:B--2---:R-:W-:-:S04]  /*38e0*/  FMNMX.FTZ R2, R3, R21, !PT ;  /* 0x0000001503027209 */ /* 0x004fc80007810000 */
[----:B------:R-:W-:Y:S01]  /*38f0*/  FSEL R12, R12, RZ, P0 ;  /* 0x000000ff0c0c7208 */ /* 0x000fe20000000000 */
[----:B------:R-:W1:Y:S04]  /*3900*/  SHFL.BFLY PT, R3, R2, 0x1, 0x1f ;  /* 0x0c201f0002037f89 */ /* 0x000e6800000e0000 */
[--C-:B------:R-:W-:Y:S02]  /*3910*/  FFMA.FTZ R14, R14, c[0x0][0x2d0], -R12.reuse ;  /* 0x0000b4000e0e7a23 */ /* 0x100fe4000001080c */
[--C-:B------:R-:W-:Y:S02]  /*3920*/  FFMA.FTZ R13, R13, c[0x0][0x2d0], -R12.reuse ;  /* 0x0000b4000d0d7a23 */ /* 0x100fe4000001080c */
[----:B------:R-:W-:Y:S01]  /*3930*/  MUFU.EX2 R138, R14 ;  /* 0x0000000e008a7308 */ /* 0x000fe20000000800 */
[----:B------:R-:W-:-:S02]  /*3940*/  FFMA.FTZ R10, R10, c[0x0][0x2d0], -R12 ;  /* 0x0000b4000a0a7a23 */ /* 0x000fc4000001080c */
[--C-:B------:R-:W-:Y:S02]  /*3950*/  FFMA.FTZ R9, R9, c[0x0][0x2d0], -R12.reuse ;  /* 0x0000b40009097a23 */ /* 0x100fe4000001080c */
[--C-:B------:R-:W-:Y:S02]  /*3960*/  FFMA.FTZ R8, R8, c[0x0][0x2d0], -R12.reuse ;  /* 0x0000b40008087a23 */ /* 0x100fe4000001080c */
[--C-:B------:R-:W-:Y:S01]  /*3970*/  FFMA.FTZ R7, R7, c[0x0][0x2d0], -R12.reuse ;  /* 0x0000b40007077a23 */ /* 0x100fe2000001080c */
[----:B------:R-:W-:Y:S01]  /*3980*/  MUFU.EX2 R139, R13 ;  /* 0x0000000d008b7308 */ /* 0x000fe20000000800 */
[--C-:B------:R-:W-:Y:S02]  /*3990*/  FFMA.FTZ R11, R11, c[0x0][0x2d0], -R12.reuse ;  /* 0x0000b4000b0b7a23 */ /* 0x100fe4000001080c */
[----:B------:R-:W-:Y:S01]  /*39a0*/  FFMA.FTZ R6, R6, c[0x0][0x2d0], -R12 ;  /* 0x0000b40006067a23 */ /* 0x000fe2000001080c */
[----:B-1----:R-:W-:-:S04]  /*39b0*/  FMNMX.FTZ R2, R3, R2, !PT ;  /* 0x0000000203027209 */ /* 0x002fc80007810000 */
[----:B------:R-:W-:Y:S01]  /*39c0*/  MUFU.EX2 R87, R10 ;  /* 0x0000000a00577308 */ /* 0x000fe20000000800 */
[C---:B------:R-:W-:Y:S01]  /*39d0*/  FSETP.NEU.FTZ.AND P0, PT, R2.reuse, -INF , PT ;  /* 0xff8000000200780b */ /* 0x040fe20003f1d000 */
[----:B------:R-:W-:-:S06]  /*39e0*/  FMUL.FTZ R3, R2, c[0x0][0x2d0] ;  /* 0x0000b40002037a20 */ /* 0x000fcc0000410000 */
[----:B------:R-:W1:Y:S01]  /*39f0*/  MUFU.EX2 R85, R9 ;  /* 0x0000000900557308 */ /* 0x000e620000000800 */
[----:B------:R-:W-:-:S05]  /*3a00*/  FSEL R3, R3, RZ, P0 ;  /* 0x000000ff03037208 */ /* 0x000fca0000000000 */
[--C-:B------:R-:W-:Y:S02]  /*3a10*/  FFMA.FTZ R4, R17, c[0x0][0x2d0], -R3.reuse ;  /* 0x0000b40011047a23 */ /* 0x100fe40000010803 */
[--C-:B------:R-:W-:Y:S01]  /*3a20*/  FFMA.FTZ R15, R15, c[0x0][0x2d0], -R3.reuse ;  /* 0x0000b4000f0f7a23 */ /* 0x100fe20000010803 */
[----:B------:R1:W-:Y:S01]  /*3a30*/  MUFU.EX2 R86, R8 ;  /* 0x0000000800567308 */ /* 0x0003e20000000800 */
[----:B------:R-:W-:-:S07]  /*3a40*/  FFMA.FTZ R16, R16, c[0x0][0x2d0], -R3 ;  /* 0x0000b40010107a23 */ /* 0x000fce0000010803 */
[----:B------:R2:W-:Y:S08]  /*3a50*/  MUFU.EX2 R14, R4 ;  /* 0x00000004000e7308 */ /* 0x0005f00000000800 */
[----:B------:R-:W3:Y:S01]  /*3a60*/  MUFU.EX2 R88, R7 ;  /* 0x0000000700587308 */ /* 0x000ee20000000800 */
[----:B-1----:R-:W-:Y:S01]  /*3a70*/  F2FP.PACK_AB R8, R85, R87 ;  /* 0x000000575508723e */ /* 0x002fe200000000ff */
[----:B--2---:R-:W-:-:S06]  /*3a80*/  FFMA.FTZ R4, R18, c[0x0][0x2d0], -R3 ;  /* 0x0000b40012047a23 */ /* 0x004fcc0000010803 */
[----:B------:R-:W-:Y:S01]  /*3a90*/  MUFU.EX2 R15, R15 ;  /* 0x0000000f000f7308 */ /* 0x000fe20000000800 */
[----:B---3--:R-:W-:-:S07]  /*3aa0*/  F2FP.PACK_AB R10, R88, R86 ;  /* 0x00000056580a723e */ /* 0x008fce00000000ff */
[----:B------:R-:W1:Y:S08]  /*3ab0*/  MUFU.EX2 R13, R16 ;  /* 0x00000010000d7308 */ /* 0x000e700000000800 */
[----:B------:R2:W3:Y:S08]  /*3ac0*/  MUFU.EX2 R84, R4 ;  /* 0x0000000400547308 */ /* 0x0004f00000000800 */
[----:B------:R3:W4:Y:S01]  /*3ad0*/  MUFU.EX2 R145, R11 ;  /* 0x0000000b00917308 */ /* 0x0007220000000800 */
[----:B-1----:R-:W-:Y:S01]  /*3ae0*/  F2FP.PACK_AB R9, R13, R15 ;  /* 0x0000000f0d09723e */ /* 0x002fe200000000ff */
[----:B--2---:R-:W-:-:S06]  /*3af0*/  FFMA.FTZ R4, R19, c[0x0][0x2d0], -R3 ;  /* 0x0000b40013047a23 */ /* 0x004fcc0000010803 */
[----:B------:R4:W-:Y:S01]  /*3b00*/  MUFU.EX2 R144, R6 ;  /* 0x0000000600907308 */ /* 0x0009e20000000800 */
[----:B---3--:R-:W-:-:S07]  /*3b10*/  F2FP.PACK_AB R11, R84, R14 ;  /* 0x0000000e540b723e */ /* 0x008fce00000000ff */
[----:B------:R1:W-:Y:S01]  /*3b20*/  MUFU.EX2 R183, R4 ;  /* 0x0000000400b77308 */ /* 0x0003e20000000800 */
[----:B------:R-:W-:Y:S01]  /*3b30*/  HMMA.16816.F32 R16, R8, R26, RZ ;  /* 0x0000001a0810723c */ /* 0x000fe200000018ff */
[----:B----4-:R-:W-:-:S07]  /*3b40*/  F2FP.PACK_AB R6, R138, R145 ;  /* 0x000000918a06723e */ /* 0x010fce00000000ff */
[----:B------:R-:W-:Y:S01]  /*3b50*/  HMMA.16816.F32 R40, R8, R36, RZ ;  /* 0x000000240828723c */ /* 0x000fe200000018ff */
[----:B-1----:R-:W-:-:S04]  /*3b60*/  FFMA.FTZ R4, R20, c[0x0][0x2d0], -R3 ;  /* 0x0000b40014047a23 */ /* 0x002fc80000010803 */
[----:B------:R1:W2:Y:S02]  /*3b70*/  MUFU.EX2 R127, R4 ;  /* 0x00000004007f7308 */ /* 0x0002a40000000800 */
[----:B-1----:R-:W-:Y:S01]  /*3b80*/  FFMA.FTZ R4, R22, c[0x0][0x2d0], -R3 ;  /* 0x0000b40016047a23 */ /* 0x002fe20000010803 */
[----:B--2---:R-:W-:-:S05]  /*3b90*/  F2FP.PACK_AB R5, R127, R183 ;  /* 0x000000b77f05723e */ /* 0x004fca00000000ff */
[----:B------:R1:W-:Y:S02]  /*3ba0*/  MUFU.EX2 R126, R4 ;  /* 0x00000004007e7308 */ /* 0x0003e40000000800 */
[----:B-1----:R-:W-:Y:S02]  /*3bb0*/  FFMA.FTZ R4, R23, c[0x0][0x2d0], -R3 ;  /* 0x0000b40017047a23 */ /* 0x002fe40000010803 */
[C---:B------:R-:W-:Y:S04]  /*3bc0*/  HMMA.16816.F32 R20, R8.reuse, R24, RZ ;  /* 0x000000180814723c */ /* 0x040fe800000018ff */
[----:B------:R1:W2:Y:S04]  /*3bd0*/  MUFU.EX2 R125, R4 ;  /* 0x00000004007d7308 */ /* 0x0002a80000000800 */
[----:B------:R-:W-:Y:S01]  /*3be0*/  HMMA.16816.F32 R24, R8, R38, RZ ;  /* 0x000000260818723c */ /* 0x000fe200000018ff */
[----:B-1----:R-:W-:-:S02]  /*3bf0*/  F2FP.PACK_AB R4, R139, R144 ;  /* 0x000000908b04723e */ /* 0x002fc400000000ff */
[----:B--2---:R-:W-:Y:S11]  /*3c00*/  F2FP.PACK_AB R7, R125, R126 ;  /* 0x0000007e7d07723e */ /* 0x004ff600000000ff */
[----:B------:R-:W-:Y:S02]  /*3c10*/  @!UPT UIADD3 URZ, URZ, URZ, URZ ;  /* 0x0000003f3f3ff290 */ /* 0x000fe4000fffe03f */
[C---:B------:R-:W-:Y:S08]  /*3c20*/  HMMA.16816.F32 R164, R4.reuse, R28, R20 ;  /* 0x0000001c04a4723c */ /* 0x040ff00000001814 */
[----:B------:R-:W-:Y:S01]  /*3c30*/  HMMA.16816.F32 R56, R4, R30, R16 ;  /* 0x0000001e0438723c */ /* 0x000fe20000001810 */
[----:B------:R-:W1:Y:S07]  /*3c40*/  LDSM.16.MT88.4 R28, [R135+0x2100] ;  /* 0x00210000871c783b */ /* 0x000e6e0000004200 */
[C---:B------:R-:W-:Y:S08]  /*3c50*/  HMMA.16816.F32 R20, R8.reuse, R48, RZ ;  /* 0x000000300814723c */ /* 0x040ff000000018ff */
[----:B------:R-:W-:Y:S08]  /*3c60*/  HMMA.16816.F32 R16, R8, R50, RZ ;  /* 0x000000320810723c */ /* 0x000ff000000018ff */
[----:B------:R-:W-:Y:S01]  /*3c70*/  IMAD.MOV.U32 R131, RZ, RZ, R57 ;  /* 0x000000ffff837224 */ /* 0x000fe200078e0039 */
[----:B------:R-:W-:Y:S01]  /*3c80*/  MOV R130, R56 ;  /* 0x0000003800827202 */ /* 0x000fe20000000f00 */
[----:B------:R-:W-:Y:S01]  /*3c90*/  IMAD.MOV.U32 R113, RZ, RZ, R58 ;  /* 0x000000ffff717224 */ /* 0x000fe200078e003a */
[----:B------:R-:W-:Y:S01]  /*3ca0*/  HMMA.16816.F32 R156, R4, R52, R40 ;  /* 0x00000034049c723c */ /* 0x000fe20000001828 */
[----:B------:R-:W-:-:S07]  /*3cb0*/  IMAD.MOV.U32 R112, RZ, RZ, R59 ;  /* 0x000000ffff707224 */ /* 0x000fce00078e003b */
[C---:B------:R-:W-:Y:S08]  /*3cc0*/  HMMA.16816.F32 R56, R4.reuse, R44, R20 ;  /* 0x0000002c0438723c */ /* 0x040ff00000001814 */
[C---:B------:R-:W-:Y:S01]  /*3cd0*/  HMMA.16816.F32 R148, R4.reuse, R54, R24 ;  /* 0x000000360494723c */ /* 0x040fe20000001818 */
[----:B------:R-:W2:Y:S07]  /*3ce0*/  LDSM.16.MT88.4 R52, [R250+0x2900] ;  /* 0x00290000fa34783b */ /* 0x000eae0000004200 */
[----:B------:R-:W-:Y:S08]  /*3cf0*/  HMMA.16816.F32 R16, R4, R46, R16 ;  /* 0x0000002e0410723c */ /* 0x000ff00000001810 */
[----:B------:R-:W-:Y:S01]  /*3d00*/  HMMA.16816.F32 R24, R8, R68, RZ ;  /* 0x000000440818723c */ /* 0x000fe200000018ff */
[----:B------:R-:W-:Y:S01]  /*3d10*/  MOV R137, R57 ;  /* 0x0000003900897202 */ /* 0x000fe20000000f00 */
[----:B------:R-:W-:Y:S01]  /*3d20*/  IMAD.MOV.U32 R136, RZ, RZ, R56 ;  /* 0x000000ffff887224 */ /* 0x000fe200078e0038 */
[----:B------:R-:W-:Y:S01]  /*3d30*/  MOV R179, R59 ;  /* 0x0000003b00b37202 */ /* 0x000fe20000000f00 */
[----:B------:R-:W-:-:S02]  /*3d40*/  IMAD.MOV.U32 R168, RZ, RZ, R58 ;  /* 0x000000ffffa87224 */ /* 0x000fc400078e003a */
[----:B------:R-:W3:Y:S02]  /*3d50*/  LDSM.16.MT88.4 R56, [R248+0x2900] ;  /* 0x00290000f838783b */ /* 0x000ee40000004200 */
[C---:B------:R-:W-:Y:S08]  /*3d60*/  HMMA.16816.F32 R48, R8.reuse, R32, RZ ;  /* 0x000000200830723c */ /* 0x040ff000000018ff */
[----:B------:R-:W-:Y:S01]  /*3d70*/  IMAD.MOV.U32 R119, RZ, RZ, R17 ;  /* 0x000000ffff777224 */ /* 0x000fe200078e0011 */
[----:B------:R-:W-:Y:S01]  /*3d80*/  MOV R117, R19 ;  /* 0x0000001300757202 */ /* 0x000fe20000000f00 */
[----:B------:R-:W-:Y:S01]  /*3d90*/  IMAD.MOV.U32 R118, RZ, RZ, R18 ;  /* 0x000000ffff767224 */ /* 0x000fe200078e0012 */
[----:B------:R-:W-:Y:S01]  /*3da0*/  HMMA.16816.F32 R20, R8, R70, RZ ;  /* 0x000000460814723c */ /* 0x000fe200000018ff */
[----:B------:R-:W-:-:S07]  /*3db0*/  IMAD.MOV.U32 R116, RZ, RZ, R16 ;  /* 0x000000ffff747224 */ /* 0x000fce00078e0010 */
[C---:B------:R-:W-:Y:S08]  /*3dc0*/  HMMA.16816.F32 R16, R8.reuse, R76, RZ ;  /* 0x0000004c0810723c */ /* 0x040ff000000018ff */
[C---:B------:R-:W-:Y:S08]  /*3dd0*/  HMMA.16816.F32 R44, R8.reuse, R34, RZ ;  /* 0x00000022082c723c */ /* 0x040ff000000018ff */
[C---:B-1----:R-:W-:Y:S08]  /*3de0*/  HMMA.16816.F32 R40, R8.reuse, R28, RZ ;  /* 0x0000001c0828723c */ /* 0x042ff000000018ff */
[C---:B------:R-:W-:Y:S08]  /*3df0*/  HMMA.16816.F32 R36, R8.reuse, R30, RZ ;  /* 0x0000001e0824723c */ /* 0x040ff000000018ff */
[C---:B------:R-:W-:Y:S08]  /*3e00*/  HMMA.16816.F32 R32, R8.reuse, R64, RZ ;  /* 0x000000400820723c */ /* 0x040ff000000018ff */
[----:B------:R-:W-:Y:S01]  /*3e10*/  HMMA.16816.F32 R28, R8, R66, RZ ;  /* 0x00000042081c723c */ /* 0x000fe200000018ff */
[----:B------:R-:W1:Y:S07]  /*3e20*/  LDSM.16.MT88.4 R64, [R135+0x4100] ;  /* 0x004100008740783b */ /* 0x000e6e0000004200 */
[C---:B--2---:R-:W-:Y:S08]  /*3e30*/  HMMA.16816.F32 R24, R4.reuse, R52, R24 ;  /* 0x000000340418723c */ /* 0x044ff00000001818 */
[C---:B------:R-:W-:Y:S01]  /*3e40*/  HMMA.16816.F32 R140, R4.reuse, R72, R48 ;  /* 0x00000048048c723c */ /* 0x040fe20000001830 */
[----:B------:R-:W2:Y:S07]  /*3e50*/  LDSM.16.MT88.4 R48, [R248+0x4100] ;  /* 0x00410000f830783b */ /* 0x000eae0000004200 */
[C---:B------:R-:W-:Y:S07]  /*3e60*/  HMMA.16816.F32 R16, R4.reuse, R80, R16 ;  /* 0x000000500410723c */ /* 0x040fee0000001810 */
[----:B------:R-:W-:Y:S01]  /*3e70*/  IMAD.MOV.U32 R80, RZ, RZ, R145 ;  /* 0x000000ffff507224 */ /* 0x000fe200078e0091 */
[----:B------:R-:W-:Y:S01]  /*3e80*/  HMMA.16816.F32 R20, R4, R54, R20 ;  /* 0x000000360414723c */ /* 0x000fe20000001814 */
[----:B------:R-:W-:Y:S01]  /*3e90*/  IMAD.MOV.U32 R121, RZ, RZ, R24 ;  /* 0x000000ffff797224 */ /* 0x000fe200078e0018 */
[----:B------:R-:W-:Y:S01]  /*3ea0*/  MOV R120, R25 ;  /* 0x0000001900787202 */ /* 0x000fe20000000f00 */
[----:B------:R-:W-:Y:S01]  /*3eb0*/  IMAD.MOV.U32 R134, RZ, RZ, R26 ;  /* 0x000000ffff867224 */ /* 0x000fe200078e001a */
[----:B------:R-:W-:Y:S01]  /*3ec0*/  LDSM.16.MT88.4 R52, [R249+0x4100] ;  /* 0x00410000f934783b */ /* 0x000fe20000004200 */
[----:B------:R-:W-:Y:S01]  /*3ed0*/  IMAD.MOV.U32 R133, RZ, RZ, R27 ;  /* 0x000000ffff857224 */ /* 0x000fe200078e001b */
[----:B------:R-:W-:-:S02]  /*3ee0*/  MOV R81, R144 ;  /* 0x0000009000517202 */ /* 0x000fc40000000f00 */
[C---:B------:R-:W-:Y:S01]  /*3ef0*/  HMMA.16816.F32 R100, R4.reuse, R60, R40 ;  /* 0x0000003c0464723c */ /* 0x040fe20000001828 */
[----:B------:R-:W4:Y:S04]  /*3f00*/  LDSM.16.MT88.4 R24, [R135+0x4900] ;  /* 0x004900008718783b */ /* 0x000f280000004200 */
[----:B------:R-:W-:Y:S03]  /*3f10*/  LDSM.16.MT88.4 R40, [R248+0x4900] ;  /* 0x00490000f828783b */ /* 0x000fe60000004200 */
[----:B---3--:R-:W-:Y:S01]  /*3f20*/  HMMA.16816.F32 R32, R4, R56, R32 ;  /* 0x000000380420723c */ /* 0x008fe20000001820 */
[----:B------:R-:W-:Y:S01]  /*3f30*/  IMAD.MOV.U32 R124, RZ, RZ, R16 ;  /* 0x000000ffff7c7224 */ /* 0x000fe200078e0010 */
[----:B------:R-:W-:Y:S01]  /*3f40*/  MOV R110, R18 ;  /* 0x00000012006e7202 */ /* 0x000fe20000000f00 */
[----:B------:R-:W-:-:S02]  /*3f50*/  IMAD.MOV.U32 R109, RZ, RZ, R17 ;  /* 0x000000ffff6d7224 */ /* 0x000fc400078e0011 */
[----:B------:R-:W-:-:S03]  /*3f60*/  IMAD.MOV.U32 R111, RZ, RZ, R19 ;  /* 0x000000ffff6f7224 */ /* 0x000fc600078e0013 */
[C---:B------:R-:W-:Y:S01]  /*3f70*/  HMMA.16816.F32 R28, R4.reuse, R58, R28 ;  /* 0x0000003a041c723c */ /* 0x040fe2000000181c */
[----:B------:R-:W-:Y:S01]  /*3f80*/  MOV R129, R22 ;  /* 0x0000001600817202 */ /* 0x000fe20000000f00 */
[----:B------:R-:W-:Y:S01]  /*3f90*/  IMAD.MOV.U32 R128, RZ, RZ, R23 ;  /* 0x000000ffff807224 */ /* 0x000fe200078e0017 */
[----:B------:R-:W-:Y:S01]  /*3fa0*/  MOV R122, R20 ;  /* 0x00000014007a7202 */ /* 0x000fe20000000f00 */
[----:B------:R-:W-:Y:S01]  /*3fb0*/  IMAD.MOV.U32 R123, RZ, RZ, R21 ;  /* 0x000000ffff7b7224 */ /* 0x000fe200078e0015 */
[----:B------:R-:W-:Y:S03]  /*3fc0*/  LDSM.16.MT88.4 R56, [R250+0x4900] ;  /* 0x00490000fa38783b */ /* 0x000fe60000004200 */
[----:B------:R-:W-:Y:S01]  /*3fd0*/  HMMA.16816.F32 R72, R4, R74, R44 ;  /* 0x0000004a0448723c */ /* 0x000fe2000000182c */
[----:B------:R-:W3:Y:S01]  /*3fe0*/  LDSM.16.MT88.4 R44, [R250+0x4100] ;  /* 0x00410000fa2c783b */ /* 0x000ee20000004200 */
[----:B------:R-:W-:Y:S01]  /*3ff0*/  IMAD.MOV.U32 R182, RZ, RZ, R101 ;  /* 0x000000ffffb67224 */ /* 0x000fe200078e0065 */
[----:B------:R-:W-:Y:S01]  /*4000*/  MOV R181, R102 ;  /* 0x0000006600b57202 */ /* 0x000fe20000000f00 */
[----:B------:R-:W-:-:S02]  /*4010*/  IMAD.MOV.U32 R180, RZ, RZ, R103 ;  /* 0x000000ffffb47224 */ /* 0x000fc400078e0067 */
[----:B------:R-:W-:Y:S02]  /*4020*/  IMAD.MOV.U32 R0, RZ, RZ, R100 ;  /* 0x000000ffff007224 */ /* 0x000fe400078e0064 */
[----:B-1----:R-:W-:Y:S01]  /*4030*/  HMMA.16816.F32 R16, R8, R64, RZ ;  /* 0x000000400810723c */ /* 0x002fe200000018ff */
[----:B------:R-:W-:Y:S01]  /*4040*/  MOV R103, R34 ;  /* 0x0000002200677202 */ /* 0x000fe20000000f00 */
[----:B------:R-:W-:Y:S01]  /*4050*/  IMAD.MOV.U32 R102, RZ, RZ, R35 ;  /* 0x000000ffff667224 */ /* 0x000fe200078e0023 */
[----:B------:R-:W-:Y:S01]  /*4060*/  MOV R100, R32 ;  /* 0x0000002000647202 */ /* 0x000fe20000000f00 */
[----:B------:R-:W-:-:S03]  /*4070*/  IMAD.MOV.U32 R101, RZ, RZ, R33 ;  /* 0x000000ffff657224 */ /* 0x000fc600078e0021 */
[----:B------:R-:W-:Y:S01]  /*4080*/  IMAD.MOV.U32 R64, RZ, RZ, R123 ;  /* 0x000000ffff407224 */ /* 0x000fe200078e007b */
[----:B------:R-:W-:Y:S01]  /*4090*/  HMMA.16816.F32 R68, R4, R62, R36 ;  /* 0x0000003e0444723c */ /* 0x000fe20000001824 */
[----:B------:R-:W-:Y:S01]  /*40a0*/  IMAD.MOV.U32 R115, RZ, RZ, R30 ;  /* 0x000000ffff737224 */ /* 0x000fe200078e001e */
[----:B------:R-:W-:Y:S01]  /*40b0*/  MOV R76, R28 ;  /* 0x0000001c004c7202 */ /* 0x000fe20000000f00 */
[----:B------:R-:W-:Y:S01]  /*40c0*/  IMAD.MOV.U32 R114, RZ, RZ, R31 ;  /* 0x000000ffff727224 */ /* 0x000fe200078e001f */
[----:B------:R-:W1:Y:S01]  /*40d0*/  LDSM.16.MT88.4 R60, [R135+0x6100] ;  /* 0x00610000873c783b */ /* 0x000e620000004200 */
[----:B------:R-:W-:Y:S02]  /*40e0*/  IMAD.MOV.U32 R77, RZ, RZ, R29 ;  /* 0x000000ffff4d7224 */ /* 0x000fe400078e001d */
[----:B------:R-:W-:Y:S01]  /*40f0*/  IMAD.MOV.U32 R65, RZ, RZ, R122 ;  /* 0x000000ffff417224 */ /* 0x000fe200078e007a */
[C---:B------:R-:W-:Y:S07]  /*4100*/  HMMA.16816.F32 R20, R8.reuse, R78, RZ ;  /* 0x0000004e0814723c */ /* 0x040fee00000018ff */
[----:B------:R-:W-:Y:S01]  /*4110*/  IMAD.MOV.U32 R78, RZ, RZ, R139 ;  /* 0x000000ffff4e7224 */ /* 0x000fe200078e008b */
[----:B------:R-:W-:Y:S01]  /*4120*/  HMMA.16816.F32 R36, R8, R66, RZ ;  /* 0x000000420824723c */ /* 0x000fe200000018ff */
[----:B------:R-:W-:-:S06]  /*4130*/  IMAD.MOV.U32 R79, RZ, RZ, R138 ;  /* 0x000000ffff4f7224 */ /* 0x000fcc00078e008a */
[----:B------:R-:W-:Y:S01]  /*4140*/  IMAD.MOV.U32 R66, RZ, RZ, R129 ;  /* 0x000000ffff427224 */ /* 0x000fe200078e0081 */
[----:B--2---:R-:W-:Y:S01]  /*4150*/  HMMA.16816.F32 R32, R8, R48, RZ ;  /* 0x000000300820723c */ /* 0x004fe200000018ff */
[----:B------:R-:W-:-:S07]  /*4160*/  MOV R67, R128 ;  /* 0x0000008000437202 */ /* 0x000fce0000000f00 */
[----:B------:R-:W-:Y:S01]  /*4170*/  HMMA.16816.F32 R28, R8, R50, RZ ;  /* 0x00000032081c723c */ /* 0x000fe200000018ff */
[----:B------:R-:W2:Y:S07]  /*4180*/  LDSM.16.MT88.4 R48, [R249+0x4900] ;  /* 0x00490000f930783b */ /* 0x000eae0000004200 */
[C---:B----4-:R-:W-:Y:S08]  /*4190*/  HMMA.16816.F32 R184, R4.reuse, R24, R16 ;  /* 0x0000001804b8723c */ /* 0x050ff00000001810 */
[----:B------:R-:W-:Y:S07]  /*41a0*/  HMMA.16816.F32 R188, R4, R82, R20 ;  /* 0x0000005204bc723c */ /* 0x000fee0000001814 */
[----:B------:R-:W-:Y:S01]  /*41b0*/  MOV R83, R137 ;  /* 0x0000008900537202 */ /* 0x000fe20000000f00 */
[----:B---3--:R-:W-:Y:S01]  /*41c0*/  HMMA.16816.F32 R16, R8, R44, RZ ;  /* 0x0000002c0810723c */ /* 0x008fe200000018ff */
[----:B------:R-:W-:-:S06]  /*41d0*/  IMAD.MOV.U32 R82, RZ, RZ, R136 ;  /* 0x000000ffff527224 */ /* 0x000fcc00078e0088 */
[----:B------:R-:W-:Y:S01]  /*41e0*/  IMAD.MOV.U32 R45, RZ, RZ, R119 ;  /* 0x000000ffff2d7224 */ /* 0x000fe200078e0077 */
[----:B------:R-:W-:Y:S01]  /*41f0*/  HMMA.16816.F32 R144, R4, R26, R36 ;  /* 0x0000001a0490723c */ /* 0x000fe20000001824 */
[----:B------:R-:W3:Y:S01]  /*4200*/  LDSM.16.MT88.4 R36, [R135+0x6900] ;  /* 0x006900008724783b */ /* 0x000ee20000004200 */
[----:B------:R-:W-:-:S06]  /*4210*/  IMAD.MOV.U32 R44, RZ, RZ, R116 ;  /* 0x000000ffff2c7224 */ /* 0x000fcc00078e0074 */
[C---:B------:R-:W-:Y:S08]  /*4220*/  HMMA.16816.F32 R160, R4.reuse, R40, R32 ;  /* 0x0000002804a0723c */ /* 0x040ff00000001820 */
[----:B------:R-:W-:Y:S01]  /*4230*/  HMMA.16816.F32 R136, R4, R42, R28 ;  /* 0x0000002a0488723c */ /* 0x000fe2000000181c */
[----:B------:R-:W4:Y:S07]  /*4240*/  LDSM.16.MT88.4 R40, [R248+0x6100] ;  /* 0x00610000f828783b */ /* 0x000f2e0000004200 */
[C---:B------:R-:W-:Y:S07]  /*4250*/  HMMA.16816.F32 R24, R8.reuse, R54, RZ ;  /* 0x000000360818723c */ /* 0x040fee00000018ff */
[----:B------:R-:W-:Y:S01]  /*4260*/  IMAD.MOV.U32 R55, RZ, RZ, R80 ;  /* 0x000000ffff377224 */ /* 0x000fe200078e0050 */
[----:B-1----:R-:W-:Y:S01]  /*4270*/  HMMA.16816.F32 R20, R8, R60, RZ ;  /* 0x0000003c0814723c */ /* 0x002fe200000018ff */
[----:B------:R-:W-:Y:S01]  /*4280*/  IMAD.MOV.U32 R54, RZ, RZ, R81 ;  /* 0x000000ffff367224 */ /* 0x000fe200078e0051 */
[----:B------:R-:W-:Y:S01]  /*4290*/  MOV R80, R121 ;  /* 0x0000007900507202 */ /* 0x000fe20000000f00 */
[----:B------:R-:W-:-:S04]  /*42a0*/  IMAD.MOV.U32 R81, RZ, RZ, R120 ;  /* 0x000000ffff517224 */ /* 0x000fc800078e0078 */
[----:B------:R-:W-:Y:S01]  /*42b0*/  IMAD.MOV.U32 R60, RZ, RZ, R113 ;  /* 0x000000ffff3c7224 */ /* 0x000fe200078e0071 */
[----:B------:R-:W-:Y:S01]  /*42c0*/  HMMA.16816.F32 R28, R8, R52, RZ ;  /* 0x00000034081c723c */ /* 0x000fe200000018ff */
[----:B------:R-:W-:-:S06]  /*42d0*/  MOV R61, R112 ;  /* 0x00000070003d7202 */ /* 0x000fcc0000000f00 */
[----:B------:R-:W-:Y:S01]  /*42e0*/  IMAD.MOV.U32 R53, RZ, RZ, R78 ;  /* 0x000000ffff357224 */ /* 0x000fe200078e004e */
[----:B------:R-:W-:Y:S01]  /*42f0*/  HMMA.16816.F32 R152, R4, R56, R16 ;  /* 0x000000380498723c */ /* 0x000fe20000001810 */
[----:B------:R-:W-:Y:S01]  /*4300*/  MOV R52, R79 ;  /* 0x0000004f00347202 */ /* 0x000fe20000000f00 */
[----:B------:R-:W-:Y:S01]  /*4310*/  IMAD.MOV.U32 R79, RZ, RZ, R114 ;  /* 0x000000ffff4f7224 */ /* 0x000fe200078e0072 */
[----:B------:R-:W-:-:S04]  /*4320*/  MOV R78, R115 ;  /* 0x00000073004e7202 */ /* 0x000fc80000000f00 */
[----:B------:R-:W-:Y:S01]  /*4330*/  MOV R56, R118 ;  /* 0x0000007600387202 */ /* 0x000fe20000000f00 */
[----:B------:R-:W-:Y:S01]  /*4340*/  IMAD.MOV.U32 R57, RZ, RZ, R117 ;  /* 0x000000ffff397224 */ /* 0x000fe200078e0075 */
[----:B------:R-:W-:Y:S07]  /*4350*/  HMMA.16816.F32 R32, R8, R46, RZ ;  /* 0x0000002e0820723c */ /* 0x000fee00000018ff */
[----:B------:R-:W-:Y:S01]  /*4360*/  MOV R46, R131 ;  /* 0x00000083002e7202 */ /* 0x000fe20000000f00 */
[----:B--2---:R-:W-:Y:S01]  /*4370*/  HMMA.16816.F32 R116, R4, R50, R24 ;  /* 0x000000320474723c */ /* 0x004fe20000001818 */
[----:B------:R-:W1:Y:S01]  /*4380*/  LDSM.16.MT88.4 R24, [R248+0x6900] ;  /* 0x00690000f818783b */ /* 0x000e620000004200 */
[----:B------:R-:W-:-:S06]  /*4390*/  IMAD.MOV.U32 R47, RZ, RZ, R130 ;  /* 0x000000ffff2f7224 */ /* 0x000fcc00078e0082 */
[----:B------:R-:W-:Y:S08]  /*43a0*/  HMMA.16816.F32 R16, R8, R62, RZ ;  /* 0x0000003e0810723c */ /* 0x000ff000000018ff */
[C---:B---3--:R-:W-:Y:S08]  /*43b0*/  HMMA.16816.F32 R112, R4.reuse, R36, R20 ;  /* 0x000000240470723c */ /* 0x048ff00000001814 */
[----:B------:R-:W-:Y:S01]  /*43c0*/  HMMA.16816.F32 R120, R4, R48, R28 ;  /* 0x000000300478723c */ /* 0x000fe2000000181c */
[----:B------:R-:W2:Y:S07]  /*43d0*/  LDSM.16.MT88.4 R28, [R250+0x6100] ;  /* 0x00610000fa1c783b */ /* 0x000eae0000004200 */
[----:B----4-:R-:W-:Y:S07]  /*43e0*/  HMMA.16816.F32 R20, R8, R40, RZ ;  /* 0x000000280814723c */ /* 0x010fee00000018ff */
[----:B------:R-:W-:Y:S01]  /*43f0*/  IMAD.MOV.U32 R40, RZ, RZ, R60 ;  /* 0x000000ffff287224 */ /* 0x000fe200078e003c */
[----:B------:R-:W-:Y:S01]  /*4400*/  HMMA.16816.F32 R128, R4, R58, R32 ;  /* 0x0000003a0480723c */ /* 0x000fe20000001820 */
[----:B------:R-:W-:-:S06]  /*4410*/  MOV R41, R61 ;  /* 0x0000003d00297202 */ /* 0x000fcc0000000f00 */
[----:B------:R-:W-:Y:S01]  /*4420*/  IMAD.MOV.U32 R32, RZ, RZ, R103 ;  /* 0x000000ffff207224 */ /* 0x000fe200078e0067 */
[----:B------:R-:W-:Y:S01]  /*4430*/  MOV R34, R101 ;  /* 0x0000006500227202 */ /* 0x000fe20000000f00 */
[----:B------:R-:W-:Y:S02]  /*4440*/  IMAD.MOV.U32 R33, RZ, RZ, R102 ;  /* 0x000000ffff217224 */ /* 0x000fe400078e0066 */
[----:B------:R-:W-:Y:S02]  /*4450*/  IMAD.MOV.U32 R35, RZ, RZ, R100 ;  /* 0x000000ffff237224 */ /* 0x000fe400078e0064 */
[----:B------:R-:W-:Y:S08]  /*4460*/  HMMA.16816.F32 R100, R4, R38, R16 ;  /* 0x000000260464723c */ /* 0x000ff00000001810 */
[----:B------:R-:W-:Y:S07]  /*4470*/  HMMA.16816.F32 R16, R8, R42, RZ ;  /* 0x0000002a0810723c */ /* 0x000fee00000018ff */
[----:B------:R-:W-:Y:S01]  /*4480*/  IMAD.MOV.U32 R43, RZ, RZ, R46 ;  /* 0x000000ffff2b7224 */ /* 0x000fe200078e002e */
[C---:B-1----:R-:W-:Y:S01]  /*4490*/  HMMA.16816.F32 R60, R4.reuse, R24, R20 ;  /* 0x00000018043c723c */ /* 0x042fe20000001814 */
[----:B------:R-:W1:Y:S01]  /*44a0*/  LDSM.16.MT88.4 R20, [R250+0x6900] ;  /* 0x00690000fa14783b */ /* 0x000e620000004200 */
[----:B------:R-:W-:Y:S01]  /*44b0*/  IMAD.MOV.U32 R42, RZ, RZ, R47 ;  /* 0x000000ffff2a7224 */ /* 0x000fe200078e002f */
[----:B------:R-:W-:Y:S01]  /*44c0*/  MOV R46, R56 ;  /* 0x00000038002e7202 */ /* 0x000fe20000000f00 */
[----:B------:R-:W-:Y:S11]  /*44d0*/  IMAD.MOV.U32 R47, RZ, RZ, R57 ;  /* 0x000000ffff2f7224 */ /* 0x000ff600078e0039 */
[----:B------:R-:W-:Y:S01]  /*44e0*/  @!UPT UIADD3 URZ, URZ, URZ, URZ ;  /* 0x0000003f3f3ff290 */ /* 0x000fe2000fffe03f */
[----:B------:R-:W-:Y:S08]  /*44f0*/  HMMA.16816.F32 R56, R4, R26, R16 ;  /* 0x0000001a0438723c */ /* 0x000ff00000001810 */
[----:B--2---:R-:W-:Y:S07]  /*4500*/  HMMA.16816.F32 R16, R8, R28, RZ ;  /* 0x0000001c0810723c */ /* 0x004fee00000018ff */
[----:B------:R-:W-:Y:S01]  /*4510*/  IMAD.MOV.U32 R28, RZ, RZ, R32 ;  /* 0x000000ffff1c7224 */ /* 0x000fe200078e0020 */
[----:B------:R-:W-:Y:S11]  /*4520*/  MOV R29, R33 ;  /* 0x00000021001d7202 */ /* 0x000ff60000000f00 */
[----:B------:R-:W-:Y:S05]  /*4530*/  @!UPT UIADD3 URZ, URZ, URZ, URZ ;  /* 0x0000003f3f3ff290 */ /* 0x000fea000fffe03f */
[----:B-1----:R-:W-:Y:S08]  /*4540*/  HMMA.16816.F32 R48, R4, R20, R16 ;  /* 0x000000140430723c */ /* 0x002ff00000001810 */
[----:B------:R-:W-:Y:S07]  /*4550*/  HMMA.16816.F32 R16, R8, R30, RZ ;  /* 0x0000001e0810723c */ /* 0x000fee00000018ff */
[----:B------:R-:W-:-:S02]  /*4560*/  IMAD.MOV.U32 R31, RZ, RZ, R34 ;  /* 0x000000ffff1f7224 */ /* 0x000fc400078e0022 */
[----:B------:R-:W-:Y:S11]  /*4570*/  IMAD.MOV.U32 R30, RZ, RZ, R35 ;  /* 0x000000ffff1e7224 */ /* 0x000ff600078e0023 */
[----:B------:R-:W-:Y:S04]  /*4580*/  @!UPT UIADD3 URZ, URZ, URZ, URZ ;  /* 0x0000003f3f3ff290 */ /* 0x000fe8000fffe03f */
[----:B------:R-:W-:Y:S01]  /*4590*/  HMMA.16816.F32 R36, R4, R22, R16 ;  /* 0x000000160424723c */ /* 0x000fe20000001810 */
[----:B------:R-:W1:Y:S07]  /*45a0*/  LDSM.16.MT88.4 R16, [R249+0x6100] ;  /* 0x00610000f910783b */ /* 0x000e6e0000004200 */
[C---:B-1----:R-:W-:Y:S08]  /*45b0*/  HMMA.16816.F32 R20, R8.reuse, R16, RZ ;  /* 0x000000100814723c */ /* 0x042ff000000018ff */
[----:B------:R-:W-:Y:S01]  /*45c0*/  HMMA.16816.F32 R8, R8, R18, RZ ;  /* 0x000000120808723c */ /* 0x000fe200000018ff */
[----:B------:R-:W1:Y:S11]  /*45d0*/  LDSM.16.MT88.4 R16, [R249+0x6900] ;  /* 0x00690000f910783b */ /* 0x000e760000004200 */
[----:B------:R-:W-:Y:S04]  /*45e0*/  @!UPT UIADD3 URZ, URZ, URZ, URZ ;  /* 0x0000003f3f3ff290 */ /* 0x000fe8000fffe03f */
[C---:B-1----:R-:W-:Y:S07]  /*45f0*/  HMMA.16816.F32 R32, R4.reuse, R16, R20 ;  /* 0x000000100420723c */ /* 0x042fee0000001814 */
[----:B------:R-:W-:Y:S01]  /*4600*/  MOV R16, R66 ;  /* 0x0000004200107202 */ /* 0x000fe20000000f00 */
[----:B------:R-:W-:Y:S01]  /*4610*/  HMMA.16816.F32 R24, R4, R18, R8 ;  /* 0x000000120418723c */ /* 0x000fe20000001808 */
[----:B------:R-:W-:Y:S01]  /*4620*/  IMAD.MOV.U32 R66, RZ, RZ, R181 ;  /* 0x000000ffff427224 */ /* 0x000fe200078e00b5 */
[----:B------:R-:W1:Y:S01]  /*4630*/  LDSM.16.MT88.4 R8, [R135+0x1100] ;  /* 0x001100008708783b */ /* 0x000e620000004200 */
[----:B------:R-:W-:Y:S01]  /*4640*/  IMAD.MOV.U32 R23, RZ, RZ, R67 ;  /* 0x000000ffff177224 */ /* 0x000fe200078e0043 */
[----:B------:R-:W-:Y:S01]  /*4650*/  MOV R67, R180 ;  /* 0x000000b400437202 */ /* 0x000fe20000000f00 */
[----:B------:R-:W-:-:S02]  /*4660*/  FFMA.FTZ R17, R89, c[0x0][0x2d0], -R12 ;  /* 0x0000b40059117a23 */ /* 0x000fc4000001080c */
[----:B------:R-:W-:Y:S01]  /*4670*/  IMAD.MOV.U32 R7, RZ, RZ, R64 ;  /* 0x000000ffff077224 */ /* 0x000fe200078e0040 */
[----:B------:R-:W-:Y:S01]  /*4680*/  MOV R6, R65 ;  /* 0x0000004100067202 */ /* 0x000fe20000000f00 */
[----:B------:R-:W-:Y:S02]  /*4690*/  IMAD.MOV.U32 R64, RZ, RZ, R0 ;  /* 0x000000ffff407224 */ /* 0x000fe400078e0000 */
[----:B------:R-:W-:Y:S02]  /*46a0*/  FFMA.FTZ R0, R97, c[0x0][0x2d0], -R12 ;  /* 0x0000b40061007a23 */ /* 0x000fe4000001080c */
[----:B------:R-:W-:Y:S02]  /*46b0*/  IMAD.MOV.U32 R97, RZ, RZ, R124 ;  /* 0x000000ffff617224 */ /* 0x000fe400078e007c */
[----:B------:R2:W-:Y:S01]  /*46c0*/  MUFU.EX2 R124, R0 ;  /* 0x00000000007c7308 */ /* 0x0005e20000000800 */
[----:B------:R-:W-:Y:S02]  /*46d0*/  IMAD.MOV.U32 R65, RZ, RZ, R182 ;  /* 0x000000ffff417224 */ /* 0x000fe400078e00b6 */
[----:B------:R-:W-:-:S02]  /*46e0*/  FADD.FTZ R4, R87, R85 ;  /* 0x0000005557047221 */ /* 0x000fc40000010000 */
[----:B------:R-:W-:Y:S02]  /*46f0*/  FADD.FTZ R5, R15, R13 ;  /* 0x0000000d0f057221 */ /* 0x000fe40000010000 */
[----:B------:R-:W-:Y:S02]  /*4700*/  FADD.FTZ R4, R86, R4 ;  /* 0x0000000456047221 */ /* 0x000fe40000010000 */
[--C-:B------:R-:W-:Y:S02]  /*4710*/  FFMA.FTZ R18, R91, c[0x0][0x2d0], -R12.reuse ;  /* 0x0000b4005b127a23 */ /* 0x100fe4000001080c */
[--C-:B------:R-:W-:Y:S02]  /*4720*/  FFMA.FTZ R20, R93, c[0x0][0x2d0], -R12.reuse ;  /* 0x0000b4005d147a23 */ /* 0x100fe4000001080c */
[--C-:B------:R-:W-:Y:S02]  /*4730*/  FFMA.FTZ R19, R92, c[0x0][0x2d0], -R12.reuse ;  /* 0x0000b4005c137a23 */ /* 0x100fe4000001080c */
[----:B--2---:R-:W-:-:S02]  /*4740*/  FFMA.FTZ R0, R96, c[0x0][0x2d0], -R12 ;  /* 0x0000b40060007a23 */ /* 0x004fc4000001080c */
[----:B------:R-:W-:Y:S02]  /*4750*/  IMAD.MOV.U32 R96, RZ, RZ, R7 ;  /* 0x000000ffff607224 */ /* 0x000fe400078e0007 */
[----:B------:R2:W-:Y:S01]  /*4760*/  MUFU.EX2 R181, R0 ;  /* 0x0000000000b57308 */ /* 0x0005e20000000800 */
[----:B------:R-:W-:Y:S02]  /*4770*/  IMAD.MOV.U32 R7, RZ, RZ, R30 ;  /* 0x000000ffff077224 */ /* 0x000fe400078e001e */
[----:B------:R-:W-:Y:S01]  /*4780*/  IMAD.MOV.U32 R30, RZ, RZ, R28 ;  /* 0x000000ffff1e7224 */ /* 0x000fe200078e001c */
[----:B------:R-:W-:Y:S01]  /*4790*/  MOV R28, R42 ;  /* 0x0000002a001c7202 */ /* 0x000fe20000000f00 */
[----:B------:R-:W-:Y:S02]  /*47a0*/  IMAD.MOV.U32 R42, RZ, RZ, R40 ;  /* 0x000000ffff2a7224 */ /* 0x000fe400078e0028 */
[----:B------:R-:W-:Y:S02]  /*47b0*/  FFMA.FTZ R13, R106, c[0x0][0x2d0], -R3 ;  /* 0x0000b4006a0d7a23 */ /* 0x000fe40000010803 */
[----:B------:R-:W-:Y:S01]  /*47c0*/  IMAD.MOV.U32 R40, RZ, RZ, R52 ;  /* 0x000000ffff287224 */ /* 0x000fe200078e0034 */
[----:B------:R-:W-:Y:S01]  /*47d0*/  MOV R52, R82 ;  /* 0x0000005200347202 */ /* 0x000fe20000000f00 */
[----:B------:R-:W-:-:S02]  /*47e0*/  IMAD.MOV.U32 R82, RZ, RZ, R168 ;  /* 0x000000ffff527224 */ /* 0x000fc400078e00a8 */
[----:B------:R-:W-:Y:S01]  /*47f0*/  FFMA.FTZ R15, R98, c[0x0][0x2d0], -R3 ;  /* 0x0000b400620f7a23 */ /* 0x000fe20000010803 */
[----:B------:R-:W-:Y:S01]  /*4800*/  MUFU.EX2 R20, R20 ;  /* 0x0000001400147308 */ /* 0x000fe20000000800 */
[----:B------:R-:W-:Y:S01]  /*4810*/  UIADD3 UR6, UR7, -0x2, URZ ;  /* 0xfffffffe07067890 */ /* 0x000fe2000fffe03f */
[----:B--2---:R-:W-:Y:S01]  /*4820*/  FFMA.FTZ R0, R95, c[0x0][0x2d0], -R12 ;  /* 0x0000b4005f007a23 */ /* 0x004fe2000001080c */
[----:B------:R2:W5:Y:S01]  /*4830*/  LDL.LU R168, [R1+0x48] ;  /* 0x0000480001a87983 */ /* 0x0005620000300800 */
[----:B------:R-:W-:Y:S02]  /*4840*/  IMAD.MOV.U32 R95, RZ, RZ, R6 ;  /* 0x000000ffff5f7224 */ /* 0x000fe400078e0006 */
[----:B------:R-:W-:Y:S02]  /*4850*/  IMAD.MOV.U32 R6, RZ, RZ, R23 ;  /* 0x000000ffff067224 */ /* 0x000fe400078e0017 */
[----:B------:R3:W-:Y:S02]  /*4860*/  MUFU.EX2 R180, R0 ;  /* 0x0000000000b47308 */ /* 0x0007e40000000800 */
[----:B---3--:R-:W-:-:S06]  /*4870*/  FFMA.FTZ R0, R94, c[0x0][0x2d0], -R12 ;  /* 0x0000b4005e007a23 */ /* 0x008fcc000001080c */
[----:B------:R3:W4:Y:S02]  /*4880*/  MUFU.EX2 R182, R0 ;  /* 0x0000000000b67308 */ /* 0x0007240000000800 */
[----:B---3--:R-:W-:-:S06]  /*4890*/  FFMA.FTZ R0, R105, c[0x0][0x2d0], -R3 ;  /* 0x0000b40069007a23 */ /* 0x008fcc0000010803 */
[----:B------:R3:W-:Y:S02]  /*48a0*/  MUFU.EX2 R21, R0 ;  /* 0x0000000000157308 */ /* 0x0007e40000000800 */
[----:B---3--:R-:W-:-:S06]  /*48b0*/  FFMA.FTZ R0, R104, c[0x0][0x2d0], -R3 ;  /* 0x0000b40068007a23 */ /* 0x008fcc0000010803 */
[----:B------:R3:W1:Y:S02]  /*48c0*/  MUFU.EX2 R22, R0 ;  /* 0x0000000000167308 */ /* 0x0006640000000800 */
[----:B---3--:R-:W-:Y:S01]  /*48d0*/  FFMA.FTZ R0, R108, c[0x0][0x2d0], -R3 ;  /* 0x0000b4006c007a23 */ /* 0x008fe20000010803 */
[----:B------:R-:W-:Y:S02]  /*48e0*/  MOV R108, R97 ;  /* 0x00000061006c7202 */ /* 0x000fe40000000f00 */
[----:B------:R-:W-:Y:S02]  /*48f0*/  MOV R97, R16 ;  /* 0x0000001000617202 */ /* 0x000fe40000000f00 */
[----:B------:R-:W-:Y:S01]  /*4900*/  MOV R16, R31 ;  /* 0x0000001f00107202 */ /* 0x000fe20000000f00 */
[----:B------:R-:W-:Y:S01]  /*4910*/  IMAD.MOV.U32 R31, RZ, RZ, R29 ;  /* 0x000000ffff1f7224 */ /* 0x000fe200078e001d */
[----:B------:R3:W-:Y:S01]  /*4920*/  MUFU.EX2 R23, R0 ;  /* 0x0000000000177308 */ /* 0x0007e20000000800 */
[----:B------:R-:W-:Y:S01]  /*4930*/  IMAD.MOV.U32 R29, RZ, RZ, R43 ;  /* 0x000000ffff1d7224 */ /* 0x000fe200078e002b */
[----:B------:R-:W-:Y:S01]  /*4940*/  MOV R43, R41 ;  /* 0x00000029002b7202 */ /* 0x000fe20000000f00 */
[----:B------:R-:W-:-:S02]  /*4950*/  IMAD.MOV.U32 R41, RZ, RZ, R53 ;  /* 0x000000ffff297224 */ /* 0x000fc400078e0035 */
[----:B------:R-:W-:Y:S01]  /*4960*/  IMAD.MOV.U32 R53, RZ, RZ, R83 ;  /* 0x000000ffff357224 */ /* 0x000fe200078e0053 */
[----:B------:R-:W-:Y:S01]  /*4970*/  MOV R83, R179 ;  /* 0x000000b300537202 */ /* 0x000fe20000000f00 */
[----:B---3--:R-:W-:-:S04]  /*4980*/  FFMA.FTZ R0, R107, c[0x0][0x2d0], -R3 ;  /* 0x0000b4006b007a23 */ /* 0x008fc80000010803 */
[----:B------:R3:W1:Y:S01]  /*4990*/  MUFU.EX2 R179, R0 ;  /* 0x0000000000b37308 */ /* 0x0006620000000800 */
[----:B------:R-:W-:Y:S02]  /*49a0*/  IMAD.MOV.U32 R105, RZ, RZ, R96 ;  /* 0x000000ffff697224 */ /* 0x000fe400078e0060 */
[----:B------:R-:W-:Y:S02]  /*49b0*/  IMAD.MOV.U32 R107, RZ, RZ, R6 ;  /* 0x000000ffff6b7224 */ /* 0x000fe400078e0006 */
[----:B------:R-:W-:Y:S02]  /*49c0*/  IMAD.MOV.U32 R96, RZ, RZ, R7 ;  /* 0x000000ffff607224 */ /* 0x000fe400078e0007 */
[----:B------:R-:W-:Y:S01]  /*49d0*/  IMAD.MOV.U32 R6, RZ, RZ, R30 ;  /* 0x000000ffff067224 */ /* 0x000fe200078e001e */
[----:B------:R-:W-:Y:S01]  /*49e0*/  MOV R106, R97 ;  /* 0x00000061006a7202 */ /* 0x000fe20000000f00 */
[----:B------:R-:W-:Y:S01]  /*49f0*/  IMAD.MOV.U32 R7, RZ, RZ, R31 ;  /* 0x000000ffff077224 */ /* 0x000fe200078e001f */
[----:B------:R-:W-:Y:S01]  /*4a00*/  MOV R97, R16 ;  /* 0x0000001000617202 */ /* 0x000fe20000000f00 */
[----:B------:R-:W-:Y:S01]  /*4a10*/  FFMA.FTZ R16, R90, c[0x0][0x2d0], -R3 ;  /* 0x0000b4005a107a23 */ /* 0x000fe20000010803 */
[----:B------:R-:W-:Y:S01]  /*4a20*/  MOV R90, R6 ;  /* 0x00000006005a7202 */ /* 0x000fe20000000f00 */
[----:B------:R-:W-:Y:S01]  /*4a30*/  IMAD.MOV.U32 R91, RZ, RZ, R7 ;  /* 0x000000ffff5b7224 */ /* 0x000fe200078e0007 */
[----:B------:R-:W-:Y:S01]  /*4a40*/  MOV R30, R42 ;  /* 0x0000002a001e7202 */ /* 0x000fe20000000f00 */
[----:B---3--:R-:W-:Y:S01]  /*4a50*/  FADD.FTZ R0, R14, R5 ;  /* 0x000000050e007221 */ /* 0x008fe20000010000 */
[----:B----4-:R-:W-:Y:S01]  /*4a60*/  F2FP.PACK_AB R6, R182, R180 ;  /* 0x000000b4b606723e */ /* 0x010fe200000000ff */
[----:B------:R-:W-:Y:S01]  /*4a70*/  FADD.FTZ R14, R88, R4 ;  /* 0x00000004580e7221 */ /* 0x000fe20000010000 */
[----:B------:R-:W-:Y:S01]  /*4a80*/  F2FP.PACK_AB R4, R181, R124 ;  /* 0x0000007cb504723e */ /* 0x000fe200000000ff */
[----:B------:R-:W-:Y:S01]  /*4a90*/  IMAD.MOV.U32 R31, RZ, RZ, R43 ;  /* 0x000000ffff1f7224 */ /* 0x000fe200078e002b */
[----:B-1----:R-:W-:-:S02]  /*4aa0*/  F2FP.PACK_AB R5, R22, R21 ;  /* 0x000000151605723e */ /* 0x002fc400000000ff */
[----:B------:R-:W-:-:S07]  /*4ab0*/  F2FP.PACK_AB R7, R179, R23 ;  /* 0x00000017b307723e */ /* 0x000fce00000000ff */
[C---:B------:R-:W-:Y:S08]  /*4ac0*/  HMMA.16816.F32 R164, R4.reuse, R8, R164 ;  /* 0x0000000804a4723c */ /* 0x040ff000000018a4 */
[----:B------:R-:W-:Y:S01]  /*4ad0*/  HMMA.16816.F32 R28, R4, R10, R28 ;  /* 0x0000000a041c723c */ /* 0x000fe2000000181c */
[----:B------:R-:W1:Y:S01]  /*4ae0*/  LDSM.16.MT88.4 R8, [R248+0x1100] ;  /* 0x00110000f808783b */ /* 0x000e620000004200 */
[----:B------:R-:W-:Y:S01]  /*4af0*/  MOV R42, R40 ;  /* 0x00000028002a7202 */ /* 0x000fe20000000f00 */
[----:B------:R-:W-:Y:S01]  /*4b00*/  IMAD.MOV.U32 R43, RZ, RZ, R41 ;  /* 0x000000ffff2b7224 */ /* 0x000fe200078e0029 */
[----:B------:R-:W-:Y:S01]  /*4b10*/  MOV R40, R54 ;  /* 0x0000003600287202 */ /* 0x000fe20000000f00 */
[----:B------:R-:W-:Y:S01]  /*4b20*/  IMAD.MOV.U32 R41, RZ, RZ, R55 ;  /* 0x000000ffff297224 */ /* 0x000fe200078e0037 */
[----:B------:R-:W-:Y:S01]  /*4b30*/  MOV R88, R96 ;  /* 0x0000006000587202 */ /* 0x000fe20000000f00 */
[----:B------:R-:W-:Y:S01]  /*4b40*/  IMAD.MOV.U32 R104, RZ, RZ, R95 ;  /* 0x000000ffff687224 */ /* 0x000fe200078e005f */
[----:B------:R-:W-:Y:S01]  /*4b50*/  MOV R94, R40 ;  /* 0x00000028005e7202 */ /* 0x000fe20000000f00 */
[----:B------:R-:W-:Y:S01]  /*4b60*/  IMAD.MOV.U32 R89, RZ, RZ, R97 ;  /* 0x000000ffff597224 */ /* 0x000fe200078e0061 */
[----:B------:R-:W-:Y:S01]  /*4b70*/  MOV R97, R42 ;  /* 0x0000002a00617202 */ /* 0x000fe20000000f00 */
[----:B------:R-:W-:-:S02]  /*4b80*/  IMAD.MOV.U32 R96, RZ, RZ, R43 ;  /* 0x000000ffff607224 */ /* 0x000fc400078e002b */
[----:B------:R-:W-:Y:S01]  /*4b90*/  IMAD.MOV.U32 R95, RZ, RZ, R41 ;  /* 0x000000ffff5f7224 */ /* 0x000fe200078e0029 */
[C---:B-1----:R-:W-:Y:S08]  /*4ba0*/  HMMA.16816.F32 R156, R4.reuse, R8, R156 ;  /* 0x00000008049c723c */ /* 0x042ff0000000189c */
[----:B------:R-:W-:Y:S01]  /*4bb0*/  HMMA.16816.F32 R40, R4, R10, R148 ;  /* 0x0000000a0428723c */ /* 0x000fe20000001894 */
[----:B------:R-:W1:Y:S01]  /*4bc0*/  LDSM.16.MT88.4 R8, [R250+0x1100] ;  /* 0x00110000fa08783b */ /* 0x000e620000004200 */
[----:B------:R-:W-:Y:S01]  /*4bd0*/  MOV R54, R82 ;  /* 0x0000005200367202 */ /* 0x000fe20000000f00 */
[----:B------:R-:W-:-:S07]  /*4be0*/  IMAD.MOV.U32 R55, RZ, RZ, R83 ;  /* 0x000000ffff377224 */ /* 0x000fce00078e0053 */
[C---:B-1----:R-:W-:Y:S08]  /*4bf0*/  HMMA.16816.F32 R148, R4.reuse, R8, R52 ;  /* 0x000000080494723c */ /* 0x042ff00000001834 */
[C---:B------:R-:W-:Y:S01]  /*4c00*/  HMMA.16816.F32 R44, R4.reuse, R10, R44 ;  /* 0x0000000a042c723c */ /* 0x040fe2000000182c */
[----:B------:R-:W1:Y:S07]  /*4c10*/  LDSM.16.MT88.4 R8, [R249+0x1100] ;  /* 0x00110000f908783b */ /* 0x000e6e0000004200 */
[C---:B-1----:R-:W-:Y:S08]  /*4c20*/  HMMA.16816.F32 R140, R4.reuse, R8, R140 ;  /* 0x00000008048c723c */ /* 0x042ff0000000188c */
[C---:B------:R-:W-:Y:S01]  /*4c30*/  HMMA.16816.F32 R52, R4.reuse, R10, R72 ;  /* 0x0000000a0434723c */ /* 0x040fe20000001848 */
[----:B------:R-:W1:Y:S07]  /*4c40*/  LDSM.16.MT88.4 R8, [R135+0x3100] ;  /* 0x003100008708783b */ /* 0x000e6e0000004200 */
[C---:B-1----:R-:W-:Y:S08]  /*4c50*/  HMMA.16816.F32 R64, R4.reuse, R8, R64 ;  /* 0x000000080440723c */ /* 0x042ff00000001840 */
[----:B------:R-:W-:Y:S01]  /*4c60*/  HMMA.16816.F32 R68, R4, R10, R68 ;  /* 0x0000000a0444723c */ /* 0x000fe20000001844 */
[----:B------:R-:W1:Y:S01]  /*4c70*/  LDSM.16.MT88.4 R8, [R248+0x3100] ;  /* 0x00310000f808783b */ /* 0x000e620000004200 */
[----:B------:R-:W-:Y:S01]  /*4c80*/  MOV R82, R134 ;  /* 0x0000008600527202 */ /* 0x000fe20000000f00 */
[----:B------:R-:W-:-:S02]  /*4c90*/  IMAD.MOV.U32 R83, RZ, RZ, R133 ;  /* 0x000000ffff537224 */ /* 0x000fc400078e0085 */
[----:B------:R-:W-:Y:S01]  /*4ca0*/  FFMA.FTZ R12, R99, c[0x0][0x2d0], -R3 ;  /* 0x0000b400630c7a23 */ /* 0x000fe20000010803 */
[----:B------:R2:W5:Y:S02]  /*4cb0*/  LDL.LU R134, [R1+0x44] ;  /* 0x0000440001867983 */ /* 0x0005640000300800 */
[C---:B-1----:R-:W-:Y:S08]  /*4cc0*/  HMMA.16816.F32 R72, R4.reuse, R8, R88 ;  /* 0x000000080448723c */ /* 0x042ff00000001858 */
[----:B------:R-:W-:Y:S01]  /*4cd0*/  HMMA.16816.F32 R76, R4, R10, R76 ;  /* 0x0000000a044c723c */ /* 0x000fe2000000184c */
[----:B------:R-:W1:Y:S01]  /*4ce0*/  LDSM.16.MT88.4 R8, [R250+0x3100] ;  /* 0x00310000fa08783b */ /* 0x000e620000004200 */
[----:B------:R-:W-:Y:S01]  /*4cf0*/  FADD.FTZ R3, R84, R0 ;  /* 0x0000000054037221 */ /* 0x000fe20000010000 */
[----:B------:R-:W-:-:S02]  /*4d00*/  UISETP.GE.AND UP0, UPT, UR6, UR8, UPT ;  /* 0x000000080600728c */ /* 0x000fc4000bf06270 */
[----:B------:R2:W5:Y:S03]  /*4d10*/  LDL.LU R133, [R1+0x40] ;  /* 0x0000400001857983 */ /* 0x0005660000300800 */
[C---:B-1----:R-:W-:Y:S08]  /*4d20*/  HMMA.16816.F32 R80, R4.reuse, R8, R80 ;  /* 0x000000080450723c */ /* 0x042ff00000001850 */
[C---:B------:R-:W-:Y:S01]  /*4d30*/  HMMA.16816.F32 R84, R4.reuse, R10, R104 ;  /* 0x0000000a0454723c */ /* 0x040fe20000001868 */
[----:B------:R-:W1:Y:S07]  /*4d40*/  LDSM.16.MT88.4 R8, [R249+0x3100] ;  /* 0x00310000f908783b */ /* 0x000e6e0000004200 */
[C---:B-1----:R-:W-:Y:S08]  /*4d50*/  HMMA.16816.F32 R88, R4.reuse, R8, R108 ;  /* 0x000000080458723c */ /* 0x042ff0000000186c */
[C---:B------:R-:W-:Y:S11]  /*4d60*/  HMMA.16816.F32 R8, R4.reuse, R10, R188 ;  /* 0x0000000a0408723c */ /* 0x040ff600000018bc */
[----:B------:R-:W-:Y:S11]  /*4d70*/  @!UPT UIADD3 URZ, URZ, URZ, URZ ;  /* 0x0000003f3f3ff290 */ /* 0x000ff6000fffe03f */
[----:B------:R-:W-:Y:S02]  /*4d80*/  @!UPT UIADD3 URZ, URZ, URZ, URZ ;  /* 0x0000003f3f3ff290 */ /* 0x000fe4000fffe03f */
[----:B------:R-:W-:Y:S01]  /*4d90*/  MOV R191, R9 ;  /* 0x0000000900bf7202 */ /* 0x000fe20000000f00 */
[----:B------:R-:W-:Y:S01]  /*4da0*/  IMAD.MOV.U32 R190, RZ, RZ, R10 ;  /* 0x000000ffffbe7224 */ /* 0x000fe200078e000a */
[----:B------:R-:W-:Y:S01]  /*4db0*/  MOV R189, R11 ;  /* 0x0000000b00bd7202 */ /* 0x000fe20000000f00 */
[----:B------:R-:W-:Y:S02]  /*4dc0*/  IMAD.MOV.U32 R188, RZ, RZ, R8 ;  /* 0x000000ffffbc7224 */ /* 0x000fe400078e0008 */
[----:B------:R-:W1:Y:S01]  /*4dd0*/  LDSM.16.MT88.4 R8, [R135+0x5100] ;  /* 0x005100008708783b */ /* 0x000e620000004200 */
[----:B------:R-:W-:Y:S01]  /*4de0*/  MOV R111, R89 ;  /* 0x00000059006f7202 */ /* 0x000fe20000000f00 */
[----:B------:R-:W-:Y:S01]  /*4df0*/  IMAD.MOV.U32 R110, RZ, RZ, R90 ;  /* 0x000000ffff6e7224 */ /* 0x000fe200078e005a */
[----:B------:R-:W-:Y:S01]  /*4e00*/  MOV R109, R91 ;  /* 0x0000005b006d7202 */ /* 0x000fe20000000f00 */
[----:B------:R-:W-:Y:S01]  /*4e10*/  IMAD.MOV.U32 R108, RZ, RZ, R88 ;  /* 0x000000ffff6c7224 */ /* 0x000fe200078e0058 */
[C---:B-1----:R-:W-:Y:S08]  /*4e20*/  HMMA.16816.F32 R104, R4.reuse, R8, R184 ;  /* 0x000000080468723c */ /* 0x042ff000000018b8 */
[----:B------:R-:W-:Y:S01]  /*4e30*/  HMMA.16816.F32 R88, R4, R10, R144 ;  /* 0x0000000a0458723c */ /* 0x000fe20000001890 */
[----:B------:R-:W1:Y:S01]  /*4e40*/  LDSM.16.MT88.4 R8, [R248+0x5100] ;  /* 0x00510000f808783b */ /* 0x000e620000004200 */
[----:B------:R-:W-:Y:S01]  /*4e50*/  MOV R0, R94 ;  /* 0x0000005e00007202 */ /* 0x000fe20000000f00 */
[----:B------:R-:W-:Y:S01]  /*4e60*/  IMAD.MOV.U32 R185, RZ, RZ, R95 ;  /* 0x000000ffffb97224 */ /* 0x000fe200078e005f */
[----:B------:R-:W-:Y:S01]  /*4e70*/  MOV R186, R96 ;  /* 0x0000006000ba7202 */ /* 0x000fe20000000f00 */
[----:B------:R-:W-:-:S03]  /*4e80*/  IMAD.MOV.U32 R187, RZ, RZ, R97 ;  /* 0x000000ffffbb7224 */ /* 0x000fc600078e0061 */
[C---:B-1----:R-:W-:Y:S01]  /*4e90*/  HMMA.16816.F32 R92, R4.reuse, R8, R160 ;  /* 0x00000008045c723c */ /* 0x042fe200000018a0 */
[----:B------:R-:W-:Y:S07]  /*4ea0*/  LDSM.16.MT88.4 R160, [R135+0x1900] ;  /* 0x0019000087a0783b */ /* 0x000fee0000004200 */
        /* <DEDUP_REMOVED lines=12> */
[C---:B-1----:R-:W-:Y:S08]  /*4f70*/  HMMA.16816.F32 R120, R4.reuse, R8, R120 ;  /* 0x000000080478723c */ /* 0x042ff00000001878 */
[C---:B------:R-:W-:Y:S01]  /*4f80*/  HMMA.16816.F32 R116, R4.reuse, R10, R116 ;  /* 0x0000000a0474723c */ /* 0x040fe20000001874 */
[----:B------:R-:W1:Y:S01]  /*4f90*/  LDSM.16.MT88.4 R8, [R135+0x7100] ;  /* 0x007100008708783b */ /* 0x000e620000004200 */
[----:B------:R-:W-:Y:S01]  /*4fa0*/  IMAD.MOV.U32 R138, RZ, RZ, R153 ;  /* 0x000000ffff8a7224 */ /* 0x000fe200078e0099 */
[----:B------:R-:W-:Y:S01]  /*4fb0*/  MOV R137, R154 ;  /* 0x0000009a00897202 */ /* 0x000fe20000000f00 */
[----:B------:R-:W-:Y:S01]  /*4fc0*/  IMAD.MOV.U32 R136, RZ, RZ, R155 ;  /* 0x000000ffff887224 */ /* 0x000fe200078e009b */
[----:B------:R-:W-:Y:S01]  /*4fd0*/  MOV R153, R111 ;  /* 0x0000006f00997202 */ /* 0x000fe20000000f00 */
[----:B------:R-:W-:Y:S01]  /*4fe0*/  IMAD.MOV.U32 R154, RZ, RZ, R110 ;  /* 0x000000ffff9a7224 */ /* 0x000fe200078e006e */
[----:B------:R-:W-:Y:S01]  /*4ff0*/  MOV R155, R109 ;  /* 0x0000006d009b7202 */ /* 0x000fe20000000f00 */
[----:B------:R-:W-:Y:S01]  /*5000*/  IMAD.MOV.U32 R152, RZ, RZ, R108 ;  /* 0x000000ffff987224 */ /* 0x000fe200078e006c */
[C---:B-1----:R-:W-:Y:S08]  /*5010*/  HMMA.16816.F32 R112, R4.reuse, R8, R112 ;  /* 0x000000080470723c */ /* 0x042ff00000001870 */
[C---:B------:R-:W-:Y:S01]  /*5020*/  HMMA.16816.F32 R108, R4.reuse, R10, R100 ;  /* 0x0000000a046c723c */ /* 0x040fe20000001864 */
[----:B------:R-:W1:Y:S07]  /*5030*/  LDSM.16.MT88.4 R8, [R248+0x7100] ;  /* 0x00710000f808783b */ /* 0x000e6e0000004200 */
[C---:B-1----:R-:W-:Y:S08]  /*5040*/  HMMA.16816.F32 R128, R4.reuse, R8, R60 ;  /* 0x000000080480723c */ /* 0x042ff0000000183c */
[----:B------:R-:W-:Y:S11]  /*5050*/  HMMA.16816.F32 R8, R4, R10, R56 ;  /* 0x0000000a0408723c */ /* 0x000ff60000001838 */
[----:B------:R-:W-:Y:S11]  /*5060*/  @!UPT UIADD3 URZ, URZ, URZ, URZ ;  /* 0x0000003f3f3ff290 */ /* 0x000ff6000fffe03f */
[----:B------:R-:W-:Y:S02]  /*5070*/  @!UPT UIADD3 URZ, URZ, URZ, URZ ;  /* 0x0000003f3f3ff290 */ /* 0x000fe4000fffe03f */
[----:B------:R-:W-:Y:S01]  /*5080*/  IMAD.MOV.U32 R59, RZ, RZ, R8 ;  /* 0x000000ffff3b7224 */ /* 0x000fe200078e0008 */
[----:B------:R-:W-:Y:S01]  /*5090*/  MOV R58, R9 ;  /* 0x00000009003a7202 */ /* 0x000fe20000000f00 */
[----:B------:R-:W-:Y:S01]  /*50a0*/  IMAD.MOV.U32 R57, RZ, RZ, R10 ;  /* 0x000000ffff397224 */ /* 0x000fe200078e000a */
[----:B------:R-:W-:Y:S02]  /*50b0*/  MOV R56, R11 ;  /* 0x0000000b00387202 */ /* 0x000fe40000000f00 */
        /* <DEDUP_REMOVED lines=11> */
[----:B------:R-:W-:-:S02]  /*5170*/  MOV R131, R188 ;  /* 0x000000bc00837202 */ /* 0x000fc40000000f00 */
[C---:B-1----:R-:W-:Y:S01]  /*5180*/  HMMA.16816.F32 R188, R4.reuse, R8, R48 ;  /* 0x0000000804bc723c */ /* 0x042fe20000001830 */
[----:B------:R-:W-:Y:S01]  /*5190*/  FADD.FTZ R0, R0, R14 ;  /* 0x0000000e00007221 */ /* 0x000fe20000010000 */
[----:B------:R-:W-:Y:S06]  /*51a0*/  LDSM.16.MT88.4 R48, [R248+0x3900] ;  /* 0x00390000f830783b */ /* 0x000fec0000004200 */
[----:B------:R-:W-:Y:S01]  /*51b0*/  HMMA.16816.F32 R184, R4, R10, R36 ;  /* 0x0000000a04b8723c */ /* 0x000fe20000001824 */
[----:B------:R-:W1:Y:S01]  /*51c0*/  LDSM.16.MT88.4 R8, [R249+0x7100] ;  /* 0x00710000f908783b */ /* 0x000e620000004200 */
[----:B------:R-:W-:-:S02]  /*51d0*/  FADD.FTZ R3, R183, R3 ;  /* 0x00000003b7037221 */ /* 0x000fc40000010000 */
[----:B------:R-:W-:Y:S02]  /*51e0*/  FADD.FTZ R0, R101, R0 ;  /* 0x0000000065007221 */ /* 0x000fe40000010000 */
[----:B------:R-:W-:Y:S02]  /*51f0*/  IMAD.MOV.U32 R183, RZ, RZ, R130 ;  /* 0x000000ffffb77224 */ /* 0x000fe400078e0082 */
[C---:B-1----:R-:W-:Y:S01]  /*5200*/  HMMA.16816.F32 R32, R4.reuse, R8, R32 ;  /* 0x000000080420723c */ /* 0x042fe20000001820 */
[----:B------:R-:W-:Y:S07]  /*5210*/  MUFU.EX2 R9, R17 ;  /* 0x0000001100097308 */ /* 0x000fee0000000800 */
[----:B------:R-:W-:Y:S01]  /*5220*/  HMMA.16816.F32 R24, R4, R10, R24 ;  /* 0x0000000a0418723c */ /* 0x000fe20000001818 */
[----:B------:R-:W1:Y:S08]  /*5230*/  MUFU.EX2 R11, R19 ;  /* 0x00000013000b7308 */ /* 0x000e700000000800 */
[----:B------:R-:W3:Y:S01]  /*5240*/  MUFU.EX2 R10, R18 ;  /* 0x00000012000a7308 */ /* 0x000ee20000000800 */
[----:B------:R-:W-:-:S07]  /*5250*/  FADD.FTZ R4, R127, R3 ;  /* 0x000000037f047221 */ /* 0x000fce0000010000 */
[----:B------:R-:W-:Y:S08]  /*5260*/  MUFU.EX2 R8, R13 ;  /* 0x0000000d00087308 */ /* 0x000ff00000000800 */
[----:B------:R-:W4:Y:S08]  /*5270*/  MUFU.EX2 R7, R12 ;  /* 0x0000000c00077308 */ /* 0x000f300000000800 */
[----:B------:R-:W-:Y:S08]  /*5280*/  MUFU.EX2 R6, R15 ;  /* 0x0000000f00067308 */ /* 0x000ff00000000800 */
[----:B------:R-:W2:Y:S01]  /*5290*/  MUFU.EX2 R5, R16 ;  /* 0x0000001000057308 */ /* 0x000ea20000000800 */
[----:B------:R-:W-:-:S02]  /*52a0*/  FADD.FTZ R3, R102, R0 ;  /* 0x0000000066037221 */ /* 0x000fc40000010000 */
[----:B------:R-:W-:Y:S02]  /*52b0*/  FADD.FTZ R0, R126, R4 ;  /* 0x000000047e007221 */ /* 0x000fe40000010000 */
[----:B------:R-:W-:Y:S01]  /*52c0*/  FADD.FTZ R4, R103, R3 ;  /* 0x0000000367047221 */ /* 0x000fe20000010000 */
[----:B------:R-:W-:Y:S01]  /*52d0*/  MOV R127, R129 ;  /* 0x00000081007f7202 */ /* 0x000fe20000000f00 */
[----:B------:R-:W-:Y:S01]  /*52e0*/  FADD.FTZ R3, R125, R0 ;  /* 0x000000007d037221 */ /* 0x000fe20000010000 */
[----:B------:R-:W-:Y:S01]  /*52f0*/  MOV R0, R131 ;  /* 0x0000008300007202 */ /* 0x000fe20000000f00 */
[----:B------:R-:W-:Y:S01]  /*5300*/  IMAD.MOV.U32 R126, RZ, RZ, R128 ;  /* 0x000000ffff7e7224 */ /* 0x000fe200078e0080 */
[----:B-1----:R-:W-:Y:S02]  /*5310*/  F2FP.PACK_AB R128, R11, R20 ;  /* 0x000000140b80723e */ /* 0x002fe400000000ff */
[----:B---3--:R-:W-:Y:S02]  /*5320*/  F2FP.PACK_AB R130, R9, R10 ;  /* 0x0000000a0982723e */ /* 0x008fe400000000ff */
[----:B----4-:R-:W-:-:S02]  /*5330*/  F2FP.PACK_AB R129, R7, R8 ;  /* 0x000000080781723e */ /* 0x010fc400000000ff */
[----:B--2---:R-:W-:-:S07]  /*5340*/  F2FP.PACK_AB R131, R5, R6 ;  /* 0x000000060583723e */ /* 0x004fce00000000ff */
[C---:B------:R-:W-:Y:S08]  /*5350*/  HMMA.16816.F32 R164, R128.reuse, R160, R164 ;  /* 0x000000a080a4723c */ /* 0x040ff000000018a4 */
[----:B------:R-:W-:Y:S07]  /*5360*/  HMMA.16816.F32 R160, R128, R162, R28 ;  /* 0x000000a280a0723c */ /* 0x000fee000000181c */
        /* <DEDUP_REMOVED lines=8> */
[----:B------:R-:W1:Y:S01]  /*53f0*/  LDSM.16.MT88.4 R152, [R248+0x1900] ;  /* 0x00190000f898783b */ /* 0x000e620000004200 */
[----:B------:R-:W-:Y:S01]  /*5400*/  IMAD.MOV.U32 R100, RZ, RZ, R147 ;  /* 0x000000ffff647224 */ /* 0x000fe200078e0093 */
[----:B------:R-:W-:Y:S01]  /*5410*/  MOV R101, R146 ;  /* 0x0000009200657202 */ /* 0x000fe20000000f00 */
[----:B------:R-:W-:Y:S01]  /*5420*/  IMAD.MOV.U32 R102, RZ, RZ, R145 ;  /* 0x000000ffff667224 */ /* 0x000fe200078e0091 */
[----:B------:R-:W-:Y:S01]  /*5430*/  MOV R103, R144 ;  /* 0x0000009000677202 */ /* 0x000fe20000000f00 */
[----:B------:R-:W-:Y:S01]  /*5440*/  IMAD.MOV.U32 R12, RZ, RZ, R139 ;  /* 0x000000ffff0c7224 */ /* 0x000fe200078e008b */
[----:B------:R-:W2:Y:S01]  /*5450*/  LDSM.16.MT88.4 R144, [R250+0x1900] ;  /* 0x00190000fa90783b */ /* 0x000ea20000004200 */
[----:B------:R-:W-:Y:S01]  /*5460*/  MOV R13, R138 ;  /* 0x0000008a000d7202 */ /* 0x000fe20000000f00 */
[----:B------:R-:W-:Y:S01]  /*5470*/  IMAD.MOV.U32 R14, RZ, RZ, R137 ;  /* 0x000000ffff0e7224 */ /* 0x000fe200078e0089 */
[----:B------:R-:W-:Y:S01]  /*5480*/  MOV R15, R136 ;  /* 0x00000088000f7202 */ /* 0x000fe20000000f00 */
[----:B------:R-:W-:Y:S01]  /*5490*/  IMAD.MOV.U32 R16, RZ, RZ, R59 ;  /* 0x000000ffff107224 */ /* 0x000fe200078e003b */
[----:B------:R-:W3:Y:S01]  /*54a0*/  LDSM.16.MT88.4 R136, [R249+0x1900] ;  /* 0x00190000f988783b */ /* 0x000ee20000004200 */
[----:B------:R-:W-:Y:S01]  /*54b0*/  MOV R17, R58 ;  /* 0x0000003a00117202 */ /* 0x000fe20000000f00 */
[----:B------:R-:W-:Y:S01]  /*54c0*/  IMAD.MOV.U32 R18, RZ, RZ, R57 ;  /* 0x000000ffff127224 */ /* 0x000fe200078e0039 */
[----:B------:R-:W-:-:S02]  /*54d0*/  MOV R19, R56 ;  /* 0x0000003800137202 */ /* 0x000fc40000000f00 */
[----:B------:R-:W-:Y:S01]  /*54e0*/  LDSM.16.MT88.4 R56, [R250+0x3900] ;  /* 0x00390000fa38783b */ /* 0x000fe20000004200 */
[C---:B-1----:R-:W-:Y:S08]  /*54f0*/  HMMA.16816.F32 R156, R128.reuse, R152, R156 ;  /* 0x00000098809c723c */ /* 0x042ff0000000189c */
[C---:B------:R-:W-:Y:S01]  /*5500*/  HMMA.16816.F32 R152, R128.reuse, R154, R40 ;  /* 0x0000009a8098723c */ /* 0x040fe20000001828 */
[----:B------:R-:W1:Y:S07]  /*5510*/  LDSM.16.MT88.4 R40, [R135+0x3900] ;  /* 0x003900008728783b */ /* 0x000e6e0000004200 */
[C---:B--2---:R-:W-:Y:S08]  /*5520*/  HMMA.16816.F32 R148, R128.reuse, R144, R148 ;  /* 0x000000908094723c */ /* 0x044ff00000001894 */
[C---:B------:R-:W-:Y:S08]  /*5530*/  HMMA.16816.F32 R144, R128.reuse, R146, R44 ;  /* 0x000000928090723c */ /* 0x040ff0000000182c */
[C---:B---3--:R-:W-:Y:S08]  /*5540*/  HMMA.16816.F32 R140, R128.reuse, R136, R140 ;  /* 0x00000088808c723c */ /* 0x048ff0000000188c */
[C---:B------:R-:W-:Y:S01]  /*5550*/  HMMA.16816.F32 R44, R128.reuse, R48, R72 ;  /* 0x00000030802c723c */ /* 0x040fe20000001848 */
[----:B------:R-:W-:Y:S07]  /*5560*/  LDSM.16.MT88.4 R72, [R135+0x5900] ;  /* 0x005900008748783b */ /* 0x000fee0000004200 */
[C---:B-1----:R-:W-:Y:S01]  /*5570*/  HMMA.16816.F32 R36, R128.reuse, R40, R64 ;  /* 0x000000288024723c */ /* 0x042fe20000001840 */
[----:B------:R-:W1:Y:S07]  /*5580*/  LDSM.16.MT88.4 R64, [R249+0x3900] ;  /* 0x00390000f940783b */ /* 0x000e6e0000004200 */
[C---:B------:R-:W-:Y:S08]  /*5590*/  HMMA.16816.F32 R136, R128.reuse, R138, R52 ;  /* 0x0000008a8088723c */ /* 0x040ff00000001834 */
[C---:B------:R-:W-:Y:S01]  /*55a0*/  HMMA.16816.F32 R52, R128.reuse, R56, R80 ;  /* 0x000000388034723c */ /* 0x040fe20000001850 */
[----:B------:R-:W2:Y:S07]  /*55b0*/  LDSM.16.MT88.4 R80, [R248+0x5900] ;  /* 0x00590000f850783b */ /* 0x000eae0000004200 */
[C---:B------:R-:W-:Y:S07]  /*55c0*/  HMMA.16816.F32 R40, R128.reuse, R42, R68 ;  /* 0x0000002a8028723c */ /* 0x040fee0000001844 */
[----:B------:R-:W-:Y:S01]  /*55d0*/  IMAD.MOV.U32 R68, RZ, RZ, R0 ;  /* 0x000000ffff447224 */ /* 0x000fe200078e0000 */
[----:B------:R-:W-:Y:S01]  /*55e0*/  MOV R69, R126 ;  /* 0x0000007e00457202 */ /* 0x000fe20000000f00 */
[----:B------:R-:W-:Y:S01]  /*55f0*/  IMAD.MOV.U32 R70, RZ, RZ, R127 ;  /* 0x000000ffff467224 */ /* 0x000fe200078e007f */
[----:B------:R-:W-:Y:S01]  /*5600*/  MOV R71, R183 ;  /* 0x000000b700477202 */ /* 0x000fe20000000f00 */
[C---:B------:R-:W-:Y:S08]  /*5610*/  HMMA.16816.F32 R48, R128.reuse, R50, R76 ;  /* 0x000000328030723c */ /* 0x040ff0000000184c */
[C---:B-1----:R-:W-:Y:S08]  /*5620*/  HMMA.16816.F32 R60, R128.reuse, R64, R60 ;  /* 0x00000040803c723c */ /* 0x042ff0000000183c */
[C---:B------:R-:W-:Y:S08]  /*5630*/  HMMA.16816.F32 R64, R128.reuse, R66, R68 ;  /* 0x000000428040723c */ /* 0x040ff00000001844 */
[C---:B------:R-:W-:Y:S01]  /*5640*/  HMMA.16816.F32 R68, R128.reuse, R72, R104 ;  /* 0x000000488044723c */ /* 0x040fe20000001868 */
[----:B------:R-:W-:Y:S07]  /*5650*/  LDSM.16.MT88.4 R104, [R135+0x7900] ;  /* 0x007900008768783b */ /* 0x000fee0000004200 */
[C---:B------:R-:W-:Y:S01]  /*5660*/  HMMA.16816.F32 R72, R128.reuse, R74, R88 ;  /* 0x0000004a8048723c */ /* 0x040fe20000001858 */
[----:B------:R-:W1:Y:S07]  /*5670*/  LDSM.16.MT88.4 R88, [R250+0x5900] ;  /* 0x00590000fa58783b */ /* 0x000e6e0000004200 */
[C---:B--2---:R-:W-:Y:S08]  /*5680*/  HMMA.16816.F32 R76, R128.reuse, R80, R92 ;  /* 0x00000050804c723c */ /* 0x044ff0000000185c */
[----:B------:R-:W-:Y:S01]  /*5690*/  HMMA.16816.F32 R80, R128, R82, R96 ;  /* 0x000000528050723c */ /* 0x000fe20000001860 */
[----:B------:R-:W2:Y:S01]  /*56a0*/  LDSM.16.MT88.4 R96, [R249+0x5900] ;  /* 0x00590000f960783b */ /* 0x000ea20000004200 */
[----:B------:R-:W-:-:S02]  /*56b0*/  FADD.FTZ R0, R124, R4 ;  /* 0x000000047c007221 */ /* 0x000fc40000010000 */
[----:B------:R-:W-:Y:S02]  /*56c0*/  FADD.FTZ R4, R21, R3 ;  /* 0x0000000315047221 */ /* 0x000fe40000010000 */
[----:B------:R-:W-:Y:S02]  /*56d0*/  FADD.FTZ R3, R181, R0 ;  /* 0x00000000b5037221 */ /* 0x000fe40000010000 */
[----:B------:R-:W-:Y:S01]  /*56e0*/  FADD.FTZ R0, R22, R4 ;  /* 0x0000000416007221 */ /* 0x000fe20000010000 */
[----:B------:R-:W-:Y:S01]  /*56f0*/  HMMA.16816.F32 R56, R128, R58, R84 ;  /* 0x0000003a8038723c */ /* 0x000fe20000001854 */
[----:B------:R-:W-:Y:S02]  /*5700*/  FADD.FTZ R4, R180, R3 ;  /* 0x00000003b4047221 */ /* 0x000fe40000010000 */
[----:B------:R-:W-:Y:S02]  /*5710*/  FADD.FTZ R3, R23, R0 ;  /* 0x0000000017037221 */ /* 0x000fe40000010000 */
[----:B------:R-:W-:-:S02]  /*5720*/  FADD.FTZ R0, R182, R4 ;  /* 0x00000004b6007221 */ /* 0x000fc40000010000 */
[----:B------:R-:W-:Y:S01]  /*5730*/  FADD.FTZ R3, R179, R3 ;  /* 0x00000003b3037221 */ /* 0x000fe20000010000 */
[C---:B-1----:R-:W-:Y:S01]  /*5740*/  HMMA.16816.F32 R84, R128.reuse, R88, R12 ;  /* 0x000000588054723c */ /* 0x042fe2000000180c */
[----:B------:R-:W-:Y:S07]  /*5750*/  LDSM.16.MT88.4 R12, [R249+0x7900] ;  /* 0x00790000f90c783b */ /* 0x000fee0000004200 */
[C---:B------:R-:W-:Y:S08]  /*5760*/  HMMA.16816.F32 R88, R128.reuse, R90, R100 ;  /* 0x0000005a8058723c */ /* 0x040ff00000001864 */
[C---:B--2---:R-:W-:Y:S01]  /*5770*/  HMMA.16816.F32 R92, R128.reuse, R96, R120 ;  /* 0x00000060805c723c */ /* 0x044fe20000001878 */
[----:B------:R-:W-:Y:S07]  /*5780*/  LDSM.16.MT88.4 R120, [R250+0x7900] ;  /* 0x00790000fa78783b */ /* 0x000fee0000004200 */
[----:B------:R-:W-:Y:S01]  /*5790*/  HMMA.16816.F32 R100, R128, R104, R112 ;  /* 0x000000688064723c */ /* 0x000fe20000001870 */
[----:B------:R-:W1:Y:S01]  /*57a0*/  LDSM.16.MT88.4 R112, [R248+0x7900] ;  /* 0x00790000f870783b */ /* 0x000e620000004200 */
[----:B------:R-:W-:-:S02]  /*57b0*/  FADD.FTZ R8, R8, R3 ;  /* 0x0000000308087221 */ /* 0x000fc40000010000 */
[----:B------:R-:W-:Y:S02]  /*57c0*/  FADD.FTZ R20, R20, R0 ;  /* 0x0000000014147221 */ /* 0x000fe40000010000 */
[----:B------:R-:W-:Y:S02]  /*57d0*/  FADD.FTZ R7, R7, R8 ;  /* 0x0000000807077221 */ /* 0x000fe40000010000 */
[----:B------:R-:W-:Y:S02]  /*57e0*/  FADD.FTZ R11, R11, R20 ;  /* 0x000000140b0b7221 */ /* 0x000fe40000010000 */
[----:B------:R-:W-:Y:S02]  /*57f0*/  FADD.FTZ R6, R6, R7 ;  /* 0x0000000706067221 */ /* 0x000fe40000010000 */
[----:B------:R-:W-:Y:S02]  /*5800*/  FADD.FTZ R10, R10, R11 ;  /* 0x0000000b0a0a7221 */ /* 0x000fe40000010000 */
[----:B------:R-:W-:-:S02]  /*5810*/  FADD.FTZ R0, R5, R6 ;  /* 0x0000000605007221 */ /* 0x000fc40000010000 */
[----:B------:R-:W-:-:S03]  /*5820*/  FADD.FTZ R3, R9, R10 ;  /* 0x0000000a09037221 */ /* 0x000fc60000010000 */
[----:B------:R2:W-:Y:S04]  /*5830*/  STL [R1+0x38], R0 ;  /* 0x0000380001007387 */ /* 0x0005e80000100800 */
[----:B------:R2:W-:Y:S01]  /*5840*/  STL [R1+0x14], R3 ;  /* 0x0000140301007387 */ /* 0x0005e20000100800 */
[----:B------:R-:W-:Y:S01]  /*5850*/  PLOP3.LUT P0, PT, PT, PT, UP0, 0x80, 0x0 ;  /* 0x000000000000781c */ /* 0x000fe20003f0f008 */
[C---:B------:R-:W-:Y:S08]  /*5860*/  HMMA.16816.F32 R96, R128.reuse, R98, R116 ;  /* 0x000000628060723c */ /* 0x040ff00000001874 */
[C---:B------:R-:W-:Y:S08]  /*5870*/  HMMA.16816.F32 R104, R128.reuse, R106, R108 ;  /* 0x0000006a8068723c */ /* 0x040ff0000000186c */
[C---:B-1----:R-:W-:Y:S08]  /*5880*/  HMMA.16816.F32 R108, R128.reuse, R112, R28 ;  /* 0x00000070806c723c */ /* 0x042ff0000000181c */
[C---:B------:R-:W-:Y:S08]  /*5890*/  HMMA.16816.F32 R116, R128.reuse, R120, R188 ;  /* 0x000000788074723c */ /* 0x040ff000000018bc */
[C---:B------:R-:W-:Y:S08]  /*58a0*/  HMMA.16816.F32 R112, R128.reuse, R114, R16 ;  /* 0x000000728070723c */ /* 0x040ff00000001810 */
[C---:B------:R-:W-:Y:S08]  /*58b0*/  HMMA.16816.F32 R120, R128.reuse, R122, R184 ;  /* 0x0000007a8078723c */ /* 0x040ff000000018b8 */
[C---:B------:R-:W-:Y:S08]  /*58c0*/  HMMA.16816.F32 R124, R128.reuse, R12, R32 ;  /* 0x0000000c807c723c */ /* 0x040ff00000001820 */
[----:B------:R-:W-:Y:S01]  /*58d0*/  HMMA.16816.F32 R128, R128, R14, R24 ;  /* 0x0000000e8080723c */ /* 0x000fe20000001818 */
[----:B------:R-:W-:Y:S07]  /*58e0*/  @!P0 BRA `(.L_x_5) ;  /* 0x0000376000008947 */ /* 0x000fee0003800000 */
[----:B--2--5:R-:W-:Y:S01]  /*58f0*/  SHF.R.S32.HI R18, RZ, 0x1f, R133 ;  /* 0x0000001fff127819 */ /* 0x024fe20000011485 */
[----:B------:R-:W-:Y:S01]  /*5900*/  IMAD.SHL.U32 R4, R133, 0x2, RZ ;  /* 0x0000000285047824 */ /* 0x000fe200078e00ff */
[----:B------:R-:W-:-:S02]  /*5910*/  SHF.R.S32.HI R19, RZ, 0x1f, R176 ;  /* 0x0000001fff137819 */ /* 0x000fc400000114b0 */
[----:B------:R-:W-:Y:S01]  /*5920*/  SHF.L.U64.HI R3, R133, 0x1, R18 ;  /* 0x0000000185037819 */ /* 0x000fe20000010212 */
[----:B------:R-:W-:Y:S01]  /*5930*/  IMAD.MOV.U32 R133, RZ, RZ, R2 ;  /* 0x000000ffff857224 */ /* 0x000fe200078e0002 */
[----:B------:R-:W-:Y:S02]  /*5940*/  SHF.R.S32.HI R18, RZ, 0x1f, R178 ;  /* 0x0000001fff127819 */ /* 0x000fe400000114b2 */
[----:B------:R-:W-:Y:S01]  /*5950*/  SHF.L.U64.HI R0, R176, 0x1, R19 ;  /* 0x00000001b0007819 */ /* 0x000fe20000010213 */
[----:B------:R1:W-:Y:S01]  /*5960*/  STL [R1+0x34], R3 ;  /* 0x0000340301007387 */ /* 0x0003e20000100800 */
[----:B------:R-:W-:Y:S02]  /*5970*/  SHF.L.U64.HI R2, R178, 0x1, R18 ;  /* 0x00000001b2027819 */ /* 0x000fe40000010212 */
[----:B------:R-:W-:Y:S01]  /*5980*/  SHF.R.S32.HI R19, RZ, 0x1f, R177 ;  /* 0x0000001fff137819 */ /* 0x000fe200000114b1 */
[----:B------:R2:W-:Y:S04]  /*5990*/  STL [R1+0x30], R4 ;  /* 0x0000300401007387 */ /* 0x0005e80000100800 */
[----:B------:R3:W-:Y:S01]  /*59a0*/  STL [R1+0x2c], R0 ;  /* 0x00002c0001007387 */ /* 0x0007e20000100800 */
[----:B-1----:R-:W-:-:S02]  /*59b0*/  IMAD.SHL.U32 R3, R176, 0x2, RZ ;  /* 0x00000002b0037824 */ /* 0x002fc400078e00ff */
[----:B--2---:R-:W-:-:S03]  /*59c0*/  IMAD.SHL.U32 R4, R178, 0x2, RZ ;  /* 0x00000002b2047824 */ /* 0x004fc600078e00ff */
[----:B------:R1:W-:Y:S01]  /*59d0*/  STL [R1+0x28], R3 ;  /* 0x0000280301007387 */ /* 0x0003e20000100800 */
[----:B---3--:R-:W-:-:S03]  /*59e0*/  IMAD.MOV.U32 R0, RZ, RZ, R132 ;  /* 0x000000ffff007224 */ /* 0x008fc600078e0084 */
[----:B------:R2:W-:Y:S04]  /*59f0*/  STL [R1+0x24], R2 ;  /* 0x0000240201007387 */ /* 0x0005e80000100800 */
[----:B------:R3:W-:Y:S01]  /*5a00*/  STL [R1+0x20], R4 ;  /* 0x0000200401007387 */ /* 0x0007e20000100800 */
[C---:B-1----:R-:W-:Y:S01]  /*5a10*/  SHF.L.U64.HI R3, R177.reuse, 0x1, R19 ;  /* 0x00000001b1037819 */ /* 0x042fe20000010213 */
[----:B--2---:R-:W-:-:S05]  /*5a20*/  IMAD.SHL.U32 R2, R177, 0x2, RZ ;  /* 0x00000002b1027824 */ /* 0x004fca00078e00ff */
[----:B------:R3:W-:Y:S04]  /*5a30*/  STL [R1+0x18], R2 ;  /* 0x0000180201007387 */ /* 0x0007e80000100800 */
[----:B------:R3:W-:Y:S01]  /*5a40*/  STL [R1+0x1c], R3 ;  /* 0x00001c0301007387 */ /* 0x0007e20000100800 */
[----:B------:R-:W-:Y:S05]  /*5a50*/  BRA `(.L_x_6) ;  /* 0x0000047000007947 */ /* 0x000fea0003800000 */
.L_x_8:
[----:B------:R-:W2:Y:S01]  /*5a60*/  LDL R2, [R1+0x3c] ;  /* 0x00003c0001027983 */ /* 0x000ea20000100800 */
[----:B------:R-:W-:Y:S01]  /*5a70*/  IMAD.MOV.U32 R3, RZ, RZ, c[0x0][0x2b8] ;  /* 0x0000ae00ff037624 */ /* 0x000fe200078e00ff */
[----:B------:R-:W-:Y:S01]  /*5a80*/  ULEA UR5, UR6, UR9, 0x6 ;  /* 0x0000000906057291 */ /* 0x000fe2000f8e303f */
[----:B------:R-:W-:Y:S01]  /*5a90*/  IMAD.MOV.U32 R178, RZ, RZ, RZ ;  /* 0x000000ffffb27224 */ /* 0x000fe200078e00ff */
[----:B------:R-:W3:Y:S02]  /*5aa0*/  LDL R181, [R1+0x30] ;  /* 0x0000300001b57983 */ /* 0x000ee40000100800 */
[----:B------:R-:W-:Y:S02]  /*5ab0*/  ISETP.NE.AND P2, PT, R3, 0x1, PT ;  /* 0x000000010300780c */ /* 0x000fe40003f45270 */
[----:B------:R-:W4:Y:S01]  /*5ac0*/  LDL R186, [R1+0x34] ;  /* 0x0000340001ba7983 */ /* 0x000f220000100800 */
[----:B------:R-:W-:Y:S03]  /*5ad0*/  IMAD.U32 R3, RZ, RZ, UR5 ;  /* 0x00000005ff037e24 */ /* 0x000fe6000f8e00ff */
[----:B------:R-:W5:Y:S04]  /*5ae0*/  LDL R187, [R1+0x28] ;  /* 0x0000280001bb7983 */ /* 0x000f680000100800 */
[----:B------:R-:W3:Y:S04]  /*5af0*/  LDL R184, [R1+0x2c] ;  /* 0x00002c0001b87983 */ /* 0x000ee80000100800 */
[----:B------:R-:W3:Y:S04]  /*5b00*/  LDL R189, [R1+0x4] ;  /* 0x0000040001bd7983 */ /* 0x000ee80000100800 */
[----:B------:R-:W3:Y:S04]  /*5b10*/  LDL R185, [R1+0x20] ;  /* 0x0000200001b97983 */ /* 0x000ee80000100800 */
[----:B------:R-:W3:Y:S04]  /*5b20*/  LDL R190, [R1+0x24] ;  /* 0x0000240001be7983 */ /* 0x000ee80000100800 */
[----:B------:R-:W3:Y:S04]  /*5b30*/  LDL R191, [R1+0x18] ;  /* 0x0000180001bf7983 */ /* 0x000ee80000100800 */
[----:B------:R-:W3:Y:S01]  /*5b40*/  LDL R188, [R1+0x1c] ;  /* 0x00001c0001bc7983 */ /* 0x000ee20000100800 */
[----:B--2---:R-:W-:Y:S05]  /*5b50*/  IADD3 R3, R3, -0x40, R2 ;  /* 0xffffffc003037810 */ /* 0x004fea0007ffe002 */
[----:B------:R-:W-:Y:S04]  /*5b60*/  @P2 IMAD.HI.U32 R132, R3, c[0x0][0x2bc], RZ ;  /* 0x0000af0003842a27 */ /* 0x000fe800078e00ff */
[--C-:B------:R-:W-:Y:S01]  /*5b70*/  IMAD.MOV.U32 R2, RZ, RZ, R3.reuse ;  /* 0x000000ffff027224 */ /* 0x100fe200078e0003 */
[----:B------:R-:W-:Y:S04]  /*5b80*/  @P2 SHF.R.U32.HI R2, RZ, c[0x0][0x2c0], R132 ;  /* 0x0000b000ff022a19 */ /* 0x000fe80000011684 */
[C---:B------:R-:W-:Y:S04]  /*5b90*/  @!P1 IADD3 R132, P0, R2.reuse, UR16, RZ ;  /* 0x0000001002849c10 */ /* 0x040fe8000ff1e0ff */
[----:B------:R-:W-:Y:S01]  /*5ba0*/  @!P1 LEA.HI.X.SX32 R177, R2, UR14, 0x1, P0 ;  /* 0x0000000e02b19c11 */ /* 0x000fe200080f0eff */
[----:B------:R-:W-:Y:S01]  /*5bb0*/  IMAD.MOV R2, RZ, RZ, -R2 ;  /* 0x000000ffff027224 */ /* 0x000fe200078e0a02 */
[----:B------:R-:W-:Y:S03]  /*5bc0*/  @!P1 LEA R176, P0, R132, c[0x0][0x2a0], 0x2 ;  /* 0x0000a80084b09a11 */ /* 0x000fe600078010ff */
[----:B------:R-:W-:Y:S01]  /*5bd0*/  IMAD R179, R2, c[0x0][0x2b8], R3 ;  /* 0x0000ae0002b37a24 */ /* 0x000fe200078e0203 */
[----:B------:R-:W-:Y:S04]  /*5be0*/  @!P1 LEA.HI.X R177, R132, c[0x0][0x2a4], R177, 0x2, P0 ;  /* 0x0000a90084b19a11 */ /* 0x000fe800000f14b1 */
[----:B------:R-:W-:Y:S01]  /*5bf0*/  STL [R1+0xc], R179 ;  /* 0x00000cb301007387 */ /* 0x000fe20000100800 */
[----:B------:R-:W-:Y:S03]  /*5c00*/  SHF.R.S32.HI R2, RZ, 0x1f, R179 ;  /* 0x0000001fff027819 */ /* 0x000fe600000114b3 */
[----:B------:R-:W2:Y:S02]  /*5c10*/  @!P1 LDG.E R178, [R176.64] ;  /* 0x0000000cb0b29981 */ /* 0x000ea4000c1e1900 */
[----:B------:R-:W-:Y:S02]  /*5c20*/  IMAD R132, R2, c[0x0][0x1e0], RZ ;  /* 0x0000780002847a24 */ /* 0x000fe400078e02ff */
[C---:B------:R-:W-:Y:S04]  /*5c30*/  IMAD.WIDE.U32 R2, R179.reuse, c[0x0][0x1e0], RZ ;  /* 0x00007800b3027a25 */ /* 0x040fe800078e00ff */
[----:B------:R-:W-:Y:S04]  /*5c40*/  IMAD R132, R179, c[0x0][0x1e4], R132 ;  /* 0x00007900b3847a24 */ /* 0x000fe800078e0284 */
[----:B------:R-:W-:Y:S01]  /*5c50*/  IMAD.IADD R3, R3, 0x1, R132 ;  /* 0x0000000103037824 */ /* 0x000fe200078e0284 */
[----:B--2---:R-:W-:Y:S01]  /*5c60*/  STL [R1+0x8], R178 ;  /* 0x000008b201007387 */ /* 0x004fe20000100800 */
[----:B------:R-:W-:Y:S02]  /*5c70*/  SHF.R.S32.HI R180, RZ, 0x1f, R178 ;  /* 0x0000001fffb47819 */ /* 0x000fe400000114b2 */
[----:B------:R-:W-:Y:S04]  /*5c80*/  IMAD.WIDE.U32 R2, R178, c[0x0][0x1f0], R2 ;  /* 0x00007c00b2027a25 */ /* 0x000fe800078e0002 */
[----:B------:R-:W-:Y:S01]  /*5c90*/  IMAD R180, R180, c[0x0][0x1f0], RZ ;  /* 0x00007c00b4b47a24 */ /* 0x000fe200078e02ff */
[----:B------:R-:W-:Y:S03]  /*5ca0*/  IADD3 R2, P0, R2, UR20, RZ ;  /* 0x0000001402027c10 */ /* 0x000fe6000ff1e0ff */
[----:B------:R-:W-:Y:S05]  /*5cb0*/  IMAD R180, R178, c[0x0][0x1f4], R180 ;  /* 0x00007d00b2b47a24 */ /* 0x000fea00078e02b4 */
[----:B------:R-:W-:Y:S02]  /*5cc0*/  IADD3.X R180, R3, UR18, R180, P0, !PT ;  /* 0x0000001203b47c10 */ /* 0x000fe400087fe4b4 */
[C---:B------:R-:W-:Y:S04]  /*5cd0*/  LEA R177, P0, R2.reuse, c[0x0][0x1c8], 0x1 ;  /* 0x0000720002b17a11 */ /* 0x040fe800078008ff */
[----:B------:R-:W-:Y:S01]  /*5ce0*/  LEA.HI.X R180, R2, c[0x0][0x1cc], R180, 0x1, P0 ;  /* 0x0000730002b47a11 */ /* 0x000fe200000f0cb4 */
[----:B------:R-:W3:Y:S04]  /*5cf0*/  SHFL.IDX PT, R132, R177, RZ, 0x181f ;  /* 0x00181fffb1847589 */ /* 0x000ee800000e0000 */
[----:B------:R-:W4:Y:S01]  /*5d00*/  SHFL.IDX PT, R176, R180, RZ, 0x181f ;  /* 0x00181fffb4b07589 */ /* 0x000f2200000e0000 */
[----:B---3--:R-:W-:Y:S05]  /*5d10*/  IADD3 R2, P0, R132, R181, RZ ;  /* 0x000000b584027210 */ /* 0x008fea0007f1e0ff */
[----:B----4-:R-:W-:Y:S01]  /*5d20*/  IMAD.X R3, R176, 0x1, R186, P0 ;  /* 0x00000001b0037824 */ /* 0x010fe200000e06ba */
[----:B-----5:R-:W-:Y:S04]  /*5d30*/  IADD3 R178, P0, R132, R187, RZ ;  /* 0x000000bb84b27210 */ /* 0x020fe80007f1e0ff */
[----:B------:R-:W-:Y:S01]  /*5d40*/  @!PT LDS RZ, [RZ] ;  /* 0x00000000fffff984 */ /* 0x000fe20000000800 */
[----:B------:R1:W-:Y:S01]  /*5d50*/  LDGSTS.E.BYPASS.LTC128B.128 [R189+0x10100], [R2.64], !P6 ;  /* 0x1010000002bd7fae */ /* 0x0003e2000f101d4c */
[-C--:B------:R-:W-:Y:S05]  /*5d60*/  IADD3.X R179, R176, R184.reuse, RZ, P0, !PT ;  /* 0x000000b8b0b37210 */ /* 0x080fea00007fe4ff */
[----:B------:R2:W-:Y:S04]  /*5d70*/  LDGSTS.E.BYPASS.LTC128B.128 [R189+0x12100], [R178.64], !P5 ;  /* 0x12100000b2bd7fae */ /* 0x0005e8000e901d4c */
[----:B-1----:R-:W1:Y:S04]  /*5d80*/  SHFL.IDX PT, R2, R177, 0x1, 0x181f ;  /* 0x00381f00b1027f89 */ /* 0x002e6800000e0000 */
[----:B------:R-:W3:Y:S01]  /*5d90*/  SHFL.IDX PT, R3, R180, 0x1, 0x181f ;  /* 0x00381f00b4037f89 */ /* 0x000ee200000e0000 */
[----:B--2---:R-:W-:Y:S05]  /*5da0*/  IADD3 R178, P0, R132, R185, RZ ;  /* 0x000000b984b27210 */ /* 0x004fea0007f1e0ff */
[----:B------:R-:W-:Y:S05]  /*5db0*/  IMAD.X R179, R176, 0x1, R190, P0 ;  /* 0x00000001b0b37824 */ /* 0x000fea00000e06be */
[----:B------:R2:W-:Y:S02]  /*5dc0*/  LDGSTS.E.BYPASS.LTC128B.128 [R189+0x14100], [R178.64], !P4 ;  /* 0x14100000b2bd7fae */ /* 0x0005e4000e101d4c */
[----:B--2---:R-:W-:Y:S05]  /*5dd0*/  IADD3 R178, P0, R132, R191, RZ ;  /* 0x000000bf84b27210 */ /* 0x004fea0007f1e0ff */
[----:B------:R-:W-:Y:S01]  /*5de0*/  IMAD.X R179, R176, 0x1, R188, P0 ;  /* 0x00000001b0b37824 */ /* 0x000fe200000e06bc */
[C---:B-1----:R-:W-:Y:S04]  /*5df0*/  IADD3 R176, P0, R2.reuse, R181, RZ ;  /* 0x000000b502b07210 */ /* 0x042fe80007f1e0ff */
[----:B------:R1:W-:Y:S01]  /*5e00*/  LDGSTS.E.BYPASS.LTC128B.128 [R189+0x16100], [R178.64], !P3 ;  /* 0x16100000b2bd7fae */ /* 0x0003e2000d901d4c */
[C---:B---3--:R-:W-:Y:S05]  /*5e10*/  IMAD.X R177, R3.reuse, 0x1, R186, P0 ;  /* 0x0000000103b17824 */ /* 0x048fea00000e06ba */
[----:B------:R2:W-:Y:S02]  /*5e20*/  LDGSTS.E.BYPASS.LTC128B.128 [R189+0x11100], [R176.64], !P6 ;  /* 0x11100000b0bd7fae */ /* 0x0005e4000f101d4c */
[C---:B--2---:R-:W-:Y:S04]  /*5e30*/  IADD3 R176, P0, R2.reuse, R187, RZ ;  /* 0x000000bb02b07210 */ /* 0x044fe80007f1e0ff */
[C---:B------:R-:W-:Y:S05]  /*5e40*/  IADD3.X R177, R3.reuse, R184, RZ, P0, !PT ;  /* 0x000000b803b17210 */ /* 0x040fea00007fe4ff */
[----:B------:R2:W-:Y:S02]  /*5e50*/  LDGSTS.E.BYPASS.LTC128B.128 [R189+0x13100], [R176.64], !P5 ;  /* 0x13100000b0bd7fae */ /* 0x0005e4000e901d4c */
[C---:B--2---:R-:W-:Y:S05]  /*5e60*/  IADD3 R176, P0, R2.reuse, R185, RZ ;  /* 0x000000b902b07210 */ /* 0x044fea0007f1e0ff */
[C---:B------:R-:W-:Y:S01]  /*5e70*/  IMAD.X R177, R3.reuse, 0x1, R190, P0 ;  /* 0x0000000103b17824 */ /* 0x040fe200000e06be */
[----:B------:R-:W-:Y:S04]  /*5e80*/  IADD3 R2, P0, R2, R191, RZ ;  /* 0x000000bf02027210 */ /* 0x000fe80007f1e0ff */
[----:B------:R1:W-:Y:S01]  /*5e90*/  LDGSTS.E.BYPASS.LTC128B.128 [R189+0x15100], [R176.64], !P4 ;  /* 0x15100000b0bd7fae */ /* 0x0003e2000e101d4c */
[----:B------:R-:W-:Y:S05]  /*5ea0*/  IMAD.X R3, R3, 0x1, R188, P0 ;  /* 0x0000000103037824 */ /* 0x000fea00000e06bc */
[----:B------:R1:W-:Y:S01]  /*5eb0*/  LDGSTS.E.BYPASS.LTC128B.128 [R189+0x17100], [R2.64], !P3 ;  /* 0x1710000002bd7fae */ /* 0x0003e2000d901d4c */
[----:B------:R-:W-:-:S05]  /*5ec0*/  BRA `(.L_x_7) ;  /* 0x0000110000007947 */ /* 0x000fca0003800000 */
.L_x_6:
[----:B------:R-:W2:Y:S01]  /*5ed0*/  LDL R5, [R1+0xc] ;  /* 0x00000c0001057983 */ /* 0x000ea20000100800 */
[----:B------:R-:W-:Y:S04]  /*5ee0*/  DEPBAR.LE SB0, 0x0 ;  /* 0x000080000000791a */ /* 0x000fe80000000000 */
[----:B------:R-:W4:Y:S01]  /*5ef0*/  LDL R6, [R1+0x8] ;  /* 0x0000080001067983 */ /* 0x000f220000100800 */
[----:B------:R-:W-:Y:S03]  /*5f00*/  UISETP.GT.AND UP0, UPT, UR6, UR8, UPT ;  /* 0x000000080600728c */ /* 0x000fe6000bf04270 */
[----:B------:R1:W-:Y:S04]  /*5f10*/  STL [R1+0x58], R41 ;  /* 0x0000582901007387 */ /* 0x0003e80000100800 */
[----:B------:R3:W-:Y:S04]  /*5f20*/  STL [R1+0x54], R40 ;  /* 0x0000542801007387 */ /* 0x0007e80000100800 */
[----:B------:R3:W-:Y:S04]  /*5f30*/  STL [R1+0x50], R39 ;  /* 0x0000502701007387 */ /* 0x0007e80000100800 */
[----:B------:R3:W-:Y:S04]  /*5f40*/  STL [R1+0x4c], R38 ;  /* 0x00004c2601007387 */ /* 0x0007e80000100800 */
[----:B------:R3:W-:Y:S04]  /*5f50*/  STL [R1+0x48], R37 ;  /* 0x0000482501007387 */ /* 0x0007e80000100800 */
[----:B------:R3:W-:Y:S04]  /*5f60*/  STL [R1+0x44], R36 ;  /* 0x0000442401007387 */ /* 0x0007e80000100800 */
[----:B------:R3:W-:Y:S04]  /*5f70*/  STL [R1+0x40], R0 ;  /* 0x0000400001007387 */ /* 0x0007e80000100800 */
[----:B-1----:R-:W4:Y:S04]  /*5f80*/  LDL R41, [R1+0x30] ;  /* 0x0000300001297983 */ /* 0x002f280000100800 */
[----:B---3--:R-:W3:Y:S04]  /*5f90*/  LDL R40, [R1+0x34] ;  /* 0x0000340001287983 */ /* 0x008ee80000100800 */
[----:B------:R-:W3:Y:S04]  /*5fa0*/  LDL R132, [R1] ;  /* 0x0000000001847983 */ /* 0x000ee80000100800 */
[----:B------:R-:W3:Y:S04]  /*5fb0*/  LDL R29, [R1+0x10] ;  /* 0x00001000011d7983 */ /* 0x000ee80000100800 */
[----:B------:R-:W-:Y:S06]  /*5fc0*/  BAR.SYNC.DEFER_BLOCKING 0x0 ;  /* 0x0000000000007b1d */ /* 0x000fec0000010000 */
[----:B------:R-:W1:Y:S04]  /*5fd0*/  LDSM.16.M88.4 R8, [R134+0x10100] ;  /* 0x010100008608783b */ /* 0x000e680000000200 */
[----:B------:R-:W-:Y:S04]  /*5fe0*/  LDSM.16.M88.4 R16, [R134+0x10900] ;  /* 0x010900008610783b */ /* 0x000fe80000000200 */
[----:B------:R-:W-:Y:S04]  /*5ff0*/  LDSM.16.M88.4 R24, [R134+0x11100] ;  /* 0x011100008618783b */ /* 0x000fe80000000200 */
[----:B------:R-:W-:Y:S04]  /*6000*/  LDSM.16.M88.4 R32, [R134+0x11900] ;  /* 0x011900008620783b */ /* 0x000fe80000000200 */
[----:B------:R-:W3:Y:S04]  /*6010*/  LDL R39, [R1+0x28] ;  /* 0x0000280001277983 */ /* 0x000ee80000100800 */
[----:B------:R-:W3:Y:S04]  /*6020*/  LDL R38, [R1+0x2c] ;  /* 0x00002c0001267983 */ /* 0x000ee80000100800 */
[----:B------:R-:W3:Y:S04]  /*6030*/  LDL R37, [R1+0x20] ;  /* 0x0000200001257983 */ /* 0x000ee80000100800 */
[----:B------:R-:W3:Y:S04]  /*6040*/  LDL R36, [R1+0x24] ;  /* 0x0000240001247983 */ /* 0x000ee80000100800 */
[----:B------:R-:W3:Y:S04]  /*6050*/  LDL R21, [R1+0x18] ;  /* 0x0000180001157983 */ /* 0x000ee80000100800 */
[----:B------:R-:W3:Y:S01]  /*6060*/  LDL R0, [R1+0x1c] ;  /* 0x00001c0001007983 */ /* 0x000ee20000100800 */
[----:B--2---:R-:W-:Y:S05]  /*6070*/  SHF.R.S32.HI R2, RZ, 0x1f, R5 ;  /* 0x0000001fff027819 */ /* 0x004fea0000011405 */
[----:B------:R-:W-:Y:S02]  /*6080*/  IMAD R4, R2, c[0x0][0x208], RZ ;  /* 0x0000820002047a24 */ /* 0x000fe400078e02ff */
[C---:B------:R-:W-:Y:S04]  /*6090*/  IMAD.WIDE.U32 R2, R5.reuse, c[0x0][0x208], RZ ;  /* 0x0000820005027a25 */ /* 0x040fe800078e00ff */
[----:B------:R-:W-:Y:S01]  /*60a0*/  IMAD R4, R5, c[0x0][0x20c], R4 ;  /* 0x0000830005047a24 */ /* 0x000fe200078e0204 */
[----:B----4-:R-:W-:Y:S03]  /*60b0*/  SHF.R.S32.HI R5, RZ, 0x1f, R6 ;  /* 0x0000001fff057819 */ /* 0x010fe60000011406 */
[----:B------:R-:W-:Y:S02]  /*60c0*/  IMAD.IADD R3, R3, 0x1, R4 ;  /* 0x0000000103037824 */ /* 0x000fe400078e0204 */
[----:B------:R-:W-:Y:S02]  /*60d0*/  IMAD R28, R5, c[0x0][0x218], RZ ;  /* 0x00008600051c7a24 */ /* 0x000fe400078e02ff */
[C---:B------:R-:W-:Y:S04]  /*60e0*/  IMAD.WIDE.U32 R2, R6.reuse, c[0x0][0x218], R2 ;  /* 0x0000860006027a25 */ /* 0x040fe800078e0002 */
[----:B------:R-:W-:Y:S01]  /*60f0*/  IMAD R28, R6, c[0x0][0x21c], R28 ;  /* 0x00008700061c7a24 */ /* 0x000fe200078e021c */
[----:B------:R-:W-:Y:S01]  /*6100*/  IADD3 R2, P0, R2, UR22, RZ ;  /* 0x0000001602027c10 */ /* 0x000fe2000ff1e0ff */
[C---:B-1----:R-:W-:Y:S03]  /*6110*/  HMMA.16816.F32 R4, R168.reuse, R8, RZ ;  /* 0x00000008a804723c */ /* 0x042fe600000018ff */
[----:B------:R-:W-:Y:S02]  /*6120*/  IADD3.X R28, R3, UR4, R28, P0, !PT ;  /* 0x00000004031c7c10 */ /* 0x000fe400087fe41c */
[C---:B------:R-:W-:Y:S03]  /*6130*/  LEA R20, P0, R2.reuse, c[0x0][0x1f8], 0x1 ;  /* 0x00007e0002147a11 */ /* 0x040fe600078008ff */
[C---:B------:R-:W-:Y:S01]  /*6140*/  HMMA.16816.F32 R8, R168.reuse, R10, RZ ;  /* 0x0000000aa808723c */ /* 0x040fe200000018ff */
[----:B------:R-:W-:Y:S02]  /*6150*/  LEA.HI.X R28, R2, c[0x0][0x1fc], R28, 0x1, P0 ;  /* 0x00007f00021c7a11 */ /* 0x000fe400000f0c1c */
[----:B------:R-:W1:Y:S04]  /*6160*/  SHFL.IDX PT, R2, R20, RZ, 0x181f ;  /* 0x00181fff14027589 */ /* 0x000e6800000e0000 */
[----:B------:R-:W2:Y:S04]  /*6170*/  SHFL.IDX PT, R3, R28, RZ, 0x181f ;  /* 0x00181fff1c037589 */ /* 0x000ea800000e0000 */
[----:B------:R-:W4:Y:S04]  /*6180*/  SHFL.IDX PT, R20, R20, 0x1, 0x181f ;  /* 0x00381f0014147f89 */ /* 0x000f2800000e0000 */
[----:B---3--:R-:W-:Y:S04]  /*6190*/  LDSM.16.M88.4 R176, [R132] ;  /* 0x0000000084b0783b */ /* 0x008fe80000000200 */
[----:B------:R-:W-:Y:S04]  /*61a0*/  LDSM.16.M88.4 R180, [R132+0x800] ;  /* 0x0008000084b4783b */ /* 0x000fe80000000200 */
[----:B------:R-:W-:Y:S01]  /*61b0*/  LDSM.16.M88.4 R184, [R132+0x1000] ;  /* 0x0010000084b8783b */ /* 0x000fe20000000200 */
[C---:B-1----:R-:W-:Y:S03]  /*61c0*/  IADD3 R12, P0, R2.reuse, R41, RZ ;  /* 0x00000029020c7210 */ /* 0x042fe60007f1e0ff */
[----:B------:R-:W-:Y:S02]  /*61d0*/  LDSM.16.M88.4 R188, [R132+0x1800] ;  /* 0x0018000084bc783b */ /* 0x000fe40000000200 */
[C---:B--2---:R-:W-:Y:S02]  /*61e0*/  IMAD.X R13, R3.reuse, 0x1, R40, P0 ;  /* 0x00000001030d7824 */ /* 0x044fe400000e0628 */
[----:B------:R-:W1:Y:S04]  /*61f0*/  SHFL.IDX PT, R28, R28, 0x1, 0x181f ;  /* 0x00381f001c1c7f89 */ /* 0x000e6800000e0000 */
[----:B------:R-:W-:Y:S01]  /*6200*/  @!PT LDS RZ, [RZ] ;  /* 0x00000000fffff984 */ /* 0x000fe20000000800 */
[----:B------:R-:W-:Y:S01]  /*6210*/  @!PT LDS RZ, [RZ] ;  /* 0x00000000fffff984 */ /* 0x000fe20000000800 */
[----:B------:R2:W-:Y:S01]  /*6220*/  LDGSTS.E.BYPASS.LTC128B.128 [R29], [R12.64], !P6 ;  /* 0x000000000c1d7fae */ /* 0x0005e2000f101d4c */
[C---:B------:R-:W-:Y:S03]  /*6230*/  IADD3 R14, P0, R2.reuse, R39, RZ ;  /* 0x00000027020e7210 */ /* 0x040fe60007f1e0ff */
[----:B--2---:R-:W2:Y:S02]  /*6240*/  LDL R13, [R1+0x4] ;  /* 0x00000400010d7983 */ /* 0x004ea40000100800 */
[C---:B------:R-:W-:Y:S01]  /*6250*/  IMAD.X R15, R3.reuse, 0x1, R38, P0 ;  /* 0x00000001030f7824 */ /* 0x040fe200000e0626 */
[C---:B------:R-:W-:Y:S05]  /*6260*/  IADD3 R22, P0, R2.reuse, R37, RZ ;  /* 0x0000002502167210 */ /* 0x040fea0007f1e0ff */
[C---:B------:R-:W-:Y:S01]  /*6270*/  IMAD.X R23, R3.reuse, 0x1, R36, P0 ;  /* 0x0000000103177824 */ /* 0x040fe200000e0624 */
[----:B------:R-:W-:Y:S05]  /*6280*/  IADD3 R30, P0, R2, R21, RZ ;  /* 0x00000015021e7210 */ /* 0x000fea0007f1e0ff */
[----:B------:R-:W-:Y:S01]  /*6290*/  IMAD.X R31, R3, 0x1, R0, P0 ;  /* 0x00000001031f7824 */ /* 0x000fe200000e0600 */
[----:B----4-:R-:W-:Y:S02]  /*62a0*/  IADD3 R2, P0, R20, R41, RZ ;  /* 0x0000002914027210 */ /* 0x010fe40007f1e0ff */
[----:B------:R3:W5:Y:S04]  /*62b0*/  LDL.LU R41, [R1+0x58] ;  /* 0x0000580001297983 */ /* 0x0007680000300800 */
[----:B--2---:R2:W-:Y:S01]  /*62c0*/  LDGSTS.E.BYPASS.LTC128B.128 [R13+0x2100], [R14.64], !P5 ;  /* 0x021000000e0d7fae */ /* 0x0045e2000e901d4c */
[----:B------:R-:W-:Y:S05]  /*62d0*/  MOV R3, R13 ;  /* 0x0000000d00037202 */ /* 0x000fea0000000f00 */
[----:B------:R1:W-:Y:S01]  /*62e0*/  LDGSTS.E.BYPASS.LTC128B.128 [R3+0x4100], [R22.64], !P4 ;  /* 0x0410000016037fae */ /* 0x0003e2000e101d4c */
[C---:B--2---:R-:W-:Y:S07]  /*62f0*/  HMMA.16816.F32 R12, R168.reuse, R16, RZ ;  /* 0x00000010a80c723c */ /* 0x044fee00000018ff */
[----:B------:R-:W-:Y:S02]  /*6300*/  IMAD.MOV.U32 R17, RZ, RZ, R3 ;  /* 0x000000ffff117224 */ /* 0x000fe400078e0003 */
[----:B-1----:R-:W-:Y:S02]  /*6310*/  IMAD.X R3, R28, 0x1, R40, P0 ;  /* 0x000000011c037824 */ /* 0x002fe400000e0628 */
[----:B------:R3:W5:Y:S01]  /*6320*/  LDL.LU R40, [R1+0x54] ;  /* 0x0000540001287983 */ /* 0x0007620000300800 */
[----:B------:R-:W-:Y:S03]  /*6330*/  IADD3 R22, P0, R20, R39, RZ ;  /* 0x0000002714167210 */ /* 0x000fe60007f1e0ff */
[----:B------:R1:W-:Y:S02]  /*6340*/  LDGSTS.E.BYPASS.LTC128B.128 [R17+0x6100], [R30.64], !P3 ;  /* 0x061000001e117fae */ /* 0x0003e4000d901d4c */
[----:B------:R-:W-:Y:S02]  /*6350*/  IMAD.X R23, R28, 0x1, R38, P0 ;  /* 0x000000011c177824 */ /* 0x000fe400000e0626 */
[----:B------:R2:W-:Y:S04]  /*6360*/  LDGSTS.E.BYPASS.LTC128B.128 [R29+0x1000], [R2.64], !P6 ;  /* 0x01000000021d7fae */ /* 0x0005e8000f101d4c */
[----:B------:R4:W-:Y:S04]  /*6370*/  LDGSTS.E.BYPASS.LTC128B.128 [R29+0x3000], [R22.64], !P5 ;  /* 0x03000000161d7fae */ /* 0x0009e8000e901d4c */
[----:B------:R3:W5:Y:S04]  /*6380*/  LDL.LU R39, [R1+0x50] ;  /* 0x0000500001277983 */ /* 0x0007680000300800 */
[----:B------:R3:W5:Y:S01]  /*6390*/  LDL.LU R38, [R1+0x4c] ;  /* 0x00004c0001267983 */ /* 0x0007620000300800 */
[C---:B-1----:R-:W-:Y:S01]  /*63a0*/  HMMA.16816.F32 R16, R168.reuse, R18, RZ ;  /* 0x00000012a810723c */ /* 0x042fe200000018ff */
[----:B--2---:R-:W-:Y:S02]  /*63b0*/  IADD3 R2, P0, R20, R37, RZ ;  /* 0x0000002514027210 */ /* 0x004fe40007f1e0ff */
[----:B------:R3:W5:Y:S02]  /*63c0*/  LDL.LU R37, [R1+0x48] ;  /* 0x0000480001257983 */ /* 0x0007640000300800 */
[----:B------:R-:W-:Y:S02]  /*63d0*/  IADD3.X R3, R28, R36, RZ, P0, !PT ;  /* 0x000000241c037210 */ /* 0x000fe400007fe4ff */
[----:B------:R3:W5:Y:S01]  /*63e0*/  LDL.LU R36, [R1+0x44] ;  /* 0x0000440001247983 */ /* 0x0007620000300800 */
[----:B------:R-:W-:Y:S02]  /*63f0*/  IADD3 R30, P0, R20, R21, RZ ;  /* 0x00000015141e7210 */ /* 0x000fe40007f1e0ff */
[C---:B----4-:R-:W-:Y:S01]  /*6400*/  HMMA.16816.F32 R20, R168.reuse, R24, RZ ;  /* 0x00000018a814723c */ /* 0x050fe200000018ff */
[----:B------:R1:W-:Y:S02]  /*6410*/  LDGSTS.E.BYPASS.LTC128B.128 [R29+0x5000], [R2.64], !P4 ;  /* 0x05000000021d7fae */ /* 0x0003e4000e101d4c */
[----:B------:R-:W-:Y:S01]  /*6420*/  IMAD.X R31, R28, 0x1, R0, P0 ;  /* 0x000000011c1f7824 */ /* 0x000fe200000e0600 */
[----:B------:R-:W-:Y:S01]  /*6430*/  PLOP3.LUT P0, PT, PT, PT, UP0, 0x80, 0x0 ;  /* 0x000000000000781c */ /* 0x000fe20003f0f008 */
[----:B------:R3:W5:Y:S03]  /*6440*/  LDL.LU R0, [R1+0x40] ;  /* 0x0000400001007983 */ /* 0x0007660000300800 */
[C---:B------:R-:W-:Y:S01]  /*6450*/  HMMA.16816.F32 R24, R168.reuse, R26, RZ ;  /* 0x0000001aa818723c */ /* 0x040fe200000018ff */
[----:B------:R1:W-:Y:S04]  /*6460*/  LDGSTS.E.BYPASS.LTC128B.128 [R29+0x7000], [R30.64], !P3 ;  /* 0x070000001e1d7fae */ /* 0x0003e8000d901d4c */
[----:B------:R-:W0:Y:S03]  /*6470*/  LDGDEPBAR ;  /* 0x00000000000079af */ /* 0x000e260000000000 */
[C---:B-1----:R-:W-:Y:S08]  /*6480*/  HMMA.16816.F32 R28, R168.reuse, R32, RZ ;  /* 0x00000020a81c723c */ /* 0x042ff000000018ff */
[----:B------:R-:W-:Y:S08]  /*6490*/  HMMA.16816.F32 R32, R168, R34, RZ ;  /* 0x00000022a820723c */ /* 0x000ff000000018ff */
[C---:B------:R-:W-:Y:S08]  /*64a0*/  HMMA.16816.F32 R4, R172.reuse, R176, R4 ;  /* 0x000000b0ac04723c */ /* 0x040ff00000001804 */
[C---:B------:R-:W-:Y:S01]  /*64b0*/  HMMA.16816.F32 R8, R172.reuse, R178, R8 ;  /* 0x000000b2ac08723c */ /* 0x040fe20000001808 */
[----:B------:R-:W1:Y:S07]  /*64c0*/  LDSM.16.M88.4 R176, [R251+0x10100] ;  /* 0x01010000fbb0783b */ /* 0x000e6e0000000200 */
[C---:B------:R-:W-:Y:S08]  /*64d0*/  HMMA.16816.F32 R12, R172.reuse, R180, R12 ;  /* 0x000000b4ac0c723c */ /* 0x040ff0000000180c */
[C---:B------:R-:W-:Y:S01]  /*64e0*/  HMMA.16816.F32 R16, R172.reuse, R182, R16 ;  /* 0x000000b6ac10723c */ /* 0x040fe20000001810 */
[----:B------:R-:W2:Y:S07]  /*64f0*/  LDSM.16.M88.4 R180, [R251+0x10900] ;  /* 0x01090000fbb4783b */ /* 0x000eae0000000200 */
[C---:B------:R-:W-:Y:S08]  /*6500*/  HMMA.16816.F32 R20, R172.reuse, R184, R20 ;  /* 0x000000b8ac14723c */ /* 0x040ff00000001814 */
[C---:B------:R-:W-:Y:S01]  /*6510*/  HMMA.16816.F32 R24, R172.reuse, R186, R24 ;  /* 0x000000baac18723c */ /* 0x040fe20000001818 */
[----:B------:R-:W-:Y:S07]  /*6520*/  LDSM.16.M88.4 R184, [R251+0x11900] ;  /* 0x01190000fbb8783b */ /* 0x000fee0000000200 */
[C---:B------:R-:W-:Y:S08]  /*6530*/  HMMA.16816.F32 R28, R172.reuse, R188, R28 ;  /* 0x000000bcac1c723c */ /* 0x040ff0000000181c */
[----:B------:R-:W-:Y:S08]  /*6540*/  HMMA.16816.F32 R32, R172, R190, R32 ;  /* 0x000000beac20723c */ /* 0x000ff00000001820 */
[C---:B-1----:R-:W-:Y:S08]  /*6550*/  HMMA.16816.F32 R4, R192.reuse, R176, R4 ;  /* 0x000000b0c004723c */ /* 0x042ff00000001804 */
[C---:B------:R-:W-:Y:S01]  /*6560*/  HMMA.16816.F32 R8, R192.reuse, R178, R8 ;  /* 0x000000b2c008723c */ /* 0x040fe20000001808 */
[----:B------:R-:W1:Y:S07]  /*6570*/  LDSM.16.M88.4 R176, [R251+0x11100] ;  /* 0x01110000fbb0783b */ /* 0x000e6e0000000200 */
[C---:B--2---:R-:W-:Y:S08]  /*6580*/  HMMA.16816.F32 R12, R192.reuse, R180, R12 ;  /* 0x000000b4c00c723c */ /* 0x044ff0000000180c */
[C---:B------:R-:W-:Y:S01]  /*6590*/  HMMA.16816.F32 R16, R192.reuse, R182, R16 ;  /* 0x000000b6c010723c */ /* 0x040fe20000001810 */
[----:B------:R-:W2:Y:S07]  /*65a0*/  LDSM.16.M88.4 R180, [R252] ;  /* 0x00000000fcb4783b */ /* 0x000eae0000000200 */
[C---:B-1----:R-:W-:Y:S08]  /*65b0*/  HMMA.16816.F32 R20, R192.reuse, R176, R20 ;  /* 0x000000b0c014723c */ /* 0x042ff00000001814 */
[C---:B------:R-:W-:Y:S01]  /*65c0*/  HMMA.16816.F32 R24, R192.reuse, R178, R24 ;  /* 0x000000b2c018723c */ /* 0x040fe20000001818 */
[----:B------:R-:W1:Y:S07]  /*65d0*/  LDSM.16.M88.4 R176, [R252+0x800] ;  /* 0x00080000fcb0783b */ /* 0x000e6e0000000200 */
[C---:B------:R-:W-:Y:S08]  /*65e0*/  HMMA.16816.F32 R28, R192.reuse, R184, R28 ;  /* 0x000000b8c01c723c */ /* 0x040ff0000000181c */
[----:B------:R-:W-:Y:S01]  /*65f0*/  HMMA.16816.F32 R32, R192, R186, R32 ;  /* 0x000000bac020723c */ /* 0x000fe20000001820 */
[----:B------:R-:W4:Y:S07]  /*6600*/  LDSM.16.M88.4 R184, [R252+0x1000] ;  /* 0x00100000fcb8783b */ /* 0x000f2e0000000200 */
[C---:B--2---:R-:W-:Y:S08]  /*6610*/  HMMA.16816.F32 R4, R196.reuse, R180, R4 ;  /* 0x000000b4c404723c */ /* 0x044ff00000001804 */
[C---:B------:R-:W-:Y:S01]  /*6620*/  HMMA.16816.F32 R8, R196.reuse, R182, R8 ;  /* 0x000000b6c408723c */ /* 0x040fe20000001808 */
[----:B------:R-:W2:Y:S07]  /*6630*/  LDSM.16.M88.4 R180, [R252+0x1800] ;  /* 0x00180000fcb4783b */ /* 0x000eae0000000200 */
[C---:B-1----:R-:W-:Y:S08]  /*6640*/  HMMA.16816.F32 R12, R196.reuse, R176, R12 ;  /* 0x000000b0c40c723c */ /* 0x042ff0000000180c */
[C---:B------:R-:W-:Y:S01]  /*6650*/  HMMA.16816.F32 R16, R196.reuse, R178, R16 ;  /* 0x000000b2c410723c */ /* 0x040fe20000001810 */
[----:B------:R-:W1:Y:S07]  /*6660*/  LDSM.16.M88.4 R176, [R134+0x12100] ;  /* 0x0121000086b0783b */ /* 0x000e6e0000000200 */
[C---:B----4-:R-:W-:Y:S08]  /*6670*/  HMMA.16816.F32 R20, R196.reuse, R184, R20 ;  /* 0x000000b8c414723c */ /* 0x050ff00000001814 */
[C---:B------:R-:W-:Y:S01]  /*6680*/  HMMA.16816.F32 R24, R196.reuse, R186, R24 ;  /* 0x000000bac418723c */ /* 0x040fe20000001818 */
[----:B------:R-:W4:Y:S07]  /*6690*/  LDSM.16.M88.4 R184, [R134+0x12900] ;  /* 0x0129000086b8783b */ /* 0x000f2e0000000200 */
[C---:B--2---:R-:W-:Y:S08]  /*66a0*/  HMMA.16816.F32 R28, R196.reuse, R180, R28 ;  /* 0x000000b4c41c723c */ /* 0x044ff0000000181c */
[----:B------:R-:W-:Y:S01]  /*66b0*/  HMMA.16816.F32 R32, R196, R182, R32 ;  /* 0x000000b6c420723c */ /* 0x000fe20000001820 */
        /* <DEDUP_REMOVED lines=8> */
[C---:B------:R-:W-:Y:S01]  /*6740*/  HMMA.16816.F32 R24, R200.reuse, R182, R24 ;  /* 0x000000b6c818723c */ /* 0x040fe20000001818 */
[----:B------:R-:W2:Y:S07]  /*6750*/  LDSM.16.M88.4 R180, [R132+0x2800] ;  /* 0x0028000084b4783b */ /* 0x000eae0000000200 */
[C---:B-1----:R-:W-:Y:S08]  /*6760*/  HMMA.16816.F32 R28, R200.reuse, R176, R28 ;  /* 0x000000b0c81c723c */ /* 0x042ff0000000181c */
[----:B------:R-:W-:Y:S01]  /*6770*/  HMMA.16816.F32 R32, R200, R178, R32 ;  /* 0x000000b2c820723c */ /* 0x000fe20000001820 */
        /* <DEDUP_REMOVED lines=123> */
[----:B------:R-:W2:Y:S01]  /*6f30*/  LDSM.16.M88.4 R180, [R252+0x7800] ;  /* 0x00780000fcb4783b */ /* 0x000ea20000000200 */
[----:B------:R-:W-:Y:S04]  /*6f40*/  DEPBAR.LE SB0, 0x0 ;  /* 0x000080000000791a */ /* 0x000fe80000000000 */
[----:B------:R-:W-:Y:S02]  /*6f50*/  BAR.SYNC.DEFER_BLOCKING 0x0 ;  /* 0x0000000000007b1d */ /* 0x000fe40000010000 */
[C---:B-1----:R-:W-:Y:S08]  /*6f60*/  HMMA.16816.F32 R12, R244.reuse, R176, R12 ;  /* 0x000000b0f40c723c */ /* 0x042ff0000000180c */
[C---:B------:R-:W-:Y:S08]  /*6f70*/  HMMA.16816.F32 R16, R244.reuse, R178, R16 ;  /* 0x000000b2f410723c */ /* 0x040ff00000001810 */
[C---:B----4-:R-:W-:Y:S08]  /*6f80*/  HMMA.16816.F32 R20, R244.reuse, R184, R20 ;  /* 0x000000b8f414723c */ /* 0x050ff00000001814 */
[C---:B------:R-:W-:Y:S08]  /*6f90*/  HMMA.16816.F32 R24, R244.reuse, R186, R24 ;  /* 0x000000baf418723c */ /* 0x040ff00000001818 */
[C---:B--2---:R-:W-:Y:S08]  /*6fa0*/  HMMA.16816.F32 R28, R244.reuse, R180, R28 ;  /* 0x000000b4f41c723c */ /* 0x044ff0000000181c */
[----:B------:R-:W-:Y:S01]  /*6fb0*/  HMMA.16816.F32 R32, R244, R182, R32 ;  /* 0x000000b6f420723c */ /* 0x000fe20000001820 */
[----:B---3-5:R-:W-:-:S07]  /*6fc0*/  @P0 BRA `(.L_x_8) ;  /* 0xffffea9000000947 */ /* 0x028fce000383ffff */
.L_x_7:
[----:B-1----:R-:W2:Y:S01]  /*6fd0*/  LDL.LU R177, [R1+0x14] ;  /* 0x0000140001b17983 */ /* 0x002ea20000300800 */
[----:B------:R-:W-:Y:S01]  /*6fe0*/  FMNMX.FTZ R2, R4, R0, !PT ;  /* 0x0000000004027209 */ /* 0x000fe20007810000 */
[----:B------:R-:W-:Y:S02]  /*6ff0*/  UISETP.GT.AND UP0, UPT, UR6, UR8, UPT ;  /* 0x000000080600728c */ /* 0x000fe4000bf04270 */
[----:B------:R-:W0:Y:S01]  /*7000*/  LDGDEPBAR ;  /* 0x00000000000079af */ /* 0x000e220000000000 */
[----:B------:R-:W-:Y:S01]  /*7010*/  FMNMX.FTZ R2, R5, R2, !PT ;  /* 0x0000000205027209 */ /* 0x000fe20007810000 */
[----:B------:R-:W-:Y:S02]  /*7020*/  UIADD3 UR6, UR6, -0x1, URZ ;  /* 0xffffffff06067890 */ /* 0x000fe4000fffe03f */
[----:B------:R-:W-:Y:S02]  /*7030*/  PLOP3.LUT P0, PT, PT, PT, UP0, 0x80, 0x0 ;  /* 0x000000000000781c */ /* 0x000fe40003f0f008 */
[----:B------:R-:W-:Y:S04]  /*7040*/  FMNMX.FTZ R2, R8, R2, !PT ;  /* 0x0000000208027209 */ /* 0x000fe80007810000 */
        /* <DEDUP_REMOVED lines=12> */
[----:B------:R-:W-:Y:S05]  /*7110*/  FMNMX.FTZ R2, R33, R2, !PT ;  /* 0x0000000221027209 */ /* 0x000fea0007810000 */
[----:B------:R-:W1:Y:S02]  /*7120*/  SHFL.BFLY PT, R3, R2, 0x2, 0x1f ;  /* 0x0c401f0002037f89 */ /* 0x000e6400000e0000 */
[----:B-1----:R-:W-:Y:S06]  /*7130*/  FMNMX.FTZ R2, R2, R3, !PT ;  /* 0x0000000302027209 */ /* 0x002fec0007810000 */
[----:B------:R-:W1:Y:S02]  /*7140*/  SHFL.BFLY PT, R132, R2, 0x1, 0x1f ;  /* 0x0c201f0002847f89 */ /* 0x000e6400000e0000 */
[----:B-1----:R-:W-:Y:S05]  /*7150*/  FMNMX.FTZ R132, R2, R132, !PT ;  /* 0x0000008402847209 */ /* 0x002fea0007810000 */
[C---:B------:R-:W-:Y:S02]  /*7160*/  FMUL.FTZ R2, R132.reuse, c[0x0][0x2d0] ;  /* 0x0000b40084027a20 */ /* 0x040fe40000410000 */
[----:B------:R-:W-:Y:S02]  /*7170*/  FADD.FTZ R0, -R132, R0 ;  /* 0x0000000084007221 */ /* 0x000fe40000010100 */
[--C-:B------:R-:W-:Y:S02]  /*7180*/  FFMA.FTZ R4, R4, c[0x0][0x2d0], -R2.reuse ;  /* 0x0000b40004047a23 */ /* 0x100fe40000010802 */
[----:B------:R-:W-:Y:S02]  /*7190*/  FMUL.FTZ R0, R0, c[0x0][0x2d0] ;  /* 0x0000b40000007a20 */ /* 0x000fe40000410000 */
[--C-:B------:R-:W-:Y:S02]  /*71a0*/  FFMA.FTZ R190, R16, c[0x0][0x2d0], -R2.reuse ;  /* 0x0000b40010be7a23 */ /* 0x100fe40000010802 */
[--C-:B------:R-:W-:Y:S01]  /*71b0*/  FFMA.FTZ R189, R17, c[0x0][0x2d0], -R2.reuse ;  /* 0x0000b40011bd7a23 */ /* 0x100fe20000010802 */
[----:B------:R-:W1:Y:S01]  /*71c0*/  MUFU.EX2 R3, R0 ;  /* 0x0000000000037308 */ /* 0x000e620000000800 */
[--C-:B------:R-:W-:Y:S02]  /*71d0*/  FFMA.FTZ R187, R32, c[0x0][0x2d0], -R2.reuse ;  /* 0x0000b40020bb7a23 */ /* 0x100fe40000010802 */
[--C-:B------:R-:W-:Y:S02]  /*71e0*/  FFMA.FTZ R188, R33, c[0x0][0x2d0], -R2.reuse ;  /* 0x0000b40021bc7a23 */ /* 0x100fe40000010802 */
[--C-:B------:R-:W-:Y:S02]  /*71f0*/  FFMA.FTZ R176, R5, c[0x0][0x2d0], -R2.reuse ;  /* 0x0000b40005b07a23 */ /* 0x100fe40000010802 */
[--C-:B------:R-:W-:Y:S02]  /*7200*/  FFMA.FTZ R178, R8, c[0x0][0x2d0], -R2.reuse ;  /* 0x0000b40008b27a23 */ /* 0x100fe40000010802 */
[--C-:B------:R-:W-:Y:S02]  /*7210*/  FFMA.FTZ R9, R9, c[0x0][0x2d0], -R2.reuse ;  /* 0x0000b40009097a23 */ /* 0x100fe40000010802 */
[--C-:B------:R-:W-:Y:S01]  /*7220*/  FFMA.FTZ R12, R12, c[0x0][0x2d0], -R2.reuse ;  /* 0x0000b4000c0c7a23 */ /* 0x100fe20000010802 */
[----:B------:R-:W-:Y:S01]  /*7230*/  MUFU.EX2 R176, R176 ;  /* 0x000000b000b07308 */ /* 0x000fe20000000800 */
[--C-:B------:R-:W-:Y:S02]  /*7240*/  FFMA.FTZ R182, R13, c[0x0][0x2d0], -R2.reuse ;  /* 0x0000b4000db67a23 */ /* 0x100fe40000010802 */
[--C-:B------:R-:W-:Y:S02]  /*7250*/  FFMA.FTZ R191, R20, c[0x0][0x2d0], -R2.reuse ;  /* 0x0000b40014bf7a23 */ /* 0x100fe40000010802 */
[--C-:B------:R-:W-:Y:S02]  /*7260*/  FFMA.FTZ R184, R21, c[0x0][0x2d0], -R2.reuse ;  /* 0x0000b40015b87a23 */ /* 0x100fe40000010802 */
[--C-:B------:R-:W-:Y:S02]  /*7270*/  FFMA.FTZ R186, R24, c[0x0][0x2d0], -R2.reuse ;  /* 0x0000b40018ba7a23 */ /* 0x100fe40000010802 */
[--C-:B------:R-:W-:Y:S01]  /*7280*/  FFMA.FTZ R185, R25, c[0x0][0x2d0], -R2.reuse ;  /* 0x0000b40019b97a23 */ /* 0x100fe20000010802 */
[----:B------:R-:W-:Y:S01]  /*7290*/  MUFU.EX2 R178, R178 ;  /* 0x000000b200b27308 */ /* 0x000fe20000000800 */
[--C-:B------:R-:W-:Y:S02]  /*72a0*/  FFMA.FTZ R28, R28, c[0x0][0x2d0], -R2.reuse ;  /* 0x0000b4001c1c7a23 */ /* 0x100fe40000010802 */
[----:B------:R-:W-:Y:S02]  /*72b0*/  FFMA.FTZ R181, R29, c[0x0][0x2d0], -R2 ;  /* 0x0000b4001db57a23 */ /* 0x000fe40000010802 */
[C---:B-1----:R-:W-:Y:S02]  /*72c0*/  FMUL.FTZ R32, R3.reuse, R136 ;  /* 0x0000008803207220 */ /* 0x042fe40000410000 */
[C---:B------:R-:W-:Y:S02]  /*72d0*/  FMUL.FTZ R33, R3.reuse, R137 ;  /* 0x0000008903217220 */ /* 0x040fe40000410000 */
[C---:B------:R-:W-:Y:S01]  /*72e0*/  FMUL.FTZ R5, R3.reuse, R165 ;  /* 0x000000a503057220 */ /* 0x040fe20000410000 */
[----:B------:R-:W2:Y:S01]  /*72f0*/  MUFU.EX2 R2, R4 ;  /* 0x0000000400027308 */ /* 0x000ea20000000800 */
[C---:B------:R-:W-:Y:S02]  /*7300*/  FMUL.FTZ R8, R3.reuse, R160 ;  /* 0x000000a003087220 */ /* 0x040fe40000410000 */
        /* <DEDUP_REMOVED lines=56> */
[C---:B--2---:R-:W-:Y:S04]  /*7690*/  FFMA.FTZ R0, R3.reuse, R177, R2 ;  /* 0x000000b103007223 */ /* 0x044fe80000010002 */
[C---:B------:R-:W-:Y:S01]  /*76a0*/  FADD.FTZ R0, R176.reuse, R0 ;  /* 0x00000000b0007221 */ /* 0x040fe20000010000 */
[----:B------:R-:W-:Y:S02]  /*76b0*/  F2FP.PACK_AB R176, R176, R2 ;  /* 0x00000002b0b0723e */ /* 0x000fe400000000ff */
[----:B------:R-:W1:Y:S01]  /*76c0*/  MUFU.EX2 R2, R9 ;  /* 0x0000000900027308 */ /* 0x000e620000000800 */
[----:B------:R-:W-:Y:S04]  /*76d0*/  FADD.FTZ R0, R178, R0 ;  /* 0x00000000b2007221 */ /* 0x000fe80000010000 */
[----:B-1----:R-:W-:Y:S01]  /*76e0*/  FADD.FTZ R183, R2, R0 ;  /* 0x0000000002b77221 */ /* 0x002fe20000010000 */
[----:B------:R-:W-:Y:S01]  /*76f0*/  FMNMX.FTZ R0, R6, R133, !PT ;  /* 0x0000008506007209 */ /* 0x000fe20007810000 */
[----:B------:R-:W-:Y:S01]  /*7700*/  FMUL.FTZ R9, R3, R161 ;  /* 0x000000a103097220 */ /* 0x000fe20000410000 */
[----:B------:R-:W-:Y:S02]  /*7710*/  F2FP.PACK_AB R178, R2, R178 ;  /* 0x000000b202b2723e */ /* 0x000fe400000000ff */
        /* <DEDUP_REMOVED lines=14> */
[C---:B------:R-:W-:Y:S05]  /*7800*/  FMNMX.FTZ R0, R35.reuse, R0, !PT ;  /* 0x0000000023007209 */ /* 0x040fea0007810000 */
[----:B------:R-:W1:Y:S02]  /*7810*/  SHFL.BFLY PT, R2, R0, 0x2, 0x1f ;  /* 0x0c401f0000027f89 */ /* 0x000e6400000e0000 */
[----:B-1----:R-:W-:Y:S06]  /*7820*/  FMNMX.FTZ R0, R0, R2, !PT ;  /* 0x0000000200007209 */ /* 0x002fec0007810000 */
[----:B------:R-:W1:Y:S02]  /*7830*/  SHFL.BFLY PT, R2, R0, 0x1, 0x1f ;  /* 0x0c201f0000027f89 */ /* 0x000e6400000e0000 */
[----:B-1----:R-:W-:Y:S05]  /*7840*/  FMNMX.FTZ R2, R2, R0, !PT ;  /* 0x0000000002027209 */ /* 0x002fea0007810000 */
[C---:B------:R-:W-:Y:S02]  /*7850*/  FADD.FTZ R0, -R2.reuse, R133 ;  /* 0x0000008502007221 */ /* 0x040fe40000010100 */
[----:B------:R-:W2:Y:S01]  /*7860*/  LDL.LU R133, [R1+0x38] ;  /* 0x0000380001857983 */ /* 0x000ea20000300800 */
[----:B------:R-:W-:Y:S02]  /*7870*/  FMUL.FTZ R4, R2, c[0x0][0x2d0] ;  /* 0x0000b40002047a20 */ /* 0x000fe40000410000 */
[----:B------:R-:W-:Y:S02]  /*7880*/  FMUL.FTZ R0, R0, c[0x0][0x2d0] ;  /* 0x0000b40000007a20 */ /* 0x000fe40000410000 */
[--C-:B------:R-:W-:Y:S02]  /*7890*/  FFMA.FTZ R34, R34, c[0x0][0x2d0], -R4.reuse ;  /* 0x0000b40022227a23 */ /* 0x100fe40000010804 */
[--C-:B------:R-:W-:Y:S02]  /*78a0*/  FFMA.FTZ R35, R35, c[0x0][0x2d0], -R4.reuse ;  /* 0x0000b40023237a23 */ /* 0x100fe40000010804 */
[----:B------:R-:W1:Y:S01]  /*78b0*/  MUFU.EX2 R0, R0 ;  /* 0x0000000000007308 */ /* 0x000e620000000800 */
[--C-:B------:R-:W-:Y:S01]  /*78c0*/  FFMA.FTZ R179, R10, c[0x0][0x2d0], -R4.reuse ;  /* 0x0000b4000ab37a23 */ /* 0x100fe20000010804 */
[----:B------:R-:W-:Y:S01]  /*78d0*/  MOV R165, R34 ;  /* 0x0000002200a57202 */ /* 0x000fe20000000f00 */
        /* <DEDUP_REMOVED lines=11> */
[----:B------:R-:W-:Y:S01]  /*7990*/  MUFU.EX2 R152, R179 ;  /* 0x000000b300987308 */ /* 0x000fe20000000800 */
        /* <DEDUP_REMOVED lines=10> */
[----:B-1----:R-:W-:Y:S01]  /*7a40*/  FMUL.FTZ R34, R0, R138 ;  /* 0x0000008a00227220 */ /* 0x002fe20000410000 */
[----:B------:R-:W-:Y:S01]  /*7a50*/  MUFU.EX2 R177, R177 ;  /* 0x000000b100b17308 */ /* 0x000fe20000000800 */
[--C-:B------:R-:W-:Y:S01]  /*7a60*/  FFMA.FTZ R184, R26, c[0x0][0x2d0], -R4.reuse ;  /* 0x0000b4001ab87a23 */ /* 0x100fe20000010804 */
[----:B------:R-:W-:Y:S01]  /*7a70*/  MOV R26, R191 ;  /* 0x000000bf001a7202 */ /* 0x000fe20000000f00 */
[----:B------:R-:W-:Y:S01]  /*7a80*/  FFMA.FTZ R191, R27, c[0x0][0x2d0], -R4 ;  /* 0x0000b4001bbf7a23 */ /* 0x000fe20000010804 */
[----:B------:R-:W-:Y:S01]  /*7a90*/  MOV R141, R6 ;  /* 0x00000006008d7202 */ /* 0x000fe20000000f00 */
[C---:B------:R-:W-:Y:S01]  /*7aa0*/  FMUL.FTZ R4, R3.reuse, R164 ;  /* 0x000000a403047220 */ /* 0x040fe20000410000 */
[----:B------:R-:W-:Y:S01]  /*7ab0*/  MOV R164, R35 ;  /* 0x0000002300a47202 */ /* 0x000fe20000000f00 */
[C---:B------:R-:W-:Y:S01]  /*7ac0*/  FMUL.FTZ R35, R0.reuse, R139 ;  /* 0x0000008b00237220 */ /* 0x040fe20000410000 */
[----:B------:R-:W-:Y:S01]  /*7ad0*/  MOV R148, R19 ;  /* 0x0000001300947202 */ /* 0x000fe20000000f00 */
[----:B------:R-:W1:Y:S01]  /*7ae0*/  LDSM.16.MT88.4 R136, [R135+0x100] ;  /* 0x000100008788783b */ /* 0x000e620000004200 */
[C---:B------:R-:W-:Y:S01]  /*7af0*/  FMUL.FTZ R12, R3.reuse, R156 ;  /* 0x0000009c030c7220 */ /* 0x040fe20000410000 */
[----:B------:R-:W-:Y:S01]  /*7b00*/  MOV R157, R18 ;  /* 0x00000012009d7202 */ /* 0x000fe20000000f00 */
[----:B------:R-:W-:Y:S01]  /*7b10*/  FMUL.FTZ R28, R3, R140 ;  /* 0x0000008c031c7220 */ /* 0x000fe20000410000 */
[----:B------:R-:W3:Y:S01]  /*7b20*/  MUFU.EX2 R156, R180 ;  /* 0x000000b4009c7308 */ /* 0x000ee20000000800 */
[C---:B------:R-:W-:Y:S01]  /*7b30*/  FMUL.FTZ R6, R0.reuse, R166 ;  /* 0x000000a600067220 */ /* 0x040fe20000410000 */
[----:B------:R-:W-:Y:S01]  /*7b40*/  MOV R140, R15 ;  /* 0x0000000f008c7202 */ /* 0x000fe20000000f00 */
[C---:B------:R-:W-:Y:S01]  /*7b50*/  FMUL.FTZ R15, R0.reuse, R159 ;  /* 0x0000009f000f7220 */ /* 0x040fe20000410000 */
[----:B------:R-:W-:Y:S01]  /*7b60*/  MOV R166, R14 ;  /* 0x0000000e00a67202 */ /* 0x000fe20000000f00 */
[C---:B------:R-:W-:Y:S01]  /*7b70*/  FMUL.FTZ R14, R0.reuse, R158 ;  /* 0x0000009e000e7220 */ /* 0x040fe20000410000 */
[----:B------:R-:W-:Y:S01]  /*7b80*/  MOV R145, R23 ;  /* 0x0000001700917202 */ /* 0x000fe20000000f00 */
[C---:B------:R-:W-:Y:S01]  /*7b90*/  FMUL.FTZ R18, R0.reuse, R154 ;  /* 0x0000009a00127220 */ /* 0x040fe20000410000 */
[----:B------:R-:W-:Y:S01]  /*7ba0*/  MOV R149, R22 ;  /* 0x0000001600957202 */ /* 0x000fe20000000f00 */
[C---:B------:R-:W-:Y:S01]  /*7bb0*/  FMUL.FTZ R19, R0.reuse, R155 ;  /* 0x0000009b00137220 */ /* 0x040fe20000410000 */
[----:B------:R4:W5:Y:S01]  /*7bc0*/  MUFU.EX2 R3, R7 ;  /* 0x0000000700037308 */ /* 0x0009620000000800 */
[C---:B------:R-:W-:Y:S01]  /*7bd0*/  FMUL.FTZ R22, R0.reuse, R150 ;  /* 0x0000009600167220 */ /* 0x040fe20000410000 */
[----:B------:R-:W-:Y:S01]  /*7be0*/  MOV R144, R26 ;  /* 0x0000001a00907202 */ /* 0x000fe20000000f00 */
[C---:B------:R-:W-:Y:S01]  /*7bf0*/  FMUL.FTZ R23, R0.reuse, R151 ;  /* 0x0000009700177220 */ /* 0x040fe20000410000 */
[----:B------:R-:W-:Y:S01]  /*7c00*/  MOV R160, R31 ;  /* 0x0000001f00a07202 */ /* 0x000fe20000000f00 */
[C---:B------:R-:W-:Y:S01]  /*7c10*/  FMUL.FTZ R26, R0.reuse, R146 ;  /* 0x00000092001a7220 */ /* 0x040fe20000410000 */
[----:B------:R-:W-:Y:S01]  /*7c20*/  MOV R158, R144 ;  /* 0x00000090009e7202 */ /* 0x000fe20000000f00 */
[C---:B------:R-:W-:Y:S02]  /*7c30*/  FMUL.FTZ R27, R0.reuse, R147 ;  /* 0x00000093001b7220 */ /* 0x040fe40000410000 */
[C---:B------:R-:W-:Y:S01]  /*7c40*/  FMUL.FTZ R30, R0.reuse, R142 ;  /* 0x0000008e001e7220 */ /* 0x040fe20000410000 */
[----:B------:R-:W-:Y:S01]  /*7c50*/  MUFU.EX2 R144, R189 ;  /* 0x000000bd00907308 */ /* 0x000fe20000000800 */
[C---:B------:R-:W-:Y:S02]  /*7c60*/  FMUL.FTZ R31, R0.reuse, R143 ;  /* 0x0000008f001f7220 */ /* 0x040fe40000410000 */
[----:B------:R-:W-:Y:S01]  /*7c70*/  FMUL.FTZ R38, R0, R38 ;  /* 0x0000002600267220 */ /* 0x000fe20000410000 */
[----:B---3--:R-:W-:Y:S01]  /*7c80*/  F2FP.PACK_AB R179, R156, R152 ;  /* 0x000000989cb3723e */ /* 0x008fe200000000ff */
[C---:B------:R-:W-:Y:S02]  /*7c90*/  FMUL.FTZ R39, R0.reuse, R39 ;  /* 0x0000002700277220 */ /* 0x040fe40000410000 */
[C---:B------:R-:W-:Y:S02]  /*7ca0*/  FMUL.FTZ R42, R0.reuse, R42 ;  /* 0x0000002a002a7220 */ /* 0x040fe40000410000 */
[C---:B------:R-:W-:Y:S01]  /*7cb0*/  FMUL.FTZ R43, R0.reuse, R43 ;  /* 0x0000002b002b7220 */ /* 0x040fe20000410000 */
[----:B------:R-:W-:Y:S01]  /*7cc0*/  MUFU.EX2 R149, R149 ;  /* 0x0000009500957308 */ /* 0x000fe20000000800 */
[C---:B------:R-:W-:Y:S02]  /*7cd0*/  FMUL.FTZ R46, R0.reuse, R46 ;  /* 0x0000002e002e7220 */ /* 0x040fe40000410000 */
[C---:B------:R-:W-:Y:S02]  /*7ce0*/  FMUL.FTZ R47, R0.reuse, R47 ;  /* 0x0000002f002f7220 */ /* 0x040fe40000410000 */
[C---:B----4-:R-:W-:Y:S01]  /*7cf0*/  FMUL.FTZ R7, R0.reuse, R167 ;  /* 0x000000a700077220 */ /* 0x050fe20000410000 */
[----:B------:R-:W-:Y:S01]  /*7d00*/  MOV R167, R10 ;  /* 0x0000000a00a77202 */ /* 0x000fe20000000f00 */
[C---:B------:R-:W-:Y:S01]  /*7d10*/  FMUL.FTZ R10, R0.reuse, R162 ;  /* 0x000000a2000a7220 */ /* 0x040fe20000410000 */
[----:B------:R-:W-:Y:S01]  /*7d20*/  MOV R162, R11 ;  /* 0x0000000b00a27202 */ /* 0x000fe20000000f00 */
[C---:B------:R-:W-:Y:S01]  /*7d30*/  FMUL.FTZ R11, R0.reuse, R163 ;  /* 0x000000a3000b7220 */ /* 0x040fe20000410000 */
[----:B------:R-:W-:Y:S01]  /*7d40*/  MOV R163, R145 ;  /* 0x0000009100a37202 */ /* 0x000fe20000000f00 */
[C---:B------:R-:W-:Y:S01]  /*7d50*/  FMUL.FTZ R50, R0.reuse, R50 ;  /* 0x0000003200327220 */ /* 0x040fe20000410000 */
[----:B------:R-:W-:Y:S01]  /*7d60*/  MUFU.EX2 R145, R190 ;  /* 0x000000be00917308 */ /* 0x000fe20000000800 */
[C---:B------:R-:W-:Y:S02]  /*7d70*/  FMUL.FTZ R51, R0.reuse, R51 ;  /* 0x0000003300337220 */ /* 0x040fe40000410000 */
[C---:B------:R-:W-:Y:S02]  /*7d80*/  FMUL.FTZ R54, R0.reuse, R54 ;  /* 0x0000003600367220 */ /* 0x040fe40000410000 */
[C---:B------:R-:W-:Y:S02]  /*7d90*/  FMUL.FTZ R55, R0.reuse, R55 ;  /* 0x0000003700377220 */ /* 0x040fe40000410000 */
[C---:B------:R-:W-:Y:S02]  /*7da0*/  FMUL.FTZ R58, R0.reuse, R58 ;  /* 0x0000003a003a7220 */ /* 0x040fe40000410000 */
        /* <DEDUP_REMOVED lines=44> */
[C---:B------:R-:W-:Y:S09]  /*8070*/  FMUL.FTZ R131, R0.reuse, R131 ;  /* 0x0000008300837220 */ /* 0x040ff20000410000 */
[----:B------:R-:W-:Y:S10]  /*8080*/  MUFU.EX2 R187, R187 ;  /* 0x000000bb00bb7308 */ /* 0x000ff40000000800 */
[----:B------:R-:W-:Y:S01]  /*8090*/  MUFU.EX2 R188, R188 ;  /* 0x000000bc00bc7308 */ /* 0x000fe20000000800 */
[----:B--2---:R-:W-:Y:S01]  /*80a0*/  FFMA.FTZ R133, R0, R133, R177 ;  /* 0x0000008500857223 */ /* 0x004fe200000100b1 */
[C---:B-----5:R-:W-:Y:S03]  /*80b0*/  F2FP.PACK_AB R177, R3.reuse, R177 ;  /* 0x000000b103b1723e */ /* 0x060fe600000000ff */
[----:B------:R-:W-:Y:S05]  /*80c0*/  FADD.FTZ R153, R3, R133 ;  /* 0x0000008503997221 */ /* 0x000fea0000010000 */
[----:B------:R2:W3:Y:S01]  /*80d0*/  MUFU.EX2 R133, R162 ;  /* 0x000000a200857308 */ /* 0x0004e20000000800 */
[C---:B-1----:R-:W-:Y:S08]  /*80e0*/  HMMA.16816.F32 R4, R176.reuse, R136, R4 ;  /* 0x00000088b004723c */ /* 0x042ff00000001804 */
[C---:B------:R-:W-:Y:S01]  /*80f0*/  HMMA.16816.F32 R8, R176.reuse, R138, R8 ;  /* 0x0000008ab008723c */ /* 0x040fe20000001808 */
[----:B------:R-:W1:Y:S01]  /*8100*/  LDSM.16.MT88.4 R136, [R248+0x100] ;  /* 0x00010000f888783b */ /* 0x000e620000004200 */
[----:B------:R4:W5:Y:S02]  /*8110*/  MUFU.EX2 R3, R167 ;  /* 0x000000a700037308 */ /* 0x0009640000000800 */
[----:B--2---:R-:W-:Y:S01]  /*8120*/  MOV R162, R166 ;  /* 0x000000a600a27202 */ /* 0x004fe20000000f00 */
[----:B---3--:R-:W-:Y:S01]  /*8130*/  FADD.FTZ R0, R133, R183 ;  /* 0x000000b785007221 */ /* 0x008fe20000010000 */
[----:B------:R-:W-:Y:S06]  /*8140*/  MOV R166, R140 ;  /* 0x0000008c00a67202 */ /* 0x000fec0000000f00 */
[----:B------:R-:W-:Y:S01]  /*8150*/  MUFU.EX2 R183, R184 ;  /* 0x000000b800b77308 */ /* 0x000fe20000000800 */
[----:B----4-:R-:W-:Y:S01]  /*8160*/  MOV R167, R141 ;  /* 0x0000008d00a77202 */ /* 0x010fe20000000f00 */
[----:B-----5:R-:W-:Y:S01]  /*8170*/  FADD.FTZ R0, R3, R0 ;  /* 0x0000000003007221 */ /* 0x020fe20000010000 */
[----:B------:R-:W-:Y:S07]  /*8180*/  LDSM.16.MT88.4 R140, [R135+0x900] ;  /* 0x00090000878c783b */ /* 0x000fee0000004200 */
[----:B------:R-:W-:Y:S01]  /*8190*/  MUFU.EX2 R184, R191 ;  /* 0x000000bf00b87308 */ /* 0x000fe20000000800 */
[----:B------:R-:W-:Y:S04]  /*81a0*/  FADD.FTZ R0, R145, R0 ;  /* 0x0000000091007221 */ /* 0x000fe80000010000 */
[C---:B------:R-:W-:Y:S01]  /*81b0*/  FADD.FTZ R0, R144.reuse, R0 ;  /* 0x0000000090007221 */ /* 0x040fe20000010000 */
[C---:B-1----:R-:W-:Y:S08]  /*81c0*/  HMMA.16816.F32 R12, R176.reuse, R136, R12 ;  /* 0x00000088b00c723c */ /* 0x042ff0000000180c */
[C---:B------:R-:W-:Y:S01]  /*81d0*/  HMMA.16816.F32 R16, R176.reuse, R138, R16 ;  /* 0x0000008ab010723c */ /* 0x040fe20000001810 */
[----:B------:R-:W1:Y:S07]  /*81e0*/  LDSM.16.MT88.4 R136, [R250+0x100] ;  /* 0x00010000fa88783b */ /* 0x000e6e0000004200 */
        /* <DEDUP_REMOVED lines=39> */
[C---:B-1----:R-:W-:Y:S07]  /*8460*/  HMMA.16816.F32 R124, R176.reuse, R136, R124 ;  /* 0x00000088b07c723c */ /* 0x042fee000000187c */
[----:B------:R-:W-:Y:S01]  /*8470*/  F2FP.PACK_AB R136, R3, R133 ;  /* 0x000000850388723e */ /* 0x000fe200000000ff */
[----:B------:R-:W-:Y:S01]  /*8480*/  HMMA.16816.F32 R128, R176, R138, R128 ;  /* 0x0000008ab080723c */ /* 0x000fe20000001880 */
[----:B------:R-:W-:Y:S03]  /*8490*/  MUFU.EX2 R3, R163 ;  /* 0x000000a300037308 */ /* 0x000fe60000000800 */
[----:B------:R-:W-:Y:S03]  /*84a0*/  F2FP.PACK_AB R137, R189, R190 ;  /* 0x000000bebd89723e */ /* 0x000fe600000000ff */
[----:B------:R-:W-:Y:S02]  /*84b0*/  F2FP.PACK_AB R138, R144, R145 ;  /* 0x00000091908a723e */ /* 0x000fe400000000ff */
[----:B------:R-:W1:Y:S02]  /*84c0*/  LDSM.16.MT88.4 R144, [R248+0x900] ;  /* 0x00090000f890783b */ /* 0x000e640000004200 */
[----:B------:R-:W2:Y:S01]  /*84d0*/  MUFU.EX2 R133, R158 ;  /* 0x0000009e00857308 */ /* 0x000ea20000000800 */
[----:B------:R-:W-:Y:S02]  /*84e0*/  F2FP.PACK_AB R139, R188, R187 ;  /* 0x000000bbbc8b723e */ /* 0x000fe400000000ff */
[----:B------:R-:W-:Y:S05]  /*84f0*/  F2FP.PACK_AB R177, R181, R182 ;  /* 0x000000b6b5b1723e */ /* 0x000fea00000000ff */
[C---:B------:R-:W-:Y:S02]  /*8500*/  HMMA.16816.F32 R4, R136.reuse, R140, R4 ;  /* 0x0000008c8804723c */ /* 0x040fe40000001804 */
[----:B------:R-:W-:Y:S06]  /*8510*/  MUFU.EX2 R176, R167 ;  /* 0x000000a700b07308 */ /* 0x000fec0000000800 */
[C---:B------:R-:W-:Y:S01]  /*8520*/  HMMA.16816.F32 R8, R136.reuse, R142, R8 ;  /* 0x0000008e8808723c */ /* 0x040fe20000001808 */
[----:B------:R-:W3:Y:S03]  /*8530*/  LDSM.16.MT88.4 R140, [R250+0x900] ;  /* 0x00090000fa8c783b */ /* 0x000ee60000004200 */
[----:B------:R-:W-:Y:S01]  /*8540*/  MUFU.EX2 R178, R157 ;  /* 0x0000009d00b27308 */ /* 0x000fe20000000800 */
[----:B--2---:R-:W-:Y:S04]  /*8550*/  FADD.FTZ R0, R133, R0 ;  /* 0x0000000085007221 */ /* 0x004fe80000010000 */
[----:B------:R-:W-:Y:S04]  /*8560*/  FADD.FTZ R0, R3, R0 ;  /* 0x0000000003007221 */ /* 0x000fe80000010000 */
[----:B------:R-:W-:Y:S04]  /*8570*/  FADD.FTZ R0, R149, R0 ;  /* 0x0000000095007221 */ /* 0x000fe80000010000 */
[C---:B------:R-:W-:Y:S01]  /*8580*/  FADD.FTZ R0, R148.reuse, R0 ;  /* 0x0000000094007221 */ /* 0x040fe20000010000 */
[C---:B-1----:R-:W-:Y:S08]  /*8590*/  HMMA.16816.F32 R12, R136.reuse, R144, R12 ;  /* 0x00000090880c723c */ /* 0x042ff0000000180c */
[C---:B------:R-:W-:Y:S01]  /*85a0*/  HMMA.16816.F32 R16, R136.reuse, R146, R16 ;  /* 0x000000928810723c */ /* 0x040fe20000001810 */
[----:B------:R-:W1:Y:S07]  /*85b0*/  LDSM.16.MT88.4 R144, [R249+0x900] ;  /* 0x00090000f990783b */ /* 0x000e6e0000004200 */
[C---:B---3--:R-:W-:Y:S08]  /*85c0*/  HMMA.16816.F32 R20, R136.reuse, R140, R20 ;  /* 0x0000008c8814723c */ /* 0x048ff00000001814 */
[C---:B------:R-:W-:Y:S01]  /*85d0*/  HMMA.16816.F32 R24, R136.reuse, R142, R24 ;  /* 0x0000008e8818723c */ /* 0x040fe20000001818 */
[----:B------:R-:W2:Y:S07]  /*85e0*/  LDSM.16.MT88.4 R140, [R135+0x2900] ;  /* 0x00290000878c783b */ /* 0x000eae0000004200 */
[C---:B-1----:R-:W-:Y:S08]  /*85f0*/  HMMA.16816.F32 R28, R136.reuse, R144, R28 ;  /* 0x00000090881c723c */ /* 0x042ff0000000181c */
[C---:B------:R-:W-:Y:S01]  /*8600*/  HMMA.16816.F32 R32, R136.reuse, R146, R32 ;  /* 0x000000928820723c */ /* 0x040fe20000001820 */
[----:B------:R-:W1:Y:S07]  /*8610*/  LDSM.16.MT88.4 R144, [R248+0x2900] ;  /* 0x00290000f890783b */ /* 0x000e6e0000004200 */
[C---:B--2---:R-:W-:Y:S08]  /*8620*/  HMMA.16816.F32 R36, R136.reuse, R140, R36 ;  /* 0x0000008c8824723c */ /* 0x044ff00000001824 */
        /* <DEDUP_REMOVED lines=33> */
[----:B------:R-:W-:Y:S01]  /*8840*/  HMMA.16816.F32 R128, R136, R146, R128 ;  /* 0x000000928880723c */ /* 0x000fe20000001880 */
[----:B------:R-:W1:Y:S06]  /*8850*/  LDSM.16.MT88.4 R144, [R248+0x1100] ;  /* 0x00110000f890783b */ /* 0x000e6c0000004200 */
[----:B------:R-:W-:Y:S02]  /*8860*/  F2FP.PACK_AB R138, R148, R149 ;  /* 0x00000095948a723e */ /* 0x000fe400000000ff */
[----:B------:R-:W3:Y:S03]  /*8870*/  LDSM.16.MT88.4 R148, [R250+0x1100] ;  /* 0x00110000fa94783b */ /* 0x000ee60000004200 */
[----:B------:R-:W-:Y:S02]  /*8880*/  F2FP.PACK_AB R136, R3, R133 ;  /* 0x000000850388723e */ /* 0x000fe400000000ff */
[----:B------:R-:W-:Y:S01]  /*8890*/  F2FP.PACK_AB R137, R186, R185 ;  /* 0x000000b9ba89723e */ /* 0x000fe200000000ff */
[----:B------:R-:W4:Y:S01]  /*88a0*/  MUFU.EX2 R3, R162 ;  /* 0x000000a200037308 */ /* 0x000f220000000800 */
[----:B------:R-:W-:Y:S07]  /*88b0*/  F2FP.PACK_AB R139, R184, R183 ;  /* 0x000000b7b88b723e */ /* 0x000fee00000000ff */
[C---:B--2---:R-:W-:Y:S02]  /*88c0*/  HMMA.16816.F32 R4, R136.reuse, R140, R4 ;  /* 0x0000008c8804723c */ /* 0x044fe40000001804 */
[----:B------:R-:W2:Y:S06]  /*88d0*/  MUFU.EX2 R133, R166 ;  /* 0x000000a600857308 */ /* 0x000eac0000000800 */
[C---:B------:R-:W-:Y:S01]  /*88e0*/  HMMA.16816.F32 R8, R136.reuse, R142, R8 ;  /* 0x0000008e8808723c */ /* 0x040fe20000001808 */
[----:B------:R-:W5:Y:S03]  /*88f0*/  LDSM.16.MT88.4 R140, [R249+0x1100] ;  /* 0x00110000f98c783b */ /* 0x000f660000004200 */
[----:B----4-:R-:W-:Y:S05]  /*8900*/  FADD.FTZ R0, R3, R0 ;  /* 0x0000000003007221 */ /* 0x010fea0000010000 */
[----:B------:R-:W-:Y:S01]  /*8910*/  LDSM.16.MT88.4 R160, [R135+0x1900] ;  /* 0x0019000087a0783b */ /* 0x000fe20000004200 */
[C---:B-1----:R-:W-:Y:S03]  /*8920*/  HMMA.16816.F32 R12, R136.reuse, R144, R12 ;  /* 0x00000090880c723c */ /* 0x042fe6000000180c */
[C---:B------:R-:W-:Y:S01]  /*8930*/  FADD.FTZ R0, R176.reuse, R0 ;  /* 0x00000000b0007221 */ /* 0x040fe20000010000 */
[----:B------:R-:W-:Y:S01]  /*8940*/  F2FP.PACK_AB R176, R176, R3 ;  /* 0x00000003b0b0723e */ /* 0x000fe200000000ff */
[----:B------:R-:W-:Y:S02]  /*8950*/  FADD.FTZ R3, R152, R153 ;  /* 0x0000009998037221 */ /* 0x000fe40000010000 */
[----:B------:R-:W-:Y:S01]  /*8960*/  LDSM.16.MT88.4 R152, [R248+0x1900] ;  /* 0x00190000f898783b */ /* 0x000fe20000004200 */
[C---:B------:R-:W-:Y:S04]  /*8970*/  HMMA.16816.F32 R16, R136.reuse, R146, R16 ;  /* 0x000000928810723c */ /* 0x040fe80000001810 */
[----:B--2---:R-:W-:Y:S03]  /*8980*/  FADD.FTZ R0, R133, R0 ;  /* 0x0000000085007221 */ /* 0x004fe60000010000 */
[----:B------:R-:W1:Y:S01]  /*8990*/  LDSM.16.MT88.4 R144, [R135+0x3100] ;  /* 0x003100008790783b */ /* 0x000e620000004200 */
[C---:B---3--:R-:W-:Y:S04]  /*89a0*/  HMMA.16816.F32 R20, R136.reuse, R148, R20 ;  /* 0x000000948814723c */ /* 0x048fe80000001814 */
[C---:B------:R-:W-:Y:S01]  /*89b0*/  FADD.FTZ R0, R178.reuse, R0 ;  /* 0x00000000b2007221 */ /* 0x040fe20000010000 */
[----:B------:R-:W-:Y:S02]  /*89c0*/  F2FP.PACK_AB R178, R178, R133 ;  /* 0x00000085b2b2723e */ /* 0x000fe400000000ff */
[----:B------:R-:W2:Y:S01]  /*89d0*/  MUFU.EX2 R133, R164 ;  /* 0x000000a400857308 */ /* 0x000ea20000000800 */
[C---:B------:R-:W-:Y:S01]  /*89e0*/  HMMA.16816.F32 R24, R136.reuse, R150, R24 ;  /* 0x000000968818723c */ /* 0x040fe20000001818 */
[----:B------:R-:W3:Y:S07]  /*89f0*/  LDSM.16.MT88.4 R148, [R248+0x3100] ;  /* 0x00310000f894783b */ /* 0x000eee0000004200 */
[C---:B-----5:R-:W-:Y:S01]  /*8a00*/  HMMA.16816.F32 R28, R136.reuse, R140, R28 ;  /* 0x0000008c881c723c */ /* 0x060fe2000000181c */
[----:B------:R4:W-:Y:S07]  /*8a10*/  STL [R1+0x14], R0 ;  /* 0x0000140001007387 */ /* 0x0009ee0000100800 */
[C---:B------:R-:W-:Y:S01]  /*8a20*/  HMMA.16816.F32 R32, R136.reuse, R142, R32 ;  /* 0x0000008e8820723c */ /* 0x040fe20000001820 */
[----:B------:R-:W5:Y:S03]  /*8a30*/  LDSM.16.MT88.4 R140, [R250+0x3100] ;  /* 0x00310000fa8c783b */ /* 0x000f660000004200 */
[----:B--2---:R-:W-:Y:S04]  /*8a40*/  F2FP.PACK_AB R179, R133, R180 ;  /* 0x000000b485b3723e */ /* 0x004fe800000000ff */
[C---:B-1----:R-:W-:Y:S04]  /*8a50*/  HMMA.16816.F32 R36, R136.reuse, R144, R36 ;  /* 0x000000908824723c */ /* 0x042fe80000001824 */
[----:B----4-:R-:W-:Y:S04]  /*8a60*/  FADD.FTZ R0, R156, R3 ;  /* 0x000000039c007221 */ /* 0x010fe80000010000 */
[----:B------:R-:W-:Y:S01]  /*8a70*/  FADD.FTZ R0, R190, R0 ;  /* 0x00000000be007221 */ /* 0x000fe20000010000 */
[C---:B------:R-:W-:Y:S01]  /*8a80*/  HMMA.16816.F32 R40, R136.reuse, R146, R40 ;  /* 0x000000928828723c */ /* 0x040fe20000001828 */
[----:B------:R-:W1:Y:S02]  /*8a90*/  LDSM.16.MT88.4 R144, [R249+0x3100] ;  /* 0x00310000f990783b */ /* 0x000e640000004200 */
[----:B------:R-:W-:Y:S05]  /*8aa0*/  FADD.FTZ R0, R189, R0 ;  /* 0x00000000bd007221 */ /* 0x000fea0000010000 */
[C---:B---3--:R-:W-:Y:S04]  /*8ab0*/  HMMA.16816.F32 R44, R136.reuse, R148, R44 ;  /* 0x00000094882c723c */ /* 0x048fe8000000182c */
[----:B------:R-:W-:Y:S04]  /*8ac0*/  FADD.FTZ R0, R187, R0 ;  /* 0x00000000bb007221 */ /* 0x000fe80000010000 */
[C---:B------:R-:W-:Y:S01]  /*8ad0*/  HMMA.16816.F32 R48, R136.reuse, R150, R48 ;  /* 0x000000968830723c */ /* 0x040fe20000001830 */
[----:B------:R-:W2:Y:S03]  /*8ae0*/  LDSM.16.MT88.4 R148, [R135+0x5100] ;  /* 0x005100008794783b */ /* 0x000ea60000004200 */
[----:B------:R-:W-:Y:S04]  /*8af0*/  FADD.FTZ R0, R188, R0 ;  /* 0x00000000bc007221 */ /* 0x000fe80000010000 */
[C---:B-----5:R-:W-:Y:S04]  /*8b00*/  HMMA.16816.F32 R52, R136.reuse, R140, R52 ;  /* 0x0000008c8834723c */ /* 0x060fe80000001834 */
[----:B------:R-:W-:Y:S04]  /*8b10*/  FADD.FTZ R0, R185, R0 ;  /* 0x00000000b9007221 */ /* 0x000fe80000010000 */
[C---:B------:R-:W-:Y:S01]  /*8b20*/  HMMA.16816.F32 R56, R136.reuse, R142, R56 ;  /* 0x0000008e8838723c */ /* 0x040fe20000001838 */
[----:B------:R-:W3:Y:S03]  /*8b30*/  LDSM.16.MT88.4 R140, [R248+0x5100] ;  /* 0x00510000f88c783b */ /* 0x000ee60000004200 */
[----:B------:R-:W-:Y:S04]  /*8b40*/  FADD.FTZ R0, R186, R0 ;  /* 0x00000000ba007221 */ /* 0x000fe80000010000 */
[----:B------:R-:W-:Y:S01]  /*8b50*/  FADD.FTZ R0, R183, R0 ;  /* 0x00000000b7007221 */ /* 0x000fe20000010000 */
[C---:B-1----:R-:W-:Y:S03]  /*8b60*/  HMMA.16816.F32 R60, R136.reuse, R144, R60 ;  /* 0x00000090883c723c */ /* 0x042fe6000000183c */
[----:B------:R-:W-:Y:S04]  /*8b70*/  FADD.FTZ R0, R184, R0 ;  /* 0x00000000b8007221 */ /* 0x000fe80000010000 */
[----:B------:R-:W-:Y:S01]  /*8b80*/  FADD.FTZ R0, R182, R0 ;  /* 0x00000000b6007221 */ /* 0x000fe20000010000 */
[C---:B------:R-:W-:Y:S01]  /*8b90*/  HMMA.16816.F32 R64, R136.reuse, R146, R64 ;  /* 0x000000928840723c */ /* 0x040fe20000001840 */
[----:B------:R-:W1:Y:S03]  /*8ba0*/  LDSM.16.MT88.4 R144, [R250+0x5100] ;  /* 0x00510000fa90783b */ /* 0x000e660000004200 */
[----:B------:R-:W-:Y:S04]  /*8bb0*/  FADD.FTZ R0, R181, R0 ;  /* 0x00000000b5007221 */ /* 0x000fe80000010000 */
[C---:B--2---:R-:W-:Y:S04]  /*8bc0*/  HMMA.16816.F32 R68, R136.reuse, R148, R68 ;  /* 0x000000948844723c */ /* 0x044fe80000001844 */
[----:B------:R-:W-:Y:S04]  /*8bd0*/  FADD.FTZ R0, R180, R0 ;  /* 0x00000000b4007221 */ /* 0x000fe80000010000 */
[C---:B------:R-:W-:Y:S01]  /*8be0*/  HMMA.16816.F32 R72, R136.reuse, R150, R72 ;  /* 0x000000968848723c */ /* 0x040fe20000001848 */
[----:B------:R-:W2:Y:S03]  /*8bf0*/  LDSM.16.MT88.4 R148, [R249+0x5100] ;  /* 0x00510000f994783b */ /* 0x000ea60000004200 */
[----:B------:R-:W-:Y:S01]  /*8c00*/  FADD.FTZ R0, R133, R0 ;  /* 0x0000000085007221 */ /* 0x000fe20000010000 */
[----:B------:R-:W-:Y:S03]  /*8c10*/  MOV R133, R2 ;  /* 0x0000000200857202 */ /* 0x000fe60000000f00 */
[C---:B---3--:R-:W-:Y:S01]  /*8c20*/  HMMA.16816.F32 R76, R136.reuse, R140, R76 ;  /* 0x0000008c884c723c */ /* 0x048fe2000000184c */
[----:B------:R3:W-:Y:S07]  /*8c30*/  STL [R1+0x38], R0 ;  /* 0x0000380001007387 */ /* 0x0007ee0000100800 */
[C---:B------:R-:W-:Y:S01]  /*8c40*/  HMMA.16816.F32 R80, R136.reuse, R142, R80 ;  /* 0x0000008e8850723c */ /* 0x040fe20000001850 */
[----:B------:R-:W4:Y:S07]  /*8c50*/  LDSM.16.MT88.4 R140, [R135+0x7100] ;  /* 0x00710000878c783b */ /* 0x000f2e0000004200 */
[C---:B-1----:R-:W-:Y:S08]  /*8c60*/  HMMA.16816.F32 R84, R136.reuse, R144, R84 ;  /* 0x000000908854723c */ /* 0x042ff00000001854 */
[C---:B------:R-:W-:Y:S01]  /*8c70*/  HMMA.16816.F32 R88, R136.reuse, R146, R88 ;  /* 0x000000928858723c */ /* 0x040fe20000001858 */
[----:B------:R-:W1:Y:S03]  /*8c80*/  LDSM.16.MT88.4 R144, [R248+0x7100] ;  /* 0x00710000f890783b */ /* 0x000e660000004200 */
[----:B---3--:R-:W-:Y:S04]  /*8c90*/  MOV R0, R132 ;  /* 0x0000008400007202 */ /* 0x008fe80000000f00 */
[C---:B--2---:R-:W-:Y:S08]  /*8ca0*/  HMMA.16816.F32 R92, R136.reuse, R148, R92 ;  /* 0x00000094885c723c */ /* 0x044ff0000000185c */
[C---:B------:R-:W-:Y:S01]  /*8cb0*/  HMMA.16816.F32 R96, R136.reuse, R150, R96 ;  /* 0x000000968860723c */ /* 0x040fe20000001860 */
[----:B------:R-:W2:Y:S07]  /*8cc0*/  LDSM.16.MT88.4 R148, [R250+0x7100] ;  /* 0x00710000fa94783b */ /* 0x000eae0000004200 */
[C---:B----4-:R-:W-:Y:S08]  /*8cd0*/  HMMA.16816.F32 R100, R136.reuse, R140, R100 ;  /* 0x0000008c8864723c */ /* 0x050ff00000001864 */
[C---:B------:R-:W-:Y:S01]  /*8ce0*/  HMMA.16816.F32 R104, R136.reuse, R142, R104 ;  /* 0x0000008e8868723c */ /* 0x040fe20000001868 */
[----:B------:R-:W3:Y:S07]  /*8cf0*/  LDSM.16.MT88.4 R140, [R249+0x7100] ;  /* 0x00710000f98c783b */ /* 0x000eee0000004200 */
[C---:B-1----:R-:W-:Y:S08]  /*8d00*/  HMMA.16816.F32 R108, R136.reuse, R144, R108 ;  /* 0x00000090886c723c */ /* 0x042ff0000000186c */
[C---:B------:R-:W-:Y:S01]  /*8d10*/  HMMA.16816.F32 R112, R136.reuse, R146, R112 ;  /* 0x000000928870723c */ /* 0x040fe20000001870 */
[----:B------:R-:W1:Y:S07]  /*8d20*/  LDSM.16.MT88.4 R144, [R250+0x1900] ;  /* 0x00190000fa90783b */ /* 0x000e6e0000004200 */
[C---:B--2---:R-:W-:Y:S08]  /*8d30*/  HMMA.16816.F32 R116, R136.reuse, R148, R116 ;  /* 0x000000948874723c */ /* 0x044ff00000001874 */
[C---:B------:R-:W-:Y:S08]  /*8d40*/  HMMA.16816.F32 R120, R136.reuse, R150, R120 ;  /* 0x000000968878723c */ /* 0x040ff00000001878 */
[C---:B---3--:R-:W-:Y:S08]  /*8d50*/  HMMA.16816.F32 R124, R136.reuse, R140, R124 ;  /* 0x0000008c887c723c */ /* 0x048ff0000000187c */
[----:B------:R-:W-:Y:S01]  /*8d60*/  HMMA.16816.F32 R128, R136, R142, R128 ;  /* 0x0000008e8880723c */ /* 0x000fe20000001880 */
[----:B------:R-:W2:Y:S07]  /*8d70*/  LDSM.16.MT88.4 R136, [R249+0x1900] ;  /* 0x00190000f988783b */ /* 0x000eae0000004200 */
[C---:B------:R-:W-:Y:S01]  /*8d80*/  HMMA.16816.F32 R164, R176.reuse, R160, R4 ;  /* 0x000000a0b0a4723c */ /* 0x040fe20000001804 */
[----:B------:R-:W3:Y:S07]  /*8d90*/  LDSM.16.MT88.4 R4, [R135+0x3900] ;  /* 0x003900008704783b */ /* 0x000eee0000004200 */
[C---:B------:R-:W-:Y:S01]  /*8da0*/  HMMA.16816.F32 R160, R176.reuse, R162, R8 ;  /* 0x000000a2b0a0723c */ /* 0x040fe20000001808 */
[----:B------:R-:W4:Y:S07]  /*8db0*/  LDSM.16.MT88.4 R8, [R248+0x3900] ;  /* 0x00390000f808783b */ /* 0x000f2e0000004200 */
[C---:B------:R-:W-:Y:S01]  /*8dc0*/  HMMA.16816.F32 R156, R176.reuse, R152, R12 ;  /* 0x00000098b09c723c */ /* 0x040fe2000000180c */
[----:B------:R-:W5:Y:S07]  /*8dd0*/  LDSM.16.MT88.4 R12, [R250+0x3900] ;  /* 0x00390000fa0c783b */ /* 0x000f6e0000004200 */
[C---:B------:R-:W-:Y:S01]  /*8de0*/  HMMA.16816.F32 R152, R176.reuse, R154, R16 ;  /* 0x0000009ab098723c */ /* 0x040fe20000001810 */
[----:B------:R-:W4:Y:S07]  /*8df0*/  LDSM.16.MT88.4 R16, [R249+0x3900] ;  /* 0x00390000f910783b */ /* 0x000f2e0000004200 */
[C---:B-1----:R-:W-:Y:S08]  /*8e00*/  HMMA.16816.F32 R148, R176.reuse, R144, R20 ;  /* 0x00000090b094723c */ /* 0x042ff00000001814 */
[C---:B------:R-:W-:Y:S08]  /*8e10*/  HMMA.16816.F32 R144, R176.reuse, R146, R24 ;  /* 0x00000092b090723c */ /* 0x040ff00000001818 */
[C---:B--2---:R-:W-:Y:S08]  /*8e20*/  HMMA.16816.F32 R140, R176.reuse, R136, R28 ;  /* 0x00000088b08c723c */ /* 0x044ff0000000181c */
[C---:B------:R-:W-:Y:S08]  /*8e30*/  HMMA.16816.F32 R136, R176.reuse, R138, R32 ;  /* 0x0000008ab088723c */ /* 0x040ff00000001820 */
[C---:B---3--:R-:W-:Y:S08]  /*8e40*/  HMMA.16816.F32 R36, R176.reuse, R4, R36 ;  /* 0x00000004b024723c */ /* 0x048ff00000001824 */
[C---:B------:R-:W-:Y:S01]  /*8e50*/  HMMA.16816.F32 R40, R176.reuse, R6, R40 ;  /* 0x00000006b028723c */ /* 0x040fe20000001828 */
[----:B------:R-:W1:Y:S07]  /*8e60*/  LDSM.16.MT88.4 R4, [R135+0x5900] ;  /* 0x005900008704783b */ /* 0x000e6e0000004200 */
[C---:B----4-:R-:W-:Y:S08]  /*8e70*/  HMMA.16816.F32 R44, R176.reuse, R8, R44 ;  /* 0x00000008b02c723c */ /* 0x050ff0000000182c */
[C---:B------:R-:W-:Y:S01]  /*8e80*/  HMMA.16816.F32 R48, R176.reuse, R10, R48 ;  /* 0x0000000ab030723c */ /* 0x040fe20000001830 */
[----:B------:R-:W2:Y:S07]  /*8e90*/  LDSM.16.MT88.4 R8, [R248+0x5900] ;  /* 0x00590000f808783b */ /* 0x000eae0000004200 */
[C---:B-----5:R-:W-:Y:S08]  /*8ea0*/  HMMA.16816.F32 R52, R176.reuse, R12, R52 ;  /* 0x0000000cb034723c */ /* 0x060ff00000001834 */
[C---:B------:R-:W-:Y:S01]  /*8eb0*/  HMMA.16816.F32 R56, R176.reuse, R14, R56 ;  /* 0x0000000eb038723c */ /* 0x040fe20000001838 */
[----:B------:R-:W3:Y:S07]  /*8ec0*/  LDSM.16.MT88.4 R12, [R250+0x5900] ;  /* 0x00590000fa0c783b */ /* 0x000eee0000004200 */
[C---:B------:R-:W-:Y:S08]  /*8ed0*/  HMMA.16816.F32 R60, R176.reuse, R16, R60 ;  /* 0x00000010b03c723c */ /* 0x040ff0000000183c */
[C---:B------:R-:W-:Y:S01]  /*8ee0*/  HMMA.16816.F32 R64, R176.reuse, R18, R64 ;  /* 0x00000012b040723c */ /* 0x040fe20000001840 */
[----:B------:R-:W4:Y:S07]  /*8ef0*/  LDSM.16.MT88.4 R16, [R249+0x5900] ;  /* 0x00590000f910783b */ /* 0x000f2e0000004200 */
[C---:B-1----:R-:W-:Y:S08]  /*8f00*/  HMMA.16816.F32 R68, R176.reuse, R4, R68 ;  /* 0x00000004b044723c */ /* 0x042ff00000001844 */
[C---:B------:R-:W-:Y:S01]  /*8f10*/  HMMA.16816.F32 R72, R176.reuse, R6, R72 ;  /* 0x00000006b048723c */ /* 0x040fe20000001848 */
[----:B------:R-:W1:Y:S07]  /*8f20*/  LDSM.16.MT88.4 R4, [R135+0x7900] ;  /* 0x007900008704783b */ /* 0x000e6e0000004200 */
[C---:B--2---:R-:W-:Y:S08]  /*8f30*/  HMMA.16816.F32 R76, R176.reuse, R8, R76 ;  /* 0x00000008b04c723c */ /* 0x044ff0000000184c */
[C---:B------:R-:W-:Y:S01]  /*8f40*/  HMMA.16816.F32 R80, R176.reuse, R10, R80 ;  /* 0x0000000ab050723c */ /* 0x040fe20000001850 */
[----:B------:R-:W2:Y:S07]  /*8f50*/  LDSM.16.MT88.4 R8, [R248+0x7900] ;  /* 0x00790000f808783b */ /* 0x000eae0000004200 */
[C---:B---3--:R-:W-:Y:S08]  /*8f60*/  HMMA.16816.F32 R84, R176.reuse, R12, R84 ;  /* 0x0000000cb054723c */ /* 0x048ff00000001854 */
[C---:B------:R-:W-:Y:S01]  /*8f70*/  HMMA.16816.F32 R88, R176.reuse, R14, R88 ;  /* 0x0000000eb058723c */ /* 0x040fe20000001858 */
[----:B------:R-:W3:Y:S07]  /*8f80*/  LDSM.16.MT88.4 R12, [R250+0x7900] ;  /* 0x00790000fa0c783b */ /* 0x000eee0000004200 */
[C---:B----4-:R-:W-:Y:S08]  /*8f90*/  HMMA.16816.F32 R92, R176.reuse, R16, R92 ;  /* 0x00000010b05c723c */ /* 0x050ff0000000185c */
[C---:B------:R-:W-:Y:S01]  /*8fa0*/  HMMA.16816.F32 R96, R176.reuse, R18, R96 ;  /* 0x00000012b060723c */ /* 0x040fe20000001860 */
[----:B------:R-:W4:Y:S07]  /*8fb0*/  LDSM.16.MT88.4 R16, [R249+0x7900] ;  /* 0x00790000f910783b */ /* 0x000f2e0000004200 */
[C---:B-1----:R-:W-:Y:S08]  /*8fc0*/  HMMA.16816.F32 R100, R176.reuse, R4, R100 ;  /* 0x00000004b064723c */ /* 0x042ff00000001864 */
[C---:B------:R-:W-:Y:S08]  /*8fd0*/  HMMA.16816.F32 R104, R176.reuse, R6, R104 ;  /* 0x00000006b068723c */ /* 0x040ff00000001868 */
[C---:B--2---:R-:W-:Y:S08]  /*8fe0*/  HMMA.16816.F32 R108, R176.reuse, R8, R108 ;  /* 0x00000008b06c723c */ /* 0x044ff0000000186c */
[C---:B------:R-:W-:Y:S08]  /*8ff0*/  HMMA.16816.F32 R112, R176.reuse, R10, R112 ;  /* 0x0000000ab070723c */ /* 0x040ff00000001870 */
[C---:B---3--:R-:W-:Y:S08]  /*9000*/  HMMA.16816.F32 R116, R176.reuse, R12, R116 ;  /* 0x0000000cb074723c */ /* 0x048ff00000001874 */
[C---:B------:R-:W-:Y:S08]  /*9010*/  HMMA.16816.F32 R120, R176.reuse, R14, R120 ;  /* 0x0000000eb078723c */ /* 0x040ff00000001878 */
[C---:B----4-:R-:W-:Y:S08]  /*9020*/  HMMA.16816.F32 R124, R176.reuse, R16, R124 ;  /* 0x00000010b07c723c */ /* 0x050ff0000000187c */
[----:B------:R-:W-:Y:S01]  /*9030*/  HMMA.16816.F32 R128, R176, R18, R128 ;  /* 0x00000012b080723c */ /* 0x000fe20000001880 */
[----:B------:R-:W-:-:S07]  /*9040*/  @P0 BRA `(.L_x_6) ;  /* 0xffffce8000000947 */ /* 0x000fce000383ffff */
.L_x_5:
[----:B--2---:R-:W2:Y:S04]  /*9050*/  LDL.LU R3, [R1+0x14] ;  /* 0x0000140001037983 */ /* 0x004ea80000300800 */
[----:B------:R-:W3:Y:S01]  /*9060*/  LDL.LU R4, [R1+0x38] ;  /* 0x0000380001047983 */ /* 0x000ee20000300800 */
[----:B------:R-:W-:-:S02]  /*9070*/  MOV R16, 0xff800000 ;  /* 0xff80000000107802 */ /* 0x000fc40000000f00 */
[----:B------:R-:W-:Y:S02]  /*9080*/  MOV R17, 0xff800000 ;  /* 0xff80000000117802 */ /* 0x000fe40000000f00 */
[----:B------:R-:W-:Y:S01]  /*9090*/  PLOP3.LUT P2, PT, PT, PT, PT, 0x8, 0x0 ;  /* 0x000000000000781c */ /* 0x000fe20003f4e170 */
[----:B--2---:R-:W1:Y:S04]  /*90a0*/  SHFL.BFLY PT, R6, R3, 0x2, 0x1f ;  /* 0x0c401f0003067f89 */ /* 0x004e6800000e0000 */
[----:B---3--:R-:W2:Y:S01]  /*90b0*/  SHFL.BFLY PT, R7, R4, 0x2, 0x1f ;  /* 0x0c401f0004077f89 */ /* 0x008ea200000e0000 */
[----:B-1----:R-:W-:Y:S02]  /*90c0*/  FADD.FTZ R6, R6, R3 ;  /* 0x0000000306067221 */ /* 0x002fe40000010000 */
[----:B--2---:R-:W-:-:S03]  /*90d0*/  FADD.FTZ R7, R7, R4 ;  /* 0x0000000407077221 */ /* 0x004fc60000010000 */
[----:B------:R-:W1:Y:S04]  /*90e0*/  SHFL.BFLY PT, R3, R6, 0x1, 0x1f ;  /* 0x0c201f0006037f89 */ /* 0x000e6800000e0000 */
[----:B------:R-:W2:Y:S01]  /*90f0*/  SHFL.BFLY PT, R0, R7, 0x1, 0x1f ;  /* 0x0c201f0007007f89 */ /* 0x000ea200000e0000 */
[----:B-1----:R-:W-:Y:S01]  /*9100*/  FADD.FTZ R6, R6, R3 ;  /* 0x0000000306067221 */ /* 0x002fe20000010000 */
[----:B------:R-:W-:Y:S01]  /*9110*/  MOV R3, RZ ;  /* 0x000000ff00037202 */ /* 0x000fe20000000f00 */
[----:B--2---:R-:W-:-:S03]  /*9120*/  FADD.FTZ R7, R0, R7 ;  /* 0x0000000700077221 */ /* 0x004fc60000010000 */
[----:B------:R-:W-:Y:S02]  /*9130*/  FSETP.NE.FTZ.AND P1, PT, R6, RZ, PT ;  /* 0x000000ff0600720b */ /* 0x000fe40003f35000 */
[----:B------:R-:W-:Y:S02]  /*9140*/  MOV R0, RZ ;  /* 0x000000ff00007202 */ /* 0x000fe40000000f00 */
[----:B------:R-:W-:-:S09]  /*9150*/  FSETP.NE.FTZ.AND P0, PT, R7, RZ, PT ;  /* 0x000000ff0700720b */ /* 0x000fd20003f15000 */
[----:B------:R-:W1:Y:S01]  /*9160*/  @P1 MUFU.RCP R3, R6 ;  /* 0x0000000600031308 */ /* 0x000e620000001000 */
[----:B------:R-:W-:-:S05]  /*9170*/  @P1 MOV R4, 0x3f317218 ;  /* 0x3f31721800041802 */ /* 0x000fca0000000f00 */
[----:B------:R-:W-:Y:S02]  /*9180*/  @P1 FMUL.FTZ R5, R4, c[0x0][0x2d0] ;  /* 0x0000b40004051a20 */ /* 0x000fe40000410000 */
[----:B------:R-:W-:Y:S08]  /*9190*/  @P0 MUFU.RCP R0, R7 ;  /* 0x0000000700000308 */ /* 0x000ff00000001000 */
[----:B------:R-:W2:Y:S01]  /*91a0*/  @P1 MUFU.LG2 R6, R6 ;  /* 0x0000000600061308 */ /* 0x000ea20000000c00 */
[----:B-1----:R-:W-:-:S02]  /*91b0*/  FMUL.FTZ R164, R3, R164 ;  /* 0x000000a403a47220 */ /* 0x002fc40000410000 */
[C---:B------:R-:W-:Y:S02]  /*91c0*/  FMUL.FTZ R165, R3.reuse, R165 ;  /* 0x000000a503a57220 */ /* 0x040fe40000410000 */
[C---:B------:R-:W-:Y:S02]  /*91d0*/  FMUL.FTZ R160, R3.reuse, R160 ;  /* 0x000000a003a07220 */ /* 0x040fe40000410000 */
[C---:B------:R-:W-:Y:S01]  /*91e0*/  FMUL.FTZ R161, R3.reuse, R161 ;  /* 0x000000a103a17220 */ /* 0x040fe20000410000 */
[----:B------:R-:W1:Y:S01]  /*91f0*/  @P0 MUFU.LG2 R7, R7 ;  /* 0x0000000700070308 */ /* 0x000e620000000c00 */
[C---:B------:R-:W-:Y:S02]  /*9200*/  FMUL.FTZ R156, R3.reuse, R156 ;  /* 0x0000009c039c7220 */ /* 0x040fe40000410000 */
[C---:B------:R-:W-:Y:S02]  /*9210*/  FMUL.FTZ R157, R3.reuse, R157 ;  /* 0x0000009d039d7220 */ /* 0x040fe40000410000 */
[----:B------:R-:W-:-:S02]  /*9220*/  FMUL.FTZ R152, R3, R152 ;  /* 0x0000009803987220 */ /* 0x000fc40000410000 */
[C---:B------:R-:W-:Y:S02]  /*9230*/  FMUL.FTZ R153, R3.reuse, R153 ;  /* 0x0000009903997220 */ /* 0x040fe40000410000 */
[C---:B------:R-:W-:Y:S02]  /*9240*/  FMUL.FTZ R148, R3.reuse, R148 ;  /* 0x0000009403947220 */ /* 0x040fe40000410000 */
[C---:B------:R-:W-:Y:S02]  /*9250*/  FMUL.FTZ R149, R3.reuse, R149 ;  /* 0x0000009503957220 */ /* 0x040fe40000410000 */
        /* <DEDUP_REMOVED lines=53> */
[----:B------:R-:W-:Y:S01]  /*95b0*/  FMUL.FTZ R129, R3, R129 ;  /* 0x0000008103817220 */ /* 0x000fe20000410000 */
[----:B------:R-:W-:Y:S01]  /*95c0*/  @P0 MOV R3, 0x3f317218 ;  /* 0x3f31721800030802 */ /* 0x000fe20000000f00 */
[----:B--2---:R-:W-:Y:S02]  /*95d0*/  @P1 FMUL.FTZ R6, R6, 0.69314718246459960938 ;  /* 0x3f31721806061820 */ /* 0x004fe40000410000 */
[----:B-1----:R-:W-:Y:S02]  /*95e0*/  @P0 FMUL.FTZ R4, R7, 0.69314718246459960938 ;  /* 0x3f31721807040820 */ /* 0x002fe40000410000 */
[----:B------:R-:W-:-:S02]  /*95f0*/  @P0 FMUL.FTZ R3, R3, c[0x0][0x2d0] ;  /* 0x0000b40003030a20 */ /* 0x000fc40000410000 */
        /* <DEDUP_REMOVED lines=63> */
[----:B------:R-:W-:Y:S02]  /*99f0*/  FMUL.FTZ R131, R0, R131 ;  /* 0x0000008300837220 */ /* 0x000fe40000410000 */
[----:B------:R-:W-:Y:S02]  /*9a00*/  @P1 FFMA.FTZ R16, R5, R132, R6 ;  /* 0x0000008405101223 */ /* 0x000fe40000010006 */
[----:B------:R-:W-:-:S02]  /*9a10*/  @P0 FFMA.FTZ R17, R3, R2, R4 ;  /* 0x0000000203110223 */ /* 0x000fc40000010004 */
.L_x_3:
[----:B------:R-:W-:Y:S05]  /*9a20*/  @P2 BRA `(.L_x_9) ;  /* 0x00001fa000002947 */ /* 0x000fea0003800000 */
[----:B------:R-:W1:Y:S01]  /*9a30*/  S2R R7, SR_TID.X ;  /* 0x0000000000077919 */ /* 0x000e620000002100 */
[----:B------:R-:W-:Y:S01]  /*9a40*/  IMAD R0, RZ, RZ, -UR11 ;  /* 0x8000000bff007e24 */ /* 0x000fe2000f8e02ff */
[----:B------:R-:W-:Y:S01]  /*9a50*/  ULDC.64 UR4, c[0x0][0x4d0] ;  /* 0x0001340000047ab9 */ /* 0x000fe20000000a00 */
[----:B------:R-:W-:Y:S01]  /*9a60*/  MOV R20, c[0x0][0x4e8] ;  /* 0x00013a0000147a02 */ /* 0x000fe20000000f00 */
[----:B------:R-:W2:Y:S01]  /*9a70*/  S2R R9, SR_CTAID.Y ;  /* 0x0000000000097919 */ /* 0x000ea20000002600 */
[----:B------:R-:W-:Y:S01]  /*9a80*/  UIMAD.WIDE.U32 UR8, UR11, UR4, URZ ;  /* 0x000000040b0872a5 */ /* 0x000fe2000f8e003f */
[----:B------:R-:W-:Y:S01]  /*9a90*/  BSSY B0, `(.L_x_10) ;  /* 0x0000130000007945 */ /* 0x000fe20003800000 */
[----:B------:R-:W-:Y:S01]  /*9aa0*/  USHF.R.S32.HI UR6, URZ, 0x1f, UR11 ;  /* 0x0000001f3f067899 */ /* 0x000fe2000801140b */
[----:B------:R-:W3:Y:S01]  /*9ab0*/  S2R R10, SR_CTAID.Z ;  /* 0x00000000000a7919 */ /* 0x000ee20000002700 */
[----:B------:R-:W-:-:S02]  /*9ac0*/  ISETP.NE.AND P1, PT, R20, 0x1, PT ;  /* 0x000000011400780c */ /* 0x000fc40003f25270 */
[----:B------:R-:W-:Y:S01]  /*9ad0*/  IMAD.U32 R2, RZ, RZ, UR8 ;  /* 0x00000008ff027e24 */ /* 0x000fe2000f8e00ff */
[----:B------:R-:W-:Y:S01]  /*9ae0*/  MOV R3, UR9 ;  /* 0x0000000900037c02 */ /* 0x000fe20008000f00 */
[----:B------:R-:W4:Y:S01]  /*9af0*/  S2R R19, SR_CTAID.X ;  /* 0x0000000000137919 */ /* 0x000f220000002500 */
[----:B------:R-:W-:-:S04]  /*9b00*/  UIMAD UR7, UR6, UR4, URZ ;  /* 0x00000004060772a4 */ /* 0x000fc8000f8e023f */
[----:B------:R-:W-:-:S03]  /*9b10*/  UIMAD UR7, UR11, UR5, UR7 ;  /* 0x000000050b0772a4 */ /* 0x000fc6000f8e0207 */
[----:B------:R-:W-:Y:S02]  /*9b20*/  ULDC.64 UR4, c[0x0][0x438] ;  /* 0x00010e0000047ab9 */ /* 0x000fe40000000a00 */
[----:B------:R-:W-:Y:S01]  /*9b30*/  UIMAD.WIDE.U32 UR14, UR11, UR4, URZ ;  /* 0x000000040b0e72a5 */ /* 0x000fe2000f8e003f */
[----:B-1----:R-:W-:Y:S01]  /*9b40*/  SHF.R.S32.HI R5, RZ, 0x1f, R7 ;  /* 0x0000001fff057819 */ /* 0x002fe20000011407 */
[----:B------:R-:W-:Y:S02]  /*9b50*/  UIMAD UR4, UR6, UR4, URZ ;  /* 0x00000004060472a4 */ /* 0x000fe4000f8e023f */
[----:B------:R-:W-:Y:S01]  /*9b60*/  UIADD3 UR7, UR9, UR7, URZ ;  /* 0x0000000709077290 */ /* 0x000fe2000fffe03f */
[----:B--2---:R-:W-:Y:S01]  /*9b70*/  IMAD R9, R0, c[0x0][0x550], R9 ;  /* 0x0001540000097a24 */ /* 0x004fe200078e0209 */
[CC--:B------:R-:W-:Y:S01]  /*9b80*/  LEA.HI R0, R5.reuse, R7.reuse, RZ, 0x5 ;  /* 0x0000000705007211 */ /* 0x0c0fe200078f28ff */
[----:B------:R-:W-:Y:S01]  /*9b90*/  UIMAD UR4, UR11, UR5, UR4 ;  /* 0x000000050b0472a4 */ /* 0x000fe2000f8e0204 */
[----:B------:R-:W-:-:S02]  /*9ba0*/  LEA.HI R5, R5, R7, RZ, 0x2 ;  /* 0x0000000705057211 */ /* 0x000fc400078f10ff */
[----:B------:R-:W-:Y:S01]  /*9bb0*/  LOP3.LUT R4, R0, 0xffffffe0, RZ, 0xc0, !PT ;  /* 0xffffffe000047812 */ /* 0x000fe200078ec0ff */
[----:B------:R-:W-:Y:S01]  /*9bc0*/  UIADD3 UR4, UR15, UR4, URZ ;  /* 0x000000040f047290 */ /* 0x000fe2000fffe03f */
[--C-:B------:R-:W-:Y:S02]  /*9bd0*/  SHF.R.S32.HI R6, RZ, 0x5, R0.reuse ;  /* 0x00000005ff067819 */ /* 0x100fe40000011400 */
[----:B------:R-:W-:Y:S01]  /*9be0*/  SHF.R.S32.HI R0, RZ, 0x1f, R0 ;  /* 0x0000001fff007819 */ /* 0x000fe20000011400 */
[----:B------:R-:W-:Y:S01]  /*9bf0*/  IMAD.IADD R14, R7, 0x1, -R4 ;  /* 0x00000001070e7824 */ /* 0x000fe200078e0a04 */
[----:B------:R-:W-:Y:S01]  /*9c00*/  LOP3.LUT R3, R5, 0xfffffffc, RZ, 0xc0, !PT ;  /* 0xfffffffc05037812 */ /* 0x000fe200078ec0ff */
[----:B------:R-:W-:Y:S01]  /*9c10*/  IMAD.MOV.U32 R4, RZ, RZ, R2 ;  /* 0x000000ffff047224 */ /* 0x000fe200078e0002 */
[----:B------:R-:W-:Y:S01]  /*9c20*/  LEA.HI R0, R0, R6, RZ, 0x3 ;  /* 0x0000000600007211 */ /* 0x000fe200078f18ff */
[----:B------:R-:W-:Y:S01]  /*9c30*/  IMAD.U32 R5, RZ, RZ, UR7 ;  /* 0x00000007ff057e24 */ /* 0x000fe2000f8e00ff */
[----:B------:R-:W-:Y:S01]  /*9c40*/  IADD3 R7, -R3, R7, RZ ;  /* 0x0000000703077210 */ /* 0x000fe20007ffe1ff */
[----:B------:R-:W-:Y:S01]  /*9c50*/  IMAD.U32 R3, RZ, RZ, UR15 ;  /* 0x0000000fff037e24 */ /* 0x000fe2000f8e00ff */
[----:B------:R-:W-:Y:S01]  /*9c60*/  LOP3.LUT R0, R0, 0xffffff8, RZ, 0xc0, !PT ;  /* 0x0ffffff800007812 */ /* 0x000fe200078ec0ff */
[----:B---3--:R-:W-:Y:S01]  /*9c70*/  IMAD.WIDE.U32 R4, R10, c[0x0][0x4d8], R4 ;  /* 0x000136000a047a25 */ /* 0x008fe200078e0004 */
[----:B------:R-:W-:-:S02]  /*9c80*/  SHF.R.S32.HI R2, RZ, 0x1f, R14 ;  /* 0x0000001fff027819 */ /* 0x000fc4000001140e */
[----:B------:R-:W-:Y:S01]  /*9c90*/  SHF.R.S32.HI R11, RZ, 0x1f, R10 ;  /* 0x0000001fff0b7819 */ /* 0x000fe2000001140a */
[----:B------:R-:W-:Y:S01]  /*9ca0*/  IMAD.IADD R8, R6, 0x1, -R0 ;  /* 0x0000000106087824 */ /* 0x000fe200078e0a00 */
[C---:B------:R-:W-:Y:S02]  /*9cb0*/  LEA.HI R0, R7.reuse, R7, RZ, 0x1 ;  /* 0x0000000707007211 */ /* 0x040fe400078f08ff */
[----:B------:R-:W-:Y:S01]  /*9cc0*/  LEA.HI R18, R2, R14, RZ, 0x2 ;  /* 0x0000000e02127211 */ /* 0x000fe200078f10ff */
[----:B------:R-:W-:Y:S01]  /*9cd0*/  IMAD.U32 R2, RZ, RZ, UR14 ;  /* 0x0000000eff027e24 */ /* 0x000fe2000f8e00ff */
[----:B------:R-:W-:Y:S02]  /*9ce0*/  LOP3.LUT R0, R0, 0x1ffffffe, RZ, 0xc0, !PT ;  /* 0x1ffffffe00007812 */ /* 0x000fe400078ec0ff */
[----:B------:R-:W-:Y:S02]  /*9cf0*/  SHF.R.S32.HI R6, RZ, 0x2, R18 ;  /* 0x00000002ff067819 */ /* 0x000fe40000011412 */
[----:B------:R-:W-:Y:S01]  /*9d00*/  MOV R3, UR4 ;  /* 0x0000000400037c02 */ /* 0x000fe20008000f00 */
[----:B------:R-:W-:-:S02]  /*9d10*/  IMAD.IADD R0, R7, 0x1, -R0 ;  /* 0x0000000107007824 */ /* 0x000fc400078e0a00 */
[----:B------:R-:W-:Y:S02]  /*9d20*/  IMAD R15, R8, 0x10, R6 ;  /* 0x00000010080f7824 */ /* 0x000fe400078e0206 */
[C---:B------:R-:W-:Y:S02]  /*9d30*/  IMAD R7, R11.reuse, c[0x0][0x4d8], RZ ;  /* 0x000136000b077a24 */ /* 0x040fe400078e02ff */
[----:B------:R-:W-:Y:S01]  /*9d40*/  IMAD R6, R11, c[0x0][0x440], RZ ;  /* 0x000110000b067a24 */ /* 0x000fe200078e02ff */
[----:B------:R-:W-:Y:S01]  /*9d50*/  LEA R0, R0, R15, 0x3 ;  /* 0x0000000f00007211 */ /* 0x000fe200078e18ff */
[C---:B------:R-:W-:Y:S02]  /*9d60*/  IMAD R7, R10.reuse, c[0x0][0x4dc], R7 ;  /* 0x000137000a077a24 */ /* 0x040fe400078e0207 */
[----:B------:R-:W-:Y:S02]  /*9d70*/  IMAD R6, R10, c[0x0][0x444], R6 ;  /* 0x000111000a067a24 */ /* 0x000fe400078e0206 */
[----:B----4-:R-:W-:Y:S01]  /*9d80*/  IMAD R8, R19, 0x80, R0 ;  /* 0x0000008013087824 */ /* 0x010fe200078e0200 */
[----:B------:R-:W-:Y:S01]  /*9d90*/  SHF.R.S32.HI R0, RZ, 0x1f, R9 ;  /* 0x0000001fff007819 */ /* 0x000fe20000011409 */
[----:B------:R-:W-:-:S02]  /*9da0*/  IMAD.IADD R5, R5, 0x1, R7 ;  /* 0x0000000105057824 */ /* 0x000fc400078e0207 */
[----:B------:R-:W-:-:S04]  /*9db0*/  @P1 IMAD.HI.U32 R7, R8, c[0x0][0x4ec], RZ ;  /* 0x00013b0008071a27 */ /* 0x000fc800078e00ff */
[----:B------:R-:W-:-:S04]  /*9dc0*/  IMAD.WIDE.U32 R2, R10, c[0x0][0x440], R2 ;  /* 0x000110000a027a25 */ /* 0x000fc800078e0002 */
[----:B------:R-:W-:Y:S01]  /*9dd0*/  IMAD.MOV.U32 R10, RZ, RZ, R8 ;  /* 0x000000ffff0a7224 */ /* 0x000fe200078e0008 */
[----:B------:R-:W-:Y:S02]  /*9de0*/  @P1 SHF.R.U32.HI R10, RZ, c[0x0][0x4f0], R7 ;  /* 0x00013c00ff0a1a19 */ /* 0x000fe40000011607 */
[----:B------:R-:W-:Y:S01]  /*9df0*/  IADD3 R3, R3, R6, RZ ;  /* 0x0000000603037210 */ /* 0x000fe20007ffe0ff */
[C---:B------:R-:W-:Y:S02]  /*9e00*/  IMAD R6, R0.reuse, c[0x0][0x4e0], RZ ;  /* 0x0001380000067a24 */ /* 0x040fe400078e02ff */
[----:B------:R-:W-:Y:S02]  /*9e10*/  IMAD R0, R0, c[0x0][0x448], RZ ;  /* 0x0001120000007a24 */ /* 0x000fe400078e02ff */
[----:B------:R-:W-:Y:S02]  /*9e20*/  IMAD.MOV R11, RZ, RZ, -R10 ;  /* 0x000000ffff0b7224 */ /* 0x000fe400078e0a0a */
[----:B------:R-:W-:-:S02]  /*9e30*/  IMAD R13, R9, c[0x0][0x4e4], R6 ;  /* 0x00013900090d7a24 */ /* 0x000fc400078e0206 */
[----:B------:R-:W-:-:S04]  /*9e40*/  IMAD.WIDE.U32 R6, R9, c[0x0][0x448], R2 ;  /* 0x0001120009067a25 */ /* 0x000fc800078e0002 */
[C---:B------:R-:W-:Y:S01]  /*9e50*/  IMAD R12, R9.reuse, c[0x0][0x44c], R0 ;  /* 0x00011300090c7a24 */ /* 0x040fe200078e0200 */
[----:B------:R-:W-:Y:S01]  /*9e60*/  MOV R0, R8 ;  /* 0x0000000800007202 */ /* 0x000fe20000000f00 */
[----:B------:R-:W-:-:S04]  /*9e70*/  IMAD.WIDE.U32 R2, R9, c[0x0][0x4e0], R4 ;  /* 0x0001380009027a25 */ /* 0x000fc800078e0004 */
[----:B------:R-:W-:Y:S01]  /*9e80*/  IMAD R9, R11, c[0x0][0x4e8], R8 ;  /* 0x00013a000b097a24 */ /* 0x000fe200078e0208 */
[----:B------:R-:W-:Y:S01]  /*9e90*/  SHF.R.S32.HI R11, RZ, 0x1f, R10 ;  /* 0x0000001fff0b7819 */ /* 0x000fe2000001140a */
[----:B------:R-:W-:Y:S01]  /*9ea0*/  @P1 IMAD.HI.U32 R4, R8, c[0x0][0x4ec], RZ ;  /* 0x00013b0008041a27 */ /* 0x000fe200078e00ff */
[----:B------:R-:W-:Y:S01]  /*9eb0*/  BAR.SYNC.DEFER_BLOCKING 0x1, 0x100 ;  /* 0x0044000000007b1d */ /* 0x000fe20000010000 */
[----:B------:R-:W-:Y:S02]  /*9ec0*/  IADD3 R2, P0, R10, R2, RZ ;  /* 0x000000020a027210 */ /* 0x000fe40007f1e0ff */
[----:B------:R-:W-:Y:S01]  /*9ed0*/  IMAD.IADD R5, R7, 0x1, R12 ;  /* 0x0000000107057824 */ /* 0x000fe200078e020c */
[----:B------:R-:W-:Y:S02]  /*9ee0*/  SHF.R.S32.HI R7, RZ, 0x1f, R9 ;  /* 0x0000001fff077819 */ /* 0x000fe40000011409 */
[----:B------:R-:W-:Y:S02]  /*9ef0*/  @P1 SHF.R.U32.HI R0, RZ, c[0x0][0x4f0], R4 ;  /* 0x00013c00ff001a19 */ /* 0x000fe40000011604 */
[----:B------:R-:W-:Y:S01]  /*9f00*/  IADD3.X R3, R11, R3, R13, P0, !PT ;  /* 0x000000030b037210 */ /* 0x000fe200007fe40d */
[----:B------:R-:W-:Y:S01]  /*9f10*/  IMAD R11, R19, 0x80, R15 ;  /* 0x00000080130b7824 */ /* 0x000fe200078e020f */
[----:B------:R-:W-:Y:S01]  /*9f20*/  MOV R4, R6 ;  /* 0x0000000600047202 */ /* 0x000fe20000000f00 */
[----:B------:R-:W-:Y:S01]  /*9f30*/  IMAD R6, R7, c[0x0][0x4c8], RZ ;  /* 0x0001320007067a24 */ /* 0x000fe200078e02ff */
[----:B------:R-:W-:Y:S01]  /*9f40*/  SHF.R.S32.HI R7, RZ, 0x1f, R0 ;  /* 0x0000001fff077819 */ /* 0x000fe20000011400 */
[----:B------:R-:W-:-:S04]  /*9f50*/  IMAD.WIDE.U32 R2, R9, c[0x0][0x4c8], R2 ;  /* 0x0001320009027a25 */ /* 0x000fc800078e0002 */
[----:B------:R-:W-:Y:S02]  /*9f60*/  IMAD.MOV R10, RZ, RZ, -R0 ;  /* 0x000000ffff0a7224 */ /* 0x000fe400078e0a00 */
[----:B------:R-:W-:Y:S01]  /*9f70*/  IMAD R9, R9, c[0x0][0x4cc], R6 ;  /* 0x0001330009097a24 */ /* 0x000fe200078e0206 */
[----:B------:R-:W-:Y:S01]  /*9f80*/  LEA R6, P0, R2, c[0x0][0x4a8], 0x2 ;  /* 0x00012a0002067a11 */ /* 0x000fe200078010ff */
[----:B------:R-:W-:Y:S02]  /*9f90*/  IMAD R10, R10, c[0x0][0x4e8], R8 ;  /* 0x00013a000a0a7a24 */ /* 0x000fe400078e0208 */
[----:B------:R-:W-:Y:S01]  /*9fa0*/  IMAD R7, R7, c[0x0][0x430], RZ ;  /* 0x00010c0007077a24 */ /* 0x000fe200078e02ff */
[----:B------:R-:W-:Y:S01]  /*9fb0*/  IADD3 R3, R3, R9, RZ ;  /* 0x0000000903037210 */ /* 0x000fe20007ffe0ff */
[----:B------:R-:W-:Y:S01]  /*9fc0*/  IMAD.WIDE.U32 R4, R0, c[0x0][0x430], R4 ;  /* 0x00010c0000047a25 */ /* 0x000fe200078e0004 */
[----:B------:R-:W-:Y:S02]  /*9fd0*/  SHFL.IDX PT, R8, R6, RZ, 0x1c1f ;  /* 0x001c1fff06087589 */ /* 0x000fe400000e0000 */
[----:B------:R-:W-:Y:S01]  /*9fe0*/  LEA.HI.X R2, R2, c[0x0][0x4ac], R3, 0x2, P0 ;  /* 0x00012b0002027a11 */ /* 0x000fe200000f1403 */
[----:B------:R-:W-:Y:S01]  /*9ff0*/  IMAD R0, R0, c[0x0][0x434], R7 ;  /* 0x00010d0000007a24 */ /* 0x000fe200078e0207 */
[----:B------:R-:W-:Y:S01]  /*a000*/  SHF.R.S32.HI R7, RZ, 0x1f, R10 ;  /* 0x0000001fff077819 */ /* 0x000fe2000001140a */
[----:B------:R-:W-:Y:S01]  /*a010*/  SHFL.IDX PT, R6, R6, 0x1, 0x1c1f ;  /* 0x003c1f0006067f89 */ /* 0x000fe200000e0000 */
[----:B------:R-:W-:-:S02]  /*a020*/  LOP3.LUT P0, RZ, R14, 0x3, RZ, 0xc0, !PT ;  /* 0x000000030eff7812 */ /* 0x000fc4000780c0ff */
[----:B------:R-:W-:Y:S01]  /*a030*/  IADD3 R3, R5, R0, RZ ;  /* 0x0000000005037210 */ /* 0x000fe20007ffe0ff */
[----:B------:R-:W-:Y:S01]  /*a040*/  IMAD R0, R7, c[0x0][0x428], RZ ;  /* 0x00010a0007007a24 */ /* 0x000fe200078e02ff */
[----:B------:R-:W1:Y:S01]  /*a050*/  SHFL.IDX PT, R9, R2, RZ, 0x1c1f ;  /* 0x001c1fff02097589 */ /* 0x000e6200000e0000 */
[----:B------:R-:W-:Y:S02]  /*a060*/  IMAD R5, R20, c[0x0][0x388], RZ ;  /* 0x0000e20014057a24 */ /* 0x000fe400078e02ff */
[----:B------:R-:W-:Y:S01]  /*a070*/  IMAD R0, R10, c[0x0][0x42c], R0 ;  /* 0x00010b000a007a24 */ /* 0x000fe200078e0200 */
[----:B------:R2:W3:Y:S02]  /*a080*/  SHFL.IDX PT, R7, R2, 0x1, 0x1c1f ;  /* 0x003c1f0002077f89 */ /* 0x0004e400000e0000 */
[----:B------:R-:W-:-:S13]  /*a090*/  ISETP.GE.OR P2, PT, R11, R5, P0 ;  /* 0x000000050b00720c */ /* 0x000fda0000746670 */
[----:B-1----:R1:W-:Y:S01]  /*a0a0*/  @!P2 ST.E [R8.64], R16 ;  /* 0x000000100800a985 */ /* 0x0023e2000c10190c */
[----:B--2---:R-:W-:Y:S01]  /*a0b0*/  IMAD.MOV.U32 R2, RZ, RZ, R4 ;  /* 0x000000ffff027224 */ /* 0x004fe200078e0004 */
[----:B------:R-:W-:-:S03]  /*a0c0*/  IADD3 R4, R11, 0x8, RZ ;  /* 0x000000080b047810 */ /* 0x000fc60007ffe0ff */
[----:B------:R-:W-:Y:S01]  /*a0d0*/  IMAD.WIDE.U32 R2, R10, c[0x0][0x428], R2 ;  /* 0x00010a000a027a25 */ /* 0x000fe200078e0002 */
[----:B------:R-:W-:-:S04]  /*a0e0*/  ISETP.GE.OR P0, PT, R4, R5, P0 ;  /* 0x000000050400720c */ /* 0x000fc80000706670 */
[----:B------:R-:W-:Y:S02]  /*a0f0*/  IADD3 R0, R3, R0, RZ ;  /* 0x0000000003007210 */ /* 0x000fe40007ffe0ff */
[----:B------:R-:W-:-:S04]  /*a100*/  LEA R20, P1, R2, c[0x0][0x400], 0x2 ;  /* 0x0001000002147a11 */ /* 0x000fc800078210ff */
[----:B------:R-:W-:Y:S02]  /*a110*/  LEA.HI.X R19, R2, c[0x0][0x404], R0, 0x2, P1 ;  /* 0x0001010002137a11 */ /* 0x000fe400008f1400 */
[----:B------:R-:W-:Y:S01]  /*a120*/  LOP3.LUT R0, R18, 0x7ffffffc, RZ, 0xc0, !PT ;  /* 0x7ffffffc12007812 */ /* 0x000fe200078ec0ff */
[----:B---3--:R2:W-:Y:S01]  /*a130*/  @!P0 ST.E [R6.64], R17 ;  /* 0x0000001106008985 */ /* 0x0085e2000c10190c */
[-C--:B------:R-:W-:Y:S02]  /*a140*/  ISETP.GE.AND P0, PT, R11, R5.reuse, PT ;  /* 0x000000050b00720c */ /* 0x080fe40003f06270 */
[----:B------:R-:W-:Y:S01]  /*a150*/  ISETP.GE.AND P1, PT, R4, R5, PT ;  /* 0x000000050400720c */ /* 0x000fe20003f26270 */
[----:B------:R-:W-:Y:S01]  /*a160*/  IMAD.IADD R0, R14, 0x1, -R0 ;  /* 0x000000010e007824 */ /* 0x000fe200078e0a00 */
[----:B------:R2:W3:Y:S02]  /*a170*/  SHFL.IDX PT, R2, R20, RZ, 0x1c1f ;  /* 0x001c1fff14027589 */ /* 0x0004e400000e0000 */
[----:B-1----:R-:W-:-:S02]  /*a180*/  P2R R16, PR, RZ, 0x2 ;  /* 0x00000002ff107803 */ /* 0x002fc40000000000 */
[----:B------:R2:W1:Y:S01]  /*a190*/  SHFL.IDX PT, R3, R19, RZ, 0x1c1f ;  /* 0x001c1fff13037589 */ /* 0x00046200000e0000 */
[----:B------:R-:W-:-:S04]  /*a1a0*/  SHF.L.U32 R0, R0, 0x1, RZ ;  /* 0x0000000100007819 */ /* 0x000fc800000006ff */
[----:B------:R-:W-:Y:S05]  /*a1b0*/  @P0 BRA `(.L_x_11) ;  /* 0x00000bd000000947 */ /* 0x000fea0003800000 */
[C---:B------:R-:W-:Y:S02]  /*a1c0*/  ISETP.GE.AND P0, PT, R0.reuse, c[0x0][0x3c8], PT ;  /* 0x0000f20000007a0c */ /* 0x040fe40003f06270 */
[C---:B------:R-:W-:Y:S02]  /*a1d0*/  IADD3 R5, R0.reuse, 0x8, RZ ;  /* 0x0000000800057810 */ /* 0x040fe40007ffe0ff */
[----:B------:R-:W-:Y:S02]  /*a1e0*/  IADD3 R4, R0, 0x10, RZ ;  /* 0x0000001000047810 */ /* 0x000fe40007ffe0ff */
[----:B------:R-:W-:Y:S02]  /*a1f0*/  ISETP.GE.AND P5, PT, R5, c[0x0][0x3c8], PT ;  /* 0x0000f20005007a0c */ /* 0x000fe40003fa6270 */
[----:B------:R-:W-:Y:S02]  /*a200*/  ISETP.GE.AND P4, PT, R4, c[0x0][0x3c8], PT ;  /* 0x0000f20004007a0c */ /* 0x000fe40003f86270 */
[----:B------:R-:W-:-:S02]  /*a210*/  IADD3 R8, R0, 0x18, RZ ;  /* 0x0000001800087810 */ /* 0x000fc40007ffe0ff */
[C---:B------:R-:W-:Y:S01]  /*a220*/  IADD3 R10, R0.reuse, 0x20, RZ ;  /* 0x00000020000a7810 */ /* 0x040fe20007ffe0ff */
[C---:B-123--:R-:W-:Y:S01]  /*a230*/  @!P0 IMAD.WIDE R6, R0.reuse, 0x4, R2 ;  /* 0x0000000400068825 */ /* 0x04efe200078e0202 */
[C---:B------:R-:W-:Y:S02]  /*a240*/  IADD3 R11, R0.reuse, 0x28, RZ ;  /* 0x00000028000b7810 */ /* 0x040fe40007ffe0ff */
[----:B------:R-:W-:Y:S02]  /*a250*/  IADD3 R9, R0, 0x30, RZ ;  /* 0x0000003000097810 */ /* 0x000fe40007ffe0ff */
[----:B------:R1:W-:Y:S01]  /*a260*/  @!P0 ST.E.64 [R6.64], R164 ;  /* 0x000000a406008985 */ /* 0x0003e2000c101b0c */
[----:B------:R-:W-:Y:S02]  /*a270*/  ISETP.GE.AND P3, PT, R8, c[0x0][0x3c8], PT ;  /* 0x0000f20008007a0c */ /* 0x000fe40003f66270 */
[----:B------:R-:W-:Y:S02]  /*a280*/  @!P4 LEA.HI R4, R4, R4, RZ, 0x1 ;  /* 0x000000040404c211 */ /* 0x000fe400078f08ff */
[----:B------:R-:W-:-:S02]  /*a290*/  ISETP.GE.AND P2, PT, R10, c[0x0][0x3c8], PT ;  /* 0x0000f2000a007a0c */ /* 0x000fc40003f46270 */
[----:B------:R-:W-:Y:S02]  /*a2a0*/  @!P4 LOP3.LUT R4, R4, 0xfffffffe, RZ, 0xc0, !PT ;  /* 0xfffffffe0404c812 */ /* 0x000fe400078ec0ff */
[----:B------:R-:W-:Y:S02]  /*a2b0*/  ISETP.GE.AND P1, PT, R11, c[0x0][0x3c8], PT ;  /* 0x0000f2000b007a0c */ /* 0x000fe40003f26270 */
[----:B------:R-:W-:Y:S02]  /*a2c0*/  ISETP.GE.AND P0, PT, R9, c[0x0][0x3c8], PT ;  /* 0x0000f20009007a0c */ /* 0x000fe40003f06270 */
[C---:B------:R-:W-:Y:S02]  /*a2d0*/  IADD3 R13, R0.reuse, 0x38, RZ ;  /* 0x00000038000d7810 */ /* 0x040fe40007ffe0ff */
[----:B------:R-:W-:Y:S02]  /*a2e0*/  IADD3 R12, R0, 0x40, RZ ;  /* 0x00000040000c7810 */ /* 0x000fe40007ffe0ff */
[----:B-1----:R-:W-:Y:S01]  /*a2f0*/  @!P5 LEA.HI R6, R5, R5, RZ, 0x1 ;  /* 0x000000050506d211 */ /* 0x002fe200078f08ff */
[----:B------:R-:W-:-:S03]  /*a300*/  @!P4 IMAD.WIDE R4, R4, 0x4, R2 ;  /* 0x000000040404c825 */ /* 0x000fc600078e0202 */
[----:B------:R-:W-:-:S05]  /*a310*/  @!P5 LOP3.LUT R6, R6, 0xfffffffe, RZ, 0xc0, !PT ;  /* 0xfffffffe0606d812 */ /* 0x000fca00078ec0ff */
[----:B------:R-:W-:-:S05]  /*a320*/  @!P5 IMAD.WIDE R6, R6, 0x4, R2 ;  /* 0x000000040606d825 */ /* 0x000fca00078e0202 */
[----:B------:R1:W-:Y:S01]  /*a330*/  @!P5 ST.E.64 [R6.64], R160 ;  /* 0x000000a00600d985 */ /* 0x0003e2000c101b0c */
[----:B------:R-:W-:-:S03]  /*a340*/  ISETP.GE.AND P5, PT, R13, c[0x0][0x3c8], PT ;  /* 0x0000f2000d007a0c */ /* 0x000fc60003fa6270 */
[----:B------:R2:W-:Y:S01]  /*a350*/  @!P4 ST.E.64 [R4.64], R156 ;  /* 0x0000009c0400c985 */ /* 0x0005e2000c101b0c */
[----:B------:R-:W-:Y:S02]  /*a360*/  ISETP.GE.AND P4, PT, R12, c[0x0][0x3c8], PT ;  /* 0x0000f2000c007a0c */ /* 0x000fe40003f86270 */
[----:B-1----:R-:W-:Y:S02]  /*a370*/  @!P2 LEA.HI R7, R10, R10, RZ, 0x1 ;  /* 0x0000000a0a07a211 */ /* 0x002fe400078f08ff */
[----:B------:R-:W-:Y:S02]  /*a380*/  @!P1 LEA.HI R6, R11, R11, RZ, 0x1 ;  /* 0x0000000b0b069211 */ /* 0x000fe400078f08ff */
[----:B--2---:R-:W-:Y:S02]  /*a390*/  @!P3 LEA.HI R4, R8, R8, RZ, 0x1 ;  /* 0x000000080804b211 */ /* 0x004fe400078f08ff */
[----:B------:R-:W-:Y:S02]  /*a3a0*/  @!P0 LEA.HI R5, R9, R9, RZ, 0x1 ;  /* 0x0000000909058211 */ /* 0x000fe400078f08ff */
[----:B------:R-:W-:-:S02]  /*a3b0*/  @!P3 LOP3.LUT R4, R4, 0xfffffffe, RZ, 0xc0, !PT ;  /* 0xfffffffe0404b812 */ /* 0x000fc400078ec0ff */
[----:B------:R-:W-:Y:S02]  /*a3c0*/  @!P2 LOP3.LUT R7, R7, 0xfffffffe, RZ, 0xc0, !PT ;  /* 0xfffffffe0707a812 */ /* 0x000fe400078ec0ff */
[----:B------:R-:W-:Y:S01]  /*a3d0*/  @!P1 LOP3.LUT R6, R6, 0xfffffffe, RZ, 0xc0, !PT ;  /* 0xfffffffe06069812 */ /* 0x000fe200078ec0ff */
[----:B------:R-:W-:Y:S01]  /*a3e0*/  @!P3 IMAD.WIDE R10, R4, 0x4, R2 ;  /* 0x00000004040ab825 */ /* 0x000fe200078e0202 */
[----:B------:R-:W-:-:S03]  /*a3f0*/  @!P0 LOP3.LUT R5, R5, 0xfffffffe, RZ, 0xc0, !PT ;  /* 0xfffffffe05058812 */ /* 0x000fc600078ec0ff */
[--C-:B------:R-:W-:Y:S01]  /*a400*/  @!P2 IMAD.WIDE R8, R7, 0x4, R2.reuse ;  /* 0x000000040708a825 */ /* 0x100fe200078e0202 */
[----:B------:R1:W-:Y:S03]  /*a410*/  @!P3 ST.E.64 [R10.64], R152 ;  /* 0x000000980a00b985 */ /* 0x0003e6000c101b0c */
[--C-:B------:R-:W-:Y:S01]  /*a420*/  @!P1 IMAD.WIDE R6, R6, 0x4, R2.reuse ;  /* 0x0000000406069825 */ /* 0x100fe200078e0202 */
[----:B------:R2:W-:Y:S03]  /*a430*/  @!P2 ST.E.64 [R8.64], R148 ;  /* 0x000000940800a985 */ /* 0x0005e6000c101b0c */
[----:B------:R-:W-:Y:S01]  /*a440*/  @!P0 IMAD.WIDE R4, R5, 0x4, R2 ;  /* 0x0000000405048825 */ /* 0x000fe200078e0202 */
[----:B------:R3:W-:Y:S04]  /*a450*/  @!P1 ST.E.64 [R6.64], R144 ;  /* 0x0000009006009985 */ /* 0x0007e8000c101b0c */
[----:B------:R4:W-:Y:S01]  /*a460*/  @!P0 ST.E.64 [R4.64], R140 ;  /* 0x0000008c04008985 */ /* 0x0009e2000c101b0c */
[----:B-1----:R-:W-:-:S02]  /*a470*/  IADD3 R10, R0, 0x58, RZ ;  /* 0x00000058000a7810 */ /* 0x002fc40007ffe0ff */
[C---:B------:R-:W-:Y:S02]  /*a480*/  IADD3 R11, R0.reuse, 0x60, RZ ;  /* 0x00000060000b7810 */ /* 0x040fe40007ffe0ff */
[C---:B--2---:R-:W-:Y:S02]  /*a490*/  IADD3 R8, R0.reuse, 0x48, RZ ;  /* 0x0000004800087810 */ /* 0x044fe40007ffe0ff */
[----:B------:R-:W-:Y:S02]  /*a4a0*/  IADD3 R9, R0, 0x50, RZ ;  /* 0x0000005000097810 */ /* 0x000fe40007ffe0ff */
[----:B---3--:R-:W-:Y:S02]  /*a4b0*/  @!P5 LEA.HI R6, R13, R13, RZ, 0x1 ;  /* 0x0000000d0d06d211 */ /* 0x008fe400078f08ff */
[----:B------:R-:W-:Y:S02]  /*a4c0*/  ISETP.GE.AND P3, PT, R8, c[0x0][0x3c8], PT ;  /* 0x0000f20008007a0c */ /* 0x000fe40003f66270 */
[----:B----4-:R-:W-:-:S02]  /*a4d0*/  @!P4 LEA.HI R4, R12, R12, RZ, 0x1 ;  /* 0x0000000c0c04c211 */ /* 0x010fc400078f08ff */
[----:B------:R-:W-:Y:S02]  /*a4e0*/  @!P5 LOP3.LUT R6, R6, 0xfffffffe, RZ, 0xc0, !PT ;  /* 0xfffffffe0606d812 */ /* 0x000fe400078ec0ff */
[----:B------:R-:W-:Y:S02]  /*a4f0*/  ISETP.GE.AND P2, PT, R9, c[0x0][0x3c8], PT ;  /* 0x0000f20009007a0c */ /* 0x000fe40003f46270 */
[----:B------:R-:W-:Y:S01]  /*a500*/  @!P4 LOP3.LUT R4, R4, 0xfffffffe, RZ, 0xc0, !PT ;  /* 0xfffffffe0404c812 */ /* 0x000fe200078ec0ff */
[--C-:B------:R-:W-:Y:S01]  /*a510*/  @!P5 IMAD.WIDE R6, R6, 0x4, R2.reuse ;  /* 0x000000040606d825 */ /* 0x100fe200078e0202 */
[----:B------:R-:W-:Y:S02]  /*a520*/  ISETP.GE.AND P1, PT, R10, c[0x0][0x3c8], PT ;  /* 0x0000f2000a007a0c */ /* 0x000fe40003f26270 */
[----:B------:R-:W-:Y:S01]  /*a530*/  ISETP.GE.AND P0, PT, R11, c[0x0][0x3c8], PT ;  /* 0x0000f2000b007a0c */ /* 0x000fe20003f06270 */
[----:B------:R-:W-:Y:S01]  /*a540*/  @!P4 IMAD.WIDE R4, R4, 0x4, R2 ;  /* 0x000000040404c825 */ /* 0x000fe200078e0202 */
[----:B------:R1:W-:Y:S01]  /*a550*/  @!P5 ST.E.64 [R6.64], R136 ;  /* 0x000000880600d985 */ /* 0x0003e2000c101b0c */
[----:B------:R-:W-:-:S02]  /*a560*/  IADD3 R13, R0, 0x68, RZ ;  /* 0x00000068000d7810 */ /* 0x000fc40007ffe0ff */
[----:B------:R-:W-:Y:S01]  /*a570*/  IADD3 R12, R0, 0x70, RZ ;  /* 0x00000070000c7810 */ /* 0x000fe20007ffe0ff */
[----:B------:R2:W-:Y:S01]  /*a580*/  @!P4 ST.E.64 [R4.64], R36 ;  /* 0x000000240400c985 */ /* 0x0005e2000c101b0c */
[----:B------:R-:W-:Y:S02]  /*a590*/  ISETP.GE.AND P5, PT, R13, c[0x0][0x3c8], PT ;  /* 0x0000f2000d007a0c */ /* 0x000fe40003fa6270 */
[----:B------:R-:W-:Y:S02]  /*a5a0*/  ISETP.GE.AND P4, PT, R12, c[0x0][0x3c8], PT ;  /* 0x0000f2000c007a0c */ /* 0x000fe40003f86270 */
[----:B-1----:R-:W-:Y:S02]  /*a5b0*/  @!P2 LEA.HI R7, R9, R9, RZ, 0x1 ;  /* 0x000000090907a211 */ /* 0x002fe400078f08ff */
[----:B------:R-:W-:Y:S02]  /*a5c0*/  @!P1 LEA.HI R6, R10, R10, RZ, 0x1 ;  /* 0x0000000a0a069211 */ /* 0x000fe400078f08ff */
[----:B--2---:R-:W-:-:S02]  /*a5d0*/  @!P3 LEA.HI R4, R8, R8, RZ, 0x1 ;  /* 0x000000080804b211 */ /* 0x004fc400078f08ff */
[----:B------:R-:W-:Y:S02]  /*a5e0*/  @!P0 LEA.HI R5, R11, R11, RZ, 0x1 ;  /* 0x0000000b0b058211 */ /* 0x000fe400078f08ff */
[----:B------:R-:W-:Y:S02]  /*a5f0*/  @!P3 LOP3.LUT R4, R4, 0xfffffffe, RZ, 0xc0, !PT ;  /* 0xfffffffe0404b812 */ /* 0x000fe400078ec0ff */
        /* <DEDUP_REMOVED lines=18> */
[----:B------:R-:W-:Y:S02]  /*a720*/  ISETP.GE.AND P2, PT, R9, c[0x0][0x3c8], PT ;  /* 0x0000f20009007a0c */ /* 0x000fe40003f46270 */
[----:B------:R-:W-:Y:S02]  /*a730*/  @!P5 LOP3.LUT R6, R6, 0xfffffffe, RZ, 0xc0, !PT ;  /* 0xfffffffe0606d812 */ /* 0x000fe400078ec0ff */
[----:B------:R-:W-:Y:S02]  /*a740*/  @!P4 LOP3.LUT R4, R4, 0xfffffffe, RZ, 0xc0, !PT ;  /* 0xfffffffe0404c812 */ /* 0x000fe400078ec0ff */
[----:B------:R-:W-:Y:S01]  /*a750*/  ISETP.GE.AND P1, PT, R10, c[0x0][0x3c8], PT ;  /* 0x0000f2000a007a0c */ /* 0x000fe20003f26270 */
[--C-:B------:R-:W-:Y:S01]  /*a760*/  @!P5 IMAD.WIDE R6, R6, 0x4, R2.reuse ;  /* 0x000000040606d825 */ /* 0x100fe200078e0202 */
[----:B------:R-:W-:Y:S02]  /*a770*/  ISETP.GE.AND P0, PT, R11, c[0x0][0x3c8], PT ;  /* 0x0000f2000b007a0c */ /* 0x000fe40003f06270 */
[----:B------:R-:W-:Y:S01]  /*a780*/  IADD3 R12, R0, 0x98, RZ ;  /* 0x00000098000c7810 */ /* 0x000fe20007ffe0ff */
[----:B------:R-:W-:Y:S01]  /*a790*/  @!P4 IMAD.WIDE R4, R4, 0x4, R2 ;  /* 0x000000040404c825 */ /* 0x000fe200078e0202 */
[----:B------:R1:W-:Y:S01]  /*a7a0*/  @!P5 ST.E.64 [R6.64], R56 ;  /* 0x000000380600d985 */ /* 0x0003e2000c101b0c */
[----:B------:R-:W-:-:S02]  /*a7b0*/  IADD3 R13, R0, 0xa0, RZ ;  /* 0x000000a0000d7810 */ /* 0x000fc40007ffe0ff */
[----:B------:R-:W-:Y:S01]  /*a7c0*/  ISETP.GE.AND P5, PT, R12, c[0x0][0x3c8], PT ;  /* 0x0000f2000c007a0c */ /* 0x000fe20003fa6270 */
[----:B------:R2:W-:Y:S01]  /*a7d0*/  @!P4 ST.E.64 [R4.64], R60 ;  /* 0x0000003c0400c985 */ /* 0x0005e2000c101b0c */
[----:B------:R-:W-:Y:S02]  /*a7e0*/  ISETP.GE.AND P6, PT, R13, c[0x0][0x3c8], PT ;  /* 0x0000f2000d007a0c */ /* 0x000fe40003fc6270 */
[----:B-1----:R-:W-:Y:S02]  /*a7f0*/  @!P2 LEA.HI R7, R9, R9, RZ, 0x1 ;  /* 0x000000090907a211 */ /* 0x002fe400078f08ff */
[----:B------:R-:W-:Y:S02]  /*a800*/  @!P1 LEA.HI R6, R10, R10, RZ, 0x1 ;  /* 0x0000000a0a069211 */ /* 0x000fe400078f08ff */
[----:B--2---:R-:W-:Y:S02]  /*a810*/  @!P3 LEA.HI R4, R8, R8, RZ, 0x1 ;  /* 0x000000080804b211 */ /* 0x004fe400078f08ff */
[----:B------:R-:W-:-:S02]  /*a820*/  @!P2 LOP3.LUT R7, R7, 0xfffffffe, RZ, 0xc0, !PT ;  /* 0xfffffffe0707a812 */ /* 0x000fc400078ec0ff */
[----:B------:R-:W-:Y:S02]  /*a830*/  @!P3 LOP3.LUT R4, R4, 0xfffffffe, RZ, 0xc0, !PT ;  /* 0xfffffffe0404b812 */ /* 0x000fe400078ec0ff */
[----:B------:R-:W-:Y:S02]  /*a840*/  @!P0 LEA.HI R5, R11, R11, RZ, 0x1 ;  /* 0x0000000b0b058211 */ /* 0x000fe400078f08ff */
        /* <DEDUP_REMOVED lines=12> */
[----:B--2---:R-:W-:Y:S02]  /*a910*/  IADD3 R7, R0, 0xa8, RZ ;  /* 0x000000a800077810 */ /* 0x004fe40007ffe0ff */
[----:B------:R-:W-:Y:S02]  /*a920*/  @!P6 LEA.HI R6, R13, R13, RZ, 0x1 ;  /* 0x0000000d0d06e211 */ /* 0x000fe400078f08ff */
[----:B---3--:R-:W-:Y:S02]  /*a930*/  @!P5 LEA.HI R4, R12, R12, RZ, 0x1 ;  /* 0x0000000c0c04d211 */ /* 0x008fe400078f08ff */
[----:B------:R-:W-:Y:S02]  /*a940*/  ISETP.GE.AND P4, PT, R7, c[0x0][0x3c8], PT ;  /* 0x0000f20007007a0c */ /* 0x000fe40003f86270 */
[----:B------:R-:W-:-:S02]  /*a950*/  @!P5 LOP3.LUT R4, R4, 0xfffffffe, RZ, 0xc0, !PT ;  /* 0xfffffffe0404d812 */ /* 0x000fc400078ec0ff */
[C---:B----4-:R-:W-:Y:S02]  /*a960*/  IADD3 R10, R0.reuse, 0xc0, RZ ;  /* 0x000000c0000a7810 */ /* 0x050fe40007ffe0ff */
[----:B------:R-:W-:Y:S01]  /*a970*/  IADD3 R12, R0, 0xc8, RZ ;  /* 0x000000c8000c7810 */ /* 0x000fe20007ffe0ff */
[----:B------:R-:W-:Y:S01]  /*a980*/  @!P5 IMAD.WIDE R4, R4, 0x4, R2 ;  /* 0x000000040404d825 */ /* 0x000fe200078e0202 */
[----:B------:R-:W-:Y:S02]  /*a990*/  ISETP.GE.AND P3, PT, R8, c[0x0][0x3c8], PT ;  /* 0x0000f20008007a0c */ /* 0x000fe40003f66270 */
[----:B------:R-:W-:Y:S02]  /*a9a0*/  ISETP.GE.AND P2, PT, R9, c[0x0][0x3c8], PT ;  /* 0x0000f20009007a0c */ /* 0x000fe40003f46270 */
[----:B------:R-:W-:Y:S01]  /*a9b0*/  @!P6 LOP3.LUT R6, R6, 0xfffffffe, RZ, 0xc0, !PT ;  /* 0xfffffffe0606e812 */ /* 0x000fe200078ec0ff */
[----:B------:R1:W-:Y:S01]  /*a9c0*/  @!P5 ST.E.64 [R4.64], R80 ;  /* 0x000000500400d985 */ /* 0x0003e2000c101b0c */
[----:B------:R-:W-:-:S02]  /*a9d0*/  ISETP.GE.AND P1, PT, R10, c[0x0][0x3c8], PT ;  /* 0x0000f2000a007a0c */ /* 0x000fc40003f26270 */
[----:B------:R-:W-:-:S13]  /*a9e0*/  ISETP.GE.AND P0, PT, R12, c[0x0][0x3c8], PT ;  /* 0x0000f2000c007a0c */ /* 0x000fda0003f06270 */
[----:B------:R-:W-:-:S04]  /*a9f0*/  @!P0 LEA.HI R12, R12, R12, RZ, 0x1 ;  /* 0x0000000c0c0c8211 */ /* 0x000fc800078f08ff */
[----:B------:R-:W-:Y:S01]  /*aa00*/  @!P0 LOP3.LUT R12, R12, 0xfffffffe, RZ, 0xc0, !PT ;  /* 0xfffffffe0c0c8812 */ /* 0x000fe200078ec0ff */
[----:B-1----:R-:W-:Y:S01]  /*aa10*/  @!P6 IMAD.WIDE R4, R6, 0x4, R2 ;  /* 0x000000040604e825 */ /* 0x002fe200078e0202 */
[----:B------:R-:W-:Y:S02]  /*aa20*/  @!P4 LEA.HI R6, R7, R7, RZ, 0x1 ;  /* 0x000000070706c211 */ /* 0x000fe400078f08ff */
[----:B------:R-:W-:Y:S02]  /*aa30*/  @!P1 LEA.HI R7, R10, R10, RZ, 0x1 ;  /* 0x0000000a0a079211 */ /* 0x000fe400078f08ff */
[----:B------:R1:W-:Y:S01]  /*aa40*/  @!P6 ST.E.64 [R4.64], R84 ;  /* 0x000000540400e985 */ /* 0x0003e2000c101b0c */
[----:B------:R-:W-:Y:S02]  /*aa50*/  @!P4 LOP3.LUT R6, R6, 0xfffffffe, RZ, 0xc0, !PT ;  /* 0xfffffffe0606c812 */ /* 0x000fe400078ec0ff */
[----:B------:R-:W-:Y:S02]  /*aa60*/  @!P1 LOP3.LUT R7, R7, 0xfffffffe, RZ, 0xc0, !PT ;  /* 0xfffffffe07079812 */ /* 0x000fe400078ec0ff */
[----:B-1----:R-:W-:-:S02]  /*aa70*/  @!P3 LEA.HI R5, R8, R8, RZ, 0x1 ;  /* 0x000000080805b211 */ /* 0x002fc400078f08ff */
[----:B------:R-:W-:Y:S02]  /*aa80*/  @!P2 LEA.HI R4, R9, R9, RZ, 0x1 ;  /* 0x000000090904a211 */ /* 0x000fe400078f08ff */
[----:B------:R-:W-:Y:S02]  /*aa90*/  @!P3 LOP3.LUT R8, R5, 0xfffffffe, RZ, 0xc0, !PT ;  /* 0xfffffffe0508b812 */ /* 0x000fe400078ec0ff */
[----:B------:R-:W-:Y:S01]  /*aaa0*/  @!P2 LOP3.LUT R10, R4, 0xfffffffe, RZ, 0xc0, !PT ;  /* 0xfffffffe040aa812 */ /* 0x000fe200078ec0ff */
[----:B------:R-:W-:-:S04]  /*aab0*/  @!P4 IMAD.WIDE R4, R6, 0x4, R2 ;  /* 0x000000040604c825 */ /* 0x000fc800078e0202 */
[--C-:B------:R-:W-:Y:S01]  /*aac0*/  @!P3 IMAD.WIDE R8, R8, 0x4, R2.reuse ;  /* 0x000000040808b825 */ /* 0x100fe200078e0202 */
[----:B------:R1:W-:Y:S03]  /*aad0*/  @!P4 ST.E.64 [R4.64], R88 ;  /* 0x000000580400c985 */ /* 0x0003e6000c101b0c */
[--C-:B------:R-:W-:Y:S01]  /*aae0*/  @!P2 IMAD.WIDE R10, R10, 0x4, R2.reuse ;  /* 0x000000040a0aa825 */ /* 0x100fe200078e0202 */
[----:B------:R2:W-:Y:S03]  /*aaf0*/  @!P3 ST.E.64 [R8.64], R92 ;  /* 0x0000005c0800b985 */ /* 0x0005e6000c101b0c */
[--C-:B------:R-:W-:Y:S01]  /*ab00*/  @!P1 IMAD.WIDE R6, R7, 0x4, R2.reuse ;  /* 0x0000000407069825 */ /* 0x100fe200078e0202 */
[----:B------:R-:W-:Y:S04]  /*ab10*/  @!P2 ST.E.64 [R10.64], R96 ;  /* 0x000000600a00a985 */ /* 0x000fe8000c101b0c */
[----:B------:R3:W-:Y:S01]  /*ab20*/  @!P1 ST.E.64 [R6.64], R100 ;  /* 0x0000006406009985 */ /* 0x0007e2000c101b0c */
[----:B-1----:R-:W-:Y:S01]  /*ab30*/  @!P0 IMAD.WIDE R4, R12, 0x4, R2 ;  /* 0x000000040c048825 */ /* 0x002fe200078e0202 */
[----:B--2---:R-:W-:-:S04]  /*ab40*/  IADD3 R9, R0, 0xd0, RZ ;  /* 0x000000d000097810 */ /* 0x004fc80007ffe0ff */
[----:B------:R1:W-:Y:S01]  /*ab50*/  @!P0 ST.E.64 [R4.64], R104 ;  /* 0x0000006804008985 */ /* 0x0003e2000c101b0c */
[----:B------:R-:W-:Y:S02]  /*ab60*/  IADD3 R8, R0, 0xd8, RZ ;  /* 0x000000d800087810 */ /* 0x000fe40007ffe0ff */
[----:B------:R-:W-:Y:S02]  /*ab70*/  ISETP.GE.AND P5, PT, R9, c[0x0][0x3c8], PT ;  /* 0x0000f20009007a0c */ /* 0x000fe40003fa6270 */
[----:B------:R-:W-:Y:S02]  /*ab80*/  ISETP.GE.AND P4, PT, R8, c[0x0][0x3c8], PT ;  /* 0x0000f20008007a0c */ /* 0x000fe40003f86270 */
[C---:B---3--:R-:W-:Y:S02]  /*ab90*/  IADD3 R7, R0.reuse, 0xe0, RZ ;  /* 0x000000e000077810 */ /* 0x048fe40007ffe0ff */
[----:B------:R-:W-:Y:S02]  /*aba0*/  IADD3 R6, R0, 0xe8, RZ ;  /* 0x000000e800067810 */ /* 0x000fe40007ffe0ff */
[----:B------:R-:W-:-:S02]  /*abb0*/  ISETP.GE.AND P3, PT, R7, c[0x0][0x3c8], PT ;  /* 0x0000f20007007a0c */ /* 0x000fc40003f66270 */
[----:B------:R-:W-:-:S03]  /*abc0*/  ISETP.GE.AND P2, PT, R6, c[0x0][0x3c8], PT ;  /* 0x0000f20006007a0c */ /* 0x000fc60003f46270 */
[----:B------:R-:W-:Y:S02]  /*abd0*/  @!P5 LEA.HI R9, R9, R9, RZ, 0x1 ;  /* 0x000000090909d211 */ /* 0x000fe400078f08ff */
[----:B------:R-:W-:-:S04]  /*abe0*/  @!P4 LEA.HI R10, R8, R8, RZ, 0x1 ;  /* 0x00000008080ac211 */ /* 0x000fc800078f08ff */
[----:B------:R-:W-:Y:S02]  /*abf0*/  @!P4 LOP3.LUT R10, R10, 0xfffffffe, RZ, 0xc0, !PT ;  /* 0xfffffffe0a0ac812 */ /* 0x000fe400078ec0ff */
[----:B------:R-:W-:Y:S02]  /*ac00*/  @!P3 LEA.HI R8, R7, R7, RZ, 0x1 ;  /* 0x000000070708b211 */ /* 0x000fe400078f08ff */
[----:B------:R-:W-:Y:S01]  /*ac10*/  @!P2 LEA.HI R7, R6, R6, RZ, 0x1 ;  /* 0x000000060607a211 */ /* 0x000fe200078f08ff */
[----:B------:R-:W-:Y:S01]  /*ac20*/  @!P4 IMAD.WIDE R10, R10, 0x4, R2 ;  /* 0x000000040a0ac825 */ /* 0x000fe200078e0202 */
[----:B------:R-:W-:Y:S02]  /*ac30*/  @!P3 LOP3.LUT R8, R8, 0xfffffffe, RZ, 0xc0, !PT ;  /* 0xfffffffe0808b812 */ /* 0x000fe400078ec0ff */
[C---:B-1----:R-:W-:Y:S02]  /*ac40*/  IADD3 R5, R0.reuse, 0xf0, RZ ;  /* 0x000000f000057810 */ /* 0x042fe40007ffe0ff */
[----:B------:R-:W-:-:S02]  /*ac50*/  IADD3 R4, R0, 0xf8, RZ ;  /* 0x000000f800047810 */ /* 0x000fc40007ffe0ff */
[----:B------:R-:W-:Y:S02]  /*ac60*/  ISETP.GE.AND P1, PT, R5, c[0x0][0x3c8], PT ;  /* 0x0000f20005007a0c */ /* 0x000fe40003f26270 */
[----:B------:R-:W-:Y:S02]  /*ac70*/  ISETP.GE.AND P0, PT, R4, c[0x0][0x3c8], PT ;  /* 0x0000f20004007a0c */ /* 0x000fe40003f06270 */
[----:B------:R-:W-:-:S09]  /*ac80*/  @!P2 LOP3.LUT R7, R7, 0xfffffffe, RZ, 0xc0, !PT ;  /* 0xfffffffe0707a812 */ /* 0x000fd200078ec0ff */
[----:B------:R-:W-:Y:S02]  /*ac90*/  @!P1 LEA.HI R6, R5, R5, RZ, 0x1 ;  /* 0x0000000505069211 */ /* 0x000fe400078f08ff */
[----:B------:R-:W-:Y:S01]  /*aca0*/  @!P5 LOP3.LUT R5, R9, 0xfffffffe, RZ, 0xc0, !PT ;  /* 0xfffffffe0905d812 */ /* 0x000fe200078ec0ff */
[--C-:B------:R-:W-:Y:S01]  /*acb0*/  @!P3 IMAD.WIDE R8, R8, 0x4, R2.reuse ;  /* 0x000000040808b825 */ /* 0x100fe200078e0202 */
        /* <DEDUP_REMOVED lines=10> */
[----:B------:R1:W-:Y:S04]  /*ad60*/  @!P2 ST.E.64 [R6.64], R120 ;  /* 0x000000780600a985 */ /* 0x0003e8000c101b0c */
[----:B------:R1:W-:Y:S04]  /*ad70*/  @!P1 ST.E.64 [R4.64], R124 ;  /* 0x0000007c04009985 */ /* 0x0003e8000c101b0c */
[----:B------:R1:W-:Y:S02]  /*ad80*/  @!P0 ST.E.64 [R2.64], R128 ;  /* 0x0000008002008985 */ /* 0x0003e4000c101b0c */
.L_x_11:
[----:B------:R-:W-:Y:S05]  /*ad90*/  BSYNC B0 ;  /* 0x0000000000007941 */ /* 0x000fea0003800000 */
.L_x_10:
[----:B------:R-:W-:Y:S01]  /*ada0*/  ISETP.NE.AND P0, PT, R16, RZ, PT ;  /* 0x000000ff1000720c */ /* 0x000fe20003f05270 */
[----:B-1----:R1:W4:Y:S04]  /*adb0*/  SHFL.IDX PT, R3, R19, 0x1, 0x1c1f ;  /* 0x003c1f0013037f89 */ /* 0x00232800000e0000 */
[----:B---3--:R1:W3:Y:S08]  /*adc0*/  SHFL.IDX PT, R2, R20, 0x1, 0x1c1f ;  /* 0x003c1f0014027f89 */ /* 0x0082f000000e0000 */
[----:B------:R-:W-:Y:S05]  /*add0*/  @P0 EXIT ;  /* 0x000000000000094d */ /* 0x000fea0003800000 */
[C---:B------:R-:W-:Y:S02]  /*ade0*/  IADD3 R5, R0.reuse, 0x8, RZ ;  /* 0x0000000800057810 */ /* 0x040fe40007ffe0ff */
[----:B------:R-:W-:-:S02]  /*adf0*/  IADD3 R4, R0, 0x10, RZ ;  /* 0x0000001000047810 */ /* 0x000fc40007ffe0ff */
[----:B------:R-:W-:Y:S02]  /*ae00*/  ISETP.GE.AND P1, PT, R5, c[0x0][0x3c8], PT ;  /* 0x0000f20005007a0c */ /* 0x000fe40003f26270 */
[----:B------:R-:W-:Y:S02]  /*ae10*/  ISETP.GE.AND P0, PT, R4, c[0x0][0x3c8], PT ;  /* 0x0000f20004007a0c */ /* 0x000fe40003f06270 */
[C---:B------:R-:W-:Y:S02]  /*ae20*/  ISETP.GE.AND P2, PT, R0.reuse, c[0x0][0x3c8], PT ;  /* 0x0000f20000007a0c */ /* 0x040fe40003f46270 */
[C---:B------:R-:W-:Y:S02]  /*ae30*/  IADD3 R11, R0.reuse, 0x18, RZ ;  /* 0x00000018000b7810 */ /* 0x040fe40007ffe0ff */
[----:B------:R-:W-:Y:S02]  /*ae40*/  IADD3 R13, R0, 0x20, RZ ;  /* 0x00000020000d7810 */ /* 0x000fe40007ffe0ff */
[----:B------:R-:W-:-:S02]  /*ae50*/  ISETP.GE.AND P6, PT, R11, c[0x0][0x3c8], PT ;  /* 0x0000f2000b007a0c */ /* 0x000fc40003fc6270 */
[----:B------:R-:W-:Y:S02]  /*ae60*/  ISETP.GE.AND P5, PT, R13, c[0x0][0x3c8], PT ;  /* 0x0000f2000d007a0c */ /* 0x000fe40003fa6270 */
[----:B------:R-:W-:Y:S02]  /*ae70*/  @!P1 LEA.HI R5, R5, R5, RZ, 0x1 ;  /* 0x0000000505059211 */ /* 0x000fe400078f08ff */
[----:B------:R-:W-:Y:S01]  /*ae80*/  @!P0 LEA.HI R4, R4, R4, RZ, 0x1 ;  /* 0x0000000404048211 */ /* 0x000fe200078f08ff */
[--C-:B---34-:R-:W-:Y:S01]  /*ae90*/  @!P2 IMAD.WIDE R8, R0, 0x4, R2.reuse ;  /* 0x000000040008a825 */ /* 0x118fe200078e0202 */
[----:B------:R-:W-:Y:S02]  /*aea0*/  @!P1 LOP3.LUT R5, R5, 0xfffffffe, RZ, 0xc0, !PT ;  /* 0xfffffffe05059812 */ /* 0x000fe400078ec0ff */
[----:B------:R-:W-:Y:S02]  /*aeb0*/  @!P0 LOP3.LUT R4, R4, 0xfffffffe, RZ, 0xc0, !PT ;  /* 0xfffffffe04048812 */ /* 0x000fe400078ec0ff */
[----:B------:R3:W-:Y:S01]  /*aec0*/  @!P2 ST.E.64 [R8.64], R166 ;  /* 0x000000a60800a985 */ /* 0x0007e2000c101b0c */
[----:B--2---:R-:W-:Y:S01]  /*aed0*/  @!P1 IMAD.WIDE R6, R5, 0x4, R2 ;  /* 0x0000000405069825 */ /* 0x004fe200078e0202 */
[----:B------:R-:W-:-:S02]  /*aee0*/  IADD3 R10, R0, 0x38, RZ ;  /* 0x00000038000a7810 */ /* 0x000fc40007ffe0ff */
[----:B------:R-:W-:Y:S01]  /*aef0*/  IADD3 R12, R0, 0x40, RZ ;  /* 0x00000040000c7810 */ /* 0x000fe20007ffe0ff */
[----:B------:R-:W-:Y:S01]  /*af00*/  @!P0 IMAD.WIDE R4, R4, 0x4, R2 ;  /* 0x0000000404048825 */ /* 0x000fe200078e0202 */
[----:B------:R-:W-:Y:S01]  /*af10*/  @!P1 ST.E.64 [R6.64], R162 ;  /* 0x000000a206009985 */ /* 0x000fe2000c101b0c */
[----:B------:R-:W-:Y:S02]  /*af20*/  IADD3 R14, R0, 0x48, RZ ;  /* 0x00000048000e7810 */ /* 0x000fe40007ffe0ff */
[----:B------:R-:W-:Y:S01]  /*af30*/  ISETP.GE.AND P2, PT, R10, c[0x0][0x3c8], PT ;  /* 0x0000f2000a007a0c */ /* 0x000fe20003f46270 */
[----:B------:R2:W-:Y:S01]  /*af40*/  @!P0 ST.E.64 [R4.64], R158 ;  /* 0x0000009e04008985 */ /* 0x0005e2000c101b0c */
[----:B------:R-:W-:Y:S02]  /*af50*/  ISETP.GE.AND P1, PT, R12, c[0x0][0x3c8], PT ;  /* 0x0000f2000c007a0c */ /* 0x000fe40003f26270 */
[----:B------:R-:W-:Y:S02]  /*af60*/  ISETP.GE.AND P0, PT, R14, c[0x0][0x3c8], PT ;  /* 0x0000f2000e007a0c */ /* 0x000fe40003f06270 */
[----:B------:R-:W-:-:S02]  /*af70*/  IADD3 R15, R0, 0x50, RZ ;  /* 0x00000050000f7810 */ /* 0x000fc40007ffe0ff */
[C---:B------:R-:W-:Y:S02]  /*af80*/  IADD3 R16, R0.reuse, 0x58, RZ ;  /* 0x0000005800107810 */ /* 0x040fe40007ffe0ff */
[C---:B---3--:R-:W-:Y:S02]  /*af90*/  IADD3 R8, R0.reuse, 0x28, RZ ;  /* 0x0000002800087810 */ /* 0x048fe40007ffe0ff */
[----:B------:R-:W-:Y:S02]  /*afa0*/  IADD3 R9, R0, 0x30, RZ ;  /* 0x0000003000097810 */ /* 0x000fe40007ffe0ff */
[----:B------:R-:W-:Y:S02]  /*afb0*/  ISETP.GE.AND P4, PT, R8, c[0x0][0x3c8], PT ;  /* 0x0000f20008007a0c */ /* 0x000fe40003f86270 */
[----:B------:R-:W-:Y:S02]  /*afc0*/  ISETP.GE.AND P3, PT, R9, c[0x0][0x3c8], PT ;  /* 0x0000f20009007a0c */ /* 0x000fe40003f66270 */
[----:B--2---:R-:W-:-:S02]  /*afd0*/  @!P6 LEA.HI R4, R11, R11, RZ, 0x1 ;  /* 0x0000000b0b04e211 */ /* 0x004fc400078f08ff */
[----:B------:R-:W-:Y:S02]  /*afe0*/  @!P5 LEA.HI R5, R13, R13, RZ, 0x1 ;  /* 0x0000000d0d05d211 */ /* 0x000fe400078f08ff */
[----:B------:R-:W-:Y:S02]  /*aff0*/  @!P6 LOP3.LUT R4, R4, 0xfffffffe, RZ, 0xc0, !PT ;  /* 0xfffffffe0404e812 */ /* 0x000fe400078ec0ff */
[----:B------:R-:W-:-:S03]  /*b000*/  @!P5 LOP3.LUT R5, R5, 0xfffffffe, RZ, 0xc0, !PT ;  /* 0xfffffffe0505d812 */ /* 0x000fc600078ec0ff */
[----:B------:R-:W-:-:S04]  /*b010*/  @!P6 IMAD.WIDE R6, R4, 0x4, R2 ;  /* 0x000000040406e825 */ /* 0x000fc800078e0202 */
[----:B------:R-:W-:Y:S01]  /*b020*/  @!P5 IMAD.WIDE R4, R5, 0x4, R2 ;  /* 0x000000040504d825 */ /* 0x000fe200078e0202 */
[----:B------:R2:W-:Y:S01]  /*b030*/  @!P6 ST.E.64 [R6.64], R154 ;  /* 0x0000009a0600e985 */ /* 0x0005e2000c101b0c */
[----:B------:R-:W-:-:S03]  /*b040*/  ISETP.GE.AND P6, PT, R15, c[0x0][0x3c8], PT ;  /* 0x0000f2000f007a0c */ /* 0x000fc60003fc6270 */
[----:B------:R3:W-:Y:S01]  /*b050*/  @!P5 ST.E.64 [R4.64], R150 ;  /* 0x000000960400d985 */ /* 0x0007e2000c101b0c */
[----:B------:R-:W-:Y:S02]  /*b060*/  ISETP.GE.AND P5, PT, R16, c[0x0][0x3c8], PT ;  /* 0x0000f20010007a0c */ /* 0x000fe40003fa6270 */
[----:B--2---:R-:W-:Y:S02]  /*b070*/  @!P2 LEA.HI R7, R10, R10, RZ, 0x1 ;  /* 0x0000000a0a07a211 */ /* 0x004fe400078f08ff */
[----:B------:R-:W-:Y:S02]  /*b080*/  @!P1 LEA.HI R6, R12, R12, RZ, 0x1 ;  /* 0x0000000c0c069211 */ /* 0x000fe400078f08ff */
[----:B---3--:R-:W-:Y:S02]  /*b090*/  @!P4 LEA.HI R4, R8, R8, RZ, 0x1 ;  /* 0x000000080804c211 */ /* 0x008fe400078f08ff */
[----:B------:R-:W-:Y:S02]  /*b0a0*/  @!P3 LEA.HI R8, R9, R9, RZ, 0x1 ;  /* 0x000000090908b211 */ /* 0x000fe400078f08ff */
[----:B------:R-:W-:-:S02]  /*b0b0*/  @!P0 LEA.HI R5, R14, R14, RZ, 0x1 ;  /* 0x0000000e0e058211 */ /* 0x000fc400078f08ff */
[----:B------:R-:W-:Y:S02]  /*b0c0*/  @!P4 LOP3.LUT R4, R4, 0xfffffffe, RZ, 0xc0, !PT ;  /* 0xfffffffe0404c812 */ /* 0x000fe400078ec0ff */
[----:B------:R-:W-:Y:S02]  /*b0d0*/  @!P3 LOP3.LUT R8, R8, 0xfffffffe, RZ, 0xc0, !PT ;  /* 0xfffffffe0808b812 */ /* 0x000fe400078ec0ff */
[----:B------:R-:W-:Y:S01]  /*b0e0*/  @!P2 LOP3.LUT R7, R7, 0xfffffffe, RZ, 0xc0, !PT ;  /* 0xfffffffe0707a812 */ /* 0x000fe200078ec0ff */
[--C-:B------:R-:W-:Y:S01]  /*b0f0*/  @!P4 IMAD.WIDE R12, R4, 0x4, R2.reuse ;  /* 0x00000004040cc825 */ /* 0x100fe200078e0202 */
[----:B------:R-:W-:Y:S02]  /*b100*/  @!P1 LOP3.LUT R6, R6, 0xfffffffe, RZ, 0xc0, !PT ;  /* 0xfffffffe06069812 */ /* 0x000fe400078ec0ff */
[----:B------:R-:W-:Y:S01]  /*b110*/  @!P0 LOP3.LUT R5, R5, 0xfffffffe, RZ, 0xc0, !PT ;  /* 0xfffffffe05058812 */ /* 0x000fe200078ec0ff */
[----:B------:R-:W-:Y:S01]  /*b120*/  @!P3 IMAD.WIDE R10, R8, 0x4, R2 ;  /* 0x00000004080ab825 */ /* 0x000fe200078e0202 */
[----:B------:R2:W-:Y:S01]  /*b130*/  @!P4 ST.E.64 [R12.64], R146 ;  /* 0x000000920c00c985 */ /* 0x0005e2000c101b0c */
[----:B------:R-:W-:-:S02]  /*b140*/  IADD3 R14, R0, 0x88, RZ ;  /* 0x00000088000e7810 */ /* 0x000fc40007ffe0ff */
[--C-:B------:R-:W-:Y:S01]  /*b150*/  @!P2 IMAD.WIDE R8, R7, 0x4, R2.reuse ;  /* 0x000000040708a825 */ /* 0x100fe200078e0202 */
[----:B------:R3:W-:Y:S03]  /*b160*/  @!P3 ST.E.64 [R10.64], R142 ;  /* 0x0000008e0a00b985 */ /* 0x0007e6000c101b0c */
[--C-:B------:R-:W-:Y:S01]  /*b170*/  @!P1 IMAD.WIDE R6, R6, 0x4, R2.reuse ;  /* 0x0000000406069825 */ /* 0x100fe200078e0202 */
[----:B------:R4:W-:Y:S03]  /*b180*/  @!P2 ST.E.64 [R8.64], R138 ;  /* 0x0000008a0800a985 */ /* 0x0009e6000c101b0c */
[----:B------:R-:W-:Y:S01]  /*b190*/  @!P0 IMAD.WIDE R4, R5, 0x4, R2 ;  /* 0x0000000405048825 */ /* 0x000fe200078e0202 */
[----:B------:R-:W-:Y:S04]  /*b1a0*/  @!P1 ST.E.64 [R6.64], R38 ;  /* 0x0000002606009985 */ /* 0x000fe8000c101b0c */
[----:B------:R1:W-:Y:S01]  /*b1b0*/  @!P0 ST.E.64 [R4.64], R42 ;  /* 0x0000002a04008985 */ /* 0x0003e2000c101b0c */
[----:B--2---:R-:W-:-:S02]  /*b1c0*/  IADD3 R12, R0, 0x80, RZ ;  /* 0x00000080000c7810 */ /* 0x004fc40007ffe0ff */
[C---:B---3--:R-:W-:Y:S02]  /*b1d0*/  IADD3 R10, R0.reuse, 0x70, RZ ;  /* 0x00000070000a7810 */ /* 0x048fe40007ffe0ff */
[C---:B------:R-:W-:Y:S02]  /*b1e0*/  IADD3 R11, R0.reuse, 0x78, RZ ;  /* 0x00000078000b7810 */ /* 0x040fe40007ffe0ff */
[C---:B----4-:R-:W-:Y:S02]  /*b1f0*/  IADD3 R8, R0.reuse, 0x60, RZ ;  /* 0x0000006000087810 */ /* 0x050fe40007ffe0ff */
[----:B------:R-:W-:Y:S02]  /*b200*/  IADD3 R9, R0, 0x68, RZ ;  /* 0x0000006800097810 */ /* 0x000fe40007ffe0ff */
[----:B------:R-:W-:Y:S02]  /*b210*/  ISETP.GE.AND P4, PT, R8, c[0x0][0x3c8], PT ;  /* 0x0000f20008007a0c */ /* 0x000fe40003f86270 */
[----:B------:R-:W-:-:S02]  /*b220*/  ISETP.GE.AND P3, PT, R9, c[0x0][0x3c8], PT ;  /* 0x0000f20009007a0c */ /* 0x000fc40003f66270 */
[----:B-1----:R-:W-:Y:S02]  /*b230*/  @!P6 LEA.HI R4, R15, R15, RZ, 0x1 ;  /* 0x0000000f0f04e211 */ /* 0x002fe400078f08ff */
[----:B------:R-:W-:Y:S02]  /*b240*/  @!P5 LEA.HI R5, R16, R16, RZ, 0x1 ;  /* 0x000000101005d211 */ /* 0x000fe400078f08ff */
[----:B------:R-:W-:Y:S02]  /*b250*/  @!P6 LOP3.LUT R4, R4, 0xfffffffe, RZ, 0xc0, !PT ;  /* 0xfffffffe0404e812 */ /* 0x000fe400078ec0ff */
[----:B------:R-:W-:Y:S02]  /*b260*/  @!P5 LOP3.LUT R5, R5, 0xfffffffe, RZ, 0xc0, !PT ;  /* 0xfffffffe0505d812 */ /* 0x000fe400078ec0ff */
[----:B------:R-:W-:Y:S01]  /*b270*/  ISETP.GE.AND P2, PT, R10, c[0x0][0x3c8], PT ;  /* 0x0000f2000a007a0c */ /* 0x000fe20003f46270 */
[----:B------:R-:W-:Y:S01]  /*b280*/  @!P6 IMAD.WIDE R6, R4, 0x4, R2 ;  /* 0x000000040406e825 */ /* 0x000fe200078e0202 */
[----:B------:R-:W-:-:S02]  /*b290*/  ISETP.GE.AND P1, PT, R11, c[0x0][0x3c8], PT ;  /* 0x0000f2000b007a0c */ /* 0x000fc40003f26270 */
[----:B------:R-:W-:Y:S01]  /*b2a0*/  ISETP.GE.AND P0, PT, R12, c[0x0][0x3c8], PT ;  /* 0x0000f2000c007a0c */ /* 0x000fe20003f06270 */
[----:B------:R-:W-:Y:S01]  /*b2b0*/  @!P5 IMAD.WIDE R4, R5, 0x4, R2 ;  /* 0x000000040504d825 */ /* 0x000fe200078e0202 */
[----:B------:R1:W-:Y:S01]  /*b2c0*/  @!P6 ST.E.64 [R6.64], R46 ;  /* 0x0000002e0600e985 */ /* 0x0003e2000c101b0c */
[----:B------:R-:W-:Y:S02]  /*b2d0*/  IADD3 R15, R0, 0x90, RZ ;  /* 0x00000090000f7810 */ /* 0x000fe40007ffe0ff */
[----:B------:R-:W-:Y:S01]  /*b2e0*/  ISETP.GE.AND P6, PT, R14, c[0x0][0x3c8], PT ;  /* 0x0000f2000e007a0c */ /* 0x000fe20003fc6270 */
[----:B------:R2:W-:Y:S01]  /*b2f0*/  @!P5 ST.E.64 [R4.64], R50 ;  /* 0x000000320400d985 */ /* 0x0005e2000c101b0c */
[----:B------:R-:W-:Y:S02]  /*b300*/  ISETP.GE.AND P5, PT, R15, c[0x0][0x3c8], PT ;  /* 0x0000f2000f007a0c */ /* 0x000fe40003fa6270 */
[----:B-1----:R-:W-:Y:S02]  /*b310*/  @!P2 LEA.HI R7, R10, R10, RZ, 0x1 ;  /* 0x0000000a0a07a211 */ /* 0x002fe400078f08ff */
[----:B------:R-:W-:-:S02]  /*b320*/  @!P1 LEA.HI R6, R11, R11, RZ, 0x1 ;  /* 0x0000000b0b069211 */ /* 0x000fc400078f08ff */
[----:B--2---:R-:W-:Y:S02]  /*b330*/  @!P4 LEA.HI R4, R8, R8, RZ, 0x1 ;  /* 0x000000080804c211 */ /* 0x004fe400078f08ff */
[----:B------:R-:W-:Y:S02]  /*b340*/  @!P3 LEA.HI R8, R9, R9, RZ, 0x1 ;  /* 0x000000090908b211 */ /* 0x000fe400078f08ff */
[----:B------:R-:W-:Y:S02]  /*b350*/  @!P0 LEA.HI R5, R12, R12, RZ, 0x1 ;  /* 0x0000000c0c058211 */ /* 0x000fe400078f08ff */
[----:B------:R-:W-:Y:S02]  /*b360*/  @!P4 LOP3.LUT R4, R4, 0xfffffffe, RZ, 0xc0, !PT ;  /* 0xfffffffe0404c812 */ /* 0x000fe400078ec0ff */
[----:B------:R-:W-:Y:S02]  /*b370*/  @!P3 LOP3.LUT R8, R8, 0xfffffffe, RZ, 0xc0, !PT ;  /* 0xfffffffe0808b812 */ /* 0x000fe400078ec0ff */
[----:B------:R-:W-:Y:S01]  /*b380*/  @!P2 LOP3.LUT R7, R7, 0xfffffffe, RZ, 0xc0, !PT ;  /* 0xfffffffe0707a812 */ /* 0x000fe200078ec0ff */
[----:B------:R-:W-:Y:S01]  /*b390*/  @!P4 IMAD.WIDE R12, R4, 0x4, R2 ;  /* 0x00000004040cc825 */ /* 0x000fe200078e0202 */
[----:B------:R-:W-:-:S02]  /*b3a0*/  @!P1 LOP3.LUT R6, R6, 0xfffffffe, RZ, 0xc0, !PT ;  /* 0xfffffffe06069812 */ /* 0x000fc400078ec0ff */
[----:B------:R-:W-:Y:S01]  /*b3b0*/  @!P0 LOP3.LUT R5, R5, 0xfffffffe, RZ, 0xc0, !PT ;  /* 0xfffffffe05058812 */ /* 0x000fe200078ec0ff */
[--C-:B------:R-:W-:Y:S01]  /*b3c0*/  @!P3 IMAD.WIDE R10, R8, 0x4, R2.reuse ;  /* 0x00000004080ab825 */ /* 0x100fe200078e0202 */
[----:B------:R1:W-:Y:S03]  /*b3d0*/  @!P4 ST.E.64 [R12.64], R54 ;  /* 0x000000360c00c985 */ /* 0x0003e6000c101b0c */
[--C-:B------:R-:W-:Y:S01]  /*b3e0*/  @!P2 IMAD.WIDE R8, R7, 0x4, R2.reuse ;  /* 0x000000040708a825 */ /* 0x100fe200078e0202 */
[----:B------:R2:W-:Y:S03]  /*b3f0*/  @!P3 ST.E.64 [R10.64], R58 ;  /* 0x0000003a0a00b985 */ /* 0x0005e6000c101b0c */
[--C-:B------:R-:W-:Y:S01]  /*b400*/  @!P1 IMAD.WIDE R6, R6, 0x4, R2.reuse ;  /* 0x0000000406069825 */ /* 0x100fe200078e0202 */
[----:B------:R3:W-:Y:S03]  /*b410*/  @!P2 ST.E.64 [R8.64], R62 ;  /* 0x0000003e0800a985 */ /* 0x0007e6000c101b0c */
[----:B------:R-:W-:Y:S01]  /*b420*/  @!P0 IMAD.WIDE R4, R5, 0x4, R2 ;  /* 0x0000000405048825 */ /* 0x000fe200078e0202 */
[----:B------:R-:W-:Y:S04]  /*b430*/  @!P1 ST.E.64 [R6.64], R66 ;  /* 0x0000004206009985 */ /* 0x000fe8000c101b0c */
[----:B------:R4:W-:Y:S01]  /*b440*/  @!P0 ST.E.64 [R4.64], R70 ;  /* 0x0000004604008985 */ /* 0x0009e2000c101b0c */
[----:B-1----:R-:W-:-:S02]  /*b450*/  IADD3 R12, R0, 0xb8, RZ ;  /* 0x000000b8000c7810 */ /* 0x002fc40007ffe0ff */
[C---:B--2---:R-:W-:Y:S02]  /*b460*/  IADD3 R10, R0.reuse, 0xa8, RZ ;  /* 0x000000a8000a7810 */ /* 0x044fe40007ffe0ff */
[C---:B------:R-:W-:Y:S02]  /*b470*/  IADD3 R11, R0.reuse, 0xb0, RZ ;  /* 0x000000b0000b7810 */ /* 0x040fe40007ffe0ff */
[C---:B---3--:R-:W-:Y:S02]  /*b480*/  IADD3 R8, R0.reuse, 0x98, RZ ;  /* 0x0000009800087810 */ /* 0x048fe40007ffe0ff */
[----:B------:R-:W-:Y:S02]  /*b490*/  IADD3 R9, R0, 0xa0, RZ ;  /* 0x000000a000097810 */ /* 0x000fe40007ffe0ff */
[----:B------:R-:W-:Y:S02]  /*b4a0*/  ISETP.GE.AND P4, PT, R8, c[0x0][0x3c8], PT ;  /* 0x0000f20008007a0c */ /* 0x000fe40003f86270 */
[----:B------:R-:W-:-:S02]  /*b4b0*/  ISETP.GE.AND P3, PT, R9, c[0x0][0x3c8], PT ;  /* 0x0000f20009007a0c */ /* 0x000fc40003f66270 */
[----:B----4-:R-:W-:Y:S02]  /*b4c0*/  @!P6 LEA.HI R4, R14, R14, RZ, 0x1 ;  /* 0x0000000e0e04e211 */ /* 0x010fe400078f08ff */
        /* <DEDUP_REMOVED lines=9> */
[C---:B------:R-:W-:Y:S02]  /*b560*/  IADD3 R14, R0.reuse, 0xc0, RZ ;  /* 0x000000c0000e7810 */ /* 0x040fe40007ffe0ff */
[----:B------:R-:W-:Y:S01]  /*b570*/  IADD3 R15, R0, 0xc8, RZ ;  /* 0x000000c8000f7810 */ /* 0x000fe20007ffe0ff */
[----:B------:R2:W-:Y:S01]  /*b580*/  @!P5 ST.E.64 [R4.64], R78 ;  /* 0x0000004e0400d985 */ /* 0x0005e2000c101b0c */
[----:B------:R-:W-:Y:S02]  /*b590*/  ISETP.GE.AND P6, PT, R14, c[0x0][0x3c8], PT ;  /* 0x0000f2000e007a0c */ /* 0x000fe40003fc6270 */
[----:B------:R-:W-:Y:S02]  /*b5a0*/  ISETP.GE.AND P5, PT, R15, c[0x0][0x3c8], PT ;  /* 0x0000f2000f007a0c */ /* 0x000fe40003fa6270 */
[----:B-1----:R-:W-:-:S02]  /*b5b0*/  @!P2 LEA.HI R7, R10, R10, RZ, 0x1 ;  /* 0x0000000a0a07a211 */ /* 0x002fc400078f08ff */
[----:B------:R-:W-:Y:S02]  /*b5c0*/  @!P1 LEA.HI R6, R11, R11, RZ, 0x1 ;  /* 0x0000000b0b069211 */ /* 0x000fe400078f08ff */
[----:B--2---:R-:W-:Y:S02]  /*b5d0*/  @!P4 LEA.HI R4, R8, R8, RZ, 0x1 ;  /* 0x000000080804c211 */ /* 0x004fe400078f08ff */
[----:B------:R-:W-:Y:S02]  /*b5e0*/  @!P3 LEA.HI R8, R9, R9, RZ, 0x1 ;  /* 0x000000090908b211 */ /* 0x000fe400078f08ff */
[----:B------:R-:W-:Y:S02]  /*b5f0*/  @!P0 LEA.HI R5, R12, R12, RZ, 0x1 ;  /* 0x0000000c0c058211 */ /* 0x000fe400078f08ff */
[----:B------:R-:W-:Y:S02]  /*b600*/  @!P4 LOP3.LUT R4, R4, 0xfffffffe, RZ, 0xc0, !PT ;  /* 0xfffffffe0404c812 */ /* 0x000fe400078ec0ff */
[----:B------:R-:W-:-:S02]  /*b610*/  @!P3 LOP3.LUT R8, R8, 0xfffffffe, RZ, 0xc0, !PT ;  /* 0xfffffffe0808b812 */ /* 0x000fc400078ec0ff */
[----:B------:R-:W-:Y:S01]  /*b620*/  @!P2 LOP3.LUT R7, R7, 0xfffffffe, RZ, 0xc0, !PT ;  /* 0xfffffffe0707a812 */ /* 0x000fe200078ec0ff */
[--C-:B------:R-:W-:Y:S01]  /*b630*/  @!P4 IMAD.WIDE R12, R4, 0x4, R2.reuse ;  /* 0x00000004040cc825 */ /* 0x100fe200078e0202 */
[----:B------:R-:W-:Y:S02]  /*b640*/  @!P1 LOP3.LUT R6, R6, 0xfffffffe, RZ, 0xc0, !PT ;  /* 0xfffffffe06069812 */ /* 0x000fe400078ec0ff */
        /* <DEDUP_REMOVED lines=20> */
[----:B------:R-:W-:Y:S02]  /*b790*/  ISETP.GE.AND P2, PT, R10, c[0x0][0x3c8], PT ;  /* 0x0000f2000a007a0c */ /* 0x000fe40003f46270 */
[----:B------:R-:W-:Y:S01]  /*b7a0*/  @!P5 LOP3.LUT R5, R5, 0xfffffffe, RZ, 0xc0, !PT ;  /* 0xfffffffe0505d812 */ /* 0x000fe200078ec0ff */
[----:B------:R-:W-:Y:S01]  /*b7b0*/  @!P6 IMAD.WIDE R6, R4, 0x4, R2 ;  /* 0x000000040406e825 */ /* 0x000fe200078e0202 */
[----:B------:R-:W-:-:S02]  /*b7c0*/  ISETP.GE.AND P1, PT, R11, c[0x0][0x3c8], PT ;  /* 0x0000f2000b007a0c */ /* 0x000fc40003f26270 */
[----:B------:R-:W-:Y:S01]  /*b7d0*/  ISETP.GE.AND P0, PT, R12, c[0x0][0x3c8], PT ;  /* 0x0000f2000c007a0c */ /* 0x000fe20003f06270 */
[----:B------:R-:W-:Y:S01]  /*b7e0*/  @!P5 IMAD.WIDE R4, R5, 0x4, R2 ;  /* 0x000000040504d825 */ /* 0x000fe200078e0202 */
[----:B------:R1:W-:Y:S01]  /*b7f0*/  @!P6 ST.E.64 [R6.64], R102 ;  /* 0x000000660600e985 */ /* 0x0003e2000c101b0c */
[----:B------:R-:W-:-:S03]  /*b800*/  IADD3 R0, R0, 0xf8, RZ ;  /* 0x000000f800007810 */ /* 0x000fc60007ffe0ff */
[----:B------:R2:W-:Y:S01]  /*b810*/  @!P5 ST.E.64 [R4.64], R106 ;  /* 0x0000006a0400d985 */ /* 0x0005e2000c101b0c */
[----:B-1----:R-:W-:-:S04]  /*b820*/  @!P2 LEA.HI R7, R10, R10, RZ, 0x1 ;  /* 0x0000000a0a07a211 */ /* 0x002fc800078f08ff */
        /* <DEDUP_REMOVED lines=17> */
[----:B------:R1:W-:Y:S04]  /*b940*/  @!P1 ST.E.64 [R6.64], R122 ;  /* 0x0000007a06009985 */ /* 0x0003e8000c101b0c */
[----:B------:R1:W-:Y:S01]  /*b950*/  @!P0 ST.E.64 [R4.64], R126 ;  /* 0x0000007e04008985 */ /* 0x0003e2000c101b0c */
[----:B------:R-:W-:-:S13]  /*b960*/  ISETP.GE.AND P0, PT, R0, c[0x0][0x3c8], PT ;  /* 0x0000f20000007a0c */ /* 0x000fda0003f06270 */
[----:B------:R-:W-:Y:S05]  /*b970*/  @P0 EXIT ;  /* 0x000000000000094d */ /* 0x000fea0003800000 */
[----:B------:R-:W-:-:S04]  /*b980*/  LEA.HI R0, R0, R0, RZ, 0x1 ;  /* 0x0000000000007211 */ /* 0x000fc800078f08ff */
[----:B------:R-:W-:-:S05]  /*b990*/  LOP3.LUT R0, R0, 0xfffffffe, RZ, 0xc0, !PT ;  /* 0xfffffffe00007812 */ /* 0x000fca00078ec0ff */
[----:B------:R-:W-:-:S05]  /*b9a0*/  IMAD.WIDE R2, R0, 0x4, R2 ;  /* 0x0000000400027825 */ /* 0x000fca00078e0202 */
[----:B------:R-:W-:Y:S01]  /*b9b0*/  ST.E.64 [R2.64], R130 ;  /* 0x0000008202007985 */ /* 0x000fe2000c101b0c */
[----:B------:R-:W-:Y:S05]  /*b9c0*/  EXIT ;  /* 0x000000000000794d */ /* 0x000fea0003800000 */
.L_x_9:
[----:B------:R-:W1:Y:S02]  /*b9d0*/  S2R R0, SR_TID.X ;  /* 0x0000000000007919 */ /* 0x000e640000002100 */
[----:B-1----:R-:W-:-:S13]  /*b9e0*/  ISETP.GT.AND P0, PT, R0, 0x7f, PT ;  /* 0x0000007f0000780c */ /* 0x002fda0003f04270 */
[----:B------:R-:W-:Y:S05]  /*b9f0*/  @P0 EXIT ;  /* 0x000000000000094d */ /* 0x000fea0003800000 */
[----:B------:R-:W1:Y:S01]  /*ba00*/  S2R R8, SR_CTAID.X ;  /* 0x0000000000087919 */ /* 0x000e620000002500 */
[----:B------:R-:W-:-:S05]  /*ba10*/  MOV R3, c[0x0][0x4e8] ;  /* 0x00013a0000037a02 */ /* 0x000fca0000000f00 */
[----:B------:R-:W-:Y:S01]  /*ba20*/  IMAD R2, R3, c[0x0][0x388], RZ ;  /* 0x0000e20003027a24 */ /* 0x000fe200078e02ff */
[----:B-1----:R-:W-:-:S04]  /*ba30*/  LEA R8, R8, R0, 0x7 ;  /* 0x0000000008087211 */ /* 0x002fc800078e38ff */
[----:B------:R-:W-:-:S13]  /*ba40*/  ISETP.GE.AND P0, PT, R8, R2, PT ;  /* 0x000000020800720c */ /* 0x000fda0003f06270 */
[----:B------:R-:W-:Y:S05]  /*ba50*/  @P0 EXIT ;  /* 0x000000000000094d */ /* 0x000fea0003800000 */
[----:B------:R-:W1:Y:S01]  /*ba60*/  S2R R7, SR_CTAID.Z ;  /* 0x0000000000077919 */ /* 0x000e620000002700 */
[----:B------:R-:W-:Y:S01]  /*ba70*/  USHF.R.S32.HI UR6, URZ, 0x1f, UR11 ;  /* 0x0000001f3f067899 */ /* 0x000fe2000801140b */
[----:B------:R-:W-:Y:S01]  /*ba80*/  ISETP.NE.AND P0, PT, R3, 0x1, PT ;  /* 0x000000010300780c */ /* 0x000fe20003f05270 */
[----:B------:R-:W-:Y:S01]  /*ba90*/  ULDC.64 UR4, c[0x0][0x4d0] ;  /* 0x0001340000047ab9 */ /* 0x000fe20000000a00 */
[----:B------:R-:W2:Y:S01]  /*baa0*/  S2R R9, SR_CTAID.Y ;  /* 0x0000000000097919 */ /* 0x000ea20000002600 */
[----:B------:R-:W-:Y:S01]  /*bab0*/  UIMAD UR6, UR6, UR4, URZ ;  /* 0x00000004060672a4 */ /* 0x000fe2000f8e023f */
[----:B------:R-:W-:Y:S01]  /*bac0*/  IADD3 R4, RZ, -UR11, RZ ;  /* 0x8000000bff047c10 */ /* 0x000fe2000fffe0ff */
[----:B------:R-:W-:Y:S01]  /*bad0*/  UIMAD.WIDE.U32 UR8, UR11, UR4, URZ ;  /* 0x000000040b0872a5 */ /* 0x000fe2000f8e003f */
[----:B------:R-:W-:Y:S01]  /*bae0*/  MOV R0, R8 ;  /* 0x0000000800007202 */ /* 0x000fe20000000f00 */
[----:B------:R-:W-:-:S04]  /*baf0*/  UIMAD UR4, UR11, UR5, UR6 ;  /* 0x000000050b0472a4 */ /* 0x000fc8000f8e0206 */
[----:B------:R-:W-:Y:S01]  /*bb00*/  UIADD3 UR4, UR9, UR4, URZ ;  /* 0x0000000409047290 */ /* 0x000fe2000fffe03f */
[----:B------:R-:W-:Y:S01]  /*bb10*/  MOV R3, UR9 ;  /* 0x0000000900037c02 */ /* 0x000fe20008000f00 */
[----:B------:R-:W-:-:S04]  /*bb20*/  @P0 IMAD.HI.U32 R5, R8, c[0x0][0x4ec], RZ ;  /* 0x00013b0008050a27 */ /* 0x000fc800078e00ff */
[----:B------:R-:W-:Y:S01]  /*bb30*/  IMAD.U32 R2, RZ, RZ, UR8 ;  /* 0x00000008ff027e24 */ /* 0x000fe2000f8e00ff */
[----:B------:R-:W-:Y:S01]  /*bb40*/  @P0 SHF.R.U32.HI R0, RZ, c[0x0][0x4f0], R5 ;  /* 0x00013c00ff000a19 */ /* 0x000fe20000011605 */
[----:B------:R-:W-:Y:S01]  /*bb50*/  IMAD.U32 R3, RZ, RZ, UR4 ;  /* 0x00000004ff037e24 */ /* 0x000fe2000f8e00ff */
[----:B-1----:R-:W-:-:S03]  /*bb60*/  SHF.R.S32.HI R6, RZ, 0x1f, R7 ;  /* 0x0000001fff067819 */ /* 0x002fc60000011407 */
[----:B------:R-:W-:-:S04]  /*bb70*/  IMAD.WIDE.U32 R2, R7, c[0x0][0x4d8], R2 ;  /* 0x0001360007027a25 */ /* 0x000fc800078e0002 */
[----:B------:R-:W-:Y:S02]  /*bb80*/  IMAD R6, R6, c[0x0][0x4d8], RZ ;  /* 0x0001360006067a24 */ /* 0x000fe400078e02ff */
[----:B--2---:R-:W-:Y:S02]  /*bb90*/  IMAD R4, R4, c[0x0][0x550], R9 ;  /* 0x0001540004047a24 */ /* 0x004fe400078e0209 */
[----:B------:R-:W-:Y:S01]  /*bba0*/  IMAD R5, R7, c[0x0][0x4dc], R6 ;  /* 0x0001370007057a24 */ /* 0x000fe200078e0206 */
[----:B------:R-:W-:Y:S02]  /*bbb0*/  IADD3 R7, -R0, RZ, RZ ;  /* 0x000000ff00077210 */ /* 0x000fe40007ffe1ff */
[----:B------:R-:W-:Y:S01]  /*bbc0*/  SHF.R.S32.HI R6, RZ, 0x1f, R4 ;  /* 0x0000001fff067819 */ /* 0x000fe20000011404 */
[----:B------:R-:W-:Y:S02]  /*bbd0*/  IMAD.IADD R3, R5, 0x1, R3 ;  /* 0x0000000105037824 */ /* 0x000fe400078e0203 */
[----:B------:R-:W-:Y:S01]  /*bbe0*/  IMAD R5, R7, c[0x0][0x4e8], R8 ;  /* 0x00013a0007057a24 */ /* 0x000fe200078e0208 */
[----:B------:R-:W-:Y:S01]  /*bbf0*/  SHF.R.S32.HI R7, RZ, 0x1f, R0 ;  /* 0x0000001fff077819 */ /* 0x000fe20000011400 */
[----:B------:R-:W-:-:S02]  /*bc00*/  IMAD R6, R6, c[0x0][0x4e0], RZ ;  /* 0x0001380006067a24 */ /* 0x000fc400078e02ff */
[----:B------:R-:W-:-:S04]  /*bc10*/  IMAD.WIDE.U32 R2, R4, c[0x0][0x4e0], R2 ;  /* 0x0001380004027a25 */ /* 0x000fc800078e0002 */
[----:B------:R-:W-:Y:S01]  /*bc20*/  IMAD R6, R4, c[0x0][0x4e4], R6 ;  /* 0x0001390004067a24 */ /* 0x000fe200078e0206 */
[----:B------:R-:W-:Y:S02]  /*bc30*/  SHF.R.S32.HI R4, RZ, 0x1f, R5 ;  /* 0x0000001fff047819 */ /* 0x000fe40000011405 */
[----:B------:R-:W-:-:S03]  /*bc40*/  IADD3 R2, P0, R0, R2, RZ ;  /* 0x0000000200027210 */ /* 0x000fc60007f1e0ff */
[----:B------:R-:W-:Y:S01]  /*bc50*/  IMAD R0, R4, c[0x0][0x4c8], RZ ;  /* 0x0001320004007a24 */ /* 0x000fe200078e02ff */
[----:B------:R-:W-:-:S03]  /*bc60*/  IADD3.X R3, R7, R3, R6, P0, !PT ;  /* 0x0000000307037210 */ /* 0x000fc600007fe406 */
[C---:B------:R-:W-:Y:S02]  /*bc70*/  IMAD R0, R5.reuse, c[0x0][0x4cc], R0 ;  /* 0x0001330005007a24 */ /* 0x040fe400078e0200 */
[----:B------:R-:W-:-:S05]  /*bc80*/  IMAD.WIDE.U32 R2, R5, c[0x0][0x4c8], R2 ;  /* 0x0001320005027a25 */ /* 0x000fca00078e0002 */
[----:B------:R-:W-:Y:S02]  /*bc90*/  IADD3 R0, R3, R0, RZ ;  /* 0x0000000003007210 */ /* 0x000fe40007ffe0ff */
[----:B------:R-:W-:-:S04]  /*bca0*/  LEA R4, P0, R2, c[0x0][0x4a8], 0x2 ;  /* 0x00012a0002047a11 */ /* 0x000fc800078010ff */
[----:B------:R-:W-:Y:S02]  /*bcb0*/  LEA.HI.X R5, R2, c[0x0][0x4ac], R0, 0x2, P0 ;  /* 0x00012b0002057a11 */ /* 0x000fe400000f1400 */
[----:B------:R-:W-:-:S05]  /*bcc0*/  MOV R0, 0xff800000 ;  /* 0xff80000000007802 */ /* 0x000fca0000000f00 */
[----:B------:R-:W-:Y:S01]  /*bcd0*/  STG.E [R4.64], R0 ;  /* 0x0000000004007986 */ /* 0x000fe2000c10190c */
[----:B------:R-:W-:Y:S05]  /*bce0*/  EXIT ;  /* 0x000000000000794d */ /* 0x000fea0003800000 */
.L_x_12:
[----:B------:R-:W-:-:S00]  /*bcf0*/  BRA `(.L_x_12) ;  /* 0xfffffff000007947 */ /* 0x000fc0000383ffff */
[----:B------:R-:W-:-:S00]  /*bd00*/  NOP ;  /* 0x0000000000007918 */ /* 0x000fc00000000000 */
[----:B------:R-:W-:-:S00]  /*bd10*/  NOP ;  /* 0x0000000000007918 */ /* 0x000fc00000000000 */
[----:B------:R-:W-:-:S00]  /*bd20*/  NOP ;  /* 0x0000000000007918 */ /* 0x000fc00000000000 */
[----:B------:R-:W-:-:S00]  /*bd30*/  NOP ;  /* 0x0000000000007918 */ /* 0x000fc00000000000 */
[----:B------:R-:W-:-:S00]  /*bd40*/  NOP ;  /* 0x0000000000007918 */ /* 0x000fc00000000000 */
[----:B------:R-:W-:-:S00]  /*bd50*/  NOP ;  /* 0x0000000000007918 */ /* 0x000fc00000000000 */
[----:B------:R-:W-:-:S00]  /*bd60*/  NOP ;  /* 0x0000000000007918 */ /* 0x000fc00000000000 */
[----:B------:R-:W-:-:S00]  /*bd70*/  NOP ;  /* 0x0000000000007918 */ /* 0x000fc00000000000 */
.L_x_3228:


//--------------------- .text._ZN7cutlass13device_kernelIN5flash19enable_sm80_to_sm89INS1_16FlashAttnFwdSm80INS1_25CollectiveMainloopFwdSm80ILi8ELi1ELb1EN4cute5tupleIJNS5_1CILi128EEENS7_ILi48EEENS7_ILi256EEEEEELi256ENS_6half_tEfNS_4arch4Sm80ELb0ELb0ELb0ELb1ELb1ELb0ELb1ELb1EEENS1_21CollectiveEpilogueFwdINS6_IJS8_SA_S9_EEENS6_IJNS7_ILi1EEESI_SI_EEESC_SE_Li256ELb1ELb1ELb1ELb0EEENS1_36VarlenDynamicPersistentTileSchedulerILi128ELi48ELi256ELi256ELb1ELb1ELb0ELb0ELb1ELb1EEEEEEEEEvNT_6ParamsE --------------------------
	.section	.text._ZN7cutlass13device_kernelIN5flash19enable_sm80_to_sm89INS1_16FlashAttnFwdSm80INS1_25CollectiveMainloopFwdSm80ILi8ELi1ELb1EN4cute5tupleIJNS5_1CILi128EEENS7_ILi48EEENS7_ILi256EEEEEELi256ENS_6half_tEfNS_4arch4Sm80ELb0ELb0ELb0ELb1ELb1ELb0ELb1ELb1EEENS1_21CollectiveEpilogueFwdINS6_IJS8_SA_S9_EEENS6_IJNS7_ILi1EEESI_SI_EEESC_SE_Li256ELb1ELb1ELb1ELb0EEENS1_36VarlenDynamicPersistentTileSchedulerILi128ELi48ELi256ELi256ELb1ELb1ELb0ELb0ELb1ELb1EEEEEEEEEvNT_6ParamsE,"ax",@progbits
	.sectioninfo	@"SHI_REGISTERS=255"
	.align	128
.text._ZN7cutlass13device_kernelIN5flash19enable_sm80_to_sm89INS1_16FlashAttnFwdSm80INS1_25CollectiveMainloopFwdSm80ILi8ELi1ELb1EN4cute5tupleIJNS5_1CILi128EEENS7_ILi48EEENS7_ILi256EEEEEELi256ENS_6half_tEfNS_4arch4Sm80ELb0ELb0ELb0ELb1ELb1ELb0ELb1ELb1EEENS1_21CollectiveEpilogueFwdINS6_IJS8_SA_S9_EEENS6_IJNS7_ILi1EEESI_SI_EEESC_SE_Li256ELb1ELb1ELb1ELb0EEENS1_36VarlenDynamicPersistentTileSchedulerILi128ELi48ELi256ELi256ELb1ELb1ELb0ELb0ELb1ELb1EEEEEEEEEvNT_6ParamsE:
        .type           _ZN7cutlass13device_kernelIN5flash19enable_sm80_to_sm89INS1_16FlashAttnFwdSm80INS1_25CollectiveMainloopFwdSm80ILi8ELi1ELb1EN4cute5tupleIJNS5_1CILi128EEENS7_ILi48EEENS7_ILi256EEEEEELi256ENS_6half_tEfNS_4arch4Sm80ELb0ELb0ELb0ELb1ELb1ELb0ELb1ELb1EEENS1_21CollectiveEpilogueFwdINS6_IJS8_SA_S9_EEENS6_IJNS7_ILi1EEESI_SI_EEESC_SE_Li256ELb1ELb1ELb1ELb0EEENS1_36VarlenDynamicPersistentTileSchedulerILi128ELi48ELi256ELi256ELb1ELb1ELb0ELb0ELb1ELb1EEEEEEEEEvNT_6ParamsE,@function
        .size           _ZN7cutlass13device_kernelIN5flash19enable_sm80_to_sm89INS1_16FlashAttnFwdSm80INS1_25CollectiveMainloopFwdSm80ILi8ELi1ELb1EN4cute5tupleIJNS5_1CILi128EEENS7_ILi48EEENS7_ILi256EEEEEELi256ENS_6half_tEfNS_4arch4Sm80ELb0ELb0ELb0ELb1ELb1ELb0ELb1ELb1EEENS1_21CollectiveEpilogueFwdINS6_IJS8_SA_S9_EEENS6_IJNS7_ILi1EEESI_SI_EEESC_SE_Li256ELb1ELb1ELb1ELb0EEENS1_36VarlenDynamicPersistentTileSchedulerILi128ELi48ELi256ELi256ELb1ELb1ELb0ELb0ELb1ELb1EEEEEEEEEvNT_6ParamsE,(.L_x_3229 - _ZN7cutlass13device_kernelIN5flash19enable_sm80_to_sm89INS1_16FlashAttnFwdSm80INS1_25CollectiveMainloopFwdSm80ILi8ELi1ELb1EN4cute5tupleIJNS5_1CILi128EEENS7_ILi48EEENS7_ILi256EEEEEELi256ENS_6half_tEfNS_4arch4Sm80ELb0ELb0ELb0ELb1ELb1ELb0ELb1ELb1EEENS1_21CollectiveEpilogueFwdINS6_IJS8_SA_S9_EEENS6_IJNS7_ILi1EEESI_SI_EEESC_SE_Li256ELb1ELb1ELb1ELb0EEENS1_36VarlenDynamicPersistentTileSchedulerILi128ELi48ELi256ELi256ELb1ELb1ELb0ELb0ELb1ELb1EEEEEEEEEvNT_6ParamsE)
        .other          _ZN7cutlass13device_kernelIN5flash19enable_sm80_to_sm89INS1_16FlashAttnFwdSm80INS1_25CollectiveMainloopFwdSm80ILi8ELi1ELb1EN4cute5tupleIJNS5_1CILi128EEENS7_ILi48EEENS7_ILi256EEEEEELi256ENS_6half_tEfNS_4arch4Sm80ELb0ELb0ELb0ELb1ELb1ELb0ELb1ELb1EEENS1_21CollectiveEpilogueFwdINS6_IJS8_SA_S9_EEENS6_IJNS7_ILi1EEESI_SI_EEESC_SE_Li256ELb1ELb1ELb1ELb0EEENS1_36VarlenDynamicPersistentTileSchedulerILi128ELi48ELi256ELi256ELb1ELb1ELb0ELb0ELb1ELb1EEEEEEEEEvNT_6ParamsE,@"STO_CUDA_ENTRY STV_DEFAULT"
_ZN7cutlass13device_kernelIN5flash19enable_sm80_to_sm89INS1_16FlashAttnFwdSm80INS1_25CollectiveMainloopFwdSm80ILi8ELi1ELb1EN4cute5tupleIJNS5_1CILi128EEENS7_ILi48EEENS7_ILi256EEEEEELi256ENS_6half_tEfNS_4arch4Sm80ELb0ELb0ELb0ELb1ELb1ELb0ELb1ELb1EEENS1_21CollectiveEpilogueFwdINS6_IJS8_SA_S9_EEENS6_IJNS7_ILi1EEESI_SI_EEESC_SE_Li256ELb1ELb1ELb1ELb0EEENS1_36VarlenDynamicPersistentTileSchedulerILi128ELi48ELi256ELi256ELb1ELb1ELb0ELb0ELb1ELb1EEEEEEEEEvNT_6ParamsE:
[----:B------:R-:W-:-:S03]  /*0000*/  MOV R1, c[0x0][0x28] ;  /* 0x00000a0000017a02 */ /* 0x000fc60000000f00 */
[----:B------:R-:W1:Y:S01]  /*0010*/  S2R R2, SR_TID.X ;  /* 0x0000000000027919 */ /* 0x000e620000002100 */
[----:B------:R-:W-:Y:S01]  /*0020*/  IADD3 R1, R1, -0x198, RZ ;  /* 0xfffffe6801017810 */ /* 0x000fe20007ffe0ff */
[----:B------:R-:W-:Y:S01]  /*0030*/  ULDC.64 UR6, c[0x0][0x118] ;  /* 0x0000460000067ab9 */ /* 0x000fe20000000a00 */
[----:B-1----:R-:W-:-:S05]  /*0040*/  SHF.R.U32.HI R0, RZ, 0x5, R2 ;  /* 0x00000005ff007819 */ /* 0x002fca0000011602 */
[----:B------:R-:W1:Y:S02]  /*0050*/  SHFL.IDX PT, R3, R0, RZ, 0x1f ;  /* 0x00001fff00037589 */ /* 0x000e6400000e0000 */
[----:B-1----:R-:W-:Y:S02]  /*0060*/  ISETP.NE.AND P0, PT, R3, RZ, PT ;  /* 0x000000ff0300720c */ /* 0x002fe40003f05270 */
[----:B------:R-:W-:Y:S11]  /*0070*/  STL [R1+0x180], R3 ;  /* 0x0001800301007387 */ /* 0x000ff60000100800 */
[----:B------:R-:W-:Y:S06]  /*0080*/  @P0 BAR.SYNC.DEFER_BLOCKING 0x5, 0x100 ;  /* 0x0144000000000b1d */ /* 0x000fec0000010000 */
[----:B------:R-:W1:Y:S04]  /*0090*/  @P0 LDS.128 R4, [0x1a080] ;  /* 0x01a08000ff040984 */ /* 0x000e680000000c00 */
[----:B-1----:R1:W-:Y:S04]  /*00a0*/  @P0 STL.64 [R1+0x48], R4 ;  /* 0x0000480401000387 */ /* 0x0023e80000100a00 */
[----:B------:R1:W-:Y:S04]  /*00b0*/  @P0 STL.64 [R1+0x50], R6 ;  /* 0x0000500601000387 */ /* 0x0003e80000100a00 */
[----:B------:R-:W-:Y:S06]  /*00c0*/  @P0 BAR.ARV 0x4, 0x100 ;  /* 0x0104000000000b1d */ /* 0x000fec0000002000 */
[----:B------:R-:W-:Y:S05]  /*00d0*/  @P0 BRA `(.L_x_13) ;  /* 0x00000b1000000947 */ /* 0x000fea0003800000 */
[----:B------:R-:W-:Y:S01]  /*00e0*/  LOP3.LUT R14, R2, 0x1f, RZ, 0xc0, !PT ;  /* 0x0000001f020e7812 */ /* 0x000fe200078ec0ff */
[----:B------:R-:W-:Y:S01]  /*00f0*/  CS2R R8, SRZ ;  /* 0x0000000000087805 */ /* 0x000fe2000001ff00 */
[----:B-1----:R-:W-:-:S02]  /*0100*/  IMAD.MOV.U32 R7, RZ, RZ, RZ ;  /* 0x000000ffff077224 */ /* 0x002fc400078e00ff */
[----:B------:R-:W-:-:S04]  /*0110*/  ISETP.NE.AND P6, PT, R14, 0x1f, PT ;  /* 0x0000001f0e00780c */ /* 0x000fc80003fc5270 */
[----:B------:R-:W-:-:S13]  /*0120*/  ISETP.GE.OR P0, PT, R14, c[0x0][0x53c], !P6 ;  /* 0x00014f000e007a0c */ /* 0x000fda0007706670 */
[----:B------:R-:W-:Y:S02]  /*0130*/  @!P0 IMAD.MOV.U32 R4, RZ, RZ, 0x4 ;  /* 0x00000004ff048424 */ /* 0x000fe400078e00ff */
[----:B------:R-:W-:Y:S02]  /*0140*/  @!P0 IMAD.MOV.U32 R2, RZ, RZ, 0x4 ;  /* 0x00000004ff028424 */ /* 0x000fe400078e00ff */
[----:B------:R-:W-:-:S04]  /*0150*/  @!P0 IMAD.WIDE.U32 R4, R14, R4, c[0x0][0x580] ;  /* 0x000160000e048625 */ /* 0x000fc800078e0004 */
[C---:B------:R-:W-:Y:S01]  /*0160*/  @!P0 IMAD.WIDE.U32 R2, R14.reuse, R2, c[0x0][0x578] ;  /* 0x00015e000e028625 */ /* 0x040fe200078e0002 */
[----:B------:R-:W2:Y:S04]  /*0170*/  @!P0 LDG.E R8, [R4.64] ;  /* 0x0000000604088981 */ /* 0x000ea8000c1e1900 */
[----:B------:R-:W2:Y:S01]  /*0180*/  @!P0 LDG.E R7, [R2.64] ;  /* 0x0000000602078981 */ /* 0x000ea2000c1e1900 */
[C---:B------:R-:W-:Y:S01]  /*0190*/  ISETP.NE.AND P5, PT, R14.reuse, RZ, PT ;  /* 0x000000ff0e00720c */ /* 0x040fe20003fa5270 */
[----:B------:R-:W1:Y:S01]  /*01a0*/  S2UR UR4, SR_CTAID.X ;  /* 0x00000000000479c3 */ /* 0x000e620000002500 */
[C---:B------:R-:W-:Y:S02]  /*01b0*/  ISETP.GE.U32.AND P4, PT, R14.reuse, 0x2, PT ;  /* 0x000000020e00780c */ /* 0x040fe40003f86070 */
[----:B------:R-:W-:-:S02]  /*01c0*/  ISETP.GE.U32.AND P3, PT, R14, 0x4, PT ;  /* 0x000000040e00780c */ /* 0x000fc40003f66070 */
[C---:B------:R-:W-:Y:S02]  /*01d0*/  ISETP.GE.U32.AND P2, PT, R14.reuse, 0x8, PT ;  /* 0x000000080e00780c */ /* 0x040fe40003f46070 */
[----:B------:R-:W-:Y:S01]  /*01e0*/  ISETP.GE.U32.AND P1, PT, R14, 0x10, PT ;  /* 0x000000100e00780c */ /* 0x000fe20003f26070 */
[----:B--2---:R-:W-:-:S05]  /*01f0*/  IMAD R4, R8, R7, RZ ;  /* 0x0000000708047224 */ /* 0x004fca00078e02ff */
[----:B------:R-:W2:Y:S02]  /*0200*/  SHFL.UP PT, R0, R4, 0x1, RZ ;  /* 0x0420000004007989 */ /* 0x000ea400000e00ff */
[----:B--2---:R-:W-:-:S05]  /*0210*/  SEL R0, R0, RZ, P5 ;  /* 0x000000ff00007207 */ /* 0x004fca0002800000 */
[----:B------:R-:W-:-:S05]  /*0220*/  IMAD.IADD R4, R4, 0x1, R0 ;  /* 0x0000000104047824 */ /* 0x000fca00078e0200 */
        /* <DEDUP_REMOVED lines=12> */
[----:B------:R-:W2:Y:S02]  /*02f0*/  SHFL.IDX PT, R6, R4, 0x1f, 0x1f ;  /* 0x03e01f0004067f89 */ /* 0x000ea400000e0000 */
[----:B--2---:R-:W-:-:S04]  /*0300*/  IMAD R6, R6, c[0x0][0x538], RZ ;  /* 0x00014e0006067a24 */ /* 0x004fc800078e02ff */
[----:B------:R-:W-:Y:S01]  /*0310*/  IMAD.MOV.U32 R0, RZ, RZ, R6 ;  /* 0x000000ffff007224 */ /* 0x000fe200078e0006 */
[----:B-1----:R-:W-:-:S13]  /*0320*/  ISETP.GT.AND P0, PT, R6, UR4, PT ;  /* 0x0000000406007c0c */ /* 0x002fda000bf04270 */
[----:B------:R-:W-:Y:S05]  /*0330*/  @P0 BRA `(.L_x_14) ;  /* 0x0000027000000947 */ /* 0x000fea0003800000 */
[----:B------:R-:W-:Y:S02]  /*0340*/  MOV R6, R0 ;  /* 0x0000000000067202 */ /* 0x000fe40000000f00 */
[----:B------:R-:W-:-:S04]  /*0350*/  MOV R9, RZ ;  /* 0x000000ff00097202 */ /* 0x000fc80000000f00 */
.L_x_18:
[----:B------:R-:W-:-:S04]  /*0360*/  IADD3 R0, R9, 0x1f, RZ ;  /* 0x0000001f09007810 */ /* 0x000fc80007ffe0ff */
[----:B------:R-:W-:-:S13]  /*0370*/  ISETP.GE.AND P0, PT, R0, c[0x0][0x53c], PT ;  /* 0x00014f0000007a0c */ /* 0x000fda0003f06270 */
[----:B------:R-:W-:Y:S05]  /*0380*/  @P0 BRA `(.L_x_15) ;  /* 0x0000078000000947 */ /* 0x000fea0003800000 */
[----:B------:R-:W-:Y:S01]  /*0390*/  MOV R9, R0 ;  /* 0x0000000000097202 */ /* 0x000fe20000000f00 */
[----:B------:R-:W-:Y:S01]  /*03a0*/  IMAD.MOV.U32 R7, RZ, RZ, RZ ;  /* 0x000000ffff077224 */ /* 0x000fe200078e00ff */
[----:B------:R-:W-:Y:S02]  /*03b0*/  MOV R8, RZ ;  /* 0x000000ff00087202 */ /* 0x000fe40000000f00 */
[----:B------:R-:W-:-:S04]  /*03c0*/  IADD3 R0, R14, R9, RZ ;  /* 0x000000090e007210 */ /* 0x000fc80007ffe0ff */
[----:B------:R-:W-:-:S13]  /*03d0*/  ISETP.GE.OR P0, PT, R0, c[0x0][0x53c], !P6 ;  /* 0x00014f0000007a0c */ /* 0x000fda0007706670 */
[----:B------:R-:W-:Y:S01]  /*03e0*/  @!P0 MOV R2, 0x4 ;  /* 0x0000000400028802 */ /* 0x000fe20000000f00 */
[----:B------:R-:W-:-:S04]  /*03f0*/  @!P0 IMAD.MOV.U32 R3, RZ, RZ, 0x4 ;  /* 0x00000004ff038424 */ /* 0x000fc800078e00ff */
[----:B------:R-:W-:-:S04]  /*0400*/  @!P0 IMAD.WIDE R4, R0, R2, c[0x0][0x580] ;  /* 0x0001600000048625 */ /* 0x000fc800078e0202 */
[----:B------:R-:W-:Y:S01]  /*0410*/  @!P0 IMAD.WIDE R2, R0, R3, c[0x0][0x578] ;  /* 0x00015e0000028625 */ /* 0x000fe200078e0203 */
[----:B------:R-:W2:Y:S04]  /*0420*/  @!P0 LDG.E R8, [R4.64] ;  /* 0x0000000604088981 */ /* 0x000ea8000c1e1900 */
[----:B------:R-:W2:Y:S02]  /*0430*/  @!P0 LDG.E R7, [R2.64] ;  /* 0x0000000602078981 */ /* 0x000ea4000c1e1900 */
[----:B--2---:R-:W-:Y:S01]  /*0440*/  IMAD R5, R8, R7, RZ ;  /* 0x0000000708057224 */ /* 0x004fe200078e02ff */
[----:B------:R-:W-:Y:S05]  /*0450*/  BRA.DIV ~URZ, `(.L_x_16) ;  /* 0x0000ee327f007947 */ /* 0x000fea000b800000 */
[----:B------:R1:W2:Y:S02]  /*0460*/  SHFL.UP PT, R0, R5, 0x1, RZ ;  /* 0x0420000005007989 */ /* 0x0002a400000e00ff */
.L_x_115:
[----:B--2---:R-:W-:-:S04]  /*0470*/  SEL R0, R0, RZ, P5 ;  /* 0x000000ff00007207 */ /* 0x004fc80002800000 */
[----:B-1----:R-:W-:Y:S01]  /*0480*/  IADD3 R5, R5, R0, RZ ;  /* 0x0000000005057210 */ /* 0x002fe20007ffe0ff */
[----:B------:R-:W-:Y:S05]  /*0490*/  BRA.DIV ~URZ, `(.L_x_17) ;  /* 0x0000ee527f007947 */ /* 0x000fea000b800000 */
[----:B------:R-:W1:Y:S02]  /*04a0*/  SHFL.UP PT, R0, R5, 0x2, RZ ;  /* 0x0440000005007989 */ /* 0x000e6400000e00ff */
[----:B-1----:R-:W-:-:S05]  /*04b0*/  SEL R0, R0, RZ, P4 ;  /* 0x000000ff00007207 */ /* 0x002fca0002000000 */
[----:B------:R-:W-:-:S05]  /*04c0*/  IMAD.IADD R0, R5, 0x1, R0 ;  /* 0x0000000105007824 */ /* 0x000fca00078e0200 */
        /* <DEDUP_REMOVED lines=9> */
[----:B------:R1:W2:Y:S02]  /*0560*/  SHFL.IDX PT, R0, R4, 0x1f, 0x1f ;  /* 0x03e01f0004007f89 */ /* 0x0002a400000e0000 */
.L_x_116:
[----:B--2---:R-:W-:-:S05]  /*0570*/  IMAD R0, R0, c[0x0][0x538], RZ ;  /* 0x00014e0000007a24 */ /* 0x004fca00078e02ff */
[----:B------:R-:W-:-:S04]  /*0580*/  IADD3 R6, R0, R6, RZ ;  /* 0x0000000600067210 */ /* 0x000fc80007ffe0ff */
[----:B------:R-:W-:-:S13]  /*0590*/  ISETP.GT.AND P0, PT, R6, UR4, PT ;  /* 0x0000000406007c0c */ /* 0x000fda000bf04270 */
[----:B-1----:R-:W-:Y:S05]  /*05a0*/  @!P0 BRA `(.L_x_18) ;  /* 0xfffffdb000008947 */ /* 0x002fea000383ffff */
.L_x_14:
[----:B------:R-:W-:-:S05]  /*05b0*/  IADD3 R12, -R0, R6, RZ ;  /* 0x00000006000c7210 */ /* 0x000fca0007ffe1ff */
[----:B------:R-:W-:-:S05]  /*05c0*/  IMAD R0, R4, c[0x0][0x538], R12 ;  /* 0x00014e0004007a24 */ /* 0x000fca00078e020c */
[----:B------:R-:W-:Y:S01]  /*05d0*/  ISETP.GT.AND P0, PT, R0, UR4, PT ;  /* 0x0000000400007c0c */ /* 0x000fe2000bf04270 */
[----:B------:R-:W-:-:S12]  /*05e0*/  BRA.DIV ~URZ, `(.L_x_19) ;  /* 0x0000eeb27f007947 */ /* 0x000fd8000b800000 */
[----:B------:R-:W-:-:S04]  /*05f0*/  VOTE.ANY R5, PT, !P0 ;  /* 0x0000000000057806 */ /* 0x000fc800040e0100 */
.L_x_117:
[----:B------:R1:W2:Y:S01]  /*0600*/  POPC R13, R5 ;  /* 0x00000005000d7309 */ /* 0x0002a20000000000 */
[----:B------:R-:W-:Y:S05]  /*0610*/  BRA.DIV ~URZ, `(.L_x_20) ;  /* 0x0000eed27f007947 */ /* 0x000fea000b800000 */
[----:B--2---:R2:W3:Y:S01]  /*0620*/  SHFL.IDX PT, R11, R8, R13, 0x1f ;  /* 0x00001f0d080b7589 */ /* 0x0044e200000e0000 */
[----:B------:R-:W-:-:S03]  /*0630*/  MOV R6, RZ ;  /* 0x000000ff00067202 */ /* 0x000fc60000000f00 */
[----:B------:R2:W4:Y:S04]  /*0640*/  SHFL.IDX PT, R10, R7, R13, 0x1f ;  /* 0x00001f0d070a7589 */ /* 0x00052800000e0000 */
.L_x_118:
[----:B------:R-:W-:Y:S01]  /*0650*/  ISETP.NE.AND P0, PT, R5, RZ, PT ;  /* 0x000000ff0500720c */ /* 0x000fe20003f05270 */
[----:B------:R-:W-:-:S12]  /*0660*/  BSSY B0, `(.L_x_21) ;  /* 0x0000005000007945 */ /* 0x000fd80003800000 */
[----:B------:R-:W-:Y:S05]  /*0670*/  @!P0 BRA `(.L_x_22) ;  /* 0x0000003000008947 */ /* 0x000fea0003800000 */
[----:B------:R-:W-:Y:S01]  /*0680*/  IADD3 R3, R13, -0x1, RZ ;  /* 0xffffffff0d037810 */ /* 0x000fe20007ffe0ff */
[----:B------:R-:W-:Y:S05]  /*0690*/  BRA.DIV ~URZ, `(.L_x_23) ;  /* 0x0000ef327f007947 */ /* 0x000fea000b800000 */
[----:B------:R1:W2:Y:S02]  /*06a0*/  SHFL.IDX PT, R6, R4, R3, 0x1f ;  /* 0x00001f0304067589 */ /* 0x0002a400000e0000 */
.L_x_22:
[----:B------:R-:W-:Y:S05]  /*06b0*/  BSYNC B0 ;  /* 0x0000000000007941 */ /* 0x000fea0003800000 */
.L_x_21:
[----:B---3--:R-:W-:Y:S01]  /*06c0*/  IABS R0, R11 ;  /* 0x0000000b00007213 */ /* 0x008fe20000000000 */
[----:B-12---:R-:W-:-:S04]  /*06d0*/  IMAD R4, R6, c[0x0][0x538], R12 ;  /* 0x00014e0006047a24 */ /* 0x006fc800078e020c */
[----:B------:R-:W-:Y:S01]  /*06e0*/  IMAD.MOV.U32 R5, RZ, RZ, R0 ;  /* 0x000000ffff057224 */ /* 0x000fe200078e0000 */
[----:B----4-:R-:W-:Y:S01]  /*06f0*/  IABS R0, R10 ;  /* 0x0000000a00007213 */ /* 0x010fe20000000000 */
[----:B------:R1:W-:Y:S01]  /*0700*/  STL [R1+0x48], R4 ;  /* 0x0000480401007387 */ /* 0x0003e20000100800 */
[----:B------:R-:W-:Y:S01]  /*0710*/  IADD3 R12, -R4, UR4, RZ ;  /* 0x00000004040c7c10 */ /* 0x000fe2000fffe1ff */
[----:B------:R-:W2:Y:S02]  /*0720*/  I2F.RP R2, R5 ;  /* 0x0000000500027306 */ /* 0x000ea40000209400 */
[----:B------:R-:W-:Y:S01]  /*0730*/  IMAD.MOV.U32 R7, RZ, RZ, R0 ;  /* 0x000000ffff077224 */ /* 0x000fe200078e0000 */
[----:B------:R-:W-:Y:S02]  /*0740*/  IABS R6, R12 ;  /* 0x0000000c00067213 */ /* 0x000fe40000000000 */
[----:B------:R-:W-:-:S03]  /*0750*/  IABS R0, R11 ;  /* 0x0000000b00007213 */ /* 0x000fc60000000000 */
[----:B------:R-:W-:Y:S01]  /*0760*/  I2F.RP R8, R7 ;  /* 0x0000000700087306 */ /* 0x000fe20000209400 */
[----:B------:R-:W-:-:S07]  /*0770*/  IADD3 R0, RZ, -R0, RZ ;  /* 0x80000000ff007210 */ /* 0x000fce0007ffe0ff */
[----:B--2---:R-:W2:Y:S02]  /*0780*/  MUFU.RCP R2, R2 ;  /* 0x0000000200027308 */ /* 0x004ea40000001000 */
[----:B--2---:R-:W-:-:S06]  /*0790*/  IADD3 R2, R2, 0xffffffe, RZ ;  /* 0x0ffffffe02027810 */ /* 0x004fcc0007ffe0ff */
[----:B------:R-:W2:Y:S02]  /*07a0*/  F2I.FTZ.U32.TRUNC.NTZ R3, R2 ;  /* 0x0000000200037305 */ /* 0x000ea4000021f000 */
[----:B--2---:R-:W-:-:S04]  /*07b0*/  IMAD.MOV R2, RZ, RZ, -R3 ;  /* 0x000000ffff027224 */ /* 0x004fc800078e0a03 */
[----:B-1----:R-:W-:Y:S02]  /*07c0*/  IMAD R4, R2, R5, RZ ;  /* 0x0000000502047224 */ /* 0x002fe400078e02ff */
[----:B------:R-:W-:-:S04]  /*07d0*/  IMAD.MOV.U32 R2, RZ, RZ, RZ ;  /* 0x000000ffff027224 */ /* 0x000fc800078e00ff */
[----:B------:R-:W-:-:S04]  /*07e0*/  IMAD.HI.U32 R2, R3, R4, R2 ;  /* 0x0000000403027227 */ /* 0x000fc800078e0002 */
[----:B------:R-:W-:-:S04]  /*07f0*/  IMAD.MOV.U32 R3, RZ, RZ, R6 ;  /* 0x000000ffff037224 */ /* 0x000fc800078e0006 */
[----:B------:R-:W-:-:S04]  /*0800*/  IMAD.HI.U32 R2, R2, R3, RZ ;  /* 0x0000000302027227 */ /* 0x000fc800078e00ff */
[----:B------:R-:W-:Y:S02]  /*0810*/  IMAD R0, R2, R0, R3 ;  /* 0x0000000002007224 */ /* 0x000fe400078e0203 */
[----:B------:R-:W1:Y:S03]  /*0820*/  MUFU.RCP R3, R8 ;  /* 0x0000000800037308 */ /* 0x000e660000001000 */
[----:B------:R-:W-:Y:S02]  /*0830*/  ISETP.GT.U32.AND P1, PT, R5, R0, PT ;  /* 0x000000000500720c */ /* 0x000fe40003f24070 */
[----:B-1----:R-:W-:-:S11]  /*0840*/  IADD3 R3, R3, 0xffffffe, RZ ;  /* 0x0ffffffe03037810 */ /* 0x002fd60007ffe0ff */
[----:B------:R-:W-:Y:S01]  /*0850*/  @!P1 IMAD.IADD R0, R0, 0x1, -R5 ;  /* 0x0000000100009824 */ /* 0x000fe200078e0a05 */
[----:B------:R-:W-:Y:S02]  /*0860*/  @!P1 IADD3 R2, R2, 0x1, RZ ;  /* 0x0000000102029810 */ /* 0x000fe40007ffe0ff */
[----:B------:R-:W-:Y:S01]  /*0870*/  ISETP.NE.AND P1, PT, R11, RZ, PT ;  /* 0x000000ff0b00720c */ /* 0x000fe20003f25270 */
[----:B------:R-:W1:Y:S01]  /*0880*/  F2I.FTZ.U32.TRUNC.NTZ R3, R3 ;  /* 0x0000000300037305 */ /* 0x000e62000021f000 */
[----:B------:R-:W-:Y:S02]  /*0890*/  ISETP.GE.U32.AND P2, PT, R0, R5, PT ;  /* 0x000000050000720c */ /* 0x000fe40003f46070 */
[----:B------:R-:W-:-:S04]  /*08a0*/  LOP3.LUT R0, R12, R11, RZ, 0x3c, !PT ;  /* 0x0000000b0c007212 */ /* 0x000fc800078e3cff */
[----:B------:R-:W-:-:S07]  /*08b0*/  ISETP.GE.AND P0, PT, R0, RZ, PT ;  /* 0x000000ff0000720c */ /* 0x000fce0003f06270 */
[----:B------:R-:W-:Y:S02]  /*08c0*/  @P2 IADD3 R2, R2, 0x1, RZ ;  /* 0x0000000102022810 */ /* 0x000fe40007ffe0ff */
[----:B-1----:R-:W-:-:S03]  /*08d0*/  IADD3 R0, RZ, -R3, RZ ;  /* 0x80000003ff007210 */ /* 0x002fc60007ffe0ff */
[----:B------:R-:W-:Y:S02]  /*08e0*/  IMAD.MOV.U32 R4, RZ, RZ, R2 ;  /* 0x000000ffff047224 */ /* 0x000fe400078e0002 */
[----:B------:R-:W-:Y:S01]  /*08f0*/  IMAD.MOV.U32 R2, RZ, RZ, R0 ;  /* 0x000000ffff027224 */ /* 0x000fe200078e0000 */
[----:B------:R-:W-:Y:S01]  /*0900*/  IABS R0, R10 ;  /* 0x0000000a00007213 */ /* 0x000fe20000000000 */
[----:B------:R-:W-:Y:S01]  /*0910*/  @!P0 IMAD.MOV R4, RZ, RZ, -R4 ;  /* 0x000000ffff048224 */ /* 0x000fe200078e0a04 */
[----:B------:R-:W-:Y:S01]  /*0920*/  @!P1 LOP3.LUT R4, RZ, R11, RZ, 0x33, !PT ;  /* 0x0000000bff049212 */ /* 0x000fe200078e33ff */
[----:B------:R-:W-:Y:S01]  /*0930*/  IMAD R5, R2, R7, RZ ;  /* 0x0000000702057224 */ /* 0x000fe200078e02ff */
[----:B------:R-:W-:Y:S01]  /*0940*/  MOV R2, RZ ;  /* 0x000000ff00027202 */ /* 0x000fe20000000f00 */
[----:B------:R-:W-:Y:S01]  /*0950*/  IMAD.MOV R6, RZ, RZ, -R0 ;  /* 0x000000ffff067224 */ /* 0x000fe200078e0a00 */
[----:B------:R-:W-:-:S03]  /*0960*/  IABS R8, R4 ;  /* 0x0000000400087213 */ /* 0x000fc60000000000 */
[----:B------:R-:W-:-:S04]  /*0970*/  IMAD.HI.U32 R0, R3, R5, R2 ;  /* 0x0000000503007227 */ /* 0x000fc800078e0002 */
[----:B------:R-:W-:Y:S02]  /*0980*/  IMAD.MOV.U32 R2, RZ, RZ, R8 ;  /* 0x000000ffff027224 */ /* 0x000fe400078e0008 */
[----:B------:R-:W-:Y:S02]  /*0990*/  IMAD.MOV.U32 R3, RZ, RZ, R6 ;  /* 0x000000ffff037224 */ /* 0x000fe400078e0006 */
[----:B------:R-:W-:-:S04]  /*09a0*/  IMAD.HI.U32 R0, R0, R2, RZ ;  /* 0x0000000200007227 */ /* 0x000fc800078e00ff */
[----:B------:R-:W-:Y:S02]  /*09b0*/  IMAD R2, R0, R3, R2 ;  /* 0x0000000300027224 */ /* 0x000fe400078e0202 */
[----:B------:R-:W-:-:S03]  /*09c0*/  IMAD R3, R4, R11, RZ ;  /* 0x0000000b04037224 */ /* 0x000fc600078e02ff */
[----:B------:R-:W-:Y:S02]  /*09d0*/  ISETP.GT.U32.AND P1, PT, R7, R2, PT ;  /* 0x000000020700720c */ /* 0x000fe40003f24070 */
[----:B------:R-:W-:-:S11]  /*09e0*/  IADD3 R3, R12, -R3, RZ ;  /* 0x800000030c037210 */ /* 0x000fd60007ffe0ff */
[----:B------:R-:W-:Y:S01]  /*09f0*/  @!P1 IMAD.IADD R2, R2, 0x1, -R7 ;  /* 0x0000000102029824 */ /* 0x000fe200078e0a07 */
[----:B------:R-:W-:Y:S02]  /*0a00*/  @!P1 IADD3 R0, R0, 0x1, RZ ;  /* 0x0000000100009810 */ /* 0x000fe40007ffe0ff */
[----:B------:R-:W-:Y:S02]  /*0a10*/  ISETP.NE.AND P1, PT, R10, RZ, PT ;  /* 0x000000ff0a00720c */ /* 0x000fe40003f25270 */
[----:B------:R-:W-:Y:S02]  /*0a20*/  ISETP.GE.U32.AND P2, PT, R2, R7, PT ;  /* 0x000000070200720c */ /* 0x000fe40003f46070 */
[----:B------:R-:W-:-:S04]  /*0a30*/  LOP3.LUT R2, R4, R10, RZ, 0x3c, !PT ;  /* 0x0000000a04027212 */ /* 0x000fc800078e3cff */
[----:B------:R-:W-:-:S07]  /*0a40*/  ISETP.GE.AND P0, PT, R2, RZ, PT ;  /* 0x000000ff0200720c */ /* 0x000fce0003f06270 */
[----:B------:R-:W-:-:S06]  /*0a50*/  @P2 IADD3 R0, R0, 0x1, RZ ;  /* 0x0000000100002810 */ /* 0x000fcc0007ffe0ff */
[----:B------:R-:W-:Y:S02]  /*0a60*/  @!P0 IADD3 R0, -R0, RZ, RZ ;  /* 0x000000ff00008210 */ /* 0x000fe40007ffe1ff */
[----:B------:R-:W-:-:S05]  /*0a70*/  @!P1 LOP3.LUT R0, RZ, R10, RZ, 0x33, !PT ;  /* 0x0000000aff009212 */ /* 0x000fca00078e33ff */
[--C-:B------:R-:W-:Y:S02]  /*0a80*/  IMAD.MOV R2, RZ, RZ, -R0.reuse ;  /* 0x000000ffff027224 */ /* 0x100fe400078e0a00 */
[C---:B------:R-:W-:Y:S02]  /*0a90*/  IMAD R0, R10.reuse, 0x1000000, R0 ;  /* 0x010000000a007824 */ /* 0x040fe400078e0200 */
[----:B------:R-:W-:Y:S02]  /*0aa0*/  IMAD R2, R10, R2, R4 ;  /* 0x000000020a027224 */ /* 0x000fe400078e0204 */
[----:B------:R-:W-:Y:S02]  /*0ab0*/  IMAD.IADD R4, R13, 0x1, R9 ;  /* 0x000000010d047824 */ /* 0x000fe400078e0209 */
[----:B------:R-:W-:-:S03]  /*0ac0*/  IMAD R0, R2, 0x10000, R0 ;  /* 0x0001000002007824 */ /* 0x000fc600078e0200 */
[----:B------:R1:W-:Y:S04]  /*0ad0*/  STL [R1+0x54], R4 ;  /* 0x0000540401007387 */ /* 0x0003e80000100800 */
[----:B------:R1:W-:Y:S04]  /*0ae0*/  STL [R1+0x50], R0 ;  /* 0x0000500001007387 */ /* 0x0003e80000100800 */
[----:B------:R1:W-:Y:S01]  /*0af0*/  STL [R1+0x4c], R3 ;  /* 0x00004c0301007387 */ /* 0x0003e20000100800 */
[----:B------:R-:W-:Y:S05]  /*0b00*/  BRA `(.L_x_24) ;  /* 0x0000006000007947 */ /* 0x000fea0003800000 */
.L_x_15:
[----:B------:R-:W-:Y:S01]  /*0b10*/  MOV R0, UR4 ;  /* 0x0000000400007c02 */ /* 0x000fe20008000f00 */
[----:B------:R-:W-:Y:S04]  /*0b20*/  STL [R1+0x4c], RZ ;  /* 0x00004cff01007387 */ /* 0x000fe80000100800 */
[----:B------:R-:W-:Y:S04]  /*0b30*/  STL [R1+0x50], RZ ;  /* 0x000050ff01007387 */ /* 0x000fe80000100800 */
[----:B------:R1:W-:Y:S02]  /*0b40*/  STL [R1+0x48], R0 ;  /* 0x0000480001007387 */ /* 0x0003e40000100800 */
[----:B-1----:R-:W-:-:S05]  /*0b50*/  MOV R0, c[0x0][0x53c] ;  /* 0x00014f0000007a02 */ /* 0x002fca0000000f00 */
[----:B------:R1:W-:Y:S02]  /*0b60*/  STL [R1+0x54], R0 ;  /* 0x0000540001007387 */ /* 0x0003e40000100800 */
.L_x_24:
[----:B-1----:R-:W2:Y:S04]  /*0b70*/  LDL R4, [R1+0x48] ;  /* 0x0000480001047983 */ /* 0x002ea80000100800 */
[----:B------:R-:W2:Y:S04]  /*0b80*/  LDL R5, [R1+0x4c] ;  /* 0x00004c0001057983 */ /* 0x000ea80000100800 */
[----:B------:R-:W2:Y:S04]  /*0b90*/  LDL R6, [R1+0x50] ;  /* 0x0000500001067983 */ /* 0x000ea80000100800 */
[----:B------:R-:W2:Y:S01]  /*0ba0*/  LDL R7, [R1+0x54] ;  /* 0x0000540001077983 */ /* 0x000ea20000100800 */
[----:B------:R-:W-:Y:S01]  /*0bb0*/  ISETP.NE.AND P0, PT, R14, RZ, PT ;  /* 0x000000ff0e00720c */ /* 0x000fe20003f05270 */
[----:B------:R-:W-:-:S12]  /*0bc0*/  WARPSYNC 0xffffffff ;  /* 0xffffffff00007948 */ /* 0x000fd80003800000 */
[----:B--2---:R1:W-:Y:S04]  /*0bd0*/  @!P0 STS.128 [0x1a080], R4 ;  /* 0x01a08004ff008388 */ /* 0x0043e80000000c00 */
[----:B------:R-:W-:Y:S06]  /*0be0*/  BAR.ARV 0x5, 0x100 ;  /* 0x0144000000007b1d */ /* 0x000fec0000002000 */
.L_x_13:
[----:B------:R-:W2:Y:S02]  /*0bf0*/  LDL R0, [R1+0x54] ;  /* 0x0000540001007983 */ /* 0x000ea40000100800 */
[----:B--2---:R-:W-:-:S13]  /*0c00*/  ISETP.GE.AND P0, PT, R0, c[0x0][0x53c], PT ;  /* 0x00014f0000007a0c */ /* 0x004fda0003f06270 */
[----:B------:R-:W-:Y:S05]  /*0c10*/  @P0 EXIT ;  /* 0x000000000000094d */ /* 0x000fea0003800000 */
[----:B------:R-:W2:Y:S01]  /*0c20*/  S2R R15, SR_TID.X ;  /* 0x00000000000f7919 */ /* 0x000ea20000002100 */
[----:B------:R-:W-:Y:S02]  /*0c30*/  ULDC UR5, c[0x0][0x2ac] ;  /* 0x0000ab0000057ab9 */ /* 0x000fe40000000800 */
[----:B------:R-:W-:Y:S02]  /*0c40*/  ULDC UR4, c[0x0][0x1d0] ;  /* 0x0000740000047ab9 */ /* 0x000fe40000000800 */
[----:B------:R-:W-:Y:S01]  /*0c50*/  UIMAD UR5, UR5, UR4, URZ ;  /* 0x00000004050572a4 */ /* 0x000fe2000f8e023f */
[----:B-12---:R-:W-:-:S04]  /*0c60*/  SHF.R.S32.HI R7, RZ, 0x1f, R15 ;  /* 0x0000001fff077819 */ /* 0x006fc8000001140f */
[CC--:B------:R-:W-:Y:S02]  /*0c70*/  LEA.HI R2, R7.reuse, R15.reuse, RZ, 0x4 ;  /* 0x0000000f07027211 */ /* 0x0c0fe400078f20ff */
[----:B------:R-:W-:Y:S02]  /*0c80*/  LEA.HI R14, R7, R15, RZ, 0x2 ;  /* 0x0000000f070e7211 */ /* 0x000fe400078f10ff */
[----:B------:R-:W-:Y:S02]  /*0c90*/  SHF.R.S32.HI R3, RZ, 0x4, R2 ;  /* 0x00000004ff037819 */ /* 0x000fe40000011402 */
[--C-:B------:R-:W-:Y:S02]  /*0ca0*/  SHF.R.S32.HI R8, RZ, 0x2, R14.reuse ;  /* 0x00000002ff087819 */ /* 0x100fe4000001140e */
[----:B------:R-:W-:Y:S02]  /*0cb0*/  LEA.HI R0, R2, R3, RZ, 0x1 ;  /* 0x0000000302007211 */ /* 0x000fe400078f08ff */
[----:B------:R-:W-:-:S02]  /*0cc0*/  SHF.R.S32.HI R4, RZ, 0x1f, R14 ;  /* 0x0000001fff047819 */ /* 0x000fc4000001140e */
[----:B------:R-:W-:Y:S02]  /*0cd0*/  LOP3.LUT R0, R0, 0xfffffffe, RZ, 0xc0, !PT ;  /* 0xfffffffe00007812 */ /* 0x000fe400078ec0ff */
[CC--:B------:R-:W-:Y:S02]  /*0ce0*/  LEA.HI R10, R7.reuse, R15.reuse, RZ, 0x3 ;  /* 0x0000000f070a7211 */ /* 0x0c0fe400078f18ff */
[----:B------:R-:W-:Y:S01]  /*0cf0*/  LEA.HI R9, R7, R15, RZ, 0x5 ;  /* 0x0000000f07097211 */ /* 0x000fe200078f28ff */
[----:B------:R-:W-:Y:S01]  /*0d00*/  IMAD.IADD R12, R3, 0x1, -R0 ;  /* 0x00000001030c7824 */ /* 0x000fe200078e0a00 */
[----:B------:R-:W-:Y:S02]  /*0d10*/  LOP3.LUT R0, R2, 0xfffffff0, RZ, 0xc0, !PT ;  /* 0xfffffff002007812 */ /* 0x000fe400078ec0ff */
[----:B------:R-:W-:Y:S02]  /*0d20*/  LEA.HI R2, R4, R8, RZ, 0x3 ;  /* 0x0000000804027211 */ /* 0x000fe400078f18ff */
[----:B------:R-:W-:Y:S01]  /*0d30*/  SHF.R.S32.HI R5, RZ, 0x3, R10 ;  /* 0x00000003ff057819 */ /* 0x000fe2000001140a */
[----:B------:R-:W-:Y:S01]  /*0d40*/  IMAD.IADD R0, R15, 0x1, -R0 ;  /* 0x000000010f007824 */ /* 0x000fe200078e0a00 */
[----:B------:R-:W-:-:S02]  /*0d50*/  LOP3.LUT R4, R10, 0xfffffff8, RZ, 0xc0, !PT ;  /* 0xfffffff80a047812 */ /* 0x000fc400078ec0ff */
[----:B------:R-:W-:Y:S01]  /*0d60*/  LOP3.LUT R2, R2, 0xfffffff8, RZ, 0xc0, !PT ;  /* 0xfffffff802027812 */ /* 0x000fe200078ec0ff */
[----:B------:R-:W-:Y:S01]  /*0d70*/  IMAD.SHL.U32 R3, R5, 0x40, RZ ;  /* 0x0000004005037824 */ /* 0x000fe200078e00ff */
[----:B------:R-:W-:Y:S01]  /*0d80*/  SHF.R.S32.HI R244, RZ, 0x5, R9 ;  /* 0x00000005fff47819 */ /* 0x000fe20000011409 */
[----:B------:R-:W-:Y:S01]  /*0d90*/  IMAD.IADD R5, R15, 0x1, -R4 ;  /* 0x000000010f057824 */ /* 0x000fe200078e0a04 */
[----:B------:R-:W-:Y:S01]  /*0da0*/  SHF.R.S32.HI R4, RZ, 0x1f, R0 ;  /* 0x0000001fff047819 */ /* 0x000fe20000011400 */
[----:B------:R-:W-:Y:S01]  /*0db0*/  IMAD.IADD R8, R8, 0x1, -R2 ;  /* 0x0000000108087824 */ /* 0x000fe200078e0a02 */
[----:B------:R-:W-:Y:S01]  /*0dc0*/  LOP3.LUT R2, R3, 0x1c0, RZ, 0xc0, !PT ;  /* 0x000001c003027812 */ /* 0x000fe200078ec0ff */
[C---:B------:R-:W-:Y:S01]  /*0dd0*/  IMAD.SHL.U32 R249, R5.reuse, 0x8, RZ ;  /* 0x0000000805f97824 */ /* 0x040fe200078e00ff */
[----:B------:R-:W-:Y:S01]  /*0de0*/  LEA.HI R13, R4, R0, RZ, 0x3 ;  /* 0x00000000040d7211 */ /* 0x000fe200078f18ff */
[----:B------:R-:W-:Y:S01]  /*0df0*/  IMAD.SHL.U32 R5, R5, 0x40, RZ ;  /* 0x0000004005057824 */ /* 0x000fe200078e00ff */
[----:B------:R-:W-:-:S02]  /*0e00*/  SHF.R.U32.HI R6, RZ, 0x3, R2 ;  /* 0x00000003ff067819 */ /* 0x000fc40000011602 */
[----:B------:R-:W-:Y:S02]  /*0e10*/  LOP3.LUT R4, R13, 0xfffffff8, RZ, 0xc0, !PT ;  /* 0xfffffff80d047812 */ /* 0x000fe400078ec0ff */
[----:B------:R-:W-:Y:S02]  /*0e20*/  LOP3.LUT R3, R2, 0x38, R249, 0xf8, !PT ;  /* 0x0000003802037812 */ /* 0x000fe400078ef8f9 */
[----:B------:R-:W-:Y:S01]  /*0e30*/  LOP3.LUT R2, R5, 0x1c0, RZ, 0xc0, !PT ;  /* 0x000001c005027812 */ /* 0x000fe200078ec0ff */
[----:B------:R-:W-:Y:S01]  /*0e40*/  IMAD.IADD R0, R0, 0x1, -R4 ;  /* 0x0000000100007824 */ /* 0x000fe200078e0a04 */
[----:B------:R-:W-:Y:S02]  /*0e50*/  LOP3.LUT R4, R9, 0xffffffe0, RZ, 0xc0, !PT ;  /* 0xffffffe009047812 */ /* 0x000fe400078ec0ff */
[----:B------:R-:W-:Y:S02]  /*0e60*/  LOP3.LUT R11, R3, R6, RZ, 0x3c, !PT ;  /* 0x00000006030b7212 */ /* 0x000fe400078e3cff */
[----:B------:R-:W-:Y:S01]  /*0e70*/  LOP3.LUT R5, R2, 0x8, R10, 0xf8, !PT ;  /* 0x0000000802057812 */ /* 0x000fe200078ef80a */
[----:B------:R-:W-:Y:S01]  /*0e80*/  IMAD.IADD R17, R15, 0x1, -R4 ;  /* 0x000000010f117824 */ /* 0x000fe200078e0a04 */
[----:B------:R-:W-:-:S02]  /*0e90*/  SHF.R.U32.HI R3, RZ, 0x3, R2 ;  /* 0x00000003ff037819 */ /* 0x000fc40000011602 */
[----:B------:R-:W-:Y:S02]  /*0ea0*/  SHF.R.S32.HI R2, RZ, 0x1f, R9 ;  /* 0x0000001fff027819 */ /* 0x000fe40000011409 */
[----:B------:R-:W-:Y:S02]  /*0eb0*/  SHF.R.S32.HI R10, RZ, 0x1f, R17 ;  /* 0x0000001fff0a7819 */ /* 0x000fe40000011411 */
[----:B------:R-:W-:Y:S02]  /*0ec0*/  LEA.HI R2, R2, R244, RZ, 0x3 ;  /* 0x000000f402027211 */ /* 0x000fe400078f18ff */
[----:B------:R-:W-:Y:S01]  /*0ed0*/  LOP3.LUT R4, R14, 0xfffffffc, RZ, 0xc0, !PT ;  /* 0xfffffffc0e047812 */ /* 0x000fe200078ec0ff */
[----:B------:R-:W-:Y:S01]  /*0ee0*/  IMAD.MOV.U32 R14, RZ, RZ, 0x20 ;  /* 0x00000020ff0e7424 */ /* 0x000fe200078e00ff */
[----:B------:R-:W-:Y:S02]  /*0ef0*/  LOP3.LUT R9, R5, R3, RZ, 0x3c, !PT ;  /* 0x0000000305097212 */ /* 0x000fe400078e3cff */
[----:B------:R-:W-:Y:S01]  /*0f00*/  LOP3.LUT R3, R2, 0xffffff8, RZ, 0xc0, !PT ;  /* 0x0ffffff802037812 */ /* 0x000fe200078ec0ff */
[----:B------:R-:W-:Y:S01]  /*0f10*/  IMAD.IADD R2, R15, 0x1, -R4 ;  /* 0x000000010f027824 */ /* 0x000fe200078e0a04 */
[----:B------:R-:W-:-:S02]  /*0f20*/  LEA.HI R10, R10, R17, RZ, 0x2 ;  /* 0x000000110a0a7211 */ /* 0x000fc400078f10ff */
[----:B------:R-:W-:Y:S01]  /*0f30*/  LEA.HI R7, R7, R15, RZ, 0x6 ;  /* 0x0000000f07077211 */ /* 0x000fe200078f30ff */
[----:B------:R-:W-:Y:S01]  /*0f40*/  IMAD.IADD R5, R244, 0x1, -R3 ;  /* 0x00000001f4057824 */ /* 0x000fe200078e0a03 */
[----:B------:R-:W-:Y:S01]  /*0f50*/  SHF.R.S32.HI R4, RZ, 0x2, R10 ;  /* 0x00000002ff047819 */ /* 0x000fe2000001140a */
[----:B------:R-:W-:Y:S01]  /*0f60*/  IMAD.MOV.U32 R15, RZ, RZ, 0x10 ;  /* 0x00000010ff0f7424 */ /* 0x000fe200078e00ff */
[----:B------:R-:W-:Y:S01]  /*0f70*/  LOP3.LUT R6, R8, 0x1, RZ, 0xc0, !PT ;  /* 0x0000000108067812 */ /* 0x000fe200078ec0ff */
[----:B------:R-:W-:Y:S01]  /*0f80*/  IMAD.SHL.U32 R7, R7, 0x8, RZ ;  /* 0x0000000807077824 */ /* 0x000fe200078e00ff */
[----:B------:R-:W-:Y:S01]  /*0f90*/  LEA.HI R3, R2, R2, RZ, 0x1 ;  /* 0x0000000202037211 */ /* 0x000fe200078f08ff */
[----:B------:R-:W-:Y:S01]  /*0fa0*/  IMAD R16, R5, 0x10, R4 ;  /* 0x0000001005107824 */ /* 0x000fe200078e0204 */
[----:B------:R-:W-:Y:S01]  /*0fb0*/  ISETP.NE.U32.AND P0, PT, R6, 0x1, PT ;  /* 0x000000010600780c */ /* 0x000fe20003f05070 */
[----:B------:R-:W-:Y:S01]  /*0fc0*/  IMAD.SHL.U32 R4, R8, 0x40, RZ ;  /* 0x0000004008047824 */ /* 0x000fe200078e00ff */
[----:B------:R-:W-:Y:S01]  /*0fd0*/  LOP3.LUT R5, R3, 0x1ffffffe, RZ, 0xc0, !PT ;  /* 0x1ffffffe03057812 */ /* 0x000fe200078ec0ff */
[----:B------:R-:W-:Y:S01]  /*0fe0*/  IMAD.SHL.U32 R3, R0, 0x40, RZ ;  /* 0x0000004000037824 */ /* 0x000fe200078e00ff */
[----:B------:R-:W-:Y:S01]  /*0ff0*/  LOP3.LUT R11, R11, 0x7ffffe00, R7, 0xf8, !PT ;  /* 0x7ffffe000b0b7812 */ /* 0x000fe200078ef807 */
[----:B------:R-:W-:Y:S01]  /*1000*/  IMAD R7, R244, 0x200, R2 ;  /* 0x00000200f4077824 */ /* 0x000fe200078e0202 */
[----:B------:R-:W-:Y:S01]  /*1010*/  LOP3.LUT R4, R4, 0x1c0, RZ, 0xc0, !PT ;  /* 0x000001c004047812 */ /* 0x000fe200078ec0ff */
[----:B------:R1:W-:Y:S01]  /*1020*/  STL [R1+0x184], R16 ;  /* 0x0001841001007387 */ /* 0x0003e20000100800 */
[----:B------:R-:W-:Y:S01]  /*1030*/  R2P PR, R8, 0x6 ;  /* 0x0000000608007804 */ /* 0x000fe20000000000 */
[----:B------:R-:W-:Y:S01]  /*1040*/  IMAD.IADD R8, R2, 0x1, -R5 ;  /* 0x0000000102087824 */ /* 0x000fe200078e0a05 */
[----:B------:R-:W-:Y:S01]  /*1050*/  LEA.HI R2, R4, R4, RZ, 0x1d ;  /* 0x0000000404027211 */ /* 0x000fe200078fe8ff */
[----:B------:R-:W-:Y:S01]  /*1060*/  IMAD.SHL.U32 R6, R12, 0x8, RZ ;  /* 0x000000080c067824 */ /* 0x000fe200078e00ff */
[----:B------:R-:W-:Y:S01]  /*1070*/  LOP3.LUT R3, R3, 0x1c0, RZ, 0xc0, !PT ;  /* 0x000001c003037812 */ /* 0x000fe200078ec0ff */
[----:B------:R-:W-:Y:S01]  /*1080*/  IMAD R8, R8, 0x8, R16 ;  /* 0x0000000808087824 */ /* 0x000fe200078e0210 */
[----:B------:R-:W-:Y:S01]  /*1090*/  LOP3.LUT P4, RZ, R0, 0x2, RZ, 0xc0, !PT ;  /* 0x0000000200ff7812 */ /* 0x000fe2000788c0ff */
[----:B------:R-:W-:Y:S01]  /*10a0*/  IMAD.U32 R7, R7, 0x2, R2 ;  /* 0x0000000207077824 */ /* 0x000fe200078e0002 */
[----:B------:R-:W-:Y:S01]  /*10b0*/  LOP3.LUT R2, R10, 0x7ffffffc, RZ, 0xc0, !PT ;  /* 0x7ffffffc0a027812 */ /* 0x000fe200078ec0ff */
[----:B------:R-:W-:Y:S01]  /*10c0*/  IMAD.SHL.U32 R248, R11, 0x2, RZ ;  /* 0x000000020bf87824 */ /* 0x000fe200078e00ff */
[----:B------:R2:W-:Y:S01]  /*10d0*/  STL [R1+0x188], R8 ;  /* 0x0001880801007387 */ /* 0x0005e20000100800 */
[----:B------:R-:W-:-:S02]  /*10e0*/  LOP3.LUT R6, R3, 0x8, R6, 0xf8, !PT ;  /* 0x0000000803067812 */ /* 0x000fc400078ef806 */
[----:B------:R-:W-:Y:S01]  /*10f0*/  IMAD.IADD R2, R17, 0x1, -R2 ;  /* 0x0000000111027824 */ /* 0x000fe200078e0a02 */
[----:B------:R-:W-:Y:S02]  /*1100*/  SHF.R.U32.HI R3, RZ, 0x3, R3 ;  /* 0x00000003ff037819 */ /* 0x000fe40000011603 */
[----:B------:R-:W-:Y:S01]  /*1110*/  LOP3.LUT P3, RZ, R0, 0x4, RZ, 0xc0, !PT ;  /* 0x0000000400ff7812 */ /* 0x000fe2000786c0ff */
[----:B------:R-:W-:Y:S01]  /*1120*/  IMAD.SHL.U32 R41, R2, 0x2, RZ ;  /* 0x0000000202297824 */ /* 0x000fe200078e00ff */
[----:B------:R-:W-:Y:S01]  /*1130*/  LOP3.LUT R3, R6, R3, RZ, 0x3c, !PT ;  /* 0x0000000306037212 */ /* 0x000fe200078e3cff */
[----:B------:R-:W-:Y:S01]  /*1140*/  IMAD.SHL.U32 R6, R13, 0x40, RZ ;  /* 0x000000400d067824 */ /* 0x000fe200078e00ff */
[----:B------:R-:W-:Y:S01]  /*1150*/  SEL R5, R15, 0xfffffff0, !P4 ;  /* 0xfffffff00f057807 */ /* 0x000fe20006000000 */
[----:B------:R-:W-:Y:S01]  /*1160*/  IMAD R0, R12, 0x200, R9 ;  /* 0x000002000c007824 */ /* 0x000fe200078e0209 */
[C---:B------:R-:W-:Y:S01]  /*1170*/  IADD3 R40, R41.reuse, 0x8, RZ ;  /* 0x0000000829287810 */ /* 0x040fe20007ffe0ff */
[----:B------:R-:W-:Y:S01]  /*1180*/  STL [R1+0x84], R41 ;  /* 0x0000842901007387 */ /* 0x000fe20000100800 */
[C---:B------:R-:W-:Y:S01]  /*1190*/  IADD3 R39, R41.reuse, 0x10, RZ ;  /* 0x0000001029277810 */ /* 0x040fe20007ffe0ff */
[----:B------:R-:W-:Y:S01]  /*11a0*/  IMAD.MOV.U32 R9, RZ, RZ, 0x40 ;  /* 0x00000040ff097424 */ /* 0x000fe200078e00ff */
[C---:B------:R-:W-:Y:S01]  /*11b0*/  IADD3 R38, R41.reuse, 0x18, RZ ;  /* 0x0000001829267810 */ /* 0x040fe20007ffe0ff */
[----:B------:R-:W-:Y:S01]  /*11c0*/  STL [R1+0x100], R40 ;  /* 0x0001002801007387 */ /* 0x000fe20000100800 */
[----:B------:R-:W-:-:S02]  /*11d0*/  IADD3 R37, R41, 0x20, RZ ;  /* 0x0000002029257810 */ /* 0x000fc40007ffe0ff */
[C---:B------:R-:W-:Y:S01]  /*11e0*/  IADD3 R36, R41.reuse, 0x28, RZ ;  /* 0x0000002829247810 */ /* 0x040fe20007ffe0ff */
[----:B------:R-:W-:Y:S01]  /*11f0*/  STL [R1+0xfc], R39 ;  /* 0x0000fc2701007387 */ /* 0x000fe20000100800 */
[C---:B------:R-:W-:Y:S02]  /*1200*/  IADD3 R35, R41.reuse, 0x30, RZ ;  /* 0x0000003029237810 */ /* 0x040fe40007ffe0ff */
[C---:B------:R-:W-:Y:S01]  /*1210*/  IADD3 R34, R41.reuse, 0x38, RZ ;  /* 0x0000003829227810 */ /* 0x040fe20007ffe0ff */
[----:B------:R-:W-:Y:S01]  /*1220*/  STL [R1+0xf8], R38 ;  /* 0x0000f82601007387 */ /* 0x000fe20000100800 */
[C---:B------:R-:W-:Y:S02]  /*1230*/  IADD3 R33, R41.reuse, 0x40, RZ ;  /* 0x0000004029217810 */ /* 0x040fe40007ffe0ff */
[C---:B------:R-:W-:Y:S01]  /*1240*/  IADD3 R32, R41.reuse, 0x48, RZ ;  /* 0x0000004829207810 */ /* 0x040fe20007ffe0ff */
[----:B------:R3:W-:Y:S01]  /*1250*/  STL [R1+0xf4], R37 ;  /* 0x0000f42501007387 */ /* 0x0007e20000100800 */
[----:B------:R-:W-:-:S02]  /*1260*/  IADD3 R31, R41, 0x50, RZ ;  /* 0x00000050291f7810 */ /* 0x000fc40007ffe0ff */
[C---:B------:R-:W-:Y:S01]  /*1270*/  IADD3 R30, R41.reuse, 0x58, RZ ;  /* 0x00000058291e7810 */ /* 0x040fe20007ffe0ff */
[----:B------:R-:W-:Y:S01]  /*1280*/  STL [R1+0xf0], R36 ;  /* 0x0000f02401007387 */ /* 0x000fe20000100800 */
[C---:B------:R-:W-:Y:S02]  /*1290*/  IADD3 R29, R41.reuse, 0x60, RZ ;  /* 0x00000060291d7810 */ /* 0x040fe40007ffe0ff */
[C---:B------:R-:W-:Y:S01]  /*12a0*/  IADD3 R28, R41.reuse, 0x68, RZ ;  /* 0x00000068291c7810 */ /* 0x040fe20007ffe0ff */
[----:B------:R-:W-:Y:S01]  /*12b0*/  STL [R1+0xec], R35 ;  /* 0x0000ec2301007387 */ /* 0x000fe20000100800 */
[----:B------:R-:W-:Y:S02]  /*12c0*/  SEL R4, R14, 0xffffffe0, !P3 ;  /* 0xffffffe00e047807 */ /* 0x000fe40005800000 */
[C---:B------:R-:W-:Y:S01]  /*12d0*/  IADD3 R27, R41.reuse, 0x70, RZ ;  /* 0x00000070291b7810 */ /* 0x040fe20007ffe0ff */
[----:B------:R4:W-:Y:S01]  /*12e0*/  STL [R1+0xe8], R34 ;  /* 0x0000e82201007387 */ /* 0x0009e20000100800 */
[----:B------:R-:W-:Y:S01]  /*12f0*/  IADD3 R26, R41, 0x78, RZ ;  /* 0x00000078291a7810 */ /* 0x000fe20007ffe0ff */
[----:B------:R-:W-:Y:S01]  /*1300*/  IMAD.IADD R4, R5, 0x1, R4 ;  /* 0x0000000105047824 */ /* 0x000fe200078e0204 */
[----:B------:R-:W-:Y:S01]  /*1310*/  IADD3 R20, R249, 0x40, RZ ;  /* 0x00000040f9147810 */ /* 0x000fe20007ffe0ff */
[----:B------:R-:W-:Y:S01]  /*1320*/  STL [R1+0xe4], R33 ;  /* 0x0000e42101007387 */ /* 0x000fe20000100800 */
[----:B------:R-:W-:-:S02]  /*1330*/  IADD3 R25, R41, 0x80, RZ ;  /* 0x0000008029197810 */ /* 0x000fc40007ffe0ff */
[----:B------:R-:W-:Y:S01]  /*1340*/  IADD3 R19, R249, 0x80, RZ ;  /* 0x00000080f9137810 */ /* 0x000fe20007ffe0ff */
[----:B------:R-:W-:Y:S01]  /*1350*/  STL [R1+0xe0], R32 ;  /* 0x0000e02001007387 */ /* 0x000fe20000100800 */
[----:B------:R-:W-:Y:S02]  /*1360*/  IADD3 R24, R41, 0x88, RZ ;  /* 0x0000008829187810 */ /* 0x000fe40007ffe0ff */
[----:B------:R-:W-:Y:S01]  /*1370*/  IADD3 R18, R249, 0xc0, RZ ;  /* 0x000000c0f9127810 */ /* 0x000fe20007ffe0ff */
[----:B------:R5:W-:Y:S01]  /*1380*/  STL [R1+0xdc], R31 ;  /* 0x0000dc1f01007387 */ /* 0x000be20000100800 */
[----:B------:R-:W-:Y:S02]  /*1390*/  IADD3 R23, R41, 0x90, RZ ;  /* 0x0000009029177810 */ /* 0x000fe40007ffe0ff */
[----:B------:R-:W-:Y:S01]  /*13a0*/  LOP3.LUT R3, R3, 0x7ffffe00, R6, 0xf8, !PT ;  /* 0x7ffffe0003037812 */ /* 0x000fe200078ef806 */
[----:B------:R-:W-:Y:S01]  /*13b0*/  STL [R1+0xd8], R30 ;  /* 0x0000d81e01007387 */ /* 0x000fe20000100800 */
[----:B------:R-:W-:-:S02]  /*13c0*/  IADD3 R22, R41, 0x98, RZ ;  /* 0x0000009829167810 */ /* 0x000fc40007ffe0ff */
[----:B------:R-:W-:Y:S01]  /*13d0*/  SHF.R.S32.HI R5, RZ, 0x1f, R249 ;  /* 0x0000001fff057819 */ /* 0x000fe200000114f9 */
[----:B------:R-:W-:Y:S01]  /*13e0*/  STL [R1+0xd4], R29 ;  /* 0x0000d41d01007387 */ /* 0x000fe20000100800 */
[----:B------:R-:W-:Y:S02]  /*13f0*/  SHF.R.S32.HI R6, RZ, 0x1f, R20 ;  /* 0x0000001fff067819 */ /* 0x000fe40000011414 */
[C---:B------:R-:W-:Y:S01]  /*1400*/  IADD3 R21, R41.reuse, 0xa0, RZ ;  /* 0x000000a029157810 */ /* 0x040fe20007ffe0ff */
[----:B------:R2:W-:Y:S01]  /*1410*/  STL [R1+0xd0], R28 ;  /* 0x0000d01c01007387 */ /* 0x0005e20000100800 */
[----:B------:R-:W-:Y:S02]  /*1420*/  SHF.R.S32.HI R5, RZ, 0x1f, R19 ;  /* 0x0000001fff057819 */ /* 0x000fe40000011413 */
[----:B------:R-:W-:Y:S01]  /*1430*/  IADD3 R20, R41, 0xa8, RZ ;  /* 0x000000a829147810 */ /* 0x000fe20007ffe0ff */
[----:B------:R-:W-:Y:S01]  /*1440*/  STL [R1+0xcc], R27 ;  /* 0x0000cc1b01007387 */ /* 0x000fe20000100800 */
[----:B------:R-:W-:-:S02]  /*1450*/  SHF.R.S32.HI R6, RZ, 0x1f, R18 ;  /* 0x0000001fff067819 */ /* 0x000fc40000011412 */
[C---:B------:R-:W-:Y:S01]  /*1460*/  IADD3 R19, R41.reuse, 0xb0, RZ ;  /* 0x000000b029137810 */ /* 0x040fe20007ffe0ff */
[----:B------:R-:W-:Y:S01]  /*1470*/  STL [R1+0xc8], R26 ;  /* 0x0000c81a01007387 */ /* 0x000fe20000100800 */
[C---:B------:R-:W-:Y:S02]  /*1480*/  IADD3 R18, R41.reuse, 0xb8, RZ ;  /* 0x000000b829127810 */ /* 0x040fe40007ffe0ff */
[C---:B------:R-:W-:Y:S01]  /*1490*/  IADD3 R17, R41.reuse, 0xc0, RZ ;  /* 0x000000c029117810 */ /* 0x040fe20007ffe0ff */
[----:B------:R2:W-:Y:S01]  /*14a0*/  STL [R1+0xc4], R25 ;  /* 0x0000c41901007387 */ /* 0x0005e20000100800 */
[C---:B-1----:R-:W-:Y:S02]  /*14b0*/  IADD3 R16, R41.reuse, 0xc8, RZ ;  /* 0x000000c829107810 */ /* 0x042fe40007ffe0ff */
[C---:B------:R-:W-:Y:S01]  /*14c0*/  IADD3 R15, R41.reuse, 0xd0, RZ ;  /* 0x000000d0290f7810 */ /* 0x040fe20007ffe0ff */
[----:B------:R-:W-:Y:S01]  /*14d0*/  STL [R1+0xc0], R24 ;  /* 0x0000c01801007387 */ /* 0x000fe20000100800 */
[----:B------:R-:W-:-:S02]  /*14e0*/  IADD3 R13, R41, 0xd8, RZ ;  /* 0x000000d8290d7810 */ /* 0x000fc40007ffe0ff */
[----:B------:R-:W-:Y:S01]  /*14f0*/  LEA R236, R0, 0x14080, 0x1 ;  /* 0x0001408000ec7811 */ /* 0x000fe200078e08ff */
[----:B------:R-:W-:Y:S01]  /*1500*/  STL [R1+0xbc], R23 ;  /* 0x0000bc1701007387 */ /* 0x000fe20000100800 */
[----:B------:R-:W-:Y:S02]  /*1510*/  IADD3 R12, R41, 0xe0, RZ ;  /* 0x000000e0290c7810 */ /* 0x000fe40007ffe0ff */
[C---:B------:R-:W-:Y:S01]  /*1520*/  SEL R6, R9.reuse, 0xffffffc0, !P2 ;  /* 0xffffffc009067807 */ /* 0x040fe20005000000 */
[----:B------:R1:W-:Y:S01]  /*1530*/  STL [R1+0xb8], R22 ;  /* 0x0000b81601007387 */ /* 0x0003e20000100800 */
[----:B------:R-:W-:Y:S02]  /*1540*/  SEL R0, R9, 0xffffffc0, !P3 ;  /* 0xffffffc009007807 */ /* 0x000fe40005800000 */
[C---:B------:R-:W-:Y:S01]  /*1550*/  IADD3 R11, R41.reuse, 0xe8, RZ ;  /* 0x000000e8290b7810 */ /* 0x040fe20007ffe0ff */
[----:B------:R-:W-:Y:S01]  /*1560*/  STL [R1+0xb4], R21 ;  /* 0x0000b41501007387 */ /* 0x000fe20000100800 */
[----:B------:R-:W-:-:S02]  /*1570*/  IADD3 R10, R41, 0xf0, RZ ;  /* 0x000000f0290a7810 */ /* 0x000fc40007ffe0ff */
[----:B------:R-:W-:Y:S01]  /*1580*/  LEA R9, R7, 0x80, 0x1 ;  /* 0x0000008007097811 */ /* 0x000fe200078e08ff */
[----:B------:R-:W-:Y:S01]  /*1590*/  STL [R1+0xb0], R20 ;  /* 0x0000b01401007387 */ /* 0x000fe20000100800 */
[----:B------:R-:W-:Y:S02]  /*15a0*/  SHF.R.S32.HI R7, RZ, 0x1f, R40 ;  /* 0x0000001fff077819 */ /* 0x000fe40000011428 */
[C---:B------:R-:W-:Y:S01]  /*15b0*/  SEL R5, R14.reuse, 0xffffffe0, !P1 ;  /* 0xffffffe00e057807 */ /* 0x040fe20004800000 */
[----:B------:R1:W-:Y:S01]  /*15c0*/  STL [R1+0xac], R19 ;  /* 0x0000ac1301007387 */ /* 0x0003e20000100800 */
[----:B------:R-:W-:Y:S02]  /*15d0*/  SEL R2, R14, 0xffffffe0, !P4 ;  /* 0xffffffe00e027807 */ /* 0x000fe40006000000 */
[----:B--2---:R-:W-:Y:S01]  /*15e0*/  IADD3 R8, R41, 0xf8, RZ ;  /* 0x000000f829087810 */ /* 0x004fe20007ffe0ff */
[----:B------:R-:W-:Y:S01]  /*15f0*/  STL [R1+0xa8], R18 ;  /* 0x0000a81201007387 */ /* 0x000fe20000100800 */
[----:B------:R-:W-:-:S02]  /*1600*/  SHF.R.S32.HI R14, RZ, 0x1f, R39 ;  /* 0x0000001fff0e7819 */ /* 0x000fc40000011427 */
[----:B---3--:R-:W-:Y:S01]  /*1610*/  SHF.R.S32.HI R37, RZ, 0x1f, R37 ;  /* 0x0000001fff257819 */ /* 0x008fe20000011425 */
[----:B------:R-:W-:Y:S01]  /*1620*/  STL [R1+0xa4], R17 ;  /* 0x0000a41101007387 */ /* 0x000fe20000100800 */
[----:B----4-:R-:W-:Y:S02]  /*1630*/  SHF.R.S32.HI R34, RZ, 0x1f, R34 ;  /* 0x0000001fff227819 */ /* 0x010fe40000011422 */
[----:B-----5:R-:W-:Y:S01]  /*1640*/  SHF.R.S32.HI R31, RZ, 0x1f, R31 ;  /* 0x0000001fff1f7819 */ /* 0x020fe2000001141f */
[----:B------:R2:W-:Y:S01]  /*1650*/  STL [R1+0xa0], R16 ;  /* 0x0000a01001007387 */ /* 0x0005e20000100800 */
[----:B------:R-:W-:Y:S02]  /*1660*/  SHF.R.S32.HI R28, RZ, 0x1f, R28 ;  /* 0x0000001fff1c7819 */ /* 0x000fe4000001141c */
[----:B------:R-:W-:Y:S01]  /*1670*/  SHF.R.S32.HI R25, RZ, 0x1f, R25 ;  /* 0x0000001fff197819 */ /* 0x000fe20000011419 */
[----:B------:R-:W-:Y:S01]  /*1680*/  STL [R1+0x9c], R15 ;  /* 0x00009c0f01007387 */ /* 0x000fe20000100800 */
[----:B-1----:R-:W-:-:S02]  /*1690*/  SHF.R.S32.HI R22, RZ, 0x1f, R22 ;  /* 0x0000001fff167819 */ /* 0x002fc40000011416 */
[----:B------:R-:W-:Y:S01]  /*16a0*/  LEA R238, R3, 0x4080, 0x1 ;  /* 0x0000408003ee7811 */ /* 0x000fe200078e08ff */
[----:B------:R-:W-:Y:S03]  /*16b0*/  STL [R1+0x98], R13 ;  /* 0x0000980d01007387 */ /* 0x000fe60000100800 */
[----:B------:R-:W-:Y:S01]  /*16c0*/  IADD3 R241, R0, R238, R2 ;  /* 0x000000ee00f17210 */ /* 0x000fe20007ffe002 */
[----:B------:R-:W-:Y:S01]  /*16d0*/  STL [R1+0x94], R12 ;  /* 0x0000940c01007387 */ /* 0x000fe20000100800 */
[----:B------:R-:W-:Y:S01]  /*16e0*/  SHF.R.S32.HI R19, RZ, 0x1f, R19 ;  /* 0x0000001fff137819 */ /* 0x000fe20000011413 */
[----:B------:R-:W-:Y:S02]  /*16f0*/  IMAD R244, R244, 0x800, R238 ;  /* 0x00000800f4f47824 */ /* 0x000fe400078e02ee */
[----:B------:R-:W-:Y:S01]  /*1700*/  STL [R1+0x90], R11 ;  /* 0x0000900b01007387 */ /* 0x000fe20000100800 */
[----:B------:R-:W-:-:S02]  /*1710*/  IMAD.IADD R240, R238, 0x1, R2 ;  /* 0x00000001eef07824 */ /* 0x000fc400078e0202 */
[----:B------:R-:W-:Y:S01]  /*1720*/  IMAD.IADD R245, R2, 0x1, R244 ;  /* 0x0000000102f57824 */ /* 0x000fe200078e02f4 */
[----:B------:R-:W-:Y:S01]  /*1730*/  STL [R1+0x8c], R10 ;  /* 0x00008c0a01007387 */ /* 0x000fe20000100800 */
[----:B------:R-:W-:Y:S02]  /*1740*/  IMAD R243, R4, 0x2, R238 ;  /* 0x0000000204f37824 */ /* 0x000fe400078e02ee */
[----:B------:R-:W-:Y:S01]  /*1750*/  IMAD.IADD R239, R238, 0x1, R0 ;  /* 0x00000001eeef7824 */ /* 0x000fe200078e0200 */
[----:B------:R1:W-:Y:S01]  /*1760*/  STL [R1+0x17c], R7 ;  /* 0x00017c0701007387 */ /* 0x0003e20000100800 */
[----:B--2---:R-:W-:Y:S01]  /*1770*/  SHF.R.S32.HI R16, RZ, 0x1f, R16 ;  /* 0x0000001fff107819 */ /* 0x004fe20000011410 */
[C---:B------:R-:W-:Y:S02]  /*1780*/  IMAD.IADD R247, R0.reuse, 0x1, R244 ;  /* 0x0000000100f77824 */ /* 0x040fe400078e02f4 */
[----:B------:R-:W-:Y:S01]  /*1790*/  STL [R1+0x88], R8 ;  /* 0x0000880801007387 */ /* 0x000fe20000100800 */
[----:B------:R-:W-:-:S03]  /*17a0*/  IMAD.IADD R246, R0, 0x1, R245 ;  /* 0x0000000100f67824 */ /* 0x000fc600078e02f5 */
[----:B------:R2:W-:Y:S04]  /*17b0*/  STL [R1+0x178], R14 ;  /* 0x0001780e01007387 */ /* 0x0005e80000100800 */
[----:B------:R-:W-:Y:S01]  /*17c0*/  STL [R1+0x5c], R9 ;  /* 0x00005c0901007387 */ /* 0x000fe20000100800 */
[----:B-1----:R-:W-:-:S05]  /*17d0*/  SHF.R.S32.HI R7, RZ, 0x1f, R38 ;  /* 0x0000001fff077819 */ /* 0x002fca0000011426 */
[----:B------:R1:W-:Y:S01]  /*17e0*/  STL [R1+0x174], R7 ;  /* 0x0001740701007387 */ /* 0x0003e20000100800 */
[----:B--2---:R-:W-:-:S03]  /*17f0*/  SHF.R.S32.HI R14, RZ, 0x1f, R36 ;  /* 0x0000001fff0e7819 */ /* 0x004fc60000011424 */
[----:B------:R-:W-:Y:S04]  /*1800*/  STL [R1+0x170], R37 ;  /* 0x0001702501007387 */ /* 0x000fe80000100800 */
[----:B------:R2:W-:Y:S01]  /*1810*/  STL [R1+0x16c], R14 ;  /* 0x00016c0e01007387 */ /* 0x0005e20000100800 */
        /* <DEDUP_REMOVED lines=34> */
[----:B------:R-:W-:Y:S01]  /*1a40*/  STL [R1+0x118], R14 ;  /* 0x0001180e01007387 */ /* 0x000fe20000100800 */
[----:B-1----:R-:W-:Y:S02]  /*1a50*/  SHF.R.S32.HI R7, RZ, 0x1f, R13 ;  /* 0x0000001fff077819 */ /* 0x002fe4000001140d */
[----:B------:R-:W-:Y:S02]  /*1a60*/  SHF.R.S32.HI R13, RZ, 0x1f, R12 ;  /* 0x0000001fff0d7819 */ /* 0x000fe4000001140c */
[----:B------:R-:W-:Y:S01]  /*1a70*/  SHF.R.S32.HI R12, RZ, 0x1f, R11 ;  /* 0x0000001fff0c7819 */ /* 0x000fe2000001140b */
[----:B------:R1:W-:Y:S01]  /*1a80*/  STL [R1+0x114], R7 ;  /* 0x0001140701007387 */ /* 0x0003e20000100800 */
[----:B------:R-:W-:-:S02]  /*1a90*/  SHF.R.S32.HI R11, RZ, 0x1f, R10 ;  /* 0x0000001fff0b7819 */ /* 0x000fc4000001140a */
[----:B------:R-:W-:Y:S01]  /*1aa0*/  SHF.R.S32.HI R10, RZ, 0x1f, R8 ;  /* 0x0000001fff0a7819 */ /* 0x000fe20000011408 */
[C---:B------:R-:W-:Y:S01]  /*1ab0*/  IMAD.IADD R8, R9.reuse, 0x1, R5 ;  /* 0x0000000109087824 */ /* 0x040fe200078e0205 */
[----:B------:R-:W-:Y:S04]  /*1ac0*/  STL [R1+0x110], R13 ;  /* 0x0001100d01007387 */ /* 0x000fe80000100800 */
[----:B------:R-:W-:Y:S04]  /*1ad0*/  STL [R1+0x10c], R12 ;  /* 0x00010c0c01007387 */ /* 0x000fe80000100800 */
[----:B------:R-:W-:Y:S04]  /*1ae0*/  STL [R1+0x108], R11 ;  /* 0x0001080b01007387 */ /* 0x000fe80000100800 */
[----:B------:R-:W-:Y:S04]  /*1af0*/  STL [R1+0x104], R10 ;  /* 0x0001040a01007387 */ /* 0x000fe80000100800 */
[----:B------:R2:W-:Y:S01]  /*1b00*/  STL [R1+0x68], R8 ;  /* 0x0000680801007387 */ /* 0x0005e20000100800 */
[----:B-1----:R-:W-:-:S02]  /*1b10*/  IADD3 R7, R9, -0x10, RZ ;  /* 0xfffffff009077810 */ /* 0x002fc40007ffe0ff */
[C---:B------:R-:W-:Y:S01]  /*1b20*/  @P0 IADD3 R7, R9.reuse, 0x10, RZ ;  /* 0x0000001009070810 */ /* 0x040fe20007ffe0ff */
[----:B------:R-:W-:-:S04]  /*1b30*/  IMAD.IADD R9, R9, 0x1, R6 ;  /* 0x0000000109097824 */ /* 0x000fc800078e0206 */
[--C-:B------:R-:W-:Y:S01]  /*1b40*/  IMAD.IADD R3, R5, 0x1, R7.reuse ;  /* 0x0000000105037824 */ /* 0x100fe200078e0207 */
[----:B------:R1:W-:Y:S01]  /*1b50*/  STL [R1+0x78], R9 ;  /* 0x0000780901007387 */ /* 0x0003e20000100800 */
[----:B------:R-:W-:Y:S02]  /*1b60*/  IMAD.IADD R5, R6, 0x1, R7 ;  /* 0x0000000106057824 */ /* 0x000fe400078e0207 */
[--C-:B------:R-:W-:Y:S01]  /*1b70*/  IMAD.IADD R2, R3, 0x1, R6.reuse ;  /* 0x0000000103027824 */ /* 0x100fe200078e0206 */
[----:B------:R1:W-:Y:S01]  /*1b80*/  STL [R1+0x60], R7 ;  /* 0x0000600701007387 */ /* 0x0003e20000100800 */
[----:B--2---:R-:W-:-:S05]  /*1b90*/  IMAD.IADD R8, R8, 0x1, R6 ;  /* 0x0000000108087824 */ /* 0x004fca00078e0206 */
[----:B------:R1:W-:Y:S04]  /*1ba0*/  STL [R1+0x74], R8 ;  /* 0x0000740801007387 */ /* 0x0003e80000100800 */
[----:B------:R1:W-:Y:S04]  /*1bb0*/  STL [R1+0x70], R5 ;  /* 0x0000700501007387 */ /* 0x0003e80000100800 */
[----:B------:R1:W-:Y:S04]  /*1bc0*/  STL [R1+0x64], R3 ;  /* 0x0000640301007387 */ /* 0x0003e80000100800 */
[----:B------:R1:W-:Y:S02]  /*1bd0*/  STL [R1+0x6c], R2 ;  /* 0x00006c0201007387 */ /* 0x0003e40000100800 */
.L_x_114:
[----:B------:R-:W2:Y:S01]  /*1be0*/  LDL R0, [R1+0x54] ;  /* 0x0000540001007983 */ /* 0x000ea20000100800 */
[----:B-1----:R-:W-:Y:S01]  /*1bf0*/  IMAD.MOV.U32 R8, RZ, RZ, 0x4 ;  /* 0x00000004ff087424 */ /* 0x002fe200078e00ff */
[----:B------:R-:W-:-:S04]  /*1c00*/  ISETP.NE.U32.AND P4, PT, RZ, c[0x0][0x370], PT ;  /* 0x0000dc00ff007a0c */ /* 0x000fc80003f85070 */
[----:B------:R-:W-:Y:S01]  /*1c10*/  ISETP.NE.AND.EX P4, PT, RZ, c[0x0][0x374], PT, P4 ;  /* 0x0000dd00ff007a0c */ /* 0x000fe20003f85340 */
[----:B--2---:R-:W-:-:S05]  /*1c20*/  IMAD.WIDE R2, R0, R8, c[0x0][0x588] ;  /* 0x0001620000027625 */ /* 0x004fca00078e0208 */
[----:B------:R-:W2:Y:S01]  /*1c30*/  LDG.E R13, [R2.64] ;  /* 0x00000006020d7981 */ /* 0x000ea2000c1e1900 */
[----:B------:R-:W-:Y:S01]  /*1c40*/  IMAD.MOV.U32 R16, RZ, RZ, RZ ;  /* 0x000000ffff107224 */ /* 0x000fe200078e00ff */
[----:B------:R-:W-:Y:S01]  /*1c50*/  ISETP.NE.U32.AND P2, PT, RZ, c[0x0][0x360], PT ;  /* 0x0000d800ff007a0c */ /* 0x000fe20003f45070 */
[----:B------:R-:W-:Y:S01]  /*1c60*/  IMAD.MOV.U32 R11, RZ, RZ, RZ ;  /* 0x000000ffff0b7224 */ /* 0x000fe200078e00ff */
[----:B------:R-:W-:Y:S02]  /*1c70*/  ISETP.NE.U32.AND P3, PT, RZ, c[0x0][0x348], PT ;  /* 0x0000d200ff007a0c */ /* 0x000fe40003f65070 */
[----:B------:R-:W-:Y:S02]  /*1c80*/  ISETP.NE.AND.EX P2, PT, RZ, c[0x0][0x364], PT, P2 ;  /* 0x0000d900ff007a0c */ /* 0x000fe40003f45320 */
[----:B------:R-:W-:Y:S02]  /*1c90*/  ISETP.NE.AND.EX P3, PT, RZ, c[0x0][0x34c], PT, P3 ;  /* 0x0000d300ff007a0c */ /* 0x000fe40003f65330 */
[----:B--2---:R-:W-:Y:S01]  /*1ca0*/  SHF.R.S32.HI R14, RZ, 0x1f, R13 ;  /* 0x0000001fff0e7819 */ /* 0x004fe2000001140d */
[C---:B------:R-:W-:Y:S01]  /*1cb0*/  IMAD.SHL.U32 R23, R13.reuse, 0x4, RZ ;  /* 0x000000040d177824 */ /* 0x040fe200078e00ff */
[C---:B------:R-:W-:Y:S01]  /*1cc0*/  @P4 LEA R6, P1, R13.reuse, c[0x0][0x370], 0x2 ;  /* 0x0000dc000d064a11 */ /* 0x040fe200078210ff */
[----:B------:R1:W-:Y:S01]  /*1cd0*/  STL [R1+0x3c], R13 ;  /* 0x00003c0d01007387 */ /* 0x0003e20000100800 */
[----:B------:R-:W-:-:S02]  /*1ce0*/  SHF.L.U64.HI R17, R13, 0x2, R14 ;  /* 0x000000020d117819 */ /* 0x000fc4000001020e */
[----:B------:R-:W-:Y:S01]  /*1cf0*/  @P4 LEA.HI.X R7, R13, c[0x0][0x374], R14, 0x2, P1 ;  /* 0x0000dd000d074a11 */ /* 0x000fe200008f140e */
[----:B------:R1:W-:Y:S02]  /*1d00*/  STL [R1+0x7c], R14 ;  /* 0x00007c0e01007387 */ /* 0x0003e40000100800 */
[C---:B------:R-:W-:Y:S02]  /*1d10*/  @P2 IADD3 R4, P0, R23.reuse, c[0x0][0x360], RZ ;  /* 0x0000d80017042a10 */ /* 0x040fe40007f1e0ff */
[----:B------:R-:W-:Y:S01]  /*1d20*/  IADD3 R2, P1, R23, c[0x0][0x348], RZ ;  /* 0x0000d20017027a10 */ /* 0x000fe20007f3e0ff */
[----:B------:R-:W2:Y:S01]  /*1d30*/  @P4 LDG.E R16, [R6.64] ;  /* 0x0000000606104981 */ /* 0x000ea2000c1e1900 */
[C---:B------:R-:W-:Y:S02]  /*1d40*/  @P2 IADD3.X R5, R17.reuse, c[0x0][0x364], RZ, P0, !PT ;  /* 0x0000d90011052a10 */ /* 0x040fe400007fe4ff */
[----:B------:R-:W-:Y:S01]  /*1d50*/  IADD3.X R3, R17, c[0x0][0x34c], RZ, P1, !PT ;  /* 0x0000d30011037a10 */ /* 0x000fe20000ffe4ff */
[----:B------:R1:W-:Y:S04]  /*1d60*/  STL [R1+0x40], R23 ;  /* 0x0000401701007387 */ /* 0x0003e80000100800 */
[----:B------:R1:W5:Y:S04]  /*1d70*/  @P2 LDG.E R12, [R4.64] ;  /* 0x00000006040c2981 */ /* 0x000368000c1e1900 */
[----:B------:R1:W5:Y:S04]  /*1d80*/  @P3 LDG.E R11, [R2.64] ;  /* 0x00000006020b3981 */ /* 0x000368000c1e1900 */
[----:B------:R1:W-:Y:S01]  /*1d90*/  STL [R1+0x44], R17 ;  /* 0x0000441101007387 */ /* 0x0003e20000100800 */
[----:B------:R-:W-:Y:S03]  /*1da0*/  YIELD ;  /* 0x0000000000007946 */ /* 0x000fe60003800000 */
[----:B--2---:R1:W-:Y:S01]  /*1db0*/  STL [R1+0x10], R16 ;  /* 0x0000101001007387 */ /* 0x0043e20000100800 */
[----:B------:R-:W-:Y:S05]  /*1dc0*/  @P2 BRA `(.L_x_25) ;  /* 0x0000005000002947 */ /* 0x000fea0003800000 */
[----:B-----5:R-:W-:Y:S01]  /*1dd0*/  MOV R12, c[0x0][0x168] ;  /* 0x00005a00000c7a02 */ /* 0x020fe20000000f00 */
[----:B------:R-:W-:Y:S05]  /*1de0*/  @!P3 BRA `(.L_x_25) ;  /* 0x000000300000b947 */ /* 0x000fea0003800000 */
[----:B------:R2:W3:Y:S04]  /*1df0*/  LDG.E R0, [R2.64] ;  /* 0x0000000602007981 */ /* 0x0004e8000c1e1900 */
[----:B-12---:R-:W3:Y:S02]  /*1e00*/  LDG.E R2, [R2.64+0x4] ;  /* 0x0000040602027981 */ /* 0x006ee4000c1e1900 */
[----:B---3--:R-:W-:-:S02]  /*1e10*/  IADD3 R12, -R0, R2, RZ ;  /* 0x00000002000c7210 */ /* 0x008fc40007ffe1ff */
.L_x_25:
[----:B------:R-:W-:-:S04]  /*1e20*/  ISETP.NE.U32.AND P0, PT, RZ, c[0x0][0x368], PT ;  /* 0x0000da00ff007a0c */ /* 0x000fc80003f05070 */
[----:B------:R-:W-:-:S13]  /*1e30*/  ISETP.NE.AND.EX P0, PT, RZ, c[0x0][0x36c], PT, P0 ;  /* 0x0000db00ff007a0c */ /* 0x000fda0003f05300 */
[----:B------:R-:W-:Y:S05]  /*1e40*/  @!P0 BRA `(.L_x_26) ;  /* 0x0000004000008947 */ /* 0x000fea0003800000 */
[----:B-1----:R-:W-:-:S04]  /*1e50*/  IADD3 R2, P0, R23, c[0x0][0x368], RZ ;  /* 0x0000da0017027a10 */ /* 0x002fc80007f1e0ff */
[----:B------:R-:W-:-:S05]  /*1e60*/  IADD3.X R3, R17, c[0x0][0x36c], RZ, P0, !PT ;  /* 0x0000db0011037a10 */ /* 0x000fca00007fe4ff */
[----:B------:R1:W5:Y:S01]  /*1e70*/  LDG.E R0, [R2.64] ;  /* 0x0000000602007981 */ /* 0x000362000c1e1900 */
[----:B------:R-:W-:Y:S05]  /*1e80*/  BRA `(.L_x_27) ;  /* 0x0000008000007947 */ /* 0x000fea0003800000 */
.L_x_26:
[----:B------:R-:W-:Y:S01]  /*1e90*/  ISETP.NE.U32.AND P0, PT, RZ, c[0x0][0x350], PT ;  /* 0x0000d400ff007a0c */ /* 0x000fe20003f05070 */
[----:B------:R-:W-:-:S03]  /*1ea0*/  IMAD.U32 R0, RZ, RZ, UR5 ;  /* 0x00000005ff007e24 */ /* 0x000fc6000f8e00ff */
[----:B------:R-:W-:-:S13]  /*1eb0*/  ISETP.NE.AND.EX P0, PT, RZ, c[0x0][0x354], PT, P0 ;  /* 0x0000d500ff007a0c */ /* 0x000fda0003f05300 */
[----:B------:R-:W-:Y:S05]  /*1ec0*/  @!P0 BRA `(.L_x_27) ;  /* 0x0000004000008947 */ /* 0x000fea0003800000 */
[----:B-1----:R-:W-:-:S05]  /*1ed0*/  IMAD.WIDE R2, R13, R8, c[0x0][0x350] ;  /* 0x0000d4000d027625 */ /* 0x002fca00078e0208 */
[----:B------:R-:W2:Y:S04]  /*1ee0*/  LDG.E R4, [R2.64] ;  /* 0x0000000602047981 */ /* 0x000ea8000c1e1900 */
[----:B------:R-:W2:Y:S02]  /*1ef0*/  LDG.E R0, [R2.64+0x4] ;  /* 0x0000040602007981 */ /* 0x000ea4000c1e1900 */
[----:B--2---:R-:W-:-:S04]  /*1f00*/  IADD3 R0, -R4, R0, RZ ;  /* 0x0000000004007210 */ /* 0x004fc80007ffe1ff */
.L_x_27:
[----:B------:R-:W2:Y:S01]  /*1f10*/  LDL R15, [R1+0x50] ;  /* 0x00005000010f7983 */ /* 0x000ea20000100800 */
[----:B-----5:R-:W-:Y:S01]  /*1f20*/  IMAD.IADD R22, R0, 0x1, -R16 ;  /* 0x0000000100167824 */ /* 0x020fe200078e0a10 */
[----:B------:R-:W-:Y:S04]  /*1f30*/  BSSY B0, `(.L_x_28) ;  /* 0x000002e000007945 */ /* 0x000fe80003800000 */
[----:B------:R-:W-:-:S02]  /*1f40*/  IADD3 R0, R22, 0x2f, RZ ;  /* 0x0000002f16007810 */ /* 0x000fc40007ffe0ff */
[----:B------:R-:W-:-:S03]  /*1f50*/  ISETP.GE.AND P0, PT, R22, 0x1, PT ;  /* 0x000000011600780c */ /* 0x000fc60003f06270 */
[----:B------:R-:W-:-:S05]  /*1f60*/  IMAD.HI R0, R0, 0x2aaaaaab, RZ ;  /* 0x2aaaaaab00007827 */ /* 0x000fca00078e02ff */
[----:B-1----:R-:W-:-:S04]  /*1f70*/  SHF.R.U32.HI R2, RZ, 0x1f, R0 ;  /* 0x0000001fff027819 */ /* 0x002fc80000011600 */
[----:B------:R-:W-:Y:S01]  /*1f80*/  LEA.HI.SX32 R10, R0, R2, 0x1d ;  /* 0x00000002000a7211 */ /* 0x000fe200078feaff */
[----:B------:R-:W-:Y:S01]  /*1f90*/  IMAD.MOV.U32 R2, RZ, RZ, RZ ;  /* 0x000000ffff027224 */ /* 0x000fe200078e00ff */
[C---:B--2---:R-:W-:Y:S02]  /*1fa0*/  LOP3.LUT R3, R15.reuse, 0xff000000, RZ, 0xc0, !PT ;  /* 0xff0000000f037812 */ /* 0x044fe400078ec0ff */
[----:B------:R-:W-:Y:S02]  /*1fb0*/  LOP3.LUT R4, R15, 0xff0000, RZ, 0xc0, !PT ;  /* 0x00ff00000f047812 */ /* 0x000fe400078ec0ff */
[----:B------:R-:W-:-:S04]  /*1fc0*/  SHF.R.U32.HI R3, RZ, 0x8, R3 ;  /* 0x00000008ff037819 */ /* 0x000fc80000011603 */
[----:B------:R-:W-:-:S04]  /*1fd0*/  LEA.HI R3, R4, R3, RZ, 0x10 ;  /* 0x0000000304037211 */ /* 0x000fc800078f80ff */
[----:B------:R-:W-:Y:S02]  /*1fe0*/  LOP3.LUT R18, R3, 0xff, RZ, 0xc0, !PT ;  /* 0x000000ff03127812 */ /* 0x000fe400078ec0ff */
[----:B------:R-:W-:-:S03]  /*1ff0*/  SHF.R.U32.HI R5, RZ, 0x10, R3 ;  /* 0x00000010ff057819 */ /* 0x000fc60000011603 */
[----:B------:R1:W-:Y:S04]  /*2000*/  STL [R1+0x80], R18 ;  /* 0x0000801201007387 */ /* 0x0003e80000100800 */
[----:B------:R1:W-:Y:S01]  /*2010*/  STL [R1+0x58], R5 ;  /* 0x0000580501007387 */ /* 0x0003e20000100800 */
[----:B------:R-:W-:Y:S05]  /*2020*/  @!P0 BRA `(.L_x_29) ;  /* 0x000001e000008947 */ /* 0x000fea0003800000 */
[----:B------:R-:W-:Y:S01]  /*2030*/  ISETP.NE.AND P0, PT, R5, RZ, PT ;  /* 0x000000ff0500720c */ /* 0x000fe20003f05270 */
[----:B------:R-:W-:-:S03]  /*2040*/  IMAD.MOV.U32 R4, RZ, RZ, RZ ;  /* 0x000000ffff047224 */ /* 0x000fc600078e00ff */
[----:B------:R-:W-:-:S04]  /*2050*/  SEL R0, R5, c[0x0][0x338], P0 ;  /* 0x0000ce0005007a07 */ /* 0x000fc80000000000 */
[----:B------:R-:W-:Y:S02]  /*2060*/  IABS R3, R0 ;  /* 0x0000000000037213 */ /* 0x000fe40000000000 */
[----:B------:R-:W-:Y:S02]  /*2070*/  IADD3 R6, R10, -0x1, R0 ;  /* 0xffffffff0a067810 */ /* 0x000fe40007ffe000 */
[----:B------:R-:W2:Y:S02]  /*2080*/  I2F.RP R2, R3 ;  /* 0x0000000300027306 */ /* 0x000ea40000209400 */
[----:B------:R-:W-:-:S06]  /*2090*/  IABS R9, R6 ;  /* 0x0000000600097213 */ /* 0x000fcc0000000000 */
[----:B--2---:R-:W2:Y:S02]  /*20a0*/  MUFU.RCP R2, R2 ;  /* 0x0000000200027308 */ /* 0x004ea40000001000 */
[----:B--2---:R-:W-:-:S06]  /*20b0*/  IADD3 R2, R2, 0xffffffe, RZ ;  /* 0x0ffffffe02027810 */ /* 0x004fcc0007ffe0ff */
[----:B-1----:R-:W1:Y:S02]  /*20c0*/  F2I.FTZ.U32.TRUNC.NTZ R5, R2 ;  /* 0x0000000200057305 */ /* 0x002e64000021f000 */
[----:B-1----:R-:W-:-:S04]  /*20d0*/  IMAD.MOV R2, RZ, RZ, -R5 ;  /* 0x000000ffff027224 */ /* 0x002fc800078e0a05 */
[----:B------:R-:W-:Y:S01]  /*20e0*/  IMAD.MOV.U32 R7, RZ, RZ, R2 ;  /* 0x000000ffff077224 */ /* 0x000fe200078e0002 */
[----:B------:R-:W-:-:S03]  /*20f0*/  IABS R2, R0 ;  /* 0x0000000000027213 */ /* 0x000fc60000000000 */
[----:B------:R-:W-:Y:S02]  /*2100*/  IMAD R7, R7, R3, RZ ;  /* 0x0000000307077224 */ /* 0x000fe400078e02ff */
[----:B------:R-:W-:Y:S02]  /*2110*/  IMAD.MOV R8, RZ, RZ, -R2 ;  /* 0x000000ffff087224 */ /* 0x000fe400078e0a02 */
[----:B------:R-:W-:-:S04]  /*2120*/  IMAD.HI.U32 R2, R5, R7, R4 ;  /* 0x0000000705027227 */ /* 0x000fc800078e0004 */
[----:B------:R-:W-:Y:S02]  /*2130*/  IMAD.MOV.U32 R4, RZ, RZ, R9 ;  /* 0x000000ffff047224 */ /* 0x000fe400078e0009 */
[----:B------:R-:W-:Y:S02]  /*2140*/  IMAD.MOV.U32 R5, RZ, RZ, R8 ;  /* 0x000000ffff057224 */ /* 0x000fe400078e0008 */
[----:B------:R-:W-:-:S04]  /*2150*/  IMAD.HI.U32 R2, R2, R4, RZ ;  /* 0x0000000402027227 */ /* 0x000fc800078e00ff */
[----:B------:R-:W-:-:S05]  /*2160*/  IMAD R4, R2, R5, R4 ;  /* 0x0000000502047224 */ /* 0x000fca00078e0204 */
[----:B------:R-:W-:-:S13]  /*2170*/  ISETP.GT.U32.AND P1, PT, R3, R4, PT ;  /* 0x000000040300720c */ /* 0x000fda0003f24070 */
[----:B------:R-:W-:Y:S01]  /*2180*/  @!P1 IMAD.IADD R4, R4, 0x1, -R3 ;  /* 0x0000000104049824 */ /* 0x000fe200078e0a03 */
[----:B------:R-:W-:Y:S02]  /*2190*/  @!P1 IADD3 R2, R2, 0x1, RZ ;  /* 0x0000000102029810 */ /* 0x000fe40007ffe0ff */
[----:B------:R-:W-:Y:S02]  /*21a0*/  ISETP.NE.AND P1, PT, R0, RZ, PT ;  /* 0x000000ff0000720c */ /* 0x000fe40003f25270 */
[----:B------:R-:W-:Y:S02]  /*21b0*/  ISETP.GE.U32.AND P2, PT, R4, R3, PT ;  /* 0x000000030400720c */ /* 0x000fe40003f46070 */
[----:B------:R-:W-:-:S04]  /*21c0*/  LOP3.LUT R3, R6, R0, RZ, 0x3c, !PT ;  /* 0x0000000006037212 */ /* 0x000fc800078e3cff */
[----:B------:R-:W-:-:S07]  /*21d0*/  ISETP.GE.AND P0, PT, R3, RZ, PT ;  /* 0x000000ff0300720c */ /* 0x000fce0003f06270 */
[----:B------:R-:W-:-:S06]  /*21e0*/  @P2 IADD3 R2, R2, 0x1, RZ ;  /* 0x0000000102022810 */ /* 0x000fcc0007ffe0ff */
[----:B------:R-:W-:Y:S01]  /*21f0*/  @!P0 IMAD.MOV R2, RZ, RZ, -R2 ;  /* 0x000000ffff028224 */ /* 0x000fe200078e0a02 */
[----:B------:R-:W-:Y:S02]  /*2200*/  @!P1 LOP3.LUT R2, RZ, R0, RZ, 0x33, !PT ;  /* 0x00000000ff029212 */ /* 0x000fe400078e33ff */
.L_x_29:
[----:B------:R-:W-:Y:S05]  /*2210*/  BSYNC B0 ;  /* 0x0000000000007941 */ /* 0x000fea0003800000 */
.L_x_28:
[----:B------:R-:W-:Y:S01]  /*2220*/  IMAD R3, R18, R2, RZ ;  /* 0x0000000212037224 */ /* 0x000fe200078e02ff */
[----:B------:R-:W-:Y:S01]  /*2230*/  PRMT R0, RZ, 0x7610, R0 ;  /* 0x00007610ff007816 */ /* 0x000fe20000000000 */
[----:B-1----:R-:W-:Y:S01]  /*2240*/  CS2R R18, SRZ ;  /* 0x0000000000127805 */ /* 0x002fe2000001ff00 */
[----:B------:R-:W-:Y:S01]  /*2250*/  CS2R R30, SRZ ;  /* 0x00000000001e7805 */ /* 0x000fe2000001ff00 */
[----:B------:R-:W-:Y:S01]  /*2260*/  IMAD.IADD R2, R3, 0x1, R2 ;  /* 0x0000000103027824 */ /* 0x000fe200078e0202 */
[----:B------:R1:W-:Y:S01]  /*2270*/  STL [R1+0xc], R3 ;  /* 0x00000c0301007387 */ /* 0x0003e20000100800 */
[----:B------:R-:W-:Y:S01]  /*2280*/  CS2R R20, SRZ ;  /* 0x0000000000147805 */ /* 0x000fe2000001ff00 */
[----:B------:R-:W-:Y:S01]  /*2290*/  CS2R R58, SRZ ;  /* 0x00000000003a7805 */ /* 0x000fe2000001ff00 */
[----:B------:R-:W-:Y:S01]  /*22a0*/  CS2R R112, SRZ ;  /* 0x0000000000707805 */ /* 0x000fe2000001ff00 */
[----:B------:R-:W-:Y:S01]  /*22b0*/  IMNMX R252, R10, R2, PT ;  /* 0x000000020afc7217 */ /* 0x000fe20003800200 */
[----:B------:R-:W-:Y:S01]  /*22c0*/  CS2R R86, SRZ ;  /* 0x0000000000567805 */ /* 0x000fe2000001ff00 */
[----:B------:R-:W-:Y:S01]  /*22d0*/  CS2R R148, SRZ ;  /* 0x0000000000947805 */ /* 0x000fe2000001ff00 */
[----:B------:R-:W-:Y:S01]  /*22e0*/  CS2R R94, SRZ ;  /* 0x00000000005e7805 */ /* 0x000fe2000001ff00 */
[----:B------:R-:W-:Y:S01]  /*22f0*/  ISETP.GT.AND P0, PT, R252, R3, PT ;  /* 0x00000003fc00720c */ /* 0x000fe20003f04270 */
        /* <DEDUP_REMOVED lines=58> */
[----:B-1----:R-:W-:Y:S01]  /*26a0*/  ISETP.NE.U32.AND P1, PT, RZ, c[0x0][0x340], PT ;  /* 0x0000d000ff007a0c */ /* 0x002fe20003f25070 */
[----:B------:R-:W2:Y:S03]  /*26b0*/  LDL R8, [R1+0x4c] ;  /* 0x00004c0001087983 */ /* 0x000ea60000100800 */
[----:B------:R-:W-:Y:S01]  /*26c0*/  ISETP.NE.AND.EX P1, PT, RZ, c[0x0][0x344], PT, P1 ;  /* 0x0000d100ff007a0c */ /* 0x000fe20003f25310 */
[----:B------:R-:W1:-:S12]  /*26d0*/  S2R R4, SR_TID.X ;  /* 0x0000000000047919 */ /* 0x000e580000002100 */
[----:B------:R-:W-:-:S04]  /*26e0*/  @P1 IADD3 R2, P0, R23, c[0x0][0x340], RZ ;  /* 0x0000d00017021a10 */ /* 0x000fc80007f1e0ff */
[----:B------:R-:W-:-:S05]  /*26f0*/  @P1 IADD3.X R3, R17, c[0x0][0x344], RZ, P0, !PT ;  /* 0x0000d10011031a10 */ /* 0x000fca00007fe4ff */
[----:B------:R3:W4:Y:S01]  /*2700*/  @P1 LDG.E R0, [R2.64] ;  /* 0x0000000602001981 */ /* 0x000722000c1e1900 */
[--C-:B-1----:R-:W-:Y:S02]  /*2710*/  SHF.R.S32.HI R103, RZ, 0x1f, R4.reuse ;  /* 0x0000001fff677819 */ /* 0x102fe40000011404 */
[----:B------:R-:W-:Y:S02]  /*2720*/  SHF.R.S32.HI R102, RZ, 0x1f, R4 ;  /* 0x0000001fff667819 */ /* 0x000fe40000011404 */
[-C--:B------:R-:W-:Y:S02]  /*2730*/  LEA.HI R103, R103, R4.reuse, RZ, 0x3 ;  /* 0x0000000467677211 */ /* 0x080fe400078f18ff */
[----:B------:R-:W-:Y:S02]  /*2740*/  LEA.HI R102, R102, R4, RZ, 0x3 ;  /* 0x0000000466667211 */ /* 0x000fe400078f18ff */
[----:B------:R-:W-:Y:S01]  /*2750*/  LOP3.LUT R103, R103, 0xfffffff8, RZ, 0xc0, !PT ;  /* 0xfffffff867677812 */ /* 0x000fe200078ec0ff */
[----:B------:R-:W-:Y:S01]  /*2760*/  IMAD.MOV.U32 R66, RZ, RZ, 0x30 ;  /* 0x00000030ff427424 */ /* 0x000fe200078e00ff */
[----:B------:R-:W-:-:S03]  /*2770*/  SHF.R.S32.HI R102, RZ, 0x3, R102 ;  /* 0x00000003ff667819 */ /* 0x000fc60000011466 */
[----:B------:R-:W-:Y:S02]  /*2780*/  IMAD.IADD R103, R4, 0x1, -R103 ;  /* 0x0000000104677824 */ /* 0x000fe400078e0a67 */
[----:B------:R-:W-:Y:S02]  /*2790*/  IMAD R66, R252, R66, -0x30 ;  /* 0xffffffd0fc427424 */ /* 0x000fe400078e0242 */
[----:B------:R-:W-:Y:S02]  /*27a0*/  IMAD R24, R103, 0x20, R102 ;  /* 0x0000002067187824 */ /* 0x000fe400078e0266 */
[----:B---3--:R-:W-:-:S05]  /*27b0*/  IMAD.MOV.U32 R2, RZ, RZ, c[0x0][0x2b8] ;  /* 0x0000ae00ff027624 */ /* 0x008fca00078e00ff */
[----:B------:R-:W-:Y:S01]  /*27c0*/  ISETP.NE.AND P0, PT, R2, 0x1, PT ;  /* 0x000000010200780c */ /* 0x000fe20003f05270 */
[----:B------:R-:W-:-:S05]  /*27d0*/  IMAD.IADD R2, R24, 0x1, R66 ;  /* 0x0000000118027824 */ /* 0x000fca00078e0242 */
[C---:B------:R-:W-:Y:S01]  /*27e0*/  ISETP.GE.AND P2, PT, R2.reuse, R22, PT ;  /* 0x000000160200720c */ /* 0x040fe20003f46270 */
[----:B------:R-:W-:-:S03]  /*27f0*/  IMAD.IADD R21, R2, 0x1, R16 ;  /* 0x0000000102157824 */ /* 0x000fc600078e0210 */
[----:B------:R-:W-:Y:S01]  /*2800*/  ISETP.GT.OR P2, PT, R24, 0x2f, P2 ;  /* 0x0000002f1800780c */ /* 0x000fe20001744670 */
[----:B------:R-:W-:Y:S01]  /*2810*/  WARPSYNC 0xffffffff ;  /* 0xffffffff00007948 */ /* 0x000fe20003800000 */
[----:B------:R-:W-:Y:S01]  /*2820*/  BAR.SYNC.DEFER_BLOCKING 0x0 ;  /* 0x0000000000007b1d */ /* 0x000fe20000010000 */
[----:B------:R-:W-:-:S04]  /*2830*/  @P0 IMAD.HI.U32 R3, R21, c[0x0][0x2bc], RZ ;  /* 0x0000af0015030a27 */ /* 0x000fc800078e00ff */
[----:B------:R-:W-:Y:S01]  /*2840*/  IMAD.MOV.U32 R20, RZ, RZ, R21 ;  /* 0x000000ffff147224 */ /* 0x000fe200078e0015 */
[----:B------:R-:W-:Y:S01]  /*2850*/  @P0 SHF.R.U32.HI R20, RZ, c[0x0][0x2c0], R3 ;  /* 0x0000b000ff140a19 */ /* 0x000fe20000011603 */
[----:B------:R-:W-:Y:S01]  /*2860*/  IMAD.MOV.U32 R250, RZ, RZ, RZ ;  /* 0x000000fffffa7224 */ /* 0x000fe200078e00ff */
[----:B------:R-:W-:Y:S02]  /*2870*/  LOP3.LUT R23, R15, 0xffff, RZ, 0xc0, !PT ;  /* 0x0000ffff0f177812 */ /* 0x000fe400078ec0ff */
[----:B------:R-:W-:-:S05]  /*2880*/  SEL R6, R14, RZ, !P3 ;  /* 0x000000ff0e067207 */ /* 0x000fca0005800000 */
[----:B------:R-:W-:Y:S02]  /*2890*/  IMAD R6, R6, c[0x0][0x1c0], RZ ;  /* 0x0000700006067a24 */ /* 0x000fe400078e02ff */
[----:B------:R-:W-:-:S05]  /*28a0*/  @!P1 IMAD.MOV.U32 R0, RZ, RZ, R13 ;  /* 0x000000ffff009224 */ /* 0x000fca00078e000d */
[----:B----4-:R-:W-:Y:S01]  /*28b0*/  SHF.R.S32.HI R2, RZ, 0x1f, R0 ;  /* 0x0000001fff027819 */ /* 0x010fe20000011400 */
[----:B------:R-:W-:-:S04]  /*28c0*/  IMAD.WIDE.U32 R4, R0, c[0x0][0x2b0], RZ ;  /* 0x0000ac0000047a25 */ /* 0x000fc800078e00ff */
[----:B------:R-:W-:Y:S01]  /*28d0*/  IMAD R2, R2, c[0x0][0x2b0], RZ ;  /* 0x0000ac0002027a24 */ /* 0x000fe200078e02ff */
[----:B------:R1:W-:Y:S03]  /*28e0*/  STL.64 [R1+0x20], R4 ;  /* 0x0000200401007387 */ /* 0x0003e60000100a00 */
[----:B------:R-:W-:Y:S01]  /*28f0*/  IMAD R2, R0, c[0x0][0x2b4], R2 ;  /* 0x0000ad0000027a24 */ /* 0x000fe200078e0202 */
[----:B------:R-:W-:-:S03]  /*2900*/  @!P2 IADD3 R0, P1, R20, R4, RZ ;  /* 0x000000041400a210 */ /* 0x000fc60007f3e0ff */
[----:B-1----:R-:W-:Y:S01]  /*2910*/  IMAD.IADD R4, R5, 0x1, R2 ;  /* 0x0000000105047824 */ /* 0x002fe200078e0202 */
[----:B------:R-:W-:-:S04]  /*2920*/  @!P2 LEA R2, P0, R0, c[0x0][0x2a0], 0x2 ;  /* 0x0000a8000002aa11 */ /* 0x000fc800078010ff */
[----:B------:R-:W-:-:S04]  /*2930*/  @!P2 LEA.HI.X.SX32 R3, R20, R4, 0x1, P1 ;  /* 0x000000041403a211 */ /* 0x000fc800008f0eff */
[----:B------:R-:W-:-:S05]  /*2940*/  @!P2 LEA.HI.X R3, R0, c[0x0][0x2a4], R3, 0x2, P0 ;  /* 0x0000a9000003aa11 */ /* 0x000fca00000f1403 */
[----:B------:R1:W3:Y:S01]  /*2950*/  @!P2 LDG.E R250, [R2.64] ;  /* 0x0000000602faa981 */ /* 0x0002e2000c1e1900 */
[----:B------:R-:W-:-:S03]  /*2960*/  SHF.R.S32.HI R0, RZ, 0x1f, R11 ;  /* 0x0000001fff007819 */ /* 0x000fc6000001140b */
[----:B------:R4:W-:Y:S02]  /*2970*/  STL [R1+0x34], R4 ;  /* 0x0000340401007387 */ /* 0x0009e40000100800 */
[----:B------:R-:W-:-:S04]  /*2980*/  IMAD R0, R0, c[0x0][0x178], RZ ;  /* 0x00005e0000007a24 */ /* 0x000fc800078e02ff */
[----:B------:R-:W-:Y:S02]  /*2990*/  IMAD R0, R11, c[0x0][0x17c], R0 ;  /* 0x00005f000b007a24 */ /* 0x000fe400078e0200 */
[----:B--2---:R-:W-:Y:S02]  /*29a0*/  IMAD R5, R8, 0x80, R24 ;  /* 0x0000008008057824 */ /* 0x004fe400078e0218 */
[----:B----4-:R-:W-:-:S05]  /*29b0*/  IMAD.MOV.U32 R4, RZ, RZ, c[0x0][0x2c4] ;  /* 0x0000b100ff047624 */ /* 0x010fca00078e00ff */
[----:B------:R-:W-:Y:S01]  /*29c0*/  ISETP.NE.AND P0, PT, R4, 0x1, PT ;  /* 0x000000010400780c */ /* 0x000fe20003f05270 */
[----:B-1----:R-:W-:-:S04]  /*29d0*/  IMAD.WIDE.U32 R2, R11, c[0x0][0x178], RZ ;  /* 0x00005e000b027a25 */ /* 0x002fc800078e00ff */
[----:B------:R-:W-:Y:S01]  /*29e0*/  IMAD.IADD R3, R3, 0x1, R0 ;  /* 0x0000000103037824 */ /* 0x000fe200078e0200 */
[----:B------:R-:W-:-:S03]  /*29f0*/  SEL R4, R13, RZ, !P3 ;  /* 0x000000ff0d047207 */ /* 0x000fc60005800000 */
[----:B------:R-:W-:-:S04]  /*2a00*/  IMAD.WIDE.U32 R2, R23, c[0x0][0x1b8], R2 ;  /* 0x00006e0017027a25 */ /* 0x000fc800078e0002 */
[----:B------:R-:W-:-:S04]  /*2a10*/  @P0 IMAD.HI.U32 R7, R5, c[0x0][0x2c8], RZ ;  /* 0x0000b20005070a27 */ /* 0x000fc800078e00ff */
[----:B------:R-:W-:Y:S01]  /*2a20*/  IMAD.MOV.U32 R0, RZ, RZ, R5 ;  /* 0x000000ffff007224 */ /* 0x000fe200078e0005 */
[----:B------:R-:W-:Y:S01]  /*2a30*/  @P0 SHF.R.U32.HI R0, RZ, c[0x0][0x2cc], R7 ;  /* 0x0000b300ff000a19 */ /* 0x000fe20000011607 */
[----:B------:R-:W-:Y:S02]  /*2a40*/  IMAD R3, R23, c[0x0][0x1bc], R3 ;  /* 0x00006f0017037a24 */ /* 0x000fe400078e0203 */
[C---:B------:R-:W-:Y:S01]  /*2a50*/  IMAD R6, R4.reuse, c[0x0][0x1c4], R6 ;  /* 0x0000710004067a24 */ /* 0x040fe200078e0206 */
[----:B------:R-:W-:Y:S01]  /*2a60*/  SHF.R.S32.HI R7, RZ, 0x1f, R0 ;  /* 0x0000001fff077819 */ /* 0x000fe20000011400 */
[----:B------:R-:W-:-:S04]  /*2a70*/  IMAD.WIDE.U32 R2, R4, c[0x0][0x1c0], R2 ;  /* 0x0000700004027a25 */ /* 0x000fc800078e0002 */
[----:B------:R-:W-:-:S04]  /*2a80*/  IMAD.MOV R4, RZ, RZ, -R0 ;  /* 0x000000ffff047224 */ /* 0x000fc800078e0a00 */
[----:B------:R-:W-:Y:S02]  /*2a90*/  IMAD R4, R4, c[0x0][0x2c4], R5 ;  /* 0x0000b10004047a24 */ /* 0x000fe400078e0205 */
[----:B------:R-:W-:Y:S02]  /*2aa0*/  IMAD R5, R7, c[0x0][0x1b0], RZ ;  /* 0x00006c0007057a24 */ /* 0x000fe400078e02ff */
[----:B------:R-:W-:Y:S02]  /*2ab0*/  IMAD.IADD R3, R3, 0x1, R6 ;  /* 0x0000000103037824 */ /* 0x000fe400078e0206 */
[C---:B------:R-:W-:Y:S01]  /*2ac0*/  IMAD R6, R0.reuse, c[0x0][0x1b4], R5 ;  /* 0x00006d0000067a24 */ /* 0x040fe200078e0205 */
[----:B------:R-:W-:Y:S01]  /*2ad0*/  SHF.R.S32.HI R5, RZ, 0x1f, R4 ;  /* 0x0000001fff057819 */ /* 0x000fe20000011404 */
[----:B------:R-:W-:-:S04]  /*2ae0*/  IMAD.WIDE.U32 R2, R0, c[0x0][0x1b0], R2 ;  /* 0x00006c0000027a25 */ /* 0x000fc800078e0002 */
[----:B------:R-:W-:Y:S02]  /*2af0*/  IMAD R0, R5, c[0x0][0x1a8], RZ ;  /* 0x00006a0005007a24 */ /* 0x000fe400078e02ff */
[----:B------:R-:W-:Y:S02]  /*2b00*/  IMAD.IADD R3, R3, 0x1, R6 ;  /* 0x0000000103037824 */ /* 0x000fe400078e0206 */
[C---:B------:R-:W-:Y:S02]  /*2b10*/  IMAD R0, R4.reuse, c[0x0][0x1ac], R0 ;  /* 0x00006b0004007a24 */ /* 0x040fe400078e0200 */
[----:B------:R-:W-:-:S04]  /*2b20*/  IMAD.WIDE.U32 R2, R4, c[0x0][0x1a8], R2 ;  /* 0x00006a0004027a25 */ /* 0x000fc800078e0002 */
[----:B------:R-:W-:Y:S01]  /*2b30*/  IMAD.IADD R0, R3, 0x1, R0 ;  /* 0x0000000103007824 */ /* 0x000fe200078e0200 */
[----:B------:R-:W-:-:S04]  /*2b40*/  LEA R18, P0, R2, c[0x0][0x160], 0x1 ;  /* 0x0000580002127a11 */ /* 0x000fc800078008ff */
[----:B------:R-:W-:Y:S01]  /*2b50*/  LEA.HI.X R17, R2, c[0x0][0x164], R0, 0x1, P0 ;  /* 0x0000590002117a11 */ /* 0x000fe200000f0c00 */
[----:B------:R-:W1:Y:S01]  /*2b60*/  SHFL.IDX PT, R3, R18, RZ, 0x181f ;  /* 0x00181fff12037589 */ /* 0x000e6200000e0000 */
[----:B------:R-:W-:-:S03]  /*2b70*/  IMAD R16, R12, c[0x0][0x2c4], RZ ;  /* 0x0000b1000c107a24 */ /* 0x000fc600078e02ff */
[----:B------:R-:W2:Y:S01]  /*2b80*/  SHFL.IDX PT, R4, R17, RZ, 0x181f ;  /* 0x00181fff11047589 */ /* 0x000ea200000e0000 */
[----:B------:R-:W-:-:S05]  /*2b90*/  IMAD R19, R8, 0x80, R102 ;  /* 0x0000008008137824 */ /* 0x000fca00078e0266 */
[----:B------:R-:W-:Y:S01]  /*2ba0*/  ISETP.GE.AND P1, PT, R19, R16, PT ;  /* 0x000000101300720c */ /* 0x000fe20003f26270 */
[----:B------:R-:W4:Y:S01]  /*2bb0*/  SHFL.IDX PT, R0, R18, 0x1, 0x181f ;  /* 0x00381f0012007f89 */ /* 0x000f2200000e0000 */
[C---:B------:R-:W-:Y:S02]  /*2bc0*/  IADD3 R26, R249.reuse, 0x80, RZ ;  /* 0x00000080f91a7810 */ /* 0x040fe40007ffe0ff */
[----:B------:R-:W-:Y:S02]  /*2bd0*/  SHF.R.S32.HI R28, RZ, 0x1f, R249 ;  /* 0x0000001fff1c7819 */ /* 0x000fe400000114f9 */
[C---:B------:R-:W-:Y:S02]  /*2be0*/  IADD3 R40, R249.reuse, 0x80, RZ ;  /* 0x00000080f9287810 */ /* 0x040fe40007ffe0ff */
[C---:B------:R-:W-:Y:S02]  /*2bf0*/  IADD3 R25, R249.reuse, 0xc0, RZ ;  /* 0x000000c0f9197810 */ /* 0x040fe40007ffe0ff */
[----:B------:R-:W-:-:S03]  /*2c00*/  IADD3 R27, R249, 0xc0, RZ ;  /* 0x000000c0f91b7810 */ /* 0x000fc60007ffe0ff */
[CC--:B-1----:R-:W-:Y:S01]  /*2c10*/  @!P1 LEA R12, P4, R249.reuse, R3.reuse, 0x1 ;  /* 0x00000003f90c9211 */ /* 0x0c2fe200078808ff */
[----:B------:R-:W1:Y:S01]  /*2c20*/  SHFL.IDX PT, R2, R17, 0x1, 0x181f ;  /* 0x00381f0011027f89 */ /* 0x000e6200000e0000 */
[C---:B------:R-:W-:Y:S02]  /*2c30*/  IADD3 R41, R249.reuse, 0x40, RZ ;  /* 0x00000040f9297810 */ /* 0x040fe40007ffe0ff */
[-C--:B------:R-:W-:Y:S02]  /*2c40*/  @!P1 LEA R8, P5, R26, R3.reuse, 0x1 ;  /* 0x000000031a089211 */ /* 0x080fe400078a08ff */
[----:B--2---:R-:W-:Y:S02]  /*2c50*/  @!P1 LEA.HI.X R13, R249, R4, R28, 0x1, P4 ;  /* 0x00000004f90d9211 */ /* 0x004fe400020f0c1c */
[----:B------:R-:W-:Y:S02]  /*2c60*/  SHF.R.S32.HI R40, RZ, 0x1f, R40 ;  /* 0x0000001fff287819 */ /* 0x000fe40000011428 */
[----:B------:R-:W-:-:S02]  /*2c70*/  @!P1 LEA R6, P4, R25, R3, 0x1 ;  /* 0x0000000319069211 */ /* 0x000fc400078808ff */
[----:B------:R-:W-:Y:S02]  /*2c80*/  SHF.R.S32.HI R27, RZ, 0x1f, R27 ;  /* 0x0000001fff1b7819 */ /* 0x000fe4000001141b */
[----:B------:R-:W-:Y:S02]  /*2c90*/  IADD3 R5, R19, 0x20, RZ ;  /* 0x0000002013057810 */ /* 0x000fe40007ffe0ff */
[C---:B------:R-:W-:Y:S02]  /*2ca0*/  ISETP.GE.AND P2, PT, R249.reuse, c[0x0][0x198], PT ;  /* 0x00006600f9007a0c */ /* 0x040fe40003f46270 */
[----:B------:R-:W-:Y:S02]  /*2cb0*/  IADD3 R42, R249, 0x40, RZ ;  /* 0x00000040f92a7810 */ /* 0x000fe40007ffe0ff */
[----:B------:R-:W-:Y:S02]  /*2cc0*/  @!P1 LEA.HI.X R9, R26, R4, R40, 0x1, P5 ;  /* 0x000000041a099211 */ /* 0x000fe400028f0c28 */
[----:B------:R-:W-:-:S02]  /*2cd0*/  ISETP.GE.AND P6, PT, R41, c[0x0][0x198], PT ;  /* 0x0000660029007a0c */ /* 0x000fc40003fc6270 */
[C---:B------:R-:W-:Y:S02]  /*2ce0*/  @!P1 LEA.HI.X R7, R25.reuse, R4, R27, 0x1, P4 ;  /* 0x0000000419079211 */ /* 0x040fe400020f0c1b */
[----:B------:R-:W-:Y:S02]  /*2cf0*/  ISETP.GE.AND P5, PT, R26, c[0x0][0x198], PT ;  /* 0x000066001a007a0c */ /* 0x000fe40003fa6270 */
[----:B------:R-:W-:Y:S01]  /*2d00*/  ISETP.GE.AND P4, PT, R25, c[0x0][0x198], PT ;  /* 0x0000660019007a0c */ /* 0x000fe20003f86270 */
[----:B------:R2:W-:Y:S01]  /*2d10*/  @!P1 LDGSTS.E.BYPASS.LTC128B.128 [R248+0x4080], [R12.64], !P2 ;  /* 0x040800000cf89fae */ /* 0x0005e2000d101d46 */
[----:B------:R-:W-:Y:S02]  /*2d20*/  ISETP.GE.AND P0, PT, R5, R16, PT ;  /* 0x000000100500720c */ /* 0x000fe40003f06270 */
[----:B------:R-:W-:Y:S02]  /*2d30*/  @!P1 LEA R10, P3, R41, R3, 0x1 ;  /* 0x00000003290a9211 */ /* 0x000fe400078608ff */
[----:B------:R-:W-:-:S04]  /*2d40*/  SHF.R.S32.HI R42, RZ, 0x1f, R42 ;  /* 0x0000001fff2a7819 */ /* 0x000fc8000001142a */
[----:B------:R-:W-:-:S05]  /*2d50*/  @!P1 LEA.HI.X R11, R41, R4, R42, 0x1, P3 ;  /* 0x00000004290b9211 */ /* 0x000fca00018f0c2a */
[----:B------:R5:W-:Y:S04]  /*2d60*/  @!P1 LDGSTS.E.BYPASS.LTC128B.128 [R248+0x8080], [R10.64], !P6 ;  /* 0x080800000af89fae */ /* 0x000be8000f101d46 */
[----:B------:R1:W-:Y:S04]  /*2d70*/  @!P1 LDGSTS.E.BYPASS.LTC128B.128 [R248+0xc080], [R8.64], !P5 ;  /* 0x0c08000008f89fae */ /* 0x0003e8000e901d46 */
[----:B------:R2:W-:Y:S01]  /*2d80*/  @!P1 LDGSTS.E.BYPASS.LTC128B.128 [R248+0x10080], [R6.64], !P4 ;  /* 0x1008000006f89fae */ /* 0x0005e2000e101d46 */
[----:B------:R-:W-:Y:S02]  /*2d90*/  IADD3 R3, R19, 0x40, RZ ;  /* 0x0000004013037810 */ /* 0x000fe40007ffe0ff */
[-C--:B----4-:R-:W-:Y:S01]  /*2da0*/  @!P0 LEA R14, P3, R249, R0.reuse, 0x1 ;  /* 0x00000000f90e8211 */ /* 0x090fe200078608ff */
[----:B-----5:R-:W4:Y:S01]  /*2db0*/  SHFL.IDX PT, R10, R18, 0x2, 0x181f ;  /* 0x00581f00120a7f89 */ /* 0x020f2200000e0000 */
[----:B-1----:R-:W-:-:S04]  /*2dc0*/  @!P0 LEA R8, P1, R41, R0, 0x1 ;  /* 0x0000000029088211 */ /* 0x002fc800078208ff */
[----:B------:R-:W-:Y:S02]  /*2dd0*/  @!P0 LEA.HI.X R9, R41, R2, R42, 0x1, P1 ;  /* 0x0000000229098211 */ /* 0x000fe400008f0c2a */
[C---:B--2---:R-:W-:Y:S01]  /*2de0*/  @!P0 LEA R6, P1, R26.reuse, R0, 0x1 ;  /* 0x000000001a068211 */ /* 0x044fe200078208ff */
[----:B------:R-:W1:Y:S03]  /*2df0*/  SHFL.IDX PT, R11, R17, 0x2, 0x181f ;  /* 0x00581f00110b7f89 */ /* 0x000e6600000e0000 */
[----:B------:R-:W-:Y:S02]  /*2e00*/  @!P0 LEA.HI.X R7, R26, R2, R40, 0x1, P1 ;  /* 0x000000021a078211 */ /* 0x000fe400008f0c28 */
[----:B------:R-:W-:-:S04]  /*2e10*/  @!P0 LEA R4, P1, R25, R0, 0x1 ;  /* 0x0000000019048211 */ /* 0x000fc800078208ff */
[----:B------:R-:W-:Y:S02]  /*2e20*/  @!P0 LEA.HI.X R5, R25, R2, R27, 0x1, P1 ;  /* 0x0000000219058211 */ /* 0x000fe400008f0c1b */
[----:B------:R-:W-:Y:S02]  /*2e30*/  ISETP.GE.AND P1, PT, R3, R16, PT ;  /* 0x000000100300720c */ /* 0x000fe40003f26270 */
[----:B------:R-:W-:Y:S01]  /*2e40*/  @!P0 LEA.HI.X R15, R249, R2, R28, 0x1, P3 ;  /* 0x00000002f90f8211 */ /* 0x000fe200018f0c1c */
[----:B------:R-:W-:-:S04]  /*2e50*/  IMAD.MOV R0, RZ, RZ, -R20 ;  /* 0x000000ffff007224 */ /* 0x000fc800078e0a14 */
[----:B------:R2:W-:Y:S01]  /*2e60*/  @!P0 LDGSTS.E.BYPASS.LTC128B.128 [R248+0x5080], [R14.64], !P2 ;  /* 0x050800000ef88fae */ /* 0x0005e2000d101d46 */
[----:B------:R-:W-:-:S03]  /*2e70*/  IMAD R251, R0, c[0x0][0x2b8], R21 ;  /* 0x0000ae0000fb7a24 */ /* 0x000fc600078e0215 */
[----:B------:R4:W-:Y:S04]  /*2e80*/  @!P0 LDGSTS.E.BYPASS.LTC128B.128 [R248+0x9080], [R8.64], !P6 ;  /* 0x0908000008f88fae */ /* 0x0009e8000f101d46 */
[----:B------:R5:W-:Y:S04]  /*2e90*/  @!P0 LDGSTS.E.BYPASS.LTC128B.128 [R248+0xd080], [R6.64], !P5 ;  /* 0x0d08000006f88fae */ /* 0x000be8000e901d46 */
[----:B------:R2:W-:Y:S01]  /*2ea0*/  @!P0 LDGSTS.E.BYPASS.LTC128B.128 [R248+0x11080], [R4.64], !P4 ;  /* 0x1108000004f88fae */ /* 0x0005e2000e101d46 */
[----:B------:R-:W-:Y:S01]  /*2eb0*/  SHF.R.S32.HI R12, RZ, 0x1f, R251 ;  /* 0x0000001fff0c7819 */ /* 0x000fe200000114fb */
[----:B------:R-:W-:-:S04]  /*2ec0*/  IMAD.WIDE.U32 R2, R251, c[0x0][0x1e0], RZ ;  /* 0x00007800fb027a25 */ /* 0x000fc800078e00ff */
[----:B------:R-:W-:Y:S01]  /*2ed0*/  IMAD R0, R12, c[0x0][0x1e0], RZ ;  /* 0x000078000c007a24 */ /* 0x000fe200078e02ff */
[----:B----4-:R-:W-:-:S04]  /*2ee0*/  @!P1 LEA R8, P0, R249, R10, 0x1 ;  /* 0x0000000af9089211 */ /* 0x010fc800078008ff */
[-C--:B-1----:R-:W-:Y:S02]  /*2ef0*/  @!P1 LEA.HI.X R9, R249, R11.reuse, R28, 0x1, P0 ;  /* 0x0000000bf9099211 */ /* 0x082fe400000f0c1c */
[-C--:B-----5:R-:W-:Y:S01]  /*2f00*/  @!P1 LEA R6, P0, R41, R10.reuse, 0x1 ;  /* 0x0000000a29069211 */ /* 0x0a0fe200078008ff */
[----:B------:R-:W-:Y:S01]  /*2f10*/  IMAD R0, R251, c[0x0][0x1e4], R0 ;  /* 0x00007900fb007a24 */ /* 0x000fe200078e0200 */
[----:B--2---:R-:W-:Y:S01]  /*2f20*/  IADD3 R14, R19, 0x60, RZ ;  /* 0x00000060130e7810 */ /* 0x004fe20007ffe0ff */
[----:B------:R-:W1:Y:S01]  /*2f30*/  SHFL.IDX PT, R13, R18, 0x3, 0x181f ;  /* 0x00781f00120d7f89 */ /* 0x000e6200000e0000 */
[-C--:B------:R-:W-:Y:S02]  /*2f40*/  @!P1 LEA.HI.X R7, R41, R11.reuse, R42, 0x1, P0 ;  /* 0x0000000b29079211 */ /* 0x080fe400000f0c2a */
[C---:B------:R-:W-:Y:S01]  /*2f50*/  @!P1 LEA R4, P0, R26.reuse, R10, 0x1 ;  /* 0x0000000a1a049211 */ /* 0x040fe200078008ff */
[----:B------:R-:W-:Y:S01]  /*2f60*/  IMAD.IADD R3, R3, 0x1, R0 ;  /* 0x0000000103037824 */ /* 0x000fe200078e0200 */
[----:B------:R2:W-:Y:S02]  /*2f70*/  @!P1 LDGSTS.E.BYPASS.LTC128B.128 [R248+0x6080], [R8.64], !P2 ;  /* 0x0608000008f89fae */ /* 0x0005e4000d101d46 */
[----:B------:R-:W-:-:S02]  /*2f80*/  @!P1 LEA.HI.X R5, R26, R11, R40, 0x1, P0 ;  /* 0x0000000b1a059211 */ /* 0x000fc400000f0c28 */
[----:B------:R4:W-:Y:S01]  /*2f90*/  @!P1 LDGSTS.E.BYPASS.LTC128B.128 [R248+0xa080], [R6.64], !P6 ;  /* 0x0a08000006f89fae */ /* 0x0009e2000f101d46 */
[----:B------:R-:W-:Y:S01]  /*2fa0*/  ISETP.GE.AND P3, PT, R14, R16, PT ;  /* 0x000000100e00720c */ /* 0x000fe20003f66270 */
[C---:B------:R-:W-:Y:S02]  /*2fb0*/  IMAD.WIDE.U32 R30, R23.reuse, c[0x0][0x1e8], RZ ;  /* 0x00007a00171e7a25 */ /* 0x040fe400078e00ff */
[----:B------:R5:W-:Y:S04]  /*2fc0*/  @!P1 LDGSTS.E.BYPASS.LTC128B.128 [R248+0xe080], [R4.64], !P5 ;  /* 0x0e08000004f89fae */ /* 0x000be8000e901d46 */
[----:B------:R-:W1:Y:S01]  /*2fd0*/  SHFL.IDX PT, R14, R17, 0x3, 0x181f ;  /* 0x00781f00110e7f89 */ /* 0x000e6200000e0000 */
[----:B------:R-:W-:Y:S01]  /*2fe0*/  IMAD R29, R23, c[0x0][0x1ec], R31 ;  /* 0x00007b00171d7a24 */ /* 0x000fe200078e021f */
[----:B------:R-:W-:-:S05]  /*2ff0*/  IADD3 R65, R252, -0x1, RZ ;  /* 0xfffffffffc417810 */ /* 0x000fca0007ffe0ff */
[----:B------:R-:W-:Y:S01]  /*3000*/  IMAD R64, R65, -0x30, R22 ;  /* 0xffffffd041407824 */ /* 0x000fe200078e0216 */
[C---:B-----5:R-:W-:Y:S02]  /*3010*/  @!P1 LEA R4, P0, R25.reuse, R10, 0x1 ;  /* 0x0000000a19049211 */ /* 0x060fe400078008ff */
[----:B---3--:R-:W-:Y:S01]  /*3020*/  SHF.R.S32.HI R15, RZ, 0x1f, R250 ;  /* 0x0000001fff0f7819 */ /* 0x008fe200000114fa */
[----:B------:R-:W-:Y:S01]  /*3030*/  IMAD.WIDE.U32 R2, R250, c[0x0][0x1f0], R2 ;  /* 0x00007c00fa027a25 */ /* 0x000fe200078e0002 */
[----:B------:R-:W-:-:S03]  /*3040*/  @!P1 LEA.HI.X R5, R25, R11, R27, 0x1, P0 ;  /* 0x0000000b19059211 */ /* 0x000fc600000f0c1b */
[----:B----4-:R-:W-:Y:S01]  /*3050*/  IMAD R6, R15, c[0x0][0x1f0], RZ ;  /* 0x00007c000f067a24 */ /* 0x010fe200078e02ff */
[----:B------:R-:W-:Y:S01]  /*3060*/  IADD3 R0, P0, R2, R30, RZ ;  /* 0x0000001e02007210 */ /* 0x000fe20007f1e0ff */
[----:B------:R3:W-:Y:S02]  /*3070*/  @!P1 LDGSTS.E.BYPASS.LTC128B.128 [R248+0x12080], [R4.64], !P4 ;  /* 0x1208000004f89fae */ /* 0x0007e4000e101d46 */
[----:B------:R-:W-:Y:S01]  /*3080*/  IMAD R6, R250, c[0x0][0x1f4], R6 ;  /* 0x00007d00fa067a24 */ /* 0x000fe200078e0206 */
[----:B-1----:R-:W-:-:S04]  /*3090*/  @!P3 LEA R2, P1, R249, R13, 0x1 ;  /* 0x0000000df902b211 */ /* 0x002fc800078208ff */
[----:B---3--:R-:W-:Y:S02]  /*30a0*/  IADD3.X R4, R29, R3, R6, P0, !PT ;  /* 0x000000031d047210 */ /* 0x008fe400007fe406 */
[----:B------:R-:W-:-:S04]  /*30b0*/  LEA R10, P0, R0, c[0x0][0x1c8], 0x1 ;  /* 0x00007200000a7a11 */ /* 0x000fc800078008ff */
[----:B------:R-:W-:Y:S02]  /*30c0*/  LEA.HI.X R11, R0, c[0x0][0x1cc], R4, 0x1, P0 ;  /* 0x00007300000b7a11 */ /* 0x000fe400000f0c04 */
[----:B------:R-:W-:Y:S01]  /*30d0*/  IMNMX R0, R64, 0x30, PT ;  /* 0x0000003040007817 */ /* 0x000fe20003800200 */
[----:B------:R-:W-:-:S04]  /*30e0*/  IMAD R4, R12, c[0x0][0x208], RZ ;  /* 0x000082000c047a24 */ /* 0x000fc800078e02ff */
[----:B------:R-:W-:Y:S02]  /*30f0*/  IMAD.IADD R5, R0, 0x1, -R102 ;  /* 0x0000000100057824 */ /* 0x000fe400078e0a66 */
[----:B------:R-:W1:Y:S01]  /*3100*/  SHFL.IDX PT, R0, R10, RZ, 0x181f ;  /* 0x00181fff0a007589 */ /* 0x000e6200000e0000 */
[----:B------:R-:W-:-:S03]  /*3110*/  @!P3 LEA.HI.X R3, R249, R14, R28, 0x1, P1 ;  /* 0x0000000ef903b211 */ /* 0x000fc600008f0c1c */
[----:B------:R-:W3:Y:S01]  /*3120*/  SHFL.IDX PT, R12, R11, RZ, 0x181f ;  /* 0x00181fff0b0c7589 */ /* 0x000ee200000e0000 */
[----:B------:R-:W-:Y:S01]  /*3130*/  IMAD R4, R251, c[0x0][0x20c], R4 ;  /* 0x00008300fb047a24 */ /* 0x000fe200078e0204 */
[-C--:B--2---:R-:W-:Y:S02]  /*3140*/  @!P3 LEA R8, P0, R41, R13.reuse, 0x1 ;  /* 0x0000000d2908b211 */ /* 0x084fe400078008ff */
[----:B------:R2:W-:Y:S01]  /*3150*/  @!P3 LDGSTS.E.BYPASS.LTC128B.128 [R248+0x7080], [R2.64], !P2 ;  /* 0x0708000002f8bfae */ /* 0x0005e2000d101d46 */
[----:B------:R-:W-:Y:S02]  /*3160*/  ISETP.GE.AND P1, PT, R5, 0x1, PT ;  /* 0x000000010500780c */ /* 0x000fe40003f26270 */
[C---:B------:R-:W-:Y:S02]  /*3170*/  @!P3 LEA R6, P2, R26.reuse, R13, 0x1 ;  /* 0x0000000d1a06b211 */ /* 0x040fe400078408ff */
[-C--:B------:R-:W-:Y:S02]  /*3180*/  @!P3 LEA.HI.X R9, R41, R14.reuse, R42, 0x1, P0 ;  /* 0x0000000e2909b211 */ /* 0x080fe400000f0c2a */
[----:B------:R-:W-:-:S02]  /*3190*/  @!P3 LEA.HI.X R7, R26, R14, R40, 0x1, P2 ;  /* 0x0000000e1a07b211 */ /* 0x000fc400010f0c28 */
[----:B------:R-:W-:Y:S01]  /*31a0*/  ISETP.GE.AND P2, PT, R5, 0x21, PT ;  /* 0x000000210500780c */ /* 0x000fe20003f46270 */
[----:B------:R-:W-:Y:S04]  /*31b0*/  SHFL.IDX PT, R16, R11, 0x1, 0x181f ;  /* 0x00381f000b107f89 */ /* 0x000fe800000e0000 */
[----:B------:R1:W-:Y:S04]  /*31c0*/  @!P3 LDGSTS.E.BYPASS.LTC128B.128 [R248+0xb080], [R8.64], !P6 ;  /* 0x0b08000008f8bfae */ /* 0x0003e8000f101d46 */
[----:B------:R4:W-:Y:S01]  /*31d0*/  @!P3 LDGSTS.E.BYPASS.LTC128B.128 [R248+0xf080], [R6.64], !P5 ;  /* 0x0f08000006f8bfae */ /* 0x0009e2000e901d46 */
[----:B--2---:R-:W-:-:S04]  /*31e0*/  IMAD.WIDE.U32 R2, R251, c[0x0][0x208], RZ ;  /* 0x00008200fb027a25 */ /* 0x004fc800078e00ff */
[----:B------:R-:W-:Y:S01]  /*31f0*/  IMAD.IADD R3, R3, 0x1, R4 ;  /* 0x0000000103037824 */ /* 0x000fe200078e0204 */
[C---:B------:R-:W-:Y:S02]  /*3200*/  @!P3 LEA R4, P0, R25.reuse, R13, 0x1 ;  /* 0x0000000d1904b211 */ /* 0x040fe400078008ff */
[----:B------:R2:W5:Y:S02]  /*3210*/  SHFL.IDX PT, R13, R10, 0x1, 0x181f ;  /* 0x00381f000a0d7f89 */ /* 0x00056400000e0000 */
[----:B------:R-:W-:-:S05]  /*3220*/  @!P3 LEA.HI.X R5, R25, R14, R27, 0x1, P0 ;  /* 0x0000000e1905b211 */ /* 0x000fca00000f0c1b */
[----:B------:R5:W-:Y:S01]  /*3230*/  @!P3 LDGSTS.E.BYPASS.LTC128B.128 [R248+0x13080], [R4.64], !P4 ;  /* 0x1308000004f8bfae */ /* 0x000be2000e101d46 */
[----:B-1----:R-:W-:Y:S02]  /*3240*/  @P1 LEA R8, P3, R41, R0, 0x1 ;  /* 0x0000000029081211 */ /* 0x002fe400078608ff */
[----:B------:R-:W-:Y:S02]  /*3250*/  ISETP.GE.AND P6, PT, R249, c[0x0][0x1d4], PT ;  /* 0x00007500f9007a0c */ /* 0x000fe40003fc6270 */
[----:B------:R-:W-:Y:S01]  /*3260*/  ISETP.GE.AND P5, PT, R41, c[0x0][0x1d4], PT ;  /* 0x0000750029007a0c */ /* 0x000fe20003fa6270 */
[----:B------:R-:W-:Y:S01]  /*3270*/  IMAD.WIDE.U32 R18, R23, c[0x0][0x210], RZ ;  /* 0x0000840017127a25 */ /* 0x000fe200078e00ff */
[----:B---3--:R-:W-:Y:S01]  /*3280*/  @P1 LEA.HI.X R9, R41, R12, R42, 0x1, P3 ;  /* 0x0000000c29091211 */ /* 0x008fe200018f0c2a */
[----:B------:R-:W0:Y:S01]  /*3290*/  LDGDEPBAR ;  /* 0x00000000000079af */ /* 0x000e220000000000 */
[----:B------:R-:W-:Y:S02]  /*32a0*/  ISETP.GE.AND P4, PT, R26, c[0x0][0x1d4], PT ;  /* 0x000075001a007a0c */ /* 0x000fe40003f86270 */
[----:B--2---:R-:W-:-:S04]  /*32b0*/  @P1 LEA R10, P0, R249, R0, 0x1 ;  /* 0x00000000f90a1211 */ /* 0x004fc800078008ff */
[----:B------:R-:W-:Y:S02]  /*32c0*/  @P1 LEA.HI.X R11, R249, R12, R28, 0x1, P0 ;  /* 0x0000000cf90b1211 */ /* 0x000fe400000f0c1c */
[-C--:B----4-:R-:W-:Y:S01]  /*32d0*/  @P1 LEA R6, P0, R26, R0.reuse, 0x1 ;  /* 0x000000001a061211 */ /* 0x090fe200078008ff */
[----:B------:R-:W-:Y:S02]  /*32e0*/  IMAD.WIDE.U32 R2, R250, c[0x0][0x218], R2 ;  /* 0x00008600fa027a25 */ /* 0x000fe400078e0002 */
[----:B------:R1:W-:Y:S01]  /*32f0*/  @P1 LDGSTS.E.BYPASS.LTC128B.128 [R248+0x14080], [R10.64], !P6 ;  /* 0x140800000af81fae */ /* 0x0003e2000f101d46 */
[----:B-----5:R-:W-:Y:S02]  /*3300*/  @P1 LEA R4, P3, R25, R0, 0x1 ;  /* 0x0000000019041211 */ /* 0x020fe400078608ff */
[-C--:B------:R-:W-:Y:S01]  /*3310*/  @P1 LEA.HI.X R7, R26, R12.reuse, R40, 0x1, P0 ;  /* 0x0000000c1a071211 */ /* 0x080fe200000f0c28 */
[----:B------:R-:W-:Y:S01]  /*3320*/  IMAD R17, R23, c[0x0][0x214], R19 ;  /* 0x0000850017117a24 */ /* 0x000fe200078e0213 */
[C---:B------:R-:W-:Y:S01]  /*3330*/  @P1 LEA.HI.X R5, R25.reuse, R12, R27, 0x1, P3 ;  /* 0x0000000c19051211 */ /* 0x040fe200018f0c1b */
[----:B------:R2:W-:Y:S01]  /*3340*/  @P1 LDGSTS.E.BYPASS.LTC128B.128 [R248+0x15880], [R8.64], !P5 ;  /* 0x1588000008f81fae */ /* 0x0005e2000e901d46 */
[----:B------:R-:W-:Y:S01]  /*3350*/  ISETP.GE.AND P3, PT, R25, c[0x0][0x1d4], PT ;  /* 0x0000750019007a0c */ /* 0x000fe20003f66270 */
[----:B------:R-:W-:Y:S01]  /*3360*/  IMAD R0, R15, c[0x0][0x218], RZ ;  /* 0x000086000f007a24 */ /* 0x000fe200078e02ff */
[C---:B------:R-:W-:Y:S01]  /*3370*/  @P2 LEA R14, P0, R249.reuse, R13, 0x1 ;  /* 0x0000000df90e2211 */ /* 0x040fe200078008ff */
[----:B------:R3:W-:Y:S02]  /*3380*/  @P1 LDGSTS.E.BYPASS.LTC128B.128 [R248+0x17080], [R6.64], !P4 ;  /* 0x1708000006f81fae */ /* 0x0007e4000e101d46 */
[----:B------:R-:W-:Y:S01]  /*3390*/  IMAD R12, R250, c[0x0][0x21c], R0 ;  /* 0x00008700fa0c7a24 */ /* 0x000fe200078e0200 */
[----:B------:R-:W-:-:S02]  /*33a0*/  @P2 LEA.HI.X R15, R249, R16, R28, 0x1, P0 ;  /* 0x00000010f90f2211 */ /* 0x000fc400000f0c1c */
[----:B------:R-:W-:-:S04]  /*33b0*/  IADD3 R0, P0, R2, R18, RZ ;  /* 0x0000001202007210 */ /* 0x000fc80007f1e0ff */
[----:B------:R-:W-:Y:S01]  /*33c0*/  IADD3.X R2, R17, R3, R12, P0, !PT ;  /* 0x0000000311027210 */ /* 0x000fe200007fe40c */
[----:B------:R4:W-:Y:S04]  /*33d0*/  @P1 LDGSTS.E.BYPASS.LTC128B.128 [R248+0x18880], [R4.64], !P3 ;  /* 0x1888000004f81fae */ /* 0x0009e8000d901d46 */
[----:B------:R5:W-:Y:S01]  /*33e0*/  @P2 LDGSTS.E.BYPASS.LTC128B.128 [R248+0x15080], [R14.64], !P6 ;  /* 0x150800000ef82fae */ /* 0x000be2000f101d46 */
[----:B-1----:R-:W-:-:S04]  /*33f0*/  LEA R11, P0, R0, c[0x0][0x1f8], 0x1 ;  /* 0x00007e00000b7a11 */ /* 0x002fc800078008ff */
[----:B------:R-:W-:Y:S02]  /*3400*/  LEA.HI.X R10, R0, c[0x0][0x1fc], R2, 0x1, P0 ;  /* 0x00007f00000a7a11 */ /* 0x000fe400000f0c02 */
[-C--:B---3--:R-:W-:Y:S02]  /*3410*/  @P2 LEA R6, P1, R41, R13.reuse, 0x1 ;  /* 0x0000000d29062211 */ /* 0x088fe400078208ff */
[----:B------:R-:W-:Y:S02]  /*3420*/  @P2 LEA R2, P0, R25, R13, 0x1 ;  /* 0x0000000d19022211 */ /* 0x000fe400078008ff */
[-C--:B------:R-:W-:Y:S02]  /*3430*/  @P2 LEA.HI.X R7, R41, R16.reuse, R42, 0x1, P1 ;  /* 0x0000001029072211 */ /* 0x080fe400008f0c2a */
[----:B------:R-:W-:-:S03]  /*3440*/  @P2 LEA.HI.X R3, R25, R16, R27, 0x1, P0 ;  /* 0x0000001019032211 */ /* 0x000fc600000f0c1b */
[----:B------:R1:W-:Y:S01]  /*3450*/  @P2 LDGSTS.E.BYPASS.LTC128B.128 [R248+0x16880], [R6.64], !P5 ;  /* 0x1688000006f82fae */ /* 0x0003e2000e901d46 */
[----:B----4-:R-:W-:-:S04]  /*3460*/  @P2 LEA R4, P1, R26, R13, 0x1 ;  /* 0x0000000d1a042211 */ /* 0x010fc800078208ff */
[----:B------:R-:W-:-:S05]  /*3470*/  @P2 LEA.HI.X R5, R26, R16, R40, 0x1, P1 ;  /* 0x000000101a052211 */ /* 0x000fca00008f0c28 */
[----:B------:R3:W-:Y:S04]  /*3480*/  @P2 LDGSTS.E.BYPASS.LTC128B.128 [R248+0x18080], [R4.64], !P4 ;  /* 0x1808000004f82fae */ /* 0x0007e8000e101d46 */
[----:B------:R4:W-:Y:S04]  /*3490*/  @P2 LDGSTS.E.BYPASS.LTC128B.128 [R248+0x19880], [R2.64], !P3 ;  /* 0x1988000002f82fae */ /* 0x0009e8000d901d46 */
[----:B------:R-:W0:Y:S01]  /*34a0*/  LDGDEPBAR ;  /* 0x00000000000079af */ /* 0x000e220000000000 */
[----:B------:R-:W-:-:S04]  /*34b0*/  DEPBAR.LE SB0, 0x1 ;  /* 0x000080400000791a */ /* 0x000fc80000000000 */
[----:B------:R-:W-:Y:S06]  /*34c0*/  BAR.SYNC.DEFER_BLOCKING 0x0 ;  /* 0x0000000000007b1d */ /* 0x000fec0000010000 */
[----:B--2---:R-:W1:Y:S04]  /*34d0*/  SHFL.IDX PT, R9, R11, RZ, 0x181f ;  /* 0x00181fff0b097589 */ /* 0x004e6800000e0000 */
[----:B------:R-:W2:Y:S04]  /*34e0*/  SHFL.IDX PT, R8, R10, RZ, 0x181f ;  /* 0x00181fff0a087589 */ /* 0x000ea800000e0000 */
[----:B------:R1:W1:Y:S04]  /*34f0*/  LDSM.16.M88.4 R160, [R244] ;  /* 0x00000000f4a0783b */ /* 0x0002680000000200 */
[----:B------:R1:W1:Y:S04]  /*3500*/  LDSM.16.M88.4 R164, [R245] ;  /* 0x00000000f5a4783b */ /* 0x0002680000000200 */
[----:B------:R1:W1:Y:S04]  /*3510*/  LDSM.16.M88.4 R180, [R247] ;  /* 0x00000000f7b4783b */ /* 0x0002680000000200 */
[----:B------:R1:W1:Y:S04]  /*3520*/  LDSM.16.M88.4 R184, [R246] ;  /* 0x00000000f6b8783b */ /* 0x0002680000000200 */
[----:B------:R1:W1:Y:S04]  /*3530*/  LDSM.16.M88.4 R188, [R244+0x4000] ;  /* 0x00400000f4bc783b */ /* 0x0002680000000200 */
[----:B------:R1:W1:Y:S04]  /*3540*/  LDSM.16.M88.4 R192, [R245+0x4000] ;  /* 0x00400000f5c0783b */ /* 0x0002680000000200 */
[----:B------:R1:W1:Y:S04]  /*3550*/  LDSM.16.M88.4 R196, [R247+0x4000] ;  /* 0x00400000f7c4783b */ /* 0x0002680000000200 */
[----:B------:R1:W2:Y:S04]  /*3560*/  LDSM.16.M88.4 R200, [R246+0x4000] ;  /* 0x00400000f6c8783b */ /* 0x0002a80000000200 */
[----:B------:R1:W2:Y:S04]  /*3570*/  LDSM.16.M88.4 R204, [R244+0x8000] ;  /* 0x00800000f4cc783b */ /* 0x0002a80000000200 */
[----:B------:R1:W5:Y:S04]  /*3580*/  LDSM.16.M88.4 R208, [R245+0x8000] ;  /* 0x00800000f5d0783b */ /* 0x0003680000000200 */
[----:B------:R1:W5:Y:S04]  /*3590*/  LDSM.16.M88.4 R212, [R247+0x8000] ;  /* 0x00800000f7d4783b */ /* 0x0003680000000200 */
[----:B------:R1:W5:Y:S04]  /*35a0*/  LDSM.16.M88.4 R216, [R246+0x8000] ;  /* 0x00800000f6d8783b */ /* 0x0003680000000200 */
[----:B------:R2:W5:Y:S04]  /*35b0*/  LDSM.16.M88.4 R220, [R244+0xc000] ;  /* 0x00c00000f4dc783b */ /* 0x0005680000000200 */
[----:B------:R4:W5:Y:S04]  /*35c0*/  LDSM.16.M88.4 R224, [R245+0xc000] ;  /* 0x00c00000f5e0783b */ /* 0x0009680000000200 */
[----:B------:R5:W5:Y:S04]  /*35d0*/  LDSM.16.M88.4 R228, [R247+0xc000] ;  /* 0x00c00000f7e4783b */ /* 0x000b680000000200 */
[----:B------:R5:W5:Y:S04]  /*35e0*/  LDSM.16.M88.4 R232, [R246+0xc000] ;  /* 0x00c00000f6e8783b */ /* 0x000b680000000200 */
[----:B------:R-:W-:Y:S01]  /*35f0*/  BAR.SYNC.DEFER_BLOCKING 0x0 ;  /* 0x0000000000007b1d */ /* 0x000fe20000010000 */
[----:B------:R-:W-:Y:S01]  /*3600*/  LOP3.LUT P1, RZ, R103, 0x2, RZ, 0xc0, !PT ;  /* 0x0000000267ff7812 */ /* 0x000fe2000782c0ff */
[----:B---3--:R-:W-:Y:S01]  /*3610*/  IMAD.IADD R4, R64, 0x1, -R102 ;  /* 0x0000000140047824 */ /* 0x008fe200078e0a66 */
[----:B-1----:R-:W-:-:S02]  /*3620*/  LEA R6, P0, R249, R9, 0x1 ;  /* 0x00000009f9067211 */ /* 0x002fc400078008ff */
[C---:B------:R-:W-:Y:S02]  /*3630*/  ISETP.GE.AND P2, PT, R249.reuse, c[0x0][0x1d4], PT ;  /* 0x00007500f9007a0c */ /* 0x040fe40003f46270 */
[----:B------:R-:W-:Y:S02]  /*3640*/  IADD3 R0, R236, 0x20, RZ ;  /* 0x00000020ec007810 */ /* 0x000fe40007ffe0ff */
[----:B--2---:R-:W-:Y:S02]  /*3650*/  LEA.HI.X R7, R249, R8, R28, 0x1, P0 ;  /* 0x00000008f9077211 */ /* 0x004fe400000f0c1c */
[----:B----4-:R-:W-:-:S03]  /*3660*/  LEA R2, P0, R41, R9, 0x1 ;  /* 0x0000000929027211 */ /* 0x010fc600078008ff */
[----:B------:R-:W-:Y:S01]  /*3670*/  @P1 IADD3 R0, R236, -0x20, RZ ;  /* 0xffffffe0ec001810 */ /* 0x000fe20007ffe0ff */
[----:B------:R-:W-:-:S04]  /*3680*/  DEPBAR.LE SB0, 0x0 ;  /* 0x000080000000791a */ /* 0x000fc80000000000 */
[----:B------:R-:W-:Y:S01]  /*3690*/  BAR.SYNC.DEFER_BLOCKING 0x0 ;  /* 0x0000000000007b1d */ /* 0x000fe20000010000 */
[C---:B------:R-:W-:Y:S02]  /*36a0*/  ISETP.LT.OR P1, PT, R4.reuse, 0x1, P2 ;  /* 0x000000010400780c */ /* 0x040fe40001721670 */
[C---:B------:R-:W-:Y:S02]  /*36b0*/  ISETP.GE.AND P2, PT, R41.reuse, c[0x0][0x1d4], PT ;  /* 0x0000750029007a0c */ /* 0x040fe40003f46270 */
[----:B------:R-:W-:Y:S02]  /*36c0*/  LEA.HI.X R3, R41, R8, R42, 0x1, P0 ;  /* 0x0000000829037211 */ /* 0x000fe400000f0c2a */
[----:B------:R-:W-:Y:S01]  /*36d0*/  ISETP.LT.OR P0, PT, R4, 0x1, P2 ;  /* 0x000000010400780c */ /* 0x000fe20001701670 */
[----:B------:R1:W-:Y:S04]  /*36e0*/  STL.64 [R1+0x18], R30 ;  /* 0x0000181e01007387 */ /* 0x0003e80000100a00 */
[----:B------:R1:W-:Y:S04]  /*36f0*/  STL [R1+0x30], R29 ;  /* 0x0000301d01007387 */ /* 0x0003e80000100800 */
[----:B------:R-:W2:Y:S04]  /*3700*/  S2R R5, SR_TID.X ;  /* 0x0000000000057919 */ /* 0x000ea80000002100 */
[----:B------:R1:W3:Y:S04]  /*3710*/  LDSM.16.M88.4 R32, [R0] ;  /* 0x000000000020783b */ /* 0x0002e80000000200 */
[----:B------:R1:W4:Y:S04]  /*3720*/  LDSM.16.M88.4 R48, [R0+0x800] ;  /* 0x000800000030783b */ /* 0x0003280000000200 */
[----:B------:R1:W1:Y:S04]  /*3730*/  LDSM.16.M88.4 R36, [R0+0x1000] ;  /* 0x001000000024783b */ /* 0x0002680000000200 */
[----:B-----5:R1:W1:Y:S04]  /*3740*/  LDSM.16.M88.4 R12, [R236] ;  /* 0x00000000ec0c783b */ /* 0x0202680000000200 */
[----:B------:R1:W1:Y:S04]  /*3750*/  LDSM.16.M88.4 R20, [R236+0x800] ;  /* 0x00080000ec14783b */ /* 0x0002680000000200 */
[----:B------:R1:W1:Y:S04]  /*3760*/  LDSM.16.M88.4 R28, [R236+0x1000] ;  /* 0x00100000ec1c783b */ /* 0x0002680000000200 */
[----:B------:R-:W-:Y:S01]  /*3770*/  @!PT LDS RZ, [RZ] ;  /* 0x00000000fffff984 */ /* 0x000fe20000000800 */
[----:B------:R-:W-:Y:S01]  /*3780*/  @!PT LDS RZ, [RZ] ;  /* 0x00000000fffff984 */ /* 0x000fe20000000800 */
[----:B------:R-:W-:Y:S01]  /*3790*/  @!PT LDS RZ, [RZ] ;  /* 0x00000000fffff984 */ /* 0x000fe20000000800 */
[----:B------:R5:W-:Y:S04]  /*37a0*/  LDGSTS.E.BYPASS.LTC128B.128 [R248+0x4080], [R6.64], !P1 ;  /* 0x0408000006f87fae */ /* 0x000be8000c901d46 */
[----:B------:R2:W-:Y:S01]  /*37b0*/  LDGSTS.E.BYPASS.LTC128B.128 [R248+0x5880], [R2.64], !P0 ;  /* 0x0588000002f87fae */ /* 0x0005e2000c101d46 */
[----:B------:R-:W-:-:S03]  /*37c0*/  ISETP.GE.AND P1, PT, R26, c[0x0][0x1d4], PT ;  /* 0x000075001a007a0c */ /* 0x000fc60003f26270 */
[----:B------:R1:W-:Y:S01]  /*37d0*/  STL.64 [R1+0x28], R18 ;  /* 0x0000281201007387 */ /* 0x0003e20000100a00 */
[----:B-----5:R-:W-:-:S04]  /*37e0*/  LEA R6, P0, R26, R9, 0x1 ;  /* 0x000000091a067211 */ /* 0x020fc800078008ff */
[----:B------:R-:W-:Y:S02]  /*37f0*/  LEA.HI.X R7, R26, R8, R40, 0x1, P0 ;  /* 0x000000081a077211 */ /* 0x000fe400000f0c28 */
[----:B--2---:R-:W-:-:S04]  /*3800*/  LEA R2, P0, R25, R9, 0x1 ;  /* 0x0000000919027211 */ /* 0x004fc800078008ff */
[C---:B------:R-:W-:Y:S02]  /*3810*/  LEA.HI.X R3, R25.reuse, R8, R27, 0x1, P0 ;  /* 0x0000000819037211 */ /* 0x040fe400000f0c1b */
[----:B------:R-:W-:Y:S01]  /*3820*/  ISETP.LT.OR P0, PT, R4, 0x1, P1 ;  /* 0x000000010400780c */ /* 0x000fe20000f01670 */
[----:B------:R2:W-:Y:S01]  /*3830*/  STL [R1+0x38], R17 ;  /* 0x0000381101007387 */ /* 0x0005e20000100800 */
[----:B------:R-:W-:Y:S02]  /*3840*/  ISETP.GE.AND P2, PT, R25, c[0x0][0x1d4], PT ;  /* 0x0000750019007a0c */ /* 0x000fe40003f46270 */
[----:B------:R-:W-:-:S09]  /*3850*/  ISETP.GT.AND P1, PT, R5, 0x7f, PT ;  /* 0x0000007f0500780c */ /* 0x000fd20003f24270 */
[----:B------:R2:W-:Y:S01]  /*3860*/  LDGSTS.E.BYPASS.LTC128B.128 [R248+0x7080], [R6.64], !P0 ;  /* 0x0708000006f87fae */ /* 0x0005e2000c101d46 */
[----:B------:R-:W-:Y:S01]  /*3870*/  ISETP.LT.OR P0, PT, R4, 0x1, P2 ;  /* 0x000000010400780c */ /* 0x000fe20001701670 */
[----:B------:R-:W-:-:S12]  /*3880*/  BSSY B0, `(.L_x_31) ;  /* 0x0000027000007945 */ /* 0x000fd80003800000 */
[----:B------:R2:W-:Y:S01]  /*3890*/  LDGSTS.E.BYPASS.LTC128B.128 [R248+0x8880], [R2.64], !P0 ;  /* 0x0888000002f87fae */ /* 0x0005e2000c101d46 */
[----:B------:R-:W-:Y:S01]  /*38a0*/  ISETP.GT.AND P0, PT, R24, 0x2f, PT ;  /* 0x0000002f1800780c */ /* 0x000fe20003f04270 */
[----:B------:R-:W-:Y:S07]  /*38b0*/  @P1 BRA `(.L_x_32) ;  /* 0x0000023000001947 */ /* 0x000fee0003800000 */
[----:B-1-34-:R-:W-:Y:S05]  /*38c0*/  BRA.DIV ~URZ, `(.L_x_33) ;  /* 0x0000bd627f007947 */ /* 0x01afea000b800000 */
[----:B------:R1:W3:Y:S04]  /*38d0*/  SHFL.IDX PT, R5, R10, 0x1, 0x181f ;  /* 0x00381f000a057f89 */ /* 0x0002e800000e0000 */
[----:B------:R1:W4:Y:S02]  /*38e0*/  SHFL.IDX PT, R0, R11, 0x1, 0x181f ;  /* 0x00381f000b007f89 */ /* 0x00032400000e0000 */
.L_x_119:
[C---:B-1----:R-:W-:Y:S02]  /*38f0*/  IADD3 R11, R249.reuse, 0x40, RZ ;  /* 0x00000040f90b7810 */ /* 0x042fe40007ffe0ff */
[----:B--2---:R-:W-:Y:S02]  /*3900*/  IADD3 R3, R249, 0x40, RZ ;  /* 0x00000040f9037810 */ /* 0x004fe40007ffe0ff */
[----:B----4-:R-:W-:-:S02]  /*3910*/  LEA R8, P1, R11, R0, 0x1 ;  /* 0x000000000b087211 */ /* 0x010fc400078208ff */
[----:B------:R-:W-:Y:S02]  /*3920*/  SHF.R.S32.HI R3, RZ, 0x1f, R3 ;  /* 0x0000001fff037819 */ /* 0x000fe40000011403 */
[C---:B------:R-:W-:Y:S02]  /*3930*/  IADD3 R10, R249.reuse, 0x80, RZ ;  /* 0x00000080f90a7810 */ /* 0x040fe40007ffe0ff */
[----:B------:R-:W-:Y:S02]  /*3940*/  IADD3 R2, R249, 0x80, RZ ;  /* 0x00000080f9027810 */ /* 0x000fe40007ffe0ff */
[----:B---3--:R-:W-:Y:S02]  /*3950*/  LEA.HI.X R9, R11, R5, R3, 0x1, P1 ;  /* 0x000000050b097211 */ /* 0x008fe400008f0c03 */
[----:B------:R-:W-:Y:S02]  /*3960*/  SHF.R.S32.HI R2, RZ, 0x1f, R2 ;  /* 0x0000001fff027819 */ /* 0x000fe40000011402 */
[----:B------:R-:W-:-:S02]  /*3970*/  LEA R6, P1, R10, R0, 0x1 ;  /* 0x000000000a067211 */ /* 0x000fc400078208ff */
[----:B------:R-:W-:Y:S02]  /*3980*/  SHF.R.S32.HI R16, RZ, 0x1f, R249 ;  /* 0x0000001fff107819 */ /* 0x000fe400000114f9 */
[-C--:B------:R-:W-:Y:S02]  /*3990*/  LEA.HI.X R7, R10, R5.reuse, R2, 0x1, P1 ;  /* 0x000000050a077211 */ /* 0x080fe400008f0c02 */
[C---:B------:R-:W-:Y:S02]  /*39a0*/  LEA R2, P1, R249.reuse, R0, 0x1 ;  /* 0x00000000f9027211 */ /* 0x040fe400078208ff */
[C---:B------:R-:W-:Y:S02]  /*39b0*/  IADD3 R17, R249.reuse, 0xc0, RZ ;  /* 0x000000c0f9117810 */ /* 0x040fe40007ffe0ff */
[C---:B------:R-:W-:Y:S02]  /*39c0*/  LEA.HI.X R3, R249.reuse, R5, R16, 0x1, P1 ;  /* 0x00000005f9037211 */ /* 0x040fe400008f0c10 */
[----:B------:R-:W-:-:S02]  /*39d0*/  ISETP.GE.AND P1, PT, R249, c[0x0][0x1d4], PT ;  /* 0x00007500f9007a0c */ /* 0x000fc40003f26270 */
[----:B------:R-:W-:Y:S02]  /*39e0*/  IADD3 R16, R249, 0xc0, RZ ;  /* 0x000000c0f9107810 */ /* 0x000fe40007ffe0ff */
[C---:B------:R-:W-:Y:S02]  /*39f0*/  ISETP.LT.OR P1, PT, R4.reuse, 0x21, P1 ;  /* 0x000000210400780c */ /* 0x040fe40000f21670 */
[----:B------:R-:W-:Y:S02]  /*3a00*/  SHF.R.S32.HI R17, RZ, 0x1f, R17 ;  /* 0x0000001fff117819 */ /* 0x000fe40000011411 */
[----:B------:R-:W-:-:S09]  /*3a10*/  ISETP.LT.OR P2, PT, R4, 0x21, P2 ;  /* 0x000000210400780c */ /* 0x000fd20001741670 */
[----:B------:R-:W-:Y:S01]  /*3a20*/  @!PT LDS RZ, [RZ] ;  /* 0x00000000fffff984 */ /* 0x000fe20000000800 */
[----:B------:R-:W-:Y:S01]  /*3a30*/  @!PT LDS RZ, [RZ] ;  /* 0x00000000fffff984 */ /* 0x000fe20000000800 */
[----:B------:R-:W-:Y:S01]  /*3a40*/  @!PT LDS RZ, [RZ] ;  /* 0x00000000fffff984 */ /* 0x000fe20000000800 */
[----:B------:R1:W-:Y:S02]  /*3a50*/  LDGSTS.E.BYPASS.LTC128B.128 [R248+0x5080], [R2.64], !P1 ;  /* 0x0508000002f87fae */ /* 0x0003e4000c901d46 */
[----:B-1----:R-:W-:-:S04]  /*3a60*/  LEA R2, P1, R16, R0, 0x1 ;  /* 0x0000000010027211 */ /* 0x002fc800078208ff */
[----:B------:R-:W-:Y:S02]  /*3a70*/  LEA.HI.X R3, R16, R5, R17, 0x1, P1 ;  /* 0x0000000510037211 */ /* 0x000fe400008f0c11 */
[----:B------:R-:W-:-:S04]  /*3a80*/  ISETP.GE.AND P1, PT, R11, c[0x0][0x1d4], PT ;  /* 0x000075000b007a0c */ /* 0x000fc80003f26270 */
[----:B------:R-:W-:-:S13]  /*3a90*/  ISETP.LT.OR P1, PT, R4, 0x21, P1 ;  /* 0x000000210400780c */ /* 0x000fda0000f21670 */
[----:B------:R1:W-:Y:S01]  /*3aa0*/  LDGSTS.E.BYPASS.LTC128B.128 [R248+0x6880], [R8.64], !P1 ;  /* 0x0688000008f87fae */ /* 0x0003e2000c901d46 */
[----:B------:R-:W-:-:S04]  /*3ab0*/  ISETP.GE.AND P1, PT, R10, c[0x0][0x1d4], PT ;  /* 0x000075000a007a0c */ /* 0x000fc80003f26270 */
[----:B------:R-:W-:-:S13]  /*3ac0*/  ISETP.LT.OR P1, PT, R4, 0x21, P1 ;  /* 0x000000210400780c */ /* 0x000fda0000f21670 */
[----:B------:R1:W-:Y:S04]  /*3ad0*/  LDGSTS.E.BYPASS.LTC128B.128 [R248+0x8080], [R6.64], !P1 ;  /* 0x0808000006f87fae */ /* 0x0003e8000c901d46 */
[----:B------:R1:W-:Y:S02]  /*3ae0*/  LDGSTS.E.BYPASS.LTC128B.128 [R248+0x9880], [R2.64], !P2 ;  /* 0x0988000002f87fae */ /* 0x0003e4000d101d46 */
.L_x_32:
[----:B-1-34-:R-:W-:Y:S05]  /*3af0*/  BSYNC B0 ;  /* 0x0000000000007941 */ /* 0x01afea0003800000 */
.L_x_31:
[----:B------:R-:W1:Y:S01]  /*3b00*/  S2R R72, SR_TID.X ;  /* 0x0000000000487919 */ /* 0x000e620000002100 */
[----:B------:R-:W-:Y:S01]  /*3b10*/  IMAD.MOV.U32 R0, RZ, RZ, 0x40 ;  /* 0x00000040ff007424 */ /* 0x000fe200078e00ff */
[C---:B------:R-:W-:Y:S02]  /*3b20*/  HMMA.16816.F32 R8, R160.reuse, R14, RZ ;  /* 0x0000000ea008723c */ /* 0x040fe400000018ff */
[----:B--2---:R-:W2:Y:S01]  /*3b30*/  LDL R3, [R1+0xc] ;  /* 0x00000c0001037983 */ /* 0x004ea20000100800 */
[----:B------:R-:W-:Y:S01]  /*3b40*/  IADD3 R242, R236, 0x20, RZ ;  /* 0x00000020ecf27810 */ /* 0x000fe20007ffe0ff */
[----:B------:R-:W-:Y:S02]  /*3b50*/  BSSY B1, `(.L_x_34) ;  /* 0x00000fe000017945 */ /* 0x000fe40003800000 */
[----:B------:R-:W0:Y:S02]  /*3b60*/  LDGDEPBAR ;  /* 0x00000000000079af */ /* 0x000e240000000000 */
[C---:B------:R-:W-:Y:S08]  /*3b70*/  HMMA.16816.F32 R4, R160.reuse, R12, RZ ;  /* 0x0000000ca004723c */ /* 0x040ff000000018ff */
[----:B------:R-:W-:Y:S01]  /*3b80*/  HMMA.16816.F32 R16, R160, R28, RZ ;  /* 0x0000001ca010723c */ /* 0x000fe200000018ff */
[----:B-1----:R-:W-:-:S07]  /*3b90*/  SHF.R.S32.HI R69, RZ, 0x1f, R72 ;  /* 0x0000001fff457819 */ /* 0x002fce0000011448 */
[----:B------:R-:W-:Y:S01]  /*3ba0*/  HMMA.16816.F32 R12, R160, R30, RZ ;  /* 0x0000001ea00c723c */ /* 0x000fe200000018ff */
[----:B------:R-:W-:-:S04]  /*3bb0*/  LEA.HI R69, R69, R72, RZ, 0x3 ;  /* 0x0000004845457211 */ /* 0x000fc800078f18ff */
[----:B------:R-:W-:-:S03]  /*3bc0*/  LOP3.LUT R69, R69, 0xfffffff8, RZ, 0xc0, !PT ;  /* 0xfffffff845457812 */ /* 0x000fc600078ec0ff */
[----:B------:R-:W-:Y:S02]  /*3bd0*/  HMMA.16816.F32 R24, R160, R20, RZ ;  /* 0x00000014a018723c */ /* 0x000fe400000018ff */
[----:B------:R-:W-:-:S05]  /*3be0*/  IMAD.IADD R69, R72, 0x1, -R69 ;  /* 0x0000000148457824 */ /* 0x000fca00078e0a45 */
[----:B------:R-:W-:Y:S01]  /*3bf0*/  R2P PR, R69, 0x6 ;  /* 0x0000000645007804 */ /* 0x000fe20000000000 */
[----:B------:R-:W-:Y:S04]  /*3c00*/  HMMA.16816.F32 R20, R160, R22, RZ ;  /* 0x00000016a014723c */ /* 0x000fe800000018ff */
[----:B------:R-:W-:-:S04]  /*3c10*/  SEL R0, R0, 0xffffffc0, !P2 ;  /* 0xffffffc000007807 */ /* 0x000fc80005000000 */
[----:B------:R-:W-:Y:S01]  /*3c20*/  HMMA.16816.F32 R8, R164, R34, R8 ;  /* 0x00000022a408723c */ /* 0x000fe20000001808 */
[----:B------:R-:W-:-:S03]  /*3c30*/  IMAD.IADD R2, R236, 0x1, R0 ;  /* 0x00000001ec027824 */ /* 0x000fc600078e0200 */
[----:B------:R-:W-:Y:S02]  /*3c40*/  @P1 IADD3 R242, R236, -0x20, RZ ;  /* 0xffffffe0ecf21810 */ /* 0x000fe40007ffe0ff */
[----:B------:R-:W1:Y:S02]  /*3c50*/  LDSM.16.M88.4 R40, [R2] ;  /* 0x000000000228783b */ /* 0x000e640000000200 */
[C---:B------:R-:W-:Y:S01]  /*3c60*/  HMMA.16816.F32 R44, R164.reuse, R36, R16 ;  /* 0x00000024a42c723c */ /* 0x040fe20000001810 */
[----:B------:R-:W-:Y:S01]  /*3c70*/  IMAD.IADD R237, R0, 0x1, R242 ;  /* 0x0000000100ed7824 */ /* 0x000fe200078e02f2 */
[----:B------:R-:W3:Y:S04]  /*3c80*/  LDSM.16.M88.4 R52, [R2+0x800] ;  /* 0x000800000234783b */ /* 0x000ee80000000200 */
[----:B------:R-:W-:Y:S02]  /*3c90*/  LDSM.16.M88.4 R16, [R237] ;  /* 0x00000000ed10783b */ /* 0x000fe40000000200 */
[C---:B------:R-:W-:Y:S02]  /*3ca0*/  HMMA.16816.F32 R28, R164.reuse, R38, R12 ;  /* 0x00000026a41c723c */ /* 0x040fe4000000180c */
[----:B------:R-:W4:Y:S04]  /*3cb0*/  LDSM.16.M88.4 R36, [R2+0x1000] ;  /* 0x001000000224783b */ /* 0x000f280000000200 */
[----:B------:R-:W5:Y:S02]  /*3cc0*/  LDSM.16.M88.4 R12, [R237+0x800] ;  /* 0x00080000ed0c783b */ /* 0x000f640000000200 */
[C---:B------:R-:W-:Y:S02]  /*3cd0*/  HMMA.16816.F32 R4, R164.reuse, R32, R4 ;  /* 0x00000020a404723c */ /* 0x040fe40000001804 */
[----:B------:R-:W4:Y:S04]  /*3ce0*/  LDSM.16.M88.4 R56, [R237+0x1000] ;  /* 0x00100000ed38783b */ /* 0x000f280000000200 */
[----:B------:R-:W-:Y:S02]  /*3cf0*/  LDSM.16.M88.4 R60, [R2+0x5000] ;  /* 0x00500000023c783b */ /* 0x000fe40000000200 */
[C---:B------:R-:W-:Y:S08]  /*3d00*/  HMMA.16816.F32 R32, R164.reuse, R48, R24 ;  /* 0x00000030a420723c */ /* 0x040ff00000001818 */
[----:B------:R-:W-:Y:S08]  /*3d10*/  HMMA.16816.F32 R48, R164, R50, R20 ;  /* 0x00000032a430723c */ /* 0x000ff00000001814 */
[C---:B-1----:R-:W-:Y:S08]  /*3d20*/  HMMA.16816.F32 R20, R180.reuse, R42, R8 ;  /* 0x0000002ab414723c */ /* 0x042ff00000001808 */
[C---:B------:R-:W-:Y:S08]  /*3d30*/  HMMA.16816.F32 R24, R180.reuse, R40, R4 ;  /* 0x00000028b418723c */ /* 0x040ff00000001804 */
[C---:B---3--:R-:W-:Y:S08]  /*3d40*/  HMMA.16816.F32 R8, R180.reuse, R52, R32 ;  /* 0x00000034b408723c */ /* 0x048ff00000001820 */
[C---:B------:R-:W-:Y:S01]  /*3d50*/  HMMA.16816.F32 R4, R180.reuse, R54, R48 ;  /* 0x00000036b404723c */ /* 0x040fe20000001830 */
[----:B------:R-:W-:Y:S04]  /*3d60*/  LDSM.16.M88.4 R48, [R242+0x1800] ;  /* 0x00180000f230783b */ /* 0x000fe80000000200 */
[----:B------:R-:W-:Y:S03]  /*3d70*/  LDSM.16.M88.4 R52, [R2+0x2000] ;  /* 0x002000000234783b */ /* 0x000fe60000000200 */
[C---:B----4-:R-:W-:Y:S01]  /*3d80*/  HMMA.16816.F32 R40, R180.reuse, R36, R44 ;  /* 0x00000024b428723c */ /* 0x050fe2000000182c */
[----:B------:R-:W1:Y:S07]  /*3d90*/  LDSM.16.M88.4 R44, [R236+0x1800] ;  /* 0x00180000ec2c783b */ /* 0x000e6e0000000200 */
[----:B------:R-:W-:Y:S08]  /*3da0*/  HMMA.16816.F32 R36, R180, R38, R28 ;  /* 0x00000026b424723c */ /* 0x000ff0000000181c */
[C---:B------:R-:W-:Y:S01]  /*3db0*/  HMMA.16816.F32 R28, R184.reuse, R18, R20 ;  /* 0x00000012b81c723c */ /* 0x040fe20000001814 */
[----:B------:R-:W3:Y:S07]  /*3dc0*/  LDSM.16.M88.4 R20, [R236+0x2000] ;  /* 0x00200000ec14783b */ /* 0x000eee0000000200 */
[C---:B------:R-:W-:Y:S01]  /*3dd0*/  HMMA.16816.F32 R32, R184.reuse, R16, R24 ;  /* 0x00000010b820723c */ /* 0x040fe20000001818 */
[----:B------:R-:W4:Y:S07]  /*3de0*/  LDSM.16.M88.4 R16, [R236+0x2800] ;  /* 0x00280000ec10783b */ /* 0x000f2e0000000200 */
[C---:B-----5:R-:W-:Y:S08]  /*3df0*/  HMMA.16816.F32 R24, R184.reuse, R12, R8 ;  /* 0x0000000cb818723c */ /* 0x060ff00000001808 */
[C---:B------:R-:W-:Y:S08]  /*3e00*/  HMMA.16816.F32 R12, R184.reuse, R14, R4 ;  /* 0x0000000eb80c723c */ /* 0x040ff00000001804 */
[C---:B------:R-:W-:Y:S08]  /*3e10*/  HMMA.16816.F32 R8, R184.reuse, R56, R40 ;  /* 0x00000038b808723c */ /* 0x040ff00000001828 */
[----:B------:R-:W-:Y:S01]  /*3e20*/  HMMA.16816.F32 R4, R184, R58, R36 ;  /* 0x0000003ab804723c */ /* 0x000fe20000001824 */
[----:B------:R-:W-:Y:S07]  /*3e30*/  LDSM.16.M88.4 R56, [R242+0x3000] ;  /* 0x00300000f238783b */ /* 0x000fee0000000200 */
[C---:B-1----:R-:W-:Y:S08]  /*3e40*/  HMMA.16816.F32 R32, R188.reuse, R44, R32 ;  /* 0x0000002cbc20723c */ /* 0x042ff00000001820 */
[C---:B------:R-:W-:Y:S01]  /*3e50*/  HMMA.16816.F32 R40, R188.reuse, R46, R28 ;  /* 0x0000002ebc28723c */ /* 0x040fe2000000181c */
[----:B------:R-:W1:Y:S07]  /*3e60*/  LDSM.16.M88.4 R44, [R242+0x2000] ;  /* 0x00200000f22c783b */ /* 0x000e6e0000000200 */
[C---:B---3--:R-:W-:Y:S08]  /*3e70*/  HMMA.16816.F32 R36, R188.reuse, R20, R24 ;  /* 0x00000014bc24723c */ /* 0x048ff00000001818 */
[C---:B------:R-:W-:Y:S01]  /*3e80*/  HMMA.16816.F32 R28, R188.reuse, R22, R12 ;  /* 0x00000016bc1c723c */ /* 0x040fe2000000180c */
[----:B------:R-:W3:Y:S04]  /*3e90*/  LDSM.16.M88.4 R20, [R242+0x2800] ;  /* 0x00280000f214783b */ /* 0x000ee80000000200 */
[----:B------:R-:W5:Y:S03]  /*3ea0*/  LDSM.16.M88.4 R12, [R2+0x1800] ;  /* 0x00180000020c783b */ /* 0x000f660000000200 */
[C---:B----4-:R-:W-:Y:S08]  /*3eb0*/  HMMA.16816.F32 R24, R188.reuse, R16, R8 ;  /* 0x00000010bc18723c */ /* 0x050ff00000001808 */
[----:B------:R-:W-:Y:S08]  /*3ec0*/  HMMA.16816.F32 R16, R188, R18, R4 ;  /* 0x00000012bc10723c */ /* 0x000ff00000001804 */
[C---:B------:R-:W-:Y:S08]  /*3ed0*/  HMMA.16816.F32 R8, R192.reuse, R48, R32 ;  /* 0x00000030c008723c */ /* 0x040ff00000001820 */
[C---:B------:R-:W-:Y:S01]  /*3ee0*/  HMMA.16816.F32 R4, R192.reuse, R50, R40 ;  /* 0x00000032c004723c */ /* 0x040fe20000001828 */
[----:B------:R-:W-:Y:S07]  /*3ef0*/  LDSM.16.M88.4 R48, [R237+0x2800] ;  /* 0x00280000ed30783b */ /* 0x000fee0000000200 */
[C---:B-1----:R-:W-:Y:S08]  /*3f00*/  HMMA.16816.F32 R32, R192.reuse, R44, R36 ;  /* 0x0000002cc020723c */ /* 0x042ff00000001824 */
[C---:B------:R-:W-:Y:S01]  /*3f10*/  HMMA.16816.F32 R40, R192.reuse, R46, R28 ;  /* 0x0000002ec028723c */ /* 0x040fe2000000181c */
[----:B------:R-:W1:Y:S07]  /*3f20*/  LDSM.16.M88.4 R44, [R2+0x2800] ;  /* 0x00280000022c783b */ /* 0x000e6e0000000200 */
[C---:B---3--:R-:W-:Y:S08]  /*3f30*/  HMMA.16816.F32 R36, R192.reuse, R20, R24 ;  /* 0x00000014c024723c */ /* 0x048ff00000001818 */
[----:B------:R-:W-:Y:S01]  /*3f40*/  HMMA.16816.F32 R28, R192, R22, R16 ;  /* 0x00000016c01c723c */ /* 0x000fe20000001810 */
[----:B------:R-:W3:Y:S04]  /*3f50*/  LDSM.16.M88.4 R20, [R237+0x1800] ;  /* 0x00180000ed14783b */ /* 0x000ee80000000200 */
[----:B------:R-:W4:Y:S03]  /*3f60*/  LDSM.16.M88.4 R16, [R237+0x2000] ;  /* 0x00200000ed10783b */ /* 0x000f260000000200 */
[C---:B-----5:R-:W-:Y:S08]  /*3f70*/  HMMA.16816.F32 R24, R196.reuse, R12, R8 ;  /* 0x0000000cc418723c */ /* 0x060ff00000001808 */
[----:B------:R-:W-:Y:S01]  /*3f80*/  HMMA.16816.F32 R12, R196, R14, R4 ;  /* 0x0000000ec40c723c */ /* 0x000fe20000001804 */
[----:B--2---:R-:W-:-:S07]  /*3f90*/  ISETP.GT.AND P1, PT, R65, R3, PT ;  /* 0x000000034100720c */ /* 0x004fce0003f24270 */
[C---:B------:R-:W-:Y:S08]  /*3fa0*/  HMMA.16816.F32 R8, R196.reuse, R52, R32 ;  /* 0x00000034c408723c */ /* 0x040ff00000001820 */
[C---:B------:R-:W-:Y:S01]  /*3fb0*/  HMMA.16816.F32 R4, R196.reuse, R54, R40 ;  /* 0x00000036c404723c */ /* 0x040fe20000001828 */
[----:B------:R-:W-:Y:S07]  /*3fc0*/  LDSM.16.M88.4 R52, [R2+0x3800] ;  /* 0x003800000234783b */ /* 0x000fee0000000200 */
[C---:B-1----:R-:W-:Y:S08]  /*3fd0*/  HMMA.16816.F32 R32, R196.reuse, R44, R36 ;  /* 0x0000002cc420723c */ /* 0x042ff00000001824 */
[----:B------:R-:W-:Y:S01]  /*3fe0*/  HMMA.16816.F32 R40, R196, R46, R28 ;  /* 0x0000002ec428723c */ /* 0x000fe2000000181c */
[----:B------:R-:W1:Y:S07]  /*3ff0*/  LDSM.16.M88.4 R44, [R236+0x3000] ;  /* 0x00300000ec2c783b */ /* 0x000e6e0000000200 */
[C---:B---3--:R-:W-:Y:S08]  /*4000*/  HMMA.16816.F32 R36, R200.reuse, R20, R24 ;  /* 0x00000014c824723c */ /* 0x048ff00000001818 */
[C---:B------:R-:W-:Y:S01]  /*4010*/  HMMA.16816.F32 R28, R200.reuse, R22, R12 ;  /* 0x00000016c81c723c */ /* 0x040fe2000000180c */
[----:B------:R-:W2:Y:S07]  /*4020*/  LDSM.16.M88.4 R20, [R236+0x3800] ;  /* 0x00380000ec14783b */ /* 0x000eae0000000200 */
[C---:B----4-:R-:W-:Y:S08]  /*4030*/  HMMA.16816.F32 R24, R200.reuse, R16, R8 ;  /* 0x00000010c818723c */ /* 0x050ff00000001808 */
[C---:B------:R-:W-:Y:S01]  /*4040*/  HMMA.16816.F32 R12, R200.reuse, R18, R4 ;  /* 0x00000012c80c723c */ /* 0x040fe20000001804 */
[----:B------:R-:W3:Y:S07]  /*4050*/  LDSM.16.M88.4 R16, [R236+0x4000] ;  /* 0x00400000ec10783b */ /* 0x000eee0000000200 */
[C---:B------:R-:W-:Y:S08]  /*4060*/  HMMA.16816.F32 R8, R200.reuse, R48, R32 ;  /* 0x00000030c808723c */ /* 0x040ff00000001820 */
[----:B------:R-:W-:Y:S01]  /*4070*/  HMMA.16816.F32 R4, R200, R50, R40 ;  /* 0x00000032c804723c */ /* 0x000fe20000001828 */
[----:B------:R-:W-:Y:S07]  /*4080*/  LDSM.16.M88.4 R48, [R237+0x4000] ;  /* 0x00400000ed30783b */ /* 0x000fee0000000200 */
[C---:B-1----:R-:W-:Y:S08]  /*4090*/  HMMA.16816.F32 R32, R204.reuse, R44, R36 ;  /* 0x0000002ccc20723c */ /* 0x042ff00000001824 */
[C---:B------:R-:W-:Y:S01]  /*40a0*/  HMMA.16816.F32 R40, R204.reuse, R46, R28 ;  /* 0x0000002ecc28723c */ /* 0x040fe2000000181c */
[----:B------:R-:W1:Y:S07]  /*40b0*/  LDSM.16.M88.4 R44, [R242+0x3800] ;  /* 0x00380000f22c783b */ /* 0x000e6e0000000200 */
[C---:B--2---:R-:W-:Y:S08]  /*40c0*/  HMMA.16816.F32 R36, R204.reuse, R20, R24 ;  /* 0x00000014cc24723c */ /* 0x044ff00000001818 */
[C---:B------:R-:W-:Y:S01]  /*40d0*/  HMMA.16816.F32 R28, R204.reuse, R22, R12 ;  /* 0x00000016cc1c723c */ /* 0x040fe2000000180c */
[----:B------:R-:W2:Y:S04]  /*40e0*/  LDSM.16.M88.4 R20, [R242+0x4000] ;  /* 0x00400000f214783b */ /* 0x000ea80000000200 */
[----:B------:R-:W4:Y:S03]  /*40f0*/  LDSM.16.M88.4 R12, [R2+0x3000] ;  /* 0x00300000020c783b */ /* 0x000f260000000200 */
[C---:B---3--:R-:W-:Y:S08]  /*4100*/  HMMA.16816.F32 R24, R204.reuse, R16, R8 ;  /* 0x00000010cc18723c */ /* 0x048ff00000001808 */
[----:B------:R-:W-:Y:S08]  /*4110*/  HMMA.16816.F32 R16, R204, R18, R4 ;  /* 0x00000012cc10723c */ /* 0x000ff00000001804 */
[C---:B------:R-:W-:Y:S08]  /*4120*/  HMMA.16816.F32 R8, R208.reuse, R56, R32 ;  /* 0x00000038d008723c */ /* 0x040ff00000001820 */
[C---:B------:R-:W-:Y:S01]  /*4130*/  HMMA.16816.F32 R4, R208.reuse, R58, R40 ;  /* 0x0000003ad004723c */ /* 0x040fe20000001828 */
[----:B------:R-:W-:Y:S07]  /*4140*/  LDSM.16.M88.4 R56, [R2+0x5800] ;  /* 0x005800000238783b */ /* 0x000fee0000000200 */
[C---:B-1----:R-:W-:Y:S08]  /*4150*/  HMMA.16816.F32 R32, R208.reuse, R44, R36 ;  /* 0x0000002cd020723c */ /* 0x042ff00000001824 */
[C---:B------:R-:W-:Y:S01]  /*4160*/  HMMA.16816.F32 R40, R208.reuse, R46, R28 ;  /* 0x0000002ed028723c */ /* 0x040fe2000000181c */
[----:B------:R-:W1:Y:S07]  /*4170*/  LDSM.16.M88.4 R44, [R2+0x4000] ;  /* 0x00400000022c783b */ /* 0x000e6e0000000200 */
[C---:B--2---:R-:W-:Y:S08]  /*4180*/  HMMA.16816.F32 R36, R208.reuse, R20, R24 ;  /* 0x00000014d024723c */ /* 0x044ff00000001818 */
[----:B------:R-:W-:Y:S01]  /*4190*/  HMMA.16816.F32 R28, R208, R22, R16 ;  /* 0x00000016d01c723c */ /* 0x000fe20000001810 */
[----:B------:R-:W2:Y:S04]  /*41a0*/  LDSM.16.M88.4 R20, [R237+0x3000] ;  /* 0x00300000ed14783b */ /* 0x000ea80000000200 */
[----:B------:R-:W3:Y:S03]  /*41b0*/  LDSM.16.M88.4 R16, [R237+0x3800] ;  /* 0x00380000ed10783b */ /* 0x000ee60000000200 */
[C---:B----4-:R-:W-:Y:S08]  /*41c0*/  HMMA.16816.F32 R24, R212.reuse, R12, R8 ;  /* 0x0000000cd418723c */ /* 0x050ff00000001808 */
[C---:B------:R-:W-:Y:S08]  /*41d0*/  HMMA.16816.F32 R12, R212.reuse, R14, R4 ;  /* 0x0000000ed40c723c */ /* 0x040ff00000001804 */
[C---:B------:R-:W-:Y:S08]  /*41e0*/  HMMA.16816.F32 R8, R212.reuse, R52, R32 ;  /* 0x00000034d408723c */ /* 0x040ff00000001820 */
[C---:B------:R-:W-:Y:S01]  /*41f0*/  HMMA.16816.F32 R4, R212.reuse, R54, R40 ;  /* 0x00000036d404723c */ /* 0x040fe20000001828 */
[----:B------:R-:W-:Y:S07]  /*4200*/  LDSM.16.M88.4 R52, [R242+0x5000] ;  /* 0x00500000f234783b */ /* 0x000fee0000000200 */
[C---:B-1----:R-:W-:Y:S08]  /*4210*/  HMMA.16816.F32 R32, R212.reuse, R44, R36 ;  /* 0x0000002cd420723c */ /* 0x042ff00000001824 */
[----:B------:R-:W-:Y:S01]  /*4220*/  HMMA.16816.F32 R40, R212, R46, R28 ;  /* 0x0000002ed428723c */ /* 0x000fe2000000181c */
[----:B------:R-:W1:Y:S07]  /*4230*/  LDSM.16.M88.4 R44, [R236+0x4800] ;  /* 0x00480000ec2c783b */ /* 0x000e6e0000000200 */
[C---:B--2---:R-:W-:Y:S08]  /*4240*/  HMMA.16816.F32 R36, R216.reuse, R20, R24 ;  /* 0x00000014d824723c */ /* 0x044ff00000001818 */
[C---:B------:R-:W-:Y:S01]  /*4250*/  HMMA.16816.F32 R28, R216.reuse, R22, R12 ;  /* 0x00000016d81c723c */ /* 0x040fe2000000180c */
[----:B------:R-:W2:Y:S07]  /*4260*/  LDSM.16.M88.4 R20, [R236+0x5000] ;  /* 0x00500000ec14783b */ /* 0x000eae0000000200 */
[C---:B---3--:R-:W-:Y:S08]  /*4270*/  HMMA.16816.F32 R24, R216.reuse, R16, R8 ;  /* 0x00000010d818723c */ /* 0x048ff00000001808 */
[C---:B------:R-:W-:Y:S01]  /*4280*/  HMMA.16816.F32 R12, R216.reuse, R18, R4 ;  /* 0x00000012d80c723c */ /* 0x040fe20000001804 */
[----:B------:R-:W3:Y:S07]  /*4290*/  LDSM.16.M88.4 R16, [R236+0x5800] ;  /* 0x00580000ec10783b */ /* 0x000eee0000000200 */
[C---:B------:R-:W-:Y:S08]  /*42a0*/  HMMA.16816.F32 R8, R216.reuse, R48, R32 ;  /* 0x00000030d808723c */ /* 0x040ff00000001820 */
[----:B------:R-:W-:Y:S01]  /*42b0*/  HMMA.16816.F32 R4, R216, R50, R40 ;  /* 0x00000032d804723c */ /* 0x000fe20000001828 */
[----:B------:R-:W4:Y:S07]  /*42c0*/  LDSM.16.M88.4 R48, [R242+0x4800] ;  /* 0x00480000f230783b */ /* 0x000f2e0000000200 */
[C---:B-1----:R-:W-:Y:S08]  /*42d0*/  HMMA.16816.F32 R40, R220.reuse, R44, R36 ;  /* 0x0000002cdc28723c */ /* 0x042ff00000001824 */
[C---:B------:R-:W-:Y:S08]  /*42e0*/  HMMA.16816.F32 R36, R220.reuse, R46, R28 ;  /* 0x0000002edc24723c */ /* 0x040ff0000000181c */
[C---:B--2---:R-:W-:Y:S08]  /*42f0*/  HMMA.16816.F32 R32, R220.reuse, R20, R24 ;  /* 0x00000014dc20723c */ /* 0x044ff00000001818 */
[C---:B------:R-:W-:Y:S01]  /*4300*/  HMMA.16816.F32 R28, R220.reuse, R22, R12 ;  /* 0x00000016dc1c723c */ /* 0x040fe2000000180c */
[----:B------:R-:W1:Y:S04]  /*4310*/  LDSM.16.M88.4 R20, [R242+0x5800] ;  /* 0x00580000f214783b */ /* 0x000e680000000200 */
[----:B------:R-:W2:Y:S03]  /*4320*/  LDSM.16.M88.4 R12, [R2+0x4800] ;  /* 0x00480000020c783b */ /* 0x000ea60000000200 */
[C---:B---3--:R-:W-:Y:S08]  /*4330*/  HMMA.16816.F32 R24, R220.reuse, R16, R8 ;  /* 0x00000010dc18723c */ /* 0x048ff00000001808 */
[----:B------:R-:W-:Y:S08]  /*4340*/  HMMA.16816.F32 R16, R220, R18, R4 ;  /* 0x00000012dc10723c */ /* 0x000ff00000001804 */
[C---:B----4-:R-:W-:Y:S08]  /*4350*/  HMMA.16816.F32 R8, R224.reuse, R48, R40 ;  /* 0x00000030e008723c */ /* 0x050ff00000001828 */
[C---:B------:R-:W-:Y:S08]  /*4360*/  HMMA.16816.F32 R4, R224.reuse, R50, R36 ;  /* 0x00000032e004723c */ /* 0x040ff00000001824 */
[C---:B------:R-:W-:Y:S01]  /*4370*/  HMMA.16816.F32 R44, R224.reuse, R52, R32 ;  /* 0x00000034e02c723c */ /* 0x040fe20000001820 */
[----:B------:R-:W3:Y:S07]  /*4380*/  LDSM.16.M88.4 R32, [R237+0x4800] ;  /* 0x00480000ed20783b */ /* 0x000eee0000000200 */
[C---:B------:R-:W-:Y:S01]  /*4390*/  HMMA.16816.F32 R52, R224.reuse, R54, R28 ;  /* 0x00000036e034723c */ /* 0x040fe2000000181c */
[----:B------:R-:W4:Y:S07]  /*43a0*/  LDSM.16.M88.4 R28, [R237+0x5000] ;  /* 0x00500000ed1c783b */ /* 0x000f2e0000000200 */
[----:B-1----:R-:W-:Y:S01]  /*43b0*/  HMMA.16816.F32 R48, R224, R20, R24 ;  /* 0x00000014e030723c */ /* 0x002fe20000001818 */
[----:B------:R-:W1:Y:S01]  /*43c0*/  LDSM.16.M88.4 R24, [R237+0x5800] ;  /* 0x00580000ed18783b */ /* 0x000e620000000200 */
[----:B------:R-:W-:-:S06]  /*43d0*/  DEPBAR.LE SB0, 0x0 ;  /* 0x000080000000791a */ /* 0x000fcc0000000000 */
[----:B------:R-:W-:Y:S08]  /*43e0*/  HMMA.16816.F32 R40, R224, R22, R16 ;  /* 0x00000016e028723c */ /* 0x000ff00000001810 */
[C---:B--2---:R-:W-:Y:S08]  /*43f0*/  HMMA.16816.F32 R36, R228.reuse, R12, R8 ;  /* 0x0000000ce424723c */ /* 0x044ff00000001808 */
[C---:B------:R-:W-:Y:S08]  /*4400*/  HMMA.16816.F32 R20, R228.reuse, R14, R4 ;  /* 0x0000000ee414723c */ /* 0x040ff00000001804 */
[C---:B------:R-:W-:Y:S08]  /*4410*/  HMMA.16816.F32 R16, R228.reuse, R60, R44 ;  /* 0x0000003ce410723c */ /* 0x040ff0000000182c */
[C---:B------:R-:W-:Y:S08]  /*4420*/  HMMA.16816.F32 R12, R228.reuse, R62, R52 ;  /* 0x0000003ee40c723c */ /* 0x040ff00000001834 */
[C---:B------:R-:W-:Y:S08]  /*4430*/  HMMA.16816.F32 R8, R228.reuse, R56, R48 ;  /* 0x00000038e408723c */ /* 0x040ff00000001830 */
[----:B------:R-:W-:Y:S08]  /*4440*/  HMMA.16816.F32 R4, R228, R58, R40 ;  /* 0x0000003ae404723c */ /* 0x000ff00000001828 */
[C---:B---3--:R-:W-:Y:S08]  /*4450*/  HMMA.16816.F32 R36, R232.reuse, R32, R36 ;  /* 0x00000020e824723c */ /* 0x048ff00000001824 */
[C---:B------:R-:W-:Y:S08]  /*4460*/  HMMA.16816.F32 R32, R232.reuse, R34, R20 ;  /* 0x00000022e820723c */ /* 0x040ff00000001814 */
[C---:B----4-:R-:W-:Y:S08]  /*4470*/  HMMA.16816.F32 R20, R232.reuse, R28, R16 ;  /* 0x0000001ce814723c */ /* 0x050ff00000001810 */
[C---:B------:R-:W-:Y:S08]  /*4480*/  HMMA.16816.F32 R28, R232.reuse, R30, R12 ;  /* 0x0000001ee81c723c */ /* 0x040ff0000000180c */
[C---:B-1----:R-:W-:Y:S08]  /*4490*/  HMMA.16816.F32 R44, R232.reuse, R24, R8 ;  /* 0x00000018e82c723c */ /* 0x042ff00000001808 */
[----:B------:R-:W-:Y:S01]  /*44a0*/  HMMA.16816.F32 R40, R232, R26, R4 ;  /* 0x0000001ae828723c */ /* 0x000fe20000001804 */
[----:B------:R-:W-:Y:S06]  /*44b0*/  BAR.SYNC.DEFER_BLOCKING 0x0 ;  /* 0x0000000000007b1d */ /* 0x000fec0000010000 */
[----:B------:R-:W-:Y:S01]  /*44c0*/  @!UPT UIADD3 URZ, URZ, URZ, URZ ;  /* 0x0000003f3f3ff290 */ /* 0x000fe2000fffe03f */
[----:B------:R-:W-:Y:S11]  /*44d0*/  @!P1 BRA `(.L_x_35) ;  /* 0x0000065000009947 */ /* 0x000ff60003800000 */
[----:B------:R-:W2:Y:S04]  /*44e0*/  LDL R3, [R1+0x10] ;  /* 0x0000100001037983 */ /* 0x000ea80000100800 */
[----:B------:R-:W3:Y:S04]  /*44f0*/  LDL.64 R70, [R1+0x20] ;  /* 0x0000200001467983 */ /* 0x000ee80000100a00 */
[----:B------:R-:W4:Y:S01]  /*4500*/  LDL R68, [R1+0x34] ;  /* 0x0000340001447983 */ /* 0x000f220000100800 */
[----:B------:R-:W-:-:S03]  /*4510*/  SHF.R.S32.HI R67, RZ, 0x1f, R72 ;  /* 0x0000001fff437819 */ /* 0x000fc60000011448 */
[----:B------:R-:W5:Y:S01]  /*4520*/  LDL.64 R8, [R1+0x18] ;  /* 0x0000180001087983 */ /* 0x000f620000100a00 */
[----:B------:R-:W-:Y:S01]  /*4530*/  LEA.HI R67, R67, R72, RZ, 0x3 ;  /* 0x0000004843437211 */ /* 0x000fe200078f18ff */
[----:B------:R-:W-:Y:S02]  /*4540*/  IMAD.MOV.U32 R0, RZ, RZ, 0x1 ;  /* 0x00000001ff007424 */ /* 0x000fe400078e00ff */
[----:B------:R-:W3:Y:S01]  /*4550*/  LDL R6, [R1+0x30] ;  /* 0x0000300001067983 */ /* 0x000ee20000100800 */
[----:B------:R-:W-:Y:S02]  /*4560*/  SHF.R.S32.HI R67, RZ, 0x3, R67 ;  /* 0x00000003ff437819 */ /* 0x000fe40000011443 */
[----:B------:R-:W-:-:S03]  /*4570*/  ISETP.NE.AND P1, PT, R0, c[0x0][0x2b8], PT ;  /* 0x0000ae0000007a0c */ /* 0x000fc60003f25270 */
[----:B------:R-:W-:Y:S02]  /*4580*/  IMAD R2, R69, 0x20, R67 ;  /* 0x0000002045027824 */ /* 0x000fe400078e0243 */
[----:B------:R-:W-:-:S03]  /*4590*/  IMAD.MOV.U32 R250, RZ, RZ, RZ ;  /* 0x000000fffffa7224 */ /* 0x000fc600078e00ff */
[----:B--2---:R-:W-:-:S04]  /*45a0*/  IADD3 R2, R2, R66, R3 ;  /* 0x0000004202027210 */ /* 0x004fc80007ffe003 */
[----:B------:R-:W-:-:S05]  /*45b0*/  IADD3 R2, R2, -0x30, RZ ;  /* 0xffffffd002027810 */ /* 0x000fca0007ffe0ff */
[----:B------:R-:W-:-:S04]  /*45c0*/  @P1 IMAD.HI.U32 R3, R2, c[0x0][0x2bc], RZ ;  /* 0x0000af0002031a27 */ /* 0x000fc800078e00ff */
[----:B------:R-:W-:Y:S01]  /*45d0*/  IMAD.MOV.U32 R0, RZ, RZ, R2 ;  /* 0x000000ffff007224 */ /* 0x000fe200078e0002 */
[----:B------:R-:W-:-:S04]  /*45e0*/  @P1 SHF.R.U32.HI R0, RZ, c[0x0][0x2c0], R3 ;  /* 0x0000b000ff001a19 */ /* 0x000fc80000011603 */
[----:B---3--:R-:W-:-:S04]  /*45f0*/  @!P0 IADD3 R3, P1, R0, R70, RZ ;  /* 0x0000004600038210 */ /* 0x008fc80007f3e0ff */
[----:B----4-:R-:W-:Y:S02]  /*4600*/  @!P0 LEA.HI.X.SX32 R5, R0, R68, 0x1, P1 ;  /* 0x0000004400058211 */ /* 0x010fe400008f0eff */
[----:B------:R-:W-:-:S04]  /*4610*/  @!P0 LEA R4, P1, R3, c[0x0][0x2a0], 0x2 ;  /* 0x0000a80003048a11 */ /* 0x000fc800078210ff */
[----:B------:R-:W-:-:S05]  /*4620*/  @!P0 LEA.HI.X R5, R3, c[0x0][0x2a4], R5, 0x2, P1 ;  /* 0x0000a90003058a11 */ /* 0x000fca00008f1405 */
[----:B------:R-:W2:Y:S01]  /*4630*/  @!P0 LDG.E R250, [R4.64] ;  /* 0x0000000604fa8981 */ /* 0x000ea2000c1e1900 */
[----:B------:R-:W-:-:S04]  /*4640*/  IMAD.MOV R0, RZ, RZ, -R0 ;  /* 0x000000ffff007224 */ /* 0x000fc800078e0a00 */
[----:B------:R-:W-:-:S05]  /*4650*/  IMAD R251, R0, c[0x0][0x2b8], R2 ;  /* 0x0000ae0000fb7a24 */ /* 0x000fca00078e0202 */
[----:B------:R-:W-:Y:S01]  /*4660*/  SHF.R.S32.HI R0, RZ, 0x1f, R251 ;  /* 0x0000001fff007819 */ /* 0x000fe200000114fb */
[----:B------:R-:W-:-:S04]  /*4670*/  IMAD.WIDE.U32 R2, R251, c[0x0][0x1e0], RZ ;  /* 0x00007800fb027a25 */ /* 0x000fc800078e00ff */
[----:B------:R-:W-:-:S04]  /*4680*/  IMAD R0, R0, c[0x0][0x1e0], RZ ;  /* 0x0000780000007a24 */ /* 0x000fc800078e02ff */
[----:B------:R-:W-:-:S04]  /*4690*/  IMAD R0, R251, c[0x0][0x1e4], R0 ;  /* 0x00007900fb007a24 */ /* 0x000fc800078e0200 */
[----:B------:R-:W-:Y:S01]  /*46a0*/  IMAD.IADD R3, R3, 0x1, R0 ;  /* 0x0000000103037824 */ /* 0x000fe200078e0200 */
[----:B------:R-:W-:-:S04]  /*46b0*/  IADD3 R13, -R67, 0x30, RZ ;  /* 0x00000030430d7810 */ /* 0x000fc80007ffe1ff */
[----:B------:R-:W-:Y:S02]  /*46c0*/  ISETP.GE.AND P2, PT, R13, 0x1, PT ;  /* 0x000000010d00780c */ /* 0x000fe40003f46270 */
[----:B--2---:R-:W-:Y:S01]  /*46d0*/  SHF.R.S32.HI R0, RZ, 0x1f, R250 ;  /* 0x0000001fff007819 */ /* 0x004fe200000114fa */
[----:B------:R-:W-:-:S04]  /*46e0*/  IMAD.WIDE.U32 R2, R250, c[0x0][0x1f0], R2 ;  /* 0x00007c00fa027a25 */ /* 0x000fc800078e0002 */
[----:B------:R-:W-:-:S04]  /*46f0*/  IMAD R0, R0, c[0x0][0x1f0], RZ ;  /* 0x00007c0000007a24 */ /* 0x000fc800078e02ff */
[----:B------:R-:W-:Y:S01]  /*4700*/  IMAD R4, R250, c[0x0][0x1f4], R0 ;  /* 0x00007d00fa047a24 */ /* 0x000fe200078e0200 */
[----:B-----5:R-:W-:-:S04]  /*4710*/  IADD3 R0, P1, R8, R2, RZ ;  /* 0x0000000208007210 */ /* 0x020fc80007f3e0ff */
[----:B------:R-:W-:Y:S02]  /*4720*/  IADD3.X R2, R6, R3, R4, P1, !PT ;  /* 0x0000000306027210 */ /* 0x000fe40000ffe404 */
[----:B------:R-:W-:-:S04]  /*4730*/  LEA R12, P1, R0, c[0x0][0x1c8], 0x1 ;  /* 0x00007200000c7a11 */ /* 0x000fc800078208ff */
[----:B------:R-:W-:Y:S01]  /*4740*/  LEA.HI.X R5, R0, c[0x0][0x1cc], R2, 0x1, P1 ;  /* 0x0000730000057a11 */ /* 0x000fe200008f0c02 */
[----:B------:R-:W-:Y:S06]  /*4750*/  BRA.DIV ~URZ, `(.L_x_36) ;  /* 0x0000af927f007947 */ /* 0x000fec000b800000 */
[----:B------:R1:W2:Y:S02]  /*4760*/  SHFL.IDX PT, R4, R5, RZ, 0x181f ;  /* 0x00181fff05047589 */ /* 0x0002a400000e0000 */
.L_x_120:
[----:B------:R-:W-:Y:S05]  /*4770*/  BRA.DIV ~URZ, `(.L_x_37) ;  /* 0x0000afe27f007947 */ /* 0x000fea000b800000 */
[----:B------:R3:W4:Y:S02]  /*4780*/  SHFL.IDX PT, R0, R12, RZ, 0x181f ;  /* 0x00181fff0c007589 */ /* 0x00072400000e0000 */
.L_x_121:
[----:B------:R-:W-:Y:S01]  /*4790*/  BSSY B0, `(.L_x_38) ;  /* 0x000001b000007945 */ /* 0x000fe20003800000 */
[----:B------:R-:W-:Y:S05]  /*47a0*/  @!P2 BRA `(.L_x_39) ;  /* 0x000001900000a947 */ /* 0x000fea0003800000 */
[C---:B----4-:R-:W-:Y:S02]  /*47b0*/  LEA R10, P2, R249.reuse, R0, 0x1 ;  /* 0x00000000f90a7211 */ /* 0x050fe400078408ff */
[----:B------:R-:W-:Y:S02]  /*47c0*/  SHF.R.S32.HI R3, RZ, 0x1f, R249 ;  /* 0x0000001fff037819 */ /* 0x000fe400000114f9 */
[C---:B------:R-:W-:Y:S02]  /*47d0*/  IADD3 R2, R249.reuse, 0x40, RZ ;  /* 0x00000040f9027810 */ /* 0x040fe40007ffe0ff */
[C---:B--2---:R-:W-:Y:S02]  /*47e0*/  LEA.HI.X R11, R249.reuse, R4, R3, 0x1, P2 ;  /* 0x00000004f90b7211 */ /* 0x044fe400010f0c03 */
[----:B------:R-:W-:-:S02]  /*47f0*/  IADD3 R3, R249, 0x40, RZ ;  /* 0x00000040f9037810 */ /* 0x000fc40007ffe0ff */
[C---:B------:R-:W-:Y:S01]  /*4800*/  IADD3 R16, R249.reuse, 0x80, RZ ;  /* 0x00000080f9107810 */ /* 0x040fe20007ffe0ff */
[----:B------:R-:W-:Y:S01]  /*4810*/  @!PT LDS RZ, [RZ] ;  /* 0x00000000fffff984 */ /* 0x000fe20000000800 */
[----:B------:R-:W-:Y:S01]  /*4820*/  @!PT LDS RZ, [RZ] ;  /* 0x00000000fffff984 */ /* 0x000fe20000000800 */
[----:B------:R-:W-:Y:S01]  /*4830*/  @!PT LDS RZ, [RZ] ;  /* 0x00000000fffff984 */ /* 0x000fe20000000800 */
[----:B------:R2:W-:Y:S01]  /*4840*/  LDGSTS.E.BYPASS.LTC128B.128 [R248+0x14080], [R10.64], !P6 ;  /* 0x140800000af87fae */ /* 0x0005e2000f101d46 */
[----:B------:R-:W-:Y:S02]  /*4850*/  LEA R8, P1, R2, R0, 0x1 ;  /* 0x0000000002087211 */ /* 0x000fe400078208ff */
[----:B------:R-:W-:Y:S02]  /*4860*/  SHF.R.S32.HI R3, RZ, 0x1f, R3 ;  /* 0x0000001fff037819 */ /* 0x000fe40000011403 */
[C---:B------:R-:W-:Y:S02]  /*4870*/  IADD3 R17, R249.reuse, 0x80, RZ ;  /* 0x00000080f9117810 */ /* 0x040fe40007ffe0ff */
[C---:B------:R-:W-:Y:S02]  /*4880*/  IADD3 R14, R249.reuse, 0xc0, RZ ;  /* 0x000000c0f90e7810 */ /* 0x040fe40007ffe0ff */
[----:B------:R-:W-:-:S02]  /*4890*/  IADD3 R15, R249, 0xc0, RZ ;  /* 0x000000c0f90f7810 */ /* 0x000fc40007ffe0ff */
[----:B------:R-:W-:Y:S02]  /*48a0*/  LEA R6, P2, R16, R0, 0x1 ;  /* 0x0000000010067211 */ /* 0x000fe400078408ff */
[----:B------:R-:W-:Y:S02]  /*48b0*/  SHF.R.S32.HI R17, RZ, 0x1f, R17 ;  /* 0x0000001fff117819 */ /* 0x000fe40000011411 */
[----:B------:R-:W-:Y:S02]  /*48c0*/  LEA.HI.X R9, R2, R4, R3, 0x1, P1 ;  /* 0x0000000402097211 */ /* 0x000fe400008f0c03 */
[----:B------:R-:W-:Y:S02]  /*48d0*/  SHF.R.S32.HI R15, RZ, 0x1f, R15 ;  /* 0x0000001fff0f7819 */ /* 0x000fe4000001140f */
[----:B------:R-:W-:Y:S01]  /*48e0*/  LEA R2, P1, R14, R0, 0x1 ;  /* 0x000000000e027211 */ /* 0x000fe200078208ff */
[----:B------:R2:W-:Y:S01]  /*48f0*/  LDGSTS.E.BYPASS.LTC128B.128 [R248+0x15880], [R8.64], !P5 ;  /* 0x1588000008f87fae */ /* 0x0005e2000e901d46 */
[----:B------:R-:W-:-:S02]  /*4900*/  LEA.HI.X R7, R16, R4, R17, 0x1, P2 ;  /* 0x0000000410077211 */ /* 0x000fc400010f0c11 */
[----:B------:R-:W-:-:S03]  /*4910*/  LEA.HI.X R3, R14, R4, R15, 0x1, P1 ;  /* 0x000000040e037211 */ /* 0x000fc600008f0c0f */
[----:B------:R2:W-:Y:S04]  /*4920*/  LDGSTS.E.BYPASS.LTC128B.128 [R248+0x17080], [R6.64], !P4 ;  /* 0x1708000006f87fae */ /* 0x0005e8000e101d46 */
[----:B------:R2:W-:Y:S02]  /*4930*/  LDGSTS.E.BYPASS.LTC128B.128 [R248+0x18880], [R2.64], !P3 ;  /* 0x1888000002f87fae */ /* 0x0005e4000d901d46 */
.L_x_39:
[----:B------:R-:W-:Y:S05]  /*4940*/  BSYNC B0 ;  /* 0x0000000000007941 */ /* 0x000fea0003800000 */
.L_x_38:
[----:B------:R-:W-:Y:S01]  /*4950*/  ISETP.GE.AND P1, PT, R13, 0x21, PT ;  /* 0x000000210d00780c */ /* 0x000fe20003f26270 */
[----:B------:R-:W-:Y:S06]  /*4960*/  BRA.DIV ~URZ, `(.L_x_40) ;  /* 0x0000ae527f007947 */ /* 0x000fec000b800000 */
[----:B--2---:R2:W1:Y:S04]  /*4970*/  SHFL.IDX PT, R4, R5, 0x1, 0x181f ;  /* 0x00381f0005047f89 */ /* 0x00446800000e0000 */
[----:B----4-:R2:W4:Y:S02]  /*4980*/  SHFL.IDX PT, R0, R12, 0x1, 0x181f ;  /* 0x00381f000c007f89 */ /* 0x01052400000e0000 */
.L_x_122:
[----:B------:R-:W-:Y:S05]  /*4990*/  @!P1 BRA `(.L_x_35) ;  /* 0x0000019000009947 */ /* 0x000fea0003800000 */
[----:B----4-:R-:W-:Y:S02]  /*49a0*/  LEA R10, P2, R249, R0, 0x1 ;  /* 0x00000000f90a7211 */ /* 0x010fe400078408ff */
[----:B------:R-:W-:-:S02]  /*49b0*/  SHF.R.S32.HI R3, RZ, 0x1f, R249 ;  /* 0x0000001fff037819 */ /* 0x000fc400000114f9 */
[C---:B------:R-:W-:Y:S02]  /*49c0*/  IADD3 R2, R249.reuse, 0x40, RZ ;  /* 0x00000040f9027810 */ /* 0x040fe40007ffe0ff */
[C---:B-1----:R-:W-:Y:S02]  /*49d0*/  LEA.HI.X R11, R249.reuse, R4, R3, 0x1, P2 ;  /* 0x00000004f90b7211 */ /* 0x042fe400010f0c03 */
[C---:B------:R-:W-:Y:S02]  /*49e0*/  IADD3 R3, R249.reuse, 0x40, RZ ;  /* 0x00000040f9037810 */ /* 0x040fe40007ffe0ff */
[----:B------:R-:W-:Y:S01]  /*49f0*/  IADD3 R13, R249, 0x80, RZ ;  /* 0x00000080f90d7810 */ /* 0x000fe20007ffe0ff */
[----:B------:R-:W-:Y:S01]  /*4a00*/  @!PT LDS RZ, [RZ] ;  /* 0x00000000fffff984 */ /* 0x000fe20000000800 */
[----:B------:R-:W-:Y:S01]  /*4a10*/  @!PT LDS RZ, [RZ] ;  /* 0x00000000fffff984 */ /* 0x000fe20000000800 */
[----:B------:R-:W-:Y:S01]  /*4a20*/  @!PT LDS RZ, [RZ] ;  /* 0x00000000fffff984 */ /* 0x000fe20000000800 */
[----:B------:R1:W-:Y:S01]  /*4a30*/  LDGSTS.E.BYPASS.LTC128B.128 [R248+0x15080], [R10.64], !P6 ;  /* 0x150800000af87fae */ /* 0x0003e2000f101d46 */
[----:B------:R-:W-:Y:S02]  /*4a40*/  LEA R8, P1, R2, R0, 0x1 ;  /* 0x0000000002087211 */ /* 0x000fe400078208ff */
[----:B------:R-:W-:-:S02]  /*4a50*/  SHF.R.S32.HI R3, RZ, 0x1f, R3 ;  /* 0x0000001fff037819 */ /* 0x000fc40000011403 */
[C---:B------:R-:W-:Y:S02]  /*4a60*/  IADD3 R14, R249.reuse, 0x80, RZ ;  /* 0x00000080f90e7810 */ /* 0x040fe40007ffe0ff */
[C---:B--2---:R-:W-:Y:S02]  /*4a70*/  IADD3 R5, R249.reuse, 0xc0, RZ ;  /* 0x000000c0f9057810 */ /* 0x044fe40007ffe0ff */
[----:B---3--:R-:W-:Y:S02]  /*4a80*/  IADD3 R12, R249, 0xc0, RZ ;  /* 0x000000c0f90c7810 */ /* 0x008fe40007ffe0ff */
[----:B------:R-:W-:Y:S02]  /*4a90*/  LEA R6, P2, R13, R0, 0x1 ;  /* 0x000000000d067211 */ /* 0x000fe400078408ff */
[----:B------:R-:W-:Y:S02]  /*4aa0*/  SHF.R.S32.HI R14, RZ, 0x1f, R14 ;  /* 0x0000001fff0e7819 */ /* 0x000fe4000001140e */
[----:B------:R-:W-:-:S02]  /*4ab0*/  LEA.HI.X R9, R2, R4, R3, 0x1, P1 ;  /* 0x0000000402097211 */ /* 0x000fc400008f0c03 */
[----:B------:R-:W-:Y:S02]  /*4ac0*/  SHF.R.S32.HI R12, RZ, 0x1f, R12 ;  /* 0x0000001fff0c7819 */ /* 0x000fe4000001140c */
[----:B------:R-:W-:Y:S01]  /*4ad0*/  LEA R2, P1, R5, R0, 0x1 ;  /* 0x0000000005027211 */ /* 0x000fe200078208ff */
[----:B------:R1:W-:Y:S01]  /*4ae0*/  LDGSTS.E.BYPASS.LTC128B.128 [R248+0x16880], [R8.64], !P5 ;  /* 0x1688000008f87fae */ /* 0x0003e2000e901d46 */
[-C--:B------:R-:W-:Y:S02]  /*4af0*/  LEA.HI.X R7, R13, R4.reuse, R14, 0x1, P2 ;  /* 0x000000040d077211 */ /* 0x080fe400010f0c0e */
[----:B------:R-:W-:-:S03]  /*4b00*/  LEA.HI.X R3, R5, R4, R12, 0x1, P1 ;  /* 0x0000000405037211 */ /* 0x000fc600008f0c0c */
[----:B------:R1:W-:Y:S04]  /*4b10*/  LDGSTS.E.BYPASS.LTC128B.128 [R248+0x18080], [R6.64], !P4 ;  /* 0x1808000006f87fae */ /* 0x0003e8000e101d46 */
[----:B------:R1:W-:Y:S02]  /*4b20*/  LDGSTS.E.BYPASS.LTC128B.128 [R248+0x19880], [R2.64], !P3 ;  /* 0x1988000002f87fae */ /* 0x0003e4000d901d46 */
.L_x_35:
[----:B------:R-:W-:Y:S05]  /*4b30*/  BSYNC B1 ;  /* 0x0000000000017941 */ /* 0x000fea0003800000 */
.L_x_34:
[----:B----4-:R-:W4:Y:S04]  /*4b40*/  LDL R0, [R1+0x84] ;  /* 0x0000840001007983 */ /* 0x010f280000100800 */
[----:B------:R-:W0:Y:S01]  /*4b50*/  LDGDEPBAR ;  /* 0x00000000000079af */ /* 0x000e220000000000 */
[----:B----4-:R-:W-:-:S05]  /*4b60*/  IMAD.IADD R0, R64, 0x1, -R0 ;  /* 0x0000000140007824 */ /* 0x010fca00078e0a00 */
[C---:B------:R-:W-:Y:S02]  /*4b70*/  ISETP.GT.AND P3, PT, R0.reuse, RZ, PT ;  /* 0x000000ff0000720c */ /* 0x040fe40003f64270 */
[C---:B------:R-:W-:Y:S02]  /*4b80*/  ISETP.GT.AND P2, PT, R0.reuse, 0x1, PT ;  /* 0x000000010000780c */ /* 0x040fe40003f44270 */
[----:B------:R-:W-:Y:S02]  /*4b90*/  ISETP.GT.AND P1, PT, R0, 0x8, PT ;  /* 0x000000080000780c */ /* 0x000fe40003f24270 */
[----:B-1----:R-:W-:Y:S02]  /*4ba0*/  FSEL R9, R38, -INF , P3 ;  /* 0xff80000026097808 */ /* 0x002fe40001800000 */
[----:B------:R-:W-:Y:S02]  /*4bb0*/  FSEL R7, R36, -INF , P3 ;  /* 0xff80000024077808 */ /* 0x000fe40001800000 */
[----:B------:R-:W-:-:S02]  /*4bc0*/  FSEL R8, R39, -INF , P2 ;  /* 0xff80000027087808 */ /* 0x000fc40001000000 */
[----:B------:R-:W-:Y:S02]  /*4bd0*/  FSEL R6, R37, -INF , P2 ;  /* 0xff80000025067808 */ /* 0x000fe40001000000 */
[----:B------:R-:W-:Y:S02]  /*4be0*/  ISETP.GT.AND P3, PT, R0, 0x9, PT ;  /* 0x000000090000780c */ /* 0x000fe40003f64270 */
[----:B------:R-:W-:Y:S02]  /*4bf0*/  FSEL R17, R34, -INF , P1 ;  /* 0xff80000022117808 */ /* 0x000fe40000800000 */
[----:B------:R-:W-:Y:S02]  /*4c00*/  FSEL R11, R32, -INF , P1 ;  /* 0xff800000200b7808 */ /* 0x000fe40000800000 */
[----:B------:R-:W-:Y:S02]  /*4c10*/  FMNMX.FTZ R3, R7, R6, !PT ;  /* 0x0000000607037209 */ /* 0x000fe40007810000 */
[----:B------:R-:W-:-:S02]  /*4c20*/  FMNMX.FTZ R2, R9, R8, !PT ;  /* 0x0000000809027209 */ /* 0x000fc40007810000 */
[C---:B------:R-:W-:Y:S02]  /*4c30*/  ISETP.GT.AND P2, PT, R0.reuse, 0x10, PT ;  /* 0x000000100000780c */ /* 0x040fe40003f44270 */
[----:B------:R-:W-:Y:S02]  /*4c40*/  FSEL R16, R35, -INF , P3 ;  /* 0xff80000023107808 */ /* 0x000fe40001800000 */
[----:B------:R-:W-:Y:S02]  /*4c50*/  FSEL R10, R33, -INF , P3 ;  /* 0xff800000210a7808 */ /* 0x000fe40001800000 */
[----:B------:R-:W-:Y:S02]  /*4c60*/  FMNMX.FTZ R3, R11, R3, !PT ;  /* 0x000000030b037209 */ /* 0x000fe40007810000 */
[----:B------:R-:W-:Y:S02]  /*4c70*/  FMNMX.FTZ R2, R17, R2, !PT ;  /* 0x0000000211027209 */ /* 0x000fe40007810000 */
[----:B------:R-:W-:-:S02]  /*4c80*/  ISETP.GT.AND P1, PT, R0, 0x11, PT ;  /* 0x000000110000780c */ /* 0x000fc40003f24270 */
[----:B------:R-:W-:Y:S02]  /*4c90*/  FSEL R18, R22, -INF , P2 ;  /* 0xff80000016127808 */ /* 0x000fe40001000000 */
[----:B------:R-:W-:Y:S02]  /*4ca0*/  FSEL R13, R20, -INF , P2 ;  /* 0xff800000140d7808 */ /* 0x000fe40001000000 */
[----:B------:R-:W-:Y:S02]  /*4cb0*/  FMNMX.FTZ R3, R10, R3, !PT ;  /* 0x000000030a037209 */ /* 0x000fe40007810000 */
[----:B------:R-:W-:Y:S02]  /*4cc0*/  FMNMX.FTZ R2, R16, R2, !PT ;  /* 0x0000000210027209 */ /* 0x000fe40007810000 */
[----:B------:R-:W-:Y:S02]  /*4cd0*/  FSEL R19, R23, -INF , P1 ;  /* 0xff80000017137808 */ /* 0x000fe40000800000 */
[----:B--23--:R-:W-:-:S02]  /*4ce0*/  FSEL R12, R21, -INF , P1 ;  /* 0xff800000150c7808 */ /* 0x00cfc40000800000 */
[----:B------:R-:W-:Y:S02]  /*4cf0*/  ISETP.GT.AND P2, PT, R0, 0x18, PT ;  /* 0x000000180000780c */ /* 0x000fe40003f44270 */
[----:B------:R-:W-:Y:S02]  /*4d00*/  FMNMX.FTZ R3, R13, R3, !PT ;  /* 0x000000030d037209 */ /* 0x000fe40007810000 */
[----:B------:R-:W-:Y:S02]  /*4d10*/  FMNMX.FTZ R2, R18, R2, !PT ;  /* 0x0000000212027209 */ /* 0x000fe40007810000 */
[----:B------:R-:W-:Y:S02]  /*4d20*/  ISETP.GT.AND P1, PT, R0, 0x19, PT ;  /* 0x000000190000780c */ /* 0x000fe40003f24270 */
[----:B------:R-:W-:Y:S02]  /*4d30*/  FSEL R24, R30, -INF , P2 ;  /* 0xff8000001e187808 */ /* 0x000fe40001000000 */
[----:B------:R-:W-:-:S02]  /*4d40*/  FSEL R15, R28, -INF , P2 ;  /* 0xff8000001c0f7808 */ /* 0x000fc40001000000 */
        /* <DEDUP_REMOVED lines=8> */
[----:B------:R-:W-:Y:S02]  /*4dd0*/  FSEL R76, R44, -INF , P1 ;  /* 0xff8000002c4c7808 */ /* 0x000fe40000800000 */
[C---:B------:R-:W-:Y:S02]  /*4de0*/  ISETP.GT.AND P3, PT, R0.reuse, 0x21, PT ;  /* 0x000000210000780c */ /* 0x040fe40003f64270 */
[C---:B------:R-:W-:Y:S02]  /*4df0*/  ISETP.GT.AND P2, PT, R0.reuse, 0x28, PT ;  /* 0x000000280000780c */ /* 0x040fe40003f44270 */
[----:B------:R-:W-:-:S02]  /*4e00*/  ISETP.GT.AND P1, PT, R0, 0x29, PT ;  /* 0x000000290000780c */ /* 0x000fc40003f24270 */
[----:B------:R-:W-:Y:S02]  /*4e10*/  FMNMX.FTZ R0, R14, R3, !PT ;  /* 0x000000030e007209 */ /* 0x000fe40007810000 */
[----:B------:R-:W-:Y:S02]  /*4e20*/  FMNMX.FTZ R2, R25, R2, !PT ;  /* 0x0000000219027209 */ /* 0x000fe40007810000 */
[----:B------:R-:W-:Y:S02]  /*4e30*/  FSEL R78, R47, -INF , P3 ;  /* 0xff8000002f4e7808 */ /* 0x000fe40001800000 */
[----:B------:R-:W-:Y:S02]  /*4e40*/  FSEL R74, R45, -INF , P3 ;  /* 0xff8000002d4a7808 */ /* 0x000fe40001800000 */
[----:B------:R-:W-:Y:S02]  /*4e50*/  FMNMX.FTZ R0, R76, R0, !PT ;  /* 0x000000004c007209 */ /* 0x000fe40007810000 */
[----:B------:R-:W-:-:S02]  /*4e60*/  FMNMX.FTZ R2, R79, R2, !PT ;  /* 0x000000024f027209 */ /* 0x000fc40007810000 */
[----:B------:R-:W-:Y:S02]  /*4e70*/  FSEL R77, R42, -INF , P2 ;  /* 0xff8000002a4d7808 */ /* 0x000fe40001000000 */
[----:B------:R-:W-:Y:S02]  /*4e80*/  FSEL R73, R40, -INF , P2 ;  /* 0xff80000028497808 */ /* 0x000fe40001000000 */
[----:B------:R-:W-:Y:S02]  /*4e90*/  FMNMX.FTZ R0, R74, R0, !PT ;  /* 0x000000004a007209 */ /* 0x000fe40007810000 */
[----:B------:R-:W-:Y:S02]  /*4ea0*/  FMNMX.FTZ R2, R78, R2, !PT ;  /* 0x000000024e027209 */ /* 0x000fe40007810000 */
[----:B------:R-:W-:Y:S02]  /*4eb0*/  FSEL R75, R43, -INF , P1 ;  /* 0xff8000002b4b7808 */ /* 0x000fe40000800000 */
[----:B------:R-:W-:-:S02]  /*4ec0*/  FSEL R72, R41, -INF , P1 ;  /* 0xff80000029487808 */ /* 0x000fc40000800000 */
[----:B------:R-:W-:Y:S02]  /*4ed0*/  FMNMX.FTZ R0, R73, R0, !PT ;  /* 0x0000000049007209 */ /* 0x000fe40007810000 */
[----:B------:R-:W-:Y:S02]  /*4ee0*/  FMNMX.FTZ R2, R77, R2, !PT ;  /* 0x000000024d027209 */ /* 0x000fe40007810000 */
[----:B------:R-:W-:Y:S02]  /*4ef0*/  FMNMX.FTZ R4, R72, R0, !PT ;  /* 0x0000000048047209 */ /* 0x000fe40007810000 */
[----:B------:R-:W-:Y:S01]  /*4f00*/  FMNMX.FTZ R5, R75, R2, !PT ;  /* 0x000000024b057209 */ /* 0x000fe20007810000 */
[----:B------:R-:W-:Y:S05]  /*4f10*/  BRA.DIV ~URZ, `(.L_x_41) ;  /* 0x0000a9627f007947 */ /* 0x000fea000b800000 */
[----:B------:R1:W2:Y:S02]  /*4f20*/  SHFL.BFLY PT, R0, R4, 0x2, 0x1f ;  /* 0x0c401f0004007f89 */ /* 0x0002a400000e0000 */
.L_x_123:
[----:B-12---:R-:W-:Y:S01]  /*4f30*/  FMNMX.FTZ R4, R4, R0, !PT ;  /* 0x0000000004047209 */ /* 0x006fe20007810000 */
[----:B------:R-:W-:Y:S05]  /*4f40*/  BRA.DIV ~URZ, `(.L_x_42) ;  /* 0x0000a9827f007947 */ /* 0x000fea000b800000 */
[----:B------:R-:W1:Y:S04]  /*4f50*/  SHFL.BFLY PT, R0, R5, 0x2, 0x1f ;  /* 0x0c401f0005007f89 */ /* 0x000e6800000e0000 */
[----:B------:R-:W2:Y:S01]  /*4f60*/  SHFL.BFLY PT, R2, R4, 0x1, 0x1f ;  /* 0x0c201f0004027f89 */ /* 0x000ea200000e0000 */
[----:B-1----:R-:W-:-:S02]  /*4f70*/  FMNMX.FTZ R5, R5, R0, !PT ;  /* 0x0000000005057209 */ /* 0x002fc40007810000 */
[----:B--2---:R-:W-:-:S03]  /*4f80*/  FMNMX.FTZ R134, R4, R2, !PT ;  /* 0x0000000204867209 */ /* 0x004fc60007810000 */
[----:B------:R1:W2:Y:S04]  /*4f90*/  SHFL.BFLY PT, R3, R5, 0x1, 0x1f ;  /* 0x0c201f0005037f89 */ /* 0x0002a800000e0000 */
.L_x_124:
[C---:B------:R-:W-:Y:S01]  /*4fa0*/  FMUL.FTZ R2, R134.reuse, c[0x0][0x2d0] ;  /* 0x0000b40086027a20 */ /* 0x040fe20000410000 */
[----:B------:R-:W-:Y:S01]  /*4fb0*/  FSETP.NEU.FTZ.AND P1, PT, R134, -INF , PT ;  /* 0xff8000008600780b */ /* 0x000fe20003f3d000 */
[----:B------:R-:W-:Y:S01]  /*4fc0*/  WARPSYNC 0xffffffff ;  /* 0xffffffff00007948 */ /* 0x000fe20003800000 */
[----:B--2---:R-:W-:Y:S01]  /*4fd0*/  FMNMX.FTZ R133, R3, R5, !PT ;  /* 0x0000000503857209 */ /* 0x004fe20007810000 */
[----:B------:R-:W-:Y:S01]  /*4fe0*/  LDSM.16.MT88.4 R28, [R240] ;  /* 0x00000000f01c783b */ /* 0x000fe20000004200 */
[----:B------:R-:W-:Y:S02]  /*4ff0*/  FSEL R2, R2, RZ, P1 ;  /* 0x000000ff02027208 */ /* 0x000fe40000800000 */
[C---:B------:R-:W-:Y:S01]  /*5000*/  FSETP.NEU.FTZ.AND P1, PT, R133.reuse, -INF , PT ;  /* 0xff8000008500780b */ /* 0x040fe20003f3d000 */
[----:B------:R-:W-:Y:S01]  /*5010*/  FMUL.FTZ R4, R133, c[0x0][0x2d0] ;  /* 0x0000b40085047a20 */ /* 0x000fe20000410000 */
[----:B------:R-:W-:Y:S01]  /*5020*/  LDSM.16.MT88.4 R32, [R240+0x800] ;  /* 0x00080000f020783b */ /* 0x000fe20000004200 */
[----:B------:R-:W-:-:S02]  /*5030*/  FFMA.FTZ R0, R7, c[0x0][0x2d0], -R2 ;  /* 0x0000b40007007a23 */ /* 0x000fc40000010802 */
[--C-:B------:R-:W-:Y:S01]  /*5040*/  FFMA.FTZ R3, R12, c[0x0][0x2d0], -R2.reuse ;  /* 0x0000b4000c037a23 */ /* 0x100fe20000010802 */
[----:B------:R-:W-:Y:S01]  /*5050*/  LDSM.16.MT88.4 R36, [R238+0x800] ;  /* 0x00080000ee24783b */ /* 0x000fe20000004200 */
[----:B------:R2:W-:Y:S03]  /*5060*/  MUFU.EX2 R101, R0 ;  /* 0x0000000000657308 */ /* 0x0005e60000000800 */
[----:B------:R-:W-:Y:S04]  /*5070*/  LDSM.16.MT88.4 R48, [R239] ;  /* 0x00000000ef30783b */ /* 0x000fe80000004200 */
[----:B------:R-:W-:Y:S01]  /*5080*/  LDSM.16.MT88.4 R56, [R243] ;  /* 0x00000000f338783b */ /* 0x000fe20000004200 */
[----:B------:R-:W-:Y:S03]  /*5090*/  MUFU.EX2 R127, R3 ;  /* 0x00000003007f7308 */ /* 0x000fe60000000800 */
[----:B------:R-:W-:Y:S04]  /*50a0*/  LDSM.16.MT88.4 R60, [R238+0x1800] ;  /* 0x00180000ee3c783b */ /* 0x000fe80000004200 */
[----:B------:R-:W-:Y:S01]  /*50b0*/  LDSM.16.MT88.4 R64, [R239+0x800] ;  /* 0x00080000ef40783b */ /* 0x000fe20000004200 */
[----:B--2---:R-:W-:-:S03]  /*50c0*/  FFMA.FTZ R0, R6, c[0x0][0x2d0], -R2 ;  /* 0x0000b40006007a23 */ /* 0x004fc60000010802 */
[----:B------:R-:W-:Y:S01]  /*50d0*/  LDSM.16.MT88.4 R68, [R240+0x2000] ;  /* 0x00200000f044783b */ /* 0x000fe20000004200 */
[----:B------:R2:W-:Y:S03]  /*50e0*/  MUFU.EX2 R100, R0 ;  /* 0x0000000000647308 */ /* 0x0005e60000000800 */
[----:B------:R-:W-:Y:S01]  /*50f0*/  LDSM.16.MT88.4 R52, [R239+0x1800] ;  /* 0x00180000ef34783b */ /* 0x000fe20000004200 */
[----:B--2---:R-:W-:-:S04]  /*5100*/  FFMA.FTZ R0, R11, c[0x0][0x2d0], -R2 ;  /* 0x0000b4000b007a23 */ /* 0x004fc80000010802 */
[----:B------:R2:W-:Y:S02]  /*5110*/  MUFU.EX2 R116, R0 ;  /* 0x0000000000747308 */ /* 0x0005e40000000800 */
[----:B--2---:R-:W-:-:S06]  /*5120*/  FFMA.FTZ R0, R10, c[0x0][0x2d0], -R2 ;  /* 0x0000b4000a007a23 */ /* 0x004fcc0000010802 */
[----:B------:R2:W3:Y:S02]  /*5130*/  MUFU.EX2 R110, R0 ;  /* 0x00000000006e7308 */ /* 0x0004e40000000800 */
[----:B--2---:R-:W-:Y:S01]  /*5140*/  FFMA.FTZ R0, R13, c[0x0][0x2d0], -R2 ;  /* 0x0000b4000d007a23 */ /* 0x004fe20000010802 */
[----:B---3--:R-:W-:-:S05]  /*5150*/  F2FP.PACK_AB R10, R110, R116 ;  /* 0x000000746e0a723e */ /* 0x008fca00000000ff */
[----:B------:R2:W-:Y:S02]  /*5160*/  MUFU.EX2 R117, R0 ;  /* 0x0000000000757308 */ /* 0x0005e40000000800 */
[----:B--2---:R-:W-:Y:S02]  /*5170*/  FSEL R0, R4, RZ, P1 ;  /* 0x000000ff04007208 */ /* 0x004fe40000800000 */
[----:B-1----:R-:W1:Y:S03]  /*5180*/  LDSM.16.MT88.4 R4, [R238] ;  /* 0x00000000ee04783b */ /* 0x002e660000004200 */
[----:B------:R-:W-:-:S04]  /*5190*/  FFMA.FTZ R3, R9, c[0x0][0x2d0], -R0 ;  /* 0x0000b40009037a23 */ /* 0x000fc80000010800 */
[----:B------:R2:W-:Y:S02]  /*51a0*/  MUFU.EX2 R109, R3 ;  /* 0x00000003006d7308 */ /* 0x0005e40000000800 */
[----:B--2---:R-:W-:Y:S01]  /*51b0*/  FFMA.FTZ R3, R8, c[0x0][0x2d0], -R0 ;  /* 0x0000b40008037a23 */ /* 0x004fe20000010800 */
[----:B------:R-:W-:-:S05]  /*51c0*/  F2FP.PACK_AB R8, R100, R101 ;  /* 0x000000656408723e */ /* 0x000fca00000000ff */
[----:B------:R2:W3:Y:S02]  /*51d0*/  MUFU.EX2 R108, R3 ;  /* 0x00000003006c7308 */ /* 0x0004e40000000800 */
[----:B--2---:R-:W-:Y:S01]  /*51e0*/  FFMA.FTZ R3, R17, c[0x0][0x2d0], -R0 ;  /* 0x0000b40011037a23 */ /* 0x004fe20000010800 */
[----:B---3--:R-:W-:-:S05]  /*51f0*/  F2FP.PACK_AB R9, R108, R109 ;  /* 0x0000006d6c09723e */ /* 0x008fca00000000ff */
[----:B------:R2:W-:Y:S02]  /*5200*/  MUFU.EX2 R111, R3 ;  /* 0x00000003006f7308 */ /* 0x0005e40000000800 */
[----:B--2---:R-:W-:-:S06]  /*5210*/  FFMA.FTZ R3, R16, c[0x0][0x2d0], -R0 ;  /* 0x0000b40010037a23 */ /* 0x004fcc0000010800 */
[----:B------:R2:W3:Y:S02]  /*5220*/  MUFU.EX2 R119, R3 ;  /* 0x0000000300777308 */ /* 0x0004e40000000800 */
[----:B--2---:R-:W-:Y:S01]  /*5230*/  FFMA.FTZ R3, R15, c[0x0][0x2d0], -R2 ;  /* 0x0000b4000f037a23 */ /* 0x004fe20000010802 */
[----:B---3--:R-:W-:-:S05]  /*5240*/  F2FP.PACK_AB R11, R119, R111 ;  /* 0x0000006f770b723e */ /* 0x008fca00000000ff */
[----:B------:R2:W-:Y:S02]  /*5250*/  MUFU.EX2 R125, R3 ;  /* 0x00000003007d7308 */ /* 0x0005e40000000800 */
[C---:B-1----:R-:W-:Y:S07]  /*5260*/  HMMA.16816.F32 R40, R8.reuse, R4, RZ ;  /* 0x000000040828723c */ /* 0x042fee00000018ff */
[----:B------:R-:W-:Y:S01]  /*5270*/  F2FP.PACK_AB R4, R127, R117 ;  /* 0x000000757f04723e */ /* 0x000fe200000000ff */
[----:B------:R-:W-:Y:S01]  /*5280*/  HMMA.16816.F32 R20, R8, R6, RZ ;  /* 0x000000060814723c */ /* 0x000fe200000018ff */
[----:B--2---:R-:W-:-:S04]  /*5290*/  FFMA.FTZ R3, R14, c[0x0][0x2d0], -R2 ;  /* 0x0000b4000e037a23 */ /* 0x004fc80000010802 */
[----:B------:R1:W2:Y:S03]  /*52a0*/  MUFU.EX2 R126, R3 ;  /* 0x00000003007e7308 */ /* 0x0002a60000000800 */
[----:B------:R-:W-:Y:S01]  /*52b0*/  HMMA.16816.F32 R12, R8, R30, RZ ;  /* 0x0000001e080c723c */ /* 0x000fe200000018ff */
[----:B-1----:R-:W-:Y:S01]  /*52c0*/  FFMA.FTZ R3, R18, c[0x0][0x2d0], -R0 ;  /* 0x0000b40012037a23 */ /* 0x002fe20000010800 */
[----:B--2---:R-:W-:-:S03]  /*52d0*/  F2FP.PACK_AB R6, R126, R125 ;  /* 0x0000007d7e06723e */ /* 0x004fc600000000ff */
[----:B------:R1:W-:Y:S02]  /*52e0*/  MUFU.EX2 R118, R3 ;  /* 0x0000000300767308 */ /* 0x0003e40000000800 */
[--C-:B-1----:R-:W-:Y:S02]  /*52f0*/  FFMA.FTZ R3, R19, c[0x0][0x2d0], -R0.reuse ;  /* 0x0000b40013037a23 */ /* 0x102fe40000010800 */
[C---:B------:R-:W-:Y:S04]  /*5300*/  HMMA.16816.F32 R16, R8.reuse, R28, RZ ;  /* 0x0000001c0810723c */ /* 0x040fe800000018ff */
[----:B------:R1:W2:Y:S04]  /*5310*/  MUFU.EX2 R124, R3 ;  /* 0x00000003007c7308 */ /* 0x0002a80000000800 */
[----:B------:R-:W-:Y:S01]  /*5320*/  HMMA.16816.F32 R28, R8, R50, RZ ;  /* 0x00000032081c723c */ /* 0x000fe200000018ff */
[----:B-1----:R-:W-:Y:S01]  /*5330*/  FFMA.FTZ R3, R24, c[0x0][0x2d0], -R0 ;  /* 0x0000b40018037a23 */ /* 0x002fe20000010800 */
[----:B--2---:R-:W-:-:S03]  /*5340*/  F2FP.PACK_AB R5, R124, R118 ;  /* 0x000000767c05723e */ /* 0x004fc600000000ff */
[----:B------:R1:W-:Y:S02]  /*5350*/  MUFU.EX2 R129, R3 ;  /* 0x0000000300817308 */ /* 0x0003e40000000800 */
[----:B-1----:R-:W-:Y:S02]  /*5360*/  FFMA.FTZ R3, R25, c[0x0][0x2d0], -R0 ;  /* 0x0000b40019037a23 */ /* 0x002fe40000010800 */
[----:B------:R-:W-:Y:S04]  /*5370*/  HMMA.16816.F32 R24, R8, R56, RZ ;  /* 0x000000380818723c */ /* 0x000fe800000018ff */
[----:B------:R-:W1:Y:S02]  /*5380*/  MUFU.EX2 R128, R3 ;  /* 0x0000000300807308 */ /* 0x000e640000000800 */
[----:B-1----:R-:W-:-:S07]  /*5390*/  F2FP.PACK_AB R7, R128, R129 ;  /* 0x000000818007723e */ /* 0x002fce00000000ff */
[C---:B------:R-:W-:Y:S08]  /*53a0*/  HMMA.16816.F32 R44, R4.reuse, R34, R12 ;  /* 0x00000022042c723c */ /* 0x040ff0000000180c */
[C---:B------:R-:W-:Y:S01]  /*53b0*/  HMMA.16816.F32 R156, R4.reuse, R36, R40 ;  /* 0x00000024049c723c */ /* 0x040fe20000001828 */
[----:B------:R-:W-:Y:S07]  /*53c0*/  LDSM.16.MT88.4 R40, [R241+0x800] ;  /* 0x00080000f128783b */ /* 0x000fee0000004200 */
[C---:B------:R-:W-:Y:S01]  /*53d0*/  HMMA.16816.F32 R136, R4.reuse, R38, R20 ;  /* 0x000000260488723c */ /* 0x040fe20000001814 */
[----:B------:R-:W-:Y:S07]  /*53e0*/  LDSM.16.MT88.4 R36, [R238+0x2000] ;  /* 0x00200000ee24783b */ /* 0x000fee0000004200 */
[----:B------:R-:W-:Y:S01]  /*53f0*/  MOV R155, R44 ;  /* 0x0000002c009b7202 */ /* 0x000fe20000000f00 */
[----:B------:R-:W-:Y:S01]  /*5400*/  IMAD.MOV.U32 R153, RZ, RZ, R46 ;  /* 0x000000ffff997224 */ /* 0x000fe200078e002e */
[----:B------:R-:W-:Y:S01]  /*5410*/  MOV R154, R45 ;  /* 0x0000002d009a7202 */ /* 0x000fe20000000f00 */
[----:B------:R-:W-:Y:S01]  /*5420*/  HMMA.16816.F32 R148, R4, R32, R16 ;  /* 0x000000200494723c */ /* 0x000fe20000001810 */
[----:B------:R-:W-:-:S02]  /*5430*/  MOV R152, R47 ;  /* 0x0000002f00987202 */ /* 0x000fc40000000f00 */
[----:B------:R-:W1:Y:S05]  /*5440*/  LDSM.16.MT88.4 R44, [R240+0x1800] ;  /* 0x00180000f02c783b */ /* 0x000e6a0000004200 */
[C---:B------:R-:W-:Y:S08]  /*5450*/  HMMA.16816.F32 R16, R8.reuse, R60, RZ ;  /* 0x0000003c0810723c */ /* 0x040ff000000018ff */
[C---:B------:R-:W-:Y:S01]  /*5460*/  HMMA.16816.F32 R12, R8.reuse, R62, RZ ;  /* 0x0000003e080c723c */ /* 0x040fe200000018ff */
[----:B------:R-:W-:Y:S07]  /*5470*/  LDSM.16.MT88.4 R60, [R239+0x2000] ;  /* 0x00200000ef3c783b */ /* 0x000fee0000004200 */
[C---:B------:R-:W-:Y:S01]  /*5480*/  HMMA.16816.F32 R20, R8.reuse, R58, RZ ;  /* 0x0000003a0814723c */ /* 0x040fe200000018ff */
[----:B------:R-:W-:Y:S07]  /*5490*/  LDSM.16.MT88.4 R56, [R241+0x2000] ;  /* 0x00200000f138783b */ /* 0x000fee0000004200 */
[----:B------:R-:W-:Y:S01]  /*54a0*/  HMMA.16816.F32 R32, R8, R48, RZ ;  /* 0x000000300820723c */ /* 0x000fe200000018ff */
[----:B------:R-:W2:Y:S07]  /*54b0*/  LDSM.16.MT88.4 R48, [R241+0x1800] ;  /* 0x00180000f130783b */ /* 0x000eae0000004200 */
[----:B------:R-:W-:Y:S08]  /*54c0*/  HMMA.16816.F32 R80, R4, R66, R28 ;  /* 0x000000420450723c */ /* 0x000ff0000000181c */
[----:B-1----:R-:W-:Y:S08]  /*54d0*/  HMMA.16816.F32 R28, R8, R46, RZ ;  /* 0x0000002e081c723c */ /* 0x002ff000000018ff */
[C---:B------:R-:W-:Y:S08]  /*54e0*/  HMMA.16816.F32 R24, R4.reuse, R40, R24 ;  /* 0x000000280418723c */ /* 0x040ff00000001818 */
[----:B------:R-:W-:Y:S01]  /*54f0*/  HMMA.16816.F32 R16, R4, R36, R16 ;  /* 0x000000240410723c */ /* 0x000fe20000001810 */
[----:B------:R-:W-:Y:S01]  /*5500*/  MOV R147, R80 ;  /* 0x0000005000937202 */ /* 0x000fe20000000f00 */
[----:B------:R-:W-:Y:S01]  /*5510*/  IMAD.MOV.U32 R146, RZ, RZ, R81 ;  /* 0x000000ffff927224 */ /* 0x000fe200078e0051 */
[----:B------:R-:W-:-:S02]  /*5520*/  MOV R145, R82 ;  /* 0x0000005200917202 */ /* 0x000fc40000000f00 */
[----:B------:R-:W-:-:S03]  /*5530*/  MOV R144, R83 ;  /* 0x0000005300907202 */ /* 0x000fc60000000f00 */
[C---:B------:R-:W-:Y:S08]  /*5540*/  HMMA.16816.F32 R12, R4.reuse, R38, R12 ;  /* 0x00000026040c723c */ /* 0x040ff0000000180c */
[----:B------:R-:W-:Y:S01]  /*5550*/  HMMA.16816.F32 R20, R4, R42, R20 ;  /* 0x0000002a0414723c */ /* 0x000fe20000001814 */
[----:B------:R-:W1:Y:S01]  /*5560*/  LDSM.16.MT88.4 R40, [R238+0x3000] ;  /* 0x00300000ee28783b */ /* 0x000e620000004200 */
[----:B------:R-:W-:Y:S01]  /*5570*/  IMAD.MOV.U32 R104, RZ, RZ, R26 ;  /* 0x000000ffff687224 */ /* 0x000fe200078e001a */
[----:B------:R-:W-:Y:S01]  /*5580*/  MOV R103, R27 ;  /* 0x0000001b00677202 */ /* 0x000fe20000000f00 */
[----:B------:R-:W-:Y:S01]  /*5590*/  IMAD.MOV.U32 R99, RZ, RZ, R24 ;  /* 0x000000ffff637224 */ /* 0x000fe200078e0018 */
[----:B------:R-:W-:-:S03]  /*55a0*/  MOV R102, R25 ;  /* 0x0000001900667202 */ /* 0x000fc60000000f00 */
[----:B------:R-:W-:Y:S01]  /*55b0*/  HMMA.16816.F32 R36, R4, R70, R28 ;  /* 0x000000460424723c */ /* 0x000fe2000000181c */
[----:B------:R-:W-:Y:S01]  /*55c0*/  MOV R135, R16 ;  /* 0x0000001000877202 */ /* 0x000fe20000000f00 */
[----:B------:R-:W-:Y:S01]  /*55d0*/  IMAD.MOV.U32 R132, RZ, RZ, R17 ;  /* 0x000000ffff847224 */ /* 0x000fe200078e0011 */
[----:B------:R-:W-:Y:S02]  /*55e0*/  MOV R131, R18 ;  /* 0x0000001200837202 */ /* 0x000fe40000000f00 */
[----:B------:R-:W-:-:S03]  /*55f0*/  MOV R130, R19 ;  /* 0x0000001300827202 */ /* 0x000fc60000000f00 */
[----:B------:R-:W-:Y:S01]  /*5600*/  HMMA.16816.F32 R140, R4, R64, R32 ;  /* 0x00000040048c723c */ /* 0x000fe20000001820 */
[----:B------:R-:W-:Y:S01]  /*5610*/  IMAD.MOV.U32 R94, RZ, RZ, R13 ;  /* 0x000000ffff5e7224 */ /* 0x000fe200078e000d */
[----:B------:R-:W-:Y:S01]  /*5620*/  MOV R91, R14 ;  /* 0x0000000e005b7202 */ /* 0x000fe20000000f00 */
[----:B------:R-:W-:Y:S01]  /*5630*/  IMAD.MOV.U32 R89, RZ, RZ, R12 ;  /* 0x000000ffff597224 */ /* 0x000fe200078e000c */
[----:B------:R-:W-:-:S04]  /*5640*/  MOV R90, R15 ;  /* 0x0000000f005a7202 */ /* 0x000fc80000000f00 */
[----:B------:R-:W-:Y:S01]  /*5650*/  HMMA.16816.F32 R32, R8, R44, RZ ;  /* 0x0000002c0820723c */ /* 0x000fe200000018ff */
[----:B------:R-:W-:Y:S01]  /*5660*/  MOV R98, R21 ;  /* 0x0000001500627202 */ /* 0x000fe20000000f00 */
[----:B------:R-:W-:Y:S01]  /*5670*/  IMAD.MOV.U32 R96, RZ, RZ, R23 ;  /* 0x000000ffff607224 */ /* 0x000fe200078e0017 */
[----:B------:R-:W-:Y:S01]  /*5680*/  MOV R97, R22 ;  /* 0x0000001600617202 */ /* 0x000fe20000000f00 */
[----:B------:R-:W-:Y:S01]  /*5690*/  LDSM.16.MT88.4 R44, [R239+0x3800] ;  /* 0x00380000ef2c783b */ /* 0x000fe20000004200 */
[----:B------:R-:W-:-:S03]  /*56a0*/  MOV R95, R20 ;  /* 0x00000014005f7202 */ /* 0x000fc60000000f00 */
[C---:B------:R-:W-:Y:S01]  /*56b0*/  HMMA.16816.F32 R24, R8.reuse, R52, RZ ;  /* 0x000000340818723c */ /* 0x040fe200000018ff */
[----:B------:R-:W-:Y:S01]  /*56c0*/  MOV R88, R37 ;  /* 0x0000002500587202 */ /* 0x000fe20000000f00 */
[----:B------:R-:W-:Y:S01]  /*56d0*/  IMAD.MOV.U32 R87, RZ, RZ, R39 ;  /* 0x000000ffff577224 */ /* 0x000fe200078e0027 */
[----:B------:R-:W-:Y:S02]  /*56e0*/  MOV R93, R38 ;  /* 0x00000026005d7202 */ /* 0x000fe40000000f00 */
[----:B------:R-:W-:Y:S02]  /*56f0*/  MOV R86, R36 ;  /* 0x0000002400567202 */ /* 0x000fe40000000f00 */
[----:B------:R-:W-:Y:S01]  /*5700*/  LDSM.16.MT88.4 R36, [R238+0x3800] ;  /* 0x00380000ee24783b */ /* 0x000fe20000004200 */
[C---:B--2---:R-:W-:Y:S08]  /*5710*/  HMMA.16816.F32 R16, R8.reuse, R48, RZ ;  /* 0x000000300810723c */ /* 0x044ff000000018ff */
[C---:B------:R-:W-:Y:S01]  /*5720*/  HMMA.16816.F32 R12, R8.reuse, R50, RZ ;  /* 0x00000032080c723c */ /* 0x040fe200000018ff */
[----:B------:R-:W2:Y:S07]  /*5730*/  LDSM.16.MT88.4 R48, [R240+0x3000] ;  /* 0x00300000f030783b */ /* 0x000eae0000004200 */
[----:B------:R-:W-:Y:S01]  /*5740*/  HMMA.16816.F32 R20, R8, R54, RZ ;  /* 0x000000360814723c */ /* 0x000fe200000018ff */
[----:B------:R-:W3:Y:S07]  /*5750*/  LDSM.16.MT88.4 R52, [R239+0x3000] ;  /* 0x00300000ef34783b */ /* 0x000eee0000004200 */
[C---:B------:R-:W-:Y:S01]  /*5760*/  HMMA.16816.F32 R80, R4.reuse, R68, R32 ;  /* 0x000000440450723c */ /* 0x040fe20000001820 */
[----:B------:R-:W4:Y:S07]  /*5770*/  LDSM.16.MT88.4 R32, [R240+0x3800] ;  /* 0x00380000f020783b */ /* 0x000f2e0000004200 */
[----:B------:R-:W-:Y:S08]  /*5780*/  HMMA.16816.F32 R64, R4, R60, R24 ;  /* 0x0000003c0440723c */ /* 0x000ff00000001818 */
[C---:B-1----:R-:W-:Y:S08]  /*5790*/  HMMA.16816.F32 R28, R8.reuse, R40, RZ ;  /* 0x00000028081c723c */ /* 0x042ff000000018ff */
[----:B------:R-:W-:Y:S01]  /*57a0*/  HMMA.16816.F32 R24, R8, R42, RZ ;  /* 0x0000002a0818723c */ /* 0x000fe200000018ff */
[----:B------:R-:W1:Y:S07]  /*57b0*/  LDSM.16.MT88.4 R40, [R241+0x3000] ;  /* 0x00300000f128783b */ /* 0x000e6e0000004200 */
[C---:B------:R-:W-:Y:S08]  /*57c0*/  HMMA.16816.F32 R20, R4.reuse, R62, R20 ;  /* 0x0000003e0414723c */ /* 0x040ff00000001814 */
[----:B------:R-:W-:Y:S07]  /*57d0*/  HMMA.16816.F32 R60, R4, R56, R16 ;  /* 0x00000038043c723c */ /* 0x000fee0000001810 */
[----:B------:R-:W-:Y:S01]  /*57e0*/  MOV R56, R89 ;  /* 0x0000005900387202 */ /* 0x000fe20000000f00 */
[----:B--2---:R-:W-:Y:S01]  /*57f0*/  HMMA.16816.F32 R16, R8, R50, RZ ;  /* 0x000000320810723c */ /* 0x004fe200000018ff */
[----:B------:R-:W-:-:S06]  /*5800*/  MOV R57, R94 ;  /* 0x0000005e00397202 */ /* 0x000fcc0000000f00 */
[----:B------:R-:W-:Y:S01]  /*5810*/  IMAD.MOV.U32 R50, RZ, RZ, R99 ;  /* 0x000000ffff327224 */ /* 0x000fe200078e0063 */
[----:B------:R-:W-:Y:S01]  /*5820*/  HMMA.16816.F32 R172, R4, R38, R24 ;  /* 0x0000002604ac723c */ /* 0x000fe20000001818 */
[----:B------:R-:W2:Y:S01]  /*5830*/  LDSM.16.MT88.4 R24, [R241+0x3800] ;  /* 0x00380000f118783b */ /* 0x000ea20000004200 */
[----:B------:R-:W-:Y:S01]  /*5840*/  MOV R85, R22 ;  /* 0x0000001600557202 */ /* 0x000fe20000000f00 */
[----:B------:R-:W-:Y:S01]  /*5850*/  IMAD.MOV.U32 R84, RZ, RZ, R23 ;  /* 0x000000ffff547224 */ /* 0x000fe200078e0017 */
[----:B------:R-:W-:Y:S02]  /*5860*/  MOV R92, R21 ;  /* 0x00000015005c7202 */ /* 0x000fe40000000f00 */
[----:B------:R-:W-:Y:S01]  /*5870*/  MOV R3, R20 ;  /* 0x0000001400037202 */ /* 0x000fe20000000f00 */
[----:B------:R-:W-:Y:S01]  /*5880*/  IMAD.MOV.U32 R39, RZ, RZ, R96 ;  /* 0x000000ffff277224 */ /* 0x000fe200078e0060 */
[----:B------:R-:W-:Y:S01]  /*5890*/  HMMA.16816.F32 R20, R8, R48, RZ ;  /* 0x000000300814723c */ /* 0x000fe200000018ff */
[----:B------:R-:W-:-:S02]  /*58a0*/  MOV R38, R97 ;  /* 0x0000006100267202 */ /* 0x000fc40000000f00 */
[----:B------:R-:W-:-:S04]  /*58b0*/  MOV R51, R102 ;  /* 0x0000006600337202 */ /* 0x000fc80000000f00 */
[----:B------:R-:W-:Y:S01]  /*58c0*/  MOV R49, R103 ;  /* 0x0000006700317202 */ /* 0x000fe20000000f00 */
[----:B------:R-:W-:Y:S01]  /*58d0*/  HMMA.16816.F32 R176, R4, R58, R12 ;  /* 0x0000003a04b0723c */ /* 0x000fe2000000180c */
[----:B------:R-:W-:-:S06]  /*58e0*/  IMAD.MOV.U32 R48, RZ, RZ, R104 ;  /* 0x000000ffff307224 */ /* 0x000fcc00078e0068 */
[----:B------:R-:W-:Y:S01]  /*58f0*/  IMAD.MOV.U32 R58, RZ, RZ, R91 ;  /* 0x000000ffff3a7224 */ /* 0x000fe200078e005b */
[----:B---3--:R-:W-:Y:S01]  /*5900*/  HMMA.16816.F32 R12, R8, R52, RZ ;  /* 0x00000034080c723c */ /* 0x008fe200000018ff */
[----:B------:R-:W-:-:S06]  /*5910*/  MOV R59, R90 ;  /* 0x0000005a003b7202 */ /* 0x000fcc0000000f00 */
[----:B------:R-:W-:Y:S01]  /*5920*/  IMAD.MOV.U32 R53, RZ, RZ, R88 ;  /* 0x000000ffff357224 */ /* 0x000fe200078e0058 */
[----:B------:R-:W-:Y:S01]  /*5930*/  HMMA.16816.F32 R68, R4, R36, R28 ;  /* 0x000000240444723c */ /* 0x000fe2000000181c */
[----:B------:R-:W3:Y:S01]  /*5940*/  LDSM.16.MT88.4 R28, [R238+0x4800] ;  /* 0x00480000ee1c783b */ /* 0x000ee20000004200 */
[----:B------:R-:W-:-:S05]  /*5950*/  IMAD.MOV.U32 R52, RZ, RZ, R86 ;  /* 0x000000ffff347224 */ /* 0x000fca00078e0056 */
[----:B------:R-:W-:Y:S01]  /*5960*/  MOV R37, R98 ;  /* 0x0000006200257202 */ /* 0x000fe20000000f00 */
[----:B----4-:R-:W-:Y:S01]  /*5970*/  HMMA.16816.F32 R88, R4, R32, R20 ;  /* 0x000000200458723c */ /* 0x010fe20000001814 */
[----:B------:R-:W-:-:S06]  /*5980*/  MOV R36, R95 ;  /* 0x0000005f00247202 */ /* 0x000fcc0000000f00 */
[----:B------:R-:W-:Y:S01]  /*5990*/  MOV R33, R87 ;  /* 0x0000005700217202 */ /* 0x000fe20000000f00 */
[----:B------:R-:W-:Y:S01]  /*59a0*/  HMMA.16816.F32 R96, R4, R34, R16 ;  /* 0x000000220460723c */ /* 0x000fe20000001810 */
[----:B------:R-:W-:-:S06]  /*59b0*/  MOV R32, R93 ;  /* 0x0000005d00207202 */ /* 0x000fcc0000000f00 */
[----:B------:R-:W-:Y:S01]  /*59c0*/  MOV R34, R85 ;  /* 0x0000005500227202 */ /* 0x000fe20000000f00 */
[----:B-1----:R-:W-:Y:S01]  /*59d0*/  HMMA.16816.F32 R16, R8, R40, RZ ;  /* 0x000000280810723c */ /* 0x002fe200000018ff */
[----:B------:R-:W-:-:S06]  /*59e0*/  MOV R35, R84 ;  /* 0x0000005400237202 */ /* 0x000fcc0000000f00 */
[----:B------:R-:W-:Y:S01]  /*59f0*/  IMAD.MOV.U32 R40, RZ, RZ, R50 ;  /* 0x000000ffff287224 */ /* 0x000fe200078e0032 */
[----:B------:R-:W-:Y:S01]  /*5a00*/  HMMA.16816.F32 R84, R4, R44, R12 ;  /* 0x0000002c0454723c */ /* 0x000fe2000000180c */
[----:B------:R-:W-:Y:S02]  /*5a10*/  MOV R41, R51 ;  /* 0x0000003300297202 */ /* 0x000fe40000000f00 */
[----:B------:R-:W-:Y:S02]  /*5a20*/  MOV R50, R131 ;  /* 0x0000008300327202 */ /* 0x000fe40000000f00 */
[----:B------:R-:W-:Y:S02]  /*5a30*/  MOV R51, R130 ;  /* 0x0000008200337202 */ /* 0x000fe40000000f00 */
[----:B------:R-:W-:Y:S01]  /*5a40*/  IMAD.MOV.U32 R45, RZ, RZ, R92 ;  /* 0x000000ffff2d7224 */ /* 0x000fe200078e005c */
[----:B------:R-:W-:Y:S01]  /*5a50*/  HMMA.16816.F32 R12, R8, R42, RZ ;  /* 0x0000002a080c723c */ /* 0x000fe200000018ff */
[----:B------:R-:W-:Y:S01]  /*5a60*/  MOV R44, R3 ;  /* 0x00000003002c7202 */ /* 0x000fe20000000f00 */
[----:B------:R-:W-:-:S04]  /*5a70*/  FADD.FTZ R3, R101, R100 ;  /* 0x0000006465037221 */ /* 0x000fc80000010000 */
[----:B------:R-:W-:Y:S01]  /*5a80*/  FADD.FTZ R3, R116, R3 ;  /* 0x0000000374037221 */ /* 0x000fe20000010000 */
[----:B------:R-:W-:Y:S01]  /*5a90*/  MOV R42, R48 ;  /* 0x00000030002a7202 */ /* 0x000fe20000000f00 */
[----:B--2---:R-:W-:Y:S01]  /*5aa0*/  HMMA.16816.F32 R92, R4, R24, R16 ;  /* 0x00000018045c723c */ /* 0x004fe20000001810 */
[----:B------:R-:W1:Y:S01]  /*5ab0*/  LDSM.16.MT88.4 R16, [R238+0x5000] ;  /* 0x00500000ee10783b */ /* 0x000e620000004200 */
[----:B------:R-:W-:Y:S01]  /*5ac0*/  FADD.FTZ R3, R110, R3 ;  /* 0x000000036e037221 */ /* 0x000fe20000010000 */
[----:B------:R-:W-:Y:S01]  /*5ad0*/  MOV R43, R49 ;  /* 0x00000031002b7202 */ /* 0x000fe20000000f00 */
[----:B------:R-:W-:Y:S01]  /*5ae0*/  IMAD.MOV.U32 R48, RZ, RZ, R135 ;  /* 0x000000ffff307224 */ /* 0x000fe200078e0087 */
[----:B------:R-:W-:Y:S02]  /*5af0*/  MOV R49, R132 ;  /* 0x0000008400317202 */ /* 0x000fe40000000f00 */
[----:B------:R-:W-:Y:S01]  /*5b00*/  FADD.FTZ R24, R117, R3 ;  /* 0x0000000375187221 */ /* 0x000fe20000010000 */
[----:B------:R-:W-:Y:S07]  /*5b10*/  HMMA.16816.F32 R20, R8, R54, RZ ;  /* 0x000000360814723c */ /* 0x000fee00000018ff */
[----:B------:R-:W-:Y:S01]  /*5b20*/  MOV R54, R32 ;  /* 0x0000002000367202 */ /* 0x000fe20000000f00 */
[----:B------:R-:W-:Y:S01]  /*5b30*/  HMMA.16816.F32 R112, R4, R26, R12 ;  /* 0x0000001a0470723c */ /* 0x000fe2000000180c */
[----:B------:R-:W-:Y:S01]  /*5b40*/  MOV R55, R33 ;  /* 0x0000002100377202 */ /* 0x000fe20000000f00 */
[----:B------:R-:W-:Y:S01]  /*5b50*/  IMAD.MOV.U32 R32, RZ, RZ, R155 ;  /* 0x000000ffff207224 */ /* 0x000fe200078e009b */
[----:B------:R-:W-:-:S04]  /*5b60*/  MOV R33, R154 ;  /* 0x0000009a00217202 */ /* 0x000fc80000000f00 */
[--C-:B------:R-:W-:Y:S01]  /*5b70*/  FFMA.FTZ R27, R74, c[0x0][0x2d0], -R2.reuse ;  /* 0x0000b4004a1b7a23 */ /* 0x100fe20000010802 */
[----:B---3--:R-:W-:Y:S01]  /*5b80*/  HMMA.16816.F32 R12, R8, R28, RZ ;  /* 0x0000001c080c723c */ /* 0x008fe200000018ff */
[----:B------:R-:W-:-:S06]  /*5b90*/  FFMA.FTZ R26, R73, c[0x0][0x2d0], -R2 ;  /* 0x0000b400491a7a23 */ /* 0x000fcc0000010802 */
[----:B------:R-:W-:Y:S01]  /*5ba0*/  FFMA.FTZ R28, R76, c[0x0][0x2d0], -R2 ;  /* 0x0000b4004c1c7a23 */ /* 0x000fe20000010802 */
[----:B------:R-:W-:Y:S01]  /*5bb0*/  HMMA.16816.F32 R104, R4, R46, R20 ;  /* 0x0000002e0468723c */ /* 0x000fe20000001814 */
[----:B------:R-:W2:Y:S01]  /*5bc0*/  LDSM.16.MT88.4 R20, [R240+0x4800] ;  /* 0x00480000f014783b */ /* 0x000ea20000004200 */
[----:B------:R-:W-:Y:S01]  /*5bd0*/  FFMA.FTZ R29, R78, c[0x0][0x2d0], -R0 ;  /* 0x0000b4004e1d7a23 */ /* 0x000fe20000010800 */
[----:B------:R-:W-:Y:S01]  /*5be0*/  MOV R76, R44 ;  /* 0x0000002c004c7202 */ /* 0x000fe20000000f00 */
[----:B------:R-:W-:Y:S02]  /*5bf0*/  IMAD.MOV.U32 R44, RZ, RZ, R147 ;  /* 0x000000ffff2c7224 */ /* 0x000fe400078e0093 */
[----:B------:R-:W-:Y:S01]  /*5c00*/  IMAD.MOV.U32 R78, RZ, RZ, R34 ;  /* 0x000000ffff4e7224 */ /* 0x000fe200078e0022 */
[----:B------:R-:W-:Y:S02]  /*5c10*/  MOV R46, R145 ;  /* 0x00000091002e7202 */ /* 0x000fe40000000f00 */
[----:B------:R-:W-:-:S02]  /*5c20*/  MOV R47, R144 ;  /* 0x00000090002f7202 */ /* 0x000fc40000000f00 */
[----:B------:R-:W-:-:S05]  /*5c30*/  MOV R34, R153 ;  /* 0x0000009900227202 */ /* 0x000fca0000000f00 */
[----:B-1----:R-:W-:Y:S07]  /*5c40*/  HMMA.16816.F32 R100, R4, R16, R12 ;  /* 0x000000100464723c */ /* 0x002fee000000180c */
[----:B------:R-:W-:Y:S01]  /*5c50*/  FADD.FTZ R16, R109, R108 ;  /* 0x0000006c6d107221 */ /* 0x000fe20000010000 */
[----:B------:R-:W-:Y:S03]  /*5c60*/  HMMA.16816.F32 R12, R8, R30, RZ ;  /* 0x0000001e080c723c */ /* 0x000fe600000018ff */
[----:B------:R-:W-:-:S04]  /*5c70*/  FADD.FTZ R25, R111, R16 ;  /* 0x000000106f197221 */ /* 0x000fc80000010000 */
[----:B------:R-:W-:Y:S02]  /*5c80*/  FADD.FTZ R3, R119, R25 ;  /* 0x0000001977037221 */ /* 0x000fe40000010000 */
[----:B------:R-:W-:Y:S02]  /*5c90*/  FFMA.FTZ R25, R72, c[0x0][0x2d0], -R2 ;  /* 0x0000b40048197a23 */ /* 0x000fe40000010802 */
[----:B------:R-:W-:Y:S02]  /*5ca0*/  FADD.FTZ R3, R118, R3 ;  /* 0x0000000376037221 */ /* 0x000fe40000010000 */
[----:B------:R-:W-:Y:S02]  /*5cb0*/  FADD.FTZ R2, R127, R24 ;  /* 0x000000187f027221 */ /* 0x000fe40000010000 */
[----:B------:R-:W-:Y:S01]  /*5cc0*/  FFMA.FTZ R30, R79, c[0x0][0x2d0], -R0 ;  /* 0x0000b4004f1e7a23 */ /* 0x000fe20000010800 */
[----:B------:R-:W-:Y:S01]  /*5cd0*/  MOV R79, R35 ;  /* 0x00000023004f7202 */ /* 0x000fe20000000f00 */
[----:B------:R-:W-:Y:S01]  /*5ce0*/  FADD.FTZ R2, R125, R2 ;  /* 0x000000027d027221 */ /* 0x000fe20000010000 */
[----:B------:R-:W-:Y:S01]  /*5cf0*/  MOV R35, R152 ;  /* 0x0000009800237202 */ /* 0x000fe20000000f00 */
[--C-:B------:R-:W-:Y:S01]  /*5d00*/  FFMA.FTZ R24, R77, c[0x0][0x2d0], -R0.reuse ;  /* 0x0000b4004d187a23 */ /* 0x100fe20000010800 */
[----:B------:R-:W-:Y:S01]  /*5d10*/  MOV R77, R45 ;  /* 0x0000002d004d7202 */ /* 0x000fe20000000f00 */
[----:B------:R-:W-:Y:S01]  /*5d20*/  FFMA.FTZ R31, R75, c[0x0][0x2d0], -R0 ;  /* 0x0000b4004b1f7a23 */ /* 0x000fe20000010800 */
[----:B------:R-:W-:Y:S01]  /*5d30*/  MOV R45, R146 ;  /* 0x00000092002d7202 */ /* 0x000fe20000000f00 */
[----:B------:R-:W-:Y:S01]  /*5d40*/  FADD.FTZ R3, R124, R3 ;  /* 0x000000037c037221 */ /* 0x000fe20000010000 */
[----:B------:R-:W-:Y:S01]  /*5d50*/  HMMA.16816.F32 R120, R4, R18, R12 ;  /* 0x000000120478723c */ /* 0x000fe2000000180c */
[----:B------:R-:W1:Y:S01]  /*5d60*/  LDSM.16.MT88.4 R16, [R240+0x5000] ;  /* 0x00500000f010783b */ /* 0x000e620000004200 */
[----:B------:R-:W-:-:S02]  /*5d70*/  FADD.FTZ R0, R126, R2 ;  /* 0x000000027e007221 */ /* 0x000fc40000010000 */
[----:B------:R-:W-:Y:S01]  /*5d80*/  FADD.FTZ R2, R129, R3 ;  /* 0x0000000381027221 */ /* 0x000fe20000010000 */
[----:B------:R-:W-:Y:S01]  /*5d90*/  LDSM.16.MT88.4 R144, [R240+0x1000] ;  /* 0x00100000f090783b */ /* 0x000fe20000004200 */
[----:B------:R-:W-:Y:S02]  /*5da0*/  MUFU.EX2 R3, R31 ;  /* 0x0000001f00037308 */ /* 0x000fe40000000800 */
[----:B--2---:R-:W-:Y:S01]  /*5db0*/  HMMA.16816.F32 R12, R8, R20, RZ ;  /* 0x00000014080c723c */ /* 0x004fe200000018ff */
[----:B------:R-:W-:Y:S01]  /*5dc0*/  FADD.FTZ R2, R128, R2 ;  /* 0x0000000280027221 */ /* 0x000fe20000010000 */
[----:B------:R-:W-:Y:S04]  /*5dd0*/  LDSM.16.MT88.4 R152, [R238+0x1000] ;  /* 0x00100000ee98783b */ /* 0x000fe80000004200 */
[----:B------:R-:W-:Y:S11]  /*5de0*/  LDSM.16.MT88.4 R72, [R238+0x4000] ;  /* 0x00400000ee48783b */ /* 0x000ff60000004200 */
[----:B------:R-:W-:Y:S07]  /*5df0*/  @!UPT UIADD3 URZ, URZ, URZ, URZ ;  /* 0x0000003f3f3ff290 */ /* 0x000fee000fffe03f */
[----:B-1----:R-:W-:Y:S08]  /*5e00*/  HMMA.16816.F32 R108, R4, R16, R12 ;  /* 0x00000010046c723c */ /* 0x002ff0000000180c */
[----:B------:R-:W-:Y:S01]  /*5e10*/  HMMA.16816.F32 R12, R8, R22, RZ ;  /* 0x00000016080c723c */ /* 0x000fe200000018ff */
[----:B------:R-:W1:Y:S11]  /*5e20*/  LDSM.16.MT88.4 R20, [R239+0x4800] ;  /* 0x00480000ef14783b */ /* 0x000e760000004200 */
[----:B------:R-:W-:Y:S11]  /*5e30*/  @!UPT UIADD3 URZ, URZ, URZ, URZ ;  /* 0x0000003f3f3ff290 */ /* 0x000ff6000fffe03f */
[----:B------:R-:W-:Y:S01]  /*5e40*/  @!UPT UIADD3 URZ, URZ, URZ, URZ ;  /* 0x0000003f3f3ff290 */ /* 0x000fe2000fffe03f */
[----:B------:R-:W-:Y:S01]  /*5e50*/  HMMA.16816.F32 R168, R4, R18, R12 ;  /* 0x0000001204a8723c */ /* 0x000fe2000000180c */
[----:B------:R-:W2:Y:S07]  /*5e60*/  LDSM.16.MT88.4 R16, [R239+0x5000] ;  /* 0x00500000ef10783b */ /* 0x000eae0000004200 */
[----:B-1----:R-:W-:Y:S01]  /*5e70*/  HMMA.16816.F32 R12, R8, R20, RZ ;  /* 0x00000014080c723c */ /* 0x002fe200000018ff */
[----:B------:R-:W1:Y:S08]  /*5e80*/  MUFU.EX2 R20, R28 ;  /* 0x0000001c00147308 */ /* 0x000e700000000800 */
[----:B------:R-:W3:Y:S01]  /*5e90*/  MUFU.EX2 R21, R24 ;  /* 0x0000001800157308 */ /* 0x000ee20000000800 */
[----:B-1----:R-:W-:Y:S11]  /*5ea0*/  FADD.FTZ R0, R20, R0 ;  /* 0x0000000014007221 */ /* 0x002ff60000010000 */
[----:B------:R-:W-:Y:S03]  /*5eb0*/  @!UPT UIADD3 URZ, URZ, URZ, URZ ;  /* 0x0000003f3f3ff290 */ /* 0x000fe6000fffe03f */
[----:B--2---:R-:W-:Y:S01]  /*5ec0*/  HMMA.16816.F32 R116, R4, R16, R12 ;  /* 0x000000100474723c */ /* 0x004fe2000000180c */
[----:B------:R-:W1:Y:S01]  /*5ed0*/  MUFU.EX2 R16, R27 ;  /* 0x0000001b00107308 */ /* 0x000e620000000800 */
[----:B---3--:R-:W-:-:S06]  /*5ee0*/  F2FP.PACK_AB R131, R3, R21 ;  /* 0x000000150383723e */ /* 0x008fcc00000000ff */
[----:B------:R-:W-:Y:S01]  /*5ef0*/  HMMA.16816.F32 R12, R8, R22, RZ ;  /* 0x00000016080c723c */ /* 0x000fe200000018ff */
[----:B------:R-:W2:Y:S08]  /*5f00*/  MUFU.EX2 R17, R26 ;  /* 0x0000001a00117308 */ /* 0x000eb00000000800 */
[----:B------:R-:W-:Y:S01]  /*5f10*/  MUFU.EX2 R22, R30 ;  /* 0x0000001e00167308 */ /* 0x000fe20000000800 */
[C---:B-1----:R-:W-:Y:S01]  /*5f20*/  FADD.FTZ R0, R16.reuse, R0 ;  /* 0x0000000010007221 */ /* 0x042fe20000010000 */
[----:B------:R-:W-:-:S06]  /*5f30*/  F2FP.PACK_AB R128, R16, R20 ;  /* 0x000000141080723e */ /* 0x000fcc00000000ff */
[----:B------:R-:W1:Y:S01]  /*5f40*/  MUFU.EX2 R20, R29 ;  /* 0x0000001d00147308 */ /* 0x000e620000000800 */
[----:B--2---:R-:W-:-:S06]  /*5f50*/  FADD.FTZ R0, R17, R0 ;  /* 0x0000000011007221 */ /* 0x004fcc0000010000 */
[----:B------:R-:W-:Y:S01]  /*5f60*/  HMMA.16816.F32 R124, R4, R18, R12 ;  /* 0x00000012047c723c */ /* 0x000fe2000000180c */
[----:B------:R-:W2:Y:S01]  /*5f70*/  MUFU.EX2 R12, R25 ;  /* 0x00000019000c7308 */ /* 0x000ea20000000800 */
[----:B-1----:R-:W-:Y:S01]  /*5f80*/  F2FP.PACK_AB R129, R20, R22 ;  /* 0x000000161481723e */ /* 0x002fe200000000ff */
[C---:B--2---:R-:W-:Y:S01]  /*5f90*/  FADD.FTZ R0, R12.reuse, R0 ;  /* 0x000000000c007221 */ /* 0x044fe20000010000 */
[----:B------:R-:W-:Y:S02]  /*5fa0*/  F2FP.PACK_AB R130, R12, R17 ;  /* 0x000000110c82723e */ /* 0x000fe400000000ff */
[----:B------:R-:W1:Y:S04]  /*5fb0*/  LDSM.16.MT88.4 R12, [R241+0x4800] ;  /* 0x00480000f10c783b */ /* 0x000e680000004200 */
[----:B------:R2:W-:Y:S01]  /*5fc0*/  STL [R1+0x4], R0 ;  /* 0x0000040001007387 */ /* 0x0005e20000100800 */
[C---:B------:R-:W-:Y:S08]  /*5fd0*/  HMMA.16816.F32 R148, R128.reuse, R144, R148 ;  /* 0x000000908094723c */ /* 0x040ff00000001894 */
[C---:B------:R-:W-:Y:S01]  /*5fe0*/  HMMA.16816.F32 R144, R128.reuse, R146, R32 ;  /* 0x000000928090723c */ /* 0x040fe20000001820 */
[----:B------:R-:W3:Y:S07]  /*5ff0*/  LDSM.16.MT88.4 R32, [R241+0x1000] ;  /* 0x00100000f120783b */ /* 0x000eee0000004200 */
[----:B------:R-:W-:Y:S01]  /*6000*/  HMMA.16816.F32 R156, R128, R152, R156 ;  /* 0x00000098809c723c */ /* 0x000fe2000000189c */
[----:B--2---:R-:W-:-:S07]  /*6010*/  FADD.FTZ R0, R22, R2 ;  /* 0x0000000216007221 */ /* 0x004fce0000010000 */
[----:B------:R-:W-:Y:S01]  /*6020*/  HMMA.16816.F32 R152, R128, R154, R136 ;  /* 0x0000009a8098723c */ /* 0x000fe20000001888 */
[----:B------:R-:W2:Y:S01]  /*6030*/  LDSM.16.MT88.4 R136, [R239+0x1000] ;  /* 0x00100000ef88783b */ /* 0x000ea20000004200 */
[----:B------:R-:W-:-:S04]  /*6040*/  FADD.FTZ R0, R20, R0 ;  /* 0x0000000014007221 */ /* 0x000fc80000010000 */
[----:B------:R-:W-:Y:S02]  /*6050*/  FADD.FTZ R0, R21, R0 ;  /* 0x0000000015007221 */ /* 0x000fe40000010000 */
[----:B-1----:R-:W-:Y:S02]  /*6060*/  HMMA.16816.F32 R16, R8, R12, RZ ;  /* 0x0000000c0810723c */ /* 0x002fe400000018ff */
[----:B------:R-:W-:-:S05]  /*6070*/  FADD.FTZ R0, R3, R0 ;  /* 0x0000000003007221 */ /* 0x000fca0000010000 */
[----:B------:R1:W-:Y:S01]  /*6080*/  STL [R1+0x8], R0 ;  /* 0x0000080001007387 */ /* 0x0003e20000100800 */
[----:B------:R-:W-:Y:S03]  /*6090*/  HMMA.16816.F32 R12, R8, R14, RZ ;  /* 0x0000000e080c723c */ /* 0x000fe600000018ff */
[----:B------:R-:W4:Y:S05]  /*60a0*/  LDSM.16.MT88.4 R8, [R241+0x5000] ;  /* 0x00500000f108783b */ /* 0x000f2a0000004200 */
[C---:B---3--:R-:W-:Y:S01]  /*60b0*/  HMMA.16816.F32 R28, R128.reuse, R32, R40 ;  /* 0x00000020801c723c */ /* 0x048fe20000001828 */
[----:B------:R-:W3:Y:S07]  /*60c0*/  LDSM.16.MT88.4 R40, [R238+0x2800] ;  /* 0x00280000ee28783b */ /* 0x000eee0000004200 */
[C---:B------:R-:W-:Y:S01]  /*60d0*/  HMMA.16816.F32 R32, R128.reuse, R34, R36 ;  /* 0x000000228020723c */ /* 0x040fe20000001824 */
[----:B-1----:R-:W5:Y:S07]  /*60e0*/  LDL R0, [R1+0xc] ;  /* 0x00000c0001007983 */ /* 0x002f6e0000100800 */
[C---:B--2---:R-:W-:Y:S08]  /*60f0*/  HMMA.16816.F32 R140, R128.reuse, R136, R140 ;  /* 0x00000088808c723c */ /* 0x044ff0000000188c */
[----:B------:R-:W-:Y:S08]  /*6100*/  HMMA.16816.F32 R136, R128, R138, R44 ;  /* 0x0000008a8088723c */ /* 0x000ff0000000182c */
[----:B----4-:R-:W-:Y:S08]  /*6110*/  HMMA.16816.F32 R16, R4, R8, R16 ;  /* 0x000000080410723c */ /* 0x010ff00000001810 */
[C---:B---3--:R-:W-:Y:S01]  /*6120*/  HMMA.16816.F32 R36, R128.reuse, R40, R48 ;  /* 0x000000288024723c */ /* 0x048fe20000001830 */
[----:B------:R-:W1:Y:S07]  /*6130*/  LDSM.16.MT88.4 R48, [R240+0x2800] ;  /* 0x00280000f030783b */ /* 0x000e6e0000004200 */
[----:B------:R-:W-:Y:S01]  /*6140*/  HMMA.16816.F32 R40, R128, R42, R56 ;  /* 0x0000002a8028723c */ /* 0x000fe20000001838 */
[----:B------:R-:W2:Y:S07]  /*6150*/  LDSM.16.MT88.4 R56, [R239+0x2800] ;  /* 0x00280000ef38783b */ /* 0x000eae0000004200 */
[----:B------:R-:W-:Y:S01]  /*6160*/  HMMA.16816.F32 R12, R4, R10, R12 ;  /* 0x0000000a040c723c */ /* 0x000fe2000000180c */
[----:B------:R-:W-:Y:S07]  /*6170*/  LDSM.16.MT88.4 R4, [R241+0x5800] ;  /* 0x00580000f104783b */ /* 0x000fee0000004200 */
[C---:B-1----:R-:W-:Y:S01]  /*6180*/  HMMA.16816.F32 R44, R128.reuse, R48, R80 ;  /* 0x00000030802c723c */ /* 0x042fe20000001850 */
[----:B------:R-:W1:Y:S07]  /*6190*/  LDSM.16.MT88.4 R80, [R240+0x4000] ;  /* 0x00400000f050783b */ /* 0x000e6e0000004200 */
[C---:B------:R-:W-:Y:S08]  /*61a0*/  HMMA.16816.F32 R48, R128.reuse, R50, R52 ;  /* 0x000000328030723c */ /* 0x040ff00000001834 */
[C---:B--2---:R-:W-:Y:S01]  /*61b0*/  HMMA.16816.F32 R52, R128.reuse, R56, R64 ;  /* 0x000000388034723c */ /* 0x044fe20000001840 */
[----:B------:R-:W-:Y:S07]  /*61c0*/  LDSM.16.MT88.4 R64, [R241+0x2800] ;  /* 0x00280000f140783b */ /* 0x000fee0000004200 */
[C---:B------:R-:W-:Y:S08]  /*61d0*/  HMMA.16816.F32 R56, R128.reuse, R58, R76 ;  /* 0x0000003a8038723c */ /* 0x040ff0000000184c */
[C---:B-1----:R-:W-:Y:S01]  /*61e0*/  HMMA.16816.F32 R76, R128.reuse, R80, R88 ;  /* 0x00000050804c723c */ /* 0x042fe20000001858 */
[----:B------:R-:W1:Y:S07]  /*61f0*/  LDSM.16.MT88.4 R88, [R239+0x4000] ;  /* 0x00400000ef58783b */ /* 0x000e6e0000004200 */
        /* <DEDUP_REMOVED lines=10> */
[----:B------:R-:W1:Y:S01]  /*62a0*/  LDSM.16.MT88.4 R120, [R239+0x5800] ;  /* 0x00580000ef78783b */ /* 0x000e620000004200 */
[----:B------:R-:W-:-:S06]  /*62b0*/  IADD3 R252, R252, -0x2, RZ ;  /* 0xfffffffefcfc7810 */ /* 0x000fcc0007ffe0ff */
[C---:B------:R-:W-:Y:S08]  /*62c0*/  HMMA.16816.F32 R60, R128.reuse, R64, R60 ;  /* 0x00000040803c723c */ /* 0x040ff0000000183c */
[C---:B------:R-:W-:Y:S08]  /*62d0*/  HMMA.16816.F32 R68, R128.reuse, R72, R68 ;  /* 0x000000488044723c */ /* 0x040ff00000001844 */
[C---:B--2---:R-:W-:Y:S08]  /*62e0*/  HMMA.16816.F32 R108, R128.reuse, R112, R108 ;  /* 0x00000070806c723c */ /* 0x044ff0000000186c */
[C---:B------:R-:W-:Y:S08]  /*62f0*/  HMMA.16816.F32 R64, R128.reuse, R66, R176 ;  /* 0x000000428040723c */ /* 0x040ff000000018b0 */
[C---:B-1----:R-:W-:Y:S08]  /*6300*/  HMMA.16816.F32 R116, R128.reuse, R120, R116 ;  /* 0x000000788074723c */ /* 0x042ff00000001874 */
[C---:B------:R-:W-:Y:S08]  /*6310*/  HMMA.16816.F32 R120, R128.reuse, R122, R124 ;  /* 0x0000007a8078723c */ /* 0x040ff0000000187c */
[C---:B------:R-:W-:Y:S08]  /*6320*/  HMMA.16816.F32 R72, R128.reuse, R74, R172 ;  /* 0x0000004a8048723c */ /* 0x040ff000000018ac */
[C---:B------:R-:W-:Y:S08]  /*6330*/  HMMA.16816.F32 R112, R128.reuse, R114, R168 ;  /* 0x000000728070723c */ /* 0x040ff000000018a8 */
[C---:B------:R-:W-:Y:S08]  /*6340*/  HMMA.16816.F32 R124, R128.reuse, R4, R16 ;  /* 0x00000004807c723c */ /* 0x040ff00000001810 */
[----:B------:R-:W-:Y:S01]  /*6350*/  HMMA.16816.F32 R128, R128, R6, R12 ;  /* 0x000000068080723c */ /* 0x000fe2000000180c */
[----:B-----5:R-:W-:Y:S11]  /*6360*/  ISETP.GE.AND P1, PT, R252, R0, PT ;  /* 0x00000000fc00720c */ /* 0x020ff60003f26270 */
[----:B------:R-:W-:Y:S02]  /*6370*/  @!UPT UIADD3 URZ, URZ, URZ, URZ ;  /* 0x0000003f3f3ff290 */ /* 0x000fe4000fffe03f */
[----:B------:R-:W-:Y:S05]  /*6380*/  @!P1 BRA `(.L_x_43) ;  /* 0x0000308000009947 */ /* 0x000fea0003800000 */
.L_x_55:
[----:B------:R-:W2:Y:S01]  /*6390*/  LDL.64 R6, [R1+0x28] ;  /* 0x0000280001067983 */ /* 0x000ea20000100a00 */
[----:B------:R-:W-:Y:S04]  /*63a0*/  DEPBAR.LE SB0, 0x0 ;  /* 0x000080000000791a */ /* 0x000fe80000000000 */
[----:B------:R-:W3:Y:S01]  /*63b0*/  LDL R5, [R1+0x38] ;  /* 0x0000380001057983 */ /* 0x000ee20000100800 */
[----:B------:R-:W-:Y:S01]  /*63c0*/  WARPSYNC 0xffffffff ;  /* 0xffffffff00007948 */ /* 0x000fe20003800000 */
[C---:B------:R-:W-:Y:S01]  /*63d0*/  IMAD.WIDE.U32 R2, R251.reuse, c[0x0][0x208], RZ ;  /* 0x00008200fb027a25 */ /* 0x040fe200078e00ff */
[----:B------:R-:W-:Y:S01]  /*63e0*/  SHF.R.S32.HI R0, RZ, 0x1f, R251 ;  /* 0x0000001fff007819 */ /* 0x000fe200000114fb */
[----:B------:R-:W1:Y:S02]  /*63f0*/  S2R R4, SR_TID.X ;  /* 0x0000000000047919 */ /* 0x000e640000002100 */
[----:B------:R-:W-:Y:S02]  /*6400*/  IMAD.MOV.U32 R135, RZ, RZ, R134 ;  /* 0x000000ffff877224 */ /* 0x000fe400078e0086 */
[----:B------:R-:W-:Y:S01]  /*6410*/  BAR.SYNC.DEFER_BLOCKING 0x0 ;  /* 0x0000000000007b1d */ /* 0x000fe20000010000 */
[----:B------:R-:W-:Y:S04]  /*6420*/  IMAD R0, R0, c[0x0][0x208], RZ ;  /* 0x0000820000007a24 */ /* 0x000fe800078e02ff */
[----:B------:R-:W-:Y:S04]  /*6430*/  IMAD R0, R251, c[0x0][0x20c], R0 ;  /* 0x00008300fb007a24 */ /* 0x000fe800078e0200 */
[----:B------:R-:W-:Y:S01]  /*6440*/  IMAD.IADD R3, R3, 0x1, R0 ;  /* 0x0000000103037824 */ /* 0x000fe200078e0200 */
[----:B------:R-:W-:Y:S03]  /*6450*/  IADD3 R0, R236, 0x20, RZ ;  /* 0x00000020ec007810 */ /* 0x000fe60007ffe0ff */
[----:B------:R-:W-:Y:S01]  /*6460*/  IMAD.WIDE.U32 R2, R250, c[0x0][0x218], R2 ;  /* 0x00008600fa027a25 */ /* 0x000fe200078e0002 */
[----:B------:R4:W2:Y:S01]  /*6470*/  LDSM.16.M88.4 R16, [R236+0x800] ;  /* 0x00080000ec10783b */ /* 0x0008a20000000200 */
[----:B-1----:R-:W-:Y:S03]  /*6480*/  SHF.R.S32.HI R8, RZ, 0x1f, R4 ;  /* 0x0000001fff087819 */ /* 0x002fe60000011404 */
[----:B------:R4:W1:Y:S01]  /*6490*/  LDSM.16.M88.4 R24, [R236+0x1000] ;  /* 0x00100000ec18783b */ /* 0x0008620000000200 */
[----:B------:R-:W-:Y:S04]  /*64a0*/  LEA.HI R8, R8, R4, RZ, 0x3 ;  /* 0x0000000408087211 */ /* 0x000fe800078f18ff */
[----:B------:R-:W-:Y:S05]  /*64b0*/  LOP3.LUT R8, R8, 0xfffffff8, RZ, 0xc0, !PT ;  /* 0xfffffff808087812 */ /* 0x000fea00078ec0ff */
[----:B------:R-:W-:Y:S01]  /*64c0*/  IMAD.IADD R8, R4, 0x1, -R8 ;  /* 0x0000000104087824 */ /* 0x000fe200078e0a08 */
[----:B------:R-:W-:Y:S04]  /*64d0*/  SHF.R.S32.HI R4, RZ, 0x1f, R250 ;  /* 0x0000001fff047819 */ /* 0x000fe800000114fa */
[----:B------:R-:W-:Y:S01]  /*64e0*/  LOP3.LUT P1, RZ, R8, 0x2, RZ, 0xc0, !PT ;  /* 0x0000000208ff7812 */ /* 0x000fe2000782c0ff */
[----:B------:R-:W-:Y:S01]  /*64f0*/  IMAD R4, R4, c[0x0][0x218], RZ ;  /* 0x0000860004047a24 */ /* 0x000fe200078e02ff */
[----:B------:R4:W1:Y:S03]  /*6500*/  LDSM.16.M88.4 R8, [R236] ;  /* 0x00000000ec08783b */ /* 0x0008660000000200 */
[----:B------:R-:W-:Y:S08]  /*6510*/  IMAD R4, R250, c[0x0][0x21c], R4 ;  /* 0x00008700fa047a24 */ /* 0x000ff000078e0204 */
[----:B------:R-:W-:Y:S05]  /*6520*/  @P1 IADD3 R0, R236, -0x20, RZ ;  /* 0xffffffe0ec001810 */ /* 0x000fea0007ffe0ff */
[----:B------:R4:W1:Y:S04]  /*6530*/  LDSM.16.M88.4 R168, [R0] ;  /* 0x0000000000a8783b */ /* 0x0008680000000200 */
[----:B------:R4:W1:Y:S04]  /*6540*/  LDSM.16.M88.4 R172, [R0+0x800] ;  /* 0x0008000000ac783b */ /* 0x0008680000000200 */
[----:B------:R4:W1:Y:S01]  /*6550*/  LDSM.16.M88.4 R176, [R0+0x1000] ;  /* 0x0010000000b0783b */ /* 0x0008620000000200 */
[----:B--2---:R-:W-:Y:S04]  /*6560*/  IADD3 R2, P2, R6, R2, RZ ;  /* 0x0000000206027210 */ /* 0x004fe80007f5e0ff */
[C---:B------:R-:W-:Y:S02]  /*6570*/  LEA R7, P1, R2.reuse, c[0x0][0x1f8], 0x1 ;  /* 0x00007e0002077a11 */ /* 0x040fe400078208ff */
[----:B---3--:R-:W-:Y:S02]  /*6580*/  IADD3.X R3, R5, R3, R4, P2, !PT ;  /* 0x0000000305037210 */ /* 0x008fe400017fe404 */
[----:B------:R-:W-:Y:S02]  /*6590*/  IADD3 R5, R249, 0xc0, RZ ;  /* 0x000000c0f9057810 */ /* 0x000fe40007ffe0ff */
[----:B------:R-:W-:Y:S02]  /*65a0*/  LEA.HI.X R6, R2, c[0x0][0x1fc], R3, 0x1, P1 ;  /* 0x00007f0002067a11 */ /* 0x000fe400008f0c03 */
[----:B------:R-:W-:Y:S01]  /*65b0*/  ISETP.GE.AND P2, PT, R5, c[0x0][0x1d4], PT ;  /* 0x0000750005007a0c */ /* 0x000fe20003f46270 */
[----:B------:R-:W-:-:S10]  /*65c0*/  BRA.DIV ~URZ, `(.L_x_44) ;  /* 0x000094027f007947 */ /* 0x000fd4000b800000 */
[----:B-1--4-:R1:W2:Y:S02]  /*65d0*/  SHFL.IDX PT, R0, R6, RZ, 0x181f ;  /* 0x00181fff06007589 */ /* 0x0122a400000e0000 */
.L_x_125:
[----:B------:R-:W-:Y:S01]  /*65e0*/  SHF.R.S32.HI R3, RZ, 0x1f, R249 ;  /* 0x0000001fff037819 */ /* 0x000fe200000114f9 */
[----:B------:R-:W3:Y:S01]  /*65f0*/  SHFL.IDX PT, R2, R7, RZ, 0x181f ;  /* 0x00181fff07027589 */ /* 0x000ee200000e0000 */
[C---:B------:R-:W-:Y:S01]  /*6600*/  IADD3 R12, R249.reuse, 0x40, RZ ;  /* 0x00000040f90c7810 */ /* 0x040fe20007ffe0ff */
[----:B------:R-:W-:Y:S01]  /*6610*/  BSSY B0, `(.L_x_45) ;  /* 0x0000037000007945 */ /* 0x000fe20003800000 */
[C---:B------:R-:W-:Y:S02]  /*6620*/  IADD3 R13, R249.reuse, 0x40, RZ ;  /* 0x00000040f90d7810 */ /* 0x040fe40007ffe0ff */
[C---:B------:R-:W-:Y:S02]  /*6630*/  IADD3 R14, R249.reuse, 0xc0, RZ ;  /* 0x000000c0f90e7810 */ /* 0x040fe40007ffe0ff */
[----:B------:R-:W-:Y:S02]  /*6640*/  SHF.R.S32.HI R13, RZ, 0x1f, R13 ;  /* 0x0000001fff0d7819 */ /* 0x000fe4000001140d */
[----:B------:R-:W-:Y:S02]  /*6650*/  SHF.R.S32.HI R14, RZ, 0x1f, R14 ;  /* 0x0000001fff0e7819 */ /* 0x000fe4000001140e */
[C---:B---3--:R-:W-:Y:S04]  /*6660*/  LEA R4, P1, R249.reuse, R2, 0x1 ;  /* 0x00000002f9047211 */ /* 0x048fe800078208ff */
[C---:B--2---:R-:W-:Y:S02]  /*6670*/  LEA.HI.X R5, R249.reuse, R0, R3, 0x1, P1 ;  /* 0x00000000f9057211 */ /* 0x044fe400008f0c03 */
[C---:B------:R-:W-:Y:S03]  /*6680*/  IADD3 R3, R249.reuse, 0x80, RZ ;  /* 0x00000080f9037810 */ /* 0x040fe60007ffe0ff */
[----:B------:R-:W-:Y:S01]  /*6690*/  @!PT LDS RZ, [RZ] ;  /* 0x00000000fffff984 */ /* 0x000fe20000000800 */
[----:B------:R-:W-:Y:S01]  /*66a0*/  @!PT LDS RZ, [RZ] ;  /* 0x00000000fffff984 */ /* 0x000fe20000000800 */
[----:B------:R2:W-:Y:S02]  /*66b0*/  LDGSTS.E.BYPASS.LTC128B.128 [R248+0x4080], [R4.64], !P6 ;  /* 0x0408000004f87fae */ /* 0x0005e4000f101d46 */
[C---:B--2---:R-:W-:Y:S04]  /*66c0*/  LEA R4, P1, R12.reuse, R2, 0x1 ;  /* 0x000000020c047211 */ /* 0x044fe800078208ff */
[----:B------:R-:W-:Y:S02]  /*66d0*/  LEA.HI.X R5, R12, R0, R13, 0x1, P1 ;  /* 0x000000000c057211 */ /* 0x000fe400008f0c0d */
[C---:B------:R-:W-:Y:S02]  /*66e0*/  IADD3 R13, R249.reuse, 0xc0, RZ ;  /* 0x000000c0f90d7810 */ /* 0x040fe40007ffe0ff */
[----:B------:R-:W-:Y:S01]  /*66f0*/  IADD3 R12, R249, 0x80, RZ ;  /* 0x00000080f90c7810 */ /* 0x000fe20007ffe0ff */
[----:B------:R2:W-:Y:S03]  /*6700*/  LDGSTS.E.BYPASS.LTC128B.128 [R248+0x5880], [R4.64], !P5 ;  /* 0x0588000004f87fae */ /* 0x0005e6000e901d46 */
[----:B------:R-:W-:Y:S02]  /*6710*/  SHF.R.S32.HI R12, RZ, 0x1f, R12 ;  /* 0x0000001fff0c7819 */ /* 0x000fe4000001140c */
[C---:B--2---:R-:W-:Y:S04]  /*6720*/  LEA R4, P1, R3.reuse, R2, 0x1 ;  /* 0x0000000203047211 */ /* 0x044fe800078208ff */
[----:B------:R-:W-:Y:S02]  /*6730*/  LEA.HI.X R5, R3, R0, R12, 0x1, P1 ;  /* 0x0000000003057211 */ /* 0x000fe400008f0c0c */
[----:B------:R-:W2:Y:S01]  /*6740*/  S2R R12, SR_TID.X ;  /* 0x00000000000c7919 */ /* 0x000ea20000002100 */
[C---:B------:R-:W-:Y:S03]  /*6750*/  LEA R2, P1, R13.reuse, R2, 0x1 ;  /* 0x000000020d027211 */ /* 0x040fe600078208ff */
[----:B------:R3:W-:Y:S01]  /*6760*/  LDGSTS.E.BYPASS.LTC128B.128 [R248+0x7080], [R4.64], !P4 ;  /* 0x0708000004f87fae */ /* 0x0007e2000e101d46 */
[----:B------:R-:W-:Y:S05]  /*6770*/  LEA.HI.X R3, R13, R0, R14, 0x1, P1 ;  /* 0x000000000d037211 */ /* 0x000fea00008f0c0e */
[----:B------:R3:W-:Y:S01]  /*6780*/  LDGSTS.E.BYPASS.LTC128B.128 [R248+0x8880], [R2.64], !P2 ;  /* 0x0888000002f87fae */ /* 0x0007e2000d101d46 */
[----:B--2---:R-:W-:Y:S11]  /*6790*/  ISETP.GT.AND P1, PT, R12, 0x7f, PT ;  /* 0x0000007f0c00780c */ /* 0x004ff60003f24270 */
[----:B------:R-:W-:Y:S02]  /*67a0*/  @!UPT UIADD3 URZ, URZ, URZ, URZ ;  /* 0x0000003f3f3ff290 */ /* 0x000fe4000fffe03f */
[----:B------:R-:W-:-:S05]  /*67b0*/  @P1 BRA `(.L_x_46) ;  /* 0x000001c000001947 */ /* 0x000fca0003800000 */
[----:B---3--:R-:W-:-:S05]  /*67c0*/  BRA.DIV ~URZ, `(.L_x_47) ;  /* 0x000092627f007947 */ /* 0x008fca000b800000 */
[----:B------:R2:W3:Y:S04]  /*67d0*/  SHFL.IDX PT, R4, R6, 0x1, 0x181f ;  /* 0x00381f0006047f89 */ /* 0x0004e800000e0000 */
[----:B------:R2:W4:Y:S02]  /*67e0*/  SHFL.IDX PT, R0, R7, 0x1, 0x181f ;  /* 0x00381f0007007f89 */ /* 0x00052400000e0000 */
.L_x_126:
[----:B-12---:R-:W-:Y:S02]  /*67f0*/  SHF.R.S32.HI R6, RZ, 0x1f, R249 ;  /* 0x0000001fff067819 */ /* 0x006fe400000114f9 */
[C---:B----4-:R-:W-:Y:S02]  /*6800*/  LEA R2, P1, R249.reuse, R0, 0x1 ;  /* 0x00000000f9027211 */ /* 0x050fe400078208ff */
[C---:B------:R-:W-:Y:S02]  /*6810*/  IADD3 R5, R249.reuse, 0x40, RZ ;  /* 0x00000040f9057810 */ /* 0x040fe40007ffe0ff */
[C---:B---3--:R-:W-:Y:S02]  /*6820*/  LEA.HI.X R3, R249.reuse, R4, R6, 0x1, P1 ;  /* 0x00000004f9037211 */ /* 0x048fe400008f0c06 */
[C---:B------:R-:W-:Y:S02]  /*6830*/  IADD3 R6, R249.reuse, 0x40, RZ ;  /* 0x00000040f9067810 */ /* 0x040fe40007ffe0ff */
[C---:B------:R-:W-:Y:S01]  /*6840*/  IADD3 R13, R249.reuse, 0x80, RZ ;  /* 0x00000080f90d7810 */ /* 0x040fe20007ffe0ff */
[----:B------:R-:W-:Y:S01]  /*6850*/  @!PT LDS RZ, [RZ] ;  /* 0x00000000fffff984 */ /* 0x000fe20000000800 */
[----:B------:R-:W-:Y:S01]  /*6860*/  @!PT LDS RZ, [RZ] ;  /* 0x00000000fffff984 */ /* 0x000fe20000000800 */
[----:B------:R-:W-:Y:S01]  /*6870*/  @!PT LDS RZ, [RZ] ;  /* 0x00000000fffff984 */ /* 0x000fe20000000800 */
[----:B------:R1:W-:Y:S01]  /*6880*/  LDGSTS.E.BYPASS.LTC128B.128 [R248+0x5080], [R2.64], !P6 ;  /* 0x0508000002f87fae */ /* 0x0003e2000f101d46 */
[----:B------:R-:W-:Y:S02]  /*6890*/  SHF.R.S32.HI R6, RZ, 0x1f, R6 ;  /* 0x0000001fff067819 */ /* 0x000fe40000011406 */
[C---:B------:R-:W-:Y:S02]  /*68a0*/  IADD3 R14, R249.reuse, 0x80, RZ ;  /* 0x00000080f90e7810 */ /* 0x040fe40007ffe0ff */
[----:B------:R-:W-:Y:S02]  /*68b0*/  IADD3 R12, R249, 0xc0, RZ ;  /* 0x000000c0f90c7810 */ /* 0x000fe40007ffe0ff */
[----:B------:R-:W-:Y:S02]  /*68c0*/  SHF.R.S32.HI R14, RZ, 0x1f, R14 ;  /* 0x0000001fff0e7819 */ /* 0x000fe4000001140e */
[----:B------:R-:W-:Y:S02]  /*68d0*/  SHF.R.S32.HI R12, RZ, 0x1f, R12 ;  /* 0x0000001fff0c7819 */ /* 0x000fe4000001140c */
[C---:B-1----:R-:W-:Y:S04]  /*68e0*/  LEA R2, P1, R5.reuse, R0, 0x1 ;  /* 0x0000000005027211 */ /* 0x042fe800078208ff */
[----:B------:R-:W-:Y:S02]  /*68f0*/  LEA.HI.X R3, R5, R4, R6, 0x1, P1 ;  /* 0x0000000405037211 */ /* 0x000fe400008f0c06 */
[----:B------:R-:W-:Y:S02]  /*6900*/  LEA R6, P1, R13, R0, 0x1 ;  /* 0x000000000d067211 */ /* 0x000fe400078208ff */
[----:B------:R-:W-:Y:S01]  /*6910*/  IADD3 R5, R249, 0xc0, RZ ;  /* 0x000000c0f9057810 */ /* 0x000fe20007ffe0ff */
[----:B------:R1:W-:Y:S01]  /*6920*/  LDGSTS.E.BYPASS.LTC128B.128 [R248+0x6880], [R2.64], !P5 ;  /* 0x0688000002f87fae */ /* 0x0003e2000e901d46 */
[----:B------:R-:W-:Y:S05]  /*6930*/  LEA.HI.X R7, R13, R4, R14, 0x1, P1 ;  /* 0x000000040d077211 */ /* 0x000fea00008f0c0e */
[----:B------:R2:W-:Y:S01]  /*6940*/  LDGSTS.E.BYPASS.LTC128B.128 [R248+0x8080], [R6.64], !P4 ;  /* 0x0808000006f87fae */ /* 0x0005e2000e101d46 */
[C---:B-1----:R-:W-:Y:S04]  /*6950*/  LEA R2, P1, R5.reuse, R0, 0x1 ;  /* 0x0000000005027211 */ /* 0x042fe800078208ff */
[----:B------:R-:W-:Y:S05]  /*6960*/  LEA.HI.X R3, R5, R4, R12, 0x1, P1 ;  /* 0x0000000405037211 */ /* 0x000fea00008f0c0c */
[----:B------:R2:W-:Y:S04]  /*6970*/  LDGSTS.E.BYPASS.LTC128B.128 [R248+0x9880], [R2.64], !P2 ;  /* 0x0988000002f87fae */ /* 0x0005e8000d101d46 */
.L_x_46:
[----:B---3--:R-:W-:Y:S05]  /*6980*/  BSYNC B0 ;  /* 0x0000000000007941 */ /* 0x008fea0003800000 */
.L_x_45:
[----:B------:R-:W3:Y:S01]  /*6990*/  S2R R132, SR_TID.X ;  /* 0x0000000000847919 */ /* 0x000ee20000002100 */
[----:B------:R-:W-:Y:S05]  /*69a0*/  IADD3 R0, R236, 0x40, RZ ;  /* 0x00000040ec007810 */ /* 0x000fea0007ffe0ff */
[----:B------:R-:W0:Y:S01]  /*69b0*/  LDGDEPBAR ;  /* 0x00000000000079af */ /* 0x000e220000000000 */
[----:B------:R-:W-:Y:S01]  /*69c0*/  WARPSYNC 0xffffffff ;  /* 0xffffffff00007948 */ /* 0x000fe20003800000 */
[C---:B-12---:R-:W-:Y:S01]  /*69d0*/  HMMA.16816.F32 R4, R160.reuse, R8, RZ ;  /* 0x00000008a004723c */ /* 0x046fe200000018ff */
[----:B------:R-:W-:Y:S03]  /*69e0*/  BSSY B0, `(.L_x_48) ;  /* 0x00000f8000007945 */ /* 0x000fe60003800000 */
[----:B------:R-:W2:Y:S04]  /*69f0*/  LDL R2, [R1+0xc] ;  /* 0x00000c0001027983 */ /* 0x000ea80000100800 */
[C---:B------:R-:W-:Y:S08]  /*6a00*/  HMMA.16816.F32 R8, R160.reuse, R10, RZ ;  /* 0x0000000aa008723c */ /* 0x040ff000000018ff */
[C---:B------:R-:W-:Y:S08]  /*6a10*/  HMMA.16816.F32 R12, R160.reuse, R16, RZ ;  /* 0x00000010a00c723c */ /* 0x040ff000000018ff */
[C---:B------:R-:W-:Y:S08]  /*6a20*/  HMMA.16816.F32 R16, R160.reuse, R18, RZ ;  /* 0x00000012a010723c */ /* 0x040ff000000018ff */
[C---:B------:R-:W-:Y:S08]  /*6a30*/  HMMA.16816.F32 R20, R160.reuse, R24, RZ ;  /* 0x00000018a014723c */ /* 0x040ff000000018ff */
[----:B------:R-:W-:Y:S08]  /*6a40*/  HMMA.16816.F32 R24, R160, R26, RZ ;  /* 0x0000001aa018723c */ /* 0x000ff000000018ff */
[C---:B------:R-:W-:Y:S08]  /*6a50*/  HMMA.16816.F32 R4, R164.reuse, R168, R4 ;  /* 0x000000a8a404723c */ /* 0x040ff00000001804 */
[C---:B------:R-:W-:Y:S08]  /*6a60*/  HMMA.16816.F32 R8, R164.reuse, R170, R8 ;  /* 0x000000aaa408723c */ /* 0x040ff00000001808 */
[C---:B------:R-:W-:Y:S08]  /*6a70*/  HMMA.16816.F32 R12, R164.reuse, R172, R12 ;  /* 0x000000aca40c723c */ /* 0x040ff0000000180c */
[C---:B------:R-:W-:Y:S08]  /*6a80*/  HMMA.16816.F32 R16, R164.reuse, R174, R16 ;  /* 0x000000aea410723c */ /* 0x040ff00000001810 */
[C---:B------:R-:W-:Y:S08]  /*6a90*/  HMMA.16816.F32 R20, R164.reuse, R176, R20 ;  /* 0x000000b0a414723c */ /* 0x040ff00000001814 */
[----:B------:R-:W-:Y:S01]  /*6aa0*/  HMMA.16816.F32 R24, R164, R178, R24 ;  /* 0x000000b2a418723c */ /* 0x000fe20000001818 */
[----:B------:R-:W-:Y:S03]  /*6ab0*/  LDSM.16.M88.4 R176, [R237+0x4800] ;  /* 0x00480000edb0783b */ /* 0x000fe60000000200 */
[----:B---3--:R-:W-:Y:S04]  /*6ac0*/  SHF.R.S32.HI R3, RZ, 0x1f, R132 ;  /* 0x0000001fff037819 */ /* 0x008fe80000011484 */
[----:B------:R-:W-:Y:S04]  /*6ad0*/  LEA.HI R3, R3, R132, RZ, 0x3 ;  /* 0x0000008403037211 */ /* 0x000fe800078f18ff */
[----:B------:R-:W-:Y:S05]  /*6ae0*/  LOP3.LUT R3, R3, 0xfffffff8, RZ, 0xc0, !PT ;  /* 0xfffffff803037812 */ /* 0x000fea00078ec0ff */
[----:B------:R-:W-:Y:S05]  /*6af0*/  IMAD.IADD R3, R132, 0x1, -R3 ;  /* 0x0000000184037824 */ /* 0x000fea00078e0a03 */
[----:B------:R-:W-:Y:S11]  /*6b00*/  LOP3.LUT P1, RZ, R3, 0x4, RZ, 0xc0, !PT ;  /* 0x0000000403ff7812 */ /* 0x000ff6000782c0ff */
[----:B------:R-:W-:Y:S02]  /*6b10*/  @!UPT UIADD3 URZ, URZ, URZ, URZ ;  /* 0x0000003f3f3ff290 */ /* 0x000fe4000fffe03f */
[----:B------:R-:W-:Y:S05]  /*6b20*/  @P1 IADD3 R0, R236, -0x40, RZ ;  /* 0xffffffc0ec001810 */ /* 0x000fea0007ffe0ff */
[----:B------:R-:W1:Y:S06]  /*6b30*/  LDSM.16.M88.4 R168, [R0] ;  /* 0x0000000000a8783b */ /* 0x000e6c0000000200 */
[----:B------:R-:W3:Y:S01]  /*6b40*/  LDSM.16.M88.4 R172, [R0+0x800] ;  /* 0x0008000000ac783b */ /* 0x000ee20000000200 */
[C---:B-1----:R-:W-:Y:S08]  /*6b50*/  HMMA.16816.F32 R4, R180.reuse, R168, R4 ;  /* 0x000000a8b404723c */ /* 0x042ff00000001804 */
[C---:B------:R-:W-:Y:S01]  /*6b60*/  HMMA.16816.F32 R8, R180.reuse, R170, R8 ;  /* 0x000000aab408723c */ /* 0x040fe20000001808 */
[----:B------:R-:W1:Y:S07]  /*6b70*/  LDSM.16.M88.4 R168, [R0+0x1000] ;  /* 0x0010000000a8783b */ /* 0x000e6e0000000200 */
[C---:B---3--:R-:W-:Y:S08]  /*6b80*/  HMMA.16816.F32 R12, R180.reuse, R172, R12 ;  /* 0x000000acb40c723c */ /* 0x048ff0000000180c */
[C---:B------:R-:W-:Y:S01]  /*6b90*/  HMMA.16816.F32 R16, R180.reuse, R174, R16 ;  /* 0x000000aeb410723c */ /* 0x040fe20000001810 */
[----:B------:R-:W3:Y:S07]  /*6ba0*/  LDSM.16.M88.4 R172, [R237] ;  /* 0x00000000edac783b */ /* 0x000eee0000000200 */
[C---:B-1----:R-:W-:Y:S08]  /*6bb0*/  HMMA.16816.F32 R20, R180.reuse, R168, R20 ;  /* 0x000000a8b414723c */ /* 0x042ff00000001814 */
[----:B------:R-:W-:Y:S01]  /*6bc0*/  HMMA.16816.F32 R24, R180, R170, R24 ;  /* 0x000000aab418723c */ /* 0x000fe20000001818 */
[----:B------:R-:W1:Y:S07]  /*6bd0*/  LDSM.16.M88.4 R168, [R237+0x800] ;  /* 0x00080000eda8783b */ /* 0x000e6e0000000200 */
[C---:B---3--:R-:W-:Y:S08]  /*6be0*/  HMMA.16816.F32 R4, R184.reuse, R172, R4 ;  /* 0x000000acb804723c */ /* 0x048ff00000001804 */
[C---:B------:R-:W-:Y:S01]  /*6bf0*/  HMMA.16816.F32 R8, R184.reuse, R174, R8 ;  /* 0x000000aeb808723c */ /* 0x040fe20000001808 */
[----:B------:R-:W3:Y:S07]  /*6c00*/  LDSM.16.M88.4 R172, [R237+0x1000] ;  /* 0x00100000edac783b */ /* 0x000eee0000000200 */
[C---:B-1----:R-:W-:Y:S08]  /*6c10*/  HMMA.16816.F32 R12, R184.reuse, R168, R12 ;  /* 0x000000a8b80c723c */ /* 0x042ff0000000180c */
[C---:B------:R-:W-:Y:S01]  /*6c20*/  HMMA.16816.F32 R16, R184.reuse, R170, R16 ;  /* 0x000000aab810723c */ /* 0x040fe20000001810 */
[----:B------:R-:W1:Y:S07]  /*6c30*/  LDSM.16.M88.4 R168, [R236+0x1800] ;  /* 0x00180000eca8783b */ /* 0x000e6e0000000200 */
[C---:B---3--:R-:W-:Y:S08]  /*6c40*/  HMMA.16816.F32 R20, R184.reuse, R172, R20 ;  /* 0x000000acb814723c */ /* 0x048ff00000001814 */
[----:B------:R-:W-:Y:S01]  /*6c50*/  HMMA.16816.F32 R24, R184, R174, R24 ;  /* 0x000000aeb818723c */ /* 0x000fe20000001818 */
[----:B------:R-:W3:Y:S02]  /*6c60*/  LDSM.16.M88.4 R172, [R236+0x2000] ;  /* 0x00200000ecac783b */ /* 0x000ee40000000200 */
[----:B--2---:R-:W-:Y:S05]  /*6c70*/  ISETP.GT.AND P1, PT, R252, R2, PT ;  /* 0x00000002fc00720c */ /* 0x004fea0003f24270 */
[C---:B-1----:R-:W-:Y:S08]  /*6c80*/  HMMA.16816.F32 R4, R188.reuse, R168, R4 ;  /* 0x000000a8bc04723c */ /* 0x042ff00000001804 */
[C---:B------:R-:W-:Y:S01]  /*6c90*/  HMMA.16816.F32 R8, R188.reuse, R170, R8 ;  /* 0x000000aabc08723c */ /* 0x040fe20000001808 */
[----:B------:R-:W1:Y:S07]  /*6ca0*/  LDSM.16.M88.4 R168, [R236+0x2800] ;  /* 0x00280000eca8783b */ /* 0x000e6e0000000200 */
[C---:B---3--:R-:W-:Y:S08]  /*6cb0*/  HMMA.16816.F32 R12, R188.reuse, R172, R12 ;  /* 0x000000acbc0c723c */ /* 0x048ff0000000180c */
[C---:B------:R-:W-:Y:S01]  /*6cc0*/  HMMA.16816.F32 R16, R188.reuse, R174, R16 ;  /* 0x000000aebc10723c */ /* 0x040fe20000001810 */
[----:B------:R-:W2:Y:S07]  /*6cd0*/  LDSM.16.M88.4 R172, [R242+0x1800] ;  /* 0x00180000f2ac783b */ /* 0x000eae0000000200 */
[C---:B-1----:R-:W-:Y:S08]  /*6ce0*/  HMMA.16816.F32 R20, R188.reuse, R168, R20 ;  /* 0x000000a8bc14723c */ /* 0x042ff00000001814 */
[----:B------:R-:W-:Y:S01]  /*6cf0*/  HMMA.16816.F32 R24, R188, R170, R24 ;  /* 0x000000aabc18723c */ /* 0x000fe20000001818 */
[----:B------:R-:W1:Y:S07]  /*6d00*/  LDSM.16.M88.4 R168, [R242+0x2000] ;  /* 0x00200000f2a8783b */ /* 0x000e6e0000000200 */
[C---:B--2---:R-:W-:Y:S08]  /*6d10*/  HMMA.16816.F32 R4, R192.reuse, R172, R4 ;  /* 0x000000acc004723c */ /* 0x044ff00000001804 */
[C---:B------:R-:W-:Y:S01]  /*6d20*/  HMMA.16816.F32 R8, R192.reuse, R174, R8 ;  /* 0x000000aec008723c */ /* 0x040fe20000001808 */
[----:B------:R-:W2:Y:S07]  /*6d30*/  LDSM.16.M88.4 R172, [R242+0x2800] ;  /* 0x00280000f2ac783b */ /* 0x000eae0000000200 */
[C---:B-1----:R-:W-:Y:S08]  /*6d40*/  HMMA.16816.F32 R12, R192.reuse, R168, R12 ;  /* 0x000000a8c00c723c */ /* 0x042ff0000000180c */
[C---:B------:R-:W-:Y:S01]  /*6d50*/  HMMA.16816.F32 R16, R192.reuse, R170, R16 ;  /* 0x000000aac010723c */ /* 0x040fe20000001810 */
[----:B------:R-:W1:Y:S07]  /*6d60*/  LDSM.16.M88.4 R168, [R0+0x1800] ;  /* 0x0018000000a8783b */ /* 0x000e6e0000000200 */
[C---:B--2---:R-:W-:Y:S08]  /*6d70*/  HMMA.16816.F32 R20, R192.reuse, R172, R20 ;  /* 0x000000acc014723c */ /* 0x044ff00000001814 */
[----:B------:R-:W-:Y:S01]  /*6d80*/  HMMA.16816.F32 R24, R192, R174, R24 ;  /* 0x000000aec018723c */ /* 0x000fe20000001818 */
[----:B------:R-:W2:Y:S07]  /*6d90*/  LDSM.16.M88.4 R172, [R0+0x2000] ;  /* 0x0020000000ac783b */ /* 0x000eae0000000200 */
[C---:B-1----:R-:W-:Y:S08]  /*6da0*/  HMMA.16816.F32 R4, R196.reuse, R168, R4 ;  /* 0x000000a8c404723c */ /* 0x042ff00000001804 */
[C---:B------:R-:W-:Y:S01]  /*6db0*/  HMMA.16816.F32 R8, R196.reuse, R170, R8 ;  /* 0x000000aac408723c */ /* 0x040fe20000001808 */
[----:B------:R-:W1:Y:S07]  /*6dc0*/  LDSM.16.M88.4 R168, [R0+0x2800] ;  /* 0x0028000000a8783b */ /* 0x000e6e0000000200 */
[C---:B--2---:R-:W-:Y:S08]  /*6dd0*/  HMMA.16816.F32 R12, R196.reuse, R172, R12 ;  /* 0x000000acc40c723c */ /* 0x044ff0000000180c */
        /* <DEDUP_REMOVED lines=73> */
[----:B------:R-:W-:Y:S07]  /*7270*/  LDSM.16.M88.4 R172, [R237+0x5800] ;  /* 0x00580000edac783b */ /* 0x000fee0000000200 */
[C---:B-1----:R-:W-:Y:S08]  /*7280*/  HMMA.16816.F32 R20, R228.reuse, R168, R20 ;  /* 0x000000a8e414723c */ /* 0x042ff00000001814 */
[----:B------:R-:W-:Y:S01]  /*7290*/  HMMA.16816.F32 R24, R228, R170, R24 ;  /* 0x000000aae418723c */ /* 0x000fe20000001818 */
[----:B------:R-:W1:Y:S01]  /*72a0*/  LDSM.16.M88.4 R168, [R237+0x5000] ;  /* 0x00500000eda8783b */ /* 0x000e620000000200 */
[----:B------:R-:W-:Y:S05]  /*72b0*/  DEPBAR.LE SB0, 0x0 ;  /* 0x000080000000791a */ /* 0x000fea0000000000 */
[----:B------:R-:W-:Y:S01]  /*72c0*/  BAR.SYNC.DEFER_BLOCKING 0x0 ;  /* 0x0000000000007b1d */ /* 0x000fe20000010000 */
[C---:B------:R-:W-:Y:S08]  /*72d0*/  HMMA.16816.F32 R4, R232.reuse, R176, R4 ;  /* 0x000000b0e804723c */ /* 0x040ff00000001804 */
[C---:B------:R-:W-:Y:S08]  /*72e0*/  HMMA.16816.F32 R8, R232.reuse, R178, R8 ;  /* 0x000000b2e808723c */ /* 0x040ff00000001808 */
[C---:B-1----:R-:W-:Y:S08]  /*72f0*/  HMMA.16816.F32 R12, R232.reuse, R168, R12 ;  /* 0x000000a8e80c723c */ /* 0x042ff0000000180c */
[C---:B------:R-:W-:Y:S08]  /*7300*/  HMMA.16816.F32 R16, R232.reuse, R170, R16 ;  /* 0x000000aae810723c */ /* 0x040ff00000001810 */
[C---:B------:R-:W-:Y:S08]  /*7310*/  HMMA.16816.F32 R20, R232.reuse, R172, R20 ;  /* 0x000000ace814723c */ /* 0x040ff00000001814 */
[----:B------:R-:W-:Y:S01]  /*7320*/  HMMA.16816.F32 R24, R232, R174, R24 ;  /* 0x000000aee818723c */ /* 0x000fe20000001818 */
[----:B------:R-:W-:Y:S07]  /*7330*/  @!UPT UIADD3 URZ, URZ, URZ, URZ ;  /* 0x0000003f3f3ff290 */ /* 0x000fee000fffe03f */
[----:B------:R-:W-:-:S11]  /*7340*/  @!P1 BRA `(.L_x_49) ;  /* 0x0000061000009947 */ /* 0x000fd60003800000 */
[----:B------:R-:W-:Y:S01]  /*7350*/  IMAD.MOV.U32 R0, RZ, RZ, 0x1 ;  /* 0x00000001ff007424 */ /* 0x000fe200078e00ff */
[----:B------:R-:W-:Y:S01]  /*7360*/  SHF.R.S32.HI R177, RZ, 0x1f, R132 ;  /* 0x0000001fffb17819 */ /* 0x000fe20000011484 */
[----:B------:R-:W2:Y:S01]  /*7370*/  LDL R2, [R1+0x10] ;  /* 0x0000100001027983 */ /* 0x000ea20000100800 */
[----:B------:R-:W-:Y:S02]  /*7380*/  IMAD.MOV.U32 R250, RZ, RZ, RZ ;  /* 0x000000fffffa7224 */ /* 0x000fe400078e00ff */
[----:B------:R-:W-:Y:S01]  /*7390*/  LEA.HI R177, R177, R132, RZ, 0x3 ;  /* 0x00000084b1b17211 */ /* 0x000fe200078f18ff */
[----:B------:R-:W3:Y:S01]  /*73a0*/  LDL.64 R178, [R1+0x20] ;  /* 0x0000200001b27983 */ /* 0x000ee20000100a00 */
[----:B------:R-:W-:Y:S02]  /*73b0*/  ISETP.NE.AND P1, PT, R0, c[0x0][0x2b8], PT ;  /* 0x0000ae0000007a0c */ /* 0x000fe40003f25270 */
[----:B------:R-:W-:Y:S03]  /*73c0*/  SHF.R.S32.HI R177, RZ, 0x3, R177 ;  /* 0x00000003ffb17819 */ /* 0x000fe600000114b1 */
[----:B------:R-:W4:Y:S02]  /*73d0*/  LDL R176, [R1+0x34] ;  /* 0x0000340001b07983 */ /* 0x000f240000100800 */
[----:B------:R-:W-:Y:S02]  /*73e0*/  IMAD R0, R3, 0x20, R177 ;  /* 0x0000002003007824 */ /* 0x000fe400078e02b1 */
[----:B------:R-:W5:Y:S06]  /*73f0*/  LDL.64 R170, [R1+0x18] ;  /* 0x0000180001aa7983 */ /* 0x000f6c0000100a00 */
[----:B------:R-:W4:Y:S01]  /*7400*/  LDL R168, [R1+0x30] ;  /* 0x0000300001a87983 */ /* 0x000f220000100800 */
[----:B--2---:R-:W-:Y:S05]  /*7410*/  IMAD R2, R252, 0x30, R2 ;  /* 0x00000030fc027824 */ /* 0x004fea00078e0202 */
[----:B------:R-:W-:Y:S05]  /*7420*/  IADD3 R2, R2, -0x30, R0 ;  /* 0xffffffd002027810 */ /* 0x000fea0007ffe000 */
[----:B------:R-:W-:Y:S04]  /*7430*/  @P1 IMAD.HI.U32 R3, R2, c[0x0][0x2bc], RZ ;  /* 0x0000af0002031a27 */ /* 0x000fe800078e00ff */
[----:B------:R-:W-:Y:S01]  /*7440*/  IMAD.MOV.U32 R0, RZ, RZ, R2 ;  /* 0x000000ffff007224 */ /* 0x000fe200078e0002 */
[----:B------:R-:W-:Y:S04]  /*7450*/  @P1 SHF.R.U32.HI R0, RZ, c[0x0][0x2c0], R3 ;  /* 0x0000b000ff001a19 */ /* 0x000fe80000011603 */
[C---:B---3--:R-:W-:Y:S01]  /*7460*/  @!P0 IADD3 R3, P1, R0.reuse, R178, RZ ;  /* 0x000000b200038210 */ /* 0x048fe20007f3e0ff */
[----:B------:R-:W-:Y:S03]  /*7470*/  IMAD.MOV R132, RZ, RZ, -R0 ;  /* 0x000000ffff847224 */ /* 0x000fe600078e0a00 */
[----:B----4-:R-:W-:Y:S01]  /*7480*/  @!P0 LEA.HI.X.SX32 R0, R0, R176, 0x1, P1 ;  /* 0x000000b000008211 */ /* 0x010fe200008f0eff */
[----:B------:R-:W-:Y:S01]  /*7490*/  IMAD R251, R132, c[0x0][0x2b8], R2 ;  /* 0x0000ae0084fb7a24 */ /* 0x000fe200078e0202 */
[C---:B------:R-:W-:Y:S04]  /*74a0*/  @!P0 LEA R2, P1, R3.reuse, c[0x0][0x2a0], 0x2 ;  /* 0x0000a80003028a11 */ /* 0x040fe800078210ff */
[----:B------:R-:W-:Y:S02]  /*74b0*/  @!P0 LEA.HI.X R3, R3, c[0x0][0x2a4], R0, 0x2, P1 ;  /* 0x0000a90003038a11 */ /* 0x000fe400008f1400 */
[----:B------:R-:W-:Y:S03]  /*74c0*/  SHF.R.S32.HI R0, RZ, 0x1f, R251 ;  /* 0x0000001fff007819 */ /* 0x000fe600000114fb */
[----:B------:R1:W2:Y:S02]  /*74d0*/  @!P0 LDG.E R250, [R2.64] ;  /* 0x0000000602fa8981 */ /* 0x0002a4000c1e1900 */
[----:B------:R-:W-:Y:S04]  /*74e0*/  IMAD R0, R0, c[0x0][0x1e0], RZ ;  /* 0x0000780000007a24 */ /* 0x000fe800078e02ff */
[C---:B------:R-:W-:Y:S02]  /*74f0*/  IMAD R0, R251.reuse, c[0x0][0x1e4], R0 ;  /* 0x00007900fb007a24 */ /* 0x040fe400078e0200 */
[----:B-1----:R-:W-:Y:S04]  /*7500*/  IMAD.WIDE.U32 R2, R251, c[0x0][0x1e0], RZ ;  /* 0x00007800fb027a25 */ /* 0x002fe800078e00ff */
[----:B------:R-:W-:Y:S01]  /*7510*/  IMAD.IADD R3, R3, 0x1, R0 ;  /* 0x0000000103037824 */ /* 0x000fe200078e0200 */
[----:B--2---:R-:W-:Y:S03]  /*7520*/  SHF.R.S32.HI R0, RZ, 0x1f, R250 ;  /* 0x0000001fff007819 */ /* 0x004fe600000114fa */
[----:B------:R-:W-:Y:S04]  /*7530*/  IMAD.WIDE.U32 R2, R250, c[0x0][0x1f0], R2 ;  /* 0x00007c00fa027a25 */ /* 0x000fe800078e0002 */
[----:B------:R-:W-:Y:S01]  /*7540*/  IMAD R132, R0, c[0x0][0x1f0], RZ ;  /* 0x00007c0000847a24 */ /* 0x000fe200078e02ff */
[----:B-----5:R-:W-:Y:S03]  /*7550*/  IADD3 R0, P1, R170, R2, RZ ;  /* 0x00000002aa007210 */ /* 0x020fe60007f3e0ff */
[----:B------:R-:W-:Y:S05]  /*7560*/  IMAD R132, R250, c[0x0][0x1f4], R132 ;  /* 0x00007d00fa847a24 */ /* 0x000fea00078e0284 */
[----:B------:R-:W-:Y:S02]  /*7570*/  IADD3.X R2, R168, R3, R132, P1, !PT ;  /* 0x00000003a8027210 */ /* 0x000fe40000ffe484 */
[C---:B------:R-:W-:Y:S02]  /*7580*/  LEA R172, P1, R0.reuse, c[0x0][0x1c8], 0x1 ;  /* 0x0000720000ac7a11 */ /* 0x040fe400078208ff */
[----:B------:R-:W-:Y:S02]  /*7590*/  IADD3 R168, -R177, 0x30, RZ ;  /* 0x00000030b1a87810 */ /* 0x000fe40007ffe1ff */
[----:B------:R-:W-:Y:S02]  /*75a0*/  LEA.HI.X R169, R0, c[0x0][0x1cc], R2, 0x1, P1 ;  /* 0x0000730000a97a11 */ /* 0x000fe400008f0c02 */
[----:B------:R-:W-:Y:S01]  /*75b0*/  ISETP.GE.AND P1, PT, R168, 0x1, PT ;  /* 0x00000001a800780c */ /* 0x000fe20003f26270 */
[----:B------:R-:W-:-:S10]  /*75c0*/  BRA.DIV ~URZ, `(.L_x_50) ;  /* 0x000085227f007947 */ /* 0x000fd4000b800000 */
[----:B------:R1:W2:Y:S02]  /*75d0*/  SHFL.IDX PT, R132, R169, RZ, 0x181f ;  /* 0x00181fffa9847589 */ /* 0x0002a400000e0000 */
.L_x_127:
[----:B------:R-:W-:-:S05]  /*75e0*/  BRA.DIV ~URZ, `(.L_x_51) ;  /* 0x000085727f007947 */ /* 0x000fca000b800000 */
[----:B------:R3:W4:Y:S02]  /*75f0*/  SHFL.IDX PT, R0, R172, RZ, 0x181f ;  /* 0x00181fffac007589 */ /* 0x00072400000e0000 */
.L_x_128:
[----:B------:R-:W-:Y:S02]  /*7600*/  SHF.R.S32.HI R171, RZ, 0x1f, R249 ;  /* 0x0000001fffab7819 */ /* 0x000fe400000114f9 */
[C---:B----4-:R-:W-:Y:S02]  /*7610*/  @P1 LEA R2, P3, R249.reuse, R0, 0x1 ;  /* 0x00000000f9021211 */ /* 0x050fe400078608ff */
[C---:B------:R-:W-:Y:S02]  /*7620*/  IADD3 R170, R249.reuse, 0x40, RZ ;  /* 0x00000040f9aa7810 */ /* 0x040fe40007ffe0ff */
[C---:B--2---:R-:W-:Y:S02]  /*7630*/  @P1 LEA.HI.X R3, R249.reuse, R132, R171, 0x1, P3 ;  /* 0x00000084f9031211 */ /* 0x044fe400018f0cab */
[C---:B------:R-:W-:Y:S02]  /*7640*/  IADD3 R171, R249.reuse, 0x40, RZ ;  /* 0x00000040f9ab7810 */ /* 0x040fe40007ffe0ff */
[C---:B------:R-:W-:Y:S01]  /*7650*/  IADD3 R175, R249.reuse, 0x80, RZ ;  /* 0x00000080f9af7810 */ /* 0x040fe20007ffe0ff */
[----:B------:R-:W-:Y:S01]  /*7660*/  @!PT LDS RZ, [RZ] ;  /* 0x00000000fffff984 */ /* 0x000fe20000000800 */
[----:B------:R-:W-:Y:S01]  /*7670*/  @!PT LDS RZ, [RZ] ;  /* 0x00000000fffff984 */ /* 0x000fe20000000800 */
[----:B------:R-:W-:Y:S01]  /*7680*/  @!PT LDS RZ, [RZ] ;  /* 0x00000000fffff984 */ /* 0x000fe20000000800 */
[----:B------:R2:W-:Y:S01]  /*7690*/  @P1 LDGSTS.E.BYPASS.LTC128B.128 [R248+0x14080], [R2.64], !P6 ;  /* 0x1408000002f81fae */ /* 0x0005e2000f101d46 */
[----:B------:R-:W-:Y:S02]  /*76a0*/  SHF.R.S32.HI R171, RZ, 0x1f, R171 ;  /* 0x0000001fffab7819 */ /* 0x000fe400000114ab */
[C---:B------:R-:W-:Y:S02]  /*76b0*/  IADD3 R176, R249.reuse, 0x80, RZ ;  /* 0x00000080f9b07810 */ /* 0x040fe40007ffe0ff */
[C---:B------:R-:W-:Y:S02]  /*76c0*/  IADD3 R173, R249.reuse, 0xc0, RZ ;  /* 0x000000c0f9ad7810 */ /* 0x040fe40007ffe0ff */
[----:B------:R-:W-:Y:S02]  /*76d0*/  SHF.R.S32.HI R176, RZ, 0x1f, R176 ;  /* 0x0000001fffb07819 */ /* 0x000fe400000114b0 */
[----:B------:R-:W-:Y:S04]  /*76e0*/  IADD3 R174, R249, 0xc0, RZ ;  /* 0x000000c0f9ae7810 */ /* 0x000fe80007ffe0ff */
[----:B------:R-:W-:Y:S02]  /*76f0*/  SHF.R.S32.HI R174, RZ, 0x1f, R174 ;  /* 0x0000001fffae7819 */ /* 0x000fe400000114ae */
[C---:B--2---:R-:W-:Y:S04]  /*7700*/  @P1 LEA R2, P3, R170.reuse, R0, 0x1 ;  /* 0x00000000aa021211 */ /* 0x044fe800078608ff */
[----:B------:R-:W-:Y:S02]  /*7710*/  @P1 LEA.HI.X R3, R170, R132, R171, 0x1, P3 ;  /* 0x00000084aa031211 */ /* 0x000fe400018f0cab */
[C---:B------:R-:W-:Y:S03]  /*7720*/  @P1 LEA R170, P3, R175.reuse, R0, 0x1 ;  /* 0x00000000afaa1211 */ /* 0x040fe600078608ff */
[----:B------:R2:W-:Y:S01]  /*7730*/  @P1 LDGSTS.E.BYPASS.LTC128B.128 [R248+0x15880], [R2.64], !P5 ;  /* 0x1588000002f81fae */ /* 0x0005e2000e901d46 */
[----:B------:R-:W-:Y:S05]  /*7740*/  @P1 LEA.HI.X R171, R175, R132, R176, 0x1, P3 ;  /* 0x00000084afab1211 */ /* 0x000fea00018f0cb0 */
[----:B------:R4:W-:Y:S01]  /*7750*/  @P1 LDGSTS.E.BYPASS.LTC128B.128 [R248+0x17080], [R170.64], !P4 ;  /* 0x17080000aaf81fae */ /* 0x0009e2000e101d46 */
[C---:B--2---:R-:W-:Y:S04]  /*7760*/  @P1 LEA R2, P3, R173.reuse, R0, 0x1 ;  /* 0x00000000ad021211 */ /* 0x044fe800078608ff */
[----:B------:R-:W-:Y:S05]  /*7770*/  @P1 LEA.HI.X R3, R173, R132, R174, 0x1, P3 ;  /* 0x00000084ad031211 */ /* 0x000fea00018f0cae */
[----:B------:R4:W-:Y:S01]  /*7780*/  @P1 LDGSTS.E.BYPASS.LTC128B.128 [R248+0x18880], [R2.64], !P2 ;  /* 0x1888000002f81fae */ /* 0x0009e2000d101d46 */
[----:B------:R-:W-:Y:S01]  /*7790*/  ISETP.GE.AND P1, PT, R168, 0x21, PT ;  /* 0x00000021a800780c */ /* 0x000fe20003f26270 */
[----:B------:R-:W-:-:S06]  /*77a0*/  BRA.DIV ~URZ, `(.L_x_52) ;  /* 0x000084127f007947 */ /* 0x000fcc000b800000 */
[----:B------:R2:W1:Y:S04]  /*77b0*/  SHFL.IDX PT, R132, R169, 0x1, 0x181f ;  /* 0x00381f00a9847f89 */ /* 0x00046800000e0000 */
[----:B------:R2:W3:Y:S02]  /*77c0*/  SHFL.IDX PT, R0, R172, 0x1, 0x181f ;  /* 0x00381f00ac007f89 */ /* 0x0004e400000e0000 */
.L_x_129:
[----:B-12---:R-:W-:Y:S02]  /*77d0*/  SHF.R.S32.HI R169, RZ, 0x1f, R249 ;  /* 0x0000001fffa97819 */ /* 0x006fe400000114f9 */
[C---:B---34-:R-:W-:Y:S02]  /*77e0*/  @P1 LEA R2, P3, R249.reuse, R0, 0x1 ;  /* 0x00000000f9021211 */ /* 0x058fe400078608ff */
[C---:B------:R-:W-:Y:S02]  /*77f0*/  IADD3 R168, R249.reuse, 0x40, RZ ;  /* 0x00000040f9a87810 */ /* 0x040fe40007ffe0ff */
[C---:B------:R-:W-:Y:S02]  /*7800*/  @P1 LEA.HI.X R3, R249.reuse, R132, R169, 0x1, P3 ;  /* 0x00000084f9031211 */ /* 0x040fe400018f0ca9 */
        /* <DEDUP_REMOVED lines=12> */
[C---:B-1----:R-:W-:Y:S04]  /*78d0*/  @P1 LEA R2, P3, R168.reuse, R0, 0x1 ;  /* 0x00000000a8021211 */ /* 0x042fe800078608ff */
[----:B------:R-:W-:Y:S02]  /*78e0*/  @P1 LEA.HI.X R3, R168, R132, R169, 0x1, P3 ;  /* 0x00000084a8031211 */ /* 0x000fe400018f0ca9 */
[C---:B------:R-:W-:Y:S03]  /*78f0*/  @P1 LEA R168, P3, R172.reuse, R0, 0x1 ;  /* 0x00000000aca81211 */ /* 0x040fe600078608ff */
[----:B------:R1:W-:Y:S01]  /*7900*/  @P1 LDGSTS.E.BYPASS.LTC128B.128 [R248+0x16880], [R2.64], !P5 ;  /* 0x1688000002f81fae */ /* 0x0003e2000e901d46 */
[----:B------:R-:W-:Y:S05]  /*7910*/  @P1 LEA.HI.X R169, R172, R132, R173, 0x1, P3 ;  /* 0x00000084aca91211 */ /* 0x000fea00018f0cad */
[----:B------:R2:W-:Y:S01]  /*7920*/  @P1 LDGSTS.E.BYPASS.LTC128B.128 [R248+0x18080], [R168.64], !P4 ;  /* 0x18080000a8f81fae */ /* 0x0005e2000e101d46 */
[C---:B-1----:R-:W-:Y:S04]  /*7930*/  @P1 LEA R2, P3, R170.reuse, R0, 0x1 ;  /* 0x00000000aa021211 */ /* 0x042fe800078608ff */
[----:B------:R-:W-:Y:S05]  /*7940*/  @P1 LEA.HI.X R3, R170, R132, R171, 0x1, P3 ;  /* 0x00000084aa031211 */ /* 0x000fea00018f0cab */
[----:B------:R2:W-:Y:S04]  /*7950*/  @P1 LDGSTS.E.BYPASS.LTC128B.128 [R248+0x19880], [R2.64], !P2 ;  /* 0x1988000002f81fae */ /* 0x0005e8000d101d46 */
.L_x_49:
[----:B------:R-:W-:Y:S05]  /*7960*/  BSYNC B0 ;  /* 0x0000000000007941 */ /* 0x000fea0003800000 */
.L_x_48:
[----:B--2---:R-:W-:Y:S01]  /*7970*/  FMNMX.FTZ R2, R4, R134, !PT ;  /* 0x0000008604027209 */ /* 0x004fe20007810000 */
[----:B------:R-:W0:Y:S01]  /*7980*/  LDGDEPBAR ;  /* 0x00000000000079af */ /* 0x000e220000000000 */
[----:B------:R-:W-:Y:S02]  /*7990*/  FMNMX.FTZ R0, R6, R133, !PT ;  /* 0x0000008506007209 */ /* 0x000fe40007810000 */
        /* <DEDUP_REMOVED lines=21> */
[----:B------:R-:W-:Y:S01]  /*7af0*/  FMNMX.FTZ R168, R27, R0, !PT ;  /* 0x000000001ba87209 */ /* 0x000fe20007810000 */
[----:B------:R-:W-:-:S05]  /*7b00*/  BRA.DIV ~URZ, `(.L_x_53) ;  /* 0x000081727f007947 */ /* 0x000fca000b800000 */
[----:B------:R1:W2:Y:S02]  /*7b10*/  SHFL.BFLY PT, R0, R132, 0x2, 0x1f ;  /* 0x0c401f0084007f89 */ /* 0x0002a400000e0000 */
.L_x_130:
[----:B-12---:R-:W-:Y:S01]  /*7b20*/  FMNMX.FTZ R132, R132, R0, !PT ;  /* 0x0000000084847209 */ /* 0x006fe20007810000 */
[----:B------:R-:W-:-:S05]  /*7b30*/  BRA.DIV ~URZ, `(.L_x_54) ;  /* 0x000081827f007947 */ /* 0x000fca000b800000 */
[----:B------:R-:W1:Y:S02]  /*7b40*/  SHFL.BFLY PT, R0, R132, 0x1, 0x1f ;  /* 0x0c201f0084007f89 */ /* 0x000e6400000e0000 */
[----:B-1----:R-:W-:Y:S02]  /*7b50*/  FMNMX.FTZ R134, R132, R0, !PT ;  /* 0x0000000084867209 */ /* 0x002fe40007810000 */
[----:B------:R-:W1:Y:S02]  /*7b60*/  SHFL.BFLY PT, R0, R168, 0x2, 0x1f ;  /* 0x0c401f00a8007f89 */ /* 0x000e6400000e0000 */
[----:B-1----:R-:W-:Y:S05]  /*7b70*/  FMNMX.FTZ R132, R168, R0, !PT ;  /* 0x00000000a8847209 */ /* 0x002fea0007810000 */
[----:B------:R1:W2:Y:S02]  /*7b80*/  SHFL.BFLY PT, R0, R132, 0x1, 0x1f ;  /* 0x0c201f0084007f89 */ /* 0x0002a400000e0000 */
.L_x_131:
[----:B------:R-:W3:Y:S01]  /*7b90*/  LDL.LU R170, [R1+0x4] ;  /* 0x0000040001aa7983 */ /* 0x000ee20000300800 */
[----:B--2---:R-:W-:Y:S01]  /*7ba0*/  FMNMX.FTZ R3, R0, R132, !PT ;  /* 0x0000008400037209 */ /* 0x004fe20007810000 */
[C---:B-1----:R-:W-:Y:S01]  /*7bb0*/  FMUL.FTZ R132, R134.reuse, c[0x0][0x2d0] ;  /* 0x0000b40086847a20 */ /* 0x042fe20000410000 */
[----:B------:R-:W-:Y:S01]  /*7bc0*/  WARPSYNC 0xffffffff ;  /* 0xffffffff00007948 */ /* 0x000fe20003800000 */
[----:B------:R-:W-:Y:S02]  /*7bd0*/  FADD.FTZ R0, -R134, R135 ;  /* 0x0000008786007221 */ /* 0x000fe40000010100 */
[--C-:B------:R-:W-:Y:S02]  /*7be0*/  FFMA.FTZ R168, R4, c[0x0][0x2d0], -R132.reuse ;  /* 0x0000b40004a87a23 */ /* 0x100fe40000010884 */
[----:B------:R-:W-:Y:S02]  /*7bf0*/  FMUL.FTZ R0, R0, c[0x0][0x2d0] ;  /* 0x0000b40000007a20 */ /* 0x000fe40000410000 */
[--C-:B------:R-:W-:Y:S02]  /*7c00*/  FFMA.FTZ R4, R9, c[0x0][0x2d0], -R132.reuse ;  /* 0x0000b40009047a23 */ /* 0x100fe40000010884 */
[----:B------:R-:W-:Y:S01]  /*7c10*/  MUFU.EX2 R2, R0 ;  /* 0x0000000000027308 */ /* 0x000fe20000000800 */
[--C-:B------:R-:W-:Y:S02]  /*7c20*/  FFMA.FTZ R135, R5, c[0x0][0x2d0], -R132.reuse ;  /* 0x0000b40005877a23 */ /* 0x100fe40000010884 */
[--C-:B------:R-:W-:Y:S02]  /*7c30*/  FFMA.FTZ R5, R8, c[0x0][0x2d0], -R132.reuse ;  /* 0x0000b40008057a23 */ /* 0x100fe40000010884 */
[--C-:B------:R-:W-:Y:S02]  /*7c40*/  FFMA.FTZ R178, R13, c[0x0][0x2d0], -R132.reuse ;  /* 0x0000b4000db27a23 */ /* 0x100fe40000010884 */
[--C-:B------:R-:W-:Y:S02]  /*7c50*/  FFMA.FTZ R179, R12, c[0x0][0x2d0], -R132.reuse ;  /* 0x0000b4000cb37a23 */ /* 0x100fe40000010884 */
[--C-:B------:R-:W-:Y:S01]  /*7c60*/  FFMA.FTZ R169, R21, c[0x0][0x2d0], -R132.reuse ;  /* 0x0000b40015a97a23 */ /* 0x100fe20000010884 */
[----:B------:R-:W3:Y:S01]  /*7c70*/  MUFU.EX2 R9, R168 ;  /* 0x000000a800097308 */ /* 0x000ee20000000800 */
[--C-:B------:R-:W-:Y:S02]  /*7c80*/  FFMA.FTZ R176, R17, c[0x0][0x2d0], -R132.reuse ;  /* 0x0000b40011b07a23 */ /* 0x100fe40000010884 */
[--C-:B------:R-:W-:Y:S01]  /*7c90*/  FFMA.FTZ R17, R24, c[0x0][0x2d0], -R132.reuse ;  /* 0x0000b40018117a23 */ /* 0x100fe20000010884 */
[----:B------:R-:W-:Y:S01]  /*7ca0*/  MOV R24, R169 ;  /* 0x000000a900187202 */ /* 0x000fe20000000f00 */
[--C-:B------:R-:W-:Y:S02]  /*7cb0*/  FFMA.FTZ R20, R20, c[0x0][0x2d0], -R132.reuse ;  /* 0x0000b40014147a23 */ /* 0x100fe40000010884 */
[--C-:B------:R-:W-:Y:S02]  /*7cc0*/  FFMA.FTZ R177, R16, c[0x0][0x2d0], -R132.reuse ;  /* 0x0000b40010b17a23 */ /* 0x100fe40000010884 */
[----:B------:R-:W-:Y:S01]  /*7cd0*/  FFMA.FTZ R132, R25, c[0x0][0x2d0], -R132 ;  /* 0x0000b40019847a23 */ /* 0x000fe20000010884 */
[----:B------:R-:W-:Y:S01]  /*7ce0*/  MUFU.EX2 R8, R135 ;  /* 0x0000008700087308 */ /* 0x000fe20000000800 */
[----:B------:R-:W-:Y:S09]  /*7cf0*/  MOV R21, R20 ;  /* 0x0000001400157202 */ /* 0x000ff20000000f00 */
[----:B------:R-:W-:Y:S10]  /*7d00*/  MUFU.EX2 R13, R5 ;  /* 0x00000005000d7308 */ /* 0x000ff40000000800 */
[----:B------:R1:W2:Y:S10]  /*7d10*/  MUFU.EX2 R12, R4 ;  /* 0x00000004000c7308 */ /* 0x0002b40000000800 */
[----:B------:R-:W-:Y:S01]  /*7d20*/  MUFU.EX2 R132, R132 ;  /* 0x0000008400847308 */ /* 0x000fe20000000800 */
[----:B-1----:R-:W-:Y:S04]  /*7d30*/  FMUL.FTZ R4, R3, c[0x0][0x2d0] ;  /* 0x0000b40003047a20 */ /* 0x002fe80000410000 */
[--C-:B------:R-:W-:Y:S02]  /*7d40*/  FFMA.FTZ R6, R6, c[0x0][0x2d0], -R4.reuse ;  /* 0x0000b40006067a23 */ /* 0x100fe40000010804 */
[--C-:B------:R-:W-:Y:S03]  /*7d50*/  FFMA.FTZ R20, R23, c[0x0][0x2d0], -R4.reuse ;  /* 0x0000b40017147a23 */ /* 0x100fe60000010804 */
[----:B------:R-:W-:Y:S01]  /*7d60*/  MUFU.EX2 R169, R6 ;  /* 0x0000000600a97308 */ /* 0x000fe20000000800 */
[--C-:B------:R-:W-:Y:S02]  /*7d70*/  FFMA.FTZ R25, R26, c[0x0][0x2d0], -R4.reuse ;  /* 0x0000b4001a197a23 */ /* 0x100fe40000010804 */
[--C-:B------:R-:W-:Y:S02]  /*7d80*/  FFMA.FTZ R27, R27, c[0x0][0x2d0], -R4.reuse ;  /* 0x0000b4001b1b7a23 */ /* 0x100fe40000010804 */
[--C-:B------:R-:W-:Y:S02]  /*7d90*/  FFMA.FTZ R16, R22, c[0x0][0x2d0], -R4.reuse ;  /* 0x0000b40016107a23 */ /* 0x100fe40000010804 */
[--C-:B------:R-:W-:Y:S02]  /*7da0*/  FFMA.FTZ R7, R7, c[0x0][0x2d0], -R4.reuse ;  /* 0x0000b40007077a23 */ /* 0x100fe40000010804 */
[--C-:B------:R-:W-:Y:S02]  /*7db0*/  FFMA.FTZ R135, R11, c[0x0][0x2d0], -R4.reuse ;  /* 0x0000b4000b877a23 */ /* 0x100fe40000010804 */
[--C-:B------:R-:W-:Y:S02]  /*7dc0*/  FFMA.FTZ R172, R15, c[0x0][0x2d0], -R4.reuse ;  /* 0x0000b4000fac7a23 */ /* 0x100fe40000010804 */
[--C-:B------:R-:W-:Y:S02]  /*7dd0*/  FFMA.FTZ R174, R18, c[0x0][0x2d0], -R4.reuse ;  /* 0x0000b40012ae7a23 */ /* 0x100fe40000010804 */
[--C-:B------:R-:W-:Y:S02]  /*7de0*/  FFMA.FTZ R175, R19, c[0x0][0x2d0], -R4.reuse ;  /* 0x0000b40013af7a23 */ /* 0x100fe40000010804 */
[----:B------:R-:W-:Y:S02]  /*7df0*/  FFMA.FTZ R173, R14, c[0x0][0x2d0], -R4 ;  /* 0x0000b4000ead7a23 */ /* 0x000fe40000010804 */
[----:B---3--:R-:W-:Y:S01]  /*7e00*/  FFMA.FTZ R0, R2, R170, R9 ;  /* 0x000000aa02007223 */ /* 0x008fe20000010009 */
[----:B--2---:R-:W-:Y:S01]  /*7e10*/  F2FP.PACK_AB R170, R12, R13 ;  /* 0x0000000d0caa723e */ /* 0x004fe200000000ff */
[----:B------:R-:W-:Y:S01]  /*7e20*/  FMUL.FTZ R28, R2, R28 ;  /* 0x0000001c021c7220 */ /* 0x000fe20000410000 */
[C---:B------:R-:W-:Y:S01]  /*7e30*/  F2FP.PACK_AB R168, R8.reuse, R9 ;  /* 0x0000000908a8723e */ /* 0x040fe200000000ff */
[----:B------:R-:W-:Y:S02]  /*7e40*/  FADD.FTZ R5, R8, R0 ;  /* 0x0000000008057221 */ /* 0x000fe40000010000 */
[----:B------:R-:W-:Y:S02]  /*7e50*/  FADD.FTZ R0, -R3, R133 ;  /* 0x0000008503007221 */ /* 0x000fe40000010100 */
[----:B------:R-:W-:Y:S02]  /*7e60*/  FADD.FTZ R5, R13, R5 ;  /* 0x000000050d057221 */ /* 0x000fe40000010000 */
[----:B------:R-:W-:Y:S02]  /*7e70*/  FMUL.FTZ R0, R0, c[0x0][0x2d0] ;  /* 0x0000b40000007a20 */ /* 0x000fe40000410000 */
[----:B------:R-:W-:Y:S02]  /*7e80*/  FADD.FTZ R171, R12, R5 ;  /* 0x000000050cab7221 */ /* 0x000fe40000010000 */
[C---:B------:R-:W-:Y:S02]  /*7e90*/  FMUL.FTZ R12, R2.reuse, R148 ;  /* 0x00000094020c7220 */ /* 0x040fe40000410000 */
[----:B------:R-:W2:Y:S01]  /*7ea0*/  LDL.LU R148, [R1+0x8] ;  /* 0x0000080001947983 */ /* 0x000ea20000300800 */
[----:B------:R-:W1:Y:S01]  /*7eb0*/  MUFU.EX2 R0, R0 ;  /* 0x0000000000007308 */ /* 0x000e620000000800 */
[C---:B------:R-:W-:Y:S01]  /*7ec0*/  FMUL.FTZ R5, R2.reuse, R157 ;  /* 0x0000009d02057220 */ /* 0x040fe20000410000 */
[----:B------:R-:W-:Y:S01]  /*7ed0*/  MOV R157, R27 ;  /* 0x0000001b009d7202 */ /* 0x000fe20000000f00 */
[C---:B------:R-:W-:Y:S01]  /*7ee0*/  FMUL.FTZ R8, R2.reuse, R152 ;  /* 0x0000009802087220 */ /* 0x040fe20000410000 */
[----:B------:R-:W-:Y:S01]  /*7ef0*/  MOV R152, R25 ;  /* 0x0000001900987202 */ /* 0x000fe20000000f00 */
[C---:B------:R-:W-:Y:S02]  /*7f00*/  FMUL.FTZ R25, R2.reuse, R137 ;  /* 0x0000008902197220 */ /* 0x040fe40000410000 */
[C---:B------:R-:W-:Y:S01]  /*7f10*/  FMUL.FTZ R9, R2.reuse, R153 ;  /* 0x0000009902097220 */ /* 0x040fe20000410000 */
[----:B------:R-:W-:Y:S01]  /*7f20*/  MOV R153, R20 ;  /* 0x0000001400997202 */ /* 0x000fe20000000f00 */
[C---:B------:R-:W-:Y:S01]  /*7f30*/  FMUL.FTZ R20, R2.reuse, R140 ;  /* 0x0000008c02147220 */ /* 0x040fe20000410000 */
[----:B------:R-:W-:Y:S01]  /*7f40*/  MOV R140, R24 ;  /* 0x00000018008c7202 */ /* 0x000fe20000000f00 */
[C---:B------:R-:W-:Y:S02]  /*7f50*/  FMUL.FTZ R24, R2.reuse, R136 ;  /* 0x0000008802187220 */ /* 0x040fe40000410000 */
[----:B------:R-:W-:Y:S01]  /*7f60*/  FMUL.FTZ R13, R2, R149 ;  /* 0x00000095020d7220 */ /* 0x000fe20000410000 */
[----:B------:R-:W-:Y:S01]  /*7f70*/  MOV R149, R16 ;  /* 0x0000001000957202 */ /* 0x000fe20000000f00 */
[----:B------:R-:W-:Y:S02]  /*7f80*/  FFMA.FTZ R133, R10, c[0x0][0x2d0], -R4 ;  /* 0x0000b4000a857a23 */ /* 0x000fe40000010804 */
[C---:B------:R-:W-:Y:S02]  /*7f90*/  FMUL.FTZ R4, R2.reuse, R156 ;  /* 0x0000009c02047220 */ /* 0x040fe40000410000 */
[----:B------:R3:W-:Y:S01]  /*7fa0*/  MUFU.EX2 R156, R7 ;  /* 0x00000007009c7308 */ /* 0x0007e20000000800 */
[C---:B------:R-:W-:Y:S01]  /*7fb0*/  FMUL.FTZ R16, R2.reuse, R144 ;  /* 0x0000009002107220 */ /* 0x040fe20000410000 */
[----:B------:R-:W-:Y:S01]  /*7fc0*/  MOV R144, R17 ;  /* 0x0000001100907202 */ /* 0x000fe20000000f00 */
[----:B------:R-:W-:Y:S01]  /*7fd0*/  FMUL.FTZ R17, R2, R145 ;  /* 0x0000009102117220 */ /* 0x000fe20000410000 */
[----:B------:R-:W-:Y:S01]  /*7fe0*/  MOV R145, R21 ;  /* 0x0000001500917202 */ /* 0x000fe20000000f00 */
[C---:B-1----:R-:W-:Y:S02]  /*7ff0*/  FMUL.FTZ R26, R0.reuse, R138 ;  /* 0x0000008a001a7220 */ /* 0x042fe40000410000 */
[C---:B------:R-:W-:Y:S02]  /*8000*/  FMUL.FTZ R27, R0.reuse, R139 ;  /* 0x0000008b001b7220 */ /* 0x040fe40000410000 */
[----:B------:R-:W1:Y:S01]  /*8010*/  LDSM.16.MT88.4 R136, [R238] ;  /* 0x00000000ee88783b */ /* 0x000e620000004200 */
[C---:B------:R-:W-:Y:S01]  /*8020*/  FMUL.FTZ R6, R0.reuse, R158 ;  /* 0x0000009e00067220 */ /* 0x040fe20000410000 */
[----:B------:R-:W-:Y:S01]  /*8030*/  MOV R158, R149 ;  /* 0x00000095009e7202 */ /* 0x000fe20000000f00 */
[C---:B------:R-:W-:Y:S01]  /*8040*/  FMUL.FTZ R14, R0.reuse, R150 ;  /* 0x00000096000e7220 */ /* 0x040fe20000410000 */
[----:B------:R-:W-:Y:S01]  /*8050*/  MUFU.EX2 R149, R133 ;  /* 0x0000008500957308 */ /* 0x000fe20000000800 */
[C---:B------:R-:W-:Y:S01]  /*8060*/  FMUL.FTZ R11, R0.reuse, R155 ;  /* 0x0000009b000b7220 */ /* 0x040fe20000410000 */
[----:B------:R-:W-:Y:S01]  /*8070*/  MOV R155, R171 ;  /* 0x000000ab009b7202 */ /* 0x000fe20000000f00 */
[C---:B------:R-:W-:Y:S01]  /*8080*/  FMUL.FTZ R10, R0.reuse, R154 ;  /* 0x0000009a000a7220 */ /* 0x040fe20000410000 */
[----:B------:R-:W-:Y:S01]  /*8090*/  MOV R154, R140 ;  /* 0x0000008c009a7202 */ /* 0x000fe20000000f00 */
[C---:B------:R-:W-:Y:S02]  /*80a0*/  FMUL.FTZ R15, R0.reuse, R151 ;  /* 0x00000097000f7220 */ /* 0x040fe40000410000 */
[C---:B------:R-:W-:Y:S02]  /*80b0*/  FMUL.FTZ R18, R0.reuse, R146 ;  /* 0x0000009200127220 */ /* 0x040fe40000410000 */
[C---:B------:R-:W-:Y:S01]  /*80c0*/  FMUL.FTZ R19, R0.reuse, R147 ;  /* 0x0000009300137220 */ /* 0x040fe20000410000 */
[----:B------:R-:W4:Y:S01]  /*80d0*/  MUFU.EX2 R150, R135 ;  /* 0x0000008700967308 */ /* 0x000f220000000800 */
[----:B---3--:R-:W-:Y:S01]  /*80e0*/  FMUL.FTZ R7, R0, R159 ;  /* 0x0000009f00077220 */ /* 0x008fe20000410000 */
[----:B------:R-:W-:Y:S01]  /*80f0*/  MOV R159, R144 ;  /* 0x00000090009f7202 */ /* 0x000fe20000000f00 */
[----:B------:R-:W-:Y:S02]  /*8100*/  FMUL.FTZ R21, R2, R141 ;  /* 0x0000008d02157220 */ /* 0x000fe40000410000 */
[C---:B------:R-:W-:Y:S02]  /*8110*/  FMUL.FTZ R22, R0.reuse, R142 ;  /* 0x0000008e00167220 */ /* 0x040fe40000410000 */
[----:B------:R-:W-:Y:S02]  /*8120*/  FMUL.FTZ R23, R0, R143 ;  /* 0x0000008f00177220 */ /* 0x000fe40000410000 */
[----:B------:R-:W-:Y:S01]  /*8130*/  FMUL.FTZ R29, R2, R29 ;  /* 0x0000001d021d7220 */ /* 0x000fe20000410000 */
[----:B------:R-:W-:Y:S01]  /*8140*/  LDSM.16.MT88.4 R140, [R238+0x800] ;  /* 0x00080000ee8c783b */ /* 0x000fe20000004200 */
[C---:B------:R-:W-:Y:S01]  /*8150*/  FMUL.FTZ R30, R0.reuse, R30 ;  /* 0x0000001e001e7220 */ /* 0x040fe20000410000 */
[----:B------:R-:W-:Y:S01]  /*8160*/  MUFU.EX2 R144, R177 ;  /* 0x000000b100907308 */ /* 0x000fe20000000800 */
[----:B------:R-:W-:Y:S02]  /*8170*/  FMUL.FTZ R31, R0, R31 ;  /* 0x0000001f001f7220 */ /* 0x000fe40000410000 */
[C---:B------:R-:W-:Y:S02]  /*8180*/  FMUL.FTZ R32, R2.reuse, R32 ;  /* 0x0000002002207220 */ /* 0x040fe40000410000 */
[----:B------:R-:W-:Y:S02]  /*8190*/  FMUL.FTZ R33, R2, R33 ;  /* 0x0000002102217220 */ /* 0x000fe40000410000 */
[C---:B------:R-:W-:Y:S02]  /*81a0*/  FMUL.FTZ R34, R0.reuse, R34 ;  /* 0x0000002200227220 */ /* 0x040fe40000410000 */
[----:B------:R-:W-:Y:S01]  /*81b0*/  FMUL.FTZ R35, R0, R35 ;  /* 0x0000002300237220 */ /* 0x000fe20000410000 */
[----:B------:R-:W3:Y:S01]  /*81c0*/  MUFU.EX2 R133, R179 ;  /* 0x000000b300857308 */ /* 0x000ee20000000800 */
[----:B------:R-:W-:Y:S01]  /*81d0*/  FMUL.FTZ R36, R2, R36 ;  /* 0x0000002402247220 */ /* 0x000fe20000410000 */
[----:B----4-:R-:W-:Y:S01]  /*81e0*/  F2FP.PACK_AB R171, R150, R149 ;  /* 0x0000009596ab723e */ /* 0x010fe200000000ff */
[----:B------:R-:W-:Y:S02]  /*81f0*/  FMUL.FTZ R37, R2, R37 ;  /* 0x0000002502257220 */ /* 0x000fe40000410000 */
[C---:B------:R-:W-:Y:S02]  /*8200*/  FMUL.FTZ R38, R0.reuse, R38 ;  /* 0x0000002600267220 */ /* 0x040fe40000410000 */
[----:B------:R-:W-:Y:S02]  /*8210*/  FMUL.FTZ R39, R0, R39 ;  /* 0x0000002700277220 */ /* 0x000fe40000410000 */
[C---:B------:R-:W-:Y:S01]  /*8220*/  FMUL.FTZ R40, R2.reuse, R40 ;  /* 0x0000002802287220 */ /* 0x040fe20000410000 */
[----:B------:R-:W-:Y:S01]  /*8230*/  MUFU.EX2 R135, R176 ;  /* 0x000000b000877308 */ /* 0x000fe20000000800 */
[----:B------:R-:W-:Y:S02]  /*8240*/  FMUL.FTZ R41, R2, R41 ;  /* 0x0000002902297220 */ /* 0x000fe40000410000 */
[C---:B------:R-:W-:Y:S02]  /*8250*/  FMUL.FTZ R42, R0.reuse, R42 ;  /* 0x0000002a002a7220 */ /* 0x040fe40000410000 */
[----:B------:R-:W-:Y:S02]  /*8260*/  FMUL.FTZ R43, R0, R43 ;  /* 0x0000002b002b7220 */ /* 0x000fe40000410000 */
[C---:B------:R-:W-:Y:S02]  /*8270*/  FMUL.FTZ R44, R2.reuse, R44 ;  /* 0x0000002c022c7220 */ /* 0x040fe40000410000 */
[----:B------:R-:W-:Y:S01]  /*8280*/  FMUL.FTZ R45, R2, R45 ;  /* 0x0000002d022d7220 */ /* 0x000fe20000410000 */
[----:B------:R-:W-:Y:S01]  /*8290*/  MUFU.EX2 R179, R173 ;  /* 0x000000ad00b37308 */ /* 0x000fe20000000800 */
[C---:B------:R-:W-:Y:S02]  /*82a0*/  FMUL.FTZ R46, R0.reuse, R46 ;  /* 0x0000002e002e7220 */ /* 0x040fe40000410000 */
        /* <DEDUP_REMOVED lines=83> */
[C---:B------:R-:W-:Y:S02]  /*87e0*/  FMUL.FTZ R125, R2.reuse, R125 ;  /* 0x0000007d027d7220 */ /* 0x040fe40000410000 */
[C---:B------:R-:W-:Y:S02]  /*87f0*/  FMUL.FTZ R128, R2.reuse, R128 ;  /* 0x0000008002807220 */ /* 0x040fe40000410000 */
[----:B------:R-:W-:Y:S02]  /*8800*/  FMUL.FTZ R129, R2, R129 ;  /* 0x0000008102817220 */ /* 0x000fe40000410000 */
[----:B------:R-:W4:Y:S01]  /*8810*/  MUFU.EX2 R2, R178 ;  /* 0x000000b200027308 */ /* 0x000f220000000800 */
[C---:B------:R-:W-:Y:S02]  /*8820*/  FMUL.FTZ R126, R0.reuse, R126 ;  /* 0x0000007e007e7220 */ /* 0x040fe40000410000 */
[C---:B------:R-:W-:Y:S02]  /*8830*/  FMUL.FTZ R127, R0.reuse, R127 ;  /* 0x0000007f007f7220 */ /* 0x040fe40000410000 */
[C---:B------:R-:W-:Y:S02]  /*8840*/  FMUL.FTZ R130, R0.reuse, R130 ;  /* 0x0000008200827220 */ /* 0x040fe40000410000 */
[C---:B------:R-:W-:Y:S03]  /*8850*/  FMUL.FTZ R131, R0.reuse, R131 ;  /* 0x0000008300837220 */ /* 0x040fe60000410000 */
[----:B------:R-:W5:Y:S10]  /*8860*/  MUFU.EX2 R178, R172 ;  /* 0x000000ac00b27308 */ /* 0x000f740000000800 */
[----:B------:R-:W1:Y:S01]  /*8870*/  MUFU.EX2 R172, R152 ;  /* 0x0000009800ac7308 */ /* 0x000e620000000800 */
[----:B--2---:R-:W-:Y:S01]  /*8880*/  FFMA.FTZ R148, R0, R148, R169 ;  /* 0x0000009400947223 */ /* 0x004fe200000100a9 */
[----:B------:R-:W-:Y:S01]  /*8890*/  F2FP.PACK_AB R169, R156, R169 ;  /* 0x000000a99ca9723e */ /* 0x000fe200000000ff */
[----:B---3--:R-:W-:Y:S01]  /*88a0*/  FADD.FTZ R0, R133, R155 ;  /* 0x0000009b85007221 */ /* 0x008fe20000010000 */
[----:B------:R-:W-:Y:S03]  /*88b0*/  MOV R155, R145 ;  /* 0x00000091009b7202 */ /* 0x000fe60000000f00 */
[----:B----4-:R-:W-:Y:S02]  /*88c0*/  FADD.FTZ R0, R2, R0 ;  /* 0x0000000002007221 */ /* 0x010fe40000010000 */
[C---:B-1----:R-:W-:Y:S05]  /*88d0*/  HMMA.16816.F32 R4, R168.reuse, R136, R4 ;  /* 0x00000088a804723c */ /* 0x042fea0000001804 */
[----:B------:R-:W-:Y:S03]  /*88e0*/  FADD.FTZ R0, R144, R0 ;  /* 0x0000000090007221 */ /* 0x000fe60000010000 */
[C---:B------:R-:W-:Y:S01]  /*88f0*/  HMMA.16816.F32 R8, R168.reuse, R138, R8 ;  /* 0x0000008aa808723c */ /* 0x040fe20000001808 */
[----:B------:R-:W1:Y:S03]  /*8900*/  LDSM.16.MT88.4 R136, [R240] ;  /* 0x00000000f088783b */ /* 0x000e660000004200 */
[C---:B------:R-:W-:Y:S04]  /*8910*/  FADD.FTZ R0, R135.reuse, R0 ;  /* 0x0000000087007221 */ /* 0x040fe80000010000 */
[C---:B-1----:R-:W-:Y:S08]  /*8920*/  HMMA.16816.F32 R12, R168.reuse, R136, R12 ;  /* 0x00000088a80c723c */ /* 0x042ff0000000180c */
[C---:B------:R-:W-:Y:S01]  /*8930*/  HMMA.16816.F32 R16, R168.reuse, R138, R16 ;  /* 0x0000008aa810723c */ /* 0x040fe20000001810 */
[----:B------:R-:W1:Y:S07]  /*8940*/  LDSM.16.MT88.4 R136, [R239] ;  /* 0x00000000ef88783b */ /* 0x000e6e0000004200 */
[C---:B-1----:R-:W-:Y:S08]  /*8950*/  HMMA.16816.F32 R20, R168.reuse, R136, R20 ;  /* 0x00000088a814723c */ /* 0x042ff00000001814 */
[C---:B------:R-:W-:Y:S01]  /*8960*/  HMMA.16816.F32 R24, R168.reuse, R138, R24 ;  /* 0x0000008aa818723c */ /* 0x040fe20000001818 */
[----:B------:R-:W1:Y:S07]  /*8970*/  LDSM.16.MT88.4 R136, [R243] ;  /* 0x00000000f388783b */ /* 0x000e6e0000004200 */
        /* <DEDUP_REMOVED lines=39> */
[----:B------:R-:W1:Y:S03]  /*8bf0*/  MUFU.EX2 R133, R155 ;  /* 0x0000009b00857308 */ /* 0x000e660000000800 */
[----:B-----5:R-:W-:Y:S03]  /*8c00*/  F2FP.PACK_AB R137, R178, R179 ;  /* 0x000000b3b289723e */ /* 0x020fe600000000ff */
[----:B------:R-:W-:Y:S02]  /*8c10*/  F2FP.PACK_AB R138, R135, R144 ;  /* 0x00000090878a723e */ /* 0x000fe400000000ff */
[----:B------:R-:W2:Y:S02]  /*8c20*/  LDSM.16.MT88.4 R144, [R240+0x800] ;  /* 0x00080000f090783b */ /* 0x000ea40000004200 */
[----:B------:R-:W3:Y:S01]  /*8c30*/  MUFU.EX2 R2, R154 ;  /* 0x0000009a00027308 */ /* 0x000ee20000000800 */
[----:B------:R-:W-:Y:S02]  /*8c40*/  F2FP.PACK_AB R139, R176, R177 ;  /* 0x000000b1b08b723e */ /* 0x000fe400000000ff */
[----:B------:R-:W-:Y:S02]  /*8c50*/  F2FP.PACK_AB R169, R175, R174 ;  /* 0x000000aeafa9723e */ /* 0x000fe400000000ff */
[----:B------:R-:W-:Y:S03]  /*8c60*/  F2FP.PACK_AB R171, R173, R172 ;  /* 0x000000acadab723e */ /* 0x000fe600000000ff */
[C---:B------:R-:W-:Y:S02]  /*8c70*/  HMMA.16816.F32 R4, R136.reuse, R140, R4 ;  /* 0x0000008c8804723c */ /* 0x040fe40000001804 */
[----:B------:R-:W4:Y:S03]  /*8c80*/  MUFU.EX2 R135, R159 ;  /* 0x0000009f00877308 */ /* 0x000f260000000800 */
[----:B-1----:R-:W-:Y:S03]  /*8c90*/  FADD.FTZ R0, R133, R0 ;  /* 0x0000000085007221 */ /* 0x002fe60000010000 */
[C---:B------:R-:W-:Y:S01]  /*8ca0*/  HMMA.16816.F32 R8, R136.reuse, R142, R8 ;  /* 0x0000008e8808723c */ /* 0x040fe20000001808 */
[----:B------:R-:W1:Y:S03]  /*8cb0*/  LDSM.16.MT88.4 R140, [R239+0x800] ;  /* 0x00080000ef8c783b */ /* 0x000e660000004200 */
[C---:B---3--:R-:W-:Y:S05]  /*8cc0*/  F2FP.PACK_AB R168, R2.reuse, R133 ;  /* 0x0000008502a8723e */ /* 0x048fea00000000ff */
[----:B------:R-:W-:Y:S03]  /*8cd0*/  LDSM.16.MT88.4 R152, [R238+0x1000] ;  /* 0x00100000ee98783b */ /* 0x000fe60000004200 */
[----:B------:R-:W-:Y:S02]  /*8ce0*/  FADD.FTZ R0, R2, R0 ;  /* 0x0000000002007221 */ /* 0x000fe40000010000 */
[----:B------:R-:W-:Y:S03]  /*8cf0*/  FADD.FTZ R2, R156, R148 ;  /* 0x000000949c027221 */ /* 0x000fe60000010000 */
[----:B------:R-:W3:Y:S01]  /*8d00*/  LDL R133, [R1+0xc] ;  /* 0x00000c0001857983 */ /* 0x000ee20000100800 */
[----:B----4-:R-:W-:Y:S01]  /*8d10*/  FADD.FTZ R0, R135, R0 ;  /* 0x0000000087007221 */ /* 0x010fe20000010000 */
[C---:B------:R-:W-:Y:S01]  /*8d20*/  F2FP.PACK_AB R170, R132.reuse, R135 ;  /* 0x0000008784aa723e */ /* 0x040fe200000000ff */
[C---:B--2---:R-:W-:Y:S03]  /*8d30*/  HMMA.16816.F32 R12, R136.reuse, R144, R12 ;  /* 0x00000090880c723c */ /* 0x044fe6000000180c */
[----:B------:R-:W-:Y:S01]  /*8d40*/  FADD.FTZ R0, R132, R0 ;  /* 0x0000000084007221 */ /* 0x000fe20000010000 */
[----:B------:R-:W-:Y:S04]  /*8d50*/  MOV R132, R150 ;  /* 0x0000009600847202 */ /* 0x000fe80000000f00 */
[C---:B------:R-:W-:Y:S01]  /*8d60*/  HMMA.16816.F32 R16, R136.reuse, R146, R16 ;  /* 0x000000928810723c */ /* 0x040fe20000001810 */
[----:B------:R-:W2:Y:S08]  /*8d70*/  LDSM.16.MT88.4 R144, [R241+0x800] ;  /* 0x00080000f190783b */ /* 0x000eb00000004200 */
[----:B------:R4:W-:Y:S01]  /*8d80*/  STL [R1+0x4], R0 ;  /* 0x0000040001007387 */ /* 0x0009e20000100800 */
[C---:B-1----:R-:W-:Y:S08]  /*8d90*/  HMMA.16816.F32 R20, R136.reuse, R140, R20 ;  /* 0x0000008c8814723c */ /* 0x042ff00000001814 */
[C---:B------:R-:W-:Y:S01]  /*8da0*/  HMMA.16816.F32 R24, R136.reuse, R142, R24 ;  /* 0x0000008e8818723c */ /* 0x040fe20000001818 */
[----:B------:R-:W1:Y:S03]  /*8db0*/  LDSM.16.MT88.4 R140, [R238+0x2000] ;  /* 0x00200000ee8c783b */ /* 0x000e660000004200 */
[----:B----4-:R-:W-:Y:S04]  /*8dc0*/  FADD.FTZ R0, R149, R2 ;  /* 0x0000000295007221 */ /* 0x010fe80000010000 */
[----:B------:R-:W-:Y:S01]  /*8dd0*/  FADD.FTZ R0, R132, R0 ;  /* 0x0000000084007221 */ /* 0x000fe20000010000 */
[C---:B--2---:R-:W-:Y:S03]  /*8de0*/  HMMA.16816.F32 R28, R136.reuse, R144, R28 ;  /* 0x00000090881c723c */ /* 0x044fe6000000181c */
[----:B------:R-:W-:Y:S04]  /*8df0*/  FADD.FTZ R0, R179, R0 ;  /* 0x00000000b3007221 */ /* 0x000fe80000010000 */
[----:B------:R-:W-:Y:S01]  /*8e00*/  FADD.FTZ R0, R178, R0 ;  /* 0x00000000b2007221 */ /* 0x000fe20000010000 */
[C---:B------:R-:W-:Y:S01]  /*8e10*/  HMMA.16816.F32 R32, R136.reuse, R146, R32 ;  /* 0x000000928820723c */ /* 0x040fe20000001820 */
[----:B------:R-:W2:Y:S03]  /*8e20*/  LDSM.16.MT88.4 R144, [R240+0x2000] ;  /* 0x00200000f090783b */ /* 0x000ea60000004200 */
[----:B------:R-:W-:Y:S04]  /*8e30*/  FADD.FTZ R0, R177, R0 ;  /* 0x00000000b1007221 */ /* 0x000fe80000010000 */
[----:B------:R-:W-:Y:S01]  /*8e40*/  FADD.FTZ R0, R176, R0 ;  /* 0x00000000b0007221 */ /* 0x000fe20000010000 */
[C---:B-1----:R-:W-:Y:S03]  /*8e50*/  HMMA.16816.F32 R36, R136.reuse, R140, R36 ;  /* 0x0000008c8824723c */ /* 0x042fe60000001824 */
[----:B------:R-:W-:Y:S04]  /*8e60*/  FADD.FTZ R0, R174, R0 ;  /* 0x00000000ae007221 */ /* 0x000fe80000010000 */
[----:B------:R-:W-:Y:S01]  /*8e70*/  FADD.FTZ R0, R175, R0 ;  /* 0x00000000af007221 */ /* 0x000fe20000010000 */
[C---:B------:R-:W-:Y:S01]  /*8e80*/  HMMA.16816.F32 R40, R136.reuse, R142, R40 ;  /* 0x0000008e8828723c */ /* 0x040fe20000001828 */
[----:B------:R-:W1:Y:S03]  /*8e90*/  LDSM.16.MT88.4 R140, [R239+0x2000] ;  /* 0x00200000ef8c783b */ /* 0x000e660000004200 */
[----:B------:R-:W-:Y:S01]  /*8ea0*/  FADD.FTZ R2, R172, R0 ;  /* 0x00000000ac027221 */ /* 0x000fe20000010000 */
[C---:B------:R-:W-:Y:S03]  /*8eb0*/  IADD3 R0, R252.reuse, -0x1, RZ ;  /* 0xfffffffffc007810 */ /* 0x040fe60007ffe0ff */
[----:B------:R-:W-:Y:S05]  /*8ec0*/  FADD.FTZ R2, R173, R2 ;  /* 0x00000002ad027221 */ /* 0x000fea0000010000 */
[----:B------:R-:W-:Y:S01]  /*8ed0*/  STL [R1+0x8], R2 ;  /* 0x0000080201007387 */ /* 0x000fe20000100800 */
        /* <DEDUP_REMOVED lines=24> */
[C---:B--2---:R-:W-:Y:S03]  /*9060*/  HMMA.16816.F32 R108, R136.reuse, R144, R108 ;  /* 0x00000090886c723c */ /* 0x044fe6000000186c */
[----:B---3--:R-:W-:Y:S02]  /*9070*/  ISETP.GT.AND P1, PT, R252, R133, PT ;  /* 0x00000085fc00720c */ /* 0x008fe40003f24270 */
[----:B------:R-:W-:Y:S02]  /*9080*/  MOV R252, R0 ;  /* 0x0000000000fc7202 */ /* 0x000fe40000000f00 */
[----:B------:R-:W-:Y:S01]  /*9090*/  MOV R133, R3 ;  /* 0x0000000300857202 */ /* 0x000fe20000000f00 */
[C---:B------:R-:W-:Y:S01]  /*90a0*/  HMMA.16816.F32 R112, R136.reuse, R146, R112 ;  /* 0x000000928870723c */ /* 0x040fe20000001870 */
[----:B------:R-:W2:Y:S07]  /*90b0*/  LDSM.16.MT88.4 R144, [R241+0x5000] ;  /* 0x00500000f190783b */ /* 0x000eae0000004200 */
[C---:B-1----:R-:W-:Y:S08]  /*90c0*/  HMMA.16816.F32 R116, R136.reuse, R140, R116 ;  /* 0x0000008c8874723c */ /* 0x042ff00000001874 */
[C---:B------:R-:W-:Y:S08]  /*90d0*/  HMMA.16816.F32 R120, R136.reuse, R142, R120 ;  /* 0x0000008e8878723c */ /* 0x040ff00000001878 */
[C---:B--2---:R-:W-:Y:S08]  /*90e0*/  HMMA.16816.F32 R124, R136.reuse, R144, R124 ;  /* 0x00000090887c723c */ /* 0x044ff0000000187c */
[----:B------:R-:W-:Y:S01]  /*90f0*/  HMMA.16816.F32 R128, R136, R146, R128 ;  /* 0x000000928880723c */ /* 0x000fe20000001880 */
[----:B------:R-:W1:Y:S07]  /*9100*/  LDSM.16.MT88.4 R144, [R240+0x1000] ;  /* 0x00100000f090783b */ /* 0x000e6e0000004200 */
[C---:B------:R-:W-:Y:S01]  /*9110*/  HMMA.16816.F32 R156, R168.reuse, R152, R4 ;  /* 0x00000098a89c723c */ /* 0x040fe20000001804 */
[----:B------:R-:W2:Y:S07]  /*9120*/  LDSM.16.MT88.4 R136, [R239+0x1000] ;  /* 0x00100000ef88783b */ /* 0x000eae0000004200 */
[C---:B------:R-:W-:Y:S01]  /*9130*/  HMMA.16816.F32 R152, R168.reuse, R154, R8 ;  /* 0x0000009aa898723c */ /* 0x040fe20000001808 */
[----:B------:R-:W3:Y:S08]  /*9140*/  LDSM.16.MT88.4 R4, [R241+0x1000] ;  /* 0x00100000f104783b */ /* 0x000ef00000004200 */
[----:B------:R-:W4:Y:S01]  /*9150*/  LDSM.16.MT88.4 R8, [R238+0x2800] ;  /* 0x00280000ee08783b */ /* 0x000f220000004200 */
[C---:B-1----:R-:W-:Y:S07]  /*9160*/  HMMA.16816.F32 R148, R168.reuse, R144, R12 ;  /* 0x00000090a894723c */ /* 0x042fee000000180c */
[----:B------:R-:W1:Y:S01]  /*9170*/  LDSM.16.MT88.4 R12, [R240+0x2800] ;  /* 0x00280000f00c783b */ /* 0x000e620000004200 */
[C---:B------:R-:W-:Y:S08]  /*9180*/  HMMA.16816.F32 R144, R168.reuse, R146, R16 ;  /* 0x00000092a890723c */ /* 0x040ff00000001810 */
[C---:B--2---:R-:W-:Y:S08]  /*9190*/  HMMA.16816.F32 R140, R168.reuse, R136, R20 ;  /* 0x00000088a88c723c */ /* 0x044ff00000001814 */
[C---:B------:R-:W-:Y:S08]  /*91a0*/  HMMA.16816.F32 R136, R168.reuse, R138, R24 ;  /* 0x0000008aa888723c */ /* 0x040ff00000001818 */
[C---:B---3--:R-:W-:Y:S08]  /*91b0*/  HMMA.16816.F32 R28, R168.reuse, R4, R28 ;  /* 0x00000004a81c723c */ /* 0x048ff0000000181c */
        /* <DEDUP_REMOVED lines=30> */
[C---:B------:R-:W-:Y:S08]  /*93a0*/  HMMA.16816.F32 R112, R168.reuse, R10, R112 ;  /* 0x0000000aa870723c */ /* 0x040ff00000001870 */
[C---:B-1----:R-:W-:Y:S08]  /*93b0*/  HMMA.16816.F32 R116, R168.reuse, R12, R116 ;  /* 0x0000000ca874723c */ /* 0x042ff00000001874 */
[C---:B------:R-:W-:Y:S08]  /*93c0*/  HMMA.16816.F32 R120, R168.reuse, R14, R120 ;  /* 0x0000000ea878723c */ /* 0x040ff00000001878 */
[C---:B--2---:R-:W-:Y:S08]  /*93d0*/  HMMA.16816.F32 R124, R168.reuse, R4, R124 ;  /* 0x00000004a87c723c */ /* 0x044ff0000000187c */
[----:B------:R-:W-:Y:S01]  /*93e0*/  HMMA.16816.F32 R128, R168, R6, R128 ;  /* 0x00000006a880723c */ /* 0x000fe20000001880 */
[----:B------:R-:W-:Y:S07]  /*93f0*/  @!UPT UIADD3 URZ, URZ, URZ, URZ ;  /* 0x0000003f3f3ff290 */ /* 0x000fee000fffe03f */
[----:B------:R-:W-:-:S11]  /*9400*/  @P1 BRA `(.L_x_55) ;  /* 0xffffcf8000001947 */ /* 0x000fd6000383ffff */
.L_x_43:
[----:B------:R-:W-:Y:S05]  /*9410*/  BRA.DIV ~URZ, `(.L_x_56) ;  /* 0x000069727f007947 */ /* 0x000fea000b800000 */
[----:B------:R-:W2:Y:S04]  /*9420*/  LDL.LU R7, [R1+0x4] ;  /* 0x0000040001077983 */ /* 0x000ea80000300800 */
[----:B------:R-:W3:Y:S04]  /*9430*/  LDL.LU R6, [R1+0x8] ;  /* 0x0000080001067983 */ /* 0x000ee80000300800 */
[----:B--2---:R-:W1:Y:S04]  /*9440*/  SHFL.BFLY PT, R0, R7, 0x2, 0x1f ;  /* 0x0c401f0007007f89 */ /* 0x004e6800000e0000 */
[----:B---3--:R-:W2:Y:S01]  /*9450*/  SHFL.BFLY PT, R2, R6, 0x2, 0x1f ;  /* 0x0c401f0006027f89 */ /* 0x008ea200000e0000 */
[----:B-1----:R-:W-:-:S02]  /*9460*/  FADD.FTZ R0, R0, R7 ;  /* 0x0000000700007221 */ /* 0x002fc40000010000 */
[----:B--2---:R-:W-:-:S03]  /*9470*/  FADD.FTZ R5, R2, R6 ;  /* 0x0000000602057221 */ /* 0x004fc60000010000 */
[----:B------:R-:W1:Y:S04]  /*9480*/  SHFL.BFLY PT, R2, R0, 0x1, 0x1f ;  /* 0x0c201f0000027f89 */ /* 0x000e6800000e0000 */
[----:B------:R2:W3:Y:S01]  /*9490*/  SHFL.BFLY PT, R3, R5, 0x1, 0x1f ;  /* 0x0c201f0005037f89 */ /* 0x0004e200000e0000 */
[----:B-1----:R-:W-:-:S05]  /*94a0*/  FADD.FTZ R4, R0, R2 ;  /* 0x0000000200047221 */ /* 0x002fca0000010000 */
.L_x_132:
[----:B------:R-:W-:Y:S01]  /*94b0*/  FSETP.NE.FTZ.AND P1, PT, R4, RZ, PT ;  /* 0x000000ff0400720b */ /* 0x000fe20003f35000 */
[----:B---3--:R-:W-:Y:S01]  /*94c0*/  FADD.FTZ R3, R3, R5 ;  /* 0x0000000503037221 */ /* 0x008fe20000010000 */
[----:B------:R-:W-:Y:S02]  /*94d0*/  MOV R18, 0xff800000 ;  /* 0xff80000000127802 */ /* 0x000fe40000000f00 */
[----:B------:R-:W-:Y:S02]  /*94e0*/  MOV R19, 0xff800000 ;  /* 0xff80000000137802 */ /* 0x000fe40000000f00 */
[----:B------:R-:W-:-:S07]  /*94f0*/  FSETP.NE.FTZ.AND P0, PT, R3, RZ, PT ;  /* 0x000000ff0300720b */ /* 0x000fce0003f15000 */
[----:B------:R-:W1:Y:S01]  /*9500*/  @P1 MUFU.LG2 R0, R4 ;  /* 0x0000000400001308 */ /* 0x000e620000000c00 */
[----:B------:R-:W-:-:S05]  /*9510*/  @P1 MOV R2, 0x3f317218 ;  /* 0x3f31721800021802 */ /* 0x000fca0000000f00 */
[----:B------:R-:W-:Y:S02]  /*9520*/  @P1 FMUL.FTZ R2, R2, c[0x0][0x2d0] ;  /* 0x0000b40002021a20 */ /* 0x000fe40000410000 */
[----:B-1----:R-:W-:-:S04]  /*9530*/  @P1 FMUL.FTZ R0, R0, 0.69314718246459960938 ;  /* 0x3f31721800001820 */ /* 0x002fc80000410000 */
[----:B------:R-:W-:Y:S01]  /*9540*/  @P1 FFMA.FTZ R18, R2, R134, R0 ;  /* 0x0000008602121223 */ /* 0x000fe20000010000 */
[----:B------:R-:W-:Y:S01]  /*9550*/  MOV R2, RZ ;  /* 0x000000ff00027202 */ /* 0x000fe20000000f00 */
[----:B------:R-:W1:Y:S08]  /*9560*/  @P0 MUFU.LG2 R0, R3 ;  /* 0x0000000300000308 */ /* 0x000e700000000c00 */
[----:B------:R3:W4:Y:S01]  /*9570*/  @P1 MUFU.RCP R2, R4 ;  /* 0x0000000400021308 */ /* 0x0007220000001000 */
[----:B-1----:R-:W-:Y:S01]  /*9580*/  @P0 FMUL.FTZ R0, R0, 0.69314718246459960938 ;  /* 0x3f31721800000820 */ /* 0x002fe20000410000 */
[----:B---3--:R-:W-:Y:S01]  /*9590*/  @P0 MOV R4, 0x3f317218 ;  /* 0x3f31721800040802 */ /* 0x008fe20000000f00 */
[----:B----4-:R-:W-:-:S02]  /*95a0*/  FMUL.FTZ R134, R2, R144 ;  /* 0x0000009002867220 */ /* 0x010fc40000410000 */
[----:B------:R-:W-:Y:S02]  /*95b0*/  FMUL.FTZ R135, R2, R145 ;  /* 0x0000009102877220 */ /* 0x000fe40000410000 */
[----:B------:R-:W-:Y:S02]  /*95c0*/  @P0 FMUL.FTZ R4, R4, c[0x0][0x2d0] ;  /* 0x0000b40004040a20 */ /* 0x000fe40000410000 */
[----:B------:R-:W-:Y:S02]  /*95d0*/  FMUL.FTZ R24, R2, R156 ;  /* 0x0000009c02187220 */ /* 0x000fe40000410000 */
[----:B------:R-:W-:Y:S01]  /*95e0*/  @P0 FFMA.FTZ R19, R4, R133, R0 ;  /* 0x0000008504130223 */ /* 0x000fe20000010000 */
[----:B------:R-:W-:Y:S01]  /*95f0*/  MOV R0, RZ ;  /* 0x000000ff00007202 */ /* 0x000fe20000000f00 */
[C---:B------:R-:W-:Y:S02]  /*9600*/  FMUL.FTZ R25, R2.reuse, R157 ;  /* 0x0000009d02197220 */ /* 0x040fe40000410000 */
[----:B------:R-:W-:-:S02]  /*9610*/  FMUL.FTZ R132, R2, R148 ;  /* 0x0000009402847220 */ /* 0x000fc40000410000 */
[C---:B------:R-:W-:Y:S01]  /*9620*/  FMUL.FTZ R133, R2.reuse, R149 ;  /* 0x0000009502857220 */ /* 0x040fe20000410000 */
[----:B------:R-:W1:Y:S01]  /*9630*/  @P0 MUFU.RCP R0, R3 ;  /* 0x0000000300000308 */ /* 0x000e620000001000 */
        /* <DEDUP_REMOVED lines=9> */
[----:B------:R-:W-:Y:S02]  /*96d0*/  FMUL.FTZ R21, R2, R129 ;  /* 0x0000008102157220 */ /* 0x000fe40000410000 */
[----:B-1----:R-:W-:-:S02]  /*96e0*/  FMUL.FTZ R156, R0, R34 ;  /* 0x00000022009c7220 */ /* 0x002fc40000410000 */
[----:B------:R-:W-:Y:S02]  /*96f0*/  FMUL.FTZ R157, R0, R35 ;  /* 0x00000023009d7220 */ /* 0x000fe40000410000 */
[C---:B------:R-:W-:Y:S02]  /*9700*/  FMUL.FTZ R104, R2.reuse, R108 ;  /* 0x0000006c02687220 */ /* 0x040fe40000410000 */
[C---:B------:R-:W-:Y:S02]  /*9710*/  FMUL.FTZ R105, R2.reuse, R109 ;  /* 0x0000006d02697220 */ /* 0x040fe40000410000 */
[C---:B------:R-:W-:Y:S02]  /*9720*/  FMUL.FTZ R152, R2.reuse, R116 ;  /* 0x0000007402987220 */ /* 0x040fe40000410000 */
[----:B------:R-:W-:Y:S02]  /*9730*/  FMUL.FTZ R153, R2, R117 ;  /* 0x0000007502997220 */ /* 0x000fe40000410000 */
[----:B------:R-:W-:-:S02]  /*9740*/  FMUL.FTZ R128, R0, R150 ;  /* 0x0000009600807220 */ /* 0x000fc40000410000 */
[C---:B------:R-:W-:Y:S02]  /*9750*/  FMUL.FTZ R129, R0.reuse, R151 ;  /* 0x0000009700817220 */ /* 0x040fe40000410000 */
[C---:B------:R-:W-:Y:S02]  /*9760*/  FMUL.FTZ R120, R0.reuse, R146 ;  /* 0x0000009200787220 */ /* 0x040fe40000410000 */
[C---:B------:R-:W-:Y:S02]  /*9770*/  FMUL.FTZ R121, R0.reuse, R147 ;  /* 0x0000009300797220 */ /* 0x040fe40000410000 */
[C---:B------:R-:W-:Y:S02]  /*9780*/  FMUL.FTZ R34, R0.reuse, R42 ;  /* 0x0000002a00227220 */ /* 0x040fe40000410000 */
[----:B------:R-:W-:Y:S02]  /*9790*/  FMUL.FTZ R35, R0, R43 ;  /* 0x0000002b00237220 */ /* 0x000fe40000410000 */
[----:B------:R-:W-:-:S02]  /*97a0*/  FMUL.FTZ R108, R2, R112 ;  /* 0x00000070026c7220 */ /* 0x000fc40000410000 */
[----:B------:R-:W-:Y:S02]  /*97b0*/  FMUL.FTZ R109, R2, R113 ;  /* 0x00000071026d7220 */ /* 0x000fe40000410000 */
[C---:B------:R-:W-:Y:S02]  /*97c0*/  FMUL.FTZ R116, R0.reuse, R158 ;  /* 0x0000009e00747220 */ /* 0x040fe40000410000 */
[C---:B------:R-:W-:Y:S02]  /*97d0*/  FMUL.FTZ R117, R0.reuse, R159 ;  /* 0x0000009f00757220 */ /* 0x040fe40000410000 */
[C---:B------:R-:W-:Y:S02]  /*97e0*/  FMUL.FTZ R150, R0.reuse, R142 ;  /* 0x0000008e00967220 */ /* 0x040fe40000410000 */
[C---:B------:R-:W-:Y:S02]  /*97f0*/  FMUL.FTZ R151, R0.reuse, R143 ;  /* 0x0000008f00977220 */ /* 0x040fe40000410000 */
[----:B------:R-:W-:-:S02]  /*9800*/  FMUL.FTZ R146, R0, R50 ;  /* 0x0000003200927220 */ /* 0x000fc40000410000 */
[C---:B------:R-:W-:Y:S02]  /*9810*/  FMUL.FTZ R147, R0.reuse, R51 ;  /* 0x0000003300937220 */ /* 0x040fe40000410000 */
[C---:B------:R-:W-:Y:S02]  /*9820*/  FMUL.FTZ R42, R0.reuse, R66 ;  /* 0x00000042002a7220 */ /* 0x040fe40000410000 */
[----:B------:R-:W-:Y:S02]  /*9830*/  FMUL.FTZ R43, R0, R67 ;  /* 0x00000043002b7220 */ /* 0x000fe40000410000 */
[C---:B------:R-:W-:Y:S02]  /*9840*/  FMUL.FTZ R112, R2.reuse, R124 ;  /* 0x0000007c02707220 */ /* 0x040fe40000410000 */
[----:B------:R-:W-:Y:S02]  /*9850*/  FMUL.FTZ R113, R2, R125 ;  /* 0x0000007d02717220 */ /* 0x000fe40000410000 */
        /* <DEDUP_REMOVED lines=47> */
[----:B------:R-:W-:Y:S01]  /*9b50*/  FMUL.FTZ R31, R0, R131 ;  /* 0x00000083001f7220 */ /* 0x000fe20000410000 */
[----:B------:R-:W-:Y:S01]  /*9b60*/  MOV R0, 0x1 ;  /* 0x0000000100007802 */ /* 0x000fe20000000f00 */
        /* <DEDUP_REMOVED lines=40> */
.L_x_30:
[----:B-1----:R1:W5:Y:S04]  /*9df0*/  LDL R6, [R1+0x48] ;  /* 0x0000480001067983 */ /* 0x0023680000100800 */
[----:B------:R-:W3:Y:S01]  /*9e00*/  S2R R2, SR_TID.X ;  /* 0x0000000000027919 */ /* 0x000ee20000002100 */
[----:B------:R-:W-:Y:S01]  /*9e10*/  BSSY B0, `(.L_x_57) ;  /* 0x0000011000007945 */ /* 0x000fe20003800000 */
[----:B---3--:R-:W-:-:S13]  /*9e20*/  LOP3.LUT P0, RZ, R2, 0xff, RZ, 0xc0, !PT ;  /* 0x000000ff02ff7812 */ /* 0x008fda000780c0ff */
[----:B------:R-:W-:Y:S05]  /*9e30*/  @P0 BRA `(.L_x_58) ;  /* 0x000000e000000947 */ /* 0x000fea0003800000 */
[----:B-1----:R-:W1:Y:S01]  /*9e40*/  S2R R2, SR_LANEID ;  /* 0x0000000000027919 */ /* 0x002e620000000000 */
[----:B------:R-:W-:Y:S01]  /*9e50*/  VOTEU.ANY UR4, UPT, PT ;  /* 0x0000000000047886 */ /* 0x000fe200038e0100 */
[----:B------:R-:W-:Y:S01]  /*9e60*/  IMAD.MOV.U32 R4, RZ, RZ, c[0x0][0x560] ;  /* 0x00015800ff047624 */ /* 0x000fe200078e00ff */
[----:B------:R-:W1:Y:S01]  /*9e70*/  FLO.U32 R3, UR4 ;  /* 0x0000000400037d00 */ /* 0x000e6200080e0000 */
[----:B--2---:R-:W-:Y:S01]  /*9e80*/  IMAD.MOV.U32 R5, RZ, RZ, c[0x0][0x564] ;  /* 0x00015900ff057624 */ /* 0x004fe200078e00ff */
[----:B-1----:R-:W-:-:S06]  /*9e90*/  ISETP.EQ.U32.AND P0, PT, R3, R2, PT ;  /* 0x000000020300720c */ /* 0x002fcc0003f02070 */
[----:B------:R-:W1:Y:S07]  /*9ea0*/  POPC R2, UR4 ;  /* 0x0000000400027d09 */ /* 0x000e6e0008000000 */
[----:B-1----:R1:W2:Y:S04]  /*9eb0*/  @P0 ATOMG.E.ADD.STRONG.GPU PT, R2, [R4.64], R2 ;  /* 0x00000002040209a8 */ /* 0x0022a800081ee1c6 */
[----:B-1----:R-:W1:Y:S04]  /*9ec0*/  S2R R4, SR_LTMASK ;  /* 0x0000000000047919 */ /* 0x002e680000003900 */
[----:B--2---:R1:W2:Y:S02]  /*9ed0*/  SHFL.IDX PT, R3, R2, R3, 0x1f ;  /* 0x00001f0302037589 */ /* 0x0042a400000e0000 */
[----:B-1----:R-:W-:-:S06]  /*9ee0*/  LOP3.LUT R2, R4, UR4, RZ, 0xc0, !PT ;  /* 0x0000000404027c12 */ /* 0x002fcc000f8ec0ff */
[----:B------:R-:W2:Y:S02]  /*9ef0*/  POPC R2, R2 ;  /* 0x0000000200027309 */ /* 0x000ea40000000000 */
[----:B--2--5:R-:W-:-:S05]  /*9f00*/  IADD3 R6, R3, c[0x0][0xc], R2 ;  /* 0x0000030003067a10 */ /* 0x024fca0007ffe002 */
[----:B------:R1:W-:Y:S02]  /*9f10*/  STL [R1+0x48], R6 ;  /* 0x0000480601007387 */ /* 0x0003e40000100800 */
.L_x_58:
[----:B-1----:R-:W-:Y:S05]  /*9f20*/  BSYNC B0 ;  /* 0x0000000000007941 */ /* 0x002fea0003800000 */
.L_x_57:
[----:B------:R-:W-:Y:S01]  /*9f30*/  PRMT R0, R0, 0x9910, RZ ;  /* 0x0000991000007816 */ /* 0x000fe200000000ff */
[----:B------:R-:W-:Y:S01]  /*9f40*/  BSSY B1, `(.L_x_59) ;  /* 0x000046d000017945 */ /* 0x000fe20003800000 */
[----:B-----5:R-:W-:Y:S02]  /*9f50*/  IMAD.MOV.U32 R102, RZ, RZ, R6 ;  /* 0x000000ffff667224 */ /* 0x020fe400078e0006 */
[----:B------:R-:W-:-:S13]  /*9f60*/  ISETP.NE.AND P0, PT, R0, RZ, PT ;  /* 0x000000ff0000720c */ /* 0x000fda0003f05270 */
[----:B------:R-:W-:Y:S05]  /*9f70*/  @!P0 BRA `(.L_x_60) ;  /* 0x000035d000008947 */ /* 0x000fea0003800000 */
[----:B--2---:R-:W2:Y:S04]  /*9f80*/  LDL R5, [R1+0x5c] ;  /* 0x00005c0001057983 */ /* 0x004ea80000100800 */
[----:B------:R-:W3:Y:S04]  /*9f90*/  LDL R11, [R1+0x60] ;  /* 0x00006000010b7983 */ /* 0x000ee80000100800 */
[----:B------:R-:W4:Y:S04]  /*9fa0*/  LDL R10, [R1+0x68] ;  /* 0x00006800010a7983 */ /* 0x000f280000100800 */
[----:B------:R-:W3:Y:S04]  /*9fb0*/  LDL R4, [R1+0x64] ;  /* 0x0000640001047983 */ /* 0x000ee80000100800 */
[----:B------:R-:W3:Y:S04]  /*9fc0*/  LDL R9, [R1+0x78] ;  /* 0x0000780001097983 */ /* 0x000ee80000100800 */
[----:B------:R-:W3:Y:S04]  /*9fd0*/  LDL R8, [R1+0x70] ;  /* 0x0000700001087983 */ /* 0x000ee80000100800 */
[----:B------:R-:W3:Y:S04]  /*9fe0*/  LDL R7, [R1+0x74] ;  /* 0x0000740001077983 */ /* 0x000ee80000100800 */
[----:B------:R-:W3:Y:S01]  /*9ff0*/  LDL R3, [R1+0x6c] ;  /* 0x00006c0001037983 */ /* 0x000ee20000100800 */
[----:B------:R-:W-:Y:S01]  /*a000*/  WARPSYNC 0xffffffff ;  /* 0xffffffff00007948 */ /* 0x000fe20003800000 */
[----:B------:R-:W-:-:S02]  /*a010*/  F2FP.PACK_AB R2, R25, R24 ;  /* 0x000000181902723e */ /* 0x000fc400000000ff */
[----:B------:R-:W-:Y:S01]  /*a020*/  BAR.SYNC.DEFER_BLOCKING 0x1, 0x100 ;  /* 0x0044000000007b1d */ /* 0x000fe20000010000 */
[----:B------:R-:W-:-:S05]  /*a030*/  F2FP.PACK_AB R0, R117, R116 ;  /* 0x000000747500723e */ /* 0x000fca00000000ff */
[----:B------:R-:W4:Y:S04]  /*a040*/  LDL.LU R6, [R1+0x40] ;  /* 0x0000400001067983 */ /* 0x000f280000300800 */
[----:B--2---:R1:W-:Y:S04]  /*a050*/  STS [R5], R2 ;  /* 0x0000000205007388 */ /* 0x0043e80000000800 */
[----:B------:R2:W-:Y:S01]  /*a060*/  STS [R5+0x400], R0 ;  /* 0x0004000005007388 */ /* 0x0005e20000000800 */
[----:B-1----:R-:W-:Y:S02]  /*a070*/  F2FP.PACK_AB R2, R27, R26 ;  /* 0x0000001a1b02723e */ /* 0x002fe400000000ff */
[----:B--2---:R-:W-:-:S03]  /*a080*/  F2FP.PACK_AB R0, R155, R154 ;  /* 0x0000009a9b00723e */ /* 0x004fc600000000ff */
[----:B---3--:R1:W-:Y:S04]  /*a090*/  STS [R11], R2 ;  /* 0x000000020b007388 */ /* 0x0083e80000000800 */
[----:B------:R2:W-:Y:S01]  /*a0a0*/  STS [R11+0x400], R0 ;  /* 0x000400000b007388 */ /* 0x0005e20000000800 */
[----:B-1----:R-:W-:Y:S02]  /*a0b0*/  F2FP.PACK_AB R2, R133, R132 ;  /* 0x000000848502723e */ /* 0x002fe400000000ff */
[----:B--2---:R-:W-:-:S03]  /*a0c0*/  F2FP.PACK_AB R0, R129, R128 ;  /* 0x000000808100723e */ /* 0x004fc600000000ff */
[----:B----4-:R1:W-:Y:S04]  /*a0d0*/  STS [R10], R2 ;  /* 0x000000020a007388 */ /* 0x0103e80000000800 */
[----:B------:R2:W-:Y:S01]  /*a0e0*/  STS [R10+0x400], R0 ;  /* 0x000400000a007388 */ /* 0x0005e20000000800 */
[----:B-1----:R-:W-:Y:S02]  /*a0f0*/  F2FP.PACK_AB R2, R135, R134 ;  /* 0x000000868702723e */ /* 0x002fe400000000ff */
[----:B--2---:R-:W-:-:S03]  /*a100*/  F2FP.PACK_AB R0, R121, R120 ;  /* 0x000000787900723e */ /* 0x004fc600000000ff */
[----:B------:R1:W-:Y:S04]  /*a110*/  STS [R4], R2 ;  /* 0x0000000204007388 */ /* 0x0003e80000000800 */
        /* <DEDUP_REMOVED lines=19> */
[----:B------:R1:W-:Y:S04]  /*a250*/  STS [R5+0x4000], R2 ;  /* 0x0040000205007388 */ /* 0x0003e80000000800 */
        /* <DEDUP_REMOVED lines=63> */
[----:B------:R-:W-:Y:S04]  /*a650*/  STS [R5+0xc000], R2 ;  /* 0x00c0000205007388 */ /* 0x000fe80000000800 */
[----:B------:R1:W-:Y:S04]  /*a660*/  STS [R5+0xc400], R0 ;  /* 0x00c4000005007388 */ /* 0x0003e80000000800 */
[----:B-1----:R-:W2:Y:S01]  /*a670*/  LDL.LU R5, [R1+0x44] ;  /* 0x0000440001057983 */ /* 0x002ea20000300800 */
[----:B------:R-:W-:Y:S02]  /*a680*/  F2FP.PACK_AB R2, R101, R100 ;  /* 0x000000646502723e */ /* 0x000fe400000000ff */
[----:B------:R-:W-:-:S03]  /*a690*/  F2FP.PACK_AB R0, R79, R78 ;  /* 0x0000004e4f00723e */ /* 0x000fc600000000ff */
[----:B------:R1:W-:Y:S04]  /*a6a0*/  STS [R11+0xc000], R2 ;  /* 0x00c000020b007388 */ /* 0x0003e80000000800 */
[----:B------:R3:W-:Y:S01]  /*a6b0*/  STS [R11+0xc400], R0 ;  /* 0x00c400000b007388 */ /* 0x0007e20000000800 */
[----:B-1----:R-:W-:Y:S02]  /*a6c0*/  F2FP.PACK_AB R2, R105, R104 ;  /* 0x000000686902723e */ /* 0x002fe400000000ff */
[----:B---3--:R-:W-:-:S03]  /*a6d0*/  F2FP.PACK_AB R0, R83, R82 ;  /* 0x000000525300723e */ /* 0x008fc600000000ff */
        /* <DEDUP_REMOVED lines=10> */
[----:B------:R-:W-:Y:S01]  /*a780*/  ISETP.NE.U32.AND P2, PT, RZ, c[0x0][0x508], PT ;  /* 0x00014200ff007a0c */ /* 0x000fe20003f45070 */
[----:B------:R-:W-:Y:S01]  /*a790*/  IMAD.MOV.U32 R14, RZ, RZ, c[0x0][0x388] ;  /* 0x0000e200ff0e7624 */ /* 0x000fe200078e00ff */
[----:B------:R-:W-:Y:S01]  /*a7a0*/  ISETP.NE.U32.AND P1, PT, RZ, c[0x0][0x500], PT ;  /* 0x00014000ff007a0c */ /* 0x000fe20003f25070 */
[----:B------:R-:W4:Y:S01]  /*a7b0*/  LDL.LU R4, [R1+0x58] ;  /* 0x0000580001047983 */ /* 0x000f220000300800 */
[----:B-1----:R-:W-:Y:S02]  /*a7c0*/  F2FP.PACK_AB R2, R149, R148 ;  /* 0x000000949502723e */ /* 0x002fe400000000ff */
[----:B---3--:R-:W-:-:S03]  /*a7d0*/  F2FP.PACK_AB R0, R87, R86 ;  /* 0x000000565700723e */ /* 0x008fc600000000ff */
[----:B------:R1:W-:Y:S04]  /*a7e0*/  STS [R8+0xc000], R2 ;  /* 0x00c0000208007388 */ /* 0x0003e80000000800 */
[----:B------:R3:W-:Y:S01]  /*a7f0*/  STS [R8+0xc400], R0 ;  /* 0x00c4000008007388 */ /* 0x0007e20000000800 */
[----:B------:R-:W-:Y:S02]  /*a800*/  ISETP.NE.AND.EX P2, PT, RZ, c[0x0][0x50c], PT, P2 ;  /* 0x00014300ff007a0c */ /* 0x000fe40003f45320 */
[----:B-1----:R-:W-:Y:S02]  /*a810*/  F2FP.PACK_AB R2, R113, R112 ;  /* 0x000000707102723e */ /* 0x002fe400000000ff */
[----:B---3--:R-:W-:-:S03]  /*a820*/  F2FP.PACK_AB R0, R59, R58 ;  /* 0x0000003a3b00723e */ /* 0x008fc600000000ff */
[----:B------:R1:W-:Y:S04]  /*a830*/  STS [R7+0xc000], R2 ;  /* 0x00c0000207007388 */ /* 0x0003e80000000800 */
[----:B------:R3:W-:Y:S01]  /*a840*/  STS [R7+0xc400], R0 ;  /* 0x00c4000007007388 */ /* 0x0007e20000000800 */
[----:B-1----:R-:W-:Y:S02]  /*a850*/  F2FP.PACK_AB R2, R21, R20 ;  /* 0x000000141502723e */ /* 0x002fe400000000ff */
[----:B---3--:R-:W-:-:S03]  /*a860*/  F2FP.PACK_AB R0, R31, R30 ;  /* 0x0000001e1f00723e */ /* 0x008fc600000000ff */
[----:B------:R1:W-:Y:S04]  /*a870*/  STS [R3+0xc000], R2 ;  /* 0x00c0000203007388 */ /* 0x0003e80000000800 */
[----:B------:R3:W-:Y:S04]  /*a880*/  STS [R3+0xc400], R0 ;  /* 0x00c4000003007388 */ /* 0x0007e80000000800 */
[----:B------:R-:W-:Y:S01]  /*a890*/  BAR.SYNC.DEFER_BLOCKING 0x1, 0x100 ;  /* 0x0044000000007b1d */ /* 0x000fe20000010000 */
[----:B------:R-:W-:Y:S02]  /*a8a0*/  ISETP.NE.AND.EX P1, PT, RZ, c[0x0][0x504], PT, P1 ;  /* 0x00014100ff007a0c */ /* 0x000fe40003f25310 */
[----:B-1----:R-:W-:Y:S01]  /*a8b0*/  @P2 IADD3 R2, P0, R6, c[0x0][0x508], RZ ;  /* 0x0001420006022a10 */ /* 0x002fe20007f1e0ff */
[----:B---3--:R-:W-:-:S03]  /*a8c0*/  IMAD.MOV.U32 R0, RZ, RZ, RZ ;  /* 0x000000ffff007224 */ /* 0x008fc600078e00ff */
[----:B--2---:R-:W-:-:S05]  /*a8d0*/  @P2 IADD3.X R3, R5, c[0x0][0x50c], RZ, P0, !PT ;  /* 0x0001430005032a10 */ /* 0x004fca00007fe4ff */
[----:B------:R1:W5:Y:S02]  /*a8e0*/  @P2 LDG.E R14, [R2.64] ;  /* 0x00000006020e2981 */ /* 0x000364000c1e1900 */
[----:B-1----:R-:W-:-:S04]  /*a8f0*/  IADD3 R2, P0, R6, c[0x0][0x500], RZ ;  /* 0x0001400006027a10 */ /* 0x002fc80007f1e0ff */
[----:B------:R-:W-:-:S05]  /*a900*/  IADD3.X R3, R5, c[0x0][0x504], RZ, P0, !PT ;  /* 0x0001410005037a10 */ /* 0x000fca00007fe4ff */
[----:B------:R1:W5:Y:S01]  /*a910*/  @P1 LDG.E R0, [R2.64] ;  /* 0x0000000602001981 */ /* 0x000362000c1e1900 */
[----:B----4-:R-:W-:-:S04]  /*a920*/  ISETP.NE.AND P0, PT, R4, RZ, PT ;  /* 0x000000ff0400720c */ /* 0x010fc80003f05270 */
[----:B------:R-:W-:Y:S01]  /*a930*/  SEL R5, R4, c[0x0][0x3d4], P0 ;  /* 0x0000f50004057a07 */ /* 0x000fe20000000000 */
[----:B------:R-:W-:Y:S05]  /*a940*/  @P2 BRA `(.L_x_61) ;  /* 0x0000004000002947 */ /* 0x000fea0003800000 */
[----:B-1----:R-:W-:Y:S05]  /*a950*/  @!P1 BRA `(.L_x_61) ;  /* 0x0000003000009947 */ /* 0x002fea0003800000 */
[----:B------:R1:W2:Y:S04]  /*a960*/  LDG.E R4, [R2.64] ;  /* 0x0000000602047981 */ /* 0x0002a8000c1e1900 */
[----:B-1----:R-:W2:Y:S02]  /*a970*/  LDG.E R2, [R2.64+0x4] ;  /* 0x0000040602027981 */ /* 0x002ea4000c1e1900 */
[----:B--2--5:R-:W-:Y:S02]  /*a980*/  IADD3 R14, -R4, R2, RZ ;  /* 0x00000002040e7210 */ /* 0x024fe40007ffe1ff */
.L_x_61:
[----:B-1----:R-:W2:Y:S04]  /*a990*/  LDL.LU R6, [R1+0x3c] ;  /* 0x00003c0001067983 */ /* 0x002ea80000300800 */
[----:B------:R-:W3:Y:S04]  /*a9a0*/  LDL.LU R3, [R1+0x50] ;  /* 0x0000500001037983 */ /* 0x000ee80000300800 */
[----:B------:R-:W4:Y:S04]  /*a9b0*/  LDL.LU R2, [R1+0x7c] ;  /* 0x00007c0001027983 */ /* 0x000f280000300800 */
[----:B------:R-:W4:Y:S04]  /*a9c0*/  LDL R11, [R1+0x80] ;  /* 0x00008000010b7983 */ /* 0x000f280000100800 */
[----:B------:R-:W4:Y:S04]  /*a9d0*/  LDL R9, [R1+0x188] ;  /* 0x0001880001097983 */ /* 0x000f280000100800 */
[----:B------:R-:W4:Y:S01]  /*a9e0*/  LDL R22, [R1+0x4c] ;  /* 0x00004c0001167983 */ /* 0x000f220000100800 */
[----:B------:R-:W-:Y:S01]  /*a9f0*/  IMAD.MOV.U32 R15, RZ, RZ, 0x368 ;  /* 0x00000368ff0f7424 */ /* 0x000fe200078e00ff */
[----:B------:R-:W-:-:S02]  /*aa00*/  ISETP.GT.AND P3, PT, R5, 0x1, PT ;  /* 0x000000010500780c */ /* 0x000fc40003f64270 */
[----:B------:R-:W4:Y:S01]  /*aa10*/  LDL R103, [R1+0x184] ;  /* 0x0001840001677983 */ /* 0x000f220000100800 */
[----:B------:R-:W-:Y:S02]  /*aa20*/  ISETP.NE.U32.AND P0, PT, RZ, c[0x0][0x500], PT ;  /* 0x00014000ff007a0c */ /* 0x000fe40003f05070 */
[----:B------:R-:W-:Y:S02]  /*aa30*/  SEL R15, R15, 0x328, P3 ;  /* 0x000003280f0f7807 */ /* 0x000fe40001800000 */
[----:B------:R-:W-:Y:S02]  /*aa40*/  ISETP.NE.AND.EX P0, PT, RZ, c[0x0][0x504], PT, P0 ;  /* 0x00014100ff007a0c */ /* 0x000fe40003f05300 */
[----:B------:R-:W1:Y:S08]  /*aa50*/  LDC.64 R4, c[0x0][R15+0x170] ;  /* 0x00005c000f047b82 */ /* 0x000e700000000a00 */
[----:B------:R-:W1:Y:S08]  /*aa60*/  LDC.64 R12, c[0x0][R15+0x168] ;  /* 0x00005a000f0c7b82 */ /* 0x000e700000000a00 */
[----:B------:R-:W1:Y:S01]  /*aa70*/  LDC.64 R16, c[0x0][R15+0x178] ;  /* 0x00005e000f107b82 */ /* 0x000e620000000a00 */
[----:B--2---:R-:W-:-:S02]  /*aa80*/  SEL R8, R6, RZ, !P0 ;  /* 0x000000ff06087207 */ /* 0x004fc40004000000 */
[----:B---3--:R-:W-:Y:S02]  /*aa90*/  LOP3.LUT R10, R3, 0xffff, RZ, 0xc0, !PT ;  /* 0x0000ffff030a7812 */ /* 0x008fe400078ec0ff */
[----:B----4-:R-:W-:Y:S01]  /*aaa0*/  SEL R3, R2, RZ, !P0 ;  /* 0x000000ff02037207 */ /* 0x010fe20004000000 */
[----:B-1----:R-:W-:Y:S02]  /*aab0*/  IMAD R2, R5, R8, RZ ;  /* 0x0000000805027224 */ /* 0x002fe400078e02ff */
[----:B------:R-:W-:Y:S02]  /*aac0*/  IMAD R6, R13, R10, RZ ;  /* 0x0000000a0d067224 */ /* 0x000fe400078e02ff */
[C---:B------:R-:W-:Y:S02]  /*aad0*/  IMAD R7, R4.reuse, R3, R2 ;  /* 0x0000000304077224 */ /* 0x040fe400078e0202 */
[----:B------:R-:W-:-:S04]  /*aae0*/  IMAD.WIDE.U32 R2, R4, R8, RZ ;  /* 0x0000000804027225 */ /* 0x000fc800078e00ff */
[----:B------:R-:W-:-:S04]  /*aaf0*/  IMAD.WIDE.U32 R4, R12, R10, RZ ;  /* 0x0000000a0c047225 */ /* 0x000fc800078e00ff */
[----:B------:R-:W-:Y:S01]  /*ab00*/  IMAD.IADD R3, R3, 0x1, R7 ;  /* 0x0000000103037824 */ /* 0x000fe200078e0207 */
[----:B-----5:R-:W-:Y:S01]  /*ab10*/  IADD3 R12, P1, P0, R2, R4, R0 ;  /* 0x00000004020c7210 */ /* 0x020fe2000783e000 */
[----:B------:R-:W-:Y:S02]  /*ab20*/  IMAD.MOV.U32 R2, RZ, RZ, c[0x0][0x4e8] ;  /* 0x00013a00ff027624 */ /* 0x000fe400078e00ff */
[----:B------:R-:W-:Y:S02]  /*ab30*/  IMAD.IADD R6, R5, 0x1, R6 ;  /* 0x0000000105067824 */ /* 0x000fe400078e0206 */
[----:B------:R-:W-:Y:S01]  /*ab40*/  IMAD R9, R22, 0x80, R9 ;  /* 0x0000008016097824 */ /* 0x000fe200078e0209 */
[----:B------:R-:W-:Y:S02]  /*ab50*/  ISETP.NE.AND P2, PT, R2, 0x1, PT ;  /* 0x000000010200780c */ /* 0x000fe40003f45270 */
[----:B------:R-:W-:Y:S02]  /*ab60*/  SEL R2, R11, RZ, P3 ;  /* 0x000000ff0b027207 */ /* 0x000fe40001800000 */
[----:B------:R-:W-:-:S03]  /*ab70*/  SHF.R.S32.HI R11, RZ, 0x1f, R0 ;  /* 0x0000001fff0b7819 */ /* 0x000fc60000011400 */
[-C--:B------:R-:W-:Y:S02]  /*ab80*/  IMAD R7, R17, R2.reuse, RZ ;  /* 0x0000000211077224 */ /* 0x080fe400078e02ff */
[----:B------:R-:W-:Y:S02]  /*ab90*/  IMAD.WIDE.U32 R4, R16, R2, RZ ;  /* 0x0000000210047225 */ /* 0x000fe400078e00ff */
[----:B------:R-:W1:Y:S01]  /*aba0*/  LDC.64 R16, c[0x0][R15+0x160] ;  /* 0x000058000f107b82 */ /* 0x000e620000000a00 */
[----:B------:R-:W-:Y:S01]  /*abb0*/  IADD3.X R6, R3, R6, R11, P1, P0 ;  /* 0x0000000603067210 */ /* 0x000fe20000fe040b */
[----:B------:R-:W-:-:S04]  /*abc0*/  @P2 IMAD.HI.U32 R3, R9, c[0x0][0x4ec], RZ ;  /* 0x00013b0009032a27 */ /* 0x000fc800078e00ff */
[----:B------:R-:W-:Y:S01]  /*abd0*/  IMAD.MOV.U32 R2, RZ, RZ, R9 ;  /* 0x000000ffff027224 */ /* 0x000fe200078e0009 */
[----:B------:R-:W-:Y:S01]  /*abe0*/  @P2 SHF.R.U32.HI R2, RZ, c[0x0][0x4f0], R3 ;  /* 0x00013c00ff022a19 */ /* 0x000fe20000011603 */
[----:B------:R-:W2:Y:S03]  /*abf0*/  S2R R13, SR_TID.X ;  /* 0x00000000000d7919 */ /* 0x000ea60000002100 */
[----:B------:R-:W-:Y:S02]  /*ac00*/  IADD3 R4, P1, P0, R2, R12, R4 ;  /* 0x0000000c02047210 */ /* 0x000fe4000783e004 */
[--C-:B------:R-:W-:Y:S01]  /*ac10*/  SHF.R.S32.HI R3, RZ, 0x1f, R2.reuse ;  /* 0x0000001fff037819 */ /* 0x100fe20000011402 */
[----:B------:R-:W-:Y:S02]  /*ac20*/  IMAD.MOV R2, RZ, RZ, -R2 ;  /* 0x000000ffff027224 */ /* 0x000fe400078e0a02 */
[----:B------:R-:W-:-:S02]  /*ac30*/  IMAD.IADD R5, R5, 0x1, R7 ;  /* 0x0000000105057824 */ /* 0x000fc400078e0207 */
[----:B------:R-:W-:-:S03]  /*ac40*/  IMAD R2, R2, c[0x0][0x4e8], R9 ;  /* 0x00013a0002027a24 */ /* 0x000fc600078e0209 */
[----:B------:R-:W-:Y:S02]  /*ac50*/  IADD3.X R5, R3, R6, R5, P1, P0 ;  /* 0x0000000603057210 */ /* 0x000fe40000fe0405 */
[----:B------:R-:W-:Y:S02]  /*ac60*/  SHF.R.S32.HI R6, RZ, 0x1f, R2 ;  /* 0x0000001fff067819 */ /* 0x000fe40000011402 */
[----:B--2---:R-:W-:Y:S01]  /*ac70*/  SHF.R.S32.HI R23, RZ, 0x1f, R13 ;  /* 0x0000001fff177819 */ /* 0x004fe2000001140d */
[----:B-1----:R-:W-:-:S04]  /*ac80*/  IMAD R3, R17, R2, RZ ;  /* 0x0000000211037224 */ /* 0x002fc800078e02ff */
[C---:B------:R-:W-:Y:S02]  /*ac90*/  IMAD R6, R16.reuse, R6, R3 ;  /* 0x0000000610067224 */ /* 0x040fe400078e0203 */
[----:B------:R-:W-:-:S04]  /*aca0*/  IMAD.WIDE.U32 R2, R16, R2, R4 ;  /* 0x0000000210027225 */ /* 0x000fc800078e0004 */
[----:B------:R-:W-:Y:S02]  /*acb0*/  IMAD.MOV.U32 R4, RZ, RZ, c[0x0][0x4a8] ;  /* 0x00012a00ff047624 */ /* 0x000fe400078e00ff */
[----:B------:R-:W-:-:S03]  /*acc0*/  IMAD.MOV.U32 R5, RZ, RZ, c[0x0][0x4ac] ;  /* 0x00012b00ff057624 */ /* 0x000fc600078e00ff */
[----:B------:R-:W-:Y:S01]  /*acd0*/  SEL R4, R4, c[0x0][0x450], P3 ;  /* 0x0001140004047a07 */ /* 0x000fe20001800000 */
[----:B------:R-:W-:Y:S01]  /*ace0*/  IMAD.IADD R3, R3, 0x1, R6 ;  /* 0x0000000103037824 */ /* 0x000fe200078e0206 */
[----:B------:R-:W-:Y:S02]  /*acf0*/  SEL R5, R5, c[0x0][0x454], P3 ;  /* 0x0001150005057a07 */ /* 0x000fe40001800000 */
[C---:B------:R-:W-:Y:S02]  /*ad00*/  LEA R4, P0, R2.reuse, R4, 0x2 ;  /* 0x0000000402047211 */ /* 0x040fe400078010ff */
[----:B------:R-:W-:Y:S02]  /*ad10*/  LEA.HI R23, R23, R13, RZ, 0x5 ;  /* 0x0000000d17177211 */ /* 0x000fe400078f28ff */
[----:B------:R-:W-:Y:S02]  /*ad20*/  LEA.HI.X R2, R2, R5, R3, 0x2, P0 ;  /* 0x0000000502027211 */ /* 0x000fe400000f1403 */
[----:B------:R-:W-:Y:S01]  /*ad30*/  LOP3.LUT R23, R23, 0xffffffe0, RZ, 0xc0, !PT ;  /* 0xffffffe017177812 */ /* 0x000fe200078ec0ff */
[----:B------:R-:W-:Y:S04]  /*ad40*/  SHFL.IDX PT, R6, R4, RZ, 0x1c1f ;  /* 0x001c1fff04067589 */ /* 0x000fe800000e0000 */
[----:B------:R-:W1:Y:S01]  /*ad50*/  SHFL.IDX PT, R7, R2, RZ, 0x1c1f ;  /* 0x001c1fff02077589 */ /* 0x000e6200000e0000 */
[----:B------:R-:W-:-:S03]  /*ad60*/  IMAD.IADD R23, R13, 0x1, -R23 ;  /* 0x000000010d177824 */ /* 0x000fc600078e0a17 */
[----:B------:R-:W-:Y:S04]  /*ad70*/  SHFL.IDX PT, R4, R4, 0x1, 0x1c1f ;  /* 0x003c1f0004047f89 */ /* 0x000fe800000e0000 */
[----:B------:R2:W3:Y:S01]  /*ad80*/  SHFL.IDX PT, R5, R2, 0x1, 0x1c1f ;  /* 0x003c1f0002057f89 */ /* 0x0004e200000e0000 */
[----:B------:R-:W-:Y:S01]  /*ad90*/  IMAD R13, R14, c[0x0][0x4e8], RZ ;  /* 0x00013a000e0d7a24 */ /* 0x000fe200078e02ff */
[----:B------:R-:W-:Y:S01]  /*ada0*/  LOP3.LUT P0, RZ, R23, 0x3, RZ, 0xc0, !PT ;  /* 0x0000000317ff7812 */ /* 0x000fe2000780c0ff */
[----:B--2---:R-:W-:-:S05]  /*adb0*/  IMAD R2, R22, 0x80, R103 ;  /* 0x0000008016027824 */ /* 0x004fca00078e0267 */
[C---:B------:R-:W-:Y:S02]  /*adc0*/  IADD3 R3, R2.reuse, 0x8, RZ ;  /* 0x0000000802037810 */ /* 0x040fe40007ffe0ff */
[-C--:B------:R-:W-:Y:S02]  /*add0*/  ISETP.GE.OR P1, PT, R2, R13.reuse, P0 ;  /* 0x0000000d0200720c */ /* 0x080fe40000726670 */
[----:B------:R-:W-:-:S11]  /*ade0*/  ISETP.GE.OR P0, PT, R3, R13, P0 ;  /* 0x0000000d0300720c */ /* 0x000fd60000706670 */
[----:B-1----:R1:W-:Y:S01]  /*adf0*/  @!P1 ST.E [R6.64], R18 ;  /* 0x0000001206009985 */ /* 0x0023e2000c101906 */
[----:B------:R-:W-:-:S03]  /*ae00*/  ISETP.GE.AND P1, PT, R2, R13, PT ;  /* 0x0000000d0200720c */ /* 0x000fc60003f26270 */
[----:B---3--:R1:W-:Y:S01]  /*ae10*/  @!P0 ST.E [R4.64], R19 ;  /* 0x0000001304008985 */ /* 0x0083e2000c101906 */
[----:B------:R-:W-:Y:S01]  /*ae20*/  ISETP.GE.AND P0, PT, R3, R13, PT ;  /* 0x0000000d0300720c */ /* 0x000fe20003f06270 */
[----:B------:R-:W-:Y:S05]  /*ae30*/  @P3 BRA `(.L_x_62) ;  /* 0x00000c5000003947 */ /* 0x000fea0003800000 */
[----:B------:R-:W2:Y:S01]  /*ae40*/  S2R R106, SR_TID.X ;  /* 0x00000000006a7919 */ /* 0x000ea20000002100 */
[----:B------:R-:W-:Y:S01]  /*ae50*/  IMAD R11, R11, c[0x0][0x3a0], RZ ;  /* 0x0000e8000b0b7a24 */ /* 0x000fe200078e02ff */
[----:B-1----:R-:W-:Y:S01]  /*ae60*/  SHF.R.S32.HI R5, RZ, 0x1f, R8 ;  /* 0x0000001fff057819 */ /* 0x002fe20000011408 */
[C---:B------:R-:W-:Y:S01]  /*ae70*/  IMAD.WIDE.U32 R2, R0.reuse, c[0x0][0x3a0], RZ ;  /* 0x0000e80000027a25 */ /* 0x040fe200078e00ff */
[----:B------:R1:W3:Y:S03]  /*ae80*/  LDS.128 R28, [R248+0x80] ;  /* 0x00008000f81c7984 */ /* 0x0002e60000000c00 */
[----:B------:R-:W-:Y:S01]  /*ae90*/  IMAD R0, R0, c[0x0][0x3a4], R11 ;  /* 0x0000e90000007a24 */ /* 0x000fe200078e020b */
[----:B------:R1:W4:Y:S01]  /*aea0*/  LDS.128 R44, [R248+0x1080] ;  /* 0x00108000f82c7984 */ /* 0x0003220000000c00 */
[----:B------:R-:W-:-:S03]  /*aeb0*/  IMAD R5, R5, c[0x0][0x3f0], RZ ;  /* 0x0000fc0005057a24 */ /* 0x000fc600078e02ff */
[----:B------:R-:W-:Y:S01]  /*aec0*/  IADD3 R3, R3, R0, RZ ;  /* 0x0000000003037210 */ /* 0x000fe20007ffe0ff */
[----:B------:R1:W1:Y:S01]  /*aed0*/  LDS.128 R60, [R248+0x2080] ;  /* 0x00208000f83c7984 */ /* 0x0002620000000c00 */
[----:B------:R-:W-:-:S03]  /*aee0*/  IMAD R7, R8, c[0x0][0x3f4], R5 ;  /* 0x0000fd0008077a24 */ /* 0x000fc600078e0205 */
[----:B------:R1:W1:Y:S01]  /*aef0*/  LDS.128 R72, [R248+0x3080] ;  /* 0x00308000f8487984 */ /* 0x0002620000000c00 */
[----:B------:R-:W-:-:S03]  /*af00*/  IMAD.WIDE.U32 R2, R10, c[0x0][0x3e8], R2 ;  /* 0x0000fa000a027a25 */ /* 0x000fc600078e0002 */
[----:B------:R1:W1:Y:S01]  /*af10*/  LDS.128 R24, [R248+0x4080] ;  /* 0x00408000f8187984 */ /* 0x0002620000000c00 */
[----:B------:R-:W-:Y:S01]  /*af20*/  IMAD R3, R10, c[0x0][0x3ec], R3 ;  /* 0x0000fb000a037a24 */ /* 0x000fe200078e0203 */
[--C-:B--2---:R-:W-:Y:S02]  /*af30*/  SHF.R.S32.HI R23, RZ, 0x1f, R106.reuse ;  /* 0x0000001fff177819 */ /* 0x104fe4000001146a */
[----:B------:R2:W1:Y:S01]  /*af40*/  LDS.128 R40, [R248+0x5080] ;  /* 0x00508000f8287984 */ /* 0x0004620000000c00 */
[----:B------:R-:W-:Y:S01]  /*af50*/  SHF.R.S32.HI R103, RZ, 0x1f, R106 ;  /* 0x0000001fff677819 */ /* 0x000fe2000001146a */
[----:B------:R-:W-:Y:S01]  /*af60*/  IMAD.WIDE.U32 R2, R8, c[0x0][0x3f0], R2 ;  /* 0x0000fc0008027a25 */ /* 0x000fe200078e0002 */
[-C--:B------:R-:W-:Y:S01]  /*af70*/  LEA.HI R23, R23, R106.reuse, RZ, 0x3 ;  /* 0x0000006a17177211 */ /* 0x080fe200078f18ff */
[----:B------:R2:W1:Y:S01]  /*af80*/  LDS.128 R56, [R248+0x6080] ;  /* 0x00608000f8387984 */ /* 0x0004620000000c00 */
[----:B------:R-:W-:Y:S01]  /*af90*/  LEA.HI R103, R103, R106, RZ, 0x3 ;  /* 0x0000006a67677211 */ /* 0x000fe200078f18ff */
[----:B------:R-:W-:Y:S01]  /*afa0*/  IMAD.IADD R3, R3, 0x1, R7 ;  /* 0x0000000103037824 */ /* 0x000fe200078e0207 */
[----:B------:R-:W-:Y:S01]  /*afb0*/  LOP3.LUT R23, R23, 0xfffffff8, RZ, 0xc0, !PT ;  /* 0xfffffff817177812 */ /* 0x000fe200078ec0ff */
[----:B------:R2:W1:Y:S01]  /*afc0*/  LDS.128 R68, [R248+0x7080] ;  /* 0x00708000f8447984 */ /* 0x0004620000000c00 */
[----:B------:R-:W-:-:S02]  /*afd0*/  SHF.R.S32.HI R103, RZ, 0x3, R103 ;  /* 0x00000003ff677819 */ /* 0x000fc40000011467 */
[----:B------:R-:W-:Y:S01]  /*afe0*/  IADD3 R23, -R23, R106, RZ ;  /* 0x0000006a17177210 */ /* 0x000fe20007ffe1ff */
[----:B------:R2:W1:Y:S03]  /*aff0*/  LDS.128 R36, [R248+0x9080] ;  /* 0x00908000f8247984 */ /* 0x0004660000000c00 */
[----:B------:R-:W-:Y:S01]  /*b000*/  LEA R4, R23, R103, 0x5 ;  /* 0x0000006717047211 */ /* 0x000fe200078e28ff */
[----:B------:R2:W1:Y:S04]  /*b010*/  LDS.128 R52, [R248+0xa080] ;  /* 0x00a08000f8347984 */ /* 0x0004680000000c00 */
[----:B------:R-:W-:Y:S01]  /*b020*/  IMAD R4, R22, 0x80, R4 ;  /* 0x0000008016047824 */ /* 0x000fe200078e0204 */
[----:B------:R2:W1:Y:S03]  /*b030*/  LDS.128 R64, [R248+0xb080] ;  /* 0x00b08000f8407984 */ /* 0x0004660000000c00 */
[----:B------:R-:W-:Y:S01]  /*b040*/  @P2 IMAD.HI.U32 R6, R4, c[0x0][0x4ec], RZ ;  /* 0x00013b0004062a27 */ /* 0x000fe200078e00ff */
[----:B------:R2:W1:Y:S01]  /*b050*/  LDS.128 R20, [R248+0x8080] ;  /* 0x00808000f8147984 */ /* 0x0004620000000c00 */
[----:B------:R-:W-:-:S03]  /*b060*/  MOV R0, R4 ;  /* 0x0000000400007202 */ /* 0x000fc60000000f00 */
[----:B------:R2:W1:Y:S01]  /*b070*/  LDS.128 R16, [R248+0xc080] ;  /* 0x00c08000f8107984 */ /* 0x0004620000000c00 */
[----:B------:R-:W-:-:S03]  /*b080*/  @P2 SHF.R.U32.HI R0, RZ, c[0x0][0x4f0], R6 ;  /* 0x00013c00ff002a19 */ /* 0x000fc60000011606 */
[----:B------:R2:W1:Y:S01]  /*b090*/  LDS.128 R32, [R248+0xd080] ;  /* 0x00d08000f8207984 */ /* 0x0004620000000c00 */
[----:B------:R-:W-:Y:S01]  /*b0a0*/  SHF.R.S32.HI R6, RZ, 0x1f, R0 ;  /* 0x0000001fff067819 */ /* 0x000fe20000011400 */
[C---:B------:R-:W-:Y:S01]  /*b0b0*/  IMAD.WIDE.U32 R2, R0.reuse, c[0x0][0x3e0], R2 ;  /* 0x0000f80000027a25 */ /* 0x040fe200078e0002 */
[----:B------:R-:W-:Y:S01]  /*b0c0*/  IADD3 R5, -R0, RZ, RZ ;  /* 0x000000ff00057210 */ /* 0x000fe20007ffe1ff */
[----:B------:R2:W1:Y:S02]  /*b0d0*/  LDS.128 R48, [R248+0xe080] ;  /* 0x00e08000f8307984 */ /* 0x0004640000000c00 */
[----:B------:R-:W-:Y:S02]  /*b0e0*/  IMAD R6, R6, c[0x0][0x3e0], RZ ;  /* 0x0000f80006067a24 */ /* 0x000fe400078e02ff */
[----:B------:R2:W1:Y:S01]  /*b0f0*/  LDS.128 R76, [R248+0xf080] ;  /* 0x00f08000f84c7984 */ /* 0x0004620000000c00 */
[----:B------:R-:W-:Y:S02]  /*b100*/  IMAD R4, R5, c[0x0][0x4e8], R4 ;  /* 0x00013a0005047a24 */ /* 0x000fe400078e0204 */
[----:B------:R-:W-:-:S03]  /*b110*/  IMAD R5, R0, c[0x0][0x3e4], R6 ;  /* 0x0000f90000057a24 */ /* 0x000fc600078e0206 */
[----:B------:R-:W-:Y:S02]  /*b120*/  SHF.R.S32.HI R0, RZ, 0x1f, R4 ;  /* 0x0000001fff007819 */ /* 0x000fe40000011404 */
[----:B------:R-:W-:-:S03]  /*b130*/  IADD3 R3, R3, R5, RZ ;  /* 0x0000000503037210 */ /* 0x000fc60007ffe0ff */
[----:B------:R-:W-:Y:S02]  /*b140*/  IMAD R0, R0, c[0x0][0x3d8], RZ ;  /* 0x0000f60000007a24 */ /* 0x000fe400078e02ff */
[----:B------:R-:W-:-:S04]  /*b150*/  IMAD.WIDE.U32 R2, R4, c[0x0][0x3d8], R2 ;  /* 0x0000f60004027a25 */ /* 0x000fc800078e0002 */
[----:B------:R-:W-:Y:S01]  /*b160*/  IMAD R0, R4, c[0x0][0x3dc], R0 ;  /* 0x0000f70004007a24 */ /* 0x000fe200078e0200 */
[----:B------:R-:W-:-:S04]  /*b170*/  LEA R14, P0, R2, c[0x0][0x380], 0x1 ;  /* 0x0000e000020e7a11 */ /* 0x000fc800078008ff */
[----:B------:R-:W-:-:S04]  /*b180*/  IADD3 R0, R3, R0, RZ ;  /* 0x0000000003007210 */ /* 0x000fc80007ffe0ff */
[----:B------:R-:W-:Y:S01]  /*b190*/  LEA.HI.X R5, R2, c[0x0][0x384], R0, 0x1, P0 ;  /* 0x0000e10002057a11 */ /* 0x000fe200000f0c00 */
[----:B------:R-:W-:Y:S05]  /*b1a0*/  BRA.DIV ~URZ, `(.L_x_63) ;  /* 0x00004d427f007947 */ /* 0x000fea000b800000 */
[----:B--234-:R2:W3:Y:S02]  /*b1b0*/  SHFL.IDX PT, R4, R5, RZ, 0x181f ;  /* 0x00181fff05047589 */ /* 0x01c4e400000e0000 */
.L_x_133:
[----:B------:R-:W-:Y:S05]  /*b1c0*/  BRA.DIV ~URZ, `(.L_x_64) ;  /* 0x00004d927f007947 */ /* 0x000fea000b800000 */
[----:B------:R4:W2:Y:S02]  /*b1d0*/  SHFL.IDX PT, R0, R14, RZ, 0x181f ;  /* 0x00181fff0e007589 */ /* 0x0008a400000e0000 */
.L_x_134:
[----:B------:R-:W5:Y:S02]  /*b1e0*/  S2R R2, SR_TID.X ;  /* 0x0000000000027919 */ /* 0x000f640000002100 */
[----:B-----5:R-:W-:-:S04]  /*b1f0*/  SHF.R.S32.HI R3, RZ, 0x1f, R2 ;  /* 0x0000001fff037819 */ /* 0x020fc80000011402 */
[----:B------:R-:W-:Y:S02]  /*b200*/  LEA.HI R3, R3, R2, RZ, 0x3 ;  /* 0x0000000203037211 */ /* 0x000fe400078f18ff */
[----:B------:R-:W5:Y:S02]  /*b210*/  LDL.LU R2, [R1+0x4c] ;  /* 0x00004c0001027983 */ /* 0x000f640000300800 */
[----:B------:R-:W-:Y:S01]  /*b220*/  SHF.R.S32.HI R3, RZ, 0x3, R3 ;  /* 0x00000003ff037819 */ /* 0x000fe20000011403 */
[----:B------:R-:W-:Y:S04]  /*b230*/  BSSY B0, `(.L_x_65) ;  /* 0x000001e000007945 */ /* 0x000fe80003800000 */
[----:B-----5:R-:W-:-:S05]  /*b240*/  IMAD R12, R2, 0x80, R3 ;  /* 0x00000080020c7824 */ /* 0x020fca00078e0203 */
[----:B------:R-:W-:-:S13]  /*b250*/  ISETP.GE.AND P0, PT, R12, R13, PT ;  /* 0x0000000d0c00720c */ /* 0x000fda0003f06270 */
[----:B------:R-:W-:Y:S05]  /*b260*/  @P0 BRA `(.L_x_66) ;  /* 0x000001a000000947 */ /* 0x000fea0003800000 */
[C---:B------:R-:W-:Y:S02]  /*b270*/  IADD3 R83, R249.reuse, 0x40, RZ ;  /* 0x00000040f9537810 */ /* 0x040fe40007ffe0ff */
[C---:B------:R-:W-:Y:S02]  /*b280*/  IADD3 R81, R249.reuse, 0x80, RZ ;  /* 0x00000080f9517810 */ /* 0x040fe40007ffe0ff */
[C---:B------:R-:W-:Y:S02]  /*b290*/  ISETP.GE.AND P6, PT, R249.reuse, c[0x0][0x3c8], PT ;  /* 0x0000f200f9007a0c */ /* 0x040fe40003fc6270 */
[----:B------:R-:W-:Y:S02]  /*b2a0*/  IADD3 R15, R249, 0xc0, RZ ;  /* 0x000000c0f90f7810 */ /* 0x000fe40007ffe0ff */
[----:B------:R-:W-:Y:S02]  /*b2b0*/  ISETP.GE.AND P5, PT, R83, c[0x0][0x3c8], PT ;  /* 0x0000f20053007a0c */ /* 0x000fe40003fa6270 */
[----:B------:R-:W-:-:S02]  /*b2c0*/  ISETP.GE.AND P4, PT, R81, c[0x0][0x3c8], PT ;  /* 0x0000f20051007a0c */ /* 0x000fc40003f86270 */
[----:B------:R-:W-:Y:S02]  /*b2d0*/  ISETP.GE.AND P3, PT, R15, c[0x0][0x3c8], PT ;  /* 0x0000f2000f007a0c */ /* 0x000fe40003f66270 */
[C---:B------:R-:W-:Y:S02]  /*b2e0*/  IADD3 R84, R249.reuse, 0x40, RZ ;  /* 0x00000040f9547810 */ /* 0x040fe40007ffe0ff */
[----:B------:R-:W-:Y:S02]  /*b2f0*/  SHF.R.S32.HI R2, RZ, 0x1f, R249 ;  /* 0x0000001fff027819 */ /* 0x000fe400000114f9 */
[C---:B--2---:R-:W-:Y:S02]  /*b300*/  @!P6 LEA R10, P0, R249.reuse, R0, 0x1 ;  /* 0x00000000f90ae211 */ /* 0x044fe400078008ff */
[C---:B------:R-:W-:Y:S02]  /*b310*/  IADD3 R82, R249.reuse, 0x80, RZ ;  /* 0x00000080f9527810 */ /* 0x040fe40007ffe0ff */
[----:B------:R-:W-:-:S02]  /*b320*/  IADD3 R80, R249, 0xc0, RZ ;  /* 0x000000c0f9507810 */ /* 0x000fc40007ffe0ff */
[-C--:B------:R-:W-:Y:S02]  /*b330*/  @!P5 LEA R8, P2, R83, R0.reuse, 0x1 ;  /* 0x000000005308d211 */ /* 0x080fe400078408ff */
[----:B------:R-:W-:Y:S02]  /*b340*/  SHF.R.S32.HI R84, RZ, 0x1f, R84 ;  /* 0x0000001fff547819 */ /* 0x000fe40000011454 */
[----:B------:R-:W-:Y:S02]  /*b350*/  @!P4 LEA R6, P1, R81, R0, 0x1 ;  /* 0x000000005106c211 */ /* 0x000fe400078208ff */
[----:B---3--:R-:W-:Y:S02]  /*b360*/  @!P6 LEA.HI.X R11, R249, R4, R2, 0x1, P0 ;  /* 0x00000004f90be211 */ /* 0x008fe400000f0c02 */
[----:B------:R-:W-:Y:S02]  /*b370*/  SHF.R.S32.HI R82, RZ, 0x1f, R82 ;  /* 0x0000001fff527819 */ /* 0x000fe40000011452 */
[----:B------:R-:W-:Y:S01]  /*b380*/  SHF.R.S32.HI R80, RZ, 0x1f, R80 ;  /* 0x0000001fff507819 */ /* 0x000fe20000011450 */
[----:B------:R2:W-:Y:S01]  /*b390*/  @!P6 ST.E.128 [R10.64], R28 ;  /* 0x0000001c0a00e985 */ /* 0x0005e2000c101d06 */
[----:B------:R-:W-:-:S02]  /*b3a0*/  @!P3 LEA R2, P0, R15, R0, 0x1 ;  /* 0x000000000f02b211 */ /* 0x000fc400078008ff */
[-C--:B------:R-:W-:Y:S02]  /*b3b0*/  @!P5 LEA.HI.X R9, R83, R4.reuse, R84, 0x1, P2 ;  /* 0x000000045309d211 */ /* 0x080fe400010f0c54 */
[-C--:B------:R-:W-:Y:S02]  /*b3c0*/  @!P4 LEA.HI.X R7, R81, R4.reuse, R82, 0x1, P1 ;  /* 0x000000045107c211 */ /* 0x080fe400008f0c52 */
[----:B------:R-:W-:Y:S01]  /*b3d0*/  @!P3 LEA.HI.X R3, R15, R4, R80, 0x1, P0 ;  /* 0x000000040f03b211 */ /* 0x000fe200000f0c50 */
[----:B-1----:R2:W-:Y:S04]  /*b3e0*/  @!P5 ST.E.128 [R8.64], R24 ;  /* 0x000000180800d985 */ /* 0x0025e8000c101d06 */
[----:B------:R2:W-:Y:S04]  /*b3f0*/  @!P4 ST.E.128 [R6.64], R20 ;  /* 0x000000140600c985 */ /* 0x0005e8000c101d06 */
[----:B------:R2:W-:Y:S02]  /*b400*/  @!P3 ST.E.128 [R2.64], R16 ;  /* 0x000000100200b985 */ /* 0x0005e4000c101d06 */
.L_x_66:
[----:B------:R-:W-:Y:S05]  /*b410*/  BSYNC B0 ;  /* 0x0000000000007941 */ /* 0x000fea0003800000 */
.L_x_65:
[----:B------:R-:W-:Y:S05]  /*b420*/  BRA.DIV ~URZ, `(.L_x_67) ;  /* 0x00004b927f007947 */ /* 0x000fea000b800000 */
[----:B---3--:R3:W4:Y:S04]  /*b430*/  SHFL.IDX PT, R4, R5, 0x1, 0x181f ;  /* 0x00381f0005047f89 */ /* 0x00872800000e0000 */
[----:B--2---:R3:W2:Y:S02]  /*b440*/  SHFL.IDX PT, R0, R14, 0x1, 0x181f ;  /* 0x00381f000e007f89 */ /* 0x0046a400000e0000 */
.L_x_135:
[----:B------:R-:W-:Y:S01]  /*b450*/  IADD3 R2, R12, 0x20, RZ ;  /* 0x000000200c027810 */ /* 0x000fe20007ffe0ff */
[----:B------:R-:W-:Y:S03]  /*b460*/  BSSY B0, `(.L_x_68) ;  /* 0x000001d000007945 */ /* 0x000fe60003800000 */
[----:B------:R-:W-:-:S13]  /*b470*/  ISETP.GE.AND P0, PT, R2, R13, PT ;  /* 0x0000000d0200720c */ /* 0x000fda0003f06270 */
[----:B------:R-:W-:Y:S05]  /*b480*/  @P0 BRA `(.L_x_69) ;  /* 0x000001a000000947 */ /* 0x000fea0003800000 */
[C---:B-1----:R-:W-:Y:S02]  /*b490*/  IADD3 R19, R249.reuse, 0x40, RZ ;  /* 0x00000040f9137810 */ /* 0x042fe40007ffe0ff */
        /* <DEDUP_REMOVED lines=14> */
[----:B----4-:R-:W-:Y:S02]  /*b580*/  @!P3 LEA.HI.X R11, R249, R4, R3, 0x1, P4 ;  /* 0x00000004f90bb211 */ /* 0x010fe400020f0c03 */
[----:B------:R-:W-:Y:S02]  /*b590*/  SHF.R.S32.HI R18, RZ, 0x1f, R18 ;  /* 0x0000001fff127819 */ /* 0x000fe40000011412 */
[----:B------:R-:W-:Y:S01]  /*b5a0*/  SHF.R.S32.HI R16, RZ, 0x1f, R16 ;  /* 0x0000001fff107819 */ /* 0x000fe20000011410 */
[----:B------:R1:W-:Y:S01]  /*b5b0*/  @!P3 ST.E.128 [R10.64], R44 ;  /* 0x0000002c0a00b985 */ /* 0x0003e2000c101d06 */
[----:B------:R-:W-:-:S02]  /*b5c0*/  @!P0 LEA R2, P4, R15, R0, 0x1 ;  /* 0x000000000f028211 */ /* 0x000fc400078808ff */
[-C--:B------:R-:W-:Y:S02]  /*b5d0*/  @!P2 LEA.HI.X R9, R19, R4.reuse, R20, 0x1, P6 ;  /* 0x000000041309a211 */ /* 0x080fe400030f0c14 */
[-C--:B------:R-:W-:Y:S02]  /*b5e0*/  @!P1 LEA.HI.X R7, R17, R4.reuse, R18, 0x1, P5 ;  /* 0x0000000411079211 */ /* 0x080fe400028f0c12 */
[----:B------:R-:W-:Y:S01]  /*b5f0*/  @!P0 LEA.HI.X R3, R15, R4, R16, 0x1, P4 ;  /* 0x000000040f038211 */ /* 0x000fe200020f0c10 */
[----:B------:R1:W-:Y:S04]  /*b600*/  @!P2 ST.E.128 [R8.64], R40 ;  /* 0x000000280800a985 */ /* 0x0003e8000c101d06 */
[----:B------:R1:W-:Y:S04]  /*b610*/  @!P1 ST.E.128 [R6.64], R36 ;  /* 0x0000002406009985 */ /* 0x0003e8000c101d06 */
[----:B------:R1:W-:Y:S02]  /*b620*/  @!P0 ST.E.128 [R2.64], R32 ;  /* 0x0000002002008985 */ /* 0x0003e4000c101d06 */
.L_x_69:
[----:B------:R-:W-:Y:S05]  /*b630*/  BSYNC B0 ;  /* 0x0000000000007941 */ /* 0x000fea0003800000 */
.L_x_68:
[----:B------:R-:W-:Y:S05]  /*b640*/  BRA.DIV ~URZ, `(.L_x_70) ;  /* 0x00004a327f007947 */ /* 0x000fea000b800000 */
[----:B----4-:R4:W3:Y:S02]  /*b650*/  SHFL.IDX PT, R4, R5, 0x2, 0x181f ;  /* 0x00581f0005047f89 */ /* 0x0108e400000e0000 */
.L_x_136:
[----:B------:R-:W-:Y:S05]  /*b660*/  BRA.DIV ~URZ, `(.L_x_71) ;  /* 0x00004a827f007947 */ /* 0x000fea000b800000 */
[----:B--2---:R2:W4:Y:S02]  /*b670*/  SHFL.IDX PT, R0, R14, 0x2, 0x181f ;  /* 0x00581f000e007f89 */ /* 0x00452400000e0000 */
.L_x_137:
[----:B-1----:R-:W-:Y:S01]  /*b680*/  IADD3 R2, R12, 0x40, RZ ;  /* 0x000000400c027810 */ /* 0x002fe20007ffe0ff */
[----:B------:R-:W-:Y:S03]  /*b690*/  BSSY B0, `(.L_x_72) ;  /* 0x000001d000007945 */ /* 0x000fe60003800000 */
        /* <DEDUP_REMOVED lines=11> */
[C---:B----4-:R-:W-:Y:S02]  /*b750*/  @!P3 LEA R10, P4, R249.reuse, R0, 0x1 ;  /* 0x00000000f90ab211 */ /* 0x050fe400078808ff */
        /* <DEDUP_REMOVED lines=16> */
.L_x_73:
[----:B------:R-:W-:Y:S05]  /*b860*/  BSYNC B0 ;  /* 0x0000000000007941 */ /* 0x000fea0003800000 */
.L_x_72:
[----:B------:R-:W-:Y:S05]  /*b870*/  BRA.DIV ~URZ, `(.L_x_74) ;  /* 0x000048d27f007947 */ /* 0x000fea000b800000 */
[----:B---3--:R3:W1:Y:S04]  /*b880*/  SHFL.IDX PT, R4, R5, 0x3, 0x181f ;  /* 0x00781f0005047f89 */ /* 0x00866800000e0000 */
[----:B----4-:R3:W4:Y:S02]  /*b890*/  SHFL.IDX PT, R0, R14, 0x3, 0x181f ;  /* 0x00781f000e007f89 */ /* 0x01072400000e0000 */
.L_x_138:
[----:B-1----:R-:W-:-:S04]  /*b8a0*/  IADD3 R2, R12, 0x60, RZ ;  /* 0x000000600c027810 */ /* 0x002fc80007ffe0ff */
[----:B------:R-:W-:-:S13]  /*b8b0*/  ISETP.GE.AND P0, PT, R2, R13, PT ;  /* 0x0000000d0200720c */ /* 0x000fda0003f06270 */
[----:B------:R-:W-:Y:S05]  /*b8c0*/  @P0 BRA `(.L_x_75) ;  /* 0x00002d4000000947 */ /* 0x000fea0003800000 */
[C---:B------:R-:W-:Y:S02]  /*b8d0*/  IADD3 R11, R249.reuse, 0x40, RZ ;  /* 0x00000040f90b7810 */ /* 0x040fe40007ffe0ff */
[C---:B---3--:R-:W-:Y:S02]  /*b8e0*/  IADD3 R5, R249.reuse, 0x80, RZ ;  /* 0x00000080f9057810 */ /* 0x048fe40007ffe0ff */
[----:B------:R-:W-:Y:S02]  /*b8f0*/  ISETP.GE.AND P2, PT, R249, c[0x0][0x3c8], PT ;  /* 0x0000f200f9007a0c */ /* 0x000fe40003f46270 */
[----:B------:R-:W-:Y:S02]  /*b900*/  ISETP.GE.AND P1, PT, R11, c[0x0][0x3c8], PT ;  /* 0x0000f2000b007a0c */ /* 0x000fe40003f26270 */
[----:B------:R-:W-:Y:S02]  /*b910*/  ISETP.GE.AND P0, PT, R5, c[0x0][0x3c8], PT ;  /* 0x0000f20005007a0c */ /* 0x000fe40003f06270 */
[----:B--2---:R-:W-:-:S02]  /*b920*/  IADD3 R14, R249, 0x40, RZ ;  /* 0x00000040f90e7810 */ /* 0x004fc40007ffe0ff */
[C---:B------:R-:W-:Y:S02]  /*b930*/  IADD3 R10, R249.reuse, 0x80, RZ ;  /* 0x00000080f90a7810 */ /* 0x040fe40007ffe0ff */
[----:B------:R-:W-:Y:S02]  /*b940*/  SHF.R.S32.HI R15, RZ, 0x1f, R249 ;  /* 0x0000001fff0f7819 */ /* 0x000fe400000114f9 */
[----:B------:R-:W-:Y:S02]  /*b950*/  SHF.R.S32.HI R14, RZ, 0x1f, R14 ;  /* 0x0000001fff0e7819 */ /* 0x000fe4000001140e */
[-C--:B----4-:R-:W-:Y:S02]  /*b960*/  @!P2 LEA R8, P5, R249, R0.reuse, 0x1 ;  /* 0x00000000f908a211 */ /* 0x090fe400078a08ff */
[----:B------:R-:W-:Y:S02]  /*b970*/  @!P1 LEA R6, P4, R11, R0, 0x1 ;  /* 0x000000000b069211 */ /* 0x000fe400078808ff */
[----:B------:R-:W-:-:S02]  /*b980*/  SHF.R.S32.HI R10, RZ, 0x1f, R10 ;  /* 0x0000001fff0a7819 */ /* 0x000fc4000001140a */
[----:B------:R-:W-:Y:S02]  /*b990*/  @!P0 LEA R2, P3, R5, R0, 0x1 ;  /* 0x0000000005028211 */ /* 0x000fe400078608ff */
[-C--:B------:R-:W-:Y:S02]  /*b9a0*/  @!P2 LEA.HI.X R9, R249, R4.reuse, R15, 0x1, P5 ;  /* 0x00000004f909a211 */ /* 0x080fe400028f0c0f */
[-C--:B------:R-:W-:Y:S02]  /*b9b0*/  @!P1 LEA.HI.X R7, R11, R4.reuse, R14, 0x1, P4 ;  /* 0x000000040b079211 */ /* 0x080fe400020f0c0e */
[----:B------:R-:W-:Y:S01]  /*b9c0*/  @!P0 LEA.HI.X R3, R5, R4, R10, 0x1, P3 ;  /* 0x0000000405038211 */ /* 0x000fe200018f0c0a */
[----:B------:R1:W-:Y:S01]  /*b9d0*/  @!P2 ST.E.128 [R8.64], R72 ;  /* 0x000000480800a985 */ /* 0x0003e2000c101d06 */
[----:B------:R-:W-:-:S03]  /*b9e0*/  IADD3 R5, R249, 0xc0, RZ ;  /* 0x000000c0f9057810 */ /* 0x000fc60007ffe0ff */
[----:B------:R1:W-:Y:S04]  /*b9f0*/  @!P1 ST.E.128 [R6.64], R68 ;  /* 0x0000004406009985 */ /* 0x0003e8000c101d06 */
[----:B------:R1:W-:Y:S01]  /*ba00*/  @!P0 ST.E.128 [R2.64], R64 ;  /* 0x0000004002008985 */ /* 0x0003e2000c101d06 */
[----:B------:R-:W-:-:S13]  /*ba10*/  ISETP.GE.AND P0, PT, R5, c[0x0][0x3c8], PT ;  /* 0x0000f20005007a0c */ /* 0x000fda0003f06270 */
[----:B------:R-:W-:Y:S05]  /*ba20*/  @P0 BRA `(.L_x_75) ;  /* 0x00002be000000947 */ /* 0x000fea0003800000 */
[----:B------:R-:W-:Y:S02]  /*ba30*/  IADD3 R10, R249, 0xc0, RZ ;  /* 0x000000c0f90a7810 */ /* 0x000fe40007ffe0ff */
[----:B-1----:R-:W-:Y:S02]  /*ba40*/  LEA R2, P0, R5, R0, 0x1 ;  /* 0x0000000005027211 */ /* 0x002fe400078008ff */
[----:B------:R-:W-:-:S04]  /*ba50*/  SHF.R.S32.HI R10, RZ, 0x1f, R10 ;  /* 0x0000001fff0a7819 */ /* 0x000fc8000001140a */
[----:B------:R-:W-:-:S05]  /*ba60*/  LEA.HI.X R3, R5, R4, R10, 0x1, P0 ;  /* 0x0000000405037211 */ /* 0x000fca00000f0c0a */
[----:B------:R1:W-:Y:S01]  /*ba70*/  ST.E.128 [R2.64], R76 ;  /* 0x0000004c02007985 */ /* 0x0003e2000c101d06 */
[----:B------:R-:W-:Y:S05]  /*ba80*/  BRA `(.L_x_75) ;  /* 0x00002b8000007947 */ /* 0x000fea0003800000 */
.L_x_62:
[----:B-1----:R-:W2:Y:S01]  /*ba90*/  LDL.LU R5, [R1+0x80] ;  /* 0x0000800001057983 */ /* 0x002ea20000300800 */
[----:B------:R-:W-:Y:S02]  /*baa0*/  IMAD R11, R11, c[0x0][0x408], RZ ;  /* 0x000102000b0b7a24 */ /* 0x000fe400078e02ff */
[----:B------:R-:W-:-:S04]  /*bab0*/  IMAD.WIDE.U32 R2, R0, c[0x0][0x408], RZ ;  /* 0x0001020000027a25 */ /* 0x000fc800078e00ff */
[----:B------:R-:W-:Y:S01]  /*bac0*/  IMAD R11, R0, c[0x0][0x40c], R11 ;  /* 0x00010300000b7a24 */ /* 0x000fe200078e020b */
[----:B------:R-:W-:Y:S01]  /*bad0*/  SHF.R.S32.HI R0, RZ, 0x1f, R8 ;  /* 0x0000001fff007819 */ /* 0x000fe20000011408 */
[----:B------:R-:W-:-:S03]  /*bae0*/  @P2 IMAD.HI.U32 R4, R9, c[0x0][0x4ec], RZ ;  /* 0x00013b0009042a27 */ /* 0x000fc600078e00ff */
[----:B------:R-:W-:Y:S01]  /*baf0*/  IADD3 R3, R3, R11, RZ ;  /* 0x0000000b03037210 */ /* 0x000fe20007ffe0ff */
[----:B------:R-:W-:-:S04]  /*bb00*/  IMAD R0, R0, c[0x0][0x440], RZ ;  /* 0x0001100000007a24 */ /* 0x000fc800078e02ff */
[----:B------:R-:W-:-:S04]  /*bb10*/  IMAD.WIDE.U32 R2, R10, c[0x0][0x438], R2 ;  /* 0x00010e000a027a25 */ /* 0x000fc800078e0002 */
[----:B------:R-:W-:Y:S02]  /*bb20*/  IMAD R3, R10, c[0x0][0x43c], R3 ;  /* 0x00010f000a037a24 */ /* 0x000fe400078e0203 */
[C---:B------:R-:W-:Y:S02]  /*bb30*/  IMAD R0, R8.reuse, c[0x0][0x444], R0 ;  /* 0x0001110008007a24 */ /* 0x040fe400078e0200 */
[----:B------:R-:W-:-:S05]  /*bb40*/  IMAD.WIDE.U32 R2, R8, c[0x0][0x440], R2 ;  /* 0x0001100008027a25 */ /* 0x000fca00078e0002 */
[----:B------:R-:W-:Y:S02]  /*bb50*/  IADD3 R3, R3, R0, RZ ;  /* 0x0000000003037210 */ /* 0x000fe40007ffe0ff */
[----:B------:R-:W-:Y:S02]  /*bb60*/  MOV R0, R9 ;  /* 0x0000000900007202 */ /* 0x000fe40000000f00 */
[----:B------:R-:W-:-:S04]  /*bb70*/  @P2 SHF.R.U32.HI R0, RZ, c[0x0][0x4f0], R4 ;  /* 0x00013c00ff002a19 */ /* 0x000fc80000011604 */
[----:B------:R-:W-:-:S05]  /*bb80*/  SHF.R.S32.HI R4, RZ, 0x1f, R0 ;  /* 0x0000001fff047819 */ /* 0x000fca0000011400 */
[----:B------:R-:W-:-:S04]  /*bb90*/  IMAD R4, R4, c[0x0][0x430], RZ ;  /* 0x00010c0004047a24 */ /* 0x000fc800078e02ff */
[----:B------:R-:W-:Y:S02]  /*bba0*/  IMAD R4, R0, c[0x0][0x434], R4 ;  /* 0x00010d0000047a24 */ /* 0x000fe400078e0204 */
[----:B--2---:R-:W-:-:S04]  /*bbb0*/  IMAD.WIDE.U32 R2, R5, c[0x0][0x448], R2 ;  /* 0x0001120005027a25 */ /* 0x004fc800078e0002 */
[----:B------:R-:W-:-:S04]  /*bbc0*/  IMAD R3, R5, c[0x0][0x44c], R3 ;  /* 0x0001130005037a24 */ /* 0x000fc800078e0203 */
[C---:B------:R-:W-:Y:S01]  /*bbd0*/  IMAD.WIDE.U32 R2, R0.reuse, c[0x0][0x430], R2 ;  /* 0x00010c0000027a25 */ /* 0x040fe200078e0002 */
[----:B------:R-:W-:-:S04]  /*bbe0*/  IADD3 R0, -R0, RZ, RZ ;  /* 0x000000ff00007210 */ /* 0x000fc80007ffe1ff */
[----:B------:R-:W-:Y:S01]  /*bbf0*/  IADD3 R3, R3, R4, RZ ;  /* 0x0000000403037210 */ /* 0x000fe20007ffe0ff */
[----:B------:R-:W-:-:S04]  /*bc00*/  IMAD R0, R0, c[0x0][0x4e8], R9 ;  /* 0x00013a0000007a24 */ /* 0x000fc800078e0209 */
[----:B------:R-:W-:Y:S01]  /*bc10*/  IMAD.WIDE.U32 R2, R0, c[0x0][0x428], R2 ;  /* 0x00010a0000027a25 */ /* 0x000fe200078e0002 */
[----:B------:R-:W-:-:S04]  /*bc20*/  SHF.R.S32.HI R4, RZ, 0x1f, R0 ;  /* 0x0000001fff047819 */ /* 0x000fc80000011400 */
[----:B------:R-:W-:Y:S01]  /*bc30*/  LEA R12, P2, R2, c[0x0][0x400], 0x2 ;  /* 0x00010000020c7a11 */ /* 0x000fe200078410ff */
[----:B------:R-:W-:-:S04]  /*bc40*/  IMAD R4, R4, c[0x0][0x428], RZ ;  /* 0x00010a0004047a24 */ /* 0x000fc800078e02ff */
[----:B------:R-:W-:-:S05]  /*bc50*/  IMAD R0, R0, c[0x0][0x42c], R4 ;  /* 0x00010b0000007a24 */ /* 0x000fca00078e0204 */
[----:B------:R-:W-:-:S04]  /*bc60*/  IADD3 R0, R3, R0, RZ ;  /* 0x0000000003007210 */ /* 0x000fc80007ffe0ff */
[----:B------:R-:W-:Y:S01]  /*bc70*/  LEA.HI.X R5, R2, c[0x0][0x404], R0, 0x2, P2 ;  /* 0x0001010002057a11 */ /* 0x000fe200010f1400 */
[----:B------:R-:W-:Y:S05]  /*bc80*/  BRA.DIV ~URZ, `(.L_x_76) ;  /* 0x000045827f007947 */ /* 0x000fea000b800000 */
[----:B------:R1:W2:Y:S02]  /*bc90*/  SHFL.IDX PT, R4, R5, RZ, 0x1c1f ;  /* 0x001c1fff05047589 */ /* 0x0002a400000e0000 */
.L_x_139:
[----:B------:R-:W-:Y:S05]  /*bca0*/  BRA.DIV ~URZ, `(.L_x_77) ;  /* 0x000045d27f007947 */ /* 0x000fea000b800000 */
[----:B------:R3:W4:Y:S02]  /*bcb0*/  SHFL.IDX PT, R0, R12, RZ, 0x1c1f ;  /* 0x001c1fff0c007589 */ /* 0x00072400000e0000 */
.L_x_140:
[----:B------:R-:W-:Y:S01]  /*bcc0*/  BSSY B0, `(.L_x_78) ;  /* 0x00000c2000007945 */ /* 0x000fe20003800000 */
[----:B------:R-:W-:Y:S05]  /*bcd0*/  @P1 BRA `(.L_x_79) ;  /* 0x00000c0000001947 */ /* 0x000fea0003800000 */
[----:B------:R-:W5:Y:S04]  /*bce0*/  LDL R8, [R1+0x84] ;  /* 0x0000840001087983 */ /* 0x000f680000100800 */
[----:B---3--:R-:W3:Y:S04]  /*bcf0*/  LDL R11, [R1+0x100] ;  /* 0x00010000010b7983 */ /* 0x008ee80000100800 */
[----:B----4-:R-:W4:Y:S04]  /*bd00*/  LDL R15, [R1+0x17c] ;  /* 0x00017c00010f7983 */ /* 0x010f280000100800 */
[----:B--2---:R-:W2:Y:S04]  /*bd10*/  LDL R6, [R1+0xfc] ;  /* 0x0000fc0001067983 */ /* 0x004ea80000100800 */
[----:B------:R-:W2:Y:S04]  /*bd20*/  LDL R10, [R1+0xf8] ;  /* 0x0000f800010a7983 */ /* 0x000ea80000100800 */
[----:B------:R-:W2:Y:S04]  /*bd30*/  LDL R9, [R1+0xf4] ;  /* 0x0000f40001097983 */ /* 0x000ea80000100800 */
[----:B------:R-:W4:Y:S04]  /*bd40*/  LDL R7, [R1+0x178] ;  /* 0x0001780001077983 */ /* 0x000f280000100800 */
        /* <DEDUP_REMOVED lines=8> */
[----:B------:R-:W4:Y:S01]  /*bdd0*/  LDL R17, [R1+0xdc] ;  /* 0x0000dc0001117983 */ /* 0x000f220000100800 */
[----:B-----5:R-:W-:-:S02]  /*bde0*/  ISETP.GE.AND P1, PT, R8, c[0x0][0x3c8], PT ;  /* 0x0000f20008007a0c */ /* 0x020fc40003f26270 */
[----:B---3--:R-:W-:-:S11]  /*bdf0*/  ISETP.GE.AND P3, PT, R11, c[0x0][0x3c8], PT ;  /* 0x0000f2000b007a0c */ /* 0x008fd60003f66270 */
[----:B------:R-:W-:Y:S02]  /*be00*/  @!P1 IMAD.MOV.U32 R2, RZ, RZ, R0 ;  /* 0x000000ffff029224 */ /* 0x000fe400078e0000 */
[----:B------:R-:W-:-:S04]  /*be10*/  @!P1 IMAD.MOV.U32 R3, RZ, RZ, R4 ;  /* 0x000000ffff039224 */ /* 0x000fc800078e0004 */
[----:B------:R-:W-:Y:S01]  /*be20*/  @!P1 IMAD.WIDE R2, R8, 0x4, R2 ;  /* 0x0000000408029825 */ /* 0x000fe200078e0202 */
[----:B--2---:R-:W-:Y:S01]  /*be30*/  ISETP.GE.AND P4, PT, R6, c[0x0][0x3c8], PT ;  /* 0x0000f20006007a0c */ /* 0x004fe20003f86270 */
[----:B------:R-:W2:Y:S04]  /*be40*/  LDL R8, [R1+0xe0] ;  /* 0x0000e00001087983 */ /* 0x000ea80000100800 */
[----:B------:R3:W-:Y:S02]  /*be50*/  @!P1 ST.E.64 [R2.64], R24 ;  /* 0x0000001802009985 */ /* 0x0007e4000c101b06 */
[C---:B---3--:R-:W-:Y:S02]  /*be60*/  @!P3 LEA R2, P2, R11.reuse, R0, 0x2 ;  /* 0x000000000b02b211 */ /* 0x048fe400078410ff */
[----:B------:R-:W3:Y:S02]  /*be70*/  LDL R24, [R1+0x160] ;  /* 0x0001600001187983 */ /* 0x000ee40000100800 */
[----:B----4-:R-:W-:-:S02]  /*be80*/  @!P3 LEA.HI.X R3, R11, R4, R15, 0x2, P2 ;  /* 0x000000040b03b211 */ /* 0x010fc400010f140f */
[----:B------:R-:W4:Y:S04]  /*be90*/  LDL R25, [R1+0xd4] ;  /* 0x0000d40001197983 */ /* 0x000f280000100800 */
[----:B------:R-:W5:Y:S01]  /*bea0*/  LDL R15, [R1+0x164] ;  /* 0x00016400010f7983 */ /* 0x000f620000100800 */
[----:B------:R-:W-:Y:S02]  /*beb0*/  ISETP.GE.AND P1, PT, R10, c[0x0][0x3c8], PT ;  /* 0x0000f2000a007a0c */ /* 0x000fe40003f26270 */
[----:B------:R-:W-:Y:S01]  /*bec0*/  ISETP.GE.AND P6, PT, R9, c[0x0][0x3c8], PT ;  /* 0x0000f20009007a0c */ /* 0x000fe20003fc6270 */
[----:B------:R1:W-:Y:S04]  /*bed0*/  @!P3 ST.E.64 [R2.64], R26 ;  /* 0x0000001a0200b985 */ /* 0x0003e8000c101b06 */
[----:B------:R-:W4:Y:S01]  /*bee0*/  LDL R11, [R1+0xd8] ;  /* 0x0000d800010b7983 */ /* 0x000f220000100800 */
[----:B------:R-:W-:-:S02]  /*bef0*/  ISETP.GE.AND P5, PT, R14, c[0x0][0x3c8], PT ;  /* 0x0000f2000e007a0c */ /* 0x000fc40003fa6270 */
[C---:B-1----:R-:W-:Y:S01]  /*bf00*/  @!P4 LEA R2, P2, R6.reuse, R0, 0x2 ;  /* 0x000000000602c211 */ /* 0x042fe200078410ff */
[----:B------:R-:W4:Y:S03]  /*bf10*/  LDL R26, [R1+0x150] ;  /* 0x00015000011a7983 */ /* 0x000f260000100800 */
[----:B------:R-:W-:Y:S01]  /*bf20*/  @!P4 LEA.HI.X R3, R6, R4, R7, 0x2, P2 ;  /* 0x000000040603c211 */ /* 0x000fe200010f1407 */
[----:B------:R-:W4:Y:S01]  /*bf30*/  LDL R27, [R1+0xa4] ;  /* 0x0000a400011b7983 */ /* 0x000f220000100800 */
[----:B------:R-:W-:Y:S02]  /*bf40*/  ISETP.GE.AND P2, PT, R16, c[0x0][0x3c8], PT ;  /* 0x0000f20010007a0c */ /* 0x000fe40003f46270 */
[C---:B------:R-:W-:Y:S01]  /*bf50*/  @!P1 LEA R6, P3, R10.reuse, R0, 0x2 ;  /* 0x000000000a069211 */ /* 0x040fe200078610ff */
[----:B------:R1:W-:Y:S03]  /*bf60*/  @!P4 ST.E.64 [R2.64], R132 ;  /* 0x000000840200c985 */ /* 0x0003e6000c101b06 */
[----:B------:R-:W-:-:S02]  /*bf70*/  @!P1 LEA.HI.X R7, R10, R4, R103, 0x2, P3 ;  /* 0x000000040a079211 */ /* 0x000fc400018f1467 */
[----:B------:R-:W4:Y:S04]  /*bf80*/  LDL R10, [R1+0x15c] ;  /* 0x00015c00010a7983 */ /* 0x000f280000100800 */
[----:B------:R1:W-:Y:S01]  /*bf90*/  @!P1 ST.E.64 [R6.64], R134 ;  /* 0x0000008606009985 */ /* 0x0003e2000c101b06 */
[----:B------:R-:W-:Y:S02]  /*bfa0*/  ISETP.GE.AND P1, PT, R13, c[0x0][0x3c8], PT ;  /* 0x0000f2000d007a0c */ /* 0x000fe40003f26270 */
[----:B-1----:R-:W-:-:S04]  /*bfb0*/  @!P6 LEA R2, P4, R9, R0, 0x2 ;  /* 0x000000000902e211 */ /* 0x002fc800078810ff */
[----:B------:R-:W-:Y:S02]  /*bfc0*/  @!P6 LEA.HI.X R3, R9, R4, R23, 0x2, P4 ;  /* 0x000000040903e211 */ /* 0x000fe400020f1417 */
[----:B------:R-:W4:Y:S01]  /*bfd0*/  LDL R9, [R1+0xd0] ;  /* 0x0000d00001097983 */ /* 0x000f220000100800 */
[----:B------:R-:W-:-:S03]  /*bfe0*/  @!P2 LEA R6, P3, R16, R0, 0x2 ;  /* 0x000000001006a211 */ /* 0x000fc600078610ff */
[----:B------:R-:W4:Y:S01]  /*bff0*/  LDL R23, [R1+0xcc] ;  /* 0x0000cc0001177983 */ /* 0x000f220000100800 */
[----:B------:R-:W-:-:S03]  /*c000*/  @!P2 LEA.HI.X R7, R16, R4, R22, 0x2, P3 ;  /* 0x000000041007a211 */ /* 0x000fc600018f1416 */
[----:B------:R-:W4:Y:S04]  /*c010*/  LDL R22, [R1+0x158] ;  /* 0x0001580001167983 */ /* 0x000f280000100800 */
[----:B------:R-:W4:Y:S04]  /*c020*/  LDL R16, [R1+0x154] ;  /* 0x0001540001107983 */ /* 0x000f280000100800 */
[----:B------:R1:W-:Y:S04]  /*c030*/  @!P6 ST.E.64 [R2.64], R140 ;  /* 0x0000008c0200e985 */ /* 0x0003e8000c101b06 */
[----:B------:R1:W-:Y:S01]  /*c040*/  @!P2 ST.E.64 [R6.64], R136 ;  /* 0x000000880600a985 */ /* 0x0003e2000c101b06 */
[----:B------:R-:W-:-:S02]  /*c050*/  ISETP.GE.AND P6, PT, R18, c[0x0][0x3c8], PT ;  /* 0x0000f20012007a0c */ /* 0x000fc40003fc6270 */
[CC--:B-1----:R-:W-:Y:S02]  /*c060*/  @!P5 LEA R2, P4, R14.reuse, R0.reuse, 0x2 ;  /* 0x000000000e02d211 */ /* 0x0c2fe400078810ff */
[----:B------:R-:W-:Y:S02]  /*c070*/  @!P1 LEA R6, P3, R13, R0, 0x2 ;  /* 0x000000000d069211 */ /* 0x000fe400078610ff */
[----:B------:R-:W-:Y:S02]  /*c080*/  @!P5 LEA.HI.X R3, R14, R4, R19, 0x2, P4 ;  /* 0x000000040e03d211 */ /* 0x000fe400020f1413 */
[----:B------:R-:W4:Y:S04]  /*c090*/  LDL R14, [R1+0xc8] ;  /* 0x0000c800010e7983 */ /* 0x000f280000100800 */
[----:B------:R1:W-:Y:S04]  /*c0a0*/  @!P5 ST.E.64 [R2.64], R28 ;  /* 0x0000001c0200d985 */ /* 0x0003e8000c101b06 */
[----:B------:R-:W4:Y:S01]  /*c0b0*/  LDL R19, [R1+0xc4] ;  /* 0x0000c40001137983 */ /* 0x000f220000100800 */
[----:B-1----:R-:W-:-:S03]  /*c0c0*/  @!P6 LEA R2, P4, R18, R0, 0x2 ;  /* 0x000000001202e211 */ /* 0x002fc600078810ff */
[----:B------:R-:W4:Y:S04]  /*c0d0*/  LDL R29, [R1+0xa8] ;  /* 0x0000a800011d7983 */ /* 0x000f280000100800 */
[----:B------:R-:W4:Y:S01]  /*c0e0*/  LDL R28, [R1+0x120] ;  /* 0x00012000011c7983 */ /* 0x000f220000100800 */
[----:B-----5:R-:W-:-:S03]  /*c0f0*/  @!P1 LEA.HI.X R7, R13, R4, R15, 0x2, P3 ;  /* 0x000000040d079211 */ /* 0x020fc600018f140f */
[----:B------:R-:W5:Y:S01]  /*c100*/  LDL R13, [R1+0x14c] ;  /* 0x00014c00010d7983 */ /* 0x000f620000100800 */
[----:B---3--:R-:W-:-:S03]  /*c110*/  @!P6 LEA.HI.X R3, R18, R4, R24, 0x2, P4 ;  /* 0x000000041203e211 */ /* 0x008fc600020f1418 */
[----:B------:R-:W3:Y:S01]  /*c120*/  LDL R18, [R1+0x144] ;  /* 0x0001440001127983 */ /* 0x000ee20000100800 */
[----:B--2---:R-:W-:Y:S02]  /*c130*/  ISETP.GE.AND P2, PT, R8, c[0x0][0x3c8], PT ;  /* 0x0000f20008007a0c */ /* 0x004fe40003f46270 */
[----:B------:R-:W-:Y:S01]  /*c140*/  ISETP.GE.AND P5, PT, R17, c[0x0][0x3c8], PT ;  /* 0x0000f20011007a0c */ /* 0x000fe20003fa6270 */
[----:B------:R1:W-:Y:S01]  /*c150*/  @!P1 ST.E.64 [R6.64], R32 ;  /* 0x0000002006009985 */ /* 0x0003e2000c101b06 */
[----:B----4-:R-:W-:-:S03]  /*c160*/  ISETP.GE.AND P1, PT, R11, c[0x0][0x3c8], PT ;  /* 0x0000f2000b007a0c */ /* 0x010fc60003f26270 */
[----:B------:R-:W2:Y:S04]  /*c170*/  LDL R15, [R1+0xc0] ;  /* 0x0000c000010f7983 */ /* 0x000ea80000100800 */
[----:B------:R-:W4:Y:S04]  /*c180*/  LDL R24, [R1+0x148] ;  /* 0x0001480001187983 */ /* 0x000f280000100800 */
[----:B------:R1:W-:Y:S01]  /*c190*/  @!P6 ST.E.64 [R2.64], R36 ;  /* 0x000000240200e985 */ /* 0x0003e2000c101b06 */
[----:B------:R-:W-:Y:S02]  /*c1a0*/  ISETP.GE.AND P6, PT, R25, c[0x0][0x3c8], PT ;  /* 0x0000f20019007a0c */ /* 0x000fe40003fc6270 */
[C---:B-1----:R-:W-:Y:S01]  /*c1b0*/  @!P2 LEA R6, P3, R8.reuse, R0, 0x2 ;  /* 0x000000000806a211 */ /* 0x042fe200078610ff */
[----:B------:R-:W2:Y:S04]  /*c1c0*/  LDL R33, [R1+0xac] ;  /* 0x0000ac0001217983 */ /* 0x000ea80000100800 */
[----:B------:R-:W2:Y:S01]  /*c1d0*/  LDL R32, [R1+0x124] ;  /* 0x0001240001207983 */ /* 0x000ea20000100800 */
[----:B------:R-:W-:-:S03]  /*c1e0*/  @!P2 LEA.HI.X R7, R8, R4, R10, 0x2, P3 ;  /* 0x000000040807a211 */ /* 0x000fc600018f140a */
[----:B------:R-:W2:Y:S04]  /*c1f0*/  LDL R10, [R1+0xbc] ;  /* 0x0000bc00010a7983 */ /* 0x000ea80000100800 */
[----:B------:R1:W-:Y:S01]  /*c200*/  @!P2 ST.E.64 [R6.64], R40 ;  /* 0x000000280600a985 */ /* 0x0003e2000c101b06 */
[----:B------:R-:W-:-:S03]  /*c210*/  @!P5 LEA R2, P4, R17, R0, 0x2 ;  /* 0x000000001102d211 */ /* 0x000fc600078810ff */
[----:B------:R-:W4:Y:S04]  /*c220*/  LDL R8, [R1+0xb8] ;  /* 0x0000b80001087983 */ /* 0x000f280000100800 */
[----:B------:R-:W4:Y:S01]  /*c230*/  LDL R36, [R1+0x128] ;  /* 0x0001280001247983 */ /* 0x000f220000100800 */
[----:B------:R-:W-:Y:S02]  /*c240*/  ISETP.GE.AND P2, PT, R9, c[0x0][0x3c8], PT ;  /* 0x0000f20009007a0c */ /* 0x000fe40003f46270 */
[----:B-1----:R-:W-:Y:S02]  /*c250*/  @!P1 LEA R6, P3, R11, R0, 0x2 ;  /* 0x000000000b069211 */ /* 0x002fe400078610ff */
[-C--:B------:R-:W-:Y:S02]  /*c260*/  @!P5 LEA.HI.X R3, R17, R4.reuse, R22, 0x2, P4 ;  /* 0x000000041103d211 */ /* 0x080fe400020f1416 */
[----:B------:R-:W4:Y:S01]  /*c270*/  LDL R22, [R1+0x140] ;  /* 0x0001400001167983 */ /* 0x000f220000100800 */
[----:B------:R-:W-:-:S03]  /*c280*/  @!P1 LEA.HI.X R7, R11, R4, R16, 0x2, P3 ;  /* 0x000000040b079211 */ /* 0x000fc600018f1410 */
[----:B------:R1:W-:Y:S04]  /*c290*/  @!P5 ST.E.64 [R2.64], R44 ;  /* 0x0000002c0200d985 */ /* 0x0003e8000c101b06 */
[----:B------:R-:W4:Y:S04]  /*c2a0*/  LDL R17, [R1+0x13c] ;  /* 0x00013c0001117983 */ /* 0x000f280000100800 */
[----:B------:R1:W-:Y:S04]  /*c2b0*/  @!P1 ST.E.64 [R6.64], R48 ;  /* 0x0000003006009985 */ /* 0x0003e8000c101b06 */
[----:B------:R-:W4:Y:S04]  /*c2c0*/  LDL R11, [R1+0xb0] ;  /* 0x0000b000010b7983 */ /* 0x000f280000100800 */
[----:B------:R-:W4:Y:S01]  /*c2d0*/  LDL R16, [R1+0xb4] ;  /* 0x0000b40001107983 */ /* 0x000f220000100800 */
[----:B-1----:R-:W-:-:S02]  /*c2e0*/  @!P6 LEA R2, P4, R25, R0, 0x2 ;  /* 0x000000001902e211 */ /* 0x002fc400078810ff */
[----:B------:R-:W-:Y:S02]  /*c2f0*/  @!P2 LEA R6, P3, R9, R0, 0x2 ;  /* 0x000000000906a211 */ /* 0x000fe400078610ff */
[----:B------:R-:W-:Y:S02]  /*c300*/  ISETP.GE.AND P1, PT, R14, c[0x0][0x3c8], PT ;  /* 0x0000f2000e007a0c */ /* 0x000fe40003f26270 */
[-C--:B------:R-:W-:Y:S02]  /*c310*/  @!P6 LEA.HI.X R3, R25, R4.reuse, R26, 0x2, P4 ;  /* 0x000000041903e211 */ /* 0x080fe400020f141a */
[----:B------:R-:W-:Y:S01]  /*c320*/  ISETP.GE.AND P5, PT, R23, c[0x0][0x3c8], PT ;  /* 0x0000f20017007a0c */ /* 0x000fe20003fa6270 */
[----:B------:R-:W4:Y:S04]  /*c330*/  LDL R25, [R1+0xa0] ;  /* 0x0000a00001197983 */ /* 0x000f280000100800 */
[----:B------:R-:W-:Y:S01]  /*c340*/  @!P6 ST.E.64 [R2.64], R52 ;  /* 0x000000340200e985 */ /* 0x000fe2000c101b06 */
[----:B-----5:R-:W-:-:S03]  /*c350*/  @!P2 LEA.HI.X R7, R9, R4, R13, 0x2, P3 ;  /* 0x000000040907a211 */ /* 0x020fc600018f140d */
[----:B------:R-:W5:Y:S04]  /*c360*/  LDL R26, [R1+0x11c] ;  /* 0x00011c00011a7983 */ /* 0x000f680000100800 */
[----:B------:R-:W5:Y:S04]  /*c370*/  LDL R13, [R1+0x138] ;  /* 0x00013800010d7983 */ /* 0x000f680000100800 */
[----:B------:R1:W-:Y:S04]  /*c380*/  @!P2 ST.E.64 [R6.64], R56 ;  /* 0x000000380600a985 */ /* 0x0003e8000c101b06 */
[----:B------:R-:W5:Y:S01]  /*c390*/  LDL R9, [R1+0x134] ;  /* 0x0001340001097983 */ /* 0x000f620000100800 */
[----:B-1----:R-:W-:-:S04]  /*c3a0*/  @!P1 LEA R6, P3, R14, R0, 0x2 ;  /* 0x000000000e069211 */ /* 0x002fc800078610ff */
[----:B---3--:R-:W-:Y:S02]  /*c3b0*/  @!P1 LEA.HI.X R7, R14, R4, R18, 0x2, P3 ;  /* 0x000000040e079211 */ /* 0x008fe400018f1412 */
[----:B------:R-:W3:Y:S04]  /*c3c0*/  LDL R14, [R1+0x12c] ;  /* 0x00012c00010e7983 */ /* 0x000ee80000100800 */
[----:B------:R-:W3:Y:S01]  /*c3d0*/  LDL R18, [R1+0x130] ;  /* 0x0001300001127983 */ /* 0x000ee20000100800 */
[----:B------:R-:W-:Y:S02]  /*c3e0*/  ISETP.GE.AND P6, PT, R19, c[0x0][0x3c8], PT ;  /* 0x0000f20013007a0c */ /* 0x000fe40003fc6270 */
[----:B------:R-:W-:Y:S02]  /*c3f0*/  @!P5 LEA R2, P4, R23, R0, 0x2 ;  /* 0x000000001702d211 */ /* 0x000fe400078810ff */
[----:B--2---:R-:W-:-:S02]  /*c400*/  ISETP.GE.AND P2, PT, R15, c[0x0][0x3c8], PT ;  /* 0x0000f2000f007a0c */ /* 0x004fc40003f46270 */
[----:B----4-:R-:W-:Y:S02]  /*c410*/  @!P5 LEA.HI.X R3, R23, R4, R24, 0x2, P4 ;  /* 0x000000041703d211 */ /* 0x010fe400020f1418 */
[----:B------:R-:W2:Y:S04]  /*c420*/  LDL R23, [R1+0x9c] ;  /* 0x00009c0001177983 */ /* 0x000ea80000100800 */
[----:B------:R1:W-:Y:S01]  /*c430*/  @!P5 ST.E.64 [R2.64], R60 ;  /* 0x0000003c0200d985 */ /* 0x0003e2000c101b06 */
[----:B------:R-:W-:-:S03]  /*c440*/  ISETP.GE.AND P5, PT, R10, c[0x0][0x3c8], PT ;  /* 0x0000f2000a007a0c */ /* 0x000fc60003fa6270 */
[----:B------:R4:W-:Y:S01]  /*c450*/  @!P1 ST.E.64 [R6.64], R64 ;  /* 0x0000004006009985 */ /* 0x0009e2000c101b06 */
[----:B------:R-:W-:-:S03]  /*c460*/  ISETP.GE.AND P1, PT, R8, c[0x0][0x3c8], PT ;  /* 0x0000f20008007a0c */ /* 0x000fc60003f26270 */
[----:B------:R-:W2:Y:S01]  /*c470*/  LDL R24, [R1+0x118] ;  /* 0x0001180001187983 */ /* 0x000ea20000100800 */
[-C--:B-1----:R-:W-:Y:S02]  /*c480*/  @!P6 LEA R2, P4, R19, R0.reuse, 0x2 ;  /* 0x000000001302e211 */ /* 0x082fe400078810ff */
[----:B----4-:R-:W-:Y:S02]  /*c490*/  @!P2 LEA R6, P3, R15, R0, 0x2 ;  /* 0x000000000f06a211 */ /* 0x010fe400078610ff */
[-C--:B------:R-:W-:Y:S02]  /*c4a0*/  @!P6 LEA.HI.X R3, R19, R4.reuse, R22, 0x2, P4 ;  /* 0x000000041303e211 */ /* 0x080fe400020f1416 */
[----:B------:R-:W-:Y:S01]  /*c4b0*/  @!P2 LEA.HI.X R7, R15, R4, R17, 0x2, P3 ;  /* 0x000000040f07a211 */ /* 0x000fe200018f1411 */
[----:B------:R-:W4:Y:S04]  /*c4c0*/  LDL R19, [R1+0x94] ;  /* 0x0000940001137983 */ /* 0x000f280000100800 */
[----:B------:R1:W-:Y:S04]  /*c4d0*/  @!P6 ST.E.64 [R2.64], R68 ;  /* 0x000000440200e985 */ /* 0x0003e8000c101b06 */
[----:B------:R1:W-:Y:S01]  /*c4e0*/  @!P2 ST.E.64 [R6.64], R72 ;  /* 0x000000480600a985 */ /* 0x0003e2000c101b06 */
[----:B------:R-:W-:-:S02]  /*c4f0*/  ISETP.GE.AND P2, PT, R11, c[0x0][0x3c8], PT ;  /* 0x0000f2000b007a0c */ /* 0x000fc40003f46270 */
[----:B------:R-:W-:Y:S01]  /*c500*/  ISETP.GE.AND P6, PT, R16, c[0x0][0x3c8], PT ;  /* 0x0000f20010007a0c */ /* 0x000fe20003fc6270 */
[----:B------:R-:W4:Y:S04]  /*c510*/  LDL R17, [R1+0x90] ;  /* 0x0000900001117983 */ /* 0x000f280000100800 */
[----:B------:R-:W4:Y:S04]  /*c520*/  LDL R15, [R1+0x8c] ;  /* 0x00008c00010f7983 */ /* 0x000f280000100800 */
[----:B------:R-:W4:Y:S01]  /*c530*/  LDL R22, [R1+0x110] ;  /* 0x0001100001167983 */ /* 0x000f220000100800 */
[----:B-1----:R-:W-:-:S02]  /*c540*/  @!P5 LEA R2, P4, R10, R0, 0x2 ;  /* 0x000000000a02d211 */ /* 0x002fc400078810ff */
[----:B------:R-:W-:Y:S02]  /*c550*/  @!P1 LEA R6, P3, R8, R0, 0x2 ;  /* 0x0000000008069211 */ /* 0x000fe400078610ff */
[-C--:B-----5:R-:W-:Y:S02]  /*c560*/  @!P5 LEA.HI.X R3, R10, R4.reuse, R13, 0x2, P4 ;  /* 0x000000040a03d211 */ /* 0x0a0fe400020f140d */
[----:B------:R-:W5:Y:S04]  /*c570*/  LDL R10, [R1+0x98] ;  /* 0x00009800010a7983 */ /* 0x000f680000100800 */
[----:B------:R-:W5:Y:S01]  /*c580*/  LDL R13, [R1+0x88] ;  /* 0x00008800010d7983 */ /* 0x000f620000100800 */
[----:B------:R-:W-:Y:S02]  /*c590*/  @!P1 LEA.HI.X R7, R8, R4, R9, 0x2, P3 ;  /* 0x0000000408079211 */ /* 0x000fe400018f1409 */
[C---:B------:R-:W-:Y:S01]  /*c5a0*/  @!P2 LEA R8, P3, R11.reuse, R0, 0x2 ;  /* 0x000000000b08a211 */ /* 0x040fe200078610ff */
[----:B------:R1:W-:Y:S03]  /*c5b0*/  @!P5 ST.E.64 [R2.64], R76 ;  /* 0x0000004c0200d985 */ /* 0x0003e6000c101b06 */
[----:B---3--:R-:W-:-:S02]  /*c5c0*/  @!P2 LEA.HI.X R9, R11, R4, R14, 0x2, P3 ;  /* 0x000000040b09a211 */ /* 0x008fc400018f140e */
[----:B------:R-:W3:Y:S01]  /*c5d0*/  LDL R11, [R1+0x114] ;  /* 0x00011400010b7983 */ /* 0x000ee20000100800 */
[----:B-1----:R-:W-:-:S03]  /*c5e0*/  @!P6 LEA R2, P4, R16, R0, 0x2 ;  /* 0x000000001002e211 */ /* 0x002fc600078810ff */
[----:B------:R-:W3:Y:S01]  /*c5f0*/  LDL R14, [R1+0x104] ;  /* 0x00010400010e7983 */ /* 0x000ee20000100800 */
[----:B------:R-:W-:-:S03]  /*c600*/  @!P6 LEA.HI.X R3, R16, R4, R18, 0x2, P4 ;  /* 0x000000041003e211 */ /* 0x000fc600020f1412 */
[----:B------:R-:W3:Y:S04]  /*c610*/  LDL R18, [R1+0x10c] ;  /* 0x00010c0001127983 */ /* 0x000ee80000100800 */
[----:B------:R-:W3:Y:S01]  /*c620*/  LDL R16, [R1+0x108] ;  /* 0x0001080001107983 */ /* 0x000ee20000100800 */
[----:B------:R-:W-:-:S03]  /*c630*/  ISETP.GE.AND P5, PT, R33, c[0x0][0x3c8], PT ;  /* 0x0000f20021007a0c */ /* 0x000fc60003fa6270 */
[----:B------:R1:W-:Y:S01]  /*c640*/  @!P1 ST.E.64 [R6.64], R80 ;  /* 0x0000005006009985 */ /* 0x0003e2000c101b06 */
[----:B------:R-:W-:-:S03]  /*c650*/  ISETP.GE.AND P1, PT, R29, c[0x0][0x3c8], PT ;  /* 0x0000f2001d007a0c */ /* 0x000fc60003f26270 */
[----:B------:R2:W-:Y:S01]  /*c660*/  @!P6 ST.E.64 [R2.64], R84 ;  /* 0x000000540200e985 */ /* 0x0005e2000c101b06 */
[----:B------:R-:W-:Y:S02]  /*c670*/  ISETP.GE.AND P6, PT, R27, c[0x0][0x3c8], PT ;  /* 0x0000f2001b007a0c */ /* 0x000fe40003fc6270 */
[----:B------:R-:W-:Y:S01]  /*c680*/  ISETP.GE.AND P4, PT, R25, c[0x0][0x3c8], PT ;  /* 0x0000f20019007a0c */ /* 0x000fe20003f86270 */
[----:B------:R2:W-:Y:S02]  /*c690*/  @!P2 ST.E.64 [R8.64], R88 ;  /* 0x000000580800a985 */ /* 0x0005e4000c101b06 */
[----:B-1----:R-:W-:-:S04]  /*c6a0*/  @!P5 LEA R6, P3, R33, R0, 0x2 ;  /* 0x000000002106d211 */ /* 0x002fc800078610ff */
[----:B--2---:R-:W-:Y:S02]  /*c6b0*/  @!P1 LEA R2, P2, R29, R0, 0x2 ;  /* 0x000000001d029211 */ /* 0x004fe400078410ff */
[-C--:B------:R-:W-:Y:S02]  /*c6c0*/  @!P5 LEA.HI.X R7, R33, R4.reuse, R36, 0x2, P3 ;  /* 0x000000042107d211 */ /* 0x080fe400018f1424 */
[----:B------:R-:W-:Y:S02]  /*c6d0*/  ISETP.GE.AND P3, PT, R23, c[0x0][0x3c8], PT ;  /* 0x0000f20017007a0c */ /* 0x000fe40003f66270 */
[----:B------:R-:W-:Y:S01]  /*c6e0*/  @!P1 LEA.HI.X R3, R29, R4, R32, 0x2, P2 ;  /* 0x000000041d039211 */ /* 0x000fe200010f1420 */
[----:B------:R1:W-:Y:S01]  /*c6f0*/  @!P5 ST.E.64 [R6.64], R92 ;  /* 0x0000005c0600d985 */ /* 0x0003e2000c101b06 */
[----:B------:R-:W-:-:S03]  /*c700*/  @!P6 LEA R8, P2, R27, R0, 0x2 ;  /* 0x000000001b08e211 */ /* 0x000fc600078410ff */
[----:B------:R2:W-:Y:S01]  /*c710*/  @!P1 ST.E.64 [R2.64], R96 ;  /* 0x0000006002009985 */ /* 0x0005e2000c101b06 */
[----:B------:R-:W-:-:S05]  /*c720*/  @!P6 LEA.HI.X R9, R27, R4, R28, 0x2, P2 ;  /* 0x000000041b09e211 */ /* 0x000fca00010f141c */
[----:B------:R-:W-:Y:S01]  /*c730*/  @!P6 ST.E.64 [R8.64], R144 ;  /* 0x000000900800e985 */ /* 0x000fe2000c101b06 */
[----:B----4-:R-:W-:Y:S02]  /*c740*/  ISETP.GE.AND P6, PT, R19, c[0x0][0x3c8], PT ;  /* 0x0000f20013007a0c */ /* 0x010fe40003fc6270 */
[-C--:B-1----:R-:W-:Y:S02]  /*c750*/  @!P3 LEA R6, P2, R23, R0.reuse, 0x2 ;  /* 0x000000001706b211 */ /* 0x082fe400078410ff */
[----:B--2---:R-:W-:Y:S02]  /*c760*/  @!P4 LEA R2, P5, R25, R0, 0x2 ;  /* 0x000000001902c211 */ /* 0x004fe400078a10ff */
[-C--:B------:R-:W-:Y:S02]  /*c770*/  @!P3 LEA.HI.X R7, R23, R4.reuse, R24, 0x2, P2 ;  /* 0x000000041707b211 */ /* 0x080fe400010f1418 */
[----:B------:R-:W-:Y:S02]  /*c780*/  @!P4 LEA.HI.X R3, R25, R4, R26, 0x2, P5 ;  /* 0x000000041903c211 */ /* 0x000fe400028f141a */
[----:B------:R-:W-:-:S03]  /*c790*/  ISETP.GE.AND P5, PT, R17, c[0x0][0x3c8], PT ;  /* 0x0000f20011007a0c */ /* 0x000fc60003fa6270 */
[----:B------:R1:W-:Y:S01]  /*c7a0*/  @!P4 ST.E.64 [R2.64], R100 ;  /* 0x000000640200c985 */ /* 0x0003e2000c101b06 */
[----:B------:R-:W-:-:S03]  /*c7b0*/  ISETP.GE.AND P4, PT, R15, c[0x0][0x3c8], PT ;  /* 0x0000f2000f007a0c */ /* 0x000fc60003f86270 */
[----:B------:R2:W-:Y:S01]  /*c7c0*/  @!P3 ST.E.64 [R6.64], R104 ;  /* 0x000000680600b985 */ /* 0x0005e2000c101b06 */
[----:B-----5:R-:W-:Y:S02]  /*c7d0*/  ISETP.GE.AND P1, PT, R10, c[0x0][0x3c8], PT ;  /* 0x0000f2000a007a0c */ /* 0x020fe40003f26270 */
[----:B------:R-:W-:-:S11]  /*c7e0*/  ISETP.GE.AND P3, PT, R13, c[0x0][0x3c8], PT ;  /* 0x0000f2000d007a0c */ /* 0x000fd60003f66270 */
[----:B-1----:R-:W-:-:S04]  /*c7f0*/  @!P1 LEA R2, P2, R10, R0, 0x2 ;  /* 0x000000000a029211 */ /* 0x002fc800078410ff */
[----:B---3--:R-:W-:Y:S02]  /*c800*/  @!P1 LEA.HI.X R3, R10, R4, R11, 0x2, P2 ;  /* 0x000000040a039211 */ /* 0x008fe400010f140b */
[----:B------:R-:W-:-:S03]  /*c810*/  @!P6 LEA R10, P2, R19, R0, 0x2 ;  /* 0x00000000130ae211 */ /* 0x000fc600078410ff */
[----:B------:R1:W-:Y:S01]  /*c820*/  @!P1 ST.E.64 [R2.64], R108 ;  /* 0x0000006c02009985 */ /* 0x0003e2000c101b06 */
[----:B------:R-:W-:Y:S02]  /*c830*/  @!P5 LEA R8, P1, R17, R0, 0x2 ;  /* 0x000000001108d211 */ /* 0x000fe400078210ff */
[----:B------:R-:W-:Y:S02]  /*c840*/  @!P6 LEA.HI.X R11, R19, R4, R22, 0x2, P2 ;  /* 0x00000004130be211 */ /* 0x000fe400010f1416 */
[----:B--2---:R-:W-:Y:S02]  /*c850*/  @!P4 LEA R6, P2, R15, R0, 0x2 ;  /* 0x000000000f06c211 */ /* 0x004fe400078410ff */
[-C--:B------:R-:W-:Y:S02]  /*c860*/  @!P5 LEA.HI.X R9, R17, R4.reuse, R18, 0x2, P1 ;  /* 0x000000041109d211 */ /* 0x080fe400008f1412 */
[----:B------:R-:W-:Y:S01]  /*c870*/  @!P4 LEA.HI.X R7, R15, R4, R16, 0x2, P2 ;  /* 0x000000040f07c211 */ /* 0x000fe200010f1410 */
[----:B------:R2:W-:Y:S04]  /*c880*/  @!P6 ST.E.64 [R10.64], R152 ;  /* 0x000000980a00e985 */ /* 0x0005e8000c101b06 */
[----:B------:R2:W-:Y:S04]  /*c890*/  @!P5 ST.E.64 [R8.64], R148 ;  /* 0x000000940800d985 */ /* 0x0005e8000c101b06 */
[----:B------:R2:W-:Y:S01]  /*c8a0*/  @!P4 ST.E.64 [R6.64], R112 ;  /* 0x000000700600c985 */ /* 0x0005e2000c101b06 */
[----:B-1----:R-:W-:-:S04]  /*c8b0*/  @!P3 LEA R2, P1, R13, R0, 0x2 ;  /* 0x000000000d02b211 */ /* 0x002fc800078210ff */
[----:B------:R-:W-:-:S05]  /*c8c0*/  @!P3 LEA.HI.X R3, R13, R4, R14, 0x2, P1 ;  /* 0x000000040d03b211 */ /* 0x000fca00008f140e */
[----:B------:R2:W-:Y:S04]  /*c8d0*/  @!P3 ST.E.64 [R2.64], R20 ;  /* 0x000000140200b985 */ /* 0x0005e8000c101b06 */
.L_x_79:
[----:B------:R-:W-:Y:S05]  /*c8e0*/  BSYNC B0 ;  /* 0x0000000000007941 */ /* 0x000fea0003800000 */
.L_x_78:
[----:B------:R-:W-:Y:S05]  /*c8f0*/  BRA.DIV ~URZ, `(.L_x_80) ;  /* 0x000039e27f007947 */ /* 0x000fea000b800000 */
[----:B--2---:R2:W1:Y:S04]  /*c900*/  SHFL.IDX PT, R4, R5, 0x1, 0x1c1f ;  /* 0x003c1f0005047f89 */ /* 0x00446800000e0000 */
[----:B----4-:R2:W4:Y:S02]  /*c910*/  SHFL.IDX PT, R0, R12, 0x1, 0x1c1f ;  /* 0x003c1f000c007f89 */ /* 0x01052400000e0000 */
.L_x_141:
[----:B------:R-:W-:Y:S05]  /*c920*/  @P0 BRA `(.L_x_75) ;  /* 0x00001ce000000947 */ /* 0x000fea0003800000 */
[----:B-12---:R-:W2:Y:S04]  /*c930*/  LDL R5, [R1+0x84] ;  /* 0x0000840001057983 */ /* 0x006ea80000100800 */
[----:B------:R-:W5:Y:S04]  /*c940*/  LDL R17, [R1+0xfc] ;  /* 0x0000fc0001117983 */ /* 0x000f680000100800 */
[----:B---3--:R-:W3:Y:S04]  /*c950*/  LDL R21, [R1+0x178] ;  /* 0x0001780001157983 */ /* 0x008ee80000100800 */
[----:B----4-:R-:W4:Y:S04]  /*c960*/  LDL R24, [R1+0x100] ;  /* 0x0001000001187983 */ /* 0x010f280000100800 */
[----:B------:R-:W3:Y:S04]  /*c970*/  LDL R12, [R1+0xf8] ;  /* 0x0000f800010c7983 */ /* 0x000ee80000100800 */
        /* <DEDUP_REMOVED lines=13> */
[----:B------:R-:W3:Y:S01]  /*ca50*/  LDL R27, [R1+0x128] ;  /* 0x00012800011b7983 */ /* 0x000ee20000100800 */
[----:B--2---:R-:W-:-:S02]  /*ca60*/  ISETP.GE.AND P0, PT, R5, c[0x0][0x3c8], PT ;  /* 0x0000f20005007a0c */ /* 0x004fc40003f06270 */
[----:B-----5:R-:W-:-:S11]  /*ca70*/  ISETP.GE.AND P4, PT, R17, c[0x0][0x3c8], PT ;  /* 0x0000f20011007a0c */ /* 0x020fd60003f86270 */
[----:B------:R-:W-:Y:S02]  /*ca80*/  @!P0 IMAD.MOV.U32 R2, RZ, RZ, R0 ;  /* 0x000000ffff028224 */ /* 0x000fe400078e0000 */
[----:B------:R-:W-:-:S04]  /*ca90*/  @!P0 IMAD.MOV.U32 R3, RZ, RZ, R4 ;  /* 0x000000ffff038224 */ /* 0x000fc800078e0004 */
[----:B------:R-:W-:Y:S01]  /*caa0*/  @!P0 IMAD.WIDE R2, R5, 0x4, R2 ;  /* 0x0000000405028825 */ /* 0x000fe200078e0202 */
[----:B----4-:R-:W-:Y:S01]  /*cab0*/  ISETP.GE.AND P5, PT, R24, c[0x0][0x3c8], PT ;  /* 0x0000f20018007a0c */ /* 0x010fe20003fa6270 */
[----:B------:R-:W2:Y:S04]  /*cac0*/  LDL R5, [R1+0xdc] ;  /* 0x0000dc0001057983 */ /* 0x000ea80000100800 */
[----:B------:R1:W-:Y:S01]  /*cad0*/  @!P0 ST.E.64 [R2.64], R116 ;  /* 0x0000007402008985 */ /* 0x0003e2000c101b06 */
[----:B------:R-:W-:-:S04]  /*cae0*/  @!P4 LEA R6, P0, R17, R0, 0x2 ;  /* 0x000000001106c211 */ /* 0x000fc800078010ff */
[----:B---3--:R-:W-:Y:S02]  /*caf0*/  @!P4 LEA.HI.X R7, R17, R4, R21, 0x2, P0 ;  /* 0x000000041107c211 */ /* 0x008fe400000f1415 */
[----:B------:R-:W3:Y:S04]  /*cb00*/  LDL R21, [R1+0x164] ;  /* 0x0001640001157983 */ /* 0x000ee80000100800 */
[----:B------:R-:W4:Y:S01]  /*cb10*/  LDL R17, [R1+0x160] ;  /* 0x0001600001117983 */ /* 0x000f220000100800 */
[----:B------:R-:W-:Y:S02]  /*cb20*/  ISETP.GE.AND P3, PT, R12, c[0x0][0x3c8], PT ;  /* 0x0000f2000c007a0c */ /* 0x000fe40003f66270 */
[----:B------:R-:W-:Y:S02]  /*cb30*/  @!P5 LEA R8, P6, R24, R0, 0x2 ;  /* 0x000000001808d211 */ /* 0x000fe400078c10ff */
[----:B------:R-:W-:-:S02]  /*cb40*/  ISETP.GE.AND P1, PT, R20, c[0x0][0x3c8], PT ;  /* 0x0000f20014007a0c */ /* 0x000fc40003f26270 */
[----:B------:R-:W-:Y:S02]  /*cb50*/  @!P5 LEA.HI.X R9, R24, R4, R25, 0x2, P6 ;  /* 0x000000041809d211 */ /* 0x000fe400030f1419 */
[----:B------:R-:W-:Y:S01]  /*cb60*/  ISETP.GE.AND P2, PT, R19, c[0x0][0x3c8], PT ;  /* 0x0000f20013007a0c */ /* 0x000fe20003f46270 */
[----:B------:R-:W5:Y:S01]  /*cb70*/  LDL R24, [R1+0x150] ;  /* 0x0001500001187983 */ /* 0x000f620000100800 */
[----:B------:R-:W-:-:S03]  /*cb80*/  ISETP.GE.AND P0, PT, R13, c[0x0][0x3c8], PT ;  /* 0x0000f2000d007a0c */ /* 0x000fc60003f06270 */
[----:B------:R-:W5:Y:S01]  /*cb90*/  LDL R25, [R1+0x154] ;  /* 0x0001540001197983 */ /* 0x000f620000100800 */
[----:B-1----:R-:W-:-:S03]  /*cba0*/  @!P3 LEA R2, P6, R12, R0, 0x2 ;  /* 0x000000000c02b211 */ /* 0x002fc600078c10ff */
[----:B------:R1:W-:Y:S01]  /*cbb0*/  @!P5 ST.E.64 [R8.64], R154 ;  /* 0x0000009a0800d985 */ /* 0x0003e2000c101b06 */
[----:B------:R-:W-:-:S03]  /*cbc0*/  @!P3 LEA.HI.X R3, R12, R4, R15, 0x2, P6 ;  /* 0x000000040c03b211 */ /* 0x000fc600030f140f */
[----:B------:R-:W5:Y:S04]  /*cbd0*/  LDL R12, [R1+0xd4] ;  /* 0x0000d400010c7983 */ /* 0x000f680000100800 */
[----:B------:R1:W-:Y:S04]  /*cbe0*/  @!P4 ST.E.64 [R6.64], R128 ;  /* 0x000000800600c985 */ /* 0x0003e8000c101b06 */
[----:B------:R1:W-:Y:S04]  /*cbf0*/  @!P3 ST.E.64 [R2.64], R120 ;  /* 0x000000780200b985 */ /* 0x0003e8000c101b06 */
[----:B------:R-:W5:Y:S01]  /*cc00*/  LDL R15, [R1+0x15c] ;  /* 0x00015c00010f7983 */ /* 0x000f620000100800 */
[----:B------:R-:W-:-:S02]  /*cc10*/  ISETP.GE.AND P5, PT, R14, c[0x0][0x3c8], PT ;  /* 0x0000f2000e007a0c */ /* 0x000fc40003fa6270 */
[-C--:B-1----:R-:W-:Y:S02]  /*cc20*/  @!P2 LEA R8, P4, R19, R0.reuse, 0x2 ;  /* 0x000000001308a211 */ /* 0x082fe400078810ff */
[----:B------:R-:W-:-:S04]  /*cc30*/  @!P1 LEA R6, P3, R20, R0, 0x2 ;  /* 0x0000000014069211 */ /* 0x000fc800078610ff */
[-C--:B------:R-:W-:Y:S02]  /*cc40*/  @!P1 LEA.HI.X R7, R20, R4.reuse, R23, 0x2, P3 ;  /* 0x0000000414079211 */ /* 0x080fe400018f1417 */
[----:B------:R-:W5:Y:S01]  /*cc50*/  LDL R20, [R1+0x158] ;  /* 0x0001580001147983 */ /* 0x000f620000100800 */
[----:B------:R-:W-:-:S03]  /*cc60*/  @!P2 LEA.HI.X R9, R19, R4, R22, 0x2, P4 ;  /* 0x000000041309a211 */ /* 0x000fc600020f1416 */
[----:B------:R-:W5:Y:S01]  /*cc70*/  LDL R19, [R1+0xcc] ;  /* 0x0000cc0001137983 */ /* 0x000f620000100800 */
[C---:B------:R-:W-:Y:S02]  /*cc80*/  @!P0 LEA R2, P6, R13.reuse, R0, 0x2 ;  /* 0x000000000d028211 */ /* 0x040fe400078c10ff */
[----:B------:R-:W-:Y:S01]  /*cc90*/  ISETP.GE.AND P4, PT, R10, c[0x0][0x3c8], PT ;  /* 0x0000f2000a007a0c */ /* 0x000fe20003f86270 */
[----:B------:R-:W5:Y:S01]  /*cca0*/  LDL R22, [R1+0xd0] ;  /* 0x0000d00001167983 */ /* 0x000f620000100800 */
[----:B------:R-:W-:-:S03]  /*ccb0*/  @!P0 LEA.HI.X R3, R13, R4, R18, 0x2, P6 ;  /* 0x000000040d038211 */ /* 0x000fc600030f1412 */
[----:B------:R-:W5:Y:S04]  /*ccc0*/  LDL R13, [R1+0xc8] ;  /* 0x0000c800010d7983 */ /* 0x000f680000100800 */
[----:B------:R1:W-:Y:S04]  /*ccd0*/  @!P2 ST.E.64 [R8.64], R150 ;  /* 0x000000960800a985 */ /* 0x0003e8000c101b06 */
[----:B------:R1:W-:Y:S04]  /*cce0*/  @!P1 ST.E.64 [R6.64], R138 ;  /* 0x0000008a06009985 */ /* 0x0003e8000c101b06 */
[----:B------:R2:W-:Y:S01]  /*ccf0*/  @!P0 ST.E.64 [R2.64], R124 ;  /* 0x0000007c02008985 */ /* 0x0005e2000c101b06 */
[----:B------:R-:W-:-:S03]  /*cd00*/  ISETP.GE.AND P3, PT, R11, c[0x0][0x3c8], PT ;  /* 0x0000f2000b007a0c */ /* 0x000fc60003f66270 */
[----:B------:R-:W5:Y:S04]  /*cd10*/  LDL R18, [R1+0xc4] ;  /* 0x0000c40001127983 */ /* 0x000f680000100800 */
[----:B------:R-:W5:Y:S01]  /*cd20*/  LDL R23, [R1+0x14c] ;  /* 0x00014c0001177983 */ /* 0x000f620000100800 */
[-C--:B-1----:R-:W-:Y:S02]  /*cd30*/  @!P5 LEA R8, P6, R14, R0.reuse, 0x2 ;  /* 0x000000000e08d211 */ /* 0x082fe400078c10ff */
[----:B------:R-:W-:Y:S02]  /*cd40*/  @!P4 LEA R6, P0, R10, R0, 0x2 ;  /* 0x000000000a06c211 */ /* 0x000fe400078010ff */
[-C--:B---3--:R-:W-:Y:S02]  /*cd50*/  @!P5 LEA.HI.X R9, R14, R4.reuse, R21, 0x2, P6 ;  /* 0x000000040e09d211 */ /* 0x088fe400030f1415 */
[----:B------:R-:W3:Y:S01]  /*cd60*/  LDL R21, [R1+0x148] ;  /* 0x0001480001157983 */ /* 0x000ee20000100800 */
[----:B----4-:R-:W-:-:S03]  /*cd70*/  @!P4 LEA.HI.X R7, R10, R4, R17, 0x2, P0 ;  /* 0x000000040a07c211 */ /* 0x010fc600000f1411 */
[----:B------:R-:W4:Y:S01]  /*cd80*/  LDL R17, [R1+0x144] ;  /* 0x0001440001117983 */ /* 0x000f220000100800 */
[----:B--2---:R-:W-:Y:S02]  /*cd90*/  ISETP.GE.AND P2, PT, R5, c[0x0][0x3c8], PT ;  /* 0x0000f20005007a0c */ /* 0x004fe40003f46270 */
[----:B------:R-:W-:Y:S01]  /*cda0*/  @!P3 LEA R2, P6, R11, R0, 0x2 ;  /* 0x000000000b02b211 */ /* 0x000fe200078c10ff */
[----:B------:R-:W2:Y:S01]  /*cdb0*/  LDL R10, [R1+0xbc] ;  /* 0x0000bc00010a7983 */ /* 0x000ea20000100800 */
[----:B------:R-:W-:-:S03]  /*cdc0*/  ISETP.GE.AND P1, PT, R16, c[0x0][0x3c8], PT ;  /* 0x0000f20010007a0c */ /* 0x000fc60003f26270 */
[----:B------:R1:W-:Y:S04]  /*cdd0*/  @!P5 ST.E.64 [R8.64], R156 ;  /* 0x0000009c0800d985 */ /* 0x0003e8000c101b06 */
[----:B------:R-:W2:Y:S01]  /*cde0*/  LDL R14, [R1+0xc0] ;  /* 0x0000c000010e7983 */ /* 0x000ea20000100800 */
[----:B-----5:R-:W-:-:S03]  /*cdf0*/  ISETP.GE.AND P0, PT, R12, c[0x0][0x3c8], PT ;  /* 0x0000f2000c007a0c */ /* 0x020fc60003f06270 */
[----:B------:R5:W-:Y:S01]  /*ce00*/  @!P4 ST.E.64 [R6.64], R142 ;  /* 0x0000008e0600c985 */ /* 0x000be2000c101b06 */
[----:B------:R-:W-:-:S03]  /*ce10*/  @!P3 LEA.HI.X R3, R11, R4, R15, 0x2, P6 ;  /* 0x000000040b03b211 */ /* 0x000fc600030f140f */
[----:B------:R-:W2:Y:S01]  /*ce20*/  LDL R11, [R1+0xb8] ;  /* 0x0000b800010b7983 */ /* 0x000ea20000100800 */
[----:B-1----:R-:W-:-:S03]  /*ce30*/  @!P2 LEA R8, P6, R5, R0, 0x2 ;  /* 0x000000000508a211 */ /* 0x002fc600078c10ff */
[----:B------:R1:W-:Y:S04]  /*ce40*/  @!P3 ST.E.64 [R2.64], R34 ;  /* 0x000000220200b985 */ /* 0x0003e8000c101b06 */
[----:B------:R-:W2:Y:S01]  /*ce50*/  LDL R15, [R1+0xb4] ;  /* 0x0000b400010f7983 */ /* 0x000ea20000100800 */
[----:B-----5:R-:W-:Y:S02]  /*ce60*/  @!P1 LEA R6, P3, R16, R0, 0x2 ;  /* 0x0000000010069211 */ /* 0x020fe400078610ff */
[----:B------:R-:W-:Y:S02]  /*ce70*/  @!P2 LEA.HI.X R9, R5, R4, R20, 0x2, P6 ;  /* 0x000000040509a211 */ /* 0x000fe400030f1414 */
[----:B------:R-:W5:Y:S01]  /*ce80*/  LDL R20, [R1+0x140] ;  /* 0x0001400001147983 */ /* 0x000f620000100800 */
[----:B------:R-:W-:-:S02]  /*ce90*/  ISETP.GE.AND P4, PT, R19, c[0x0][0x3c8], PT ;  /* 0x0000f20013007a0c */ /* 0x000fc40003f86270 */
[----:B------:R-:W-:Y:S01]  /*cea0*/  @!P1 LEA.HI.X R7, R16, R4, R25, 0x2, P3 ;  /* 0x0000000410079211 */ /* 0x000fe200018f1419 */
[----:B------:R-:W5:Y:S01]  /*ceb0*/  LDL R5, [R1+0xb0] ;  /* 0x0000b00001057983 */ /* 0x000f620000100800 */
[----:B-1----:R-:W-:-:S03]  /*cec0*/  @!P0 LEA R2, P6, R12, R0, 0x2 ;  /* 0x000000000c028211 */ /* 0x002fc600078c10ff */
[----:B------:R-:W5:Y:S01]  /*ced0*/  LDL R16, [R1+0x13c] ;  /* 0x00013c0001107983 */ /* 0x000f620000100800 */
[----:B------:R-:W-:-:S03]  /*cee0*/  @!P0 LEA.HI.X R3, R12, R4, R24, 0x2, P6 ;  /* 0x000000040c038211 */ /* 0x000fc600030f1418 */
[----:B------:R-:W5:Y:S01]  /*cef0*/  LDL R12, [R1+0x138] ;  /* 0x00013800010c7983 */ /* 0x000f620000100800 */
[----:B------:R-:W-:-:S03]  /*cf00*/  ISETP.GE.AND P3, PT, R13, c[0x0][0x3c8], PT ;  /* 0x0000f2000d007a0c */ /* 0x000fc60003f66270 */
[----:B------:R-:W-:Y:S04]  /*cf10*/  @!P2 ST.E.64 [R8.64], R158 ;  /* 0x0000009e0800a985 */ /* 0x000fe8000c101b06 */
        /* <DEDUP_REMOVED lines=10> */
[----:B------:R-:W4:Y:S04]  /*cfc0*/  LDL R17, [R1+0x130] ;  /* 0x0001300001117983 */ /* 0x000f280000100800 */
[----:B------:R-:W4:Y:S01]  /*cfd0*/  LDL R13, [R1+0x12c] ;  /* 0x00012c00010d7983 */ /* 0x000f220000100800 */
[----:B------:R-:W-:Y:S02]  /*cfe0*/  ISETP.GE.AND P2, PT, R18, c[0x0][0x3c8], PT ;  /* 0x0000f20012007a0c */ /* 0x000fe40003f46270 */
[----:B------:R-:W-:Y:S01]  /*cff0*/  @!P5 LEA R8, P1, R22, R0, 0x2 ;  /* 0x000000001608d211 */ /* 0x000fe200078210ff */
[----:B------:R-:W4:Y:S01]  /*d000*/  LDL R21, [R1+0x11c] ;  /* 0x00011c0001157983 */ /* 0x000f220000100800 */
[----:B--2---:R-:W-:Y:S02]  /*d010*/  ISETP.GE.AND P0, PT, R10, c[0x0][0x3c8], PT ;  /* 0x0000f2000a007a0c */ /* 0x004fe40003f06270 */
[----:B------:R-:W-:-:S02]  /*d020*/  @!P5 LEA.HI.X R9, R22, R4, R23, 0x2, P1 ;  /* 0x000000041609d211 */ /* 0x000fc400008f1417 */
[----:B------:R-:W2:Y:S04]  /*d030*/  LDL R22, [R1+0xa4] ;  /* 0x0000a40001167983 */ /* 0x000ea80000100800 */
[----:B------:R1:W-:Y:S01]  /*d040*/  @!P5 ST.E.64 [R8.64], R160 ;  /* 0x000000a00800d985 */ /* 0x0003e2000c101b06 */
[----:B------:R-:W-:-:S03]  /*d050*/  ISETP.GE.AND P1, PT, R14, c[0x0][0x3c8], PT ;  /* 0x0000f2000e007a0c */ /* 0x000fc60003f26270 */
[----:B------:R-:W-:Y:S04]  /*d060*/  @!P4 ST.E.64 [R6.64], R62 ;  /* 0x0000003e0600c985 */ /* 0x000fe8000c101b06 */
[----:B------:R5:W-:Y:S04]  /*d070*/  @!P3 ST.E.64 [R2.64], R42 ;  /* 0x0000002a0200b985 */ /* 0x000be8000c101b06 */
[----:B------:R-:W2:Y:S01]  /*d080*/  LDL R23, [R1+0x120] ;  /* 0x0001200001177983 */ /* 0x000ea20000100800 */
[----:B------:R-:W-:Y:S02]  /*d090*/  ISETP.GE.AND P5, PT, R11, c[0x0][0x3c8], PT ;  /* 0x0000f2000b007a0c */ /* 0x000fe40003fa6270 */
[----:B-1----:R-:W-:-:S04]  /*d0a0*/  @!P2 LEA R8, P6, R18, R0, 0x2 ;  /* 0x000000001208a211 */ /* 0x002fc800078c10ff */
[----:B-----5:R-:W-:Y:S02]  /*d0b0*/  @!P2 LEA.HI.X R9, R18, R4, R20, 0x2, P6 ;  /* 0x000000041209a211 */ /* 0x020fe400030f1414 */
[----:B------:R-:W5:Y:S01]  /*d0c0*/  LDL R20, [R1+0xa0] ;  /* 0x0000a00001147983 */ /* 0x000f620000100800 */
[-C--:B------:R-:W-:Y:S02]  /*d0d0*/  @!P0 LEA R2, P6, R10, R0.reuse, 0x2 ;  /* 0x000000000a028211 */ /* 0x080fe400078c10ff */
[----:B------:R-:W-:Y:S01]  /*d0e0*/  @!P1 LEA R6, P3, R14, R0, 0x2 ;  /* 0x000000000e069211 */ /* 0x000fe200078610ff */
[----:B------:R-:W5:Y:S01]  /*d0f0*/  LDL R18, [R1+0x98] ;  /* 0x0000980001127983 */ /* 0x000f620000100800 */
[----:B------:R-:W-:-:S03]  /*d100*/  @!P0 LEA.HI.X R3, R10, R4, R12, 0x2, P6 ;  /* 0x000000040a038211 */ /* 0x000fc600030f140c */
[----:B------:R-:W5:Y:S01]  /*d110*/  LDL R10, [R1+0x9c] ;  /* 0x00009c00010a7983 */ /* 0x000f620000100800 */
[----:B------:R-:W-:Y:S02]  /*d120*/  ISETP.GE.AND P4, PT, R15, c[0x0][0x3c8], PT ;  /* 0x0000f2000f007a0c */ /* 0x000fe40003f86270 */
[----:B------:R-:W-:Y:S01]  /*d130*/  @!P1 LEA.HI.X R7, R14, R4, R16, 0x2, P3 ;  /* 0x000000040e079211 */ /* 0x000fe200018f1410 */
[----:B------:R-:W5:Y:S01]  /*d140*/  LDL R12, [R1+0x8c] ;  /* 0x00008c00010c7983 */ /* 0x000f620000100800 */
[----:B------:R-:W-:-:S03]  /*d150*/  ISETP.GE.AND P3, PT, R5, c[0x0][0x3c8], PT ;  /* 0x0000f20005007a0c */ /* 0x000fc60003f66270 */
[----:B------:R-:W5:Y:S04]  /*d160*/  LDL R16, [R1+0x94] ;  /* 0x0000940001107983 */ /* 0x000f680000100800 */
[----:B------:R-:W5:Y:S04]  /*d170*/  LDL R14, [R1+0x90] ;  /* 0x00009000010e7983 */ /* 0x000f680000100800 */
[----:B------:R1:W-:Y:S04]  /*d180*/  @!P2 ST.E.64 [R8.64], R162 ;  /* 0x000000a20800a985 */ /* 0x0003e8000c101b06 */
[----:B------:R1:W-:Y:S04]  /*d190*/  @!P1 ST.E.64 [R6.64], R66 ;  /* 0x0000004206009985 */ /* 0x0003e8000c101b06 */
[----:B------:R3:W-:Y:S01]  /*d1a0*/  @!P0 ST.E.64 [R2.64], R46 ;  /* 0x0000002e02008985 */ /* 0x0007e2000c101b06 */
[----:B-1----:R-:W-:-:S02]  /*d1b0*/  @!P5 LEA R8, P6, R11, R0, 0x2 ;  /* 0x000000000b08d211 */ /* 0x002fc400078c10ff */
[----:B------:R-:W-:Y:S02]  /*d1c0*/  @!P4 LEA R6, P0, R15, R0, 0x2 ;  /* 0x000000000f06c211 */ /* 0x000fe400078010ff */
[----:B---3--:R-:W-:Y:S02]  /*d1d0*/  @!P5 LEA.HI.X R9, R11, R4, R19, 0x2, P6 ;  /* 0x000000040b09d211 */ /* 0x008fe400030f1413 */
[----:B------:R-:W3:Y:S01]  /*d1e0*/  LDL R11, [R1+0x118] ;  /* 0x00011800010b7983 */ /* 0x000ee20000100800 */
[----:B------:R-:W-:-:S03]  /*d1f0*/  @!P3 LEA R2, P6, R5, R0, 0x2 ;  /* 0x000000000502b211 */ /* 0x000fc600078c10ff */
[----:B------:R-:W3:Y:S01]  /*d200*/  LDL R19, [R1+0x114] ;  /* 0x0001140001137983 */ /* 0x000ee20000100800 */
[-C--:B----4-:R-:W-:Y:S02]  /*d210*/  @!P4 LEA.HI.X R7, R15, R4.reuse, R17, 0x2, P0 ;  /* 0x000000040f07c211 */ /* 0x090fe400000f1411 */
[----:B------:R-:W-:Y:S01]  /*d220*/  @!P3 LEA.HI.X R3, R5, R4, R13, 0x2, P6 ;  /* 0x000000040503b211 */ /* 0x000fe200030f140d */
[----:B------:R-:W4:Y:S04]  /*d230*/  LDL R17, [R1+0x110] ;  /* 0x0001100001117983 */ /* 0x000f280000100800 */
[----:B------:R-:W4:Y:S04]  /*d240*/  LDL R15, [R1+0x10c] ;  /* 0x00010c00010f7983 */ /* 0x000f280000100800 */
[----:B------:R-:W4:Y:S04]  /*d250*/  LDL R13, [R1+0x108] ;  /* 0x00010800010d7983 */ /* 0x000f280000100800 */
[----:B------:R-:W4:Y:S01]  /*d260*/  LDL R5, [R1+0x88] ;  /* 0x0000880001057983 */ /* 0x000f220000100800 */
[----:B------:R-:W-:-:S02]  /*d270*/  ISETP.GE.AND P2, PT, R26, c[0x0][0x3c8], PT ;  /* 0x0000f2001a007a0c */ /* 0x000fc40003f46270 */
[----:B------:R-:W-:Y:S02]  /*d280*/  ISETP.GE.AND P1, PT, R24, c[0x0][0x3c8], PT ;  /* 0x0000f20018007a0c */ /* 0x000fe40003f26270 */
[----:B--2---:R-:W-:Y:S01]  /*d290*/  ISETP.GE.AND P0, PT, R22, c[0x0][0x3c8], PT ;  /* 0x0000f20016007a0c */ /* 0x004fe20003f06270 */
[----:B------:R1:W-:Y:S04]  /*d2a0*/  @!P5 ST.E.64 [R8.64], R164 ;  /* 0x000000a40800d985 */ /* 0x0003e8000c101b06 */
[----:B------:R2:W-:Y:S04]  /*d2b0*/  @!P4 ST.E.64 [R6.64], R70 ;  /* 0x000000460600c985 */ /* 0x0005e8000c101b06 */
[----:B------:R5:W-:Y:S01]  /*d2c0*/  @!P3 ST.E.64 [R2.64], R50 ;  /* 0x000000320200b985 */ /* 0x000be2000c101b06 */
[----:B-1----:R-:W-:-:S02]  /*d2d0*/  @!P2 LEA R8, P5, R26, R0, 0x2 ;  /* 0x000000001a08a211 */ /* 0x002fc400078a10ff */
[-C--:B--2---:R-:W-:Y:S02]  /*d2e0*/  @!P1 LEA R6, P6, R24, R0.reuse, 0x2 ;  /* 0x0000000018069211 */ /* 0x084fe400078c10ff */
[----:B-----5:R-:W-:Y:S02]  /*d2f0*/  ISETP.GE.AND P4, PT, R20, c[0x0][0x3c8], PT ;  /* 0x0000f20014007a0c */ /* 0x020fe40003f86270 */
[----:B------:R-:W-:Y:S02]  /*d300*/  @!P0 LEA R2, P3, R22, R0, 0x2 ;  /* 0x0000000016028211 */ /* 0x000fe400078610ff */
[-C--:B------:R-:W-:Y:S02]  /*d310*/  @!P2 LEA.HI.X R9, R26, R4.reuse, R27, 0x2, P5 ;  /* 0x000000041a09a211 */ /* 0x080fe400028f141b */
[-C--:B------:R-:W-:Y:S02]  /*d320*/  @!P1 LEA.HI.X R7, R24, R4.reuse, R25, 0x2, P6 ;  /* 0x0000000418079211 */ /* 0x080fe400030f1419 */
[----:B------:R-:W-:Y:S01]  /*d330*/  @!P0 LEA.HI.X R3, R22, R4, R23, 0x2, P3 ;  /* 0x0000000416038211 */ /* 0x000fe200018f1417 */
[----:B------:R-:W-:Y:S01]  /*d340*/  @!P2 ST.E.64 [R8.64], R90 ;  /* 0x0000005a0800a985 */ /* 0x000fe2000c101b06 */
[----:B------:R-:W-:-:S03]  /*d350*/  ISETP.GE.AND P5, PT, R10, c[0x0][0x3c8], PT ;  /* 0x0000f2000a007a0c */ /* 0x000fc60003fa6270 */
[----:B------:R1:W-:Y:S01]  /*d360*/  @!P1 ST.E.64 [R6.64], R74 ;  /* 0x0000004a06009985 */ /* 0x0003e2000c101b06 */
[----:B------:R-:W-:-:S03]  /*d370*/  ISETP.GE.AND P3, PT, R18, c[0x0][0x3c8], PT ;  /* 0x0000f20012007a0c */ /* 0x000fc60003f66270 */
[----:B------:R2:W-:Y:S01]  /*d380*/  @!P0 ST.E.64 [R2.64], R54 ;  /* 0x0000003602008985 */ /* 0x0005e2000c101b06 */
[----:B------:R-:W-:Y:S02]  /*d390*/  ISETP.GE.AND P2, PT, R16, c[0x0][0x3c8], PT ;  /* 0x0000f20010007a0c */ /* 0x000fe40003f46270 */
[----:B------:R-:W-:Y:S02]  /*d3a0*/  ISETP.GE.AND P1, PT, R14, c[0x0][0x3c8], PT ;  /* 0x0000f2000e007a0c */ /* 0x000fe40003f26270 */
[----:B-1----:R-:W-:-:S04]  /*d3b0*/  @!P4 LEA R6, P0, R20, R0, 0x2 ;  /* 0x000000001406c211 */ /* 0x002fc800078010ff */
[----:B------:R-:W-:Y:S02]  /*d3c0*/  @!P4 LEA.HI.X R7, R20, R4, R21, 0x2, P0 ;  /* 0x000000041407c211 */ /* 0x000fe400000f1415 */
[----:B------:R-:W-:Y:S02]  /*d3d0*/  ISETP.GE.AND P0, PT, R12, c[0x0][0x3c8], PT ;  /* 0x0000f2000c007a0c */ /* 0x000fe40003f06270 */
[C---:B--2---:R-:W-:Y:S01]  /*d3e0*/  @!P5 LEA R2, P6, R10.reuse, R0, 0x2 ;  /* 0x000000000a02d211 */ /* 0x044fe200078c10ff */
[----:B------:R1:W-:Y:S03]  /*d3f0*/  @!P4 ST.E.64 [R6.64], R78 ;  /* 0x0000004e0600c985 */ /* 0x0003e6000c101b06 */
[----:B---3--:R-:W-:Y:S02]  /*d400*/  @!P5 LEA.HI.X R3, R10, R4, R11, 0x2, P6 ;  /* 0x000000040a03d211 */ /* 0x008fe400030f140b */
[----:B------:R-:W-:-:S02]  /*d410*/  @!P3 LEA R10, P4, R18, R0, 0x2 ;  /* 0x00000000120ab211 */ /* 0x000fc400078810ff */
[-C--:B------:R-:W-:Y:S01]  /*d420*/  @!P2 LEA R8, P6, R16, R0.reuse, 0x2 ;  /* 0x000000001008a211 */ /* 0x080fe200078c10ff */
[----:B------:R2:W-:Y:S01]  /*d430*/  @!P5 ST.E.64 [R2.64], R82 ;  /* 0x000000520200d985 */ /* 0x0005e2000c101b06 */
[----:B-1----:R-:W-:Y:S02]  /*d440*/  @!P1 LEA R6, P5, R14, R0, 0x2 ;  /* 0x000000000e069211 */ /* 0x002fe400078a10ff */
[-C--:B------:R-:W-:Y:S02]  /*d450*/  @!P3 LEA.HI.X R11, R18, R4.reuse, R19, 0x2, P4 ;  /* 0x00000004120bb211 */ /* 0x080fe400020f1413 */
[-C--:B----4-:R-:W-:Y:S02]  /*d460*/  @!P2 LEA.HI.X R9, R16, R4.reuse, R17, 0x2, P6 ;  /* 0x000000041009a211 */ /* 0x090fe400030f1411 */
[----:B------:R-:W-:Y:S01]  /*d470*/  @!P1 LEA.HI.X R7, R14, R4, R15, 0x2, P5 ;  /* 0x000000040e079211 */ /* 0x000fe200028f140f */
[----:B------:R1:W-:Y:S04]  /*d480*/  @!P3 ST.E.64 [R10.64], R98 ;  /* 0x000000620a00b985 */ /* 0x0003e8000c101b06 */
[----:B------:R1:W-:Y:S04]  /*d490*/  @!P2 ST.E.64 [R8.64], R94 ;  /* 0x0000005e0800a985 */ /* 0x0003e8000c101b06 */
[----:B------:R1:W-:Y:S01]  /*d4a0*/  @!P1 ST.E.64 [R6.64], R86 ;  /* 0x0000005606009985 */ /* 0x0003e2000c101b06 */
[----:B--2---:R-:W-:-:S04]  /*d4b0*/  @!P0 LEA R2, P4, R12, R0, 0x2 ;  /* 0x000000000c028211 */ /* 0x004fc800078810ff */
[----:B------:R-:W-:-:S05]  /*d4c0*/  @!P0 LEA.HI.X R3, R12, R4, R13, 0x2, P4 ;  /* 0x000000040c038211 */ /* 0x000fca00020f140d */
[----:B------:R1:W-:Y:S01]  /*d4d0*/  @!P0 ST.E.64 [R2.64], R58 ;  /* 0x0000003a02008985 */ /* 0x0003e2000c101b06 */
[----:B------:R-:W-:-:S13]  /*d4e0*/  ISETP.GE.AND P0, PT, R5, c[0x0][0x3c8], PT ;  /* 0x0000f20005007a0c */ /* 0x000fda0003f06270 */
[----:B------:R-:W-:Y:S05]  /*d4f0*/  @P0 BRA `(.L_x_75) ;  /* 0x0000111000000947 */ /* 0x000fea0003800000 */
[----:B------:R-:W2:Y:S01]  /*d500*/  LDL R12, [R1+0x104] ;  /* 0x00010400010c7983 */ /* 0x000ea20000100800 */
[----:B-1----:R-:W-:-:S04]  /*d510*/  LEA R2, P0, R5, R0, 0x2 ;  /* 0x0000000005027211 */ /* 0x002fc800078010ff */
[----:B--2---:R-:W-:-:S05]  /*d520*/  LEA.HI.X R3, R5, R4, R12, 0x2, P0 ;  /* 0x0000000405037211 */ /* 0x004fca00000f140c */
[----:B------:R1:W-:Y:S01]  /*d530*/  ST.E.64 [R2.64], R30 ;  /* 0x0000001e02007985 */ /* 0x0003e2000c101b06 */
[----:B------:R-:W-:Y:S05]  /*d540*/  BRA `(.L_x_75) ;  /* 0x000010c000007947 */ /* 0x000fea0003800000 */
.L_x_60:
[----:B------:R-:W3:Y:S04]  /*d550*/  LDL.LU R4, [R1+0x40] ;  /* 0x0000400001047983 */ /* 0x000ee80000300800 */
[----:B------:R-:W4:Y:S01]  /*d560*/  LDL.LU R6, [R1+0x44] ;  /* 0x0000440001067983 */ /* 0x000f220000300800 */
[----:B------:R-:W-:Y:S02]  /*d570*/  ISETP.NE.U32.AND P1, PT, RZ, c[0x0][0x508], PT ;  /* 0x00014200ff007a0c */ /* 0x000fe40003f25070 */
[----:B------:R-:W-:Y:S01]  /*d580*/  ISETP.NE.U32.AND P3, PT, RZ, c[0x0][0x500], PT ;  /* 0x00014000ff007a0c */ /* 0x000fe20003f65070 */
[----:B--2---:R-:W2:Y:S01]  /*d590*/  LDL.LU R0, [R1+0x58] ;  /* 0x0000580001007983 */ /* 0x004ea20000300800 */
[----:B------:R-:W-:Y:S01]  /*d5a0*/  ISETP.NE.AND.EX P1, PT, RZ, c[0x0][0x50c], PT, P1 ;  /* 0x00014300ff007a0c */ /* 0x000fe20003f25310 */
[----:B------:R-:W-:Y:S01]  /*d5b0*/  IMAD.MOV.U32 R8, RZ, RZ, RZ ;  /* 0x000000ffff087224 */ /* 0x000fe200078e00ff */
[----:B------:R-:W-:Y:S01]  /*d5c0*/  ISETP.NE.AND.EX P3, PT, RZ, c[0x0][0x504], PT, P3 ;  /* 0x00014100ff007a0c */ /* 0x000fe20003f65330 */
[----:B------:R-:W-:Y:S01]  /*d5d0*/  IMAD.MOV.U32 R20, RZ, RZ, c[0x0][0x388] ;  /* 0x0000e200ff147624 */ /* 0x000fe200078e00ff */
[----:B---3--:R-:W-:-:S09]  /*d5e0*/  IADD3 R2, P2, R4, c[0x0][0x500], RZ ;  /* 0x0001400004027a10 */ /* 0x008fd20007f5e0ff */
[----:B------:R-:W-:Y:S02]  /*d5f0*/  @P1 IADD3 R4, P0, R4, c[0x0][0x508], RZ ;  /* 0x0001420004041a10 */ /* 0x000fe40007f1e0ff */
[C---:B----4-:R-:W-:Y:S02]  /*d600*/  IADD3.X R3, R6.reuse, c[0x0][0x504], RZ, P2, !PT ;  /* 0x0001410006037a10 */ /* 0x050fe400017fe4ff */
[----:B------:R-:W-:-:S03]  /*d610*/  @P1 IADD3.X R5, R6, c[0x0][0x50c], RZ, P0, !PT ;  /* 0x0001430006051a10 */ /* 0x000fc600007fe4ff */
[----:B------:R1:W5:Y:S04]  /*d620*/  @P3 LDG.E R8, [R2.64] ;  /* 0x0000000602083981 */ /* 0x000368000c1e1900 */
[----:B------:R1:W5:Y:S01]  /*d630*/  @P1 LDG.E R20, [R4.64] ;  /* 0x0000000604141981 */ /* 0x000362000c1e1900 */
[----:B--2---:R-:W-:-:S04]  /*d640*/  ISETP.NE.AND P0, PT, R0, RZ, PT ;  /* 0x000000ff0000720c */ /* 0x004fc80003f05270 */
[----:B------:R-:W-:Y:S01]  /*d650*/  SEL R19, R0, c[0x0][0x3d4], P0 ;  /* 0x0000f50000137a07 */ /* 0x000fe20000000000 */
[----:B------:R-:W-:Y:S05]  /*d660*/  @P1 BRA `(.L_x_81) ;  /* 0x0000004000001947 */ /* 0x000fea0003800000 */
[----:B------:R-:W-:Y:S05]  /*d670*/  @!P3 BRA `(.L_x_81) ;  /* 0x000000300000b947 */ /* 0x000fea0003800000 */
[----:B------:R2:W3:Y:S04]  /*d680*/  LDG.E R0, [R2.64] ;  /* 0x0000000602007981 */ /* 0x0004e8000c1e1900 */
[----:B-12---:R-:W3:Y:S02]  /*d690*/  LDG.E R2, [R2.64+0x4] ;  /* 0x0000040602027981 */ /* 0x006ee4000c1e1900 */
[----:B---3-5:R-:W-:Y:S02]  /*d6a0*/  IADD3 R20, -R0, R2, RZ ;  /* 0x0000000200147210 */ /* 0x028fe40007ffe1ff */
.L_x_81:
[----:B-1----:R-:W2:Y:S04]  /*d6b0*/  LDL.LU R4, [R1+0x50] ;  /* 0x0000500001047983 */ /* 0x002ea80000300800 */
[----:B------:R-:W3:Y:S04]  /*d6c0*/  LDL.LU R2, [R1+0x3c] ;  /* 0x00003c0001027983 */ /* 0x000ee80000300800 */
[----:B------:R-:W4:Y:S01]  /*d6d0*/  LDL.LU R0, [R1+0x7c] ;  /* 0x00007c0001007983 */ /* 0x000f220000300800 */
[----:B------:R-:W-:Y:S01]  /*d6e0*/  BSSY B0, `(.L_x_82) ;  /* 0x0000039000007945 */ /* 0x000fe20003800000 */
[----:B-----5:R-:W-:-:S02]  /*d6f0*/  SHF.R.S32.HI R18, RZ, 0x1f, R8 ;  /* 0x0000001fff127819 */ /* 0x020fc40000011408 */
[----:B------:R-:W1:Y:S02]  /*d700*/  S2R R3, SR_TID.X ;  /* 0x0000000000037919 */ /* 0x000e640000002100 */
[----:B-1----:R-:W-:Y:S02]  /*d710*/  ISETP.GT.AND P0, PT, R3, 0x7f, PT ;  /* 0x0000007f0300780c */ /* 0x002fe40003f04270 */
[----:B--2---:R-:W-:Y:S02]  /*d720*/  LOP3.LUT R9, R4, 0xffff, RZ, 0xc0, !PT ;  /* 0x0000ffff04097812 */ /* 0x004fe400078ec0ff */
[----:B---3--:R-:W-:Y:S02]  /*d730*/  SEL R15, R2, RZ, !P3 ;  /* 0x000000ff020f7207 */ /* 0x008fe40005800000 */
[----:B----4-:R-:W-:-:S07]  /*d740*/  SEL R21, R0, RZ, !P3 ;  /* 0x000000ff00157207 */ /* 0x010fce0005800000 */
[----:B------:R-:W-:Y:S05]  /*d750*/  @P0 BRA `(.L_x_83) ;  /* 0x0000031000000947 */ /* 0x000fea0003800000 */
[----:B------:R-:W2:Y:S01]  /*d760*/  LDL R2, [R1+0x4c] ;  /* 0x00004c0001027983 */ /* 0x000ea20000100800 */
[----:B------:R-:W-:Y:S01]  /*d770*/  IMAD R0, R20, c[0x0][0x4e8], RZ ;  /* 0x00013a0014007a24 */ /* 0x000fe200078e02ff */
[----:B--2---:R-:W-:-:S04]  /*d780*/  LEA R14, R2, R3, 0x7 ;  /* 0x00000003020e7211 */ /* 0x004fc800078e38ff */
[----:B------:R-:W-:-:S13]  /*d790*/  ISETP.GE.AND P0, PT, R14, R0, PT ;  /* 0x000000000e00720c */ /* 0x000fda0003f06270 */
[----:B------:R-:W-:Y:S05]  /*d7a0*/  @P0 BRA `(.L_x_83) ;  /* 0x000002c000000947 */ /* 0x000fea0003800000 */
[----:B------:R-:W2:Y:S01]  /*d7b0*/  LDL.LU R22, [R1+0x80] ;  /* 0x0000800001167983 */ /* 0x000ea20000300800 */
[----:B------:R-:W-:Y:S01]  /*d7c0*/  IMAD.MOV.U32 R0, RZ, RZ, 0x368 ;  /* 0x00000368ff007424 */ /* 0x000fe200078e00ff */
[----:B------:R-:W-:-:S04]  /*d7d0*/  ISETP.GT.AND P2, PT, R19, 0x1, PT ;  /* 0x000000011300780c */ /* 0x000fc80003f44270 */
[----:B------:R-:W-:-:S04]  /*d7e0*/  SEL R0, R0, 0x328, P2 ;  /* 0x0000032800007807 */ /* 0x000fc80001000000 */
[----:B------:R1:W3:Y:S08]  /*d7f0*/  LDC.64 R6, c[0x0][R0+0x170] ;  /* 0x00005c0000067b82 */ /* 0x0002f00000000a00 */
[----:B------:R1:W4:Y:S08]  /*d800*/  LDC.64 R4, c[0x0][R0+0x168] ;  /* 0x00005a0000047b82 */ /* 0x0003300000000a00 */
[----:B------:R1:W5:Y:S08]  /*d810*/  LDC.64 R12, c[0x0][R0+0x178] ;  /* 0x00005e00000c7b82 */ /* 0x0003700000000a00 */
[----:B------:R1:W2:Y:S02]  /*d820*/  LDC.64 R10, c[0x0][R0+0x160] ;  /* 0x00005800000a7b82 */ /* 0x0002a40000000a00 */
[----:B-1----:R-:W-:-:S02]  /*d830*/  IMAD.MOV.U32 R0, RZ, RZ, c[0x0][0x4e8] ;  /* 0x00013a00ff007624 */ /* 0x002fc400078e00ff */
[-C--:B---3--:R-:W-:Y:S02]  /*d840*/  IMAD R7, R7, R15.reuse, RZ ;  /* 0x0000000f07077224 */ /* 0x088fe400078e02ff */
[----:B------:R-:W-:Y:S01]  /*d850*/  IMAD.WIDE.U32 R2, R6, R15, RZ ;  /* 0x0000000f06027225 */ /* 0x000fe200078e00ff */
[----:B------:R-:W-:Y:S02]  /*d860*/  ISETP.NE.AND P0, PT, R0, 0x1, PT ;  /* 0x000000010000780c */ /* 0x000fe40003f05270 */
[----:B------:R-:W-:Y:S01]  /*d870*/  MOV R0, R14 ;  /* 0x0000000e00007202 */ /* 0x000fe20000000f00 */
[----:B------:R-:W-:Y:S02]  /*d880*/  IMAD R7, R6, R21, R7 ;  /* 0x0000001506077224 */ /* 0x000fe400078e0207 */
[-C--:B----4-:R-:W-:Y:S02]  /*d890*/  IMAD R16, R5, R9.reuse, RZ ;  /* 0x0000000905107224 */ /* 0x090fe400078e02ff */
[----:B------:R-:W-:Y:S01]  /*d8a0*/  IMAD.WIDE.U32 R4, R4, R9, RZ ;  /* 0x0000000904047225 */ /* 0x000fe200078e00ff */
[----:B------:R-:W-:-:S03]  /*d8b0*/  IADD3 R3, R3, R7, RZ ;  /* 0x0000000703037210 */ /* 0x000fc60007ffe0ff */
[----:B------:R-:W-:Y:S02]  /*d8c0*/  IMAD.IADD R16, R5, 0x1, R16 ;  /* 0x0000000105107824 */ /* 0x000fe400078e0210 */
[----:B------:R-:W-:-:S05]  /*d8d0*/  @P0 IMAD.HI.U32 R17, R14, c[0x0][0x4ec], RZ ;  /* 0x00013b000e110a27 */ /* 0x000fca00078e00ff */
[----:B------:R-:W-:Y:S02]  /*d8e0*/  @P0 SHF.R.U32.HI R0, RZ, c[0x0][0x4f0], R17 ;  /* 0x00013c00ff000a19 */ /* 0x000fe40000011611 */
[----:B------:R-:W-:-:S03]  /*d8f0*/  IADD3 R17, P1, P0, R2, R4, R8 ;  /* 0x0000000402117210 */ /* 0x000fc6000783e008 */
[----:B------:R-:W-:-:S04]  /*d900*/  IMAD.MOV R2, RZ, RZ, -R0 ;  /* 0x000000ffff027224 */ /* 0x000fc800078e0a00 */
[----:B------:R-:W-:Y:S01]  /*d910*/  IMAD R2, R2, c[0x0][0x4e8], R14 ;  /* 0x00013a0002027a24 */ /* 0x000fe200078e020e */
[----:B--2---:R-:W-:-:S05]  /*d920*/  SEL R6, R22, RZ, P2 ;  /* 0x000000ff16067207 */ /* 0x004fca0001000000 */
[-C--:B-----5:R-:W-:Y:S02]  /*d930*/  IMAD R7, R13, R6.reuse, RZ ;  /* 0x000000060d077224 */ /* 0x0a0fe400078e02ff */
[----:B------:R-:W-:Y:S01]  /*d940*/  IMAD.WIDE.U32 R4, R12, R6, RZ ;  /* 0x000000060c047225 */ /* 0x000fe200078e00ff */
[----:B------:R-:W-:Y:S02]  /*d950*/  IADD3.X R12, R3, R16, R18, P1, P0 ;  /* 0x00000010030c7210 */ /* 0x000fe40000fe0412 */
[----:B------:R-:W-:Y:S02]  /*d960*/  SHF.R.S32.HI R3, RZ, 0x1f, R0 ;  /* 0x0000001fff037819 */ /* 0x000fe40000011400 */
[----:B------:R-:W-:Y:S01]  /*d970*/  IADD3 R5, R5, R7, RZ ;  /* 0x0000000705057210 */ /* 0x000fe20007ffe0ff */
[----:B------:R-:W-:Y:S01]  /*d980*/  IMAD.MOV.U32 R7, RZ, RZ, c[0x0][0x4a8] ;  /* 0x00012a00ff077624 */ /* 0x000fe200078e00ff */
[----:B------:R-:W-:Y:S01]  /*d990*/  IADD3 R4, P1, P0, R0, R17, R4 ;  /* 0x0000001100047210 */ /* 0x000fe2000783e004 */
[----:B------:R-:W-:Y:S01]  /*d9a0*/  IMAD R0, R11, R2, RZ ;  /* 0x000000020b007224 */ /* 0x000fe200078e02ff */
[----:B------:R-:W-:-:S02]  /*d9b0*/  SHF.R.S32.HI R6, RZ, 0x1f, R2 ;  /* 0x0000001fff067819 */ /* 0x000fc40000011402 */
[----:B------:R-:W-:-:S03]  /*d9c0*/  IADD3.X R5, R3, R12, R5, P1, P0 ;  /* 0x0000000c03057210 */ /* 0x000fc60000fe0405 */
[C---:B------:R-:W-:Y:S02]  /*d9d0*/  IMAD R0, R10.reuse, R6, R0 ;  /* 0x000000060a007224 */ /* 0x040fe400078e0200 */
[----:B------:R-:W-:Y:S01]  /*d9e0*/  IMAD.WIDE.U32 R2, R10, R2, R4 ;  /* 0x000000020a027225 */ /* 0x000fe200078e0004 */
[----:B------:R-:W-:Y:S02]  /*d9f0*/  MOV R5, c[0x0][0x4ac] ;  /* 0x00012b0000057a02 */ /* 0x000fe40000000f00 */
[----:B------:R-:W-:Y:S01]  /*da00*/  SEL R4, R7, c[0x0][0x450], P2 ;  /* 0x0001140007047a07 */ /* 0x000fe20001000000 */
[----:B------:R-:W-:Y:S01]  /*da10*/  IMAD.IADD R0, R3, 0x1, R0 ;  /* 0x0000000103007824 */ /* 0x000fe200078e0200 */
[----:B------:R-:W-:Y:S02]  /*da20*/  SEL R5, R5, c[0x0][0x454], P2 ;  /* 0x0001150005057a07 */ /* 0x000fe40001000000 */
[----:B------:R-:W-:-:S04]  /*da30*/  LEA R4, P0, R2, R4, 0x2 ;  /* 0x0000000402047211 */ /* 0x000fc800078010ff */
[----:B------:R-:W-:Y:S02]  /*da40*/  LEA.HI.X R5, R2, R5, R0, 0x2, P0 ;  /* 0x0000000502057211 */ /* 0x000fe400000f1400 */
[----:B------:R-:W-:-:S05]  /*da50*/  MOV R0, 0xff800000 ;  /* 0xff80000000007802 */ /* 0x000fca0000000f00 */
[----:B------:R1:W-:Y:S02]  /*da60*/  STG.E [R4.64], R0 ;  /* 0x0000000004007986 */ /* 0x0003e4000c101906 */
.L_x_83:
[----:B------:R-:W-:Y:S05]  /*da70*/  BSYNC B0 ;  /* 0x0000000000007941 */ /* 0x000fea0003800000 */
.L_x_82:
[----:B------:R-:W-:-:S13]  /*da80*/  ISETP.GT.AND P0, PT, R19, 0x1, PT ;  /* 0x000000011300780c */ /* 0x000fda0003f04270 */
[----:B------:R-:W-:Y:S05]  /*da90*/  @P0 BRA `(.L_x_75) ;  /* 0x00000b7000000947 */ /* 0x000fea0003800000 */
[----:B-1----:R-:W2:Y:S01]  /*daa0*/  LDL R0, [R1+0x4c] ;  /* 0x00004c0001007983 */ /* 0x002ea20000100800 */
[----:B------:R-:W-:-:S03]  /*dab0*/  MOV R2, c[0x0][0x4e8] ;  /* 0x00013a0000027a02 */ /* 0x000fc60000000f00 */
[----:B------:R-:W1:Y:S01]  /*dac0*/  S2R R3, SR_TID.X ;  /* 0x0000000000037919 */ /* 0x000e620000002100 */
[----:B------:R-:W-:Y:S02]  /*dad0*/  ISETP.NE.AND P0, PT, R2, 0x1, PT ;  /* 0x000000010200780c */ /* 0x000fe40003f05270 */
[--C-:B-1----:R-:W-:Y:S02]  /*dae0*/  SHF.R.S32.HI R4, RZ, 0x1f, R3.reuse ;  /* 0x0000001fff047819 */ /* 0x102fe40000011403 */
[----:B------:R-:W-:Y:S02]  /*daf0*/  SHF.R.S32.HI R6, RZ, 0x1f, R3 ;  /* 0x0000001fff067819 */ /* 0x000fe40000011403 */
[-C--:B------:R-:W-:Y:S02]  /*db00*/  LEA.HI R4, R4, R3.reuse, RZ, 0x3 ;  /* 0x0000000304047211 */ /* 0x080fe400078f18ff */
[----:B------:R-:W-:Y:S02]  /*db10*/  LEA.HI R6, R6, R3, RZ, 0x3 ;  /* 0x0000000306067211 */ /* 0x000fe400078f18ff */
[----:B------:R-:W-:-:S02]  /*db20*/  LOP3.LUT R4, R4, 0xfffffff8, RZ, 0xc0, !PT ;  /* 0xfffffff804047812 */ /* 0x000fc400078ec0ff */
[----:B------:R-:W-:-:S03]  /*db30*/  SHF.R.S32.HI R6, RZ, 0x3, R6 ;  /* 0x00000003ff067819 */ /* 0x000fc60000011406 */
[----:B------:R-:W-:Y:S02]  /*db40*/  IMAD.IADD R4, R3, 0x1, -R4 ;  /* 0x0000000103047824 */ /* 0x000fe400078e0a04 */
[----:B------:R-:W-:-:S03]  /*db50*/  IMAD.WIDE.U32 R2, R8, c[0x0][0x3a0], RZ ;  /* 0x0000e80008027a25 */ /* 0x000fc600078e00ff */
[----:B------:R-:W-:Y:S02]  /*db60*/  LEA R4, R4, R6, 0x5 ;  /* 0x0000000604047211 */ /* 0x000fe400078e28ff */
[----:B--2---:R-:W-:Y:S01]  /*db70*/  MOV R5, R0 ;  /* 0x0000000000057202 */ /* 0x004fe20000000f00 */
[----:B------:R-:W-:-:S03]  /*db80*/  IMAD R0, R18, c[0x0][0x3a0], RZ ;  /* 0x0000e80012007a24 */ /* 0x000fc600078e02ff */
[----:B------:R-:W-:Y:S01]  /*db90*/  LEA R4, R5, R4, 0x7 ;  /* 0x0000000405047211 */ /* 0x000fe200078e38ff */
[----:B------:R-:W-:Y:S02]  /*dba0*/  IMAD R8, R8, c[0x0][0x3a4], R0 ;  /* 0x0000e90008087a24 */ /* 0x000fe400078e0200 */
[----:B------:R-:W-:Y:S01]  /*dbb0*/  IMAD R5, R21, c[0x0][0x3f0], RZ ;  /* 0x0000fc0015057a24 */ /* 0x000fe200078e02ff */
[----:B------:R-:W-:Y:S01]  /*dbc0*/  MOV R0, R4 ;  /* 0x0000000400007202 */ /* 0x000fe20000000f00 */
[----:B------:R-:W-:Y:S02]  /*dbd0*/  IMAD.IADD R3, R3, 0x1, R8 ;  /* 0x0000000103037824 */ /* 0x000fe400078e0208 */
[----:B------:R-:W-:-:S04]  /*dbe0*/  @P0 IMAD.HI.U32 R6, R4, c[0x0][0x4ec], RZ ;  /* 0x00013b0004060a27 */ /* 0x000fc800078e00ff */
[----:B------:R-:W-:Y:S01]  /*dbf0*/  IMAD.WIDE.U32 R2, R9, c[0x0][0x3e8], R2 ;  /* 0x0000fa0009027a25 */ /* 0x000fe200078e0002 */
[----:B------:R-:W-:-:S03]  /*dc00*/  @P0 SHF.R.U32.HI R0, RZ, c[0x0][0x4f0], R6 ;  /* 0x00013c00ff000a19 */ /* 0x000fc60000011606 */
[----:B------:R-:W-:Y:S01]  /*dc10*/  IMAD R3, R9, c[0x0][0x3ec], R3 ;  /* 0x0000fb0009037a24 */ /* 0x000fe200078e0203 */
[----:B------:R-:W-:Y:S01]  /*dc20*/  SHF.R.S32.HI R6, RZ, 0x1f, R0 ;  /* 0x0000001fff067819 */ /* 0x000fe20000011400 */
[C---:B------:R-:W-:Y:S01]  /*dc30*/  IMAD R7, R15.reuse, c[0x0][0x3f4], R5 ;  /* 0x0000fd000f077a24 */ /* 0x040fe200078e0205 */
[----:B------:R-:W-:Y:S01]  /*dc40*/  IADD3 R5, -R0, RZ, RZ ;  /* 0x000000ff00057210 */ /* 0x000fe20007ffe1ff */
[----:B------:R-:W-:-:S04]  /*dc50*/  IMAD.WIDE.U32 R2, R15, c[0x0][0x3f0], R2 ;  /* 0x0000fc000f027a25 */ /* 0x000fc800078e0002 */
[----:B------:R-:W-:Y:S02]  /*dc60*/  IMAD R6, R6, c[0x0][0x3e0], RZ ;  /* 0x0000f80006067a24 */ /* 0x000fe400078e02ff */
[----:B------:R-:W-:Y:S02]  /*dc70*/  IMAD.IADD R3, R3, 0x1, R7 ;  /* 0x0000000103037824 */ /* 0x000fe400078e0207 */
[----:B------:R-:W-:Y:S02]  /*dc80*/  IMAD R4, R5, c[0x0][0x4e8], R4 ;  /* 0x00013a0005047a24 */ /* 0x000fe400078e0204 */
[C---:B------:R-:W-:Y:S02]  /*dc90*/  IMAD R6, R0.reuse, c[0x0][0x3e4], R6 ;  /* 0x0000f90000067a24 */ /* 0x040fe400078e0206 */
[----:B------:R-:W-:Y:S01]  /*dca0*/  IMAD.WIDE.U32 R2, R0, c[0x0][0x3e0], R2 ;  /* 0x0000f80000027a25 */ /* 0x000fe200078e0002 */
[----:B------:R-:W-:-:S04]  /*dcb0*/  SHF.R.S32.HI R0, RZ, 0x1f, R4 ;  /* 0x0000001fff007819 */ /* 0x000fc80000011404 */
[----:B------:R-:W-:Y:S01]  /*dcc0*/  IADD3 R3, R3, R6, RZ ;  /* 0x0000000603037210 */ /* 0x000fe20007ffe0ff */
[----:B------:R-:W-:-:S04]  /*dcd0*/  IMAD R0, R0, c[0x0][0x3d8], RZ ;  /* 0x0000f60000007a24 */ /* 0x000fc800078e02ff */
[----:B------:R-:W-:-:S04]  /*dce0*/  IMAD.WIDE.U32 R2, R4, c[0x0][0x3d8], R2 ;  /* 0x0000f60004027a25 */ /* 0x000fc800078e0002 */
[----:B------:R-:W-:Y:S01]  /*dcf0*/  IMAD R4, R4, c[0x0][0x3dc], R0 ;  /* 0x0000f70004047a24 */ /* 0x000fe200078e0200 */
[----:B------:R-:W-:-:S04]  /*dd00*/  LEA R14, P0, R2, c[0x0][0x380], 0x1 ;  /* 0x0000e000020e7a11 */ /* 0x000fc800078008ff */
[----:B------:R-:W-:-:S04]  /*dd10*/  IADD3 R4, R3, R4, RZ ;  /* 0x0000000403047210 */ /* 0x000fc80007ffe0ff */
[----:B------:R-:W-:Y:S01]  /*dd20*/  LEA.HI.X R5, R2, c[0x0][0x384], R4, 0x1, P0 ;  /* 0x0000e10002057a11 */ /* 0x000fe200000f0c04 */
[----:B------:R-:W-:Y:S05]  /*dd30*/  BRA.DIV ~URZ, `(.L_x_84) ;  /* 0x000026627f007947 */ /* 0x000fea000b800000 */
[----:B------:R1:W2:Y:S02]  /*dd40*/  SHFL.IDX PT, R4, R5, RZ, 0x181f ;  /* 0x00181fff05047589 */ /* 0x0002a400000e0000 */
.L_x_142:
[----:B------:R-:W-:Y:S05]  /*dd50*/  BRA.DIV ~URZ, `(.L_x_85) ;  /* 0x000026b27f007947 */ /* 0x000fea000b800000 */
[----:B------:R3:W4:Y:S02]  /*dd60*/  SHFL.IDX PT, R0, R14, RZ, 0x181f ;  /* 0x00181fff0e007589 */ /* 0x00072400000e0000 */
.L_x_143:
[----:B------:R-:W5:Y:S02]  /*dd70*/  S2R R2, SR_TID.X ;  /* 0x0000000000027919 */ /* 0x000f640000002100 */
[----:B-----5:R-:W-:-:S04]  /*dd80*/  SHF.R.S32.HI R3, RZ, 0x1f, R2 ;  /* 0x0000001fff037819 */ /* 0x020fc80000011402 */
[----:B------:R-:W-:Y:S02]  /*dd90*/  LEA.HI R3, R3, R2, RZ, 0x3 ;  /* 0x0000000203037211 */ /* 0x000fe400078f18ff */
[----:B------:R-:W5:Y:S02]  /*dda0*/  LDL.LU R2, [R1+0x4c] ;  /* 0x00004c0001027983 */ /* 0x000f640000300800 */
[----:B------:R-:W-:Y:S01]  /*ddb0*/  SHF.R.S32.HI R3, RZ, 0x3, R3 ;  /* 0x00000003ff037819 */ /* 0x000fe20000011403 */
[----:B------:R-:W-:Y:S01]  /*ddc0*/  IMAD R13, R20, c[0x0][0x4e8], RZ ;  /* 0x00013a00140d7a24 */ /* 0x000fe200078e02ff */
[----:B------:R-:W-:Y:S03]  /*ddd0*/  BSSY B0, `(.L_x_86) ;  /* 0x000001e000007945 */ /* 0x000fe60003800000 */
        /* <DEDUP_REMOVED lines=18> */
[----:B--2---:R-:W-:Y:S02]  /*df00*/  @!P3 LEA.HI.X R11, R249, R4, R2, 0x1, P4 ;  /* 0x00000004f90bb211 */ /* 0x004fe400020f0c02 */
[----:B------:R-:W-:Y:S02]  /*df10*/  SHF.R.S32.HI R18, RZ, 0x1f, R18 ;  /* 0x0000001fff127819 */ /* 0x000fe40000011412 */
[----:B------:R-:W-:Y:S01]  /*df20*/  SHF.R.S32.HI R16, RZ, 0x1f, R16 ;  /* 0x0000001fff107819 */ /* 0x000fe20000011410 */
[----:B------:R2:W-:Y:S01]  /*df30*/  @!P3 ST.E.128 [R10.64], RZ ;  /* 0x000000ff0a00b985 */ /* 0x0005e2000c101d06 */
[----:B------:R-:W-:-:S02]  /*df40*/  @!P0 LEA R2, P4, R15, R0, 0x1 ;  /* 0x000000000f028211 */ /* 0x000fc400078808ff */
[-C--:B------:R-:W-:Y:S02]  /*df50*/  @!P2 LEA.HI.X R9, R19, R4.reuse, R21, 0x1, P6 ;  /* 0x000000041309a211 */ /* 0x080fe400030f0c15 */
[-C--:B------:R-:W-:Y:S02]  /*df60*/  @!P1 LEA.HI.X R7, R17, R4.reuse, R18, 0x1, P5 ;  /* 0x0000000411079211 */ /* 0x080fe400028f0c12 */
[----:B------:R-:W-:Y:S01]  /*df70*/  @!P0 LEA.HI.X R3, R15, R4, R16, 0x1, P4 ;  /* 0x000000040f038211 */ /* 0x000fe200020f0c10 */
[----:B------:R2:W-:Y:S04]  /*df80*/  @!P2 ST.E.128 [R8.64], RZ ;  /* 0x000000ff0800a985 */ /* 0x0005e8000c101d06 */
[----:B------:R2:W-:Y:S04]  /*df90*/  @!P1 ST.E.128 [R6.64], RZ ;  /* 0x000000ff06009985 */ /* 0x0005e8000c101d06 */
[----:B------:R2:W-:Y:S02]  /*dfa0*/  @!P0 ST.E.128 [R2.64], RZ ;  /* 0x000000ff02008985 */ /* 0x0005e4000c101d06 */
.L_x_87:
[----:B------:R-:W-:Y:S05]  /*dfb0*/  BSYNC B0 ;  /* 0x0000000000007941 */ /* 0x000fea0003800000 */
.L_x_86:
[----:B------:R-:W-:Y:S05]  /*dfc0*/  BRA.DIV ~URZ, `(.L_x_88) ;  /* 0x000024a27f007947 */ /* 0x000fea000b800000 */
[----:B--2---:R2:W1:Y:S04]  /*dfd0*/  SHFL.IDX PT, R4, R5, 0x1, 0x181f ;  /* 0x00381f0005047f89 */ /* 0x00446800000e0000 */
[----:B----4-:R2:W4:Y:S02]  /*dfe0*/  SHFL.IDX PT, R0, R14, 0x1, 0x181f ;  /* 0x00381f000e007f89 */ /* 0x01052400000e0000 */
.L_x_144:
[----:B------:R-:W-:Y:S01]  /*dff0*/  IADD3 R2, R12, 0x20, RZ ;  /* 0x000000200c027810 */ /* 0x000fe20007ffe0ff */
        /* <DEDUP_REMOVED lines=18> */
[----:B-1----:R-:W-:Y:S02]  /*e120*/  @!P3 LEA.HI.X R11, R249, R4, R3, 0x1, P4 ;  /* 0x00000004f90bb211 */ /* 0x002fe400020f0c03 */
        /* <DEDUP_REMOVED lines=10> */
.L_x_90:
[----:B------:R-:W-:Y:S05]  /*e1d0*/  BSYNC B0 ;  /* 0x0000000000007941 */ /* 0x000fea0003800000 */
.L_x_89:
[----:B------:R-:W-:Y:S05]  /*e1e0*/  BRA.DIV ~URZ, `(.L_x_91) ;  /* 0x000023427f007947 */ /* 0x000fea000b800000 */
[----:B-1----:R1:W2:Y:S02]  /*e1f0*/  SHFL.IDX PT, R4, R5, 0x2, 0x181f ;  /* 0x00581f0005047f89 */ /* 0x0022a400000e0000 */
.L_x_145:
[----:B------:R-:W-:Y:S05]  /*e200*/  BRA.DIV ~URZ, `(.L_x_92) ;  /* 0x000023927f007947 */ /* 0x000fea000b800000 */
[----:B----4-:R4:W1:Y:S02]  /*e210*/  SHFL.IDX PT, R0, R14, 0x2, 0x181f ;  /* 0x00581f000e007f89 */ /* 0x01086400000e0000 */
.L_x_146:
        /* <DEDUP_REMOVED lines=13> */
[C---:B-1----:R-:W-:Y:S02]  /*e2f0*/  @!P3 LEA R10, P4, R249.reuse, R0, 0x1 ;  /* 0x00000000f90ab211 */ /* 0x042fe400078808ff */
        /* <DEDUP_REMOVED lines=16> */
.L_x_94:
[----:B------:R-:W-:Y:S05]  /*e400*/  BSYNC B0 ;  /* 0x0000000000007941 */ /* 0x000fea0003800000 */
.L_x_93:
[----:B------:R-:W-:Y:S05]  /*e410*/  BRA.DIV ~URZ, `(.L_x_95) ;  /* 0x000021e27f007947 */ /* 0x000fea000b800000 */
[----:B--2---:R2:W3:Y:S04]  /*e420*/  SHFL.IDX PT, R4, R5, 0x3, 0x181f ;  /* 0x00781f0005047f89 */ /* 0x0044e800000e0000 */
[----:B-1----:R2:W1:Y:S02]  /*e430*/  SHFL.IDX PT, R0, R14, 0x3, 0x181f ;  /* 0x00781f000e007f89 */ /* 0x00246400000e0000 */
.L_x_147:
[----:B------:R-:W-:-:S04]  /*e440*/  IADD3 R2, R12, 0x60, RZ ;  /* 0x000000600c027810 */ /* 0x000fc80007ffe0ff */
[----:B------:R-:W-:-:S13]  /*e450*/  ISETP.GE.AND P0, PT, R2, R13, PT ;  /* 0x0000000d0200720c */ /* 0x000fda0003f06270 */
[----:B------:R-:W-:Y:S05]  /*e460*/  @P0 BRA `(.L_x_75) ;  /* 0x000001a000000947 */ /* 0x000fea0003800000 */
[C---:B------:R-:W-:Y:S02]  /*e470*/  IADD3 R17, R249.reuse, 0x40, RZ ;  /* 0x00000040f9117810 */ /* 0x040fe40007ffe0ff */
[C---:B------:R-:W-:Y:S02]  /*e480*/  IADD3 R15, R249.reuse, 0x80, RZ ;  /* 0x00000080f90f7810 */ /* 0x040fe40007ffe0ff */
[C---:B------:R-:W-:Y:S02]  /*e490*/  ISETP.GE.AND P3, PT, R249.reuse, c[0x0][0x3c8], PT ;  /* 0x0000f200f9007a0c */ /* 0x040fe40003f66270 */
[----:B--2---:R-:W-:Y:S02]  /*e4a0*/  IADD3 R5, R249, 0xc0, RZ ;  /* 0x000000c0f9057810 */ /* 0x004fe40007ffe0ff */
[----:B------:R-:W-:Y:S02]  /*e4b0*/  ISETP.GE.AND P2, PT, R17, c[0x0][0x3c8], PT ;  /* 0x0000f20011007a0c */ /* 0x000fe40003f46270 */
[----:B------:R-:W-:-:S02]  /*e4c0*/  ISETP.GE.AND P1, PT, R15, c[0x0][0x3c8], PT ;  /* 0x0000f2000f007a0c */ /* 0x000fc40003f26270 */
[----:B------:R-:W-:Y:S02]  /*e4d0*/  ISETP.GE.AND P0, PT, R5, c[0x0][0x3c8], PT ;  /* 0x0000f20005007a0c */ /* 0x000fe40003f06270 */
[C---:B------:R-:W-:Y:S02]  /*e4e0*/  IADD3 R18, R249.reuse, 0x40, RZ ;  /* 0x00000040f9127810 */ /* 0x040fe40007ffe0ff */
[----:B------:R-:W-:Y:S02]  /*e4f0*/  SHF.R.S32.HI R3, RZ, 0x1f, R249 ;  /* 0x0000001fff037819 */ /* 0x000fe400000114f9 */
[C---:B-1----:R-:W-:Y:S02]  /*e500*/  @!P3 LEA R10, P4, R249.reuse, R0, 0x1 ;  /* 0x00000000f90ab211 */ /* 0x042fe400078808ff */
[C---:B------:R-:W-:Y:S02]  /*e510*/  IADD3 R16, R249.reuse, 0x80, RZ ;  /* 0x00000080f9107810 */ /* 0x040fe40007ffe0ff */
[----:B---34-:R-:W-:-:S02]  /*e520*/  IADD3 R14, R249, 0xc0, RZ ;  /* 0x000000c0f90e7810 */ /* 0x018fc40007ffe0ff */
[-C--:B------:R-:W-:Y:S02]  /*e530*/  @!P2 LEA R8, P6, R17, R0.reuse, 0x1 ;  /* 0x000000001108a211 */ /* 0x080fe400078c08ff */
[----:B------:R-:W-:Y:S02]  /*e540*/  SHF.R.S32.HI R18, RZ, 0x1f, R18 ;  /* 0x0000001fff127819 */ /* 0x000fe40000011412 */
[----:B------:R-:W-:Y:S02]  /*e550*/  @!P1 LEA R6, P5, R15, R0, 0x1 ;  /* 0x000000000f069211 */ /* 0x000fe400078a08ff */
[----:B------:R-:W-:Y:S02]  /*e560*/  @!P3 LEA.HI.X R11, R249, R4, R3, 0x1, P4 ;  /* 0x00000004f90bb211 */ /* 0x000fe400020f0c03 */
        /* <DEDUP_REMOVED lines=10> */
.L_x_75:
[----:B------:R-:W-:Y:S05]  /*e610*/  BSYNC B1 ;  /* 0x0000000000017941 */ /* 0x000fea0003800000 */
.L_x_59:
[----:B-1--4-:R-:W4:Y:S02]  /*e620*/  LDL R0, [R1+0x180] ;  /* 0x0001800001007983 */ /* 0x012f240000100800 */
[----:B----4-:R-:W-:-:S13]  /*e630*/  ISETP.NE.AND P0, PT, R0, RZ, PT ;  /* 0x000000ff0000720c */ /* 0x010fda0003f05270 */
[----:B------:R-:W-:Y:S01]  /*e640*/  @P0 WARPSYNC 0xffffffff ;  /* 0xffffffff00000948 */ /* 0x000fe20003800000 */
[----:B------:R-:W-:Y:S06]  /*e650*/  @P0 BAR.SYNC.DEFER_BLOCKING 0x5, 0x100 ;  /* 0x0144000000000b1d */ /* 0x000fec0000010000 */
[----:B--23--:R-:W1:Y:S04]  /*e660*/  @P0 LDS.128 R4, [0x1a080] ;  /* 0x01a08000ff040984 */ /* 0x00ce680000000c00 */
[----:B-1----:R1:W-:Y:S04]  /*e670*/  @P0 STL.64 [R1+0x48], R4 ;  /* 0x0000480401000387 */ /* 0x0023e80000100a00 */
[----:B------:R1:W-:Y:S04]  /*e680*/  @P0 STL.64 [R1+0x50], R6 ;  /* 0x0000500601000387 */ /* 0x0003e80000100a00 */
[----:B------:R-:W-:Y:S06]  /*e690*/  @P0 BAR.ARV 0x4, 0x100 ;  /* 0x0104000000000b1d */ /* 0x000fec0000002000 */
[----:B------:R-:W-:Y:S05]  /*e6a0*/  @P0 BRA `(.L_x_96) ;  /* 0x00000b9000000947 */ /* 0x000fea0003800000 */
[----:B------:R-:W2:Y:S01]  /*e6b0*/  S2R R0, SR_TID.X ;  /* 0x0000000000007919 */ /* 0x000ea20000002100 */
[----:B-1----:R-:W-:Y:S01]  /*e6c0*/  IMAD.MOV.U32 R7, RZ, RZ, RZ ;  /* 0x000000ffff077224 */ /* 0x002fe200078e00ff */
[----:B--2---:R-:W-:-:S04]  /*e6d0*/  LOP3.LUT R13, R0, 0x1f, RZ, 0xc0, !PT ;  /* 0x0000001f000d7812 */ /* 0x004fc800078ec0ff */
[----:B------:R-:W-:Y:S01]  /*e6e0*/  ISETP.NE.AND P5, PT, R13, 0x1f, PT ;  /* 0x0000001f0d00780c */ /* 0x000fe20003fa5270 */
[----:B------:R-:W-:Y:S10]  /*e6f0*/  BRA.DIV ~URZ, `(.L_x_97) ;  /* 0x00001fc27f007947 */ /* 0x000ff4000b800000 */
[----:B------:R1:W2:Y:S02]  /*e700*/  SHFL.IDX PT, R9, R102, RZ, 0x1f ;  /* 0x00001fff66097589 */ /* 0x0002a400000e0000 */
.L_x_148:
[----:B------:R-:W-:Y:S05]  /*e710*/  BRA.DIV ~URZ, `(.L_x_98) ;  /* 0x000020127f007947 */ /* 0x000fea000b800000 */
[----:B------:R3:W4:Y:S02]  /*e720*/  SHFL.IDX PT, R8, R102, 0x1, 0x1f ;  /* 0x00201f0066087f89 */ /* 0x00072400000e0000 */
.L_x_149:
[----:B------:R-:W5:Y:S01]  /*e730*/  LDL R0, [R1+0x54] ;  /* 0x0000540001007983 */ /* 0x000f620000100800 */
[----:B------:R-:W-:Y:S02]  /*e740*/  IMAD.MOV.U32 R6, RZ, RZ, RZ ;  /* 0x000000ffff067224 */ /* 0x000fe400078e00ff */
[----:B-----5:R-:W-:-:S05]  /*e750*/  IMAD.IADD R0, R0, 0x1, R13 ;  /* 0x0000000100007824 */ /* 0x020fca00078e020d */
[----:B------:R-:W-:-:S13]  /*e760*/  ISETP.GE.OR P0, PT, R0, c[0x0][0x53c], !P5 ;  /* 0x00014f0000007a0c */ /* 0x000fda0006f06670 */
[----:B------:R-:W-:Y:S01]  /*e770*/  @!P0 IMAD.MOV.U32 R2, RZ, RZ, 0x4 ;  /* 0x00000004ff028424 */ /* 0x000fe200078e00ff */
[----:B------:R-:W-:-:S03]  /*e780*/  @!P0 MOV R3, 0x4 ;  /* 0x0000000400038802 */ /* 0x000fc60000000f00 */
[----:B------:R-:W-:-:S04]  /*e790*/  @!P0 IMAD.WIDE R4, R0, R2, c[0x0][0x580] ;  /* 0x0001600000048625 */ /* 0x000fc800078e0202 */
[----:B------:R-:W-:Y:S01]  /*e7a0*/  @!P0 IMAD.WIDE R2, R0, R3, c[0x0][0x578] ;  /* 0x00015e0000028625 */ /* 0x000fe200078e0203 */
[----:B------:R-:W5:Y:S04]  /*e7b0*/  @!P0 LDG.E R6, [R4.64] ;  /* 0x0000000604068981 */ /* 0x000f68000c1e1900 */
[----:B------:R-:W5:Y:S01]  /*e7c0*/  @!P0 LDG.E R7, [R2.64] ;  /* 0x0000000602078981 */ /* 0x000f62000c1e1900 */
[C---:B------:R-:W-:Y:S02]  /*e7d0*/  ISETP.GE.U32.AND P4, PT, R13.reuse, 0x10, PT ;  /* 0x000000100d00780c */ /* 0x040fe40003f86070 */
[C---:B------:R-:W-:Y:S02]  /*e7e0*/  ISETP.GE.U32.AND P3, PT, R13.reuse, 0x8, PT ;  /* 0x000000080d00780c */ /* 0x040fe40003f66070 */
[----:B------:R-:W-:-:S02]  /*e7f0*/  ISETP.GE.U32.AND P2, PT, R13, 0x4, PT ;  /* 0x000000040d00780c */ /* 0x000fc40003f46070 */
[C---:B------:R-:W-:Y:S02]  /*e800*/  ISETP.GE.U32.AND P1, PT, R13.reuse, 0x2, PT ;  /* 0x000000020d00780c */ /* 0x040fe40003f26070 */
[----:B------:R-:W-:Y:S02]  /*e810*/  ISETP.NE.AND P0, PT, R13, RZ, PT ;  /* 0x000000ff0d00720c */ /* 0x000fe40003f05270 */
[----:B------:R-:W-:Y:S01]  /*e820*/  MOV R10, RZ ;  /* 0x000000ff000a7202 */ /* 0x000fe20000000f00 */
[----:B-----5:R-:W-:Y:S01]  /*e830*/  IMAD R0, R7, R6, RZ ;  /* 0x0000000607007224 */ /* 0x020fe200078e02ff */
[----:B------:R-:W-:Y:S07]  /*e840*/  BRA.DIV ~URZ, `(.L_x_99) ;  /* 0x00001f527f007947 */ /* 0x000fee000b800000 */
[----:B------:R1:W3:Y:S02]  /*e850*/  SHFL.UP PT, R4, R0, 0x1, RZ ;  /* 0x0420000000047989 */ /* 0x0002e400000e00ff */
.L_x_150:
[----:B---3--:R-:W-:-:S04]  /*e860*/  SEL R4, R4, RZ, P0 ;  /* 0x000000ff04047207 */ /* 0x008fc80000000000 */
        /* <DEDUP_REMOVED lines=14> */
[----:B------:R1:W3:Y:S02]  /*e950*/  SHFL.IDX PT, R0, R4, 0x1f, 0x1f ;  /* 0x03e01f0004007f89 */ /* 0x0002e400000e0000 */
.L_x_151:
[----:B---3--:R-:W-:Y:S01]  /*e960*/  IMAD R0, R0, c[0x0][0x538], RZ ;  /* 0x00014e0000007a24 */ /* 0x008fe200078e02ff */
[----:B------:R-:W-:Y:S04]  /*e970*/  BSSY B1, `(.L_x_101) ;  /* 0x0000083000017945 */ /* 0x000fe80003800000 */
[----:B----4-:R-:W-:-:S04]  /*e980*/  IADD3 R8, R0, R8, RZ ;  /* 0x0000000800087210 */ /* 0x010fc80007ffe0ff */
[----:B--2---:R-:W-:-:S13]  /*e990*/  ISETP.GT.AND P6, PT, R8, R9, PT ;  /* 0x000000090800720c */ /* 0x004fda0003fc4270 */
[----:B------:R-:W-:Y:S05]  /*e9a0*/  @P6 BRA `(.L_x_102) ;  /* 0x0000025000006947 */ /* 0x000fea0003800000 */
.L_x_106:
[----:B------:R-:W2:Y:S02]  /*e9b0*/  LDL.LU R0, [R1+0x54] ;  /* 0x0000540001007983 */ /* 0x000ea40000300800 */
[----:B--2---:R-:W-:-:S04]  /*e9c0*/  IADD3 R0, R0, 0x1f, RZ ;  /* 0x0000001f00007810 */ /* 0x004fc80007ffe0ff */
[----:B------:R-:W-:-:S13]  /*e9d0*/  ISETP.GE.AND P6, PT, R0, c[0x0][0x53c], PT ;  /* 0x00014f0000007a0c */ /* 0x000fda0003fc6270 */
[----:B------:R-:W-:Y:S05]  /*e9e0*/  @P6 BRA `(.L_x_103) ;  /* 0x0000076000006947 */ /* 0x000fea0003800000 */
[----:B------:R2:W-:Y:S01]  /*e9f0*/  STL [R1+0x54], R0 ;  /* 0x0000540001007387 */ /* 0x0005e20000100800 */
[----:B------:R-:W-:Y:S01]  /*ea00*/  CS2R R6, SRZ ;  /* 0x0000000000067805 */ /* 0x000fe2000001ff00 */
[----:B--2---:R-:W-:-:S04]  /*ea10*/  IADD3 R0, R0, R13, RZ ;  /* 0x0000000d00007210 */ /* 0x004fc80007ffe0ff */
[----:B------:R-:W-:-:S13]  /*ea20*/  ISETP.GE.OR P6, PT, R0, c[0x0][0x53c], !P5 ;  /* 0x00014f0000007a0c */ /* 0x000fda0006fc6670 */
[----:B------:R-:W-:Y:S02]  /*ea30*/  @!P6 MOV R2, 0x4 ;  /* 0x000000040002e802 */ /* 0x000fe40000000f00 */
[----:B------:R-:W-:-:S03]  /*ea40*/  @!P6 MOV R3, 0x4 ;  /* 0x000000040003e802 */ /* 0x000fc60000000f00 */
[----:B-1----:R-:W-:-:S04]  /*ea50*/  @!P6 IMAD.WIDE R4, R0, R2, c[0x0][0x580] ;  /* 0x000160000004e625 */ /* 0x002fc800078e0202 */
[----:B------:R-:W-:Y:S01]  /*ea60*/  @!P6 IMAD.WIDE R2, R0, R3, c[0x0][0x578] ;  /* 0x00015e000002e625 */ /* 0x000fe200078e0203 */
[----:B------:R-:W2:Y:S04]  /*ea70*/  @!P6 LDG.E R6, [R4.64] ;  /* 0x000000060406e981 */ /* 0x000ea8000c1e1900 */
[----:B------:R-:W2:Y:S02]  /*ea80*/  @!P6 LDG.E R7, [R2.64] ;  /* 0x000000060207e981 */ /* 0x000ea4000c1e1900 */
[----:B--2---:R-:W-:Y:S01]  /*ea90*/  IMAD R0, R7, R6, RZ ;  /* 0x0000000607007224 */ /* 0x004fe200078e02ff */
[----:B------:R-:W-:Y:S05]  /*eaa0*/  BRA.DIV ~URZ, `(.L_x_104) ;  /* 0x00001ed27f007947 */ /* 0x000fea000b800000 */
[----:B------:R1:W2:Y:S02]  /*eab0*/  SHFL.UP PT, R2, R0, 0x1, RZ ;  /* 0x0420000000027989 */ /* 0x0002a400000e00ff */
.L_x_152:
        /* <DEDUP_REMOVED lines=16> */
.L_x_153:
[----:B--2---:R-:W-:-:S05]  /*ebc0*/  IMAD R0, R0, c[0x0][0x538], RZ ;  /* 0x00014e0000007a24 */ /* 0x004fca00078e02ff */
[----:B------:R-:W-:-:S04]  /*ebd0*/  IADD3 R8, R0, R8, RZ ;  /* 0x0000000800087210 */ /* 0x000fc80007ffe0ff */
[----:B------:R-:W-:-:S13]  /*ebe0*/  ISETP.GT.AND P6, PT, R8, R9, PT ;  /* 0x000000090800720c */ /* 0x000fda0003fc4270 */
[----:B-1----:R-:W-:Y:S05]  /*ebf0*/  @!P6 BRA `(.L_x_106) ;  /* 0xfffffdb00000e947 */ /* 0x002fea000383ffff */
.L_x_102:
[----:B------:R-:W-:-:S05]  /*ec00*/  IADD3 R8, -R0, R8, RZ ;  /* 0x0000000800087210 */ /* 0x000fca0007ffe1ff */
[----:B------:R-:W-:-:S05]  /*ec10*/  IMAD R0, R4, c[0x0][0x538], R8 ;  /* 0x00014e0004007a24 */ /* 0x000fca00078e0208 */
[----:B------:R-:W-:Y:S01]  /*ec20*/  ISETP.GT.AND P0, PT, R0, R9, PT ;  /* 0x000000090000720c */ /* 0x000fe20003f04270 */
[----:B------:R-:W-:-:S12]  /*ec30*/  BRA.DIV ~URZ, `(.L_x_107) ;  /* 0x00001f327f007947 */ /* 0x000fd8000b800000 */
[----:B------:R-:W-:-:S04]  /*ec40*/  VOTE.ANY R5, PT, !P0 ;  /* 0x0000000000057806 */ /* 0x000fc800040e0100 */
.L_x_154:
[----:B------:R2:W3:Y:S01]  /*ec50*/  POPC R11, R5 ;  /* 0x00000005000b7309 */ /* 0x0004e20000000000 */
[----:B------:R-:W-:Y:S05]  /*ec60*/  BRA.DIV ~URZ, `(.L_x_108) ;  /* 0x00001f527f007947 */ /* 0x000fea000b800000 */
[----:B---3--:R3:W4:Y:S04]  /*ec70*/  SHFL.IDX PT, R6, R6, R11, 0x1f ;  /* 0x00001f0b06067589 */ /* 0x00872800000e0000 */
[----:B------:R3:W1:Y:S02]  /*ec80*/  SHFL.IDX PT, R7, R7, R11, 0x1f ;  /* 0x00001f0b07077589 */ /* 0x00066400000e0000 */
.L_x_155:
[----:B------:R-:W-:Y:S01]  /*ec90*/  ISETP.NE.AND P0, PT, R5, RZ, PT ;  /* 0x000000ff0500720c */ /* 0x000fe20003f05270 */
[----:B------:R-:W-:-:S12]  /*eca0*/  BSSY B0, `(.L_x_109) ;  /* 0x0000005000007945 */ /* 0x000fd80003800000 */
[----:B------:R-:W-:Y:S05]  /*ecb0*/  @!P0 BRA `(.L_x_110) ;  /* 0x0000003000008947 */ /* 0x000fea0003800000 */
[----:B------:R-:W-:Y:S01]  /*ecc0*/  IADD3 R0, R11, -0x1, RZ ;  /* 0xffffffff0b007810 */ /* 0x000fe20007ffe0ff */
[----:B------:R-:W-:Y:S05]  /*ecd0*/  BRA.DIV ~URZ, `(.L_x_111) ;  /* 0x00001fb27f007947 */ /* 0x000fea000b800000 */
[----:B------:R2:W3:Y:S02]  /*ece0*/  SHFL.IDX PT, R10, R4, R0, 0x1f ;  /* 0x00001f00040a7589 */ /* 0x0004e400000e0000 */
.L_x_110:
[----:B------:R-:W-:Y:S05]  /*ecf0*/  BSYNC B0 ;  /* 0x0000000000007941 */ /* 0x000fea0003800000 */
.L_x_109:
[----:B--23--:R-:W-:Y:S01]  /*ed00*/  IMAD R5, R10, c[0x0][0x538], R8 ;  /* 0x00014e000a057a24 */ /* 0x00cfe200078e0208 */
[----:B-1--4-:R-:W-:Y:S02]  /*ed10*/  IABS R4, R6 ;  /* 0x0000000600047213 */ /* 0x012fe40000000000 */
[----:B------:R-:W-:Y:S01]  /*ed20*/  IABS R0, R7 ;  /* 0x0000000700007213 */ /* 0x000fe20000000000 */
[----:B------:R-:W-:Y:S01]  /*ed30*/  IMAD.IADD R10, R9, 0x1, -R5 ;  /* 0x00000001090a7824 */ /* 0x000fe200078e0a05 */
[----:B------:R1:W-:Y:S01]  /*ed40*/  STL [R1+0x48], R5 ;  /* 0x0000480501007387 */ /* 0x0003e20000100800 */
[----:B------:R-:W2:Y:S03]  /*ed50*/  I2F.RP R2, R4 ;  /* 0x0000000400027306 */ /* 0x000ea60000209400 */
[----:B------:R-:W3:Y:S05]  /*ed60*/  LDL.LU R14, [R1+0x54] ;  /* 0x00005400010e7983 */ /* 0x000eea0000300800 */
[----:B--2---:R-:W2:Y:S02]  /*ed70*/  MUFU.RCP R2, R2 ;  /* 0x0000000200027308 */ /* 0x004ea40000001000 */
[----:B--2---:R-:W-:-:S06]  /*ed80*/  IADD3 R2, R2, 0xffffffe, RZ ;  /* 0x0ffffffe02027810 */ /* 0x004fcc0007ffe0ff */
[----:B------:R-:W2:Y:S01]  /*ed90*/  F2I.FTZ.U32.TRUNC.NTZ R3, R2 ;  /* 0x0000000200037305 */ /* 0x000ea2000021f000 */
[----:B-1----:R-:W-:Y:S01]  /*eda0*/  IMAD.MOV.U32 R5, RZ, RZ, R0 ;  /* 0x000000ffff057224 */ /* 0x002fe200078e0000 */
[----:B------:R-:W-:Y:S02]  /*edb0*/  IABS R0, R6 ;  /* 0x0000000600007213 */ /* 0x000fe40000000000 */
[----:B------:R-:W-:-:S04]  /*edc0*/  IABS R9, R10 ;  /* 0x0000000a00097213 */ /* 0x000fc80000000000 */
[----:B------:R-:W1:Y:S01]  /*edd0*/  I2F.RP R12, R5 ;  /* 0x00000005000c7306 */ /* 0x000e620000209400 */
[----:B--2---:R-:W-:-:S04]  /*ede0*/  IMAD.MOV R2, RZ, RZ, -R3 ;  /* 0x000000ffff027224 */ /* 0x004fc800078e0a03 */
[----:B------:R-:W-:Y:S01]  /*edf0*/  IMAD R8, R2, R4, RZ ;  /* 0x0000000402087224 */ /* 0x000fe200078e02ff */
[----:B------:R-:W-:Y:S01]  /*ee00*/  MOV R2, RZ ;  /* 0x000000ff00027202 */ /* 0x000fe20000000f00 */
[----:B------:R-:W-:-:S04]  /*ee10*/  IMAD.MOV R0, RZ, RZ, -R0 ;  /* 0x000000ffff007224 */ /* 0x000fc800078e0a00 */
[----:B------:R-:W-:-:S04]  /*ee20*/  IMAD.HI.U32 R8, R3, R8, R2 ;  /* 0x0000000803087227 */ /* 0x000fc800078e0002 */
[----:B------:R-:W-:Y:S02]  /*ee30*/  IMAD.MOV.U32 R2, RZ, RZ, R9 ;  /* 0x000000ffff027224 */ /* 0x000fe400078e0009 */
[----:B------:R-:W-:Y:S02]  /*ee40*/  IMAD.MOV.U32 R3, RZ, RZ, R0 ;  /* 0x000000ffff037224 */ /* 0x000fe400078e0000 */
[----:B------:R-:W-:-:S04]  /*ee50*/  IMAD.HI.U32 R0, R8, R2, RZ ;  /* 0x0000000208007227 */ /* 0x000fc800078e00ff */
[----:B------:R-:W-:Y:S02]  /*ee60*/  IMAD R2, R0, R3, R2 ;  /* 0x0000000300027224 */ /* 0x000fe400078e0202 */
[----:B-1----:R-:W1:Y:S03]  /*ee70*/  MUFU.RCP R3, R12 ;  /* 0x0000000c00037308 */ /* 0x002e660000001000 */
[----:B------:R-:W-:Y:S02]  /*ee80*/  ISETP.GT.U32.AND P1, PT, R4, R2, PT ;  /* 0x000000020400720c */ /* 0x000fe40003f24070 */
[----:B-1----:R-:W-:-:S11]  /*ee90*/  IADD3 R3, R3, 0xffffffe, RZ ;  /* 0x0ffffffe03037810 */ /* 0x002fd60007ffe0ff */
[-C--:B------:R-:W-:Y:S01]  /*eea0*/  @!P1 IADD3 R2, R2, -R4.reuse, RZ ;  /* 0x8000000402029210 */ /* 0x080fe20007ffe0ff */
[----:B------:R-:W1:Y:S03]  /*eeb0*/  F2I.FTZ.U32.TRUNC.NTZ R3, R3 ;  /* 0x0000000300037305 */ /* 0x000e66000021f000 */
[----:B------:R-:W-:Y:S02]  /*eec0*/  ISETP.GE.U32.AND P2, PT, R2, R4, PT ;  /* 0x000000040200720c */ /* 0x000fe40003f46070 */
[----:B------:R-:W-:Y:S02]  /*eed0*/  LOP3.LUT R2, R10, R6, RZ, 0x3c, !PT ;  /* 0x000000060a027212 */ /* 0x000fe400078e3cff */
[----:B------:R-:W-:Y:S02]  /*eee0*/  @!P1 IADD3 R0, R0, 0x1, RZ ;  /* 0x0000000100009810 */ /* 0x000fe40007ffe0ff */
[----:B------:R-:W-:-:S02]  /*eef0*/  ISETP.GE.AND P0, PT, R2, RZ, PT ;  /* 0x000000ff0200720c */ /* 0x000fc40003f06270 */
[----:B------:R-:W-:-:S05]  /*ef00*/  ISETP.NE.AND P1, PT, R6, RZ, PT ;  /* 0x000000ff0600720c */ /* 0x000fca0003f25270 */
[----:B------:R-:W-:Y:S01]  /*ef10*/  @P2 IADD3 R0, R0, 0x1, RZ ;  /* 0x0000000100002810 */ /* 0x000fe20007ffe0ff */
[----:B-1----:R-:W-:-:S04]  /*ef20*/  IMAD.MOV R2, RZ, RZ, -R3 ;  /* 0x000000ffff027224 */ /* 0x002fc800078e0a03 */
[----:B------:R-:W-:Y:S01]  /*ef30*/  IMAD.MOV.U32 R4, RZ, RZ, R2 ;  /* 0x000000ffff047224 */ /* 0x000fe200078e0002 */
[----:B------:R-:W-:Y:S01]  /*ef40*/  IABS R2, R7 ;  /* 0x0000000700027213 */ /* 0x000fe20000000000 */
[----:B------:R-:W-:Y:S01]  /*ef50*/  @!P0 IMAD.MOV R0, RZ, RZ, -R0 ;  /* 0x000000ffff008224 */ /* 0x000fe200078e0a00 */
[----:B------:R-:W-:Y:S01]  /*ef60*/  @!P1 LOP3.LUT R0, RZ, R6, RZ, 0x33, !PT ;  /* 0x00000006ff009212 */ /* 0x000fe200078e33ff */
[----:B------:R-:W-:Y:S01]  /*ef70*/  IMAD R4, R4, R5, RZ ;  /* 0x0000000504047224 */ /* 0x000fe200078e02ff */
[----:B------:R-:W-:Y:S01]  /*ef80*/  IADD3 R8, RZ, -R2, RZ ;  /* 0x80000002ff087210 */ /* 0x000fe20007ffe0ff */
[----:B------:R-:W-:Y:S01]  /*ef90*/  IMAD.MOV.U32 R2, RZ, RZ, RZ ;  /* 0x000000ffff027224 */ /* 0x000fe200078e00ff */
[----:B------:R-:W-:-:S03]  /*efa0*/  IABS R9, R0 ;  /* 0x0000000000097213 */ /* 0x000fc60000000000 */
[----:B------:R-:W-:Y:S01]  /*efb0*/  IMAD.HI.U32 R2, R3, R4, R2 ;  /* 0x0000000403027227 */ /* 0x000fe200078e0002 */
[----:B------:R-:W-:-:S03]  /*efc0*/  MOV R4, R8 ;  /* 0x0000000800047202 */ /* 0x000fc60000000f00 */
[----:B------:R-:W-:-:S04]  /*efd0*/  IMAD.MOV.U32 R3, RZ, RZ, R9 ;  /* 0x000000ffff037224 */ /* 0x000fc800078e0009 */
[----:B------:R-:W-:-:S04]  /*efe0*/  IMAD.HI.U32 R2, R2, R3, RZ ;  /* 0x0000000302027227 */ /* 0x000fc800078e00ff */
[----:B------:R-:W-:-:S05]  /*eff0*/  IMAD R3, R2, R4, R3 ;  /* 0x0000000402037224 */ /* 0x000fca00078e0203 */
[----:B------:R-:W-:-:S13]  /*f000*/  ISETP.GT.U32.AND P1, PT, R5, R3, PT ;  /* 0x000000030500720c */ /* 0x000fda0003f24070 */
[----:B------:R-:W-:-:S05]  /*f010*/  @!P1 IMAD.IADD R3, R3, 0x1, -R5 ;  /* 0x0000000103039824 */ /* 0x000fca00078e0a05 */
[----:B------:R-:W-:Y:S02]  /*f020*/  ISETP.GE.U32.AND P2, PT, R3, R5, PT ;  /* 0x000000050300720c */ /* 0x000fe40003f46070 */
[----:B------:R-:W-:Y:S02]  /*f030*/  LOP3.LUT R3, R0, R7, RZ, 0x3c, !PT ;  /* 0x0000000700037212 */ /* 0x000fe400078e3cff */
[----:B------:R-:W-:Y:S02]  /*f040*/  @!P1 IADD3 R2, R2, 0x1, RZ ;  /* 0x0000000102029810 */ /* 0x000fe40007ffe0ff */
[----:B------:R-:W-:Y:S02]  /*f050*/  ISETP.GE.AND P0, PT, R3, RZ, PT ;  /* 0x000000ff0300720c */ /* 0x000fe40003f06270 */
[----:B------:R-:W-:-:S05]  /*f060*/  ISETP.NE.AND P1, PT, R7, RZ, PT ;  /* 0x000000ff0700720c */ /* 0x000fca0003f25270 */
[----:B------:R-:W-:-:S06]  /*f070*/  @P2 IADD3 R2, R2, 0x1, RZ ;  /* 0x0000000102022810 */ /* 0x000fcc0007ffe0ff */
[----:B------:R-:W-:Y:S02]  /*f080*/  @!P0 IMAD.MOV R2, RZ, RZ, -R2 ;  /* 0x000000ffff028224 */ /* 0x000fe400078e0a02 */
[----:B------:R-:W-:-:S04]  /*f090*/  @!P1 LOP3.LUT R2, RZ, R7, RZ, 0x33, !PT ;  /* 0x00000007ff029212 */ /* 0x000fc800078e33ff */
[----:B------:R-:W-:Y:S01]  /*f0a0*/  IADD3 R3, -R2, RZ, RZ ;  /* 0x000000ff02037210 */ /* 0x000fe20007ffe1ff */
[----:B------:R-:W-:Y:S02]  /*f0b0*/  IMAD R6, R0, R6, RZ ;  /* 0x0000000600067224 */ /* 0x000fe400078e02ff */
[C---:B------:R-:W-:Y:S02]  /*f0c0*/  IMAD R2, R7.reuse, 0x1000000, R2 ;  /* 0x0100000007027824 */ /* 0x040fe400078e0202 */
[----:B------:R-:W-:Y:S01]  /*f0d0*/  IMAD R0, R7, R3, R0 ;  /* 0x0000000307007224 */ /* 0x000fe200078e0200 */
[----:B------:R-:W-:-:S03]  /*f0e0*/  IADD3 R3, R10, -R6, RZ ;  /* 0x800000060a037210 */ /* 0x000fc60007ffe0ff */
[----:B------:R-:W-:-:S05]  /*f0f0*/  IMAD R0, R0, 0x10000, R2 ;  /* 0x0001000000007824 */ /* 0x000fca00078e0202 */
[----:B------:R1:W-:Y:S01]  /*f100*/  STL [R1+0x50], R0 ;  /* 0x0000500001007387 */ /* 0x0003e20000100800 */
[----:B---3--:R-:W-:-:S05]  /*f110*/  IMAD.IADD R14, R11, 0x1, R14 ;  /* 0x000000010b0e7824 */ /* 0x008fca00078e020e */
[----:B------:R1:W-:Y:S04]  /*f120*/  STL [R1+0x54], R14 ;  /* 0x0000540e01007387 */ /* 0x0003e80000100800 */
[----:B------:R1:W-:Y:S01]  /*f130*/  STL [R1+0x4c], R3 ;  /* 0x00004c0301007387 */ /* 0x0003e20000100800 */
[----:B------:R-:W-:Y:S05]  /*f140*/  BRA `(.L_x_112) ;  /* 0x0000005000007947 */ /* 0x000fea0003800000 */
.L_x_103:
[----:B------:R-:W-:Y:S01]  /*f150*/  MOV R0, c[0x0][0x53c] ;  /* 0x00014f0000007a02 */ /* 0x000fe20000000f00 */
[----:B------:R2:W-:Y:S04]  /*f160*/  STL [R1+0x48], R9 ;  /* 0x0000480901007387 */ /* 0x0005e80000100800 */
[----:B------:R2:W-:Y:S04]  /*f170*/  STL [R1+0x4c], RZ ;  /* 0x00004cff01007387 */ /* 0x0005e80000100800 */
[----:B------:R2:W-:Y:S04]  /*f180*/  STL [R1+0x50], RZ ;  /* 0x000050ff01007387 */ /* 0x0005e80000100800 */
[----:B------:R2:W-:Y:S02]  /*f190*/  STL [R1+0x54], R0 ;  /* 0x0000540001007387 */ /* 0x0005e40000100800 */
.L_x_112:
[----:B------:R-:W-:Y:S05]  /*f1a0*/  BSYNC B1 ;  /* 0x0000000000017941 */ /* 0x000fea0003800000 */
.L_x_101:
[----:B-1----:R-:W3:Y:S04]  /*f1b0*/  LDL R4, [R1+0x48] ;  /* 0x0000480001047983 */ /* 0x002ee80000100800 */
[----:B------:R-:W3:Y:S04]  /*f1c0*/  LDL R5, [R1+0x4c] ;  /* 0x00004c0001057983 */ /* 0x000ee80000100800 */
[----:B------:R-:W3:Y:S04]  /*f1d0*/  LDL R6, [R1+0x50] ;  /* 0x0000500001067983 */ /* 0x000ee80000100800 */
[----:B------:R-:W3:Y:S01]  /*f1e0*/  LDL R7, [R1+0x54] ;  /* 0x0000540001077983 */ /* 0x000ee20000100800 */
[----:B------:R-:W-:Y:S03]  /*f1f0*/  WARPSYNC 0xffffffff ;  /* 0xffffffff00007948 */ /* 0x000fe60003800000 */
[----:B------:R-:W-:Y:S01]  /*f200*/  BAR.SYNC.DEFER_BLOCKING 0x4, 0x100 ;  /* 0x0104000000007b1d */ /* 0x000fe20000010000 */
[----:B------:R-:W-:-:S13]  /*f210*/  ISETP.NE.AND P0, PT, R13, RZ, PT ;  /* 0x000000ff0d00720c */ /* 0x000fda0003f05270 */
[----:B---3--:R1:W-:Y:S04]  /*f220*/  @!P0 STS.128 [0x1a080], R4 ;  /* 0x01a08004ff008388 */ /* 0x0083e80000000c00 */
[----:B------:R-:W-:Y:S06]  /*f230*/  BAR.ARV 0x5, 0x100 ;  /* 0x0144000000007b1d */ /* 0x000fec0000002000 */
.L_x_96:
[----:B--2---:R-:W2:Y:S02]  /*f240*/  LDL R0, [R1+0x54] ;  /* 0x0000540001007983 */ /* 0x004ea40000100800 */
[----:B--2---:R-:W-:-:S13]  /*f250*/  ISETP.GE.AND P0, PT, R0, c[0x0][0x53c], PT ;  /* 0x00014f0000007a0c */ /* 0x004fda0003f06270 */
[----:B-1----:R-:W-:Y:S01]  /*f260*/  @P0 CALL.REL.NOINC `(.L_x_113) ;  /* 0x0000001000000944 */ /* 0x002fe20003c00000 */
[----:B------:R-:W-:Y:S05]  /*f270*/  BRA `(.L_x_114) ;  /* 0xffff296000007947 */ /* 0x000fea000383ffff */
.L_x_113:
[----:B------:R-:W-:Y:S05]  /*f280*/  EXIT ;  /* 0x000000000000794d */ /* 0x000fea0003800000 */
.L_x_16:
[----:B------:R-:W-:Y:S01]  /*f290*/  IMAD.MOV.U32 R0, RZ, RZ, R5 ;  /* 0x000000ffff007224 */ /* 0x000fe200078e0005 */
[----:B------:R-:W-:Y:S02]  /*f2a0*/  MOV R3, 0x1 ;  /* 0x0000000100037802 */ /* 0x000fe40000000f00 */
[----:B------:R-:W-:Y:S02]  /*f2b0*/  MOV R2, 0xf2d0 ;  /* 0x0000f2d000027802 */ /* 0x000fe40000000f00 */
[----:B------:R-:W-:Y:S05]  /*f2c0*/  CALL.REL.NOINC `($__internal_2_$__cuda_sm70_shflsync_up_p) ;  /* 0x00001b3000007944 */ /* 0x000fea0003c00000 */
[----:B------:R-:W-:Y:S01]  /*f2d0*/  MOV R0, R4 ;  /* 0x0000000400007202 */ /* 0x000fe20000000f00 */
[----:B------:R-:W-:Y:S05]  /*f2e0*/  BRA `(.L_x_115) ;  /* 0xffff118000007947 */ /* 0x000fea000383ffff */
.L_x_17:
[----:B------:R-:W-:Y:S01]  /*f2f0*/  IMAD.MOV.U32 R0, RZ, RZ, R5 ;  /* 0x000000ffff007224 */ /* 0x000fe200078e0005 */
[----:B------:R-:W-:Y:S02]  /*f300*/  MOV R3, 0x2 ;  /* 0x0000000200037802 */ /* 0x000fe40000000f00 */
[----:B------:R-:W-:Y:S02]  /*f310*/  MOV R2, 0xf330 ;  /* 0x0000f33000027802 */ /* 0x000fe40000000f00 */
[----:B------:R-:W-:Y:S05]  /*f320*/  CALL.REL.NOINC `($__internal_2_$__cuda_sm70_shflsync_up_p) ;  /* 0x00001ad000007944 */ /* 0x000fea0003c00000 */
[----:B------:R-:W-:Y:S01]  /*f330*/  SEL R4, R4, RZ, P4 ;  /* 0x000000ff04047207 */ /* 0x000fe20002000000 */
[----:B------:R-:W-:Y:S01]  /*f340*/  IMAD.MOV.U32 R3, RZ, RZ, 0x4 ;  /* 0x00000004ff037424 */ /* 0x000fe200078e00ff */
[----:B------:R-:W-:-:S03]  /*f350*/  MOV R2, 0xf380 ;  /* 0x0000f38000027802 */ /* 0x000fc60000000f00 */
[----:B------:R-:W-:Y:S02]  /*f360*/  IMAD.IADD R0, R5, 0x1, R4 ;  /* 0x0000000105007824 */ /* 0x000fe400078e0204 */
        /* <DEDUP_REMOVED lines=11> */
[----:B------:R-:W-:Y:S02]  /*f420*/  SEL R4, R4, RZ, P1 ;  /* 0x000000ff04047207 */ /* 0x000fe40000800000 */
[----:B------:R-:W-:Y:S02]  /*f430*/  MOV R3, 0x1f ;  /* 0x0000001f00037802 */ /* 0x000fe40000000f00 */
[----:B------:R-:W-:Y:S01]  /*f440*/  MOV R2, 0xf490 ;  /* 0x0000f49000027802 */ /* 0x000fe20000000f00 */
[----:B------:R-:W-:Y:S02]  /*f450*/  IMAD.IADD R4, R0, 0x1, R4 ;  /* 0x0000000100047824 */ /* 0x000fe400078e0204 */
[----:B------:R-:W-:-:S03]  /*f460*/  IMAD.MOV.U32 R0, RZ, RZ, 0x1f ;  /* 0x0000001fff007424 */ /* 0x000fc600078e00ff */
[----:B------:R1:W-:Y:S04]  /*f470*/  STL [R1], R4 ;  /* 0x0000000401007387 */ /* 0x0003e80000100800 */
[----:B-1----:R-:W-:Y:S05]  /*f480*/  CALL.REL.NOINC `($__internal_1_$__cuda_sm70_shflsync_idx_p) ;  /* 0x000018d000007944 */ /* 0x002fea0003c00000 */
[----:B-1---5:R-:W-:Y:S05]  /*f490*/  BRA `(.L_x_116) ;  /* 0xffff10d000007947 */ /* 0x022fea000383ffff */
.L_x_19:
[----:B------:R-:W-:Y:S02]  /*f4a0*/  SEL R0, RZ, 0x1, P0 ;  /* 0x00000001ff007807 */ /* 0x000fe40000000000 */
[----:B------:R-:W-:Y:S02]  /*f4b0*/  MOV R2, 0xf4d0 ;  /* 0x0000f4d000027802 */ /* 0x000fe40000000f00 */
[----:B------:R-:W-:Y:S05]  /*f4c0*/  CALL.REL.NOINC `($__internal_3_$__cuda_sm70_votesync_ballot) ;  /* 0x0000199000007944 */ /* 0x000fea0003c00000 */
[----:B------:R-:W-:Y:S01]  /*f4d0*/  MOV R5, R0 ;  /* 0x0000000000057202 */ /* 0x000fe20000000f00 */
[----:B------:R-:W-:Y:S05]  /*f4e0*/  BRA `(.L_x_117) ;  /* 0xffff111000007947 */ /* 0x000fea000383ffff */
.L_x_20:
[----:B------:R3:W-:Y:S01]  /*f4f0*/  STL [R1], R8 ;  /* 0x0000000801007387 */ /* 0x0007e20000100800 */
[----:B--2---:R-:W-:Y:S01]  /*f500*/  IMAD.MOV.U32 R3, RZ, RZ, R13 ;  /* 0x000000ffff037224 */ /* 0x004fe200078e000d */
[----:B------:R-:W-:Y:S02]  /*f510*/  MOV R0, 0x1f ;  /* 0x0000001f00007802 */ /* 0x000fe40000000f00 */
[----:B------:R-:W-:Y:S02]  /*f520*/  MOV R2, 0xf540 ;  /* 0x0000f54000027802 */ /* 0x000fe40000000f00 */
[----:B-1-3--:R-:W-:Y:S05]  /*f530*/  CALL.REL.NOINC `($__internal_1_$__cuda_sm70_shflsync_idx_p) ;  /* 0x0000182000007944 */ /* 0x00afea0003c00000 */
[----:B------:R2:W-:Y:S01]  /*f540*/  STL [R1], R7 ;  /* 0x0000000701007387 */ /* 0x0005e20000100800 */
[----:B------:R-:W-:Y:S01]  /*f550*/  IMAD.MOV.U32 R11, RZ, RZ, R0 ;  /* 0x000000ffff0b7224 */ /* 0x000fe200078e0000 */
[----:B------:R-:W-:Y:S01]  /*f560*/  MOV R3, R13 ;  /* 0x0000000d00037202 */ /* 0x000fe20000000f00 */
[----:B------:R-:W-:Y:S01]  /*f570*/  IMAD.MOV.U32 R6, RZ, RZ, RZ ;  /* 0x000000ffff067224 */ /* 0x000fe200078e00ff */
[----:B------:R-:W-:-:S02]  /*f580*/  MOV R0, 0x1f ;  /* 0x0000001f00007802 */ /* 0x000fc40000000f00 */
[----:B------:R-:W-:Y:S02]  /*f590*/  MOV R2, 0xf5b0 ;  /* 0x0000f5b000027802 */ /* 0x000fe40000000f00 */
[----:B-12--5:R-:W-:Y:S05]  /*f5a0*/  CALL.REL.NOINC `($__internal_1_$__cuda_sm70_shflsync_idx_p) ;  /* 0x000017b000007944 */ /* 0x026fea0003c00000 */
[----:B------:R-:W-:Y:S01]  /*f5b0*/  MOV R10, R0 ;  /* 0x00000000000a7202 */ /* 0x000fe20000000f00 */
[----:B-1---5:R-:W-:Y:S05]  /*f5c0*/  BRA `(.L_x_118) ;  /* 0xffff108000007947 */ /* 0x022fea000383ffff */
.L_x_23:
[----:B------:R1:W-:Y:S01]  /*f5d0*/  STL [R1], R4 ;  /* 0x0000000401007387 */ /* 0x0003e20000100800 */
[----:B------:R-:W-:Y:S02]  /*f5e0*/  MOV R0, 0x1f ;  /* 0x0000001f00007802 */ /* 0x000fe40000000f00 */
[----:B------:R-:W-:Y:S02]  /*f5f0*/  MOV R2, 0xf610 ;  /* 0x0000f61000027802 */ /* 0x000fe40000000f00 */
[----:B-1234-:R-:W-:Y:S05]  /*f600*/  CALL.REL.NOINC `($__internal_1_$__cuda_sm70_shflsync_idx_p) ;  /* 0x0000175000007944 */ /* 0x01efea0003c00000 */
[----:B------:R-:W-:Y:S01]  /*f610*/  MOV R6, R0 ;  /* 0x0000000000067202 */ /* 0x000fe20000000f00 */
[----:B-1---5:R-:W-:Y:S05]  /*f620*/  BRA `(.L_x_22) ;  /* 0xffff108000007947 */ /* 0x022fea000383ffff */
.L_x_33:
[----:B------:R1:W-:Y:S01]  /*f630*/  STL [R1], R10 ;  /* 0x0000000a01007387 */ /* 0x0003e20000100800 */
[----:B--2---:R-:W-:Y:S01]  /*f640*/  IMAD.MOV.U32 R3, RZ, RZ, 0x1 ;  /* 0x00000001ff037424 */ /* 0x004fe200078e00ff */
[----:B------:R-:W-:Y:S02]  /*f650*/  MOV R0, 0x181f ;  /* 0x0000181f00007802 */ /* 0x000fe40000000f00 */
[----:B------:R-:W-:Y:S02]  /*f660*/  MOV R2, 0xf680 ;  /* 0x0000f68000027802 */ /* 0x000fe40000000f00 */
[----:B-1----:R-:W-:Y:S05]  /*f670*/  CALL.REL.NOINC `($__internal_1_$__cuda_sm70_shflsync_idx_p) ;  /* 0x000016e000007944 */ /* 0x002fea0003c00000 */
[----:B------:R2:W-:Y:S01]  /*f680*/  STL [R1], R11 ;  /* 0x0000000b01007387 */ /* 0x0005e20000100800 */
[----:B-----5:R-:W-:Y:S01]  /*f690*/  IMAD.MOV.U32 R5, RZ, RZ, R0 ;  /* 0x000000ffff057224 */ /* 0x020fe200078e0000 */
[----:B------:R-:W-:Y:S01]  /*f6a0*/  MOV R3, 0x1 ;  /* 0x0000000100037802 */ /* 0x000fe20000000f00 */
[----:B------:R-:W-:Y:S01]  /*f6b0*/  IMAD.MOV.U32 R0, RZ, RZ, 0x181f ;  /* 0x0000181fff007424 */ /* 0x000fe200078e00ff */
[----:B------:R-:W-:-:S02]  /*f6c0*/  MOV R2, 0xf6e0 ;  /* 0x0000f6e000027802 */ /* 0x000fc40000000f00 */
[----:B-12---:R-:W-:Y:S05]  /*f6d0*/  CALL.REL.NOINC `($__internal_1_$__cuda_sm70_shflsync_idx_p) ;  /* 0x0000168000007944 */ /* 0x006fea0003c00000 */
[----:B-1---5:R-:W-:Y:S05]  /*f6e0*/  BRA `(.L_x_119) ;  /* 0xffff420000007947 */ /* 0x022fea000383ffff */
.L_x_36:
[----:B------:R1:W-:Y:S01]  /*f6f0*/  STL [R1], R5 ;  /* 0x0000000501007387 */ /* 0x0003e20000100800 */
[----:B------:R-:W-:Y:S01]  /*f700*/  IMAD.MOV.U32 R3, RZ, RZ, RZ ;  /* 0x000000ffff037224 */ /* 0x000fe200078e00ff */
[----:B------:R-:W-:-:S02]  /*f710*/  MOV R0, 0x181f ;  /* 0x0000181f00007802 */ /* 0x000fc40000000f00 */
[----:B------:R-:W-:Y:S02]  /*f720*/  MOV R2, 0xf740 ;  /* 0x0000f74000027802 */ /* 0x000fe40000000f00 */
[----:B-1----:R-:W-:Y:S05]  /*f730*/  CALL.REL.NOINC `($__internal_1_$__cuda_sm70_shflsync_idx_p) ;  /* 0x0000162000007944 */ /* 0x002fea0003c00000 */
[----:B-----5:R-:W-:Y:S01]  /*f740*/  MOV R4, R0 ;  /* 0x0000000000047202 */ /* 0x020fe20000000f00 */
[----:B-1----:R-:W-:Y:S05]  /*f750*/  BRA `(.L_x_120) ;  /* 0xffff501000007947 */ /* 0x002fea000383ffff */
.L_x_37:
[----:B------:R3:W-:Y:S01]  /*f760*/  STL [R1], R12 ;  /* 0x0000000c01007387 */ /* 0x0007e20000100800 */
[----:B------:R-:W-:Y:S01]  /*f770*/  IMAD.MOV.U32 R3, RZ, RZ, RZ ;  /* 0x000000ffff037224 */ /* 0x000fe200078e00ff */
[----:B------:R-:W-:Y:S02]  /*f780*/  MOV R0, 0x181f ;  /* 0x0000181f00007802 */ /* 0x000fe40000000f00 */
[----:B------:R-:W-:Y:S02]  /*f790*/  MOV R2, 0xf7b0 ;  /* 0x0000f7b000027802 */ /* 0x000fe40000000f00 */
[----:B-123--:R-:W-:Y:S05]  /*f7a0*/  CALL.REL.NOINC `($__internal_1_$__cuda_sm70_shflsync_idx_p) ;  /* 0x000015b000007944 */ /* 0x00efea0003c00000 */
[----:B-1---5:R-:W-:Y:S05]  /*f7b0*/  BRA `(.L_x_121) ;  /* 0xffff4fd000007947 */ /* 0x022fea000383ffff */
.L_x_40:
[----:B------:R1:W-:Y:S01]  /*f7c0*/  STL [R1], R5 ;  /* 0x0000000501007387 */ /* 0x0003e20000100800 */
[----:B--2---:R-:W-:Y:S01]  /*f7d0*/  IMAD.MOV.U32 R3, RZ, RZ, 0x1 ;  /* 0x00000001ff037424 */ /* 0x004fe200078e00ff */
[----:B----4-:R-:W-:Y:S02]  /*f7e0*/  MOV R0, 0x181f ;  /* 0x0000181f00007802 */ /* 0x010fe40000000f00 */
[----:B------:R-:W-:Y:S02]  /*f7f0*/  MOV R2, 0xf810 ;  /* 0x0000f81000027802 */ /* 0x000fe40000000f00 */
[----:B-1-3--:R-:W-:Y:S05]  /*f800*/  CALL.REL.NOINC `($__internal_1_$__cuda_sm70_shflsync_idx_p) ;  /* 0x0000155000007944 */ /* 0x00afea0003c00000 */
[----:B------:R2:W-:Y:S01]  /*f810*/  STL [R1], R12 ;  /* 0x0000000c01007387 */ /* 0x0005e20000100800 */
[----:B-----5:R-:W-:Y:S01]  /*f820*/  IMAD.MOV.U32 R4, RZ, RZ, R0 ;  /* 0x000000ffff047224 */ /* 0x020fe200078e0000 */
[----:B------:R-:W-:Y:S01]  /*f830*/  MOV R3, 0x1 ;  /* 0x0000000100037802 */ /* 0x000fe20000000f00 */
[----:B------:R-:W-:Y:S01]  /*f840*/  IMAD.MOV.U32 R0, RZ, RZ, 0x181f ;  /* 0x0000181fff007424 */ /* 0x000fe200078e00ff */
[----:B------:R-:W-:-:S02]  /*f850*/  MOV R2, 0xf870 ;  /* 0x0000f87000027802 */ /* 0x000fc40000000f00 */
[----:B-12---:R-:W-:Y:S05]  /*f860*/  CALL.REL.NOINC `($__internal_1_$__cuda_sm70_shflsync_idx_p) ;  /* 0x000014f000007944 */ /* 0x006fea0003c00000 */
[----:B-1---5:R-:W-:Y:S05]  /*f870*/  BRA `(.L_x_122) ;  /* 0xffff511000007947 */ /* 0x022fea000383ffff */
.L_x_41:
[----:B------:R-:W-:Y:S01]  /*f880*/  IMAD.MOV.U32 R132, RZ, RZ, R4 ;  /* 0x000000ffff847224 */ /* 0x000fe200078e0004 */
[----:B------:R-:W-:-:S02]  /*f890*/  MOV R0, 0x2 ;  /* 0x0000000200007802 */ /* 0x000fc40000000f00 */
[----:B------:R-:W-:Y:S02]  /*f8a0*/  MOV R2, 0xf8c0 ;  /* 0x0000f8c000027802 */ /* 0x000fe40000000f00 */
[----:B------:R-:W-:Y:S05]  /*f8b0*/  CALL.REL.NOINC `($__internal_0_$__cuda_sm70_shflsync_bfly_p) ;  /* 0x0000144000007944 */ /* 0x000fea0003c00000 */
[----:B------:R-:W-:Y:S05]  /*f8c0*/  BRA `(.L_x_123) ;  /* 0xffff566000007947 */ /* 0x000fea000383ffff */
.L_x_42:
[----:B------:R-:W-:Y:S01]  /*f8d0*/  IMAD.MOV.U32 R132, RZ, RZ, R4 ;  /* 0x000000ffff847224 */ /* 0x000fe200078e0004 */
[----:B------:R-:W-:Y:S02]  /*f8e0*/  MOV R0, 0x1 ;  /* 0x0000000100007802 */ /* 0x000fe40000000f00 */
[----:B------:R-:W-:Y:S02]  /*f8f0*/  MOV R2, 0xf910 ;  /* 0x0000f91000027802 */ /* 0x000fe40000000f00 */
[----:B------:R-:W-:Y:S05]  /*f900*/  CALL.REL.NOINC `($__internal_0_$__cuda_sm70_shflsync_bfly_p) ;  /* 0x000013f000007944 */ /* 0x000fea0003c00000 */
[----:B------:R-:W-:Y:S01]  /*f910*/  FMNMX.FTZ R134, R4, R0, !PT ;  /* 0x0000000004867209 */ /* 0x000fe20007810000 */
[----:B------:R-:W-:Y:S01]  /*f920*/  IMAD.MOV.U32 R132, RZ, RZ, R5 ;  /* 0x000000ffff847224 */ /* 0x000fe200078e0005 */
[----:B------:R-:W-:Y:S01]  /*f930*/  MOV R2, 0xf960 ;  /* 0x0000f96000027802 */ /* 0x000fe20000000f00 */
[----:B------:R-:W-:Y:S02]  /*f940*/  IMAD.MOV.U32 R0, RZ, RZ, 0x2 ;  /* 0x00000002ff007424 */ /* 0x000fe400078e00ff */
[----:B------:R-:W-:Y:S05]  /*f950*/  CALL.REL.NOINC `($__internal_0_$__cuda_sm70_shflsync_bfly_p) ;  /* 0x000013a000007944 */ /* 0x000fea0003c00000 */
[----:B------:R-:W-:Y:S01]  /*f960*/  FMNMX.FTZ R5, R5, R0, !PT ;  /* 0x0000000005057209 */ /* 0x000fe20007810000 */
[----:B------:R-:W-:Y:S01]  /*f970*/  IMAD.MOV.U32 R0, RZ, RZ, 0x1 ;  /* 0x00000001ff007424 */ /* 0x000fe200078e00ff */
[----:B------:R-:W-:-:S03]  /*f980*/  MOV R2, 0xf9b0 ;  /* 0x0000f9b000027802 */ /* 0x000fc60000000f00 */
[----:B------:R-:W-:Y:S02]  /*f990*/  IMAD.MOV.U32 R132, RZ, RZ, R5 ;  /* 0x000000ffff847224 */ /* 0x000fe400078e0005 */
[----:B------:R-:W-:Y:S05]  /*f9a0*/  CALL.REL.NOINC `($__internal_0_$__cuda_sm70_shflsync_bfly_p) ;  /* 0x0000135000007944 */ /* 0x000fea0003c00000 */
[----:B------:R-:W-:Y:S01]  /*f9b0*/  MOV R3, R0 ;  /* 0x0000000000037202 */ /* 0x000fe20000000f00 */
[----:B------:R-:W-:Y:S05]  /*f9c0*/  BRA `(.L_x_124) ;  /* 0xffff55d000007947 */ /* 0x000fea000383ffff */
.L_x_44:
[----:B-1--4-:R-:W-:Y:S01]  /*f9d0*/  MOV R0, 0x181f ;  /* 0x0000181f00007802 */ /* 0x012fe20000000f00 */
[----:B------:R1:W-:Y:S01]  /*f9e0*/  STL [R1], R6 ;  /* 0x0000000601007387 */ /* 0x0003e20000100800 */
[----:B------:R-:W-:Y:S01]  /*f9f0*/  MOV R2, 0xfa20 ;  /* 0x0000fa2000027802 */ /* 0x000fe20000000f00 */
[----:B------:R-:W-:Y:S02]  /*fa00*/  IMAD.MOV.U32 R3, RZ, RZ, RZ ;  /* 0x000000ffff037224 */ /* 0x000fe400078e00ff */
[----:B-1----:R-:W-:Y:S05]  /*fa10*/  CALL.REL.NOINC `($__internal_1_$__cuda_sm70_shflsync_idx_p) ;  /* 0x0000134000007944 */ /* 0x002fea0003c00000 */
[----:B-1---5:R-:W-:-:S05]  /*fa20*/  BRA `(.L_x_125) ;  /* 0xffff6bb000007947 */ /* 0x022fca000383ffff */
.L_x_47:
[----:B------:R-:W-:Y:S01]  /*fa30*/  MOV R0, 0x181f ;  /* 0x0000181f00007802 */ /* 0x000fe20000000f00 */
[----:B------:R2:W-:Y:S01]  /*fa40*/  STL [R1], R6 ;  /* 0x0000000601007387 */ /* 0x0005e20000100800 */
[----:B------:R-:W-:Y:S01]  /*fa50*/  MOV R2, 0xfa80 ;  /* 0x0000fa8000027802 */ /* 0x000fe20000000f00 */
[----:B------:R-:W-:Y:S02]  /*fa60*/  IMAD.MOV.U32 R3, RZ, RZ, 0x1 ;  /* 0x00000001ff037424 */ /* 0x000fe400078e00ff */
[----:B-12---:R-:W-:Y:S05]  /*fa70*/  CALL.REL.NOINC `($__internal_1_$__cuda_sm70_shflsync_idx_p) ;  /* 0x000012e000007944 */ /* 0x006fea0003c00000 */
[----:B------:R-:W-:Y:S01]  /*fa80*/  MOV R3, 0x1 ;  /* 0x0000000100037802 */ /* 0x000fe20000000f00 */
[----:B------:R2:W-:Y:S01]  /*fa90*/  STL [R1], R7 ;  /* 0x0000000701007387 */ /* 0x0005e20000100800 */
[----:B-----5:R-:W-:Y:S01]  /*faa0*/  IMAD.MOV.U32 R4, RZ, RZ, R0 ;  /* 0x000000ffff047224 */ /* 0x020fe200078e0000 */
[----:B------:R-:W-:Y:S01]  /*fab0*/  MOV R2, 0xfae0 ;  /* 0x0000fae000027802 */ /* 0x000fe20000000f00 */
[----:B------:R-:W-:Y:S02]  /*fac0*/  IMAD.MOV.U32 R0, RZ, RZ, 0x181f ;  /* 0x0000181fff007424 */ /* 0x000fe400078e00ff */
[----:B-12---:R-:W-:Y:S05]  /*fad0*/  CALL.REL.NOINC `($__internal_1_$__cuda_sm70_shflsync_idx_p) ;  /* 0x0000128000007944 */ /* 0x006fea0003c00000 */
[----:B-1---5:R-:W-:-:S05]  /*fae0*/  BRA `(.L_x_126) ;  /* 0xffff6d0000007947 */ /* 0x022fca000383ffff */
.L_x_50:
[----:B------:R-:W-:Y:S01]  /*faf0*/  MOV R0, 0x181f ;  /* 0x0000181f00007802 */ /* 0x000fe20000000f00 */
[----:B------:R1:W-:Y:S01]  /*fb00*/  STL [R1], R169 ;  /* 0x000000a901007387 */ /* 0x0003e20000100800 */
[----:B------:R-:W-:Y:S01]  /*fb10*/  MOV R2, 0xfb40 ;  /* 0x0000fb4000027802 */ /* 0x000fe20000000f00 */
[----:B------:R-:W-:Y:S02]  /*fb20*/  IMAD.MOV.U32 R3, RZ, RZ, RZ ;  /* 0x000000ffff037224 */ /* 0x000fe400078e00ff */
[----:B-1----:R-:W-:Y:S05]  /*fb30*/  CALL.REL.NOINC `($__internal_1_$__cuda_sm70_shflsync_idx_p) ;  /* 0x0000122000007944 */ /* 0x002fea0003c00000 */
[----:B------:R-:W-:Y:S01]  /*fb40*/  MOV R132, R0 ;  /* 0x0000000000847202 */ /* 0x000fe20000000f00 */
[----:B-1---5:R-:W-:-:S05]  /*fb50*/  BRA `(.L_x_127) ;  /* 0xffff7a8000007947 */ /* 0x022fca000383ffff */
.L_x_51:
[----:B------:R-:W-:Y:S01]  /*fb60*/  MOV R0, 0x181f ;  /* 0x0000181f00007802 */ /* 0x000fe20000000f00 */
[----:B------:R3:W-:Y:S01]  /*fb70*/  STL [R1], R172 ;  /* 0x000000ac01007387 */ /* 0x0007e20000100800 */
[----:B------:R-:W-:Y:S01]  /*fb80*/  MOV R2, 0xfbb0 ;  /* 0x0000fbb000027802 */ /* 0x000fe20000000f00 */
[----:B------:R-:W-:Y:S02]  /*fb90*/  IMAD.MOV.U32 R3, RZ, RZ, RZ ;  /* 0x000000ffff037224 */ /* 0x000fe400078e00ff */
[----:B-123--:R-:W-:Y:S05]  /*fba0*/  CALL.REL.NOINC `($__internal_1_$__cuda_sm70_shflsync_idx_p) ;  /* 0x000011b000007944 */ /* 0x00efea0003c00000 */
[----:B-1---5:R-:W-:-:S05]  /*fbb0*/  BRA `(.L_x_128) ;  /* 0xffff7a4000007947 */ /* 0x022fca000383ffff */
.L_x_52:
[----:B------:R-:W-:Y:S01]  /*fbc0*/  MOV R0, 0x181f ;  /* 0x0000181f00007802 */ /* 0x000fe20000000f00 */
[----:B------:R2:W-:Y:S01]  /*fbd0*/  STL [R1], R169 ;  /* 0x000000a901007387 */ /* 0x0005e20000100800 */
[----:B----4-:R-:W-:Y:S01]  /*fbe0*/  MOV R2, 0xfc10 ;  /* 0x0000fc1000027802 */ /* 0x010fe20000000f00 */
[----:B------:R-:W-:Y:S03]  /*fbf0*/  IMAD.MOV.U32 R3, RZ, RZ, 0x1 ;  /* 0x00000001ff037424 */ /* 0x000fe600078e00ff */
[----:B-123--:R-:W-:Y:S05]  /*fc00*/  CALL.REL.NOINC `($__internal_1_$__cuda_sm70_shflsync_idx_p) ;  /* 0x0000115000007944 */ /* 0x00efea0003c00000 */
[----:B------:R-:W-:Y:S01]  /*fc10*/  MOV R3, 0x1 ;  /* 0x0000000100037802 */ /* 0x000fe20000000f00 */
[----:B------:R2:W-:Y:S01]  /*fc20*/  STL [R1], R172 ;  /* 0x000000ac01007387 */ /* 0x0005e20000100800 */
[----:B------:R-:W-:Y:S01]  /*fc30*/  IMAD.MOV.U32 R132, RZ, RZ, R0 ;  /* 0x000000ffff847224 */ /* 0x000fe200078e0000 */
[----:B------:R-:W-:Y:S01]  /*fc40*/  MOV R2, 0xfc70 ;  /* 0x0000fc7000027802 */ /* 0x000fe20000000f00 */
[----:B------:R-:W-:Y:S02]  /*fc50*/  IMAD.MOV.U32 R0, RZ, RZ, 0x181f ;  /* 0x0000181fff007424 */ /* 0x000fe400078e00ff */
[----:B-12--5:R-:W-:Y:S05]  /*fc60*/  CALL.REL.NOINC `($__internal_1_$__cuda_sm70_shflsync_idx_p) ;  /* 0x000010f000007944 */ /* 0x026fea0003c00000 */
[----:B-1---5:R-:W-:-:S05]  /*fc70*/  BRA `(.L_x_129) ;  /* 0xffff7b5000007947 */ /* 0x022fca000383ffff */
.L_x_53:
[----:B------:R-:W-:Y:S02]  /*fc80*/  MOV R0, 0x2 ;  /* 0x0000000200007802 */ /* 0x000fe40000000f00 */
[----:B------:R-:W-:Y:S02]  /*fc90*/  MOV R2, 0xfcb0 ;  /* 0x0000fcb000027802 */ /* 0x000fe40000000f00 */
[----:B------:R-:W-:Y:S05]  /*fca0*/  CALL.REL.NOINC `($__internal_0_$__cuda_sm70_shflsync_bfly_p) ;  /* 0x0000105000007944 */ /* 0x000fea0003c00000 */
[----:B------:R-:W-:-:S05]  /*fcb0*/  BRA `(.L_x_130) ;  /* 0xffff7e6000007947 */ /* 0x000fca000383ffff */
.L_x_54:
        /* <DEDUP_REMOVED lines=10> */
[----:B------:R-:W-:Y:S02]  /*fd60*/  MOV R2, 0xfd80 ;  /* 0x0000fd8000027802 */ /* 0x000fe40000000f00 */
[----:B------:R-:W-:Y:S05]  /*fd70*/  CALL.REL.NOINC `($__internal_0_$__cuda_sm70_shflsync_bfly_p) ;  /* 0x00000f8000007944 */ /* 0x000fea0003c00000 */
[----:B------:R-:W-:-:S05]  /*fd80*/  BRA `(.L_x_131) ;  /* 0xffff7e0000007947 */ /* 0x000fca000383ffff */
.L_x_56:
[----:B------:R1:W5:Y:S01]  /*fd90*/  LDL R132, [R1+0x4] ;  /* 0x0000040001847983 */ /* 0x0003620000100800 */
[----:B------:R-:W-:-:S02]  /*fda0*/  MOV R0, 0x2 ;  /* 0x0000000200007802 */ /* 0x000fc40000000f00 */
[----:B------:R-:W-:Y:S02]  /*fdb0*/  MOV R2, 0xfdd0 ;  /* 0x0000fdd000027802 */ /* 0x000fe40000000f00 */
[----:B-1---5:R-:W-:Y:S05]  /*fdc0*/  CALL.REL.NOINC `($__internal_0_$__cuda_sm70_shflsync_bfly_p) ;  /* 0x00000f3000007944 */ /* 0x022fea0003c00000 */
[----:B------:R-:W2:Y:S02]  /*fdd0*/  LDL.LU R2, [R1+0x4] ;  /* 0x0000040001027983 */ /* 0x000ea40000300800 */
[----:B--2---:R-:W-:Y:S01]  /*fde0*/  FADD.FTZ R132, R2, R0 ;  /* 0x0000000002847221 */ /* 0x004fe20000010000 */
[----:B------:R-:W-:Y:S02]  /*fdf0*/  MOV R0, 0x1 ;  /* 0x0000000100007802 */ /* 0x000fe40000000f00 */
[----:B------:R-:W-:Y:S02]  /*fe00*/  MOV R2, 0xfe20 ;  /* 0x0000fe2000027802 */ /* 0x000fe40000000f00 */
[----:B------:R-:W-:Y:S05]  /*fe10*/  CALL.REL.NOINC `($__internal_0_$__cuda_sm70_shflsync_bfly_p) ;  /* 0x00000ee000007944 */ /* 0x000fea0003c00000 */
[----:B------:R-:W-:Y:S02]  /*fe20*/  FADD.FTZ R4, R132, R0 ;  /* 0x0000000084047221 */ /* 0x000fe40000010000 */
[----:B------:R1:W5:Y:S01]  /*fe30*/  LDL R132, [R1+0x8] ;  /* 0x0000080001847983 */ /* 0x0003620000100800 */
[----:B------:R-:W-:Y:S02]  /*fe40*/  MOV R0, 0x2 ;  /* 0x0000000200007802 */ /* 0x000fe40000000f00 */
[----:B------:R-:W-:-:S02]  /*fe50*/  MOV R2, 0xfe70 ;  /* 0x0000fe7000027802 */ /* 0x000fc40000000f00 */
[----:B-1---5:R-:W-:Y:S05]  /*fe60*/  CALL.REL.NOINC `($__internal_0_$__cuda_sm70_shflsync_bfly_p) ;  /* 0x00000e9000007944 */ /* 0x022fea0003c00000 */
[----:B------:R-:W2:Y:S02]  /*fe70*/  LDL.LU R2, [R1+0x8] ;  /* 0x0000080001027983 */ /* 0x000ea40000300800 */
[----:B--2---:R-:W-:Y:S01]  /*fe80*/  FADD.FTZ R5, R2, R0 ;  /* 0x0000000002057221 */ /* 0x004fe20000010000 */
[----:B------:R-:W-:-:S02]  /*fe90*/  MOV R0, 0x1 ;  /* 0x0000000100007802 */ /* 0x000fc40000000f00 */
[----:B------:R-:W-:Y:S02]  /*fea0*/  MOV R2, 0xfed0 ;  /* 0x0000fed000027802 */ /* 0x000fe40000000f00 */
[----:B------:R-:W-:Y:S02]  /*feb0*/  MOV R132, R5 ;  /* 0x0000000500847202 */ /* 0x000fe40000000f00 */
[----:B------:R-:W-:Y:S05]  /*fec0*/  CALL.REL.NOINC `($__internal_0_$__cuda_sm70_shflsync_bfly_p) ;  /* 0x00000e3000007944 */ /* 0x000fea0003c00000 */
[----:B------:R-:W-:Y:S01]  /*fed0*/  MOV R3, R0 ;  /* 0x0000000000037202 */ /* 0x000fe20000000f00 */
[----:B------:R-:W-:Y:S05]  /*fee0*/  BRA `(.L_x_132) ;  /* 0xffff95c000007947 */ /* 0x000fea000383ffff */
.L_x_63:
[----:B--234-:R2:W-:Y:S01]  /*fef0*/  STL [R1], R5 ;  /* 0x0000000501007387 */ /* 0x01c5e20000100800 */
[----:B------:R-:W-:Y:S01]  /*ff00*/  IMAD.MOV.U32 R3, RZ, RZ, RZ ;  /* 0x000000ffff037224 */ /* 0x000fe200078e00ff */
[----:B------:R-:W-:Y:S02]  /*ff10*/  MOV R0, 0x181f ;  /* 0x0000181f00007802 */ /* 0x000fe40000000f00 */
[----:B------:R-:W-:Y:S02]  /*ff20*/  MOV R2, 0xff40 ;  /* 0x0000ff4000027802 */ /* 0x000fe40000000f00 */
[----:B-12---:R-:W-:Y:S05]  /*ff30*/  CALL.REL.NOINC `($__internal_1_$__cuda_sm70_shflsync_idx_p) ;  /* 0x00000e2000007944 */ /* 0x006fea0003c00000 */
[----:B-----5:R-:W-:Y:S01]  /*ff40*/  MOV R4, R0 ;  /* 0x0000000000047202 */ /* 0x020fe20000000f00 */
[----:B-1----:R-:W-:Y:S05]  /*ff50*/  BRA `(.L_x_133) ;  /* 0xffffb26000007947 */ /* 0x002fea000383ffff */
.L_x_64:
[----:B------:R4:W-:Y:S01]  /*ff60*/  STL [R1], R14 ;  /* 0x0000000e01007387 */ /* 0x0009e20000100800 */
[----:B------:R-:W-:Y:S01]  /*ff70*/  IMAD.MOV.U32 R3, RZ, RZ, RZ ;  /* 0x000000ffff037224 */ /* 0x000fe200078e00ff */
[----:B------:R-:W-:-:S02]  /*ff80*/  MOV R0, 0x181f ;  /* 0x0000181f00007802 */ /* 0x000fc40000000f00 */
[----:B------:R-:W-:Y:S02]  /*ff90*/  MOV R2, 0xffb0 ;  /* 0x0000ffb000027802 */ /* 0x000fe40000000f00 */
[----:B-1234-:R-:W-:Y:S05]  /*ffa0*/  CALL.REL.NOINC `($__internal_1_$__cuda_sm70_shflsync_idx_p) ;  /* 0x00000db000007944 */ /* 0x01efea0003c00000 */
[----:B-1---5:R-:W-:Y:S05]  /*ffb0*/  BRA `(.L_x_134) ;  /* 0xffffb22000007947 */ /* 0x022fea000383ffff */
.L_x_67:
[----:B------:R4:W-:Y:S01]  /*ffc0*/  STL [R1], R5 ;  /* 0x0000000501007387 */ /* 0x0009e20000100800 */
[----:B--2---:R-:W-:Y:S01]  /*ffd0*/  IMAD.MOV.U32 R3, RZ, RZ, 0x1 ;  /* 0x00000001ff037424 */ /* 0x004fe200078e00ff */
[----:B------:R-:W-:Y:S02]  /*ffe0*/  MOV R0, 0x181f ;  /* 0x0000181f00007802 */ /* 0x000fe40000000f00 */
[----:B------:R-:W-:Y:S02]  /*fff0*/  MOV R2, 0x10010 ;  /* 0x0001001000027802 */ /* 0x000fe40000000f00 */
[----:B-1-34-:R-:W-:Y:S05]  /*10000*/  CALL.REL.NOINC `($__internal_1_$__cuda_sm70_shflsync_idx_p) ;  /* 0x00000d5000007944 */ /* 0x01afea0003c00000 */
[----:B------:R2:W-:Y:S01]  /*10010*/  STL [R1], R14 ;  /* 0x0000000e01007387 */ /* 0x0005e20000100800 */
[----:B-----5:R-:W-:Y:S01]  /*10020*/  IMAD.MOV.U32 R4, RZ, RZ, R0 ;  /* 0x000000ffff047224 */ /* 0x020fe200078e0000 */
[----:B------:R-:W-:Y:S01]  /*10030*/  MOV R3, 0x1 ;  /* 0x0000000100037802 */ /* 0x000fe20000000f00 */
[----:B------:R-:W-:Y:S01]  /*10040*/  IMAD.MOV.U32 R0, RZ, RZ, 0x181f ;  /* 0x0000181fff007424 */ /* 0x000fe200078e00ff */
[----:B------:R-:W-:Y:S02]  /*10050*/  MOV R2, 0x10070 ;  /* 0x0001007000027802 */ /* 0x000fe40000000f00 */
[----:B-12---:R-:W-:Y:S05]  /*10060*/  CALL.REL.NOINC `($__internal_1_$__cuda_sm70_shflsync_idx_p) ;  /* 0x00000cf000007944 */ /* 0x006fea0003c00000 */
[----:B-1---5:R-:W-:Y:S05]  /*10070*/  BRA `(.L_x_135) ;  /* 0xffffb3d000007947 */ /* 0x022fea000383ffff */
.L_x_70:
[----:B------:R3:W-:Y:S01]  /*10080*/  STL [R1], R5 ;  /* 0x0000000501007387 */ /* 0x0007e20000100800 */
[----:B-1----:R-:W-:Y:S01]  /*10090*/  IMAD.MOV.U32 R3, RZ, RZ, 0x2 ;  /* 0x00000002ff037424 */ /* 0x002fe200078e00ff */
[----:B--2---:R-:W-:-:S02]  /*100a0*/  MOV R0, 0x181f ;  /* 0x0000181f00007802 */ /* 0x004fc40000000f00 */
[----:B------:R-:W-:Y:S02]  /*100b0*/  MOV R2, 0x100d0 ;  /* 0x000100d000027802 */ /* 0x000fe40000000f00 */
[----:B---34-:R-:W-:Y:S05]  /*100c0*/  CALL.REL.NOINC `($__internal_1_$__cuda_sm70_shflsync_idx_p) ;  /* 0x00000c9000007944 */ /* 0x018fea0003c00000 */
[----:B-----5:R-:W-:Y:S01]  /*100d0*/  MOV R4, R0 ;  /* 0x0000000000047202 */ /* 0x020fe20000000f00 */
[----:B-1----:R-:W-:Y:S05]  /*100e0*/  BRA `(.L_x_136) ;  /* 0xffffb57000007947 */ /* 0x002fea000383ffff */
.L_x_71:
[----:B------:R4:W-:Y:S01]  /*100f0*/  STL [R1], R14 ;  /* 0x0000000e01007387 */ /* 0x0009e20000100800 */
[----:B-1----:R-:W-:Y:S01]  /*10100*/  IMAD.MOV.U32 R3, RZ, RZ, 0x2 ;  /* 0x00000002ff037424 */ /* 0x002fe200078e00ff */
[----:B--2---:R-:W-:Y:S02]  /*10110*/  MOV R0, 0x181f ;  /* 0x0000181f00007802 */ /* 0x004fe40000000f00 */
[----:B------:R-:W-:Y:S02]  /*10120*/  MOV R2, 0x10140 ;  /* 0x0001014000027802 */ /* 0x000fe40000000f00 */
[----:B---34-:R-:W-:Y:S05]  /*10130*/  CALL.REL.NOINC `($__internal_1_$__cuda_sm70_shflsync_idx_p) ;  /* 0x00000c2000007944 */ /* 0x018fea0003c00000 */
[----:B-1---5:R-:W-:Y:S05]  /*10140*/  BRA `(.L_x_137) ;  /* 0xffffb53000007947 */ /* 0x022fea000383ffff */
.L_x_74:
[----:B------:R1:W-:Y:S02]  /*10150*/  STL [R1], R5 ;  /* 0x0000000501007387 */ /* 0x0003e40000100800 */
[----:B-1----:R-:W-:Y:S01]  /*10160*/  IMAD.MOV.U32 R3, RZ, RZ, 0x3 ;  /* 0x00000003ff037424 */ /* 0x002fe200078e00ff */
[----:B----4-:R-:W-:Y:S02]  /*10170*/  MOV R0, 0x181f ;  /* 0x0000181f00007802 */ /* 0x010fe40000000f00 */
[----:B------:R-:W-:-:S02]  /*10180*/  MOV R2, 0x101a0 ;  /* 0x000101a000027802 */ /* 0x000fc40000000f00 */
[----:B--23--:R-:W-:Y:S05]  /*10190*/  CALL.REL.NOINC `($__internal_1_$__cuda_sm70_shflsync_idx_p) ;  /* 0x00000bc000007944 */ /* 0x00cfea0003c00000 */
[----:B------:R2:W-:Y:S01]  /*101a0*/  STL [R1], R14 ;  /* 0x0000000e01007387 */ /* 0x0005e20000100800 */
[----:B-----5:R-:W-:Y:S01]  /*101b0*/  IMAD.MOV.U32 R4, RZ, RZ, R0 ;  /* 0x000000ffff047224 */ /* 0x020fe200078e0000 */
[----:B------:R-:W-:Y:S01]  /*101c0*/  MOV R3, 0x3 ;  /* 0x0000000300037802 */ /* 0x000fe20000000f00 */
[----:B------:R-:W-:Y:S01]  /*101d0*/  IMAD.MOV.U32 R0, RZ, RZ, 0x181f ;  /* 0x0000181fff007424 */ /* 0x000fe200078e00ff */
[----:B------:R-:W-:-:S02]  /*101e0*/  MOV R2, 0x10200 ;  /* 0x0001020000027802 */ /* 0x000fc40000000f00 */
[----:B-12---:R-:W-:Y:S05]  /*101f0*/  CALL.REL.NOINC `($__internal_1_$__cuda_sm70_shflsync_idx_p) ;  /* 0x00000b6000007944 */ /* 0x006fea0003c00000 */
[----:B-1---5:R-:W-:Y:S05]  /*10200*/  BRA `(.L_x_138) ;  /* 0xffffb69000007947 */ /* 0x022fea000383ffff */
.L_x_76:
[----:B------:R1:W-:Y:S01]  /*10210*/  STL [R1], R5 ;  /* 0x0000000501007387 */ /* 0x0003e20000100800 */
[----:B------:R-:W-:Y:S01]  /*10220*/  IMAD.MOV.U32 R3, RZ, RZ, RZ ;  /* 0x000000ffff037224 */ /* 0x000fe200078e00ff */
[----:B------:R-:W-:-:S02]  /*10230*/  MOV R0, 0x1c1f ;  /* 0x00001c1f00007802 */ /* 0x000fc40000000f00 */
[----:B------:R-:W-:Y:S02]  /*10240*/  MOV R2, 0x10260 ;  /* 0x0001026000027802 */ /* 0x000fe40000000f00 */
[----:B-1----:R-:W-:Y:S05]  /*10250*/  CALL.REL.NOINC `($__internal_1_$__cuda_sm70_shflsync_idx_p) ;  /* 0x00000b0000007944 */ /* 0x002fea0003c00000 */
[----:B-----5:R-:W-:Y:S01]  /*10260*/  MOV R4, R0 ;  /* 0x0000000000047202 */ /* 0x020fe20000000f00 */
[----:B-1----:R-:W-:Y:S05]  /*10270*/  BRA `(.L_x_139) ;  /* 0xffffba2000007947 */ /* 0x002fea000383ffff */
.L_x_77:
[----:B------:R3:W-:Y:S01]  /*10280*/  STL [R1], R12 ;  /* 0x0000000c01007387 */ /* 0x0007e20000100800 */
[----:B------:R-:W-:Y:S01]  /*10290*/  IMAD.MOV.U32 R3, RZ, RZ, RZ ;  /* 0x000000ffff037224 */ /* 0x000fe200078e00ff */
[----:B------:R-:W-:Y:S02]  /*102a0*/  MOV R0, 0x1c1f ;  /* 0x00001c1f00007802 */ /* 0x000fe40000000f00 */
[----:B------:R-:W-:Y:S02]  /*102b0*/  MOV R2, 0x102d0 ;  /* 0x000102d000027802 */ /* 0x000fe40000000f00 */
[----:B-123--:R-:W-:Y:S05]  /*102c0*/  CALL.REL.NOINC `($__internal_1_$__cuda_sm70_shflsync_idx_p) ;  /* 0x00000a9000007944 */ /* 0x00efea0003c00000 */
[----:B-1---5:R-:W-:Y:S05]  /*102d0*/  BRA `(.L_x_140) ;  /* 0xffffb9e000007947 */ /* 0x022fea000383ffff */
.L_x_80:
        /* <DEDUP_REMOVED lines=12> */
.L_x_84:
[----:B------:R1:W-:Y:S01]  /*103a0*/  STL [R1], R5 ;  /* 0x0000000501007387 */ /* 0x0003e20000100800 */
[----:B------:R-:W-:Y:S01]  /*103b0*/  IMAD.MOV.U32 R3, RZ, RZ, RZ ;  /* 0x000000ffff037224 */ /* 0x000fe200078e00ff */
[----:B------:R-:W-:-:S02]  /*103c0*/  MOV R0, 0x181f ;  /* 0x0000181f00007802 */ /* 0x000fc40000000f00 */
[----:B------:R-:W-:Y:S02]  /*103d0*/  MOV R2, 0x103f0 ;  /* 0x000103f000027802 */ /* 0x000fe40000000f00 */
[----:B-1----:R-:W-:Y:S05]  /*103e0*/  CALL.REL.NOINC `($__internal_1_$__cuda_sm70_shflsync_idx_p) ;  /* 0x0000097000007944 */ /* 0x002fea0003c00000 */
[----:B-----5:R-:W-:Y:S01]  /*103f0*/  MOV R4, R0 ;  /* 0x0000000000047202 */ /* 0x020fe20000000f00 */
[----:B-1----:R-:W-:Y:S05]  /*10400*/  BRA `(.L_x_142) ;  /* 0xffffd94000007947 */ /* 0x002fea000383ffff */
.L_x_85:
[----:B------:R3:W-:Y:S01]  /*10410*/  STL [R1], R14 ;  /* 0x0000000e01007387 */ /* 0x0007e20000100800 */
[----:B------:R-:W-:Y:S01]  /*10420*/  IMAD.MOV.U32 R3, RZ, RZ, RZ ;  /* 0x000000ffff037224 */ /* 0x000fe200078e00ff */
[----:B------:R-:W-:Y:S02]  /*10430*/  MOV R0, 0x181f ;  /* 0x0000181f00007802 */ /* 0x000fe40000000f00 */
[----:B------:R-:W-:Y:S02]  /*10440*/  MOV R2, 0x10460 ;  /* 0x0001046000027802 */ /* 0x000fe40000000f00 */
[----:B-123--:R-:W-:Y:S05]  /*10450*/  CALL.REL.NOINC `($__internal_1_$__cuda_sm70_shflsync_idx_p) ;  /* 0x0000090000007944 */ /* 0x00efea0003c00000 */
[----:B-1---5:R-:W-:Y:S05]  /*10460*/  BRA `(.L_x_143) ;  /* 0xffffd90000007947 */ /* 0x022fea000383ffff */
.L_x_88:
        /* <DEDUP_REMOVED lines=12> */
.L_x_91:
[----:B------:R2:W-:Y:S01]  /*10530*/  STL [R1], R5 ;  /* 0x0000000501007387 */ /* 0x0005e20000100800 */
[----:B-1----:R-:W-:Y:S01]  /*10540*/  IMAD.MOV.U32 R3, RZ, RZ, 0x2 ;  /* 0x00000002ff037424 */ /* 0x002fe200078e00ff */
[----:B----4-:R-:W-:-:S02]  /*10550*/  MOV R0, 0x181f ;  /* 0x0000181f00007802 */ /* 0x010fc40000000f00 */
[----:B------:R-:W-:Y:S02]  /*10560*/  MOV R2, 0x10580 ;  /* 0x0001058000027802 */ /* 0x000fe40000000f00 */
[----:B--23--:R-:W-:Y:S05]  /*10570*/  CALL.REL.NOINC `($__internal_1_$__cuda_sm70_shflsync_idx_p) ;  /* 0x000007e000007944 */ /* 0x00cfea0003c00000 */
[----:B-----5:R-:W-:Y:S01]  /*10580*/  MOV R4, R0 ;  /* 0x0000000000047202 */ /* 0x020fe20000000f00 */
[----:B-1----:R-:W-:Y:S05]  /*10590*/  BRA `(.L_x_145) ;  /* 0xffffdc6000007947 */ /* 0x002fea000383ffff */
.L_x_92:
[----:B------:R1:W-:Y:S01]  /*105a0*/  STL [R1], R14 ;  /* 0x0000000e01007387 */ /* 0x0003e20000100800 */
[----:B------:R-:W-:Y:S01]  /*105b0*/  IMAD.MOV.U32 R3, RZ, RZ, 0x2 ;  /* 0x00000002ff037424 */ /* 0x000fe200078e00ff */
[----:B----4-:R-:W-:Y:S02]  /*105c0*/  MOV R0, 0x181f ;  /* 0x0000181f00007802 */ /* 0x010fe40000000f00 */
[----:B------:R-:W-:Y:S02]  /*105d0*/  MOV R2, 0x105f0 ;  /* 0x000105f000027802 */ /* 0x000fe40000000f00 */
[----:B-123--:R-:W-:Y:S05]  /*105e0*/  CALL.REL.NOINC `($__internal_1_$__cuda_sm70_shflsync_idx_p) ;  /* 0x0000077000007944 */ /* 0x00efea0003c00000 */
[----:B-1---5:R-:W-:Y:S05]  /*105f0*/  BRA `(.L_x_146) ;  /* 0xffffdc2000007947 */ /* 0x022fea000383ffff */
.L_x_95:
[----:B------:R3:W-:Y:S01]  /*10600*/  STL [R1], R5 ;  /* 0x0000000501007387 */ /* 0x0007e20000100800 */
[----:B-1----:R-:W-:Y:S01]  /*10610*/  IMAD.MOV.U32 R3, RZ, RZ, 0x3 ;  /* 0x00000003ff037424 */ /* 0x002fe200078e00ff */
[----:B------:R-:W-:Y:S02]  /*10620*/  MOV R0, 0x181f ;  /* 0x0000181f00007802 */ /* 0x000fe40000000f00 */
[----:B------:R-:W-:Y:S02]  /*10630*/  MOV R2, 0x10650 ;  /* 0x0001065000027802 */ /* 0x000fe40000000f00 */
[----:B--234-:R-:W-:Y:S05]  /*10640*/  CALL.REL.NOINC `($__internal_1_$__cuda_sm70_shflsync_idx_p) ;  /* 0x0000071000007944 */ /* 0x01cfea0003c00000 */
[----:B------:R2:W-:Y:S01]  /*10650*/  STL [R1], R14 ;  /* 0x0000000e01007387 */ /* 0x0005e20000100800 */
[----:B-----5:R-:W-:Y:S01]  /*10660*/  IMAD.MOV.U32 R4, RZ, RZ, R0 ;  /* 0x000000ffff047224 */ /* 0x020fe200078e0000 */
[----:B------:R-:W-:Y:S01]  /*10670*/  MOV R3, 0x3 ;  /* 0x0000000300037802 */ /* 0x000fe20000000f00 */
[----:B------:R-:W-:Y:S01]  /*10680*/  IMAD.MOV.U32 R0, RZ, RZ, 0x181f ;  /* 0x0000181fff007424 */ /* 0x000fe200078e00ff */
[----:B------:R-:W-:-:S02]  /*10690*/  MOV R2, 0x106b0 ;  /* 0x000106b000027802 */ /* 0x000fc40000000f00 */
[----:B-12---:R-:W-:Y:S05]  /*106a0*/  CALL.REL.NOINC `($__internal_1_$__cuda_sm70_shflsync_idx_p) ;  /* 0x000006b000007944 */ /* 0x006fea0003c00000 */
[----:B-1---5:R-:W-:Y:S05]  /*106b0*/  BRA `(.L_x_147) ;  /* 0xffffdd8000007947 */ /* 0x022fea000383ffff */
.L_x_97:
[----:B------:R1:W-:Y:S01]  /*106c0*/  STL [R1], R102 ;  /* 0x0000006601007387 */ /* 0x0003e20000100800 */
[----:B------:R-:W-:Y:S01]  /*106d0*/  IMAD.MOV.U32 R3, RZ, RZ, RZ ;  /* 0x000000ffff037224 */ /* 0x000fe200078e00ff */
[----:B------:R-:W-:-:S02]  /*106e0*/  MOV R0, 0x1f ;  /* 0x0000001f00007802 */ /* 0x000fc40000000f00 */
[----:B------:R-:W-:Y:S02]  /*106f0*/  MOV R2, 0x10710 ;  /* 0x0001071000027802 */ /* 0x000fe40000000f00 */
[----:B-1----:R-:W-:Y:S05]  /*10700*/  CALL.REL.NOINC `($__internal_1_$__cuda_sm70_shflsync_idx_p) ;  /* 0x0000065000007944 */ /* 0x002fea0003c00000 */
[----:B------:R-:W-:Y:S01]  /*10710*/  MOV R9, R0 ;  /* 0x0000000000097202 */ /* 0x000fe20000000f00 */
[----:B-1---5:R-:W-:Y:S05]  /*10720*/  BRA `(.L_x_148) ;  /* 0xffffdfe000007947 */ /* 0x022fea000383ffff */
.L_x_98:
[----:B------:R3:W-:Y:S01]  /*10730*/  STL [R1], R102 ;  /* 0x0000006601007387 */ /* 0x0007e20000100800 */
[----:B------:R-:W-:Y:S01]  /*10740*/  IMAD.MOV.U32 R3, RZ, RZ, 0x1 ;  /* 0x00000001ff037424 */ /* 0x000fe200078e00ff */
[----:B------:R-:W-:Y:S02]  /*10750*/  MOV R0, 0x1f ;  /* 0x0000001f00007802 */ /* 0x000fe40000000f00 */
[----:B------:R-:W-:Y:S02]  /*10760*/  MOV R2, 0x10780 ;  /* 0x0001078000027802 */ /* 0x000fe40000000f00 */
[----:B-123--:R-:W-:Y:S05]  /*10770*/  CALL.REL.NOINC `($__internal_1_$__cuda_sm70_shflsync_idx_p) ;  /* 0x000005e000007944 */ /* 0x00efea0003c00000 */
[----:B------:R-:W-:Y:S01]  /*10780*/  MOV R8, R0 ;  /* 0x0000000000087202 */ /* 0x000fe20000000f00 */
[----:B-1---5:R-:W-:Y:S05]  /*10790*/  BRA `(.L_x_149) ;  /* 0xffffdf9000007947 */ /* 0x022fea000383ffff */
.L_x_99:
[----:B------:R-:W-:Y:S02]  /*107a0*/  MOV R3, 0x1 ;  /* 0x0000000100037802 */ /* 0x000fe40000000f00 */
[----:B------:R-:W-:Y:S02]  /*107b0*/  MOV R2, 0x107d0 ;  /* 0x000107d000027802 */ /* 0x000fe40000000f00 */
[----:B-1234-:R-:W-:Y:S05]  /*107c0*/  CALL.REL.NOINC `($__internal_2_$__cuda_sm70_shflsync_up_p) ;  /* 0x0000063000007944 */ /* 0x01efea0003c00000 */
[----:B------:R-:W-:Y:S05]  /*107d0*/  BRA `(.L_x_150) ;  /* 0xffffe08000007947 */ /* 0x000fea000383ffff */
.L_x_100:
[----:B------:R-:W-:Y:S02]  /*107e0*/  MOV R3, 0x2 ;  /* 0x0000000200037802 */ /* 0x000fe40000000f00 */
[----:B------:R-:W-:-:S02]  /*107f0*/  MOV R2, 0x10810 ;  /* 0x0001081000027802 */ /* 0x000fc40000000f00 */
[----:B--2-4-:R-:W-:Y:S05]  /*10800*/  CALL.REL.NOINC `($__internal_2_$__cuda_sm70_shflsync_up_p) ;  /* 0x000005f000007944 */ /* 0x014fea0003c00000 */
        /* <DEDUP_REMOVED lines=23> */
.L_x_104:
[----:B------:R-:W-:Y:S02]  /*10980*/  MOV R3, 0x1 ;  /* 0x0000000100037802 */ /* 0x000fe40000000f00 */
[----:B------:R-:W-:Y:S02]  /*10990*/  MOV R2, 0x109b0 ;  /* 0x000109b000027802 */ /* 0x000fe40000000f00 */
[----:B------:R-:W-:Y:S05]  /*109a0*/  CALL.REL.NOINC `($__internal_2_$__cuda_sm70_shflsync_up_p) ;  /* 0x0000045000007944 */ /* 0x000fea0003c00000 */
[----:B------:R-:W-:Y:S01]  /*109b0*/  MOV R2, R4 ;  /* 0x0000000400027202 */ /* 0x000fe20000000f00 */
[----:B------:R-:W-:Y:S05]  /*109c0*/  BRA `(.L_x_152) ;  /* 0xffffe0f000007947 */ /* 0x000fea000383ffff */
.L_x_105:
        /* <DEDUP_REMOVED lines=26> */
.L_x_107:
[----:B------:R-:W-:Y:S02]  /*10b70*/  SEL R0, RZ, 0x1, P0 ;  /* 0x00000001ff007807 */ /* 0x000fe40000000000 */
[----:B------:R-:W-:Y:S02]  /*10b80*/  MOV R2, 0x10ba0 ;  /* 0x00010ba000027802 */ /* 0x000fe40000000f00 */
[----:B-1----:R-:W-:Y:S05]  /*10b90*/  CALL.REL.NOINC `($__internal_3_$__cuda_sm70_votesync_ballot) ;  /* 0x000002c000007944 */ /* 0x002fea0003c00000 */
[----:B------:R-:W-:Y:S01]  /*10ba0*/  MOV R5, R0 ;  /* 0x0000000000057202 */ /* 0x000fe20000000f00 */
[----:B------:R-:W-:Y:S05]  /*10bb0*/  BRA `(.L_x_154) ;  /* 0xffffe09000007947 */ /* 0x000fea000383ffff */
.L_x_108:
[----:B------:R4:W-:Y:S01]  /*10bc0*/  STL [R1], R6 ;  /* 0x0000000601007387 */ /* 0x0009e20000100800 */
[----:B---3--:R-:W-:Y:S01]  /*10bd0*/  IMAD.MOV.U32 R3, RZ, RZ, R11 ;  /* 0x000000ffff037224 */ /* 0x008fe200078e000b */
[----:B------:R-:W-:Y:S02]  /*10be0*/  MOV R0, 0x1f ;  /* 0x0000001f00007802 */ /* 0x000fe40000000f00 */
[----:B------:R-:W-:Y:S02]  /*10bf0*/  MOV R2, 0x10c10 ;  /* 0x00010c1000027802 */ /* 0x000fe40000000f00 */
[----:B-12-4-:R-:W-:Y:S05]  /*10c00*/  CALL.REL.NOINC `($__internal_1_$__cuda_sm70_shflsync_idx_p) ;  /* 0x0000015000007944 */ /* 0x016fea0003c00000 */
[----:B------:R2:W-:Y:S01]  /*10c10*/  STL [R1], R7 ;  /* 0x0000000701007387 */ /* 0x0005e20000100800 */
[----:B------:R-:W-:Y:S01]  /*10c20*/  IMAD.MOV.U32 R6, RZ, RZ, R0 ;  /* 0x000000ffff067224 */ /* 0x000fe200078e0000 */
[----:B------:R-:W-:Y:S01]  /*10c30*/  MOV R3, R11 ;  /* 0x0000000b00037202 */ /* 0x000fe20000000f00 */
[----:B------:R-:W-:Y:S01]  /*10c40*/  IMAD.MOV.U32 R0, RZ, RZ, 0x1f ;  /* 0x0000001fff007424 */ /* 0x000fe200078e00ff */
[----:B------:R-:W-:-:S02]  /*10c50*/  MOV R2, 0x10c70 ;  /* 0x00010c7000027802 */ /* 0x000fc40000000f00 */
[----:B-12--5:R-:W-:Y:S05]  /*10c60*/  CALL.REL.NOINC `($__internal_1_$__cuda_sm70_shflsync_idx_p) ;  /* 0x000000f000007944 */ /* 0x026fea0003c00000 */
[----:B------:R-:W-:Y:S01]  /*10c70*/  MOV R7, R0 ;  /* 0x0000000000077202 */ /* 0x000fe20000000f00 */
[----:B-1---5:R-:W-:Y:S05]  /*10c80*/  BRA `(.L_x_155) ;  /* 0xffffe00000007947 */ /* 0x022fea000383ffff */
.L_x_111:
[----:B------:R2:W-:Y:S01]  /*10c90*/  STL [R1], R4 ;  /* 0x0000000401007387 */ /* 0x0005e20000100800 */
[----:B------:R-:W-:Y:S01]  /*10ca0*/  IMAD.MOV.U32 R3, RZ, RZ, R0 ;  /* 0x000000ffff037224 */ /* 0x000fe200078e0000 */
[----:B------:R-:W-:-:S02]  /*10cb0*/  MOV R0, 0x1f ;  /* 0x0000001f00007802 */ /* 0x000fc40000000f00 */
[----:B------:R-:W-:Y:S02]  /*10cc0*/  MOV R2, 0x10ce0 ;  /* 0x00010ce000027802 */ /* 0x000fe40000000f00 */
[----:B-1234-:R-:W-:Y:S05]  /*10cd0*/  CALL.REL.NOINC `($__internal_1_$__cuda_sm70_shflsync_idx_p) ;  /* 0x0000008000007944 */ /* 0x01efea0003c00000 */
[----:B------:R-:W-:Y:S01]  /*10ce0*/  MOV R10, R0 ;  /* 0x00000000000a7202 */ /* 0x000fe20000000f00 */
[----:B-1---5:R-:W-:Y:S05]  /*10cf0*/  BRA `(.L_x_110) ;  /* 0xffffdff000007947 */ /* 0x022fea000383ffff */
        .weak           $__internal_0_$__cuda_sm70_shflsync_bfly_p
        .type           $__internal_0_$__cuda_sm70_shflsync_bfly_p,@function
        .size           $__internal_0_$__cuda_sm70_shflsync_bfly_p,($__internal_1_$__cuda_sm70_shflsync_idx_p - $__internal_0_$__cuda_sm70_shflsync_bfly_p)
$__internal_0_$__cuda_sm70_shflsync_bfly_p:
[----:B------:R-:W-:Y:S02]  /*10d00*/  MOV R169, 0xffffffff ;  /* 0xffffffff00a97802 */ /* 0x000fe40000000f00 */
[----:B------:R-:W-:Y:S02]  /*10d10*/  MOV R3, 0x1f ;  /* 0x0000001f00037802 */ /* 0x000fe40000000f00 */
[----:B------:R-:W-:Y:S04]  /*10d20*/  WARPSYNC R169 ;  /* 0x000000a900007348 */ /* 0x000fe80003800000 */
[----:B------:R1:W2:Y:S02]  /*10d30*/  SHFL.BFLY PT, R0, R132, R0, R3 ;  /* 0x0c00000084007389 */ /* 0x0002a400000e0003 */
[----:B-1----:R-:W-:-:S04]  /*10d40*/  MOV R3, 0x0 ;  /* 0x0000000000037802 */ /* 0x002fc80000000f00 */
[----:B--2---:R-:W-:Y:S05]  /*10d50*/  RET.REL.NODEC R2 `(_ZN7cutlass13device_kernelIN5flash19enable_sm80_to_sm89INS1_16FlashAttnFwdSm80INS1_25CollectiveMainloopFwdSm80ILi8ELi1ELb1EN4cute5tupleIJNS5_1CILi128EEENS7_ILi48EEENS7_ILi256EEEEEELi256ENS_6half_tEfNS_4arch4Sm80ELb0ELb0ELb0ELb1ELb1ELb0ELb1ELb1EEENS1_21CollectiveEpilogueFwdINS6_IJS8_SA_S9_EEENS6_IJNS7_ILi1EEESI_SI_EEESC_SE_Li256ELb1ELb1ELb1ELb0EEENS1_36VarlenDynamicPersistentTileSchedulerILi128ELi48ELi256ELi256ELb1ELb1ELb0ELb0ELb1ELb1EEEEEEEEEvNT_6ParamsE) ;  /* 0xfffef2a002007950 */ /* 0x004fea0003c3ffff */
        .weak           $__internal_1_$__cuda_sm70_shflsync_idx_p
        .type           $__internal_1_$__cuda_sm70_shflsync_idx_p,@function
        .size           $__internal_1_$__cuda_sm70_shflsync_idx_p,($__internal_2_$__cuda_sm70_shflsync_up_p - $__internal_1_$__cuda_sm70_shflsync_idx_p)
$__internal_1_$__cuda_sm70_shflsync_idx_p:
[----:B------:R1:W-:Y:S04]  /*10d60*/  STL [R1+0x190], R5 ;  /* 0x0001900501007387 */ /* 0x0003e80000100800 */
[----:B------:R2:W-:Y:S01]  /*10d70*/  STL [R1+0x18c], R4 ;  /* 0x00018c0401007387 */ /* 0x0005e20000100800 */
[----:B-1----:R-:W-:-:S03]  /*10d80*/  MOV R5, 0xffffffff ;  /* 0xffffffff00057802 */ /* 0x002fc60000000f00 */
[----:B--2---:R-:W2:Y:S01]  /*10d90*/  LDL.LU R4, [R1] ;  /* 0x0000000001047983 */ /* 0x004ea20000300800 */
[----:B------:R-:W-:Y:S04]  /*10da0*/  WARPSYNC R5 ;  /* 0x0000000500007348 */ /* 0x000fe80003800000 */
[----:B--2---:R1:W2:Y:S04]  /*10db0*/  SHFL.IDX PT, R0, R4, R3, R0 ;  /* 0x0000000304007389 */ /* 0x0042a800000e0000 */
[----:B-1----:R1:W5:Y:S04]  /*10dc0*/  LDL.LU R5, [R1+0x190] ;  /* 0x0001900001057983 */ /* 0x0023680000300800 */
[----:B------:R1:W5:Y:S01]  /*10dd0*/  LDL.LU R4, [R1+0x18c] ;  /* 0x00018c0001047983 */ /* 0x0003620000300800 */
[----:B------:R-:W-:-:S04]  /*10de0*/  MOV R3, 0x0 ;  /* 0x0000000000037802 */ /* 0x000fc80000000f00 */
[----:B--2---:R-:W-:Y:S05]  /*10df0*/  RET.REL.NODEC R2 `(_ZN7cutlass13device_kernelIN5flash19enable_sm80_to_sm89INS1_16FlashAttnFwdSm80INS1_25CollectiveMainloopFwdSm80ILi8ELi1ELb1EN4cute5tupleIJNS5_1CILi128EEENS7_ILi48EEENS7_ILi256EEEEEELi256ENS_6half_tEfNS_4arch4Sm80ELb0ELb0ELb0ELb1ELb1ELb0ELb1ELb1EEENS1_21CollectiveEpilogueFwdINS6_IJS8_SA_S9_EEENS6_IJNS7_ILi1EEESI_SI_EEESC_SE_Li256ELb1ELb1ELb1ELb0EEENS1_36VarlenDynamicPersistentTileSchedulerILi128ELi48ELi256ELi256ELb1ELb1ELb0ELb0ELb1ELb1EEEEEEEEEvNT_6ParamsE) ;  /* 0xfffef20002007950 */ /* 0x004fea0003c3ffff */
        .weak           $__internal_2_$__cuda_sm70_shflsync_up_p
        .type           $__internal_2_$__cuda_sm70_shflsync_up_p,@function
        .size           $__internal_2_$__cuda_sm70_shflsync_up_p,($__internal_3_$__cuda_sm70_votesync_ballot - $__internal_2_$__cuda_sm70_shflsync_up_p)
$__internal_2_$__cuda_sm70_shflsync_up_p:
[----:B------:R-:W-:Y:S02]  /*10e00*/  MOV R4, RZ ;  /* 0x000000ff00047202 */ /* 0x000fe40000000f00 */
[----:B------:R-:W-:-:S04]  /*10e10*/  MOV R11, 0xffffffff ;  /* 0xffffffff000b7802 */ /* 0x000fc80000000f00 */
[----:B------:R-:W-:Y:S04]  /*10e20*/  WARPSYNC R11 ;  /* 0x0000000b00007348 */ /* 0x000fe80003800000 */
[----:B------:R1:W2:Y:S02]  /*10e30*/  SHFL.UP PT, R4, R0, R3, R4 ;  /* 0x0400000300047389 */ /* 0x0002a400000e0004 */
[----:B-1----:R-:W-:-:S04]  /*10e40*/  MOV R3, 0x0 ;  /* 0x0000000000037802 */ /* 0x002fc80000000f00 */
[----:B--2---:R-:W-:Y:S05]  /*10e50*/  RET.REL.NODEC R2 `(_ZN7cutlass13device_kernelIN5flash19enable_sm80_to_sm89INS1_16FlashAttnFwdSm80INS1_25CollectiveMainloopFwdSm80ILi8ELi1ELb1EN4cute5tupleIJNS5_1CILi128EEENS7_ILi48EEENS7_ILi256EEEEEELi256ENS_6half_tEfNS_4arch4Sm80ELb0ELb0ELb0ELb1ELb1ELb0ELb1ELb1EEENS1_21CollectiveEpilogueFwdINS6_IJS8_SA_S9_EEENS6_IJNS7_ILi1EEESI_SI_EEESC_SE_Li256ELb1ELb1ELb1ELb0EEENS1_36VarlenDynamicPersistentTileSchedulerILi128ELi48ELi256ELi256ELb1ELb1ELb0ELb0ELb1ELb1EEEEEEEEEvNT_6ParamsE) ;  /* 0xfffef1a002007950 */ /* 0x004fea0003c3ffff */
        .weak           $__internal_3_$__cuda_sm70_votesync_ballot
        .type           $__internal_3_$__cuda_sm70_votesync_ballot,@function
        .size           $__internal_3_$__cuda_sm70_votesync_ballot,(.L_x_3229 - $__internal_3_$__cuda_sm70_votesync_ballot)
$__internal_3_$__cuda_sm70_votesync_ballot:
[----:B------:R-:W-:Y:S01]  /*10e60*/  ISETP.NE.U32.AND P0, PT, R0, 0x1, PT ;  /* 0x000000010000780c */ /* 0x000fe20003f05070 */
[----:B------:R-:W-:-:S04]  /*10e70*/  IMAD.MOV.U32 R3, RZ, RZ, -0x1 ;  /* 0xffffffffff037424 */ /* 0x000fc800078e00ff */
[----:B------:R-:W-:Y:S08]  /*10e80*/  WARPSYNC R3 ;  /* 0x0000000300007348 */ /* 0x000ff00003800000 */
[----:B------:R-:W-:-:S04]  /*10e90*/  VOTE.ANY R0, PT, !P0 ;  /* 0x0000000000007806 */ /* 0x000fc800040e0100 */
[----:B------:R-:W-:Y:S01]  /*10ea0*/  LOP3.LUT R0, R0, R3, RZ, 0xc0, !PT ;  /* 0x0000000300007212 */ /* 0x000fe200078ec0ff */
[----:B------:R-:W-:-:S04]  /*10eb0*/  IMAD.MOV.U32 R3, RZ, RZ, 0x0 ;  /* 0x00000000ff037424 */ /* 0x000fc800078e00ff */
[----:B------:R-:W-:Y:S05]  /*10ec0*/  RET.REL.NODEC R2 `(_ZN7cutlass13device_kernelIN5flash19enable_sm80_to_sm89INS1_16FlashAttnFwdSm80INS1_25CollectiveMainloopFwdSm80ILi8ELi1ELb1EN4cute5tupleIJNS5_1CILi128EEENS7_ILi48EEENS7_ILi256EEEEEELi256ENS_6half_tEfNS_4arch4Sm80ELb0ELb0ELb0ELb1ELb1ELb0ELb1ELb1EEENS1_21CollectiveEpilogueFwdINS6_IJS8_SA_S9_EEENS6_IJNS7_ILi1EEESI_SI_EEESC_SE_Li256ELb1ELb1ELb1ELb0EEENS1_36VarlenDynamicPersistentTileSchedulerILi128ELi48ELi256ELi256ELb1ELb1ELb0ELb0ELb1ELb1EEEEEEEEEvNT_6ParamsE) ;  /* 0xfffef13002007950 */ /* 0x000fea0003c3ffff */
.L_x_156:
        /* <DEDUP_REMOVED lines=11> */
.L_x_3229:


//--------------------- .text._ZN7cutlass13device_kernelIN5flash19enable_sm80_to_sm89INS1_16FlashAttnFwdSm80INS1_25CollectiveMainloopFwdSm80ILi8ELi1ELb0EN4cute5tupleIJNS5_1CILi128EEENS7_ILi32EEENS7_ILi256EEEEEELi256ENS_6half_tEfNS_4arch4Sm80ELb0ELb0ELb0ELb1ELb1ELb1ELb1ELb1EEENS1_21CollectiveEpilogueFwdINS6_IJS8_SA_S9_EEENS6_IJNS7_ILi1EEESI_SI_EEESC_SE_Li256ELb1ELb1ELb1ELb0EEENS1_36VarlenDynamicPersistentTileSchedulerILi128ELi32ELi256ELi256ELb1ELb1ELb0ELb0ELb1ELb1EEEEEEEEEvNT_6ParamsE --------------------------
	.section	.text._ZN7cutlass13device_kernelIN5flash19enable_sm80_to_sm89INS1_16FlashAttnFwdSm80INS1_25CollectiveMainloopFwdSm80ILi8ELi1ELb0EN4cute5tupleIJNS5_1CILi128EEENS7_ILi32EEENS7_ILi256EEEEEELi256ENS_6half_tEfNS_4arch4Sm80ELb0ELb0ELb0ELb1ELb1ELb1ELb1ELb1EEENS1_21CollectiveEpilogueFwdINS6_IJS8_SA_S9_EEENS6_IJNS7_ILi1EEESI_SI_EEESC_SE_Li256ELb1ELb1ELb1ELb0EEENS1_36VarlenDynamicPersistentTileSchedulerILi128ELi32ELi256ELi256ELb1ELb1ELb0ELb0ELb1ELb1EEEEEEEEEvNT_6ParamsE,"ax",@progbits
	.sectioninfo	@"SHI_REGISTERS=255"
	.align	128
.text._ZN7cutlass13device_kernelIN5flash19enable_sm80_to_sm89INS1_16FlashAttnFwdSm80INS1_25CollectiveMainloopFwdSm80ILi8ELi1ELb0EN4cute5tupleIJNS5_1CILi128EEENS7_ILi32EEENS7_ILi256EEEEEELi256ENS_6half_tEfNS_4arch4Sm80ELb0ELb0ELb0ELb1ELb1ELb1ELb1ELb1EEENS1_21CollectiveEpilogueFwdINS6_IJS8_SA_S9_EEENS6_IJNS7_ILi1EEESI_SI_EEESC_SE_Li256ELb1ELb1ELb1ELb0EEENS1_36VarlenDynamicPersistentTileSchedulerILi128ELi32ELi256ELi256ELb1ELb1ELb0ELb0ELb1ELb1EEEEEEEEEvNT_6ParamsE:
        .type           _ZN7cutlass13device_kernelIN5flash19enable_sm80_to_sm89INS1_16FlashAttnFwdSm80INS1_25CollectiveMainloopFwdSm80ILi8ELi1ELb0EN4cute5tupleIJNS5_1CILi128EEENS7_ILi32EEENS7_ILi256EEEEEELi256ENS_6half_tEfNS_4arch4Sm80ELb0ELb0ELb0ELb1ELb1ELb1ELb1ELb1EEENS1_21CollectiveEpilogueFwdINS6_IJS8_SA_S9_EEENS6_IJNS7_ILi1EEESI_SI_EEESC_SE_Li256ELb1ELb1ELb1ELb0EEENS1_36VarlenDynamicPersistentTileSchedulerILi128ELi32ELi256ELi256ELb1ELb1ELb0ELb0ELb1ELb1EEEEEEEEEvNT_6ParamsE,@function
        .size           _ZN7cutlass13device_kernelIN5flash19enable_sm80_to_sm89INS1_16FlashAttnFwdSm80INS1_25CollectiveMainloopFwdSm80ILi8ELi1ELb0EN4cute5tupleIJNS5_1CILi128EEENS7_ILi32EEENS7_ILi256EEEEEELi256ENS_6half_tEfNS_4arch4Sm80ELb0ELb0ELb0ELb1ELb1ELb1ELb1ELb1EEENS1_21CollectiveEpilogueFwdINS6_IJS8_SA_S9_EEENS6_IJNS7_ILi1EEESI_SI_EEESC_SE_Li256ELb1ELb1ELb1ELb0EEENS1_36VarlenDynamicPersistentTileSchedulerILi128ELi32ELi256ELi256ELb1ELb1ELb0ELb0ELb1ELb1EEEEEEEEEvNT_6ParamsE,(.L_x_3234 - _ZN7cutlass13device_kernelIN5flash19enable_sm80_to_sm89INS1_16FlashAttnFwdSm80INS1_25CollectiveMainloopFwdSm80ILi8ELi1ELb0EN4cute5tupleIJNS5_1CILi128EEENS7_ILi32EEENS7_ILi256EEEEEELi256ENS_6half_tEfNS_4arch4Sm80ELb0ELb0ELb0ELb1ELb1ELb1ELb1ELb1EEENS1_21CollectiveEpilogueFwdINS6_IJS8_SA_S9_EEENS6_IJNS7_ILi1EEESI_SI_EEESC_SE_Li256ELb1ELb1ELb1ELb0EEENS1_36VarlenDynamicPersistentTileSchedulerILi128ELi32ELi256ELi256ELb1ELb1ELb0ELb0ELb1ELb1EEEEEEEEEvNT_6ParamsE)
        .other          _ZN7cutlass13device_kernelIN5flash19enable_sm80_to_sm89INS1_16FlashAttnFwdSm80INS1_25CollectiveMainloopFwdSm80ILi8ELi1ELb0EN4cute5tupleIJNS5_1CILi128EEENS7_ILi32EEENS7_ILi256EEEEEELi256ENS_6half_tEfNS_4arch4Sm80ELb0ELb0ELb0ELb1ELb1ELb1ELb1ELb1EEENS1_21CollectiveEpilogueFwdINS6_IJS8_SA_S9_EEENS6_IJNS7_ILi1EEESI_SI_EEESC_SE_Li256ELb1ELb1ELb1ELb0EEENS1_36VarlenDynamicPersistentTileSchedulerILi128ELi32ELi256ELi256ELb1ELb1ELb0ELb0ELb1ELb1EEEEEEEEEvNT_6ParamsE,@"STO_CUDA_ENTRY STV_DEFAULT"
_ZN7cutlass13device_kernelIN5flash19enable_sm80_to_sm89INS1_16FlashAttnFwdSm80INS1_25CollectiveMainloopFwdSm80ILi8ELi1ELb0EN4cute5tupleIJNS5_1CILi128EEENS7_ILi32EEENS7_ILi256EEEEEELi256ENS_6half_tEfNS_4arch4Sm80ELb0ELb0ELb0ELb1ELb1ELb1ELb1ELb1EEENS1_21CollectiveEpilogueFwdINS6_IJS8_SA_S9_EEENS6_IJNS7_ILi1EEESI_SI_EEESC_SE_Li256ELb1ELb1ELb1ELb0EEENS1_36VarlenDynamicPersistentTileSchedulerILi128ELi32ELi256ELi256ELb1ELb1ELb0ELb0ELb1ELb1EEEEEEEEEvNT_6ParamsE:
[----:B------:R-:W-:-:S03]  /*0000*/  MOV R1, c[0x0][0x28] ;  /* 0x00000a0000017a02 */ /* 0x000fc60000000f00 */
[----:B------:R-:W1:Y:S01]  /*0010*/  S2R R2, SR_TID.X ;  /* 0x0000000000027919 */ /* 0x000e620000002100 */
[----:B------:R-:W-:Y:S01]  /*0020*/  IADD3 R1, R1, -0x58, RZ ;  /* 0xffffffa801017810 */ /* 0x000fe20007ffe0ff */
[----:B------:R-:W-:Y:S01]  /*0030*/  ULDC.64 UR8, c[0x0][0x118] ;  /* 0x0000460000087ab9 */ /* 0x000fe20000000a00 */
[----:B-1----:R-:W-:-:S05]  /*0040*/  SHF.R.U32.HI R0, RZ, 0x5, R2 ;  /* 0x00000005ff007819 */ /* 0x002fca0000011602 */
[----:B------:R-:W1:Y:S02]  /*0050*/  SHFL.IDX PT, R3, R0, RZ, 0x1f ;  /* 0x00001fff00037589 */ /* 0x000e6400000e0000 */
[----:B-1----:R-:W-:Y:S02]  /*0060*/  ISETP.NE.AND P0, PT, R3, RZ, PT ;  /* 0x000000ff0300720c */ /* 0x002fe40003f05270 */
[----:B------:R1:W-:Y:S11]  /*0070*/  STL [R1+0x44], R3 ;  /* 0x0000440301007387 */ /* 0x0003f60000100800 */
[----:B------:R-:W-:Y:S06]  /*0080*/  @P0 BAR.SYNC.DEFER_BLOCKING 0x5, 0x100 ;  /* 0x0144000000000b1d */ /* 0x000fec0000010000 */
[----:B------:R-:W2:Y:S04]  /*0090*/  @P0 LDS.128 R228, [0x20080] ;  /* 0x02008000ffe40984 */ /* 0x000ea80000000c00 */
[----:B------:R-:W-:Y:S06]  /*00a0*/  @P0 BAR.ARV 0x4, 0x100 ;  /* 0x0104000000000b1d */ /* 0x000fec0000002000 */
[----:B------:R-:W-:Y:S05]  /*00b0*/  @P0 BRA `(.L_x_157) ;  /* 0x00000a7000000947 */ /* 0x000fea0003800000 */
[----:B-1----:R-:W-:Y:S01]  /*00c0*/  LOP3.LUT R14, R2, 0x1f, RZ, 0xc0, !PT ;  /* 0x0000001f020e7812 */ /* 0x002fe200078ec0ff */
[----:B------:R-:W-:Y:S01]  /*00d0*/  CS2R R8, SRZ ;  /* 0x0000000000087805 */ /* 0x000fe2000001ff00 */
[----:B------:R-:W-:-:S02]  /*00e0*/  IMAD.MOV.U32 R7, RZ, RZ, RZ ;  /* 0x000000ffff077224 */ /* 0x000fc400078e00ff */
[----:B------:R-:W-:-:S04]  /*00f0*/  ISETP.NE.AND P6, PT, R14, 0x1f, PT ;  /* 0x0000001f0e00780c */ /* 0x000fc80003fc5270 */
[----:B------:R-:W-:-:S13]  /*0100*/  ISETP.GE.OR P0, PT, R14, c[0x0][0x53c], !P6 ;  /* 0x00014f000e007a0c */ /* 0x000fda0007706670 */
[----:B------:R-:W-:Y:S02]  /*0110*/  @!P0 IMAD.MOV.U32 R4, RZ, RZ, 0x4 ;  /* 0x00000004ff048424 */ /* 0x000fe400078e00ff */
[----:B------:R-:W-:Y:S02]  /*0120*/  @!P0 IMAD.MOV.U32 R2, RZ, RZ, 0x4 ;  /* 0x00000004ff028424 */ /* 0x000fe400078e00ff */
[----:B------:R-:W-:-:S04]  /*0130*/  @!P0 IMAD.WIDE.U32 R4, R14, R4, c[0x0][0x580] ;  /* 0x000160000e048625 */ /* 0x000fc800078e0004 */
[C---:B------:R-:W-:Y:S01]  /*0140*/  @!P0 IMAD.WIDE.U32 R2, R14.reuse, R2, c[0x0][0x578] ;  /* 0x00015e000e028625 */ /* 0x040fe200078e0002 */
[----:B------:R-:W3:Y:S04]  /*0150*/  @!P0 LDG.E R8, [R4.64] ;  /* 0x0000000804088981 */ /* 0x000ee8000c1e1900 */
[----:B------:R-:W3:Y:S01]  /*0160*/  @!P0 LDG.E R7, [R2.64] ;  /* 0x0000000802078981 */ /* 0x000ee2000c1e1900 */
[C---:B------:R-:W-:Y:S01]  /*0170*/  ISETP.NE.AND P5, PT, R14.reuse, RZ, PT ;  /* 0x000000ff0e00720c */ /* 0x040fe20003fa5270 */
[----:B------:R-:W1:Y:S01]  /*0180*/  S2UR UR4, SR_CTAID.X ;  /* 0x00000000000479c3 */ /* 0x000e620000002500 */
[C---:B------:R-:W-:Y:S02]  /*0190*/  ISETP.GE.U32.AND P4, PT, R14.reuse, 0x2, PT ;  /* 0x000000020e00780c */ /* 0x040fe40003f86070 */
[----:B------:R-:W-:-:S02]  /*01a0*/  ISETP.GE.U32.AND P3, PT, R14, 0x4, PT ;  /* 0x000000040e00780c */ /* 0x000fc40003f66070 */
[C---:B------:R-:W-:Y:S02]  /*01b0*/  ISETP.GE.U32.AND P2, PT, R14.reuse, 0x8, PT ;  /* 0x000000080e00780c */ /* 0x040fe40003f46070 */
[----:B------:R-:W-:Y:S01]  /*01c0*/  ISETP.GE.U32.AND P1, PT, R14, 0x10, PT ;  /* 0x000000100e00780c */ /* 0x000fe20003f26070 */
[----:B---3--:R-:W-:-:S05]  /*01d0*/  IMAD R4, R8, R7, RZ ;  /* 0x0000000708047224 */ /* 0x008fca00078e02ff */
[----:B------:R-:W3:Y:S02]  /*01e0*/  SHFL.UP PT, R0, R4, 0x1, RZ ;  /* 0x0420000004007989 */ /* 0x000ee400000e00ff */
[----:B---3--:R-:W-:-:S05]  /*01f0*/  SEL R0, R0, RZ, P5 ;  /* 0x000000ff00007207 */ /* 0x008fca0002800000 */
[----:B------:R-:W-:-:S05]  /*0200*/  IMAD.IADD R4, R4, 0x1, R0 ;  /* 0x0000000104047824 */ /* 0x000fca00078e0200 */
        /* <DEDUP_REMOVED lines=12> */
[----:B------:R-:W3:Y:S02]  /*02d0*/  SHFL.IDX PT, R6, R4, 0x1f, 0x1f ;  /* 0x03e01f0004067f89 */ /* 0x000ee400000e0000 */
[----:B---3--:R-:W-:-:S04]  /*02e0*/  IMAD R6, R6, c[0x0][0x538], RZ ;  /* 0x00014e0006067a24 */ /* 0x008fc800078e02ff */
[----:B------:R-:W-:Y:S01]  /*02f0*/  IMAD.MOV.U32 R0, RZ, RZ, R6 ;  /* 0x000000ffff007224 */ /* 0x000fe200078e0006 */
[----:B-1----:R-:W-:-:S13]  /*0300*/  ISETP.GT.AND P0, PT, R6, UR4, PT ;  /* 0x0000000406007c0c */ /* 0x002fda000bf04270 */
[----:B------:R-:W-:Y:S05]  /*0310*/  @P0 BRA `(.L_x_158) ;  /* 0x0000027000000947 */ /* 0x000fea0003800000 */
[----:B------:R-:W-:Y:S02]  /*0320*/  MOV R6, R0 ;  /* 0x0000000000067202 */ /* 0x000fe40000000f00 */
[----:B------:R-:W-:-:S04]  /*0330*/  MOV R9, RZ ;  /* 0x000000ff00097202 */ /* 0x000fc80000000f00 */
.L_x_162:
        /* <DEDUP_REMOVED lines=12> */
[----:B------:R-:W3:Y:S04]  /*0400*/  @!P0 LDG.E R8, [R4.64] ;  /* 0x0000000804088981 */ /* 0x000ee8000c1e1900 */
[----:B------:R-:W3:Y:S02]  /*0410*/  @!P0 LDG.E R7, [R2.64] ;  /* 0x0000000802078981 */ /* 0x000ee4000c1e1900 */
[----:B---3--:R-:W-:Y:S01]  /*0420*/  IMAD R5, R8, R7, RZ ;  /* 0x0000000708057224 */ /* 0x008fe200078e02ff */
[----:B------:R-:W-:Y:S05]  /*0430*/  BRA.DIV ~URZ, `(.L_x_160) ;  /* 0x00016bb27f007947 */ /* 0x000fea000b800000 */
[----:B------:R1:W3:Y:S02]  /*0440*/  SHFL.UP PT, R0, R5, 0x1, RZ ;  /* 0x0420000005007989 */ /* 0x0002e400000e00ff */
.L_x_334:
        /* <DEDUP_REMOVED lines=16> */
.L_x_335:
[----:B---3--:R-:W-:-:S05]  /*0550*/  IMAD R0, R0, c[0x0][0x538], RZ ;  /* 0x00014e0000007a24 */ /* 0x008fca00078e02ff */
[----:B------:R-:W-:-:S04]  /*0560*/  IADD3 R6, R0, R6, RZ ;  /* 0x0000000600067210 */ /* 0x000fc80007ffe0ff */
[----:B------:R-:W-:-:S13]  /*0570*/  ISETP.GT.AND P0, PT, R6, UR4, PT ;  /* 0x0000000406007c0c */ /* 0x000fda000bf04270 */
[----:B-12---:R-:W-:Y:S05]  /*0580*/  @!P0 BRA `(.L_x_162) ;  /* 0xfffffdb000008947 */ /* 0x006fea000383ffff */
.L_x_158:
[----:B------:R-:W-:-:S05]  /*0590*/  IADD3 R12, -R0, R6, RZ ;  /* 0x00000006000c7210 */ /* 0x000fca0007ffe1ff */
[----:B------:R-:W-:-:S05]  /*05a0*/  IMAD R0, R4, c[0x0][0x538], R12 ;  /* 0x00014e0004007a24 */ /* 0x000fca00078e020c */
[----:B------:R-:W-:Y:S01]  /*05b0*/  ISETP.GT.AND P0, PT, R0, UR4, PT ;  /* 0x0000000400007c0c */ /* 0x000fe2000bf04270 */
[----:B------:R-:W-:-:S12]  /*05c0*/  BRA.DIV ~URZ, `(.L_x_163) ;  /* 0x00016c427f007947 */ /* 0x000fd8000b800000 */
[----:B------:R-:W-:-:S04]  /*05d0*/  VOTE.ANY R0, PT, !P0 ;  /* 0x0000000000007806 */ /* 0x000fc800040e0100 */
.L_x_336:
[----:B------:R1:W3:Y:S01]  /*05e0*/  POPC R13, R0 ;  /* 0x00000000000d7309 */ /* 0x0002e20000000000 */
[----:B------:R-:W-:Y:S05]  /*05f0*/  BRA.DIV ~URZ, `(.L_x_164) ;  /* 0x00016c527f007947 */ /* 0x000fea000b800000 */
[----:B---3--:R3:W4:Y:S01]  /*0600*/  SHFL.IDX PT, R11, R8, R13, 0x1f ;  /* 0x00001f0d080b7589 */ /* 0x00872200000e0000 */
[----:B------:R-:W-:-:S03]  /*0610*/  MOV R6, RZ ;  /* 0x000000ff00067202 */ /* 0x000fc60000000f00 */
[----:B------:R3:W1:Y:S04]  /*0620*/  SHFL.IDX PT, R10, R7, R13, 0x1f ;  /* 0x00001f0d070a7589 */ /* 0x00066800000e0000 */
.L_x_337:
[----:B------:R-:W-:Y:S01]  /*0630*/  ISETP.NE.AND P0, PT, R0, RZ, PT ;  /* 0x000000ff0000720c */ /* 0x000fe20003f05270 */
[----:B------:R-:W-:-:S12]  /*0640*/  BSSY B0, `(.L_x_165) ;  /* 0x0000005000007945 */ /* 0x000fd80003800000 */
[----:B------:R-:W-:Y:S05]  /*0650*/  @!P0 BRA `(.L_x_166) ;  /* 0x0000003000008947 */ /* 0x000fea0003800000 */
[----:B------:R-:W-:Y:S01]  /*0660*/  IADD3 R202, R13, -0x1, RZ ;  /* 0xffffffff0dca7810 */ /* 0x000fe20007ffe0ff */
[----:B------:R-:W-:Y:S05]  /*0670*/  BRA.DIV ~URZ, `(.L_x_167) ;  /* 0x00016cb27f007947 */ /* 0x000fea000b800000 */
[----:B------:R3:W4:Y:S02]  /*0680*/  SHFL.IDX PT, R6, R4, R202, 0x1f ;  /* 0x00001fca04067589 */ /* 0x00072400000e0000 */
.L_x_166:
[----:B------:R-:W-:Y:S05]  /*0690*/  BSYNC B0 ;  /* 0x0000000000007941 */ /* 0x000fea0003800000 */
.L_x_165:
[----:B-1--4-:R-:W-:Y:S01]  /*06a0*/  IABS R0, R11 ;  /* 0x0000000b00007213 */ /* 0x012fe20000000000 */
[----:B--2---:R-:W-:Y:S02]  /*06b0*/  IMAD R228, R6, c[0x0][0x538], R12 ;  /* 0x00014e0006e47a24 */ /* 0x004fe400078e020c */
[----:B------:R-:W-:Y:S02]  /*06c0*/  IMAD.IADD R231, R13, 0x1, R9 ;  /* 0x000000010de77824 */ /* 0x000fe400078e0209 */
[----:B------:R-:W-:Y:S01]  /*06d0*/  IMAD.MOV.U32 R5, RZ, RZ, R0 ;  /* 0x000000ffff057224 */ /* 0x000fe200078e0000 */
[----:B------:R-:W-:Y:S02]  /*06e0*/  IABS R0, R10 ;  /* 0x0000000a00007213 */ /* 0x000fe40000000000 */
[----:B------:R-:W-:Y:S01]  /*06f0*/  IADD3 R229, -R228, UR4, RZ ;  /* 0x00000004e4e57c10 */ /* 0x000fe2000fffe1ff */
[----:B------:R-:W1:Y:S02]  /*0700*/  I2F.RP R2, R5 ;  /* 0x0000000500027306 */ /* 0x000e640000209400 */
[----:B---3--:R-:W-:Y:S01]  /*0710*/  IMAD.MOV.U32 R7, RZ, RZ, R0 ;  /* 0x000000ffff077224 */ /* 0x008fe200078e0000 */
[----:B------:R-:W-:-:S02]  /*0720*/  IABS R6, R229 ;  /* 0x000000e500067213 */ /* 0x000fc40000000000 */
[----:B------:R-:W-:-:S03]  /*0730*/  IABS R0, R11 ;  /* 0x0000000b00007213 */ /* 0x000fc60000000000 */
[----:B------:R-:W-:Y:S01]  /*0740*/  I2F.RP R8, R7 ;  /* 0x0000000700087306 */ /* 0x000fe20000209400 */
[----:B------:R-:W-:-:S07]  /*0750*/  IADD3 R0, RZ, -R0, RZ ;  /* 0x80000000ff007210 */ /* 0x000fce0007ffe0ff */
[----:B-1----:R-:W1:Y:S02]  /*0760*/  MUFU.RCP R2, R2 ;  /* 0x0000000200027308 */ /* 0x002e640000001000 */
[----:B-1----:R-:W-:-:S06]  /*0770*/  IADD3 R2, R2, 0xffffffe, RZ ;  /* 0x0ffffffe02027810 */ /* 0x002fcc0007ffe0ff */
[----:B------:R-:W1:Y:S02]  /*0780*/  F2I.FTZ.U32.TRUNC.NTZ R3, R2 ;  /* 0x0000000200037305 */ /* 0x000e64000021f000 */
[----:B-1----:R-:W-:-:S04]  /*0790*/  IMAD.MOV R2, RZ, RZ, -R3 ;  /* 0x000000ffff027224 */ /* 0x002fc800078e0a03 */
[----:B------:R-:W-:Y:S02]  /*07a0*/  IMAD R4, R2, R5, RZ ;  /* 0x0000000502047224 */ /* 0x000fe400078e02ff */
        /* <DEDUP_REMOVED lines=45> */
[----:B------:R-:W-:-:S04]  /*0a80*/  IMAD R2, R10, R2, R4 ;  /* 0x000000020a027224 */ /* 0x000fc800078e0204 */
[----:B------:R-:W-:Y:S01]  /*0a90*/  IMAD R230, R2, 0x10000, R0 ;  /* 0x0001000002e67824 */ /* 0x000fe200078e0200 */
[----:B------:R-:W-:Y:S05]  /*0aa0*/  BRA `(.L_x_168) ;  /* 0x0000004000007947 */ /* 0x000fea0003800000 */
.L_x_159:
[----:B--2---:R-:W-:Y:S01]  /*0ab0*/  IMAD.MOV.U32 R229, RZ, RZ, RZ ;  /* 0x000000ffffe57224 */ /* 0x004fe200078e00ff */
[----:B------:R-:W-:Y:S01]  /*0ac0*/  MOV R230, RZ ;  /* 0x000000ff00e67202 */ /* 0x000fe20000000f00 */
[----:B------:R-:W-:Y:S01]  /*0ad0*/  IMAD.U32 R228, RZ, RZ, UR4 ;  /* 0x00000004ffe47e24 */ /* 0x000fe2000f8e00ff */
[----:B------:R-:W-:Y:S02]  /*0ae0*/  MOV R231, c[0x0][0x53c] ;  /* 0x00014f0000e77a02 */ /* 0x000fe40000000f00 */
.L_x_168:
[----:B------:R-:W-:Y:S01]  /*0af0*/  ISETP.NE.AND P0, PT, R14, RZ, PT ;  /* 0x000000ff0e00720c */ /* 0x000fe20003f05270 */
[----:B------:R-:W-:-:S12]  /*0b00*/  WARPSYNC 0xffffffff ;  /* 0xffffffff00007948 */ /* 0x000fd80003800000 */
[----:B------:R1:W-:Y:S04]  /*0b10*/  @!P0 STS.128 [0x20080], R228 ;  /* 0x020080e4ff008388 */ /* 0x0003e80000000c00 */
[----:B------:R-:W-:Y:S06]  /*0b20*/  BAR.ARV 0x5, 0x100 ;  /* 0x0144000000007b1d */ /* 0x000fec0000002000 */
.L_x_157:
[----:B-12---:R-:W-:-:S13]  /*0b30*/  ISETP.GE.AND P0, PT, R231, c[0x0][0x53c], PT ;  /* 0x00014f00e7007a0c */ /* 0x006fda0003f06270 */
[----:B------:R-:W-:Y:S05]  /*0b40*/  @P0 EXIT ;  /* 0x000000000000094d */ /* 0x000fea0003800000 */
[----:B------:R-:W1:Y:S01]  /*0b50*/  S2R R14, SR_TID.X ;  /* 0x00000000000e7919 */ /* 0x000e620000002100 */
[----:B------:R-:W-:Y:S01]  /*0b60*/  IMAD.MOV.U32 R19, RZ, RZ, 0x40 ;  /* 0x00000040ff137424 */ /* 0x000fe200078e00ff */
[----:B------:R-:W-:Y:S02]  /*0b70*/  ULDC UR4, c[0x0][0x2ac] ;  /* 0x0000ab0000047ab9 */ /* 0x000fe40000000800 */
[----:B------:R-:W-:Y:S02]  /*0b80*/  ULDC UR6, c[0x0][0x1d0] ;  /* 0x0000740000067ab9 */ /* 0x000fe40000000800 */
[----:B------:R-:W-:Y:S01]  /*0b90*/  UIMAD UR6, UR4, UR6, URZ ;  /* 0x00000006040672a4 */ /* 0x000fe2000f8e023f */
[----:B-1----:R-:W-:-:S04]  /*0ba0*/  SHF.R.S32.HI R12, RZ, 0x1f, R14 ;  /* 0x0000001fff0c7819 */ /* 0x002fc8000001140e */
[CC--:B------:R-:W-:Y:S02]  /*0bb0*/  LEA.HI R3, R12.reuse, R14.reuse, RZ, 0x4 ;  /* 0x0000000e0c037211 */ /* 0x0c0fe400078f20ff */
[----:B------:R-:W-:Y:S02]  /*0bc0*/  LEA.HI R8, R12, R14, RZ, 0x2 ;  /* 0x0000000e0c087211 */ /* 0x000fe400078f10ff */
[C---:B------:R-:W-:Y:S02]  /*0bd0*/  LOP3.LUT R0, R3.reuse, 0xfffffff0, RZ, 0xc0, !PT ;  /* 0xfffffff003007812 */ /* 0x040fe400078ec0ff */
[----:B------:R-:W-:Y:S02]  /*0be0*/  SHF.R.S32.HI R4, RZ, 0x4, R3 ;  /* 0x00000004ff047819 */ /* 0x000fe40000011403 */
[----:B------:R-:W-:Y:S01]  /*0bf0*/  SHF.R.S32.HI R7, RZ, 0x2, R8 ;  /* 0x00000002ff077819 */ /* 0x000fe20000011408 */
[----:B------:R-:W-:Y:S01]  /*0c00*/  IMAD.IADD R0, R14, 0x1, -R0 ;  /* 0x000000010e007824 */ /* 0x000fe200078e0a00 */
[----:B------:R-:W-:-:S02]  /*0c10*/  LEA.HI R3, R3, R4, RZ, 0x1 ;  /* 0x0000000403037211 */ /* 0x000fc400078f08ff */
[----:B------:R-:W-:Y:S02]  /*0c20*/  SHF.R.S32.HI R2, RZ, 0x1f, R8 ;  /* 0x0000001fff027819 */ /* 0x000fe40000011408 */
[----:B------:R-:W-:Y:S02]  /*0c30*/  SHF.R.S32.HI R5, RZ, 0x1f, R0 ;  /* 0x0000001fff057819 */ /* 0x000fe40000011400 */
[----:B------:R-:W-:Y:S02]  /*0c40*/  LOP3.LUT R3, R3, 0xfffffffe, RZ, 0xc0, !PT ;  /* 0xfffffffe03037812 */ /* 0x000fe400078ec0ff */
[----:B------:R-:W-:Y:S02]  /*0c50*/  LEA.HI R2, R2, R7, RZ, 0x3 ;  /* 0x0000000702027211 */ /* 0x000fe400078f18ff */
[----:B------:R-:W-:Y:S01]  /*0c60*/  LEA.HI R13, R5, R0, RZ, 0x3 ;  /* 0x00000000050d7211 */ /* 0x000fe200078f18ff */
[----:B------:R-:W-:Y:S01]  /*0c70*/  IMAD.IADD R11, R4, 0x1, -R3 ;  /* 0x00000001040b7824 */ /* 0x000fe200078e0a03 */
[----:B------:R-:W-:-:S02]  /*0c80*/  LOP3.LUT R2, R2, 0xfffffff8, RZ, 0xc0, !PT ;  /* 0xfffffff802027812 */ /* 0x000fc400078ec0ff */
[----:B------:R-:W-:Y:S02]  /*0c90*/  LOP3.LUT R3, R13, 0xfffffff8, RZ, 0xc0, !PT ;  /* 0xfffffff80d037812 */ /* 0x000fe400078ec0ff */
[CC--:B------:R-:W-:Y:S01]  /*0ca0*/  LEA.HI R208, R12.reuse, R14.reuse, RZ, 0x3 ;  /* 0x0000000e0cd07211 */ /* 0x0c0fe200078f18ff */
[----:B------:R-:W-:Y:S01]  /*0cb0*/  IMAD.IADD R7, R7, 0x1, -R2 ;  /* 0x0000000107077824 */ /* 0x000fe200078e0a02 */
[----:B------:R-:W-:Y:S01]  /*0cc0*/  LEA.HI R6, R12, R14, RZ, 0x5 ;  /* 0x0000000e0c067211 */ /* 0x000fe200078f28ff */
[----:B------:R-:W-:Y:S01]  /*0cd0*/  IMAD.IADD R5, R0, 0x1, -R3 ;  /* 0x0000000100057824 */ /* 0x000fe200078e0a03 */
[----:B------:R-:W-:Y:S02]  /*0ce0*/  LOP3.LUT R2, R208, 0xfffffff8, RZ, 0xc0, !PT ;  /* 0xfffffff8d0027812 */ /* 0x000fe400078ec0ff */
[----:B------:R-:W-:Y:S02]  /*0cf0*/  LOP3.LUT R0, R6, 0xffffffe0, RZ, 0xc0, !PT ;  /* 0xffffffe006007812 */ /* 0x000fe400078ec0ff */
[----:B------:R-:W-:Y:S01]  /*0d00*/  SHF.R.S32.HI R4, RZ, 0x5, R6 ;  /* 0x00000005ff047819 */ /* 0x000fe20000011406 */
[C---:B------:R-:W-:Y:S01]  /*0d10*/  IMAD.IADD R213, R14.reuse, 0x1, -R2 ;  /* 0x000000010ed57824 */ /* 0x040fe200078e0a02 */
[----:B------:R-:W-:Y:S01]  /*0d20*/  SHF.R.S32.HI R2, RZ, 0x1f, R6 ;  /* 0x0000001fff027819 */ /* 0x000fe20000011406 */
[----:B------:R-:W-:Y:S01]  /*0d30*/  IMAD.IADD R28, R14, 0x1, -R0 ;  /* 0x000000010e1c7824 */ /* 0x000fe200078e0a00 */
[----:B------:R-:W-:Y:S01]  /*0d40*/  LOP3.LUT R3, R8, 0xfffffffc, RZ, 0xc0, !PT ;  /* 0xfffffffc08037812 */ /* 0x000fe200078ec0ff */
[C---:B------:R-:W-:Y:S01]  /*0d50*/  IMAD.SHL.U32 R8, R213.reuse, 0x40, RZ ;  /* 0x00000040d5087824 */ /* 0x040fe200078e00ff */
[----:B------:R-:W-:Y:S01]  /*0d60*/  LEA.HI R0, R2, R4, RZ, 0x3 ;  /* 0x0000000402007211 */ /* 0x000fe200078f18ff */
[C---:B------:R-:W-:Y:S01]  /*0d70*/  IMAD.SHL.U32 R140, R213.reuse, 0x4, RZ ;  /* 0x00000004d58c7824 */ /* 0x040fe200078e00ff */
[----:B------:R-:W-:Y:S01]  /*0d80*/  SHF.R.S32.HI R9, RZ, 0x1f, R28 ;  /* 0x0000001fff097819 */ /* 0x000fe2000001141c */
[----:B------:R-:W-:Y:S01]  /*0d90*/  IMAD.IADD R6, R14, 0x1, -R3 ;  /* 0x000000010e067824 */ /* 0x000fe200078e0a03 */
[----:B------:R-:W-:Y:S01]  /*0da0*/  LOP3.LUT R2, R8, 0x1c0, RZ, 0xc0, !PT ;  /* 0x000001c008027812 */ /* 0x000fe200078ec0ff */
[----:B------:R-:W-:Y:S01]  /*0db0*/  IMAD.SHL.U32 R134, R213, 0x8, RZ ;  /* 0x00000008d5867824 */ /* 0x000fe200078e00ff */
[----:B------:R-:W-:-:S02]  /*0dc0*/  LOP3.LUT R0, R0, 0xffffff8, RZ, 0xc0, !PT ;  /* 0x0ffffff800007812 */ /* 0x000fc400078ec0ff */
[----:B------:R-:W-:Y:S02]  /*0dd0*/  LEA.HI R16, R9, R28, RZ, 0x2 ;  /* 0x0000001c09107211 */ /* 0x000fe400078f10ff */
[----:B------:R-:W-:Y:S01]  /*0de0*/  LOP3.LUT R9, R7, 0x1, RZ, 0xc0, !PT ;  /* 0x0000000107097812 */ /* 0x000fe200078ec0ff */
[----:B------:R-:W-:Y:S01]  /*0df0*/  IMAD.IADD R3, R4, 0x1, -R0 ;  /* 0x0000000104037824 */ /* 0x000fe200078e0a00 */
[----:B------:R-:W-:Y:S02]  /*0e00*/  LOP3.LUT R10, R2, 0x8, R208, 0xf8, !PT ;  /* 0x00000008020a7812 */ /* 0x000fe400078ef8d0 */
[----:B------:R-:W-:Y:S02]  /*0e10*/  SHF.R.U32.HI R8, RZ, 0x3, R2 ;  /* 0x00000003ff087819 */ /* 0x000fe40000011602 */
[----:B------:R-:W-:Y:S02]  /*0e20*/  SHF.R.S32.HI R2, RZ, 0x2, R16 ;  /* 0x00000002ff027819 */ /* 0x000fe40000011410 */
[----:B------:R-:W-:-:S02]  /*0e30*/  ISETP.NE.U32.AND P0, PT, R9, 0x1, PT ;  /* 0x000000010900780c */ /* 0x000fc40003f05070 */
[----:B------:R-:W-:Y:S01]  /*0e40*/  LOP3.LUT R9, R10, R8, RZ, 0x3c, !PT ;  /* 0x000000080a097212 */ /* 0x000fe200078e3cff */
[----:B------:R-:W-:Y:S01]  /*0e50*/  IMAD R26, R3, 0x10, R2 ;  /* 0x00000010031a7824 */ /* 0x000fe200078e0202 */
[----:B------:R-:W-:Y:S01]  /*0e60*/  LEA.HI R10, R12, R14, RZ, 0x6 ;  /* 0x0000000e0c0a7211 */ /* 0x000fe200078f30ff */
[----:B------:R-:W-:Y:S01]  /*0e70*/  IMAD.SHL.U32 R12, R4, 0x400, RZ ;  /* 0x00000400040c7824 */ /* 0x000fe200078e00ff */
[C---:B------:R-:W-:Y:S01]  /*0e80*/  R2P PR, R7.reuse, 0x6 ;  /* 0x0000000607007804 */ /* 0x040fe20000000000 */
[----:B------:R-:W-:Y:S01]  /*0e90*/  IMAD.SHL.U32 R2, R7, 0x40, RZ ;  /* 0x0000004007027824 */ /* 0x000fe200078e00ff */
[C---:B------:R-:W-:Y:S01]  /*0ea0*/  LOP3.LUT P4, RZ, R5.reuse, 0x2, RZ, 0xc0, !PT ;  /* 0x0000000205ff7812 */ /* 0x040fe2000788c0ff */
[C---:B------:R-:W-:Y:S01]  /*0eb0*/  IMAD.SHL.U32 R4, R5.reuse, 0x40, RZ ;  /* 0x0000004005047824 */ /* 0x040fe200078e00ff */
[----:B------:R-:W-:Y:S01]  /*0ec0*/  LOP3.LUT P3, RZ, R5, 0x4, RZ, 0xc0, !PT ;  /* 0x0000000405ff7812 */ /* 0x000fe2000786c0ff */
[----:B------:R-:W-:Y:S01]  /*0ed0*/  IMAD.SHL.U32 R5, R11, 0x8, RZ ;  /* 0x000000080b057824 */ /* 0x000fe200078e00ff */
[----:B------:R-:W-:Y:S01]  /*0ee0*/  LOP3.LUT R3, R2, 0x1c0, RZ, 0xc0, !PT ;  /* 0x000001c002037812 */ /* 0x000fe200078ec0ff */
[----:B------:R-:W-:Y:S01]  /*0ef0*/  STL [R1+0x4c], R26 ;  /* 0x00004c1a01007387 */ /* 0x000fe20000100800 */
[----:B------:R-:W-:-:S02]  /*0f00*/  LOP3.LUT R2, R4, 0x1c0, RZ, 0xc0, !PT ;  /* 0x000001c004027812 */ /* 0x000fc400078ec0ff */
[----:B------:R-:W-:Y:S02]  /*0f10*/  LEA.HI R0, R6, R6, RZ, 0x1 ;  /* 0x0000000606007211 */ /* 0x000fe400078f08ff */
[----:B------:R-:W-:Y:S02]  /*0f20*/  LEA.HI R4, R3, R3, RZ, 0x1d ;  /* 0x0000000303047211 */ /* 0x000fe400078fe8ff */
[----:B------:R-:W-:Y:S02]  /*0f30*/  LOP3.LUT R5, R2, 0x8, R5, 0xf8, !PT ;  /* 0x0000000802057812 */ /* 0x000fe400078ef805 */
[----:B------:R-:W-:Y:S01]  /*0f40*/  SHF.R.U32.HI R3, RZ, 0x3, R2 ;  /* 0x00000003ff037819 */ /* 0x000fe20000011602 */
[----:B------:R-:W-:Y:S01]  /*0f50*/  IMAD.SHL.U32 R2, R10, 0x8, RZ ;  /* 0x000000080a027824 */ /* 0x000fe200078e00ff */
[----:B------:R-:W-:Y:S02]  /*0f60*/  SHF.R.S32.HI R208, RZ, 0x3, R208 ;  /* 0x00000003ffd07819 */ /* 0x000fe400000114d0 */
[----:B------:R-:W-:Y:S01]  /*0f70*/  LOP3.LUT R8, R0, 0x1ffffffe, RZ, 0xc0, !PT ;  /* 0x1ffffffe00087812 */ /* 0x000fe200078ec0ff */
[----:B------:R-:W-:Y:S01]  /*0f80*/  IMAD R0, R11, 0x200, R9 ;  /* 0x000002000b007824 */ /* 0x000fe200078e0209 */
[----:B------:R-:W-:Y:S01]  /*0f90*/  IADD3 R17, R208, 0x20, RZ ;  /* 0x00000020d0117810 */ /* 0x000fe20007ffe0ff */
[----:B------:R-:W-:Y:S01]  /*0fa0*/  IMAD R219, R213, 0x20, R208 ;  /* 0x00000020d5db7824 */ /* 0x000fe200078e02d0 */
[----:B------:R-:W-:Y:S01]  /*0fb0*/  LOP3.LUT R220, R2, 0xfffffe00, RZ, 0xc0, !PT ;  /* 0xfffffe0002dc7812 */ /* 0x000fe200078ec0ff */
[----:B------:R-:W-:Y:S01]  /*0fc0*/  IMAD.IADD R18, R6, 0x1, -R8 ;  /* 0x0000000106127824 */ /* 0x000fe200078e0a08 */
[----:B------:R-:W-:Y:S01]  /*0fd0*/  IADD3 R15, R208, 0x40, RZ ;  /* 0x00000040d00f7810 */ /* 0x000fe20007ffe0ff */
[----:B------:R-:W-:Y:S01]  /*0fe0*/  IMAD R6, R6, 0x2, R12 ;  /* 0x0000000206067824 */ /* 0x000fe200078e020c */
[----:B------:R-:W-:Y:S01]  /*0ff0*/  LOP3.LUT R11, R5, R3, RZ, 0x3c, !PT ;  /* 0x00000003050b7212 */ /* 0x000fe200078e3cff */
[C---:B------:R-:W-:Y:S01]  /*1000*/  IMAD.SHL.U32 R2, R208.reuse, 0x40, RZ ;  /* 0x00000040d0027824 */ /* 0x040fe200078e00ff */
[----:B------:R-:W-:Y:S01]  /*1010*/  IADD3 R14, R208, 0x60, RZ ;  /* 0x00000060d00e7810 */ /* 0x000fe20007ffe0ff */
[----:B------:R-:W-:Y:S01]  /*1020*/  IMAD.IADD R8, R6, 0x1, R4 ;  /* 0x0000000106087824 */ /* 0x000fe200078e0204 */
[----:B------:R-:W-:Y:S01]  /*1030*/  SHF.R.S32.HI R5, RZ, 0x1f, R17 ;  /* 0x0000001fff057819 */ /* 0x000fe20000011411 */
[----:B------:R-:W-:Y:S01]  /*1040*/  IMAD.SHL.U32 R3, R15, 0x40, RZ ;  /* 0x000000400f037824 */ /* 0x000fe200078e00ff */
[----:B------:R-:W-:Y:S01]  /*1050*/  IADD3 R139, R140, 0x40, RZ ;  /* 0x000000408c8b7810 */ /* 0x000fe20007ffe0ff */
[----:B------:R-:W-:Y:S01]  /*1060*/  IMAD.SHL.U32 R4, R17, 0x40, RZ ;  /* 0x0000004011047824 */ /* 0x000fe200078e00ff */
[----:B------:R-:W-:Y:S01]  /*1070*/  LOP3.LUT R218, R2, 0x1c0, RZ, 0xc0, !PT ;  /* 0x000001c002da7812 */ /* 0x000fe200078ec0ff */
[----:B------:R-:W-:Y:S01]  /*1080*/  IMAD.SHL.U32 R2, R14, 0x40, RZ ;  /* 0x000000400e027824 */ /* 0x000fe200078e00ff */
[----:B------:R-:W-:Y:S01]  /*1090*/  LEA.HI R5, R5, R17, RZ, 0x3 ;  /* 0x0000001105057211 */ /* 0x000fe200078f18ff */
[----:B------:R-:W-:Y:S01]  /*10a0*/  IMAD.IADD R136, R140, 0x1, R139 ;  /* 0x000000018c887824 */ /* 0x000fe200078e028b */
[----:B------:R-:W-:Y:S01]  /*10b0*/  SHF.R.S32.HI R7, RZ, 0x1f, R14 ;  /* 0x0000001fff077819 */ /* 0x000fe2000001140e */
[----:B------:R-:W-:Y:S01]  /*10c0*/  IMAD.SHL.U32 R237, R8, 0x2, RZ ;  /* 0x0000000208ed7824 */ /* 0x000fe200078e00ff */
[----:B------:R-:W-:Y:S01]  /*10d0*/  LOP3.LUT R30, R3, 0x1c0, RZ, 0xc0, !PT ;  /* 0x000001c0031e7812 */ /* 0x000fe200078ec0ff */
[----:B------:R-:W-:Y:S01]  /*10e0*/  IMAD.SHL.U32 R3, R5, 0x40, RZ ;  /* 0x0000004005037824 */ /* 0x000fe200078e00ff */
[----:B------:R-:W-:-:S02]  /*10f0*/  LOP3.LUT R31, R4, 0x1c0, RZ, 0xc0, !PT ;  /* 0x000001c0041f7812 */ /* 0x000fc400078ec0ff */
[----:B------:R-:W-:Y:S02]  /*1100*/  SHF.R.S32.HI R6, RZ, 0x1f, R15 ;  /* 0x0000001fff067819 */ /* 0x000fe4000001140f */
[----:B------:R-:W-:Y:S01]  /*1110*/  LEA.HI R4, R7, R14, RZ, 0x3 ;  /* 0x0000000e07047211 */ /* 0x000fe200078f18ff */
[----:B------:R-:W-:Y:S01]  /*1120*/  IMAD.SHL.U32 R7, R13, 0x40, RZ ;  /* 0x000000400d077824 */ /* 0x000fe200078e00ff */
[----:B------:R-:W-:Y:S02]  /*1130*/  LOP3.LUT R29, R2, 0x1c0, RZ, 0xc0, !PT ;  /* 0x000001c0021d7812 */ /* 0x000fe400078ec0ff */
[----:B------:R-:W-:Y:S01]  /*1140*/  SHF.R.S32.HI R2, RZ, 0x1f, R136 ;  /* 0x0000001fff027819 */ /* 0x000fe20000011488 */
[----:B------:R-:W-:Y:S01]  /*1150*/  IMAD.SHL.U32 R4, R4, 0x40, RZ ;  /* 0x0000004004047824 */ /* 0x000fe200078e00ff */
[----:B------:R-:W-:Y:S02]  /*1160*/  LEA.HI R6, R6, R15, RZ, 0x3 ;  /* 0x0000000f06067211 */ /* 0x000fe400078f18ff */
[----:B------:R-:W-:-:S02]  /*1170*/  LOP3.LUT R24, R3, 0xfffffe00, RZ, 0xc0, !PT ;  /* 0xfffffe0003187812 */ /* 0x000fc400078ec0ff */
[-C--:B------:R-:W-:Y:S01]  /*1180*/  LEA.HI R3, R2, R136.reuse, RZ, 0x6 ;  /* 0x0000008802037211 */ /* 0x080fe200078f30ff */
[----:B------:R-:W-:Y:S01]  /*1190*/  IMAD.SHL.U32 R6, R6, 0x40, RZ ;  /* 0x0000004006067824 */ /* 0x000fe200078e00ff */
[----:B------:R-:W-:Y:S01]  /*11a0*/  LEA.HI R5, R2, R136, RZ, 0x3 ;  /* 0x0000008802057211 */ /* 0x000fe200078f18ff */
[----:B------:R-:W-:Y:S01]  /*11b0*/  STL [R1+0xc], R24 ;  /* 0x00000c1801007387 */ /* 0x000fe20000100800 */
[----:B------:R-:W-:Y:S01]  /*11c0*/  LOP3.LUT R20, R4, 0xfffffe00, RZ, 0xc0, !PT ;  /* 0xfffffe0004147812 */ /* 0x000fe200078ec0ff */
[----:B------:R-:W-:Y:S01]  /*11d0*/  IMAD.SHL.U32 R2, R3, 0x80, RZ ;  /* 0x0000008003027824 */ /* 0x000fe200078e00ff */
[----:B------:R-:W-:Y:S02]  /*11e0*/  SHF.R.U32.HI R27, RZ, 0x3, R218 ;  /* 0x00000003ff1b7819 */ /* 0x000fe400000116da */
[----:B------:R-:W-:Y:S02]  /*11f0*/  SHF.R.U32.HI R25, RZ, 0x3, R31 ;  /* 0x00000003ff197819 */ /* 0x000fe4000001161f */
[----:B------:R-:W-:-:S02]  /*1200*/  LOP3.LUT R9, R7, 0xfffffe00, RZ, 0xc0, !PT ;  /* 0xfffffe0007097812 */ /* 0x000fc400078ec0ff */
[--C-:B------:R-:W-:Y:S02]  /*1210*/  LOP3.LUT R4, R218, 0x38, R5.reuse, 0xf8, !PT ;  /* 0x00000038da047812 */ /* 0x100fe400078ef805 */
[----:B------:R-:W-:Y:S02]  /*1220*/  LOP3.LUT R3, R31, 0x38, R5, 0xf8, !PT ;  /* 0x000000381f037812 */ /* 0x000fe400078ef805 */
[----:B------:R-:W-:Y:S02]  /*1230*/  SHF.R.U32.HI R23, RZ, 0x3, R30 ;  /* 0x00000003ff177819 */ /* 0x000fe4000001161e */
[----:B------:R-:W-:Y:S02]  /*1240*/  SHF.R.U32.HI R21, RZ, 0x3, R29 ;  /* 0x00000003ff157819 */ /* 0x000fe4000001161d */
[--C-:B------:R-:W-:Y:S02]  /*1250*/  LOP3.LUT R7, R30, 0x38, R5.reuse, 0xf8, !PT ;  /* 0x000000381e077812 */ /* 0x100fe400078ef805 */
[----:B------:R-:W-:-:S02]  /*1260*/  LOP3.LUT R10, R29, 0x38, R5, 0xf8, !PT ;  /* 0x000000381d0a7812 */ /* 0x000fc400078ef805 */
[----:B------:R-:W-:Y:S02]  /*1270*/  LOP3.LUT R22, R6, 0xfffffe00, RZ, 0xc0, !PT ;  /* 0xfffffe0006167812 */ /* 0x000fe400078ec0ff */
[----:B------:R-:W-:Y:S02]  /*1280*/  LOP3.LUT R8, R4, R27, RZ, 0x3c, !PT ;  /* 0x0000001b04087212 */ /* 0x000fe400078e3cff */
[----:B------:R-:W-:Y:S01]  /*1290*/  LOP3.LUT R6, R3, R25, RZ, 0x3c, !PT ;  /* 0x0000001903067212 */ /* 0x000fe200078e3cff */
[----:B------:R-:W-:Y:S01]  /*12a0*/  STL [R1+0x8], R22 ;  /* 0x0000081601007387 */ /* 0x000fe20000100800 */
[----:B------:R-:W-:Y:S02]  /*12b0*/  LOP3.LUT R2, R2, 0xffffe000, RZ, 0xc0, !PT ;  /* 0xffffe00002027812 */ /* 0x000fe400078ec0ff */
[----:B------:R-:W-:Y:S01]  /*12c0*/  LOP3.LUT R4, R7, R23, RZ, 0x3c, !PT ;  /* 0x0000001707047212 */ /* 0x000fe200078e3cff */
[----:B------:R-:W-:Y:S01]  /*12d0*/  STL [R1+0x4], R20 ;  /* 0x0000041401007387 */ /* 0x000fe20000100800 */
[----:B------:R-:W-:-:S02]  /*12e0*/  LOP3.LUT R3, R10, R21, RZ, 0x3c, !PT ;  /* 0x000000150a037212 */ /* 0x000fc400078e3cff */
[-C--:B------:R-:W-:Y:S02]  /*12f0*/  IADD3 R17, R8, R2.reuse, R220 ;  /* 0x0000000208117210 */ /* 0x080fe40007ffe0dc */
[-C--:B------:R-:W-:Y:S02]  /*1300*/  IADD3 R15, R6, R2.reuse, R24 ;  /* 0x00000002060f7210 */ /* 0x080fe40007ffe018 */
[-C--:B------:R-:W-:Y:S02]  /*1310*/  IADD3 R14, R4, R2.reuse, R22 ;  /* 0x00000002040e7210 */ /* 0x080fe40007ffe016 */
[----:B------:R-:W-:Y:S02]  /*1320*/  IADD3 R13, R3, R2, R20 ;  /* 0x00000002030d7210 */ /* 0x000fe40007ffe014 */
[C---:B------:R-:W-:Y:S02]  /*1330*/  IADD3 R2, R237.reuse, 0x80, RZ ;  /* 0x00000080ed027810 */ /* 0x040fe40007ffe0ff */
[----:B------:R-:W-:-:S02]  /*1340*/  IADD3 R238, R237, 0x70, RZ ;  /* 0x00000070edee7810 */ /* 0x000fc40007ffe0ff */
[----:B------:R-:W-:Y:S02]  /*1350*/  @P0 IADD3 R238, R2, 0x10, RZ ;  /* 0x0000001002ee0810 */ /* 0x000fe40007ffe0ff */
[----:B------:R-:W-:Y:S02]  /*1360*/  LOP3.LUT R2, R218, 0x38, R134, 0xf8, !PT ;  /* 0x00000038da027812 */ /* 0x000fe400078ef886 */
[----:B------:R-:W-:Y:S02]  /*1370*/  IADD3 R143, R140, 0x20, RZ ;  /* 0x000000208c8f7810 */ /* 0x000fe40007ffe0ff */
[CC--:B------:R-:W-:Y:S01]  /*1380*/  IADD3 R3, R11.reuse, R9.reuse, R12 ;  /* 0x000000090b037210 */ /* 0x0c0fe20007ffe00c */
[----:B------:R-:W-:Y:S01]  /*1390*/  IMAD.MOV.U32 R12, RZ, RZ, 0x20 ;  /* 0x00000020ff0c7424 */ /* 0x000fe200078e00ff */
[----:B------:R-:W-:Y:S02]  /*13a0*/  LOP3.LUT R4, R11, R9, RZ, 0xfc, !PT ;  /* 0x000000090b047212 */ /* 0x000fe400078efcff */
[----:B------:R-:W-:-:S02]  /*13b0*/  LOP3.LUT R27, R2, R27, RZ, 0x3c, !PT ;  /* 0x0000001b021b7212 */ /* 0x000fc400078e3cff */
[----:B------:R-:W-:Y:S01]  /*13c0*/  LOP3.LUT R9, R30, 0x38, R134, 0xf8, !PT ;  /* 0x000000381e097812 */ /* 0x000fe200078ef886 */
[----:B------:R-:W-:Y:S01]  /*13d0*/  IMAD.SHL.U32 R30, R143, 0x2, RZ ;  /* 0x000000028f1e7824 */ /* 0x000fe200078e00ff */
[----:B------:R-:W-:Y:S01]  /*13e0*/  LOP3.LUT R8, R16, 0x7ffffffc, RZ, 0xc0, !PT ;  /* 0x7ffffffc10087812 */ /* 0x000fe200078ec0ff */
[----:B------:R-:W-:Y:S01]  /*13f0*/  IMAD.SHL.U32 R16, R139, 0x2, RZ ;  /* 0x000000028b107824 */ /* 0x000fe200078e00ff */
[----:B------:R-:W-:Y:S01]  /*1400*/  IADD3 R142, R140, 0x60, RZ ;  /* 0x000000608c8e7810 */ /* 0x000fe20007ffe0ff */
[----:B------:R-:W-:Y:S01]  /*1410*/  STL [R1+0x48], R27 ;  /* 0x0000481b01007387 */ /* 0x000fe20000100800 */
[----:B------:R-:W-:Y:S01]  /*1420*/  SHF.R.S32.HI R6, RZ, 0x1f, R208 ;  /* 0x0000001fff067819 */ /* 0x000fe200000114d0 */
[----:B------:R-:W-:Y:S01]  /*1430*/  IMAD.IADD R8, R28, 0x1, -R8 ;  /* 0x000000011c087824 */ /* 0x000fe200078e0a08 */
[----:B------:R-:W-:Y:S01]  /*1440*/  SHF.R.S32.HI R7, RZ, 0x1f, R143 ;  /* 0x0000001fff077819 */ /* 0x000fe2000001148f */
[----:B------:R-:W-:Y:S01]  /*1450*/  STL [R1+0x38], R30 ;  /* 0x0000381e01007387 */ /* 0x000fe20000100800 */
[----:B------:R-:W-:Y:S01]  /*1460*/  SHF.R.S32.HI R6, RZ, 0x1f, R139 ;  /* 0x0000001fff067819 */ /* 0x000fe2000001148b */
[----:B------:R-:W-:Y:S01]  /*1470*/  IMAD.SHL.U32 R249, R8, 0x2, RZ ;  /* 0x0000000208f97824 */ /* 0x000fe200078e00ff */
[----:B------:R-:W-:Y:S01]  /*1480*/  LOP3.LUT R11, R29, 0x38, R134, 0xf8, !PT ;  /* 0x000000381d0b7812 */ /* 0x000fe200078ef886 */
[----:B------:R-:W-:Y:S01]  /*1490*/  IMAD.SHL.U32 R29, R142, 0x2, RZ ;  /* 0x000000028e1d7824 */ /* 0x000fe200078e00ff */
[----:B------:R-:W-:Y:S01]  /*14a0*/  SHF.R.S32.HI R2, RZ, 0x1f, R142 ;  /* 0x0000001fff027819 */ /* 0x000fe2000001148e */
[----:B------:R1:W-:Y:S01]  /*14b0*/  STL [R1+0x3c], R16 ;  /* 0x00003c1001007387 */ /* 0x0003e20000100800 */
[----:B------:R-:W-:Y:S01]  /*14c0*/  LOP3.LUT R10, R31, 0x38, R134, 0xf8, !PT ;  /* 0x000000381f0a7812 */ /* 0x000fe200078ef886 */
[----:B------:R-:W-:Y:S01]  /*14d0*/  IMAD R8, R18, 0x8, R26 ;  /* 0x0000000812087824 */ /* 0x000fe200078e021a */
[----:B------:R-:W-:Y:S01]  /*14e0*/  SHF.L.U64.HI R2, R142, 0x1, R2 ;  /* 0x000000018e027819 */ /* 0x000fe20000010202 */
[----:B------:R-:W-:Y:S01]  /*14f0*/  STL [R1+0x40], R29 ;  /* 0x0000401d01007387 */ /* 0x000fe20000100800 */
[----:B------:R-:W-:-:S02]  /*1500*/  LOP3.LUT R10, R24, R10, R25, 0xf6, !PT ;  /* 0x0000000a180a7212 */ /* 0x000fc400078ef619 */
[----:B------:R-:W-:Y:S02]  /*1510*/  LOP3.LUT R9, R22, R9, R23, 0xf6, !PT ;  /* 0x0000000916097212 */ /* 0x000fe400078ef617 */
[----:B------:R-:W-:Y:S02]  /*1520*/  LEA R184, R0, 0xc080, 0x1 ;  /* 0x0000c08000b87811 */ /* 0x000fe400078e08ff */
[----:B------:R-:W-:Y:S02]  /*1530*/  SHF.R.S32.HI R0, RZ, 0x3, R5 ;  /* 0x00000003ff007819 */ /* 0x000fe40000011405 */
[----:B------:R-:W-:Y:S02]  /*1540*/  LEA R10, R10, 0x10080, 0x1 ;  /* 0x000100800a0a7811 */ /* 0x000fe400078e08ff */
[----:B------:R-:W-:Y:S02]  /*1550*/  LOP3.LUT R205, R5, 0xfffffff8, RZ, 0xc0, !PT ;  /* 0xfffffff805cd7812 */ /* 0x000fe400078ec0ff */
[----:B------:R-:W-:-:S02]  /*1560*/  LEA R9, R9, 0x10080, 0x1 ;  /* 0x0001008009097811 */ /* 0x000fc400078e08ff */
[C---:B------:R-:W-:Y:S02]  /*1570*/  IADD3 R35, R249.reuse, 0x18, RZ ;  /* 0x00000018f9237810 */ /* 0x040fe40007ffe0ff */
[C---:B------:R-:W-:Y:S02]  /*1580*/  IADD3 R34, R249.reuse, 0x30, RZ ;  /* 0x00000030f9227810 */ /* 0x040fe40007ffe0ff */
[----:B------:R-:W-:Y:S02]  /*1590*/  IADD3 R31, R249, 0x48, RZ ;  /* 0x00000048f91f7810 */ /* 0x000fe40007ffe0ff */
[----:B-1----:R-:W-:Y:S02]  /*15a0*/  SHF.L.U64.HI R16, R143, 0x1, R7 ;  /* 0x000000018f107819 */ /* 0x002fe40000010207 */
[----:B------:R-:W-:Y:S02]  /*15b0*/  SHF.L.U64.HI R7, R139, 0x1, R6 ;  /* 0x000000018b077819 */ /* 0x000fe40000010206 */
[C---:B------:R-:W-:Y:S01]  /*15c0*/  IADD3 R28, R249.reuse, 0x60, RZ ;  /* 0x00000060f91c7810 */ /* 0x040fe20007ffe0ff */
[----:B------:R-:W-:Y:S01]  /*15d0*/  STL [R1+0x34], R16 ;  /* 0x0000341001007387 */ /* 0x000fe20000100800 */
[----:B------:R-:W-:-:S02]  /*15e0*/  IADD3 R25, R249, 0x78, RZ ;  /* 0x00000078f9197810 */ /* 0x000fc40007ffe0ff */
[C---:B------:R-:W-:Y:S01]  /*15f0*/  IADD3 R22, R249.reuse, 0x90, RZ ;  /* 0x00000090f9167810 */ /* 0x040fe20007ffe0ff */
[----:B------:R1:W-:Y:S01]  /*1600*/  STL [R1+0x30], R7 ;  /* 0x0000300701007387 */ /* 0x0003e20000100800 */
[C---:B------:R-:W-:Y:S02]  /*1610*/  IADD3 R250, R249.reuse, 0xf8, RZ ;  /* 0x000000f8f9fa7810 */ /* 0x040fe40007ffe0ff */
[----:B------:R-:W-:Y:S01]  /*1620*/  SEL R6, R12, 0xffffffe0, !P1 ;  /* 0xffffffe00c067807 */ /* 0x000fe20004800000 */
[----:B------:R2:W-:Y:S01]  /*1630*/  STL [R1+0x2c], R2 ;  /* 0x00002c0201007387 */ /* 0x0005e20000100800 */
[C---:B------:R-:W-:Y:S02]  /*1640*/  IADD3 R252, R249.reuse, 0xe8, RZ ;  /* 0x000000e8f9fc7810 */ /* 0x040fe40007ffe0ff */
[----:B------:R-:W-:Y:S01]  /*1650*/  IADD3 R251, R249, 0xf0, RZ ;  /* 0x000000f0f9fb7810 */ /* 0x000fe20007ffe0ff */
[----:B------:R3:W-:Y:S01]  /*1660*/  STL [R1+0x50], R8 ;  /* 0x0000500801007387 */ /* 0x0007e20000100800 */
[----:B------:R-:W-:Y:S01]  /*1670*/  LEA R194, R3, 0x10080, 0x1 ;  /* 0x0001008003c27811 */ /* 0x000fe200078e08ff */
[----:B------:R-:W-:Y:S01]  /*1680*/  IMAD.IADD R241, R237, 0x1, R6 ;  /* 0x00000001edf17824 */ /* 0x000fe200078e0206 */
[----:B------:R-:W-:Y:S01]  /*1690*/  LEA R186, R4, 0x8080, 0x1 ;  /* 0x0000808004ba7811 */ /* 0x000fe200078e08ff */
[----:B------:R4:W-:Y:S01]  /*16a0*/  STL [R1], R0 ;  /* 0x0000000001007387 */ /* 0x0009e20000100800 */
[C---:B------:R-:W-:Y:S01]  /*16b0*/  IADD3 R37, R249.reuse, 0x8, RZ ;  /* 0x00000008f9257810 */ /* 0x040fe20007ffe0ff */
[----:B------:R-:W-:Y:S01]  /*16c0*/  IMAD.IADD R240, R6, 0x1, R238 ;  /* 0x0000000106f07824 */ /* 0x000fe200078e02ee */
[----:B------:R-:W-:Y:S01]  /*16d0*/  IADD3 R36, R249, 0x10, RZ ;  /* 0x00000010f9247810 */ /* 0x000fe20007ffe0ff */
[----:B------:R-:W-:Y:S01]  /*16e0*/  STL [R1+0x28], R10 ;  /* 0x0000280a01007387 */ /* 0x000fe20000100800 */
[----:B------:R-:W-:-:S02]  /*16f0*/  IADD3 R199, R134, 0x80, RZ ;  /* 0x0000008086c77810 */ /* 0x000fc40007ffe0ff */
[----:B------:R-:W-:Y:S01]  /*1700*/  IADD3 R200, R134, 0xc0, RZ ;  /* 0x000000c086c87810 */ /* 0x000fe20007ffe0ff */
[----:B------:R5:W-:Y:S01]  /*1710*/  STL [R1+0x24], R9 ;  /* 0x0000240901007387 */ /* 0x000be20000100800 */
[C---:B------:R-:W-:Y:S02]  /*1720*/  IADD3 R248, R249.reuse, 0x20, RZ ;  /* 0x00000020f9f87810 */ /* 0x040fe40007ffe0ff */
[----:B------:R-:W-:Y:S02]  /*1730*/  IADD3 R247, R249, 0x28, RZ ;  /* 0x00000028f9f77810 */ /* 0x000fe40007ffe0ff */
[----:B-1----:R-:W-:Y:S02]  /*1740*/  SEL R7, R19, 0xffffffc0, !P2 ;  /* 0xffffffc013077807 */ /* 0x002fe40005000000 */
[----:B------:R-:W-:Y:S02]  /*1750*/  IADD3 R33, R249, 0x38, RZ ;  /* 0x00000038f9217810 */ /* 0x000fe40007ffe0ff */
[----:B--2---:R-:W-:Y:S01]  /*1760*/  LOP3.LUT R2, R27, R220, RZ, 0xfc, !PT ;  /* 0x000000dc1b027212 */ /* 0x004fe200078efcff */
[----:B------:R-:W-:Y:S01]  /*1770*/  IMAD.IADD R245, R237, 0x1, R7 ;  /* 0x00000001edf57824 */ /* 0x000fe200078e0207 */
[----:B------:R-:W-:Y:S01]  /*1780*/  IADD3 R32, R249, 0x40, RZ ;  /* 0x00000040f9207810 */ /* 0x000fe20007ffe0ff */
[C---:B------:R-:W-:Y:S01]  /*1790*/  IMAD.IADD R244, R7.reuse, 0x1, R241 ;  /* 0x0000000107f47824 */ /* 0x040fe200078e02f1 */
[----:B---3--:R-:W-:Y:S01]  /*17a0*/  LOP3.LUT R8, R20, R11, R21, 0xf6, !PT ;  /* 0x0000000b14087212 */ /* 0x008fe200078ef615 */
[----:B------:R-:W-:Y:S01]  /*17b0*/  IMAD.IADD R243, R7, 0x1, R238 ;  /* 0x0000000107f37824 */ /* 0x000fe200078e02ee */
[----:B------:R-:W-:Y:S01]  /*17c0*/  LEA R235, R2, 0x10080, 0x1 ;  /* 0x0001008002eb7811 */ /* 0x000fe200078e08ff */
[----:B------:R-:W-:Y:S01]  /*17d0*/  IMAD.IADD R242, R240, 0x1, R7 ;  /* 0x00000001f0f27824 */ /* 0x000fe200078e0207 */
[----:B------:R-:W-:-:S02]  /*17e0*/  LEA R5, R8, 0x10080, 0x1 ;  /* 0x0001008008057811 */ /* 0x000fc400078e08ff */
[----:B------:R-:W-:Y:S02]  /*17f0*/  SHF.R.S32.HI R8, RZ, 0x1f, R35 ;  /* 0x0000001fff087819 */ /* 0x000fe40000011423 */
[----:B----4-:R-:W-:Y:S01]  /*1800*/  SEL R0, R19, 0xffffffc0, !P3 ;  /* 0xffffffc013007807 */ /* 0x010fe20005800000 */
[----:B------:R1:W-:Y:S01]  /*1810*/  STL [R1+0x20], R5 ;  /* 0x0000200501007387 */ /* 0x0003e20000100800 */
[----:B------:R-:W-:Y:S02]  /*1820*/  SHF.R.S32.HI R8, RZ, 0x1f, R34 ;  /* 0x0000001fff087819 */ /* 0x000fe40000011422 */
[----:B------:R-:W-:Y:S01]  /*1830*/  SEL R2, R12, 0xffffffe0, !P4 ;  /* 0xffffffe00c027807 */ /* 0x000fe20006000000 */
[----:B------:R-:W-:Y:S01]  /*1840*/  IMAD.IADD R197, R194, 0x1, R0 ;  /* 0x00000001c2c57824 */ /* 0x000fe200078e0200 */
[C---:B------:R-:W-:Y:S01]  /*1850*/  IADD3 R19, R249.reuse, 0xa8, RZ ;  /* 0x000000a8f9137810 */ /* 0x040fe20007ffe0ff */
[----:B------:R-:W-:Y:S01]  /*1860*/  IMAD.IADD R189, R0, 0x1, R186 ;  /* 0x0000000100bd7824 */ /* 0x000fe200078e02ba */
[----:B------:R-:W-:Y:S01]  /*1870*/  SHF.R.S32.HI R8, RZ, 0x1f, R31 ;  /* 0x0000001fff087819 */ /* 0x000fe2000001141f */
[----:B------:R-:W-:Y:S01]  /*1880*/  IMAD.IADD R195, R194, 0x1, R2 ;  /* 0x00000001c2c37824 */ /* 0x000fe200078e0202 */
[----:B------:R-:W-:Y:S01]  /*1890*/  IADD3 R12, R249, 0xc0, RZ ;  /* 0x000000c0f90c7810 */ /* 0x000fe20007ffe0ff */
[----:B------:R-:W-:Y:S01]  /*18a0*/  IMAD.IADD R187, R2, 0x1, R186 ;  /* 0x0000000102bb7824 */ /* 0x000fe200078e02ba */
[----:B------:R-:W-:Y:S01]  /*18b0*/  SHF.R.S32.HI R8, RZ, 0x1f, R28 ;  /* 0x0000001fff087819 */ /* 0x000fe2000001141c */
[----:B------:R-:W-:Y:S01]  /*18c0*/  IMAD.IADD R196, R195, 0x1, R0 ;  /* 0x00000001c3c47824 */ /* 0x000fe200078e0200 */
[----:B-----5:R-:W-:Y:S01]  /*18d0*/  IADD3 R9, R249, 0xd8, RZ ;  /* 0x000000d8f9097810 */ /* 0x020fe20007ffe0ff */
[----:B------:R-:W-:Y:S01]  /*18e0*/  IMAD.IADD R188, R0, 0x1, R187 ;  /* 0x0000000100bc7824 */ /* 0x000fe200078e02bb */
[----:B------:R-:W-:-:S02]  /*18f0*/  SHF.R.S32.HI R8, RZ, 0x1f, R25 ;  /* 0x0000001fff087819 */ /* 0x000fc40000011419 */
[----:B------:R-:W-:Y:S02]  /*1900*/  SHF.R.S32.HI R8, RZ, 0x1f, R22 ;  /* 0x0000001fff087819 */ /* 0x000fe40000011416 */
[----:B------:R-:W-:Y:S02]  /*1910*/  SHF.R.S32.HI R8, RZ, 0x1f, R19 ;  /* 0x0000001fff087819 */ /* 0x000fe40000011413 */
[----:B------:R-:W-:Y:S02]  /*1920*/  SHF.R.S32.HI R8, RZ, 0x1f, R12 ;  /* 0x0000001fff087819 */ /* 0x000fe4000001140c */
[----:B------:R-:W-:Y:S02]  /*1930*/  SHF.R.S32.HI R8, RZ, 0x1f, R9 ;  /* 0x0000001fff087819 */ /* 0x000fe40000011409 */
[----:B-1----:R-:W-:Y:S02]  /*1940*/  IADD3 R5, R249, 0xe0, RZ ;  /* 0x000000e0f9057810 */ /* 0x002fe40007ffe0ff */
[----:B------:R-:W-:-:S02]  /*1950*/  SHF.R.S32.HI R9, RZ, 0x1f, R252 ;  /* 0x0000001fff097819 */ /* 0x000fc400000114fc */
[----:B------:R-:W-:Y:S02]  /*1960*/  SHF.R.S32.HI R5, RZ, 0x1f, R5 ;  /* 0x0000001fff057819 */ /* 0x000fe40000011405 */
[----:B------:R-:W-:Y:S02]  /*1970*/  SHF.R.S32.HI R5, RZ, 0x1f, R250 ;  /* 0x0000001fff057819 */ /* 0x000fe400000114fa */
[----:B------:R-:W-:Y:S02]  /*1980*/  LEA R5, R17, 0x10080, 0x1 ;  /* 0x0001008011057811 */ /* 0x000fe400078e08ff */
[----:B------:R-:W-:Y:S02]  /*1990*/  SHF.R.S32.HI R8, RZ, 0x1f, R251 ;  /* 0x0000001fff087819 */ /* 0x000fe400000114fb */
[----:B------:R-:W-:Y:S01]  /*19a0*/  LEA R9, R15, 0x10080, 0x1 ;  /* 0x000100800f097811 */ /* 0x000fe200078e08ff */
[----:B------:R1:W-:Y:S01]  /*19b0*/  STL [R1+0x1c], R5 ;  /* 0x00001c0501007387 */ /* 0x0003e20000100800 */
[----:B------:R-:W-:-:S02]  /*19c0*/  LEA R8, R14, 0x10080, 0x1 ;  /* 0x000100800e087811 */ /* 0x000fc400078e08ff */
[C---:B------:R-:W-:Y:S01]  /*19d0*/  IADD3 R30, R249.reuse, 0x50, RZ ;  /* 0x00000050f91e7810 */ /* 0x040fe20007ffe0ff */
[----:B------:R2:W-:Y:S01]  /*19e0*/  STL [R1+0x18], R9 ;  /* 0x0000180901007387 */ /* 0x0005e20000100800 */
[C---:B------:R-:W-:Y:S02]  /*19f0*/  IADD3 R29, R249.reuse, 0x58, RZ ;  /* 0x00000058f91d7810 */ /* 0x040fe40007ffe0ff */
[C---:B------:R-:W-:Y:S01]  /*1a00*/  IADD3 R27, R249.reuse, 0x68, RZ ;  /* 0x00000068f91b7810 */ /* 0x040fe20007ffe0ff */
[----:B------:R2:W-:Y:S01]  /*1a10*/  STL [R1+0x14], R8 ;  /* 0x0000140801007387 */ /* 0x0005e20000100800 */
[C---:B------:R-:W-:Y:S02]  /*1a20*/  IADD3 R26, R249.reuse, 0x70, RZ ;  /* 0x00000070f91a7810 */ /* 0x040fe40007ffe0ff */
[C---:B------:R-:W-:Y:S02]  /*1a30*/  IADD3 R24, R249.reuse, 0x80, RZ ;  /* 0x00000080f9187810 */ /* 0x040fe40007ffe0ff */
[----:B------:R-:W-:-:S02]  /*1a40*/  IADD3 R23, R249, 0x88, RZ ;  /* 0x00000088f9177810 */ /* 0x000fc40007ffe0ff */
[C---:B------:R-:W-:Y:S02]  /*1a50*/  IADD3 R21, R249.reuse, 0x98, RZ ;  /* 0x00000098f9157810 */ /* 0x040fe40007ffe0ff */
[C---:B------:R-:W-:Y:S02]  /*1a60*/  IADD3 R20, R249.reuse, 0xa0, RZ ;  /* 0x000000a0f9147810 */ /* 0x040fe40007ffe0ff */
[C---:B------:R-:W-:Y:S02]  /*1a70*/  IADD3 R18, R249.reuse, 0xb0, RZ ;  /* 0x000000b0f9127810 */ /* 0x040fe40007ffe0ff */
[C---:B------:R-:W-:Y:S02]  /*1a80*/  IADD3 R16, R249.reuse, 0xb8, RZ ;  /* 0x000000b8f9107810 */ /* 0x040fe40007ffe0ff */
[----:B------:R-:W-:Y:S02]  /*1a90*/  IADD3 R11, R249, 0xc8, RZ ;  /* 0x000000c8f90b7810 */ /* 0x000fe40007ffe0ff */
[----:B-1----:R-:W-:-:S02]  /*1aa0*/  LEA R5, R13, 0x10080, 0x1 ;  /* 0x000100800d057811 */ /* 0x002fc400078e08ff */
[----:B------:R-:W-:Y:S02]  /*1ab0*/  IADD3 R10, R249, 0xd0, RZ ;  /* 0x000000d0f90a7810 */ /* 0x000fe40007ffe0ff */
[----:B------:R-:W-:Y:S01]  /*1ac0*/  SHF.R.S32.HI R38, RZ, 0x1f, R37 ;  /* 0x0000001fff267819 */ /* 0x000fe20000011425 */
[----:B------:R2:W-:Y:S01]  /*1ad0*/  STL [R1+0x10], R5 ;  /* 0x0000100501007387 */ /* 0x0005e20000100800 */
[----:B------:R-:W-:Y:S02]  /*1ae0*/  SHF.R.S32.HI R37, RZ, 0x1f, R36 ;  /* 0x0000001fff257819 */ /* 0x000fe40000011424 */
[----:B------:R-:W-:Y:S02]  /*1af0*/  SHF.R.S32.HI R135, RZ, 0x1f, R134 ;  /* 0x0000001fff877819 */ /* 0x000fe40000011486 */
[----:B------:R-:W-:Y:S02]  /*1b00*/  SHF.R.S32.HI R211, RZ, 0x1f, R199 ;  /* 0x0000001fffd37819 */ /* 0x000fe400000114c7 */
[----:B------:R-:W-:-:S02]  /*1b10*/  SHF.R.S32.HI R210, RZ, 0x1f, R200 ;  /* 0x0000001fffd27819 */ /* 0x000fc400000114c8 */
[----:B------:R-:W-:Y:S02]  /*1b20*/  SHF.R.S32.HI R209, RZ, 0x1f, R205 ;  /* 0x0000001fffd17819 */ /* 0x000fe400000114cd */
[----:B------:R-:W-:Y:S02]  /*1b30*/  SHF.R.S32.HI R36, RZ, 0x1f, R248 ;  /* 0x0000001fff247819 */ /* 0x000fe400000114f8 */
        /* <DEDUP_REMOVED lines=14> */
[----:B--2---:R-:W-:Y:S02]  /*1c20*/  SHF.R.S32.HI R10, RZ, 0x1f, R10 ;  /* 0x0000001fff0a7819 */ /* 0x004fe4000001140a */
.L_x_333:
[----:B------:R-:W-:-:S04]  /*1c30*/  IMAD.MOV.U32 R2, RZ, RZ, 0x4 ;  /* 0x00000004ff027424 */ /* 0x000fc800078e00ff */
[----:B------:R-:W-:-:S05]  /*1c40*/  IMAD.WIDE R2, R231, R2, c[0x0][0x588] ;  /* 0x00016200e7027625 */ /* 0x000fca00078e0202 */
[----:B------:R-:W2:Y:S01]  /*1c50*/  LDG.E R234, [R2.64] ;  /* 0x0000000802ea7981 */ /* 0x000ea2000c1e1900 */
[----:B------:R-:W-:Y:S01]  /*1c60*/  ISETP.NE.U32.AND P0, PT, RZ, c[0x0][0x370], PT ;  /* 0x0000dc00ff007a0c */ /* 0x000fe20003f05070 */
[----:B------:R-:W-:Y:S01]  /*1c70*/  IMAD.MOV.U32 R227, RZ, RZ, RZ ;  /* 0x000000ffffe37224 */ /* 0x000fe200078e00ff */
[----:B------:R-:W-:Y:S02]  /*1c80*/  ISETP.NE.U32.AND P4, PT, RZ, c[0x0][0x360], PT ;  /* 0x0000d800ff007a0c */ /* 0x000fe40003f85070 */
[----:B------:R-:W-:Y:S02]  /*1c90*/  ISETP.NE.AND.EX P1, PT, RZ, c[0x0][0x374], PT, P0 ;  /* 0x0000dd00ff007a0c */ /* 0x000fe40003f25300 */
[----:B------:R-:W-:Y:S02]  /*1ca0*/  ISETP.NE.AND.EX P4, PT, RZ, c[0x0][0x364], PT, P4 ;  /* 0x0000d900ff007a0c */ /* 0x000fe40003f85340 */
[----:B------:R-:W-:Y:S02]  /*1cb0*/  ISETP.NE.U32.AND P3, PT, RZ, c[0x0][0x348], PT ;  /* 0x0000d200ff007a0c */ /* 0x000fe40003f65070 */
[----:B------:R-:W-:-:S02]  /*1cc0*/  ISETP.NE.U32.AND P5, PT, RZ, c[0x0][0x350], PT ;  /* 0x0000d400ff007a0c */ /* 0x000fc40003fa5070 */
[----:B------:R-:W-:Y:S02]  /*1cd0*/  ISETP.NE.U32.AND P6, PT, RZ, c[0x0][0x358], PT ;  /* 0x0000d600ff007a0c */ /* 0x000fe40003fc5070 */
[----:B------:R-:W-:Y:S02]  /*1ce0*/  ISETP.NE.AND.EX P3, PT, RZ, c[0x0][0x34c], PT, P3 ;  /* 0x0000d300ff007a0c */ /* 0x000fe40003f65330 */
[----:B------:R-:W-:Y:S02]  /*1cf0*/  ISETP.NE.AND.EX P5, PT, RZ, c[0x0][0x354], PT, P5 ;  /* 0x0000d500ff007a0c */ /* 0x000fe40003fa5350 */
[----:B------:R-:W-:Y:S01]  /*1d00*/  ISETP.NE.AND.EX P6, PT, RZ, c[0x0][0x35c], PT, P6 ;  /* 0x0000d700ff007a0c */ /* 0x000fe20003fc5360 */
[----:B------:R-:W-:Y:S02]  /*1d10*/  IMAD.MOV.U32 R111, RZ, RZ, RZ ;  /* 0x000000ffff6f7224 */ /* 0x000fe400078e00ff */
[----:B------:R-:W-:Y:S02]  /*1d20*/  IMAD.MOV.U32 R12, RZ, RZ, RZ ;  /* 0x000000ffff0c7224 */ /* 0x000fe400078e00ff */
[----:B------:R-:W-:Y:S01]  /*1d30*/  IMAD.MOV.U32 R11, RZ, RZ, RZ ;  /* 0x000000ffff0b7224 */ /* 0x000fe200078e00ff */
[----:B--2---:R-:W-:Y:S01]  /*1d40*/  SHF.R.S32.HI R236, RZ, 0x1f, R234 ;  /* 0x0000001fffec7819 */ /* 0x004fe200000114ea */
[C---:B------:R-:W-:Y:S01]  /*1d50*/  IMAD.SHL.U32 R232, R234.reuse, 0x4, RZ ;  /* 0x00000004eae87824 */ /* 0x040fe200078e00ff */
[----:B------:R-:W-:-:S02]  /*1d60*/  @P1 LEA R4, P0, R234, c[0x0][0x370], 0x2 ;  /* 0x0000dc00ea041a11 */ /* 0x000fc400078010ff */
[C-C-:B------:R-:W-:Y:S02]  /*1d70*/  SHF.L.U64.HI R233, R234.reuse, 0x2, R236.reuse ;  /* 0x00000002eae97819 */ /* 0x140fe400000102ec */
[----:B------:R-:W-:Y:S02]  /*1d80*/  @P1 LEA.HI.X R5, R234, c[0x0][0x374], R236, 0x2, P0 ;  /* 0x0000dd00ea051a11 */ /* 0x000fe400000f14ec */
[C---:B------:R-:W-:Y:S02]  /*1d90*/  @P4 IADD3 R2, P0, R232.reuse, c[0x0][0x360], RZ ;  /* 0x0000d800e8024a10 */ /* 0x040fe40007f1e0ff */
[----:B------:R-:W-:Y:S01]  /*1da0*/  IADD3 R6, P2, R232, c[0x0][0x348], RZ ;  /* 0x0000d200e8067a10 */ /* 0x000fe20007f5e0ff */
[----:B------:R1:W5:Y:S01]  /*1db0*/  @P1 LDG.E R227, [R4.64] ;  /* 0x0000000804e31981 */ /* 0x000362000c1e1900 */
[----:B------:R-:W-:-:S05]  /*1dc0*/  @P4 IADD3.X R3, R233, c[0x0][0x364], RZ, P0, !PT ;  /* 0x0000d900e9034a10 */ /* 0x000fca00007fe4ff */
[----:B------:R2:W5:Y:S01]  /*1dd0*/  @P4 LDG.E R114, [R2.64] ;  /* 0x0000000802724981 */ /* 0x000562000c1e1900 */
[----:B------:R-:W-:-:S05]  /*1de0*/  IADD3.X R7, R233, c[0x0][0x34c], RZ, P2, !PT ;  /* 0x0000d300e9077a10 */ /* 0x000fca00017fe4ff */
[----:B------:R3:W5:Y:S01]  /*1df0*/  @P3 LDG.E R111, [R6.64] ;  /* 0x00000008066f3981 */ /* 0x000762000c1e1900 */
[C---:B-1----:R-:W-:Y:S02]  /*1e00*/  IADD3 R4, P1, R232.reuse, c[0x0][0x350], RZ ;  /* 0x0000d400e8047a10 */ /* 0x042fe40007f3e0ff */
[----:B--2---:R-:W-:Y:S02]  /*1e10*/  IADD3 R2, P0, R232, c[0x0][0x358], RZ ;  /* 0x0000d600e8027a10 */ /* 0x004fe40007f1e0ff */
[C---:B------:R-:W-:Y:S02]  /*1e20*/  IADD3.X R5, R233.reuse, c[0x0][0x354], RZ, P1, !PT ;  /* 0x0000d500e9057a10 */ /* 0x040fe40000ffe4ff */
[----:B------:R-:W-:-:S03]  /*1e30*/  IADD3.X R3, R233, c[0x0][0x35c], RZ, P0, !PT ;  /* 0x0000d700e9037a10 */ /* 0x000fc600007fe4ff */
[----:B------:R3:W5:Y:S04]  /*1e40*/  @P5 LDG.E R12, [R4.64] ;  /* 0x00000008040c5981 */ /* 0x000768000c1e1900 */
[----:B------:R3:W5:Y:S01]  /*1e50*/  @P6 LDG.E R11, [R2.64] ;  /* 0x00000008020b6981 */ /* 0x000762000c1e1900 */
[----:B------:R-:W-:Y:S01]  /*1e60*/  YIELD ;  /* 0x0000000000007946 */ /* 0x000fe20003800000 */
[----:B------:R-:W-:Y:S05]  /*1e70*/  @P4 BRA `(.L_x_169) ;  /* 0x0000005000004947 */ /* 0x000fea0003800000 */
[----:B-----5:R-:W-:Y:S01]  /*1e80*/  MOV R114, c[0x0][0x168] ;  /* 0x00005a0000727a02 */ /* 0x020fe20000000f00 */
[----:B------:R-:W-:Y:S05]  /*1e90*/  @!P3 BRA `(.L_x_169) ;  /* 0x000000300000b947 */ /* 0x000fea0003800000 */
[----:B------:R-:W2:Y:S04]  /*1ea0*/  LDG.E R8, [R6.64] ;  /* 0x0000000806087981 */ /* 0x000ea8000c1e1900 */
[----:B------:R-:W2:Y:S02]  /*1eb0*/  LDG.E R0, [R6.64+0x4] ;  /* 0x0000040806007981 */ /* 0x000ea4000c1e1900 */
[----:B--2---:R-:W-:-:S02]  /*1ec0*/  IADD3 R114, -R8, R0, RZ ;  /* 0x0000000008727210 */ /* 0x004fc40007ffe1ff */
.L_x_169:
[----:B------:R-:W-:-:S04]  /*1ed0*/  ISETP.NE.U32.AND P0, PT, RZ, c[0x0][0x368], PT ;  /* 0x0000da00ff007a0c */ /* 0x000fc80003f05070 */
[----:B------:R-:W-:-:S13]  /*1ee0*/  ISETP.NE.AND.EX P0, PT, RZ, c[0x0][0x36c], PT, P0 ;  /* 0x0000db00ff007a0c */ /* 0x000fda0003f05300 */
[----:B------:R-:W-:Y:S05]  /*1ef0*/  @!P0 BRA `(.L_x_170) ;  /* 0x0000004000008947 */ /* 0x000fea0003800000 */
[----:B---3--:R-:W-:-:S04]  /*1f00*/  IADD3 R4, P0, R232, c[0x0][0x368], RZ ;  /* 0x0000da00e8047a10 */ /* 0x008fc80007f1e0ff */
[----:B------:R-:W-:-:S05]  /*1f10*/  IADD3.X R5, R233, c[0x0][0x36c], RZ, P0, !PT ;  /* 0x0000db00e9057a10 */ /* 0x000fca00007fe4ff */
[----:B------:R1:W5:Y:S01]  /*1f20*/  LDG.E R10, [R4.64] ;  /* 0x00000008040a7981 */ /* 0x000362000c1e1900 */
[----:B------:R-:W-:Y:S05]  /*1f30*/  BRA `(.L_x_171) ;  /* 0x0000005000007947 */ /* 0x000fea0003800000 */
.L_x_170:
[----:B------:R-:W-:Y:S01]  /*1f40*/  MOV R10, UR6 ;  /* 0x00000006000a7c02 */ /* 0x000fe20008000f00 */
[----:B------:R-:W-:Y:S05]  /*1f50*/  @!P5 BRA `(.L_x_171) ;  /* 0x000000300000d947 */ /* 0x000fea0003800000 */
[----:B---3--:R-:W2:Y:S04]  /*1f60*/  LDG.E R6, [R4.64] ;  /* 0x0000000804067981 */ /* 0x008ea8000c1e1900 */
[----:B------:R-:W2:Y:S02]  /*1f70*/  LDG.E R0, [R4.64+0x4] ;  /* 0x0000040804007981 */ /* 0x000ea4000c1e1900 */
[----:B--2---:R-:W-:Y:S02]  /*1f80*/  IADD3 R10, -R6, R0, RZ ;  /* 0x00000000060a7210 */ /* 0x004fe40007ffe1ff */
.L_x_171:
[----:B-1-3--:R1:W2:Y:S04]  /*1f90*/  @P6 LDG.E R4, [R2.64] ;  /* 0x0000000802046981 */ /* 0x00a2a8000c1e1900 */
[----:B------:R1:W2:Y:S01]  /*1fa0*/  @P6 LDG.E R0, [R2.64+0x4] ;  /* 0x0000040802006981 */ /* 0x0002a2000c1e1900 */
[----:B------:R-:W-:Y:S01]  /*1fb0*/  ISETP.NE.U32.AND P0, PT, RZ, c[0x0][0x378], PT ;  /* 0x0000de00ff007a0c */ /* 0x000fe20003f05070 */
[----:B-----5:R-:W-:-:S03]  /*1fc0*/  IMAD.MOV.U32 R99, RZ, RZ, R10 ;  /* 0x000000ffff637224 */ /* 0x020fc600078e000a */
[----:B------:R-:W-:Y:S01]  /*1fd0*/  ISETP.NE.AND.EX P1, PT, RZ, c[0x0][0x37c], PT, P0 ;  /* 0x0000df00ff007a0c */ /* 0x000fe20003f25300 */
[----:B------:R-:W-:Y:S02]  /*1fe0*/  IMAD.MOV.U32 R55, RZ, RZ, c[0x0][0x228] ;  /* 0x00008a00ff377624 */ /* 0x000fe400078e00ff */
[----:B------:R-:W-:-:S10]  /*1ff0*/  IMAD.IADD R6, R10, 0x1, -R227 ;  /* 0x000000010a067824 */ /* 0x000fd400078e0ae3 */
[----:B-1----:R-:W-:-:S04]  /*2000*/  @P1 IADD3 R2, P0, R232, c[0x0][0x378], RZ ;  /* 0x0000de00e8021a10 */ /* 0x002fc80007f1e0ff */
[----:B------:R-:W-:-:S05]  /*2010*/  @P1 IADD3.X R3, R233, c[0x0][0x37c], RZ, P0, !PT ;  /* 0x0000df00e9031a10 */ /* 0x000fca00007fe4ff */
[----:B------:R1:W5:Y:S01]  /*2020*/  @P1 LDG.E R99, [R2.64] ;  /* 0x0000000802631981 */ /* 0x000362000c1e1900 */
[----:B------:R-:W-:Y:S01]  /*2030*/  BSSY B0, `(.L_x_172) ;  /* 0x000002f000007945 */ /* 0x000fe20003800000 */
[----:B-1----:R-:W-:-:S04]  /*2040*/  LOP3.LUT R2, R230, 0xff000000, RZ, 0xc0, !PT ;  /* 0xff000000e6027812 */ /* 0x002fc800078ec0ff */
[----:B------:R-:W-:Y:S01]  /*2050*/  SHF.R.U32.HI R2, RZ, 0x8, R2 ;  /* 0x00000008ff027819 */ /* 0x000fe20000011602 */
[----:B--2---:R-:W-:Y:S01]  /*2060*/  @P6 IMAD.IADD R55, R0, 0x1, -R4 ;  /* 0x0000000100376824 */ /* 0x004fe200078e0a04 */
[----:B------:R-:W-:-:S03]  /*2070*/  LOP3.LUT R0, R230, 0xff0000, RZ, 0xc0, !PT ;  /* 0x00ff0000e6007812 */ /* 0x000fc600078ec0ff */
[----:B------:R-:W-:Y:S01]  /*2080*/  IMAD.IADD R110, R6, 0x1, R55 ;  /* 0x00000001066e7824 */ /* 0x000fe200078e0237 */
[----:B------:R-:W-:-:S04]  /*2090*/  LEA.HI R2, R0, R2, RZ, 0x10 ;  /* 0x0000000200027211 */ /* 0x000fc800078f80ff */
[C---:B------:R-:W-:Y:S02]  /*20a0*/  ISETP.GE.AND P0, PT, R110.reuse, 0x1, PT ;  /* 0x000000016e00780c */ /* 0x040fe40003f06270 */
[----:B------:R-:W-:Y:S02]  /*20b0*/  IADD3 R0, R110, 0x1f, RZ ;  /* 0x0000001f6e007810 */ /* 0x000fe40007ffe0ff */
[----:B------:R-:W-:Y:S02]  /*20c0*/  SHF.R.U32.HI R239, RZ, 0x10, R2 ;  /* 0x00000010ffef7819 */ /* 0x000fe40000011602 */
[----:B------:R-:W-:Y:S02]  /*20d0*/  SHF.R.S32.HI R3, RZ, 0x1f, R0 ;  /* 0x0000001fff037819 */ /* 0x000fe40000011400 */
[----:B------:R-:W-:Y:S02]  /*20e0*/  ISETP.NE.AND P1, PT, R239, RZ, PT ;  /* 0x000000ffef00720c */ /* 0x000fe40003f25270 */
[----:B------:R-:W-:Y:S01]  /*20f0*/  LEA.HI R3, R3, R0, RZ, 0x5 ;  /* 0x0000000003037211 */ /* 0x000fe200078f28ff */
[----:B------:R-:W-:Y:S01]  /*2100*/  IMAD.MOV.U32 R0, RZ, RZ, RZ ;  /* 0x000000ffff007224 */ /* 0x000fe200078e00ff */
[----:B------:R-:W-:-:S02]  /*2110*/  LOP3.LUT R246, R2, 0xff, RZ, 0xc0, !PT ;  /* 0x000000ff02f67812 */ /* 0x000fc400078ec0ff */
[----:B------:R-:W-:Y:S02]  /*2120*/  SEL R97, R239, c[0x0][0x338], P1 ;  /* 0x0000ce00ef617a07 */ /* 0x000fe40000800000 */
[----:B------:R-:W-:Y:S01]  /*2130*/  SHF.R.S32.HI R100, RZ, 0x5, R3 ;  /* 0x00000005ff647819 */ /* 0x000fe20000011403 */
[----:B------:R-:W-:Y:S05]  /*2140*/  @!P0 BRA `(.L_x_173) ;  /* 0x000001d000008947 */ /* 0x000fea0003800000 */
[----:B------:R-:W-:Y:S02]  /*2150*/  IABS R0, R97 ;  /* 0x0000006100007213 */ /* 0x000fe40000000000 */
[----:B------:R-:W-:-:S03]  /*2160*/  IADD3 R5, R100, -0x1, R97 ;  /* 0xffffffff64057810 */ /* 0x000fc60007ffe061 */
[----:B------:R-:W-:Y:S01]  /*2170*/  IMAD.MOV.U32 R4, RZ, RZ, R0 ;  /* 0x000000ffff047224 */ /* 0x000fe200078e0000 */
[----:B------:R-:W-:-:S03]  /*2180*/  IABS R9, R5 ;  /* 0x0000000500097213 */ /* 0x000fc60000000000 */
[----:B------:R-:W1:Y:S08]  /*2190*/  I2F.RP R2, R4 ;  /* 0x0000000400027306 */ /* 0x000e700000209400 */
[----:B-1----:R-:W1:Y:S02]  /*21a0*/  MUFU.RCP R2, R2 ;  /* 0x0000000200027308 */ /* 0x002e640000001000 */
[----:B-1----:R-:W-:-:S06]  /*21b0*/  IADD3 R2, R2, 0xffffffe, RZ ;  /* 0x0ffffffe02027810 */ /* 0x002fcc0007ffe0ff */
[----:B------:R-:W1:Y:S02]  /*21c0*/  F2I.FTZ.U32.TRUNC.NTZ R3, R2 ;  /* 0x0000000200037305 */ /* 0x000e64000021f000 */
[----:B-1----:R-:W-:-:S04]  /*21d0*/  IMAD.MOV R0, RZ, RZ, -R3 ;  /* 0x000000ffff007224 */ /* 0x002fc800078e0a03 */
[----:B------:R-:W-:Y:S01]  /*21e0*/  IMAD.MOV.U32 R2, RZ, RZ, R0 ;  /* 0x000000ffff027224 */ /* 0x000fe200078e0000 */
[----:B------:R-:W-:-:S03]  /*21f0*/  IABS R0, R97 ;  /* 0x0000006100007213 */ /* 0x000fc60000000000 */
[----:B------:R-:W-:Y:S02]  /*2200*/  IMAD R7, R2, R4, RZ ;  /* 0x0000000402077224 */ /* 0x000fe400078e02ff */
[----:B------:R-:W-:Y:S02]  /*2210*/  IMAD.MOV.U32 R2, RZ, RZ, RZ ;  /* 0x000000ffff027224 */ /* 0x000fe400078e00ff */
        /* <DEDUP_REMOVED lines=16> */
.L_x_173:
[----:B------:R-:W-:Y:S05]  /*2320*/  BSYNC B0 ;  /* 0x0000000000007941 */ /* 0x000fea0003800000 */
.L_x_172:
[----:B------:R-:W2:Y:S01]  /*2330*/  LDL R4, [R1+0x48] ;  /* 0x0000480001047983 */ /* 0x000ea20000100800 */
[----:B------:R-:W-:-:S04]  /*2340*/  IMAD R2, R246, R0, RZ ;  /* 0x00000000f6027224 */ /* 0x000fc800078e02ff */
[C---:B------:R-:W-:Y:S02]  /*2350*/  IMAD.IADD R0, R2.reuse, 0x1, R0 ;  /* 0x0000000102007824 */ /* 0x040fe400078e0200 */
[----:B------:R-:W-:-:S03]  /*2360*/  IMAD R3, R2, 0x20, -R6 ;  /* 0x0000002002037824 */ /* 0x000fc600078e0a06 */
[----:B------:R-:W-:Y:S02]  /*2370*/  IMNMX R0, R100, R0, PT ;  /* 0x0000000064007217 */ /* 0x000fe40003800200 */
[----:B------:R-:W-:-:S03]  /*2380*/  IMNMX R3, RZ, R3, !PT ;  /* 0x00000003ff037217 */ /* 0x000fc60007800200 */
[----:B------:R-:W-:Y:S01]  /*2390*/  IMAD R0, R0, 0x20, -R6 ;  /* 0x0000002000007824 */ /* 0x000fe200078e0a06 */
[----:B------:R-:W-:-:S04]  /*23a0*/  SHF.R.U32.HI R80, RZ, 0x5, R3 ;  /* 0x00000005ff507819 */ /* 0x000fc80000011603 */
[----:B------:R-:W-:-:S04]  /*23b0*/  IMNMX R0, R0, R55, PT ;  /* 0x0000003700007217 */ /* 0x000fc80003800200 */
[----:B------:R-:W-:-:S13]  /*23c0*/  ISETP.GT.AND P0, PT, R0, R3, PT ;  /* 0x000000030000720c */ /* 0x000fda0003f04270 */
[----:B------:R-:W-:Y:S01]  /*23d0*/  @P0 IADD3 R2, R0, 0x1f, RZ ;  /* 0x0000001f00020810 */ /* 0x000fe20007ffe0ff */
[----:B------:R-:W-:-:S03]  /*23e0*/  IMAD.MOV.U32 R0, RZ, RZ, R80 ;  /* 0x000000ffff007224 */ /* 0x000fc600078e0050 */
[----:B------:R-:W-:-:S04]  /*23f0*/  @P0 SHF.R.S32.HI R3, RZ, 0x1f, R2 ;  /* 0x0000001fff030819 */ /* 0x000fc80000011402 */
[----:B------:R-:W-:-:S04]  /*2400*/  @P0 LEA.HI R2, R3, R2, RZ, 0x5 ;  /* 0x0000000203020211 */ /* 0x000fc800078f28ff */
[----:B------:R-:W-:-:S04]  /*2410*/  @P0 SHF.R.S32.HI R0, RZ, 0x5, R2 ;  /* 0x00000005ff000819 */ /* 0x000fc80000011402 */
[----:B------:R-:W-:Y:S01]  /*2420*/  ISETP.GT.AND P0, PT, R0, R80, PT ;  /* 0x000000500000720c */ /* 0x000fe20003f04270 */
[----:B--2---:R-:W-:-:S04]  /*2430*/  IMAD.IADD R2, R220, 0x1, R4 ;  /* 0x00000001dc027824 */ /* 0x004fc800078e0204 */
[----:B------:R-:W-:-:S08]  /*2440*/  IMAD.SHL.U32 R198, R2, 0x2, RZ ;  /* 0x0000000202c67824 */ /* 0x000fd000078e00ff */
[----:B------:R-:W-:Y:S05]  /*2450*/  @!P0 BRA `(.L_x_174) ;  /* 0x0000398000008947 */ /* 0x000fea0003800000 */
[--C-:B------:R-:W-:Y:S01]  /*2460*/  SHF.R.S32.HI R9, RZ, 0x1f, R208.reuse ;  /* 0x0000001fff097819 */ /* 0x100fe200000114d0 */
[----:B------:R-:W-:Y:S01]  /*2470*/  IMAD.IADD R95, R55, 0x1, -R208 ;  /* 0x00000001375f7824 */ /* 0x000fe200078e0ad0 */
[----:B------:R-:W-:Y:S01]  /*2480*/  IADD3 R58, P0, R208, R11, RZ ;  /* 0x0000000bd03a7210 */ /* 0x000fe20007f1e0ff */
[----:B------:R-:W-:Y:S01]  /*2490*/  IMAD.MOV.U32 R107, RZ, RZ, c[0x0][0x238] ;  /* 0x00008e00ff6b7624 */ /* 0x000fe200078e00ff */
[----:B------:R-:W-:Y:S01]  /*24a0*/  IADD3 R45, R0, -0x1, RZ ;  /* 0xffffffff002d7810 */ /* 0x000fe20007ffe0ff */
[----:B------:R-:W-:Y:S01]  /*24b0*/  IMAD.MOV.U32 R103, RZ, RZ, 0x5 ;  /* 0x00000005ff677424 */ /* 0x000fe200078e00ff */
[----:B------:R-:W-:Y:S01]  /*24c0*/  LEA.HI.X.SX32 R59, R11, R9, 0x1, P0 ;  /* 0x000000090b3b7211 */ /* 0x000fe200000f0eff */
[----:B------:R-:W-:Y:S01]  /*24d0*/  IMAD.WIDE.U32 R2, R58, c[0x0][0x238], R134 ;  /* 0x00008e003a027a25 */ /* 0x000fe200078e0086 */
[----:B------:R-:W-:Y:S02]  /*24e0*/  LOP3.LUT R20, R230, 0xffff, RZ, 0xc0, !PT ;  /* 0x0000ffffe6147812 */ /* 0x000fe400078ec0ff */
[----:B------:R-:W-:Y:S01]  /*24f0*/  SEL R6, R236, RZ, !P6 ;  /* 0x000000ffec067207 */ /* 0x000fe20007000000 */
[----:B------:R-:W-:Y:S01]  /*2500*/  IMAD R4, R59, c[0x0][0x238], RZ ;  /* 0x00008e003b047a24 */ /* 0x000fe200078e02ff */
[----:B------:R-:W-:Y:S01]  /*2510*/  SEL R11, R234, RZ, !P6 ;  /* 0x000000ffea0b7207 */ /* 0x000fe20007000000 */
[----:B------:R-:W-:Y:S01]  /*2520*/  IMAD R0, R45, -0x20, R95 ;  /* 0xffffffe02d007824 */ /* 0x000fe200078e025f */
[C---:B------:R-:W-:Y:S01]  /*2530*/  SHF.L.U64.HI R104, R107.reuse, R103, c[0x0][0x23c] ;  /* 0x00008f006b687619 */ /* 0x040fe20000010267 */
[----:B------:R-:W-:Y:S01]  /*2540*/  IMAD R4, R58, c[0x0][0x23c], R4 ;  /* 0x00008f003a047a24 */ /* 0x000fe200078e0204 */
[----:B------:R-:W-:Y:S01]  /*2550*/  ISETP.NE.U32.AND P1, PT, RZ, c[0x0][0x340], PT ;  /* 0x0000d000ff007a0c */ /* 0x000fe20003f25070 */
[----:B------:R-:W-:Y:S01]  /*2560*/  IMAD.SHL.U32 R107, R107, 0x20, RZ ;  /* 0x000000206b6b7824 */ /* 0x000fe200078e00ff */
[----:B------:R-:W-:Y:S01]  /*2570*/  ISETP.GT.AND P0, PT, R0, RZ, PT ;  /* 0x000000ff0000720c */ /* 0x000fe20003f04270 */
[----:B------:R-:W-:Y:S01]  /*2580*/  IMAD.IADD R3, R3, 0x1, R4 ;  /* 0x0000000103037824 */ /* 0x000fe200078e0204 */
[----:B------:R-:W-:Y:S01]  /*2590*/  ISETP.NE.AND.EX P1, PT, RZ, c[0x0][0x344], PT, P1 ;  /* 0x0000d100ff007a0c */ /* 0x000fe20003f25310 */
[----:B------:R-:W-:Y:S01]  /*25a0*/  IMAD R0, R6, c[0x0][0x248], RZ ;  /* 0x0000920006007a24 */ /* 0x000fe200078e02ff */
[----:B------:R-:W-:Y:S01]  /*25b0*/  ISETP.GE.AND P3, PT, R134, c[0x0][0x1d4], PT ;  /* 0x0000750086007a0c */ /* 0x000fe20003f66270 */
[----:B------:R-:W-:Y:S01]  /*25c0*/  IMAD.WIDE.U32 R2, R20, c[0x0][0x240], R2 ;  /* 0x0000900014027a25 */ /* 0x000fe200078e0002 */
[----:B------:R-:W-:-:S02]  /*25d0*/  ISETP.GE.AND P6, PT, R136, c[0x0][0x1d4], PT ;  /* 0x0000750088007a0c */ /* 0x000fc40003fc6270 */
[----:B------:R-:W-:Y:S01]  /*25e0*/  ISETP.GE.AND P5, PT, R199, c[0x0][0x1d4], PT ;  /* 0x00007500c7007a0c */ /* 0x000fe20003fa6270 */
[----:B------:R-:W-:Y:S01]  /*25f0*/  IMAD R3, R20, c[0x0][0x244], R3 ;  /* 0x0000910014037a24 */ /* 0x000fe200078e0203 */
[----:B------:R-:W-:Y:S01]  /*2600*/  ISETP.GE.AND P4, PT, R200, c[0x0][0x1d4], PT ;  /* 0x00007500c8007a0c */ /* 0x000fe20003f86270 */
[C---:B------:R-:W-:Y:S01]  /*2610*/  IMAD R4, R11.reuse, c[0x0][0x24c], R0 ;  /* 0x000093000b047a24 */ /* 0x040fe200078e0200 */
[----:B------:R-:W-:Y:S01]  /*2620*/  LOP3.LUT R212, R212, 0xfffffffe, RZ, 0xc0, !PT ;  /* 0xfffffffed4d47812 */ /* 0x000fe200078ec0ff */
[----:B------:R-:W-:Y:S01]  /*2630*/  IMAD.WIDE.U32 R62, R11, c[0x0][0x248], R2 ;  /* 0x000092000b3e7a25 */ /* 0x000fe200078e0002 */
[----:B------:R-:W-:-:S03]  /*2640*/  @P0 SHF.R.S32.HI R2, RZ, 0x1f, R45 ;  /* 0x0000001fff020819 */ /* 0x000fc6000001142d */
[----:B------:R-:W-:Y:S01]  /*2650*/  @P0 IMAD R0, R104, R45, RZ ;  /* 0x0000002d68000224 */ /* 0x000fe200078e02ff */
[----:B------:R-:W-:Y:S01]  /*2660*/  @P3 LOP3.LUT R212, R212, 0x1, RZ, 0xfc, !PT ;  /* 0x00000001d4d43812 */ /* 0x000fe200078efcff */
[----:B------:R-:W-:Y:S02]  /*2670*/  IMAD.IADD R61, R63, 0x1, R4 ;  /* 0x000000013f3d7824 */ /* 0x000fe400078e0204 */
[----:B------:R-:W-:Y:S02]  /*2680*/  @P0 IMAD.MOV.U32 R60, RZ, RZ, R62 ;  /* 0x000000ffff3c0224 */ /* 0x000fe400078e003e */
[-C--:B------:R-:W-:Y:S02]  /*2690*/  @P0 IMAD R0, R2, R107.reuse, R0 ;  /* 0x0000006b02000224 */ /* 0x080fe400078e0200 */
[----:B------:R-:W-:-:S04]  /*26a0*/  @P0 IMAD.WIDE.U32 R4, R45, R107, R60 ;  /* 0x0000006b2d040225 */ /* 0x000fc800078e003c */
[----:B------:R-:W-:Y:S01]  /*26b0*/  @P0 IMAD.IADD R0, R5, 0x1, R0 ;  /* 0x0000000105000824 */ /* 0x000fe200078e0200 */
[----:B------:R-:W-:-:S04]  /*26c0*/  @P0 LEA R2, P2, R4, c[0x0][0x220], 0x1 ;  /* 0x0000880004020a11 */ /* 0x000fc800078408ff */
[----:B------:R-:W-:Y:S02]  /*26d0*/  @P0 LEA.HI.X R3, R4, c[0x0][0x224], R0, 0x1, P2 ;  /* 0x0000890004030a11 */ /* 0x000fe400010f0c00 */
[----:B------:R-:W-:-:S03]  /*26e0*/  @P1 IADD3 R4, P2, R232, c[0x0][0x340], RZ ;  /* 0x0000d000e8041a10 */ /* 0x000fc60007f5e0ff */
[----:B------:R-:W-:Y:S01]  /*26f0*/  @!PT LDS RZ, [RZ] ;  /* 0x00000000fffff984 */ /* 0x000fe20000000800 */
[----:B------:R-:W-:Y:S01]  /*2700*/  @!PT LDS RZ, [RZ] ;  /* 0x00000000fffff984 */ /* 0x000fe20000000800 */
[----:B------:R-:W-:Y:S01]  /*2710*/  @!PT LDS RZ, [RZ] ;  /* 0x00000000fffff984 */ /* 0x000fe20000000800 */
[----:B------:R1:W-:Y:S01]  /*2720*/  @P0 LDGSTS.E.BYPASS.LTC128B.128 [R198+0xc080], [R2.64], !P3 ;  /* 0x0c08000002c60fae */ /* 0x0003e2000d901d48 */
[----:B------:R-:W-:Y:S01]  /*2730*/  @P1 IADD3.X R5, R233, c[0x0][0x344], RZ, P2, !PT ;  /* 0x0000d100e9051a10 */ /* 0x000fe200017fe4ff */
[----:B------:R-:W-:Y:S02]  /*2740*/  IMAD.MOV.U32 R101, RZ, RZ, c[0x0][0x27c] ;  /* 0x00009f00ff657624 */ /* 0x000fe400078e00ff */
[----:B------:R1:W-:Y:S04]  /*2750*/  @P0 LDGSTS.E.BYPASS.LTC128B.128 [R198+0xd080], [R2.64+0x80], !P6 ;  /* 0x0d08008002c60fae */ /* 0x0003e8000f101d48 */
[----:B------:R1:W-:Y:S04]  /*2760*/  @P0 LDGSTS.E.BYPASS.LTC128B.128 [R198+0xe080], [R2.64+0x100], !P5 ;  /* 0x0e08010002c60fae */ /* 0x0003e8000e901d48 */
[----:B------:R1:W-:Y:S01]  /*2770*/  @P0 LDGSTS.E.BYPASS.LTC128B.128 [R198+0xf080], [R2.64+0x180], !P4 ;  /* 0x0f08018002c60fae */ /* 0x0003e2000e101d48 */
[----:B------:R-:W-:-:S03]  /*2780*/  IMAD.SHL.U32 R101, R101, 0x2, RZ ;  /* 0x0000000265657824 */ /* 0x000fc600078e00ff */
[----:B------:R-:W0:Y:S04]  /*2790*/  LDGDEPBAR ;  /* 0x00000000000079af */ /* 0x000e280000000000 */
[----:B------:R-:W2:Y:S01]  /*27a0*/  @P1 LDG.E R0, [R4.64] ;  /* 0x0000000804001981 */ /* 0x000ea2000c1e1900 */
[----:B------:R-:W-:Y:S01]  /*27b0*/  ISETP.GE.AND P2, PT, R134, c[0x0][0x27c], PT ;  /* 0x00009f0086007a0c */ /* 0x000fe20003f46270 */
[----:B------:R-:W-:Y:S01]  /*27c0*/  WARPSYNC 0xffffffff ;  /* 0xffffffff00007948 */ /* 0x000fe20003800000 */
[----:B------:R-:W-:Y:S02]  /*27d0*/  LOP3.LUT R212, R212, 0xfffffffd, RZ, 0xc0, !PT ;  /* 0xfffffffdd4d47812 */ /* 0x000fe400078ec0ff */
[----:B------:R-:W-:Y:S02]  /*27e0*/  SHF.R.S32.HI R141, RZ, 0x1f, R140 ;  /* 0x0000001fff8d7819 */ /* 0x000fe4000001148c */
[----:B-----5:R-:W-:-:S07]  /*27f0*/  SHF.R.S32.HI R19, RZ, 0x1f, R99 ;  /* 0x0000001fff137819 */ /* 0x020fce0000011463 */
[----:B------:R-:W-:Y:S02]  /*2800*/  @P2 LOP3.LUT R212, R212, 0x2, RZ, 0xfc, !PT ;  /* 0x00000002d4d42812 */ /* 0x000fe400078efcff */
[----:B--2---:R-:W-:Y:S01]  /*2810*/  @P1 SHF.R.S32.HI R18, RZ, 0x1f, R0 ;  /* 0x0000001fff121819 */ /* 0x004fe20000011400 */
[----:B------:R-:W-:Y:S02]  /*2820*/  @!P1 IMAD.MOV.U32 R0, RZ, RZ, R234 ;  /* 0x000000ffff009224 */ /* 0x000fe400078e00ea */
[----:B------:R-:W-:Y:S02]  /*2830*/  @!P1 IMAD.MOV.U32 R18, RZ, RZ, R236 ;  /* 0x000000ffff129224 */ /* 0x000fe400078e00ec */
[----:B-1----:R-:W-:Y:S01]  /*2840*/  IMAD.WIDE.U32 R2, R20, c[0x0][0x260], R134 ;  /* 0x0000980014027a25 */ /* 0x002fe200078e0086 */
[----:B------:R-:W-:Y:S01]  /*2850*/  ISETP.GE.AND P0, PT, R136, c[0x0][0x27c], PT ;  /* 0x00009f0088007a0c */ /* 0x000fe20003f06270 */
[----:B------:R-:W-:Y:S01]  /*2860*/  BAR.SYNC.DEFER_BLOCKING 0x0 ;  /* 0x0000000000007b1d */ /* 0x000fe20000010000 */
[----:B------:R-:W-:Y:S01]  /*2870*/  LOP3.LUT R212, R212, 0xfffffffb, RZ, 0xc0, !PT ;  /* 0xfffffffbd4d47812 */ /* 0x000fe200078ec0ff */
[C---:B------:R-:W-:Y:S01]  /*2880*/  IMAD R7, R9.reuse, c[0x0][0x290], RZ ;  /* 0x0000a40009077a24 */ /* 0x040fe200078e02ff */
[----:B------:R-:W-:Y:S01]  /*2890*/  SHF.R.U32.HI R22, RZ, 0x3, R218 ;  /* 0x00000003ff167819 */ /* 0x000fe200000116da */
[----:B------:R-:W-:Y:S01]  /*28a0*/  IMAD R3, R20, c[0x0][0x264], R3 ;  /* 0x0000990014037a24 */ /* 0x000fe200078e0203 */
[----:B------:R-:W-:Y:S01]  /*28b0*/  MOV R108, c[0x0][0x27c] ;  /* 0x00009f00006c7a02 */ /* 0x000fe20000000f00 */
[----:B------:R-:W-:Y:S01]  /*28c0*/  IMAD.IADD R96, R10, 0x1, R12 ;  /* 0x000000010a607824 */ /* 0x000fe200078e020c */
[----:B------:R-:W-:Y:S01]  /*28d0*/  SEL R10, RZ, c[0x0][0x27c], !P2 ;  /* 0x00009f00ff0a7a07 */ /* 0x000fe20005000000 */
[----:B------:R-:W-:Y:S01]  /*28e0*/  IMAD R9, R9, c[0x0][0x280], RZ ;  /* 0x0000a00009097a24 */ /* 0x000fe200078e02ff */
[----:B------:R-:W-:Y:S01]  /*28f0*/  MOV R106, c[0x0][0x280] ;  /* 0x0000a000006a7a02 */ /* 0x000fe20000000f00 */
[----:B------:R-:W-:Y:S01]  /*2900*/  IMAD.WIDE.U32 R4, R208, c[0x0][0x290], R134 ;  /* 0x0000a400d0047a25 */ /* 0x000fe200078e0086 */
[----:B------:R-:W-:Y:S01]  /*2910*/  ULDC.U8 UR5, c[0x0][0x298] ;  /* 0x0000a60000057ab9 */ /* 0x000fe20000000000 */
[----:B------:R-:W-:-:S02]  /*2920*/  @P0 LOP3.LUT R212, R212, 0x4, RZ, 0xfc, !PT ;  /* 0x00000004d4d40812 */ /* 0x000fc400078efcff */
[----:B------:R-:W-:Y:S02]  /*2930*/  IMAD R14, R208, c[0x0][0x294], R7 ;  /* 0x0000a500d00e7a24 */ /* 0x000fe400078e0207 */
[----:B------:R-:W-:Y:S01]  /*2940*/  IMAD R8, R6, c[0x0][0x268], RZ ;  /* 0x00009a0006087a24 */ /* 0x000fe200078e02ff */
[----:B------:R-:W-:Y:S01]  /*2950*/  LOP3.LUT R212, R212, 0xffffffef, RZ, 0xc0, !PT ;  /* 0xffffffefd4d47812 */ /* 0x000fe200078ec0ff */
[----:B------:R-:W-:Y:S01]  /*2960*/  IMAD.WIDE.U32 R78, R11, c[0x0][0x268], R2 ;  /* 0x00009a000b4e7a25 */ /* 0x000fe200078e0002 */
[----:B------:R-:W-:Y:S02]  /*2970*/  SEL R2, RZ, c[0x0][0x27c], !P0 ;  /* 0x00009f00ff027a07 */ /* 0x000fe40004000000 */
[----:B------:R-:W-:Y:S01]  /*2980*/  ISETP.GE.AND P0, PT, R108, 0x1, PT ;  /* 0x000000016c00780c */ /* 0x000fe20003f06270 */
[----:B------:R-:W-:Y:S01]  /*2990*/  IMAD R15, R208, c[0x0][0x284], R9 ;  /* 0x0000a100d00f7a24 */ /* 0x000fe200078e0209 */
[----:B------:R-:W-:Y:S01]  /*29a0*/  LOP3.LUT R212, R212, 0xfffffff7, RZ, 0xc0, !PT ;  /* 0xfffffff7d4d47812 */ /* 0x000fe200078ec0ff */
[----:B------:R-:W-:-:S02]  /*29b0*/  IMAD.IADD R9, R5, 0x1, R14 ;  /* 0x0000000105097824 */ /* 0x000fc400078e020e */
[----:B------:R-:W-:Y:S02]  /*29c0*/  IMAD R21, R11, c[0x0][0x26c], R8 ;  /* 0x00009b000b157a24 */ /* 0x000fe400078e0208 */
[----:B------:R-:W-:Y:S02]  /*29d0*/  IMAD.IADD R5, R134, 0x1, R10 ;  /* 0x0000000186057824 */ /* 0x000fe400078e020a */
[----:B------:R-:W-:Y:S01]  /*29e0*/  IMAD.MOV.U32 R8, RZ, RZ, R4 ;  /* 0x000000ffff087224 */ /* 0x000fe200078e0004 */
[----:B------:R-:W-:Y:S01]  /*29f0*/  IADD3 R4, R136, R2, RZ ;  /* 0x0000000288047210 */ /* 0x000fe20007ffe0ff */
[C---:B------:R-:W-:Y:S01]  /*2a00*/  IMAD.WIDE.U32 R2, R208.reuse, c[0x0][0x290], R140 ;  /* 0x0000a400d0027a25 */ /* 0x040fe200078e008c */
[----:B------:R-:W-:Y:S02]  /*2a10*/  SHF.R.S32.HI R12, RZ, 0x1f, R5 ;  /* 0x0000001fff0c7819 */ /* 0x000fe40000011405 */
[----:B------:R-:W-:Y:S01]  /*2a20*/  SHF.R.S32.HI R16, RZ, 0x1f, R4 ;  /* 0x0000001fff107819 */ /* 0x000fe20000011404 */
[----:B------:R-:W-:Y:S01]  /*2a30*/  IMAD.WIDE.U32 R10, R208, c[0x0][0x280], R140 ;  /* 0x0000a000d00a7a25 */ /* 0x000fe200078e008c */
[----:B------:R-:W-:-:S02]  /*2a40*/  LEA.HI R13, R12, R5, RZ, 0x3 ;  /* 0x000000050c0d7211 */ /* 0x000fc400078f18ff */
[----:B------:R-:W-:Y:S01]  /*2a50*/  LEA.HI R17, R12, R5, RZ, 0x6 ;  /* 0x000000050c117211 */ /* 0x000fe200078f30ff */
[----:B------:R-:W-:Y:S01]  /*2a60*/  IMAD.WIDE.U32 R6, R208, c[0x0][0x280], R134 ;  /* 0x0000a000d0067a25 */ /* 0x000fe200078e0086 */
[CC--:B------:R-:W-:Y:S02]  /*2a70*/  LEA.HI R12, R16.reuse, R4.reuse, RZ, 0x3 ;  /* 0x00000004100c7211 */ /* 0x0c0fe400078f18ff */
[----:B------:R-:W-:Y:S01]  /*2a80*/  LEA.HI R4, R16, R4, RZ, 0x6 ;  /* 0x0000000410047211 */ /* 0x000fe200078f30ff */
[----:B------:R-:W-:Y:S01]  /*2a90*/  IMAD.IADD R5, R14, 0x1, R3 ;  /* 0x000000010e057824 */ /* 0x000fe200078e0203 */
[C---:B------:R-:W-:Y:S01]  /*2aa0*/  LOP3.LUT R14, R218.reuse, 0x38, R13, 0xf8, !PT ;  /* 0x00000038da0e7812 */ /* 0x040fe200078ef80d */
[----:B------:R-:W-:Y:S01]  /*2ab0*/  IMAD.MOV.U32 R109, RZ, RZ, c[0x0][0x2b8] ;  /* 0x0000ae00ff6d7624 */ /* 0x000fe200078e00ff */
[----:B------:R-:W-:Y:S01]  /*2ac0*/  LOP3.LUT R16, R218, 0x38, R12, 0xf8, !PT ;  /* 0x00000038da107812 */ /* 0x000fe200078ef80c */
[----:B------:R-:W-:Y:S01]  /*2ad0*/  IMAD.IADD R3, R15, 0x1, R11 ;  /* 0x000000010f037824 */ /* 0x000fe200078e020b */
[----:B------:R-:W-:Y:S01]  /*2ae0*/  SHF.L.U32 R11, R17, 0x5, RZ ;  /* 0x00000005110b7819 */ /* 0x000fe200000006ff */
[----:B------:R-:W-:Y:S01]  /*2af0*/  IMAD.SHL.U32 R4, R4, 0x20, RZ ;  /* 0x0000002004047824 */ /* 0x000fe200078e00ff */
[----:B------:R-:W-:Y:S01]  /*2b00*/  IADD3 R7, R7, R15, RZ ;  /* 0x0000000f07077210 */ /* 0x000fe20007ffe0ff */
[----:B------:R-:W-:Y:S01]  /*2b10*/  IMAD.MOV.U32 R105, RZ, RZ, c[0x0][0x290] ;  /* 0x0000a400ff697624 */ /* 0x000fe200078e00ff */
[----:B------:R-:W-:Y:S01]  /*2b20*/  ISETP.NE.AND P1, PT, R109, 0x1, PT ;  /* 0x000000016d00780c */ /* 0x000fe20003f25270 */
[----:B------:R-:W-:Y:S01]  /*2b30*/  IMAD.WIDE.U32 R72, R0, c[0x0][0x2b0], RZ ;  /* 0x0000ac0000487a25 */ /* 0x000fe200078e00ff */
[----:B------:R-:W-:-:S02]  /*2b40*/  LOP3.LUT R17, R11, 0x7ffff800, RZ, 0xc0, !PT ;  /* 0x7ffff8000b117812 */ /* 0x000fc400078ec0ff */
[-C--:B------:R-:W-:Y:S01]  /*2b50*/  LOP3.LUT R15, R14, R22.reuse, RZ, 0x3c, !PT ;  /* 0x000000160e0f7212 */ /* 0x080fe200078e3cff */
[----:B------:R-:W-:Y:S01]  /*2b60*/  IMAD.WIDE.U32 R76, R20, c[0x0][0x210], RZ ;  /* 0x00008400144c7a25 */ /* 0x000fe200078e00ff */
[----:B------:R-:W-:Y:S02]  /*2b70*/  LOP3.LUT R14, R4, 0x7ffff800, RZ, 0xc0, !PT ;  /* 0x7ffff800040e7812 */ /* 0x000fe400078ec0ff */
[----:B------:R-:W-:Y:S01]  /*2b80*/  LOP3.LUT R11, R16, R22, RZ, 0x3c, !PT ;  /* 0x00000016100b7212 */ /* 0x000fe200078e3cff */
[----:B------:R-:W-:Y:S01]  /*2b90*/  IMAD.MOV.U32 R4, RZ, RZ, R2 ;  /* 0x000000ffff047224 */ /* 0x000fe200078e0002 */
[--C-:B------:R-:W-:Y:S01]  /*2ba0*/  IADD3 R17, R15, R17, R220.reuse ;  /* 0x000000110f117210 */ /* 0x100fe20007ffe0dc */
[----:B------:R-:W-:Y:S01]  /*2bb0*/  IMAD.WIDE.U32 R74, R20, c[0x0][0x1e8], RZ ;  /* 0x00007a00144a7a25 */ /* 0x000fe200078e00ff */
[----:B------:R-:W-:Y:S02]  /*2bc0*/  IADD3 R15, R11, R14, R220 ;  /* 0x0000000e0b0f7210 */ /* 0x000fe40007ffe0dc */
[----:B------:R-:W-:Y:S01]  /*2bd0*/  MOV R2, R10 ;  /* 0x0000000a00027202 */ /* 0x000fe20000000f00 */
[----:B------:R-:W-:Y:S01]  /*2be0*/  IMAD R11, R18, c[0x0][0x2b0], RZ ;  /* 0x0000ac00120b7a24 */ /* 0x000fe200078e02ff */
[----:B------:R-:W-:Y:S01]  /*2bf0*/  LOP3.LUT R57, R13, 0xfffffff8, RZ, 0xc0, !PT ;  /* 0xfffffff80d397812 */ /* 0x000fe200078ec0ff */
[C---:B------:R-:W-:Y:S01]  /*2c00*/  IMAD R10, R19.reuse, c[0x0][0x290], RZ ;  /* 0x0000a400130a7a24 */ /* 0x040fe200078e02ff */
[----:B------:R-:W-:Y:S01]  /*2c10*/  LOP3.LUT R56, R12, 0xfffffff8, RZ, 0xc0, !PT ;  /* 0xfffffff80c387812 */ /* 0x000fe200078ec0ff */
[----:B------:R-:W-:Y:S01]  /*2c20*/  IMAD R14, R19, c[0x0][0x280], RZ ;  /* 0x0000a000130e7a24 */ /* 0x000fe200078e02ff */
[----:B------:R-:W-:Y:S01]  /*2c30*/  @P1 LOP3.LUT R212, R212, 0x8, RZ, 0xfc, !PT ;  /* 0x00000008d4d41812 */ /* 0x000fe200078efcff */
[----:B------:R-:W-:Y:S01]  /*2c40*/  IMAD R11, R0, c[0x0][0x2b4], R11 ;  /* 0x0000ad00000b7a24 */ /* 0x000fe200078e020b */
[-C--:B------:R-:W-:Y:S01]  /*2c50*/  SHF.L.U64.HI R102, R105, R103.reuse, c[0x0][0x294] ;  /* 0x0000a50069667619 */ /* 0x080fe20000010267 */
[C---:B------:R-:W-:Y:S01]  /*2c60*/  IMAD R10, R99.reuse, c[0x0][0x294], R10 ;  /* 0x0000a500630a7a24 */ /* 0x040fe200078e020a */
[C---:B------:R-:W-:Y:S01]  /*2c70*/  SHF.L.U64.HI R103, R106.reuse, R103, c[0x0][0x284] ;  /* 0x0000a1006a677619 */ /* 0x040fe20000010267 */
[C---:B------:R-:W-:Y:S01]  /*2c80*/  IMAD R0, R99.reuse, c[0x0][0x284], R14 ;  /* 0x0000a10063007a24 */ /* 0x040fe200078e020e */
[----:B------:R-:W-:Y:S01]  /*2c90*/  SHF.L.U32 R106, R106, 0x5, RZ ;  /* 0x000000056a6a7819 */ /* 0x000fe200000006ff */
[----:B------:R-:W-:Y:S01]  /*2ca0*/  IMAD.WIDE.U32 R66, R99, c[0x0][0x290], R4 ;  /* 0x0000a40063427a25 */ /* 0x000fe200078e0004 */
[----:B------:R-:W-:-:S02]  /*2cb0*/  IADD3 R92, R79, R21, RZ ;  /* 0x000000154f5c7210 */ /* 0x000fc40007ffe0ff */
[----:B------:R-:W-:Y:S01]  /*2cc0*/  SHF.R.S32.HI R90, RZ, 0x3, R13 ;  /* 0x00000003ff5a7819 */ /* 0x000fe2000001140d */
[C---:B------:R-:W-:Y:S01]  /*2cd0*/  IMAD.WIDE.U32 R64, R99.reuse, c[0x0][0x280], R2 ;  /* 0x0000a00063407a25 */ /* 0x040fe200078e0002 */
[----:B------:R-:W-:Y:S02]  /*2ce0*/  SHF.R.S32.HI R89, RZ, 0x3, R12 ;  /* 0x00000003ff597819 */ /* 0x000fe4000001140c */
[----:B------:R-:W-:Y:S01]  /*2cf0*/  IADD3 R86, R10, R67, RZ ;  /* 0x000000430a567210 */ /* 0x000fe20007ffe0ff */
[C---:B------:R-:W-:Y:S01]  /*2d00*/  IMAD.WIDE.U32 R70, R99.reuse, c[0x0][0x290], R8 ;  /* 0x0000a40063467a25 */ /* 0x040fe200078e0008 */
[----:B------:R-:W-:Y:S02]  /*2d10*/  IADD3 R83, R0, R65, RZ ;  /* 0x0000004100537210 */ /* 0x000fe40007ffe0ff */
[----:B------:R-:W-:Y:S01]  /*2d20*/  SHF.R.S32.HI R85, RZ, 0x1f, R57 ;  /* 0x0000001fff557819 */ /* 0x000fe20000011439 */
[----:B------:R-:W-:Y:S01]  /*2d30*/  IMAD.WIDE.U32 R68, R99, c[0x0][0x280], R6 ;  /* 0x0000a00063447a25 */ /* 0x000fe200078e0006 */
[----:B------:R-:W-:-:S02]  /*2d40*/  SHF.R.S32.HI R84, RZ, 0x1f, R56 ;  /* 0x0000001fff547819 */ /* 0x000fc40000011438 */
[----:B------:R-:W-:Y:S01]  /*2d50*/  SHF.L.U32 R81, R15, 0x1, RZ ;  /* 0x000000010f517819 */ /* 0x000fe200000006ff */
[----:B------:R-:W-:Y:S01]  /*2d60*/  IMAD.SHL.U32 R105, R105, 0x20, RZ ;  /* 0x0000002069697824 */ /* 0x000fe200078e00ff */
[----:B------:R-:W-:Y:S01]  /*2d70*/  @P0 LOP3.LUT R212, R212, 0x10, RZ, 0xfc, !PT ;  /* 0x00000010d4d40812 */ /* 0x000fe200078efcff */
[C---:B------:R-:W-:Y:S02]  /*2d80*/  IMAD R94, R20.reuse, c[0x0][0x214], R77 ;  /* 0x00008500145e7a24 */ /* 0x040fe400078e024d */
[----:B------:R-:W-:Y:S02]  /*2d90*/  IMAD R93, R20, c[0x0][0x1ec], R75 ;  /* 0x00007b00145d7a24 */ /* 0x000fe400078e024b */
[----:B------:R-:W-:Y:S02]  /*2da0*/  IMAD.IADD R91, R73, 0x1, R11 ;  /* 0x00000001495b7824 */ /* 0x000fe400078e020b */
[----:B------:R-:W-:Y:S02]  /*2db0*/  IMAD.IADD R88, R71, 0x1, R10 ;  /* 0x0000000147587824 */ /* 0x000fe400078e020a */
[----:B------:R-:W-:-:S02]  /*2dc0*/  IMAD.IADD R87, R69, 0x1, R0 ;  /* 0x0000000145577824 */ /* 0x000fc400078e0200 */
[----:B------:R-:W-:Y:S02]  /*2dd0*/  IMAD.SHL.U32 R82, R17, 0x2, RZ ;  /* 0x0000000211527824 */ /* 0x000fe400078e00ff */
.L_x_193:
[----:B------:R-:W-:Y:S01]  /*2de0*/  IMAD.SHL.U32 R52, R45, 0x20, RZ ;  /* 0x000000202d347824 */ /* 0x000fe200078e00ff */
[----:B------:R-:W-:Y:S04]  /*2df0*/  DEPBAR.LE SB0, 0x0 ;  /* 0x000080000000791a */ /* 0x000fe80000000000 */
[----:B------:R-:W-:Y:S01]  /*2e00*/  IMAD.IADD R2, R219, 0x1, R52 ;  /* 0x00000001db027824 */ /* 0x000fe200078e0234 */
[----:B------:R-:W-:Y:S01]  /*2e10*/  ISETP.NE.AND P1, PT, R109, 0x1, PT ;  /* 0x000000016d00780c */ /* 0x000fe20003f25270 */
[----:B------:R-:W-:Y:S01]  /*2e20*/  IMAD.MOV.U32 R49, RZ, RZ, RZ ;  /* 0x000000ffff317224 */ /* 0x000fe200078e00ff */
[----:B------:R-:W-:Y:S01]  /*2e30*/  WARPSYNC 0xffffffff ;  /* 0xffffffff00007948 */ /* 0x000fe20003800000 */
[----:B------:R-:W-:Y:S01]  /*2e40*/  IMAD.IADD R0, R96, 0x1, R2 ;  /* 0x0000000160007824 */ /* 0x000fe200078e0202 */
[----:B------:R-:W-:Y:S01]  /*2e50*/  ISETP.GE.AND P0, PT, R2, R55, PT ;  /* 0x000000370200720c */ /* 0x000fe20003f06270 */
[----:B------:R-:W-:Y:S01]  /*2e60*/  BSSY B1, `(.L_x_175) ;  /* 0x00002a4000017945 */ /* 0x000fe20003800000 */
[----:B------:R-:W-:Y:S01]  /*2e70*/  ISETP.GE.AND P2, PT, R108, 0x1, PT ;  /* 0x000000016c00780c */ /* 0x000fe20003f46270 */
[----:B-1----:R-:W-:Y:S01]  /*2e80*/  IMAD.MOV.U32 R4, RZ, RZ, R0 ;  /* 0x000000ffff047224 */ /* 0x002fe200078e0000 */
[----:B------:R-:W-:Y:S05]  /*2e90*/  ISETP.GT.OR P0, PT, R219, 0x1f, P0 ;  /* 0x0000001fdb00780c */ /* 0x000fea0000704670 */
[----:B------:R-:W-:Y:S05]  /*2ea0*/  @P1 IMAD.HI.U32 R2, R0, c[0x0][0x2bc], RZ ;  /* 0x0000af0000021a27 */ /* 0x000fea00078e00ff */
[----:B------:R-:W-:Y:S04]  /*2eb0*/  @P1 SHF.R.U32.HI R4, RZ, c[0x0][0x2c0], R2 ;  /* 0x0000b000ff041a19 */ /* 0x000fe80000011602 */
[C---:B------:R-:W-:Y:S04]  /*2ec0*/  @!P0 IADD3 R3, P1, R4.reuse, R72, RZ ;  /* 0x0000004804038210 */ /* 0x040fe80007f3e0ff */
[----:B------:R-:W-:Y:S02]  /*2ed0*/  @!P0 LEA.HI.X.SX32 R5, R4, R91, 0x1, P1 ;  /* 0x0000005b04058211 */ /* 0x000fe400008f0eff */
[C---:B------:R-:W-:Y:S04]  /*2ee0*/  @!P0 LEA R2, P1, R3.reuse, c[0x0][0x2a0], 0x2 ;  /* 0x0000a80003028a11 */ /* 0x040fe800078210ff */
[----:B------:R-:W-:Y:S05]  /*2ef0*/  @!P0 LEA.HI.X R3, R3, c[0x0][0x2a4], R5, 0x2, P1 ;  /* 0x0000a90003038a11 */ /* 0x000fea00008f1405 */
[----:B------:R1:W2:Y:S04]  /*2f00*/  @!P0 LDG.E R49, [R2.64] ;  /* 0x0000000802318981 */ /* 0x0002a8000c1e1900 */
[----:B------:R-:W-:Y:S01]  /*2f10*/  BAR.SYNC.DEFER_BLOCKING 0x0 ;  /* 0x0000000000007b1d */ /* 0x000fe20000010000 */
[----:B-1----:R-:W-:Y:S04]  /*2f20*/  IMAD.MOV R2, RZ, RZ, -R4 ;  /* 0x000000ffff027224 */ /* 0x002fe800078e0a04 */
[----:B------:R-:W-:Y:S04]  /*2f30*/  IMAD R50, R2, c[0x0][0x2b8], R0 ;  /* 0x0000ae0002327a24 */ /* 0x000fe800078e0200 */
[C---:B------:R-:W-:Y:S01]  /*2f40*/  IMAD.WIDE.U32 R2, R50.reuse, c[0x0][0x1e0], RZ ;  /* 0x0000780032027a25 */ /* 0x040fe200078e00ff */
[----:B------:R-:W-:Y:S05]  /*2f50*/  SHF.R.S32.HI R53, RZ, 0x1f, R50 ;  /* 0x0000001fff357819 */ /* 0x000fea0000011432 */
[----:B------:R-:W-:Y:S04]  /*2f60*/  IMAD R0, R53, c[0x0][0x1e0], RZ ;  /* 0x0000780035007a24 */ /* 0x000fe800078e02ff */
[----:B------:R-:W-:Y:S04]  /*2f70*/  IMAD R0, R50, c[0x0][0x1e4], R0 ;  /* 0x0000790032007a24 */ /* 0x000fe800078e0200 */
[----:B------:R-:W-:Y:S01]  /*2f80*/  IMAD.IADD R3, R3, 0x1, R0 ;  /* 0x0000000103037824 */ /* 0x000fe200078e0200 */
[----:B--2---:R-:W-:Y:S03]  /*2f90*/  SHF.R.S32.HI R54, RZ, 0x1f, R49 ;  /* 0x0000001fff367819 */ /* 0x004fe60000011431 */
[C---:B------:R-:W-:Y:S04]  /*2fa0*/  IMAD.WIDE.U32 R2, R49.reuse, c[0x0][0x1f0], R2 ;  /* 0x00007c0031027a25 */ /* 0x040fe800078e0002 */
[----:B------:R-:W-:Y:S01]  /*2fb0*/  IMAD R4, R54, c[0x0][0x1f0], RZ ;  /* 0x00007c0036047a24 */ /* 0x000fe200078e02ff */
[----:B------:R-:W-:Y:S03]  /*2fc0*/  IADD3 R0, P0, R74, R2, RZ ;  /* 0x000000024a007210 */ /* 0x000fe60007f1e0ff */
[----:B------:R-:W-:Y:S05]  /*2fd0*/  IMAD R4, R49, c[0x0][0x1f4], R4 ;  /* 0x00007d0031047a24 */ /* 0x000fea00078e0204 */
[----:B------:R-:W-:Y:S02]  /*2fe0*/  IADD3.X R2, R93, R3, R4, P0, !PT ;  /* 0x000000035d027210 */ /* 0x000fe400007fe404 */
[C---:B------:R-:W-:Y:S04]  /*2ff0*/  LEA R20, P0, R0.reuse, c[0x0][0x1c8], 0x1 ;  /* 0x0000720000147a11 */ /* 0x040fe800078008ff */
[----:B------:R-:W-:Y:S01]  /*3000*/  LEA.HI.X R18, R0, c[0x0][0x1cc], R2, 0x1, P0 ;  /* 0x0000730000127a11 */ /* 0x000fe200000f0c02 */
[----:B----4-:R-:W-:-:S05]  /*3010*/  @!P2 BRA `(.L_x_176) ;  /* 0x000026d00000a947 */ /* 0x010fca0003800000 */
[-C--:B------:R-:W-:Y:S01]  /*3020*/  IMAD R3, R103, R45.reuse, RZ ;  /* 0x0000002d67037224 */ /* 0x080fe200078e02ff */
[----:B------:R-:W-:Y:S01]  /*3030*/  ISETP.NE.AND P0, PT, RZ, UR5, PT ;  /* 0x00000005ff007c0c */ /* 0x000fe2000bf05270 */
[-C--:B------:R-:W-:Y:S01]  /*3040*/  IMAD R2, R102, R45.reuse, RZ ;  /* 0x0000002d66027224 */ /* 0x080fe200078e02ff */
[----:B------:R-:W-:Y:S01]  /*3050*/  SHF.R.S32.HI R0, RZ, 0x1f, R45 ;  /* 0x0000001fff007819 */ /* 0x000fe2000001142d */
[----:B------:R-:W-:Y:S01]  /*3060*/  IMAD.WIDE.U32 R8, R106, R45, RZ ;  /* 0x0000002d6a087225 */ /* 0x000fe200078e00ff */
[----:B------:R-:W-:Y:S03]  /*3070*/  IADD3 R4, -R52, R55, RZ ;  /* 0x0000003734047210 */ /* 0x000fe60007ffe1ff */
[----:B------:R-:W-:Y:S01]  /*3080*/  IMAD R3, R0, R106, R3 ;  /* 0x0000006a00037224 */ /* 0x000fe200078e0203 */
[----:B------:R-:W-:Y:S01]  /*3090*/  IMNMX R51, R4, 0x20, PT ;  /* 0x0000002004337817 */ /* 0x000fe20003800200 */
[----:B------:R-:W-:Y:S02]  /*30a0*/  IMAD R2, R0, R105, R2 ;  /* 0x0000006900027224 */ /* 0x000fe400078e0202 */
[----:B------:R-:W-:Y:S01]  /*30b0*/  IMAD.WIDE.U32 R10, R105, R45, RZ ;  /* 0x0000002d690a7225 */ /* 0x000fe200078e00ff */
[----:B------:R-:W-:Y:S04]  /*30c0*/  IADD3 R19, R9, R3, RZ ;  /* 0x0000000309137210 */ /* 0x000fe80007ffe0ff */
[----:B------:R-:W-:Y:S01]  /*30d0*/  IADD3 R21, R11, R2, RZ ;  /* 0x000000020b157210 */ /* 0x000fe20007ffe0ff */
[----:B------:R-:W-:-:S05]  /*30e0*/  @!P0 BRA `(.L_x_177) ;  /* 0x000012e000008947 */ /* 0x000fca0003800000 */
[----:B------:R-:W-:Y:S01]  /*30f0*/  ISETP.GE.AND P1, PT, R208, R51, PT ;  /* 0x00000033d000720c */ /* 0x000fe20003f26270 */
[----:B------:R-:W-:Y:S01]  /*3100*/  BSSY B0, `(.L_x_178) ;  /* 0x000002a000007945 */ /* 0x000fe20003800000 */
[----:B------:R-:W-:Y:S01]  /*3110*/  CS2R R30, SRZ ;  /* 0x00000000001e7805 */ /* 0x000fe2000001ff00 */
[----:B------:R-:W-:Y:S01]  /*3120*/  CS2R R28, SRZ ;  /* 0x00000000001c7805 */ /* 0x000fe2000001ff00 */
[----:B------:R-:W-:Y:S01]  /*3130*/  CS2R R26, SRZ ;  /* 0x00000000001a7805 */ /* 0x000fe2000001ff00 */
[----:B------:R-:W-:Y:S01]  /*3140*/  CS2R R24, SRZ ;  /* 0x0000000000187805 */ /* 0x000fe2000001ff00 */
[----:B------:R-:W-:Y:S01]  /*3150*/  CS2R R16, SRZ ;  /* 0x0000000000107805 */ /* 0x000fe2000001ff00 */
[----:B------:R-:W-:Y:S01]  /*3160*/  CS2R R12, SRZ ;  /* 0x00000000000c7805 */ /* 0x000fe2000001ff00 */
[----:B------:R-:W-:Y:S01]  /*3170*/  CS2R R6, SRZ ;  /* 0x0000000000067805 */ /* 0x000fe2000001ff00 */
[----:B------:R-:W-:Y:S04]  /*3180*/  CS2R R2, SRZ ;  /* 0x0000000000027805 */ /* 0x000fe8000001ff00 */
[----:B------:R-:W-:-:S05]  /*3190*/  @P1 BRA `(.L_x_179) ;  /* 0x0000020000001947 */ /* 0x000fca0003800000 */
[----:B------:R-:W-:Y:S01]  /*31a0*/  IADD3 R0, P0, R64, R8, RZ ;  /* 0x0000000840007210 */ /* 0x000fe20007f1e0ff */
[----:B------:R-:W-:Y:S01]  /*31b0*/  CS2R R24, SRZ ;  /* 0x0000000000187805 */ /* 0x000fe2000001ff00 */
[----:B------:R-:W-:Y:S01]  /*31c0*/  CS2R R26, SRZ ;  /* 0x00000000001a7805 */ /* 0x000fe2000001ff00 */
[----:B------:R-:W-:Y:S01]  /*31d0*/  CS2R R6, SRZ ;  /* 0x0000000000067805 */ /* 0x000fe2000001ff00 */
[----:B------:R-:W-:Y:S01]  /*31e0*/  CS2R R28, SRZ ;  /* 0x00000000001c7805 */ /* 0x000fe2000001ff00 */
[----:B------:R-:W-:Y:S01]  /*31f0*/  IMAD.X R3, R19, 0x1, R83, P0 ;  /* 0x0000000113037824 */ /* 0x000fe200000e0653 */
[----:B------:R-:W-:Y:S01]  /*3200*/  IADD3 R2, P0, R66, R10, RZ ;  /* 0x0000000a42027210 */ /* 0x000fe20007f1e0ff */
[----:B------:R-:W-:Y:S01]  /*3210*/  CS2R R12, SRZ ;  /* 0x00000000000c7805 */ /* 0x000fe2000001ff00 */
[----:B------:R-:W-:Y:S01]  /*3220*/  CS2R R30, SRZ ;  /* 0x00000000001e7805 */ /* 0x000fe2000001ff00 */
[----:B------:R-:W-:Y:S02]  /*3230*/  CS2R R16, SRZ ;  /* 0x0000000000107805 */ /* 0x000fe4000001ff00 */
[----:B------:R-:W-:Y:S01]  /*3240*/  IMAD.X R5, R21, 0x1, R86, P0 ;  /* 0x0000000115057824 */ /* 0x000fe200000e0656 */
[C---:B------:R-:W-:Y:S04]  /*3250*/  LEA R8, P0, R0.reuse, c[0x0][0x270], 0x1 ;  /* 0x00009c0000087a11 */ /* 0x040fe800078008ff */
[----:B------:R-:W-:Y:S02]  /*3260*/  LEA.HI.X R9, R0, c[0x0][0x274], R3, 0x1, P0 ;  /* 0x00009d0000097a11 */ /* 0x000fe400000f0c03 */
[C---:B------:R-:W-:Y:S04]  /*3270*/  LEA R4, P0, R2.reuse, c[0x0][0x288], 0x1 ;  /* 0x0000a20002047a11 */ /* 0x040fe800078008ff */
[----:B------:R-:W-:Y:S02]  /*3280*/  LEA.HI.X R5, R2, c[0x0][0x28c], R5, 0x1, P0 ;  /* 0x0000a30002057a11 */ /* 0x000fe400000f0c05 */
[----:B------:R-:W-:Y:S01]  /*3290*/  ISETP.GE.AND P0, PT, R140, c[0x0][0x27c], PT ;  /* 0x00009f008c007a0c */ /* 0x000fe20003f06270 */
[----:B------:R-:W-:Y:S11]  /*32a0*/  CS2R R2, SRZ ;  /* 0x0000000000027805 */ /* 0x000ff6000001ff00 */
[----:B------:R-:W-:Y:S01]  /*32b0*/  @!UPT UIADD3 URZ, URZ, URZ, URZ ;  /* 0x0000003f3f3ff290 */ /* 0x000fe2000fffe03f */
[----:B------:R1:W5:Y:S04]  /*32c0*/  @!P0 LDG.E.64 R24, [R8.64] ;  /* 0x0000000808188981 */ /* 0x000368000c1e1b00 */
[----:B------:R1:W5:Y:S01]  /*32d0*/  @!P0 LDG.E.64 R2, [R4.64] ;  /* 0x0000000804028981 */ /* 0x000362000c1e1b00 */
[----:B------:R-:W-:Y:S11]  /*32e0*/  ISETP.GE.AND P0, PT, R143, c[0x0][0x27c], PT ;  /* 0x00009f008f007a0c */ /* 0x000ff60003f06270 */
[----:B------:R-:W-:Y:S02]  /*32f0*/  @!UPT UIADD3 URZ, URZ, URZ, URZ ;  /* 0x0000003f3f3ff290 */ /* 0x000fe4000fffe03f */
[----:B------:R1:W5:Y:S04]  /*3300*/  @!P0 LDG.E.64 R26, [R8.64+0x40] ;  /* 0x00004008081a8981 */ /* 0x000368000c1e1b00 */
[----:B------:R1:W5:Y:S01]  /*3310*/  @!P0 LDG.E.64 R6, [R4.64+0x40] ;  /* 0x0000400804068981 */ /* 0x000362000c1e1b00 */
[----:B------:R-:W-:Y:S11]  /*3320*/  ISETP.GE.AND P0, PT, R139, c[0x0][0x27c], PT ;  /* 0x00009f008b007a0c */ /* 0x000ff60003f06270 */
[----:B------:R-:W-:Y:S02]  /*3330*/  @!UPT UIADD3 URZ, URZ, URZ, URZ ;  /* 0x0000003f3f3ff290 */ /* 0x000fe4000fffe03f */
[----:B------:R1:W5:Y:S04]  /*3340*/  @!P0 LDG.E.64 R28, [R8.64+0x80] ;  /* 0x00008008081c8981 */ /* 0x000368000c1e1b00 */
[----:B------:R1:W5:Y:S01]  /*3350*/  @!P0 LDG.E.64 R12, [R4.64+0x80] ;  /* 0x00008008040c8981 */ /* 0x000362000c1e1b00 */
[----:B------:R-:W-:Y:S11]  /*3360*/  ISETP.GE.AND P0, PT, R142, c[0x0][0x27c], PT ;  /* 0x00009f008e007a0c */ /* 0x000ff60003f06270 */
[----:B------:R-:W-:Y:S02]  /*3370*/  @!UPT UIADD3 URZ, URZ, URZ, URZ ;  /* 0x0000003f3f3ff290 */ /* 0x000fe4000fffe03f */
[----:B------:R1:W5:Y:S04]  /*3380*/  @!P0 LDG.E.64 R30, [R8.64+0xc0] ;  /* 0x0000c008081e8981 */ /* 0x000368000c1e1b00 */
[----:B------:R1:W5:Y:S02]  /*3390*/  @!P0 LDG.E.64 R16, [R4.64+0xc0] ;  /* 0x0000c00804108981 */ /* 0x000364000c1e1b00 */
.L_x_179:
[----:B------:R-:W-:Y:S05]  /*33a0*/  BSYNC B0 ;  /* 0x0000000000007941 */ /* 0x000fea0003800000 */
.L_x_178:
[----:B------:R2:W3:Y:S04]  /*33b0*/  SHFL.IDX PT, R40, R18, RZ, 0x181f ;  /* 0x00181fff12287589 */ /* 0x0004e800000e0000 */
[----:B------:R2:W4:Y:S01]  /*33c0*/  SHFL.IDX PT, R39, R20, RZ, 0x181f ;  /* 0x00181fff14277589 */ /* 0x00052200000e0000 */
[----:B------:R-:W-:-:S05]  /*33d0*/  @P1 BRA `(.L_x_180) ;  /* 0x000024c000001947 */ /* 0x000fca0003800000 */
[----:B------:R-:W-:Y:S01]  /*33e0*/  ISETP.GE.AND P0, PT, R134, c[0x0][0x1d4], PT ;  /* 0x0000750086007a0c */ /* 0x000fe20003f06270 */
[----:B-1---5:R-:W-:Y:S01]  /*33f0*/  IMAD.MOV.U32 R8, RZ, RZ, R30 ;  /* 0x000000ffff087224 */ /* 0x022fe200078e001e */
[----:B------:R-:W-:Y:S01]  /*3400*/  MOV R0, R29 ;  /* 0x0000001d00007202 */ /* 0x000fe20000000f00 */
[----:B------:R-:W-:Y:S01]  /*3410*/  IMAD.MOV.U32 R5, RZ, RZ, R31 ;  /* 0x000000ffff057224 */ /* 0x000fe200078e001f */
[----:B------:R-:W-:Y:S01]  /*3420*/  BSSY B0, `(.L_x_181) ;  /* 0x000004a000007945 */ /* 0x000fe20003800000 */
[----:B------:R-:W-:Y:S03]  /*3430*/  IMAD.MOV.U32 R4, RZ, RZ, R28 ;  /* 0x000000ffff047224 */ /* 0x000fe600078e001c */
[----:B------:R-:W-:Y:S01]  /*3440*/  PRMT R34, R8, 0x5410, R5 ;  /* 0x0000541008227816 */ /* 0x000fe20000000005 */
[----:B------:R-:W-:Y:S01]  /*3450*/  IMAD.MOV.U32 R8, RZ, RZ, R26 ;  /* 0x000000ffff087224 */ /* 0x000fe200078e001a */
[----:B------:R-:W-:Y:S01]  /*3460*/  PRMT R33, R4, 0x5410, R0 ;  /* 0x0000541004217816 */ /* 0x000fe20000000000 */
[----:B------:R-:W-:Y:S01]  /*3470*/  IMAD.MOV.U32 R5, RZ, RZ, R27 ;  /* 0x000000ffff057224 */ /* 0x000fe200078e001b */
[----:B------:R-:W-:Y:S01]  /*3480*/  MOV R4, R16 ;  /* 0x0000001000047202 */ /* 0x000fe20000000f00 */
[----:B------:R-:W-:Y:S03]  /*3490*/  IMAD.MOV.U32 R0, RZ, RZ, R17 ;  /* 0x000000ffff007224 */ /* 0x000fe600078e0011 */
[----:B------:R-:W-:Y:S01]  /*34a0*/  PRMT R32, R8, 0x5410, R5 ;  /* 0x0000541008207816 */ /* 0x000fe20000000005 */
[----:B------:R-:W-:Y:S01]  /*34b0*/  IMAD.MOV.U32 R8, RZ, RZ, R12 ;  /* 0x000000ffff087224 */ /* 0x000fe200078e000c */
[----:B------:R-:W-:Y:S01]  /*34c0*/  PRMT R21, R4, 0x5410, R0 ;  /* 0x0000541004157816 */ /* 0x000fe20000000000 */
[----:B------:R-:W-:Y:S01]  /*34d0*/  IMAD.MOV.U32 R4, RZ, RZ, R6 ;  /* 0x000000ffff047224 */ /* 0x000fe200078e0006 */
[----:B------:R-:W-:Y:S02]  /*34e0*/  MOV R5, R13 ;  /* 0x0000000d00057202 */ /* 0x000fe40000000f00 */
[----:B------:R-:W-:Y:S02]  /*34f0*/  MOV R0, R7 ;  /* 0x0000000700007202 */ /* 0x000fe40000000f00 */
[----:B--2---:R-:W-:Y:S02]  /*3500*/  PRMT R20, R8, 0x5410, R5 ;  /* 0x0000541008147816 */ /* 0x004fe40000000005 */
[----:B------:R-:W-:Y:S01]  /*3510*/  PRMT R19, R4, 0x5410, R0 ;  /* 0x0000541004137816 */ /* 0x000fe20000000000 */
[----:B------:R-:W-:-:S05]  /*3520*/  @P0 BRA `(.L_x_182) ;  /* 0x0000039000000947 */ /* 0x000fca0003800000 */
[C---:B----4-:R-:W-:Y:S01]  /*3530*/  LEA R36, P0, R134.reuse, R39, 0x1 ;  /* 0x0000002786247211 */ /* 0x050fe200078008ff */
[----:B------:R-:W1:Y:S01]  /*3540*/  LDS.128 R8, [R198+0xc080] ;  /* 0x00c08000c6087984 */ /* 0x000e620000000c00 */
[----:B------:R-:W-:Y:S01]  /*3550*/  MOV R4, R2 ;  /* 0x0000000200047202 */ /* 0x000fe20000000f00 */
[----:B------:R-:W-:Y:S01]  /*3560*/  IMAD.MOV.U32 R15, RZ, RZ, R3 ;  /* 0x000000ffff0f7224 */ /* 0x000fe200078e0003 */
[----:B---3--:R-:W-:Y:S02]  /*3570*/  LEA.HI.X R37, R134, R40, R135, 0x1, P0 ;  /* 0x0000002886257211 */ /* 0x008fe400000f0c87 */
[----:B------:R-:W-:Y:S02]  /*3580*/  ISETP.GE.AND P0, PT, R140, c[0x0][0x27c], PT ;  /* 0x00009f008c007a0c */ /* 0x000fe40003f06270 */
[----:B------:R-:W-:Y:S11]  /*3590*/  MOV R5, R24 ;  /* 0x0000001800057202 */ /* 0x000ff60000000f00 */
[----:B------:R-:W-:Y:S01]  /*35a0*/  @!P0 HADD2.F32 R4, -RZ, R4.H0_H0 ;  /* 0x20000004ff048230 */ /* 0x000fe20000004100 */
[----:B------:R-:W-:Y:S01]  /*35b0*/  @!P0 SHF.R.U64 R14, R2, 0x10, R3 ;  /* 0x00000010020e8819 */ /* 0x000fe20000001203 */
[----:B------:R-:W-:Y:S01]  /*35c0*/  @!P0 HADD2.F32 R23, -RZ, R5.H0_H0 ;  /* 0x20000005ff178230 */ /* 0x000fe20000004100 */
[----:B------:R-:W-:Y:S01]  /*35d0*/  @!P0 SHF.R.U64 R24, R24, 0x10, R25 ;  /* 0x0000001018188819 */ /* 0x000fe20000001219 */
[----:B------:R-:W-:Y:S01]  /*35e0*/  @!P0 HADD2.F32 R15, -RZ, R15.H0_H0 ;  /* 0x2000000fff0f8230 */ /* 0x000fe20000004100 */
[----:B------:R-:W-:Y:S02]  /*35f0*/  @!P0 SHF.R.U32.HI R18, RZ, 0x10, R3 ;  /* 0x00000010ff128819 */ /* 0x000fe40000011603 */
[----:B-1----:R-:W-:Y:S02]  /*3600*/  @!P0 MOV R0, R8 ;  /* 0x0000000800008202 */ /* 0x002fe40000000f00 */
[----:B------:R-:W-:Y:S03]  /*3610*/  @!P0 MOV R2, R9 ;  /* 0x0000000900028202 */ /* 0x000fe60000000f00 */
[--C-:B------:R-:W-:Y:S02]  /*3620*/  @!P0 HADD2.F32 R22, -RZ, R0.reuse.H1_H1 ;  /* 0x30000000ff168230 */ /* 0x100fe40000004100 */
[----:B------:R-:W-:Y:S02]  /*3630*/  @!P0 HADD2.F32 R5, -RZ, R0.H0_H0 ;  /* 0x20000000ff058230 */ /* 0x000fe40000004100 */
[----:B------:R-:W-:Y:S01]  /*3640*/  @!P0 HADD2.F32 R3, -RZ, R2.H0_H0 ;  /* 0x20000002ff038230 */ /* 0x000fe20000004100 */
[CC--:B------:R-:W-:Y:S02]  /*3650*/  @!P0 FMUL.FTZ R35, R22.reuse, R4.reuse ;  /* 0x0000000416238220 */ /* 0x0c0fe40000410000 */
[C---:B------:R-:W-:Y:S01]  /*3660*/  @!P0 FMUL.FTZ R0, R5.reuse, R4 ;  /* 0x0000000405008220 */ /* 0x040fe20000410000 */
[----:B------:R-:W-:Y:S01]  /*3670*/  @!P0 HADD2.F32 R4, -RZ, R14.H0_H0 ;  /* 0x2000000eff048230 */ /* 0x000fe20000004100 */
[-C--:B------:R-:W-:Y:S01]  /*3680*/  @!P0 FFMA.FTZ R35, R5, R23.reuse, -R35 ;  /* 0x0000001705238223 */ /* 0x080fe20000010823 */
[----:B------:R-:W-:Y:S01]  /*3690*/  @!P0 HADD2.F32 R5, -RZ, R2.H1_H1 ;  /* 0x30000002ff058230 */ /* 0x000fe20000004100 */
[----:B------:R-:W-:Y:S01]  /*36a0*/  @!P0 FFMA.FTZ R0, R22, R23, R0 ;  /* 0x0000001716008223 */ /* 0x000fe20000010000 */
[----:B------:R-:W-:Y:S01]  /*36b0*/  @!P0 HADD2.F32 R14, -RZ, R24.H0_H0 ;  /* 0x20000018ff0e8230 */ /* 0x000fe20000004100 */
[-C--:B------:R-:W-:Y:S01]  /*36c0*/  @!P0 FMUL.FTZ R2, R3, R4.reuse ;  /* 0x0000000403028220 */ /* 0x080fe20000410000 */
[----:B------:R-:W-:Y:S01]  /*36d0*/  MOV R23, R25 ;  /* 0x0000001900177202 */ /* 0x000fe20000000f00 */
[----:B------:R-:W-:Y:S01]  /*36e0*/  @!P0 FMUL.FTZ R22, R5, R4 ;  /* 0x0000000405168220 */ /* 0x000fe20000410000 */
[----:B------:R-:W-:Y:S01]  /*36f0*/  @!P0 SHF.R.U32.HI R24, RZ, 0x10, R25 ;  /* 0x00000010ff188819 */ /* 0x000fe20000011619 */
[----:B------:R-:W-:Y:S02]  /*3700*/  @!P0 IMAD.MOV.U32 R4, RZ, RZ, R10 ;  /* 0x000000ffff048224 */ /* 0x000fe400078e000a */
[-C--:B------:R-:W-:Y:S01]  /*3710*/  @!P0 FFMA.FTZ R38, R3, R14.reuse, -R22 ;  /* 0x0000000e03268223 */ /* 0x080fe20000010816 */
[----:B------:R-:W-:Y:S01]  /*3720*/  @!P0 MOV R3, R11 ;  /* 0x0000000b00038202 */ /* 0x000fe20000000f00 */
[----:B------:R-:W-:Y:S01]  /*3730*/  @!P0 FFMA.FTZ R2, R5, R14, R2 ;  /* 0x0000000e05028223 */ /* 0x000fe20000010002 */
[--C-:B------:R-:W-:Y:S02]  /*3740*/  @!P0 HADD2.F32 R22, -RZ, R4.reuse.H1_H1 ;  /* 0x30000004ff168230 */ /* 0x100fe40000004100 */
[----:B------:R-:W-:Y:S02]  /*3750*/  @!P0 HADD2.F32 R4, -RZ, R4.H0_H0 ;  /* 0x20000004ff048230 */ /* 0x000fe40000004100 */
[----:B------:R-:W-:Y:S01]  /*3760*/  @!P0 HADD2.F32 R5, -RZ, R3.H0_H0 ;  /* 0x20000003ff058230 */ /* 0x000fe20000004100 */
[-C--:B------:R-:W-:Y:S01]  /*3770*/  @!P0 FMUL.FTZ R25, R22, R15.reuse ;  /* 0x0000000f16198220 */ /* 0x080fe20000410000 */
[----:B------:R-:W-:Y:S01]  /*3780*/  @!P0 HADD2.F32 R23, -RZ, R23.H0_H0 ;  /* 0x20000017ff178230 */ /* 0x000fe20000004100 */
[----:B------:R-:W-:Y:S01]  /*3790*/  @!P0 F2FP.PACK_AB R2, R2, R38 ;  /* 0x000000260202823e */ /* 0x000fe200000000ff */
[----:B------:R-:W-:Y:S02]  /*37a0*/  @!P0 HADD2.F32 R14, -RZ, R18.H0_H0 ;  /* 0x20000012ff0e8230 */ /* 0x000fe40000004100 */
[----:B------:R-:W-:Y:S01]  /*37b0*/  @!P0 HADD2.F32 R18, -RZ, R3.H1_H1 ;  /* 0x30000003ff128230 */ /* 0x000fe20000004100 */
[C---:B------:R-:W-:Y:S01]  /*37c0*/  @!P0 FMUL.FTZ R3, R4.reuse, R15 ;  /* 0x0000000f04038220 */ /* 0x040fe20000410000 */
[----:B------:R-:W-:Y:S01]  /*37d0*/  @!P0 HADD2.F32 R15, -RZ, R24.H0_H0 ;  /* 0x20000018ff0f8230 */ /* 0x000fe20000004100 */
[-C--:B------:R-:W-:Y:S02]  /*37e0*/  @!P0 FFMA.FTZ R25, R4, R23.reuse, -R25 ;  /* 0x0000001704198223 */ /* 0x080fe40000010819 */
[CC--:B------:R-:W-:Y:S02]  /*37f0*/  @!P0 FMUL.FTZ R4, R5.reuse, R14.reuse ;  /* 0x0000000e05048220 */ /* 0x0c0fe40000410000 */
[----:B------:R-:W-:Y:S02]  /*3800*/  @!P0 FMUL.FTZ R24, R18, R14 ;  /* 0x0000000e12188220 */ /* 0x000fe40000410000 */
[----:B------:R-:W-:Y:S02]  /*3810*/  @!P0 FFMA.FTZ R3, R22, R23, R3 ;  /* 0x0000001716038223 */ /* 0x000fe40000010003 */
[----:B------:R-:W-:Y:S01]  /*3820*/  @!P0 FFMA.FTZ R24, R5, R15, -R24 ;  /* 0x0000000f05188223 */ /* 0x000fe20000010818 */
[----:B------:R-:W-:Y:S01]  /*3830*/  @!P0 F2FP.PACK_AB R5, R0, R35 ;  /* 0x000000230005823e */ /* 0x000fe200000000ff */
[----:B------:R-:W-:Y:S01]  /*3840*/  @!P0 FFMA.FTZ R4, R18, R15, R4 ;  /* 0x0000000f12048223 */ /* 0x000fe20000010004 */
[----:B------:R-:W-:Y:S01]  /*3850*/  @!P0 F2FP.PACK_AB R3, R3, R25 ;  /* 0x000000190303823e */ /* 0x000fe200000000ff */
[----:B------:R-:W-:Y:S01]  /*3860*/  @!P0 IMAD.MOV.U32 R9, RZ, RZ, R2 ;  /* 0x000000ffff098224 */ /* 0x000fe200078e0002 */
[----:B------:R-:W-:Y:S02]  /*3870*/  @!P0 MOV R8, R5 ;  /* 0x0000000500088202 */ /* 0x000fe40000000f00 */
[----:B------:R-:W-:Y:S02]  /*3880*/  @!P0 F2FP.PACK_AB R0, R4, R24 ;  /* 0x000000180400823e */ /* 0x000fe400000000ff */
[----:B------:R-:W-:Y:S02]  /*3890*/  @!P0 MOV R10, R3 ;  /* 0x00000003000a8202 */ /* 0x000fe40000000f00 */
[----:B------:R-:W-:Y:S05]  /*38a0*/  @!P0 MOV R11, R0 ;  /* 0x00000000000b8202 */ /* 0x000fea0000000f00 */
[----:B------:R1:W-:Y:S02]  /*38b0*/  ST.E.128 [R36.64], R8 ;  /* 0x0000000824007985 */ /* 0x0003e4000c101d08 */
.L_x_182:
[----:B------:R-:W-:Y:S05]  /*38c0*/  BSYNC B0 ;  /* 0x0000000000007941 */ /* 0x000fea0003800000 */
.L_x_181:
[----:B------:R-:W-:Y:S01]  /*38d0*/  ISETP.GE.AND P0, PT, R136, c[0x0][0x1d4], PT ;  /* 0x0000750088007a0c */ /* 0x000fe20003f06270 */
[----:B------:R-:W-:Y:S01]  /*38e0*/  @!UPT UIADD3 URZ, URZ, URZ, URZ ;  /* 0x0000003f3f3ff290 */ /* 0x000fe2000fffe03f */
[----:B------:R-:W-:Y:S11]  /*38f0*/  BSSY B0, `(.L_x_183) ;  /* 0x0000038000007945 */ /* 0x000ff60003800000 */
[----:B------:R-:W-:-:S05]  /*3900*/  @P0 BRA `(.L_x_184) ;  /* 0x0000036000000947 */ /* 0x000fca0003800000 */
[C---:B----4-:R-:W-:Y:S01]  /*3910*/  LEA R24, P0, R205.reuse, R39, 0x1 ;  /* 0x00000027cd187211 */ /* 0x050fe200078008ff */
[----:B-1----:R-:W1:Y:S03]  /*3920*/  LDS.128 R8, [R198+0xd080] ;  /* 0x00d08000c6087984 */ /* 0x002e660000000c00 */
[----:B---3--:R-:W-:Y:S02]  /*3930*/  LEA.HI.X R25, R205, R40, R209, 0x1, P0 ;  /* 0x00000028cd197211 */ /* 0x008fe400000f0cd1 */
[----:B------:R-:W-:Y:S11]  /*3940*/  ISETP.GE.AND P0, PT, R143, c[0x0][0x27c], PT ;  /* 0x00009f008f007a0c */ /* 0x000ff60003f06270 */
[----:B------:R-:W-:Y:S02]  /*3950*/  @!UPT UIADD3 URZ, URZ, URZ, URZ ;  /* 0x0000003f3f3ff290 */ /* 0x000fe4000fffe03f */
[----:B------:R-:W-:Y:S01]  /*3960*/  @!P0 HADD2.F32 R0, -RZ, R19.H0_H0 ;  /* 0x20000013ff008230 */ /* 0x000fe20000004100 */
[----:B------:R-:W-:Y:S01]  /*3970*/  @!P0 SHF.R.U64 R4, R6, 0x10, R7 ;  /* 0x0000001006048819 */ /* 0x000fe20000001207 */
[----:B------:R-:W-:Y:S01]  /*3980*/  @!P0 HADD2.F32 R6, -RZ, R32.H0_H0 ;  /* 0x20000020ff068230 */ /* 0x000fe20000004100 */
[----:B------:R-:W-:Y:S02]  /*3990*/  @!P0 SHF.R.U64 R15, R26, 0x10, R27 ;  /* 0x000000101a0f8819 */ /* 0x000fe4000000121b */
[----:B------:R-:W-:Y:S01]  /*39a0*/  @!P0 SHF.R.U32.HI R7, RZ, 0x10, R7 ;  /* 0x00000010ff078819 */ /* 0x000fe20000011607 */
[----:B------:R-:W-:Y:S01]  /*39b0*/  @!P0 HADD2.F32 R4, -RZ, R4.H0_H0 ;  /* 0x20000004ff048230 */ /* 0x000fe20000004100 */
[----:B------:R-:W-:Y:S01]  /*39c0*/  @!P0 SHF.R.U32.HI R23, RZ, 0x10, R27 ;  /* 0x00000010ff178819 */ /* 0x000fe2000001161b */
[----:B------:R-:W-:Y:S02]  /*39d0*/  @!P0 HADD2.F32 R15, -RZ, R15.H0_H0 ;  /* 0x2000000fff0f8230 */ /* 0x000fe40000004100 */
[----:B------:R-:W-:Y:S02]  /*39e0*/  @!P0 HADD2.F32 R7, -RZ, R7.H0_H0 ;  /* 0x20000007ff078230 */ /* 0x000fe40000004100 */
[----:B------:R-:W-:Y:S01]  /*39f0*/  @!P0 HADD2.F32 R23, -RZ, R23.H0_H0 ;  /* 0x20000017ff178230 */ /* 0x000fe20000004100 */
[----:B-1----:R-:W-:Y:S02]  /*3a00*/  @!P0 MOV R2, R8 ;  /* 0x0000000800028202 */ /* 0x002fe40000000f00 */
[----:B------:R-:W-:Y:S03]  /*3a10*/  @!P0 MOV R3, R9 ;  /* 0x0000000900038202 */ /* 0x000fe60000000f00 */
[--C-:B------:R-:W-:Y:S02]  /*3a20*/  @!P0 HADD2.F32 R5, -RZ, R2.reuse.H1_H1 ;  /* 0x30000002ff058230 */ /* 0x100fe40000004100 */
[----:B------:R-:W-:Y:S02]  /*3a30*/  @!P0 HADD2.F32 R2, -RZ, R2.H0_H0 ;  /* 0x20000002ff028230 */ /* 0x000fe40000004100 */
[--C-:B------:R-:W-:Y:S01]  /*3a40*/  @!P0 HADD2.F32 R14, -RZ, R3.reuse.H1_H1 ;  /* 0x30000003ff0e8230 */ /* 0x100fe20000004100 */
[CC--:B------:R-:W-:Y:S01]  /*3a50*/  @!P0 FMUL.FTZ R18, R5.reuse, R0.reuse ;  /* 0x0000000005128220 */ /* 0x0c0fe20000410000 */
[----:B------:R-:W-:Y:S01]  /*3a60*/  @!P0 HADD2.F32 R3, -RZ, R3.H0_H0 ;  /* 0x20000003ff038230 */ /* 0x000fe20000004100 */
[C---:B------:R-:W-:Y:S02]  /*3a70*/  @!P0 FMUL.FTZ R0, R2.reuse, R0 ;  /* 0x0000000002008220 */ /* 0x040fe40000410000 */
[-C--:B------:R-:W-:Y:S02]  /*3a80*/  @!P0 FFMA.FTZ R35, R2, R6.reuse, -R18 ;  /* 0x0000000602238223 */ /* 0x080fe40000010812 */
[----:B------:R-:W-:Y:S01]  /*3a90*/  @!P0 FFMA.FTZ R0, R5, R6, R0 ;  /* 0x0000000605008223 */ /* 0x000fe20000010000 */
[----:B------:R-:W-:Y:S01]  /*3aa0*/  @!P0 MOV R5, R10 ;  /* 0x0000000a00058202 */ /* 0x000fe20000000f00 */
[CC--:B------:R-:W-:Y:S02]  /*3ab0*/  @!P0 FMUL.FTZ R18, R14.reuse, R4.reuse ;  /* 0x000000040e128220 */ /* 0x0c0fe40000410000 */
[C---:B------:R-:W-:Y:S01]  /*3ac0*/  @!P0 FMUL.FTZ R2, R3.reuse, R4 ;  /* 0x0000000403028220 */ /* 0x040fe20000410000 */
[----:B------:R-:W-:Y:S01]  /*3ad0*/  @!P0 MOV R4, R11 ;  /* 0x0000000b00048202 */ /* 0x000fe20000000f00 */
[-C--:B------:R-:W-:Y:S01]  /*3ae0*/  @!P0 FFMA.FTZ R27, R3, R15.reuse, -R18 ;  /* 0x0000000f031b8223 */ /* 0x080fe20000010812 */
[----:B------:R-:W-:Y:S01]  /*3af0*/  @!P0 HADD2.F32 R18, -RZ, R5.H1_H1 ;  /* 0x30000005ff128230 */ /* 0x000fe20000004100 */
[----:B------:R-:W-:Y:S01]  /*3b00*/  @!P0 FFMA.FTZ R2, R14, R15, R2 ;  /* 0x0000000f0e028223 */ /* 0x000fe20000010002 */
[----:B------:R-:W-:Y:S02]  /*3b10*/  @!P0 HADD2.F32 R3, -RZ, R19.H1_H1 ;  /* 0x30000013ff038230 */ /* 0x000fe40000004100 */
[----:B------:R-:W-:Y:S02]  /*3b20*/  @!P0 HADD2.F32 R6, -RZ, R5.H0_H0 ;  /* 0x20000005ff068230 */ /* 0x000fe40000004100 */
[----:B------:R-:W-:Y:S01]  /*3b30*/  @!P0 F2FP.PACK_AB R2, R2, R27 ;  /* 0x0000001b0202823e */ /* 0x000fe200000000ff */
[----:B------:R-:W-:Y:S02]  /*3b40*/  @!P0 HADD2.F32 R5, -RZ, R4.H0_H0 ;  /* 0x20000004ff058230 */ /* 0x000fe40000004100 */
[----:B------:R-:W-:Y:S01]  /*3b50*/  @!P0 HADD2.F32 R19, -RZ, R32.H1_H1 ;  /* 0x30000020ff138230 */ /* 0x000fe20000004100 */
[----:B------:R-:W-:Y:S01]  /*3b60*/  @!P0 MOV R9, R2 ;  /* 0x0000000200098202 */ /* 0x000fe20000000f00 */
[----:B------:R-:W-:Y:S01]  /*3b70*/  @!P0 HADD2.F32 R22, -RZ, R4.H1_H1 ;  /* 0x30000004ff168230 */ /* 0x000fe20000004100 */
[-C--:B------:R-:W-:Y:S02]  /*3b80*/  @!P0 FMUL.FTZ R4, R18, R3.reuse ;  /* 0x0000000312048220 */ /* 0x080fe40000410000 */
[C---:B------:R-:W-:Y:S02]  /*3b90*/  @!P0 FMUL.FTZ R3, R6.reuse, R3 ;  /* 0x0000000306038220 */ /* 0x040fe40000410000 */
[----:B------:R-:W-:Y:S02]  /*3ba0*/  @!P0 FFMA.FTZ R6, R6, R19, -R4 ;  /* 0x0000001306068223 */ /* 0x000fe40000010804 */
[CC--:B------:R-:W-:Y:S02]  /*3bb0*/  @!P0 FMUL.FTZ R4, R5.reuse, R7.reuse ;  /* 0x0000000705048220 */ /* 0x0c0fe40000410000 */
[----:B------:R-:W-:Y:S02]  /*3bc0*/  @!P0 FMUL.FTZ R26, R22, R7 ;  /* 0x00000007161a8220 */ /* 0x000fe40000410000 */
[----:B------:R-:W-:Y:S02]  /*3bd0*/  @!P0 FFMA.FTZ R3, R18, R19, R3 ;  /* 0x0000001312038223 */ /* 0x000fe40000010003 */
[----:B------:R-:W-:Y:S01]  /*3be0*/  @!P0 FFMA.FTZ R26, R5, R23, -R26 ;  /* 0x00000017051a8223 */ /* 0x000fe2000001081a */
[----:B------:R-:W-:Y:S01]  /*3bf0*/  @!P0 F2FP.PACK_AB R5, R0, R35 ;  /* 0x000000230005823e */ /* 0x000fe200000000ff */
[----:B------:R-:W-:Y:S01]  /*3c00*/  @!P0 FFMA.FTZ R4, R22, R23, R4 ;  /* 0x0000001716048223 */ /* 0x000fe20000010004 */
[----:B------:R-:W-:Y:S02]  /*3c10*/  @!P0 F2FP.PACK_AB R3, R3, R6 ;  /* 0x000000060303823e */ /* 0x000fe400000000ff */
[----:B------:R-:W-:Y:S02]  /*3c20*/  @!P0 MOV R8, R5 ;  /* 0x0000000500088202 */ /* 0x000fe40000000f00 */
[----:B------:R-:W-:Y:S02]  /*3c30*/  @!P0 F2FP.PACK_AB R0, R4, R26 ;  /* 0x0000001a0400823e */ /* 0x000fe400000000ff */
[----:B------:R-:W-:Y:S02]  /*3c40*/  @!P0 MOV R10, R3 ;  /* 0x00000003000a8202 */ /* 0x000fe40000000f00 */
[----:B------:R-:W-:Y:S05]  /*3c50*/  @!P0 MOV R11, R0 ;  /* 0x00000000000b8202 */ /* 0x000fea0000000f00 */
[----:B------:R1:W-:Y:S02]  /*3c60*/  ST.E.128 [R24.64], R8 ;  /* 0x0000000818007985 */ /* 0x0003e4000c101d08 */
.L_x_184:
[----:B------:R-:W-:Y:S05]  /*3c70*/  BSYNC B0 ;  /* 0x0000000000007941 */ /* 0x000fea0003800000 */
.L_x_183:
        /* <DEDUP_REMOVED lines=10> */
[--C-:B------:R-:W-:Y:S01]  /*3d20*/  @!P0 SHF.R.U64 R4, R12, 0x10, R13.reuse ;  /* 0x000000100c048819 */ /* 0x100fe2000000120d */
[--C-:B------:R-:W-:Y:S01]  /*3d30*/  @!P0 HADD2.F32 R6, -RZ, R33.reuse.H0_H0 ;  /* 0x20000021ff068230 */ /* 0x100fe20000004100 */
[----:B------:R-:W-:Y:S01]  /*3d40*/  @!P0 SHF.R.U32.HI R7, RZ, 0x10, R13 ;  /* 0x00000010ff078819 */ /* 0x000fe2000001160d */
[----:B------:R-:W-:Y:S01]  /*3d50*/  @!P0 HADD2.F32 R15, -RZ, R33.H1_H1 ;  /* 0x30000021ff0f8230 */ /* 0x000fe20000004100 */
[--C-:B------:R-:W-:Y:S01]  /*3d60*/  @!P0 SHF.R.U64 R13, R28, 0x10, R29.reuse ;  /* 0x000000101c0d8819 */ /* 0x100fe2000000121d */
        /* <DEDUP_REMOVED lines=20> */
[--C-:B------:R-:W-:Y:S01]  /*3eb0*/  @!P0 HADD2.F32 R14, -RZ, R5.reuse.H1_H1 ;  /* 0x30000005ff0e8230 */ /* 0x100fe20000004100 */
[----:B------:R-:W-:Y:S01]  /*3ec0*/  @!P0 FFMA.FTZ R2, R12, R13, R2 ;  /* 0x0000000d0c028223 */ /* 0x000fe20000010002 */
[----:B------:R-:W-:Y:S02]  /*3ed0*/  @!P0 HADD2.F32 R3, -RZ, R20.H1_H1 ;  /* 0x30000014ff038230 */ /* 0x000fe40000004100 */
[----:B------:R-:W-:Y:S02]  /*3ee0*/  @!P0 HADD2.F32 R6, -RZ, R5.H0_H0 ;  /* 0x20000005ff068230 */ /* 0x000fe40000004100 */
[----:B------:R-:W-:Y:S01]  /*3ef0*/  @!P0 F2FP.PACK_AB R2, R2, R24 ;  /* 0x000000180202823e */ /* 0x000fe200000000ff */
[--C-:B------:R-:W-:Y:S02]  /*3f00*/  @!P0 HADD2.F32 R5, -RZ, R4.reuse.H0_H0 ;  /* 0x20000004ff058230 */ /* 0x100fe40000004100 */
[----:B------:R-:W-:Y:S01]  /*3f10*/  @!P0 HADD2.F32 R18, -RZ, R4.H1_H1 ;  /* 0x30000004ff128230 */ /* 0x000fe20000004100 */
[-C--:B------:R-:W-:Y:S01]  /*3f20*/  @!P0 FMUL.FTZ R4, R14, R3.reuse ;  /* 0x000000030e048220 */ /* 0x080fe20000410000 */
[----:B------:R-:W-:Y:S01]  /*3f30*/  @!P0 MOV R9, R2 ;  /* 0x0000000200098202 */ /* 0x000fe20000000f00 */
        /* <DEDUP_REMOVED lines=14> */
.L_x_186:
[----:B------:R-:W-:Y:S05]  /*4020*/  BSYNC B0 ;  /* 0x0000000000007941 */ /* 0x000fea0003800000 */
.L_x_185:
[----:B------:R-:W-:Y:S11]  /*4030*/  ISETP.GE.AND P0, PT, R200, c[0x0][0x1d4], PT ;  /* 0x00007500c8007a0c */ /* 0x000ff60003f06270 */
[----:B------:R-:W-:Y:S02]  /*4040*/  @!UPT UIADD3 URZ, URZ, URZ, URZ ;  /* 0x0000003f3f3ff290 */ /* 0x000fe4000fffe03f */
[----:B------:R-:W-:-:S05]  /*4050*/  @P0 BRA `(.L_x_180) ;  /* 0x0000184000000947 */ /* 0x000fca0003800000 */
[C---:B-1--4-:R-:W-:Y:S01]  /*4060*/  LEA R22, P0, R200.reuse, R39, 0x1 ;  /* 0x00000027c8167211 */ /* 0x052fe200078008ff */
[----:B------:R-:W1:Y:S03]  /*4070*/  LDS.128 R8, [R198+0xf080] ;  /* 0x00f08000c6087984 */ /* 0x000e660000000c00 */
[----:B---3--:R-:W-:Y:S02]  /*4080*/  LEA.HI.X R23, R200, R40, R210, 0x1, P0 ;  /* 0x00000028c8177211 */ /* 0x008fe400000f0cd2 */
[----:B------:R-:W-:Y:S11]  /*4090*/  ISETP.GE.AND P0, PT, R142, c[0x0][0x27c], PT ;  /* 0x00009f008e007a0c */ /* 0x000ff60003f06270 */
[----:B------:R-:W-:Y:S02]  /*40a0*/  @!UPT UIADD3 URZ, URZ, URZ, URZ ;  /* 0x0000003f3f3ff290 */ /* 0x000fe4000fffe03f */
[----:B------:R-:W-:Y:S01]  /*40b0*/  @!P0 HADD2.F32 R0, -RZ, R21.H0_H0 ;  /* 0x20000015ff008230 */ /* 0x000fe20000004100 */
[----:B------:R-:W-:Y:S01]  /*40c0*/  @!P0 SHF.R.U64 R4, R16, 0x10, R17 ;  /* 0x0000001010048819 */ /* 0x000fe20000001211 */
[--C-:B------:R-:W-:Y:S01]  /*40d0*/  @!P0 HADD2.F32 R6, -RZ, R34.reuse.H0_H0 ;  /* 0x20000022ff068230 */ /* 0x100fe20000004100 */
[----:B------:R-:W-:Y:S01]  /*40e0*/  @!P0 SHF.R.U64 R13, R30, 0x10, R31 ;  /* 0x000000101e0d8819 */ /* 0x000fe2000000121f */
[----:B------:R-:W-:Y:S01]  /*40f0*/  @!P0 HADD2.F32 R15, -RZ, R34.H1_H1 ;  /* 0x30000022ff0f8230 */ /* 0x000fe20000004100 */
        /* <DEDUP_REMOVED lines=35> */
[-C--:B------:R-:W-:Y:S01]  /*4330*/  @!P0 FFMA.FTZ R18, R5, R17.reuse, -R18 ;  /* 0x0000001105128223 */ /* 0x080fe20000010812 */
[----:B------:R-:W-:Y:S01]  /*4340*/  @!P0 F2FP.PACK_AB R5, R0, R20 ;  /* 0x000000140005823e */ /* 0x000fe200000000ff */
[----:B------:R-:W-:Y:S01]  /*4350*/  @!P0 FFMA.FTZ R4, R16, R17, R4 ;  /* 0x0000001110048223 */ /* 0x000fe20000010004 */
[----:B------:R-:W-:Y:S02]  /*4360*/  @!P0 F2FP.PACK_AB R3, R3, R6 ;  /* 0x000000060303823e */ /* 0x000fe400000000ff */
[----:B------:R-:W-:Y:S02]  /*4370*/  @!P0 MOV R8, R5 ;  /* 0x0000000500088202 */ /* 0x000fe40000000f00 */
[----:B------:R-:W-:Y:S02]  /*4380*/  @!P0 F2FP.PACK_AB R0, R4, R18 ;  /* 0x000000120400823e */ /* 0x000fe400000000ff */
[----:B------:R-:W-:Y:S02]  /*4390*/  @!P0 MOV R10, R3 ;  /* 0x00000003000a8202 */ /* 0x000fe40000000f00 */
[----:B------:R-:W-:Y:S05]  /*43a0*/  @!P0 MOV R11, R0 ;  /* 0x00000000000b8202 */ /* 0x000fea0000000f00 */
[----:B------:R1:W-:Y:S01]  /*43b0*/  ST.E.128 [R22.64], R8 ;  /* 0x0000000816007985 */ /* 0x0003e2000c101d08 */
[----:B------:R-:W-:-:S05]  /*43c0*/  BRA `(.L_x_180) ;  /* 0x000014d000007947 */ /* 0x000fca0003800000 */
.L_x_177:
        /* <DEDUP_REMOVED lines=17> */
[----:B------:R-:W-:Y:S05]  /*44e0*/  IADD3 R3, P0, R70, R10, RZ ;  /* 0x0000000a46037210 */ /* 0x000fea0007f1e0ff */
[----:B------:R-:W-:Y:S01]  /*44f0*/  IMAD.X R10, R21, 0x1, R88, P0 ;  /* 0x00000001150a7824 */ /* 0x000fe200000e0658 */
[C---:B------:R-:W-:Y:S04]  /*4500*/  LEA R8, P0, R0.reuse, c[0x0][0x270], 0x1 ;  /* 0x00009c0000087a11 */ /* 0x040fe800078008ff */
[----:B------:R-:W-:Y:S02]  /*4510*/  LEA.HI.X R9, R0, c[0x0][0x274], R2, 0x1, P0 ;  /* 0x00009d0000097a11 */ /* 0x000fe400000f0c02 */
[C---:B------:R-:W-:Y:S04]  /*4520*/  LEA R2, P0, R3.reuse, c[0x0][0x288], 0x1 ;  /* 0x0000a20003027a11 */ /* 0x040fe800078008ff */
[----:B------:R-:W-:Y:S02]  /*4530*/  LEA.HI.X R3, R3, c[0x0][0x28c], R10, 0x1, P0 ;  /* 0x0000a30003037a11 */ /* 0x000fe400000f0c0a */
[----:B------:R-:W-:Y:S11]  /*4540*/  ISETP.GE.AND P0, PT, R134, c[0x0][0x27c], PT ;  /* 0x00009f0086007a0c */ /* 0x000ff60003f06270 */
[----:B------:R-:W-:Y:S02]  /*4550*/  @!UPT UIADD3 URZ, URZ, URZ, URZ ;  /* 0x0000003f3f3ff290 */ /* 0x000fe4000fffe03f */
[----:B------:R1:W5:Y:S04]  /*4560*/  @!P0 LDG.E.128 R24, [R8.64] ;  /* 0x0000000808188981 */ /* 0x000368000c1e1d00 */
[----:B------:R1:W5:Y:S01]  /*4570*/  @!P0 LDG.E.128 R4, [R2.64] ;  /* 0x0000000802048981 */ /* 0x000362000c1e1d00 */
[----:B------:R-:W-:Y:S11]  /*4580*/  ISETP.GE.AND P0, PT, R136, c[0x0][0x27c], PT ;  /* 0x00009f0088007a0c */ /* 0x000ff60003f06270 */
[----:B------:R-:W-:Y:S02]  /*4590*/  @!UPT UIADD3 URZ, URZ, URZ, URZ ;  /* 0x0000003f3f3ff290 */ /* 0x000fe4000fffe03f */
[----:B------:R1:W5:Y:S04]  /*45a0*/  @!P0 LDG.E.128 R28, [R8.64+0x80] ;  /* 0x00008008081c8981 */ /* 0x000368000c1e1d00 */
[----:B------:R1:W5:Y:S02]  /*45b0*/  @!P0 LDG.E.128 R12, [R2.64+0x80] ;  /* 0x00008008020c8981 */ /* 0x000364000c1e1d00 */
.L_x_188:
[----:B------:R-:W-:Y:S05]  /*45c0*/  BSYNC B0 ;  /* 0x0000000000007941 */ /* 0x000fea0003800000 */
.L_x_187:
[----:B------:R2:W3:Y:S04]  /*45d0*/  SHFL.IDX PT, R41, R18, RZ, 0x181f ;  /* 0x00181fff12297589 */ /* 0x0004e800000e0000 */
[----:B------:R2:W4:Y:S01]  /*45e0*/  SHFL.IDX PT, R40, R20, RZ, 0x181f ;  /* 0x00181fff14287589 */ /* 0x00052200000e0000 */
[----:B------:R-:W-:-:S05]  /*45f0*/  @P1 BRA `(.L_x_180) ;  /* 0x000012a000001947 */ /* 0x000fca0003800000 */
[----:B------:R-:W-:Y:S01]  /*4600*/  ISETP.GE.AND P0, PT, R134, c[0x0][0x1d4], PT ;  /* 0x0000750086007a0c */ /* 0x000fe20003f06270 */
[----:B-1---5:R-:W-:Y:S01]  /*4610*/  IMAD.MOV.U32 R8, RZ, RZ, R30 ;  /* 0x000000ffff087224 */ /* 0x022fe200078e001e */
[----:B------:R-:W-:Y:S01]  /*4620*/  IADD3 R98, -R101, c[0x0][0x1d4], RZ ;  /* 0x0000750065627a10 */ /* 0x000fe20007ffe1ff */
[----:B------:R-:W-:Y:S01]  /*4630*/  IMAD.MOV.U32 R3, RZ, RZ, R31 ;  /* 0x000000ffff037224 */ /* 0x000fe200078e001f */
[----:B------:R-:W-:Y:S01]  /*4640*/  SHF.R.U32.HI R112, RZ, 0x3, R218 ;  /* 0x00000003ff707819 */ /* 0x000fe200000116da */
[----:B------:R-:W-:Y:S01]  /*4650*/  IMAD.MOV.U32 R2, RZ, RZ, R28 ;  /* 0x000000ffff027224 */ /* 0x000fe200078e001c */
[----:B------:R-:W-:Y:S01]  /*4660*/  BSSY B0, `(.L_x_189) ;  /* 0x000008a000007945 */ /* 0x000fe20003800000 */
[----:B------:R-:W-:Y:S01]  /*4670*/  IMAD.MOV.U32 R0, RZ, RZ, R29 ;  /* 0x000000ffff007224 */ /* 0x000fe200078e001d */
[----:B------:R-:W-:Y:S01]  /*4680*/  PRMT R39, R8, 0x5410, R3 ;  /* 0x0000541008277816 */ /* 0x000fe20000000003 */
[----:B------:R-:W-:Y:S01]  /*4690*/  IMAD.MOV.U32 R3, RZ, RZ, R15 ;  /* 0x000000ffff037224 */ /* 0x000fe200078e000f */
[----:B------:R-:W-:Y:S02]  /*46a0*/  MOV R8, R14 ;  /* 0x0000000e00087202 */ /* 0x000fe40000000f00 */
[----:B------:R-:W-:Y:S01]  /*46b0*/  PRMT R38, R2, 0x5410, R0 ;  /* 0x0000541002267816 */ /* 0x000fe20000000000 */
[----:B------:R-:W-:Y:S01]  /*46c0*/  IMAD.MOV.U32 R2, RZ, RZ, R12 ;  /* 0x000000ffff027224 */ /* 0x000fe200078e000c */
[----:B------:R-:W-:Y:S02]  /*46d0*/  MOV R0, R13 ;  /* 0x0000000d00007202 */ /* 0x000fe40000000f00 */
[----:B------:R-:W-:Y:S02]  /*46e0*/  PRMT R21, R8, 0x5410, R3 ;  /* 0x0000541008157816 */ /* 0x000fe40000000003 */
[----:B--2---:R-:W-:Y:S01]  /*46f0*/  PRMT R20, R2, 0x5410, R0 ;  /* 0x0000541002147816 */ /* 0x004fe20000000000 */
[----:B------:R-:W-:-:S05]  /*4700*/  @P0 BRA `(.L_x_190) ;  /* 0x000007f000000947 */ /* 0x000fca0003800000 */
[--C-:B------:R-:W-:Y:S01]  /*4710*/  IMAD.MOV.U32 R9, RZ, RZ, R5.reuse ;  /* 0x000000ffff097224 */ /* 0x100fe200078e0005 */
[----:B------:R-:W-:Y:S01]  /*4720*/  LOP3.LUT P2, RZ, R212, 0x2, RZ, 0xc0, !PT ;  /* 0x00000002d4ff7812 */ /* 0x000fe2000784c0ff */
[----:B------:R-:W1:Y:S01]  /*4730*/  LDS.128 R16, [R82+0xc080] ;  /* 0x00c0800052107984 */ /* 0x000e620000000c00 */
[----:B------:R-:W-:Y:S02]  /*4740*/  ISETP.GE.AND P0, PT, R134, c[0x0][0x27c], PT ;  /* 0x00009f0086007a0c */ /* 0x000fe40003f06270 */
[----:B------:R-:W-:Y:S02]  /*4750*/  SEL R0, R101, R98, !P2 ;  /* 0x0000006265007207 */ /* 0x000fe40005000000 */
[----:B------:R-:W-:Y:S02]  /*4760*/  MOV R10, R24 ;  /* 0x00000018000a7202 */ /* 0x000fe40000000f00 */
[----:B------:R-:W-:Y:S02]  /*4770*/  SHF.R.S32.HI R2, RZ, 0x1f, R0 ;  /* 0x0000001fff027819 */ /* 0x000fe40000011400 */
[----:B------:R-:W-:Y:S02]  /*4780*/  MOV R37, R25 ;  /* 0x0000001900257202 */ /* 0x000fe40000000f00 */
[----:B------:R-:W-:Y:S03]  /*4790*/  LEA.HI R0, R2, R0, RZ, 0x4 ;  /* 0x0000000002007211 */ /* 0x000fe600078f20ff */
[----:B------:R-:W-:Y:S01]  /*47a0*/  @!P0 HADD2.F32 R22, -RZ, R10.H0_H0 ;  /* 0x2000000aff168230 */ /* 0x000fe20000004100 */
[----:B------:R-:W-:Y:S02]  /*47b0*/  LEA.HI.SX32 R0, R0, R90, 0x1c ;  /* 0x0000005a00007211 */ /* 0x000fe400078fe2ff */
[----:B------:R-:W-:Y:S02]  /*47c0*/  @!P0 SHF.R.U32.HI R10, RZ, 0x10, R5 ;  /* 0x00000010ff0a8819 */ /* 0x000fe40000011605 */
[----:B------:R-:W-:Y:S02]  /*47d0*/  SHF.R.S32.HI R2, RZ, 0x1f, R0 ;  /* 0x0000001fff027819 */ /* 0x000fe40000011400 */
[----:B------:R-:W-:Y:S02]  /*47e0*/  SHF.L.U32 R43, R0, 0x3, RZ ;  /* 0x00000003002b7819 */ /* 0x000fe400000006ff */
[----:B------:R-:W-:Y:S02]  /*47f0*/  LEA.HI R0, R2, R0, RZ, 0x3 ;  /* 0x0000000002007211 */ /* 0x000fe400078f18ff */
[----:B------:R-:W-:Y:S03]  /*4800*/  LOP3.LUT R2, R218, 0x38, R43, 0xf8, !PT ;  /* 0x00000038da027812 */ /* 0x000fe600078ef82b */
[----:B------:R-:W-:Y:S01]  /*4810*/  IMAD.SHL.U32 R0, R0, 0x100, RZ ;  /* 0x0000010000007824 */ /* 0x000fe200078e00ff */
[----:B------:R-:W-:Y:S04]  /*4820*/  LOP3.LUT R2, R2, R112, RZ, 0x3c, !PT ;  /* 0x0000007002027212 */ /* 0x000fe800078e3cff */
[----:B------:R-:W-:Y:S04]  /*4830*/  LOP3.LUT R0, R0, 0x7ffff800, RZ, 0xc0, !PT ;  /* 0x7ffff80000007812 */ /* 0x000fe800078ec0ff */
[----:B------:R-:W-:Y:S02]  /*4840*/  IADD3 R0, R2, R0, R220 ;  /* 0x0000000002007210 */ /* 0x000fe40007ffe0dc */
[----:B-1----:R-:W-:Y:S02]  /*4850*/  @!P0 MOV R8, R16 ;  /* 0x0000001000088202 */ /* 0x002fe40000000f00 */
[----:B------:R-:W-:Y:S03]  /*4860*/  SHF.L.U32 R0, R0, 0x1, RZ ;  /* 0x0000000100007819 */ /* 0x000fe600000006ff */
[----:B------:R-:W-:Y:S02]  /*4870*/  @!P0 HADD2.F32 R3, -RZ, R8.H0_H0 ;  /* 0x20000008ff038230 */ /* 0x000fe40000004100 */
[----:B------:R1:W2:Y:S02]  /*4880*/  LDS.128 R32, [R0+0xc080] ;  /* 0x00c0800000207984 */ /* 0x0002a40000000c00 */
[----:B-1----:R-:W-:Y:S05]  /*4890*/  IMAD.MOV.U32 R0, RZ, RZ, R4 ;  /* 0x000000ffff007224 */ /* 0x002fea00078e0004 */
[----:B------:R-:W-:Y:S05]  /*48a0*/  @!P0 HADD2.F32 R2, -RZ, R0.H0_H0 ;  /* 0x20000000ff028230 */ /* 0x000fea0000004100 */
[-C--:B------:R-:W-:Y:S02]  /*48b0*/  @!P0 FMUL.FTZ R0, R3, R2.reuse ;  /* 0x0000000203008220 */ /* 0x080fe40000410000 */
[----:B--2---:R-:W-:Y:S05]  /*48c0*/  @!P0 IMAD.MOV.U32 R23, RZ, RZ, R32 ;  /* 0x000000ffff178224 */ /* 0x004fea00078e0020 */
[----:B------:R-:W-:Y:S05]  /*48d0*/  @!P0 HADD2.F32 R11, -RZ, R23.H0_H0 ;  /* 0x20000017ff0b8230 */ /* 0x000fea0000004100 */
[C---:B------:R-:W-:Y:S01]  /*48e0*/  @!P0 FMUL.FTZ R36, R11.reuse, R2 ;  /* 0x000000020b248220 */ /* 0x040fe20000410000 */
[----:B------:R-:W-:Y:S01]  /*48f0*/  @!P0 SHF.R.U64 R2, R4, 0x10, R5 ;  /* 0x0000001004028819 */ /* 0x000fe20000001205 */
[-C--:B------:R-:W-:Y:S01]  /*4900*/  @!P0 FFMA.FTZ R0, R11, R22.reuse, R0 ;  /* 0x000000160b008223 */ /* 0x080fe20000010000 */
[----:B------:R-:W-:Y:S01]  /*4910*/  @!P0 SHF.R.U64 R4, R24, 0x10, R25 ;  /* 0x0000001018048819 */ /* 0x000fe20000001219 */
[----:B------:R-:W-:Y:S01]  /*4920*/  @!P0 FFMA.FTZ R48, R3, R22, -R36 ;  /* 0x0000001603308223 */ /* 0x000fe20000010824 */
[----:B------:R-:W-:Y:S01]  /*4930*/  @!P0 HADD2.F32 R5, -RZ, R9.H0_H0 ;  /* 0x20000009ff058230 */ /* 0x000fe20000004100 */
[----:B------:R-:W-:Y:S01]  /*4940*/  @!P0 IMAD.MOV.U32 R36, RZ, RZ, R33 ;  /* 0x000000ffff248224 */ /* 0x000fe200078e0021 */
[----:B------:R-:W-:Y:S01]  /*4950*/  @!P0 HADD2.F32 R2, -RZ, R2.H0_H0 ;  /* 0x20000002ff028230 */ /* 0x000fe20000004100 */
[----:B------:R-:W-:Y:S01]  /*4960*/  @!P0 MOV R9, R17 ;  /* 0x0000001100098202 */ /* 0x000fe20000000f00 */
[----:B------:R-:W-:Y:S02]  /*4970*/  @!P0 HADD2.F32 R11, -RZ, R23.H1_H1 ;  /* 0x30000017ff0b8230 */ /* 0x000fe40000004100 */
[----:B------:R-:W-:Y:S02]  /*4980*/  @!P0 HADD2.F32 R3, -RZ, R8.H1_H1 ;  /* 0x30000008ff038230 */ /* 0x000fe40000004100 */
[----:B------:R-:W-:Y:S01]  /*4990*/  @!P0 HADD2.F32 R8, -RZ, R4.H0_H0 ;  /* 0x20000004ff088230 */ /* 0x000fe20000004100 */
[-C--:B------:R-:W-:Y:S01]  /*49a0*/  @!P0 FMUL.FTZ R23, R11, R2.reuse ;  /* 0x000000020b178220 */ /* 0x080fe20000410000 */
[----:B------:R-:W-:Y:S01]  /*49b0*/  @!P0 HADD2.F32 R22, -RZ, R36.H0_H0 ;  /* 0x20000024ff168230 */ /* 0x000fe20000004100 */
[C---:B------:R-:W-:Y:S01]  /*49c0*/  @!P0 FMUL.FTZ R2, R3.reuse, R2 ;  /* 0x0000000203028220 */ /* 0x040fe20000410000 */
[----:B------:R-:W-:Y:S01]  /*49d0*/  @!P0 HADD2.F32 R4, -RZ, R9.H0_H0 ;  /* 0x20000009ff048230 */ /* 0x000fe20000004100 */
[-C--:B------:R-:W-:Y:S01]  /*49e0*/  @!P0 FFMA.FTZ R47, R3, R8.reuse, -R23 ;  /* 0x00000008032f8223 */ /* 0x080fe20000010817 */
[----:B------:R-:W-:Y:S01]  /*49f0*/  @!P0 HADD2.F32 R23, -RZ, R37.H0_H0 ;  /* 0x20000025ff178230 */ /* 0x000fe20000004100 */
[-C--:B------:R-:W-:Y:S01]  /*4a00*/  @!P0 FMUL.FTZ R24, R22, R5.reuse ;  /* 0x0000000516188220 */ /* 0x080fe20000410000 */
[----:B------:R-:W-:Y:S01]  /*4a10*/  @!P0 SHF.R.U32.HI R37, RZ, 0x10, R25 ;  /* 0x00000010ff258819 */ /* 0x000fe20000011619 */
[----:B------:R-:W-:Y:S01]  /*4a20*/  @!P0 FFMA.FTZ R2, R11, R8, R2 ;  /* 0x000000080b028223 */ /* 0x000fe20000010002 */
[----:B------:R-:W-:Y:S01]  /*4a30*/  @!P0 MOV R11, R34 ;  /* 0x00000022000b8202 */ /* 0x000fe20000000f00 */
[----:B------:R-:W-:Y:S01]  /*4a40*/  @!P0 FMUL.FTZ R3, R4, R5 ;  /* 0x0000000504038220 */ /* 0x000fe20000410000 */
[----:B------:R-:W-:Y:S01]  /*4a50*/  @!P0 MOV R8, R18 ;  /* 0x0000001200088202 */ /* 0x000fe20000000f00 */
[----:B------:R-:W-:Y:S01]  /*4a60*/  IMAD.MOV.U32 R5, RZ, RZ, R6 ;  /* 0x000000ffff057224 */ /* 0x000fe200078e0006 */
[----:B------:R-:W-:Y:S01]  /*4a70*/  @!P0 SHF.R.U64 R6, R6, 0x10, R7 ;  /* 0x0000001006068819 */ /* 0x000fe20000001207 */
[-C--:B------:R-:W-:Y:S02]  /*4a80*/  @!P0 FFMA.FTZ R42, R4, R23.reuse, -R24 ;  /* 0x00000017042a8223 */ /* 0x080fe40000010818 */
[----:B------:R-:W-:Y:S01]  /*4a90*/  IMAD.MOV.U32 R4, RZ, RZ, R26 ;  /* 0x000000ffff047224 */ /* 0x000fe200078e001a */
[----:B------:R-:W-:Y:S01]  /*4aa0*/  @!P0 HADD2.F32 R5, -RZ, R5.H0_H0 ;  /* 0x20000005ff058230 */ /* 0x000fe20000004100 */
[----:B------:R-:W-:Y:S01]  /*4ab0*/  @!P0 FFMA.FTZ R3, R22, R23, R3 ;  /* 0x0000001716038223 */ /* 0x000fe20000010003 */
[--C-:B------:R-:W-:Y:S02]  /*4ac0*/  @!P0 HADD2.F32 R22, -RZ, R11.reuse.H0_H0 ;  /* 0x2000000bff168230 */ /* 0x100fe40000004100 */
[----:B------:R-:W-:Y:S02]  /*4ad0*/  @!P0 HADD2.F32 R23, -RZ, R4.H0_H0 ;  /* 0x20000004ff178230 */ /* 0x000fe40000004100 */
[----:B------:R-:W-:Y:S01]  /*4ae0*/  @!P0 HADD2.F32 R4, -RZ, R8.H0_H0 ;  /* 0x20000008ff048230 */ /* 0x000fe20000004100 */
[----:B------:R-:W-:Y:S01]  /*4af0*/  @!P0 FMUL.FTZ R24, R22, R5 ;  /* 0x0000000516188220 */ /* 0x000fe20000410000 */
[----:B------:R-:W-:Y:S03]  /*4b00*/  @!P0 HADD2.F32 R6, -RZ, R6.H0_H0 ;  /* 0x20000006ff068230 */ /* 0x000fe60000004100 */
[C---:B------:R-:W-:Y:S01]  /*4b10*/  @!P0 FFMA.FTZ R46, R4.reuse, R23, -R24 ;  /* 0x00000017042e8223 */ /* 0x040fe20000010818 */
[----:B------:R-:W-:Y:S01]  /*4b20*/  @!P0 HADD2.F32 R24, -RZ, R11.H1_H1 ;  /* 0x3000000bff188230 */ /* 0x000fe20000004100 */
[----:B------:R-:W-:Y:S01]  /*4b30*/  @!P0 FMUL.FTZ R5, R4, R5 ;  /* 0x0000000504058220 */ /* 0x000fe20000410000 */
[----:B------:R-:W-:Y:S03]  /*4b40*/  @!P0 SHF.R.U64 R4, R26, 0x10, R27 ;  /* 0x000000101a048819 */ /* 0x000fe6000000121b */
[-C--:B------:R-:W-:Y:S02]  /*4b50*/  @!P0 FMUL.FTZ R11, R24, R6.reuse ;  /* 0x00000006180b8220 */ /* 0x080fe40000410000 */
[----:B------:R-:W-:Y:S02]  /*4b60*/  @!P0 HADD2.F32 R25, -RZ, R4.H0_H0 ;  /* 0x20000004ff198230 */ /* 0x000fe40000004100 */
[----:B------:R-:W-:Y:S02]  /*4b70*/  @!P0 HADD2.F32 R4, -RZ, R8.H1_H1 ;  /* 0x30000008ff048230 */ /* 0x000fe40000004100 */
[----:B------:R-:W-:Y:S02]  /*4b80*/  @!P0 HADD2.F32 R8, -RZ, R10.H0_H0 ;  /* 0x2000000aff088230 */ /* 0x000fe40000004100 */
[----:B------:R-:W-:Y:S01]  /*4b90*/  @!P0 HADD2.F32 R10, -RZ, R36.H1_H1 ;  /* 0x30000024ff0a8230 */ /* 0x000fe20000004100 */
[C---:B------:R-:W-:Y:S01]  /*4ba0*/  @!P0 FFMA.FTZ R44, R4.reuse, R25, -R11 ;  /* 0x00000019042c8223 */ /* 0x040fe2000001080b */
[----:B------:R-:W-:Y:S01]  /*4bb0*/  @!P0 HADD2.F32 R11, -RZ, R37.H0_H0 ;  /* 0x20000025ff0b8230 */ /* 0x000fe20000004100 */
[----:B------:R-:W-:Y:S01]  /*4bc0*/  @!P0 FMUL.FTZ R6, R4, R6 ;  /* 0x0000000604068220 */ /* 0x000fe20000410000 */
[----:B------:R-:W-:Y:S01]  /*4bd0*/  @!P0 HADD2.F32 R4, -RZ, R9.H1_H1 ;  /* 0x30000009ff048230 */ /* 0x000fe20000004100 */
[----:B------:R-:W-:Y:S01]  /*4be0*/  @!P0 FMUL.FTZ R9, R10, R8 ;  /* 0x000000080a098220 */ /* 0x000fe20000410000 */
[----:B------:R-:W-:Y:S01]  /*4bf0*/  @!P0 F2FP.PACK_AB R37, R47, R48 ;  /* 0x000000302f25823e */ /* 0x000fe200000000ff */
[--C-:B------:R-:W-:Y:S01]  /*4c00*/  IMAD.MOV.U32 R36, RZ, RZ, R27.reuse ;  /* 0x000000ffff247224 */ /* 0x100fe200078e001b */
[----:B------:R-:W-:Y:S01]  /*4c10*/  @!P0 SHF.R.U32.HI R27, RZ, 0x10, R27 ;  /* 0x00000010ff1b8819 */ /* 0x000fe2000001161b */
[C---:B------:R-:W-:Y:S01]  /*4c20*/  @!P0 FFMA.FTZ R26, R4.reuse, R11, -R9 ;  /* 0x0000000b041a8223 */ /* 0x040fe20000010809 */
[----:B------:R-:W-:Y:S01]  /*4c30*/  @!P0 SHF.R.U32.HI R9, RZ, 0x10, R7 ;  /* 0x00000010ff098819 */ /* 0x000fe20000011607 */
[----:B------:R-:W-:Y:S01]  /*4c40*/  @!P0 FMUL.FTZ R4, R4, R8 ;  /* 0x0000000804048220 */ /* 0x000fe20000410000 */
[----:B------:R-:W-:Y:S01]  /*4c50*/  MOV R8, R7 ;  /* 0x0000000700087202 */ /* 0x000fe20000000f00 */
[----:B------:R-:W-:Y:S01]  /*4c60*/  @!P0 IMAD.MOV.U32 R16, RZ, RZ, R37 ;  /* 0x000000ffff108224 */ /* 0x000fe200078e0025 */
[----:B------:R-:W-:Y:S01]  /*4c70*/  @!P0 F2FP.PACK_AB R42, R26, R42 ;  /* 0x0000002a1a2a823e */ /* 0x000fe200000000ff */
[----:B------:R-:W-:Y:S01]  /*4c80*/  @!P0 IMAD.MOV.U32 R26, RZ, RZ, R35 ;  /* 0x000000ffff1a8224 */ /* 0x000fe200078e0023 */
[----:B------:R-:W-:Y:S01]  /*4c90*/  @!P0 HADD2.F32 R9, -RZ, R9.H0_H0 ;  /* 0x20000009ff098230 */ /* 0x000fe20000004100 */
[----:B------:R-:W-:Y:S01]  /*4ca0*/  @!P0 FFMA.FTZ R4, R10, R11, R4 ;  /* 0x0000000b0a048223 */ /* 0x000fe20000010004 */
[----:B------:R-:W-:Y:S01]  /*4cb0*/  @!P0 MOV R17, R42 ;  /* 0x0000002a00118202 */ /* 0x000fe20000000f00 */
[----:B------:R-:W-:Y:S01]  /*4cc0*/  @!P0 HADD2.F32 R10, -RZ, R8.H0_H0 ;  /* 0x20000008ff0a8230 */ /* 0x000fe20000004100 */
[----:B------:R-:W-:Y:S01]  /*4cd0*/  @!P0 MOV R8, R19 ;  /* 0x0000001300088202 */ /* 0x000fe20000000f00 */
[----:B------:R-:W-:Y:S01]  /*4ce0*/  @!P0 FFMA.FTZ R5, R22, R23, R5 ;  /* 0x0000001716058223 */ /* 0x000fe20000010005 */
[----:B------:R-:W-:Y:S01]  /*4cf0*/  @!P0 F2FP.PACK_AB R3, R4, R3 ;  /* 0x000000030403823e */ /* 0x000fe200000000ff */
[----:B------:R-:W-:Y:S01]  /*4d00*/  @!P0 FFMA.FTZ R6, R24, R25, R6 ;  /* 0x0000001918068223 */ /* 0x000fe20000010006 */
[----:B------:R-:W-:Y:S02]  /*4d10*/  @!P0 HADD2.F32 R11, -RZ, R26.H0_H0 ;  /* 0x2000001aff0b8230 */ /* 0x000fe40000004100 */
[----:B------:R-:W-:Y:S01]  /*4d20*/  @!P0 HADD2.F32 R22, -RZ, R36.H0_H0 ;  /* 0x20000024ff168230 */ /* 0x000fe20000004100 */
[----:B------:R-:W-:Y:S01]  /*4d30*/  @!P0 IMAD.MOV.U32 R33, RZ, RZ, R3 ;  /* 0x000000ffff218224 */ /* 0x000fe200078e0003 */
[----:B------:R-:W-:Y:S01]  /*4d40*/  @!P0 HADD2.F32 R7, -RZ, R8.H0_H0 ;  /* 0x20000008ff078230 */ /* 0x000fe20000004100 */
[----:B------:R-:W-:Y:S01]  /*4d50*/  @!P0 FMUL.FTZ R36, R11, R10 ;  /* 0x0000000a0b248220 */ /* 0x000fe20000410000 */
[----:B------:R-:W-:Y:S02]  /*4d60*/  @!P0 HADD2.F32 R23, -RZ, R26.H1_H1 ;  /* 0x3000001aff178230 */ /* 0x000fe40000004100 */
[----:B------:R-:W-:Y:S01]  /*4d70*/  @!P0 HADD2.F32 R8, -RZ, R8.H1_H1 ;  /* 0x30000008ff088230 */ /* 0x000fe20000004100 */
[C---:B------:R-:W-:Y:S02]  /*4d80*/  @!P0 FFMA.FTZ R36, R7.reuse, R22, -R36 ;  /* 0x0000001607248223 */ /* 0x040fe40000010824 */
[----:B------:R-:W-:Y:S01]  /*4d90*/  @!P0 FMUL.FTZ R7, R7, R10 ;  /* 0x0000000a07078220 */ /* 0x000fe20000410000 */
[----:B------:R-:W-:Y:S01]  /*4da0*/  @!P0 HADD2.F32 R10, -RZ, R27.H0_H0 ;  /* 0x2000001bff0a8230 */ /* 0x000fe20000004100 */
[-C--:B------:R-:W-:Y:S02]  /*4db0*/  @!P0 FMUL.FTZ R26, R23, R9.reuse ;  /* 0x00000009171a8220 */ /* 0x080fe40000410000 */
[----:B------:R-:W-:Y:S02]  /*4dc0*/  @!P0 FFMA.FTZ R7, R11, R22, R7 ;  /* 0x000000160b078223 */ /* 0x000fe40000010007 */
[----:B------:R-:W-:Y:S01]  /*4dd0*/  @!P0 FFMA.FTZ R27, R8, R10, -R26 ;  /* 0x0000000a081b8223 */ /* 0x000fe2000001081a */
[----:B------:R-:W-:Y:S01]  /*4de0*/  @!P0 F2FP.PACK_AB R26, R44, R46 ;  /* 0x0000002e2c1a823e */ /* 0x000fe200000000ff */
[----:B------:R-:W-:Y:S01]  /*4df0*/  @!P0 FMUL.FTZ R8, R8, R9 ;  /* 0x0000000908088220 */ /* 0x000fe20000410000 */
[----:B------:R-:W-:Y:S02]  /*4e00*/  @!P0 F2FP.PACK_AB R9, R2, R0 ;  /* 0x000000000209823e */ /* 0x000fe400000000ff */
[----:B------:R-:W-:Y:S01]  /*4e10*/  @!P0 F2FP.PACK_AB R2, R6, R5 ;  /* 0x000000050602823e */ /* 0x000fe200000000ff */
[----:B------:R-:W-:Y:S01]  /*4e20*/  @!P0 FFMA.FTZ R8, R23, R10, R8 ;  /* 0x0000000a17088223 */ /* 0x000fe20000010008 */
[----:B------:R-:W-:Y:S01]  /*4e30*/  @!P0 F2FP.PACK_AB R10, R27, R36 ;  /* 0x000000241b0a823e */ /* 0x000fe200000000ff */
[----:B------:R-:W-:Y:S01]  /*4e40*/  @!P0 IMAD.MOV.U32 R18, RZ, RZ, R26 ;  /* 0x000000ffff128224 */ /* 0x000fe200078e001a */
[----:B------:R-:W-:Y:S02]  /*4e50*/  @!P0 MOV R32, R9 ;  /* 0x0000000900208202 */ /* 0x000fe40000000f00 */
[----:B------:R-:W-:Y:S02]  /*4e60*/  @!P0 F2FP.PACK_AB R0, R8, R7 ;  /* 0x000000070800823e */ /* 0x000fe400000000ff */
[----:B------:R-:W-:Y:S02]  /*4e70*/  @!P0 MOV R19, R10 ;  /* 0x0000000a00138202 */ /* 0x000fe40000000f00 */
[----:B------:R-:W-:Y:S02]  /*4e80*/  @!P0 MOV R34, R2 ;  /* 0x0000000200228202 */ /* 0x000fe40000000f00 */
[----:B------:R-:W-:Y:S02]  /*4e90*/  @!P0 MOV R35, R0 ;  /* 0x0000000000238202 */ /* 0x000fe40000000f00 */
[C---:B----4-:R-:W-:Y:S04]  /*4ea0*/  LEA R2, P0, R57.reuse, R40, 0x1 ;  /* 0x0000002839027211 */ /* 0x050fe800078008ff */
[----:B---3--:R-:W-:Y:S02]  /*4eb0*/  LEA.HI.X R3, R57, R41, R85, 0x1, P0 ;  /* 0x0000002939037211 */ /* 0x008fe400000f0c55 */
[C---:B------:R-:W-:Y:S03]  /*4ec0*/  ISETP.GE.AND P0, PT, R43.reuse, c[0x0][0x1d4], PT ;  /* 0x000075002b007a0c */ /* 0x040fe60003f06270 */
[----:B------:R1:W-:Y:S10]  /*4ed0*/  ST.E.128 [R2.64], R16 ;  /* 0x0000001002007985 */ /* 0x0003f4000c101d08 */
[----:B------:R-:W-:Y:S05]  /*4ee0*/  @!P0 IMAD.WIDE R4, R43, 0x2, R40 ;  /* 0x000000022b048825 */ /* 0x000fea00078e0228 */
[----:B------:R1:W-:Y:S02]  /*4ef0*/  @!P0 ST.E.128 [R4.64], R32 ;  /* 0x0000002004008985 */ /* 0x0003e4000c101d08 */
.L_x_190:
[----:B------:R-:W-:Y:S05]  /*4f00*/  BSYNC B0 ;  /* 0x0000000000007941 */ /* 0x000fea0003800000 */
.L_x_189:
[----:B------:R-:W-:Y:S11]  /*4f10*/  ISETP.GE.AND P0, PT, R136, c[0x0][0x1d4], PT ;  /* 0x0000750088007a0c */ /* 0x000ff60003f06270 */
[----:B------:R-:W-:Y:S02]  /*4f20*/  @!UPT UIADD3 URZ, URZ, URZ, URZ ;  /* 0x0000003f3f3ff290 */ /* 0x000fe4000fffe03f */
[----:B------:R-:W-:-:S05]  /*4f30*/  @P0 BRA `(.L_x_180) ;  /* 0x0000096000000947 */ /* 0x000fca0003800000 */
[----:B------:R-:W-:Y:S01]  /*4f40*/  LOP3.LUT P1, RZ, R212, 0x4, RZ, 0xc0, !PT ;  /* 0x00000004d4ff7812 */ /* 0x000fe2000782c0ff */
[----:B-1----:R-:W-:Y:S01]  /*4f50*/  LDS.128 R16, [R81+0xc080] ;  /* 0x00c0800051107984 */ /* 0x002fe20000000c00 */
[----:B------:R-:W-:Y:S02]  /*4f60*/  ISETP.GE.AND P0, PT, R136, c[0x0][0x27c], PT ;  /* 0x00009f0088007a0c */ /* 0x000fe40003f06270 */
[----:B------:R-:W-:Y:S04]  /*4f70*/  SEL R0, R101, R98, !P1 ;  /* 0x0000006265007207 */ /* 0x000fe80004800000 */
[----:B------:R-:W-:Y:S04]  /*4f80*/  SHF.R.S32.HI R2, RZ, 0x1f, R0 ;  /* 0x0000001fff027819 */ /* 0x000fe80000011400 */
[----:B------:R-:W-:Y:S03]  /*4f90*/  LEA.HI R0, R2, R0, RZ, 0x4 ;  /* 0x0000000002007211 */ /* 0x000fe600078f20ff */
[----:B------:R-:W-:Y:S01]  /*4fa0*/  @!P0 SHF.R.U64 R3, R12, 0x10, R13 ;  /* 0x000000100c038819 */ /* 0x000fe2000000120d */
[----:B------:R-:W-:Y:S01]  /*4fb0*/  @!P0 HADD2.F32 R8, -RZ, R38.H0_H0 ;  /* 0x20000026ff088230 */ /* 0x000fe20000004100 */
[----:B------:R-:W-:Y:S01]  /*4fc0*/  LEA.HI.SX32 R0, R0, R89, 0x1c ;  /* 0x0000005900007211 */ /* 0x000fe200078fe2ff */
[----:B------:R-:W-:Y:S01]  /*4fd0*/  @!P0 HADD2.F32 R22, -RZ, R39.H1_H1 ;  /* 0x30000027ff168230 */ /* 0x000fe20000004100 */
[----:B------:R-:W-:Y:S01]  /*4fe0*/  @!P0 SHF.R.U64 R26, R30, 0x10, R31 ;  /* 0x000000101e1a8819 */ /* 0x000fe2000000121f */
[----:B------:R-:W-:Y:S01]  /*4ff0*/  @!P0 HADD2.F32 R5, -RZ, R3.H0_H0 ;  /* 0x20000003ff058230 */ /* 0x000fe20000004100 */
[----:B------:R-:W-:Y:S02]  /*5000*/  SHF.R.S32.HI R2, RZ, 0x1f, R0 ;  /* 0x0000001fff027819 */ /* 0x000fe40000011400 */
[----:B------:R-:W-:Y:S02]  /*5010*/  SHF.L.U32 R36, R0, 0x3, RZ ;  /* 0x0000000300247819 */ /* 0x000fe400000006ff */
[----:B------:R-:W-:Y:S02]  /*5020*/  LEA.HI R0, R2, R0, RZ, 0x3 ;  /* 0x0000000002007211 */ /* 0x000fe400078f18ff */
[----:B------:R-:W-:Y:S02]  /*5030*/  LOP3.LUT R2, R218, 0x38, R36, 0xf8, !PT ;  /* 0x00000038da027812 */ /* 0x000fe400078ef824 */
[----:B------:R-:W-:Y:S02]  /*5040*/  SHF.L.U32 R0, R0, 0x8, RZ ;  /* 0x0000000800007819 */ /* 0x000fe400000006ff */
[----:B------:R-:W-:Y:S02]  /*5050*/  LOP3.LUT R2, R2, R112, RZ, 0x3c, !PT ;  /* 0x0000007002027212 */ /* 0x000fe400078e3cff */
[----:B------:R-:W-:Y:S02]  /*5060*/  LOP3.LUT R0, R0, 0x7ffff800, RZ, 0xc0, !PT ;  /* 0x7ffff80000007812 */ /* 0x000fe400078ec0ff */
[----:B------:R-:W-:Y:S02]  /*5070*/  @!P0 SHF.R.U64 R10, R28, 0x10, R29 ;  /* 0x000000101c0a8819 */ /* 0x000fe4000000121d */
[----:B------:R-:W-:Y:S01]  /*5080*/  IADD3 R0, R2, R0, R220 ;  /* 0x0000000002007210 */ /* 0x000fe20007ffe0dc */
[----:B------:R-:W-:Y:S01]  /*5090*/  @!P0 HADD2.F32 R2, -RZ, R20.H0_H0 ;  /* 0x20000014ff028230 */ /* 0x000fe20000004100 */
[----:B------:R-:W-:Y:S01]  /*50a0*/  @!P0 SHF.R.U32.HI R11, RZ, 0x10, R15 ;  /* 0x00000010ff0b8819 */ /* 0x000fe2000001160f */
[----:B------:R-:W-:Y:S01]  /*50b0*/  @!P0 HADD2.F32 R10, -RZ, R10.H0_H0 ;  /* 0x2000000aff0a8230 */ /* 0x000fe20000004100 */
[----:B------:R-:W-:Y:S01]  /*50c0*/  @!P0 SHF.R.U32.HI R24, RZ, 0x10, R31 ;  /* 0x00000010ff188819 */ /* 0x000fe2000001161f */
[----:B------:R-:W-:Y:S01]  /*50d0*/  IMAD.SHL.U32 R0, R0, 0x2, RZ ;  /* 0x0000000200007824 */ /* 0x000fe200078e00ff */
[----:B------:R-:W-:Y:S01]  /*50e0*/  @!P0 SHF.R.U32.HI R7, RZ, 0x10, R13 ;  /* 0x00000010ff078819 */ /* 0x000fe2000001160d */
[----:B------:R-:W-:Y:S01]  /*50f0*/  @!P0 HADD2.F32 R11, -RZ, R11.H0_H0 ;  /* 0x2000000bff0b8230 */ /* 0x000fe20000004100 */
[----:B------:R-:W-:Y:S01]  /*5100*/  @!P0 SHF.R.U32.HI R13, RZ, 0x10, R29 ;  /* 0x00000010ff0d8819 */ /* 0x000fe2000001161d */
[----:B------:R-:W-:Y:S01]  /*5110*/  @!P0 HADD2.F32 R24, -RZ, R24.H0_H0 ;  /* 0x20000018ff188230 */ /* 0x000fe20000004100 */
[----:B------:R-:W1:Y:S01]  /*5120*/  LDS.128 R32, [R0+0xc080] ;  /* 0x00c0800000207984 */ /* 0x000e620000000c00 */
[----:B------:R-:W-:Y:S01]  /*5130*/  @!P0 HADD2.F32 R7, -RZ, R7.H0_H0 ;  /* 0x20000007ff078230 */ /* 0x000fe20000004100 */
[----:B------:R-:W-:Y:S01]  /*5140*/  @!P0 SHF.R.U64 R14, R14, 0x10, R15 ;  /* 0x000000100e0e8819 */ /* 0x000fe2000000120f */
[----:B------:R-:W-:Y:S01]  /*5150*/  @!P0 HADD2.F32 R13, -RZ, R13.H0_H0 ;  /* 0x2000000dff0d8230 */ /* 0x000fe20000004100 */
[----:B-1----:R-:W-:Y:S01]  /*5160*/  @!P0 IMAD.MOV.U32 R9, RZ, RZ, R32 ;  /* 0x000000ffff098224 */ /* 0x002fe200078e0020 */
[----:B------:R-:W-:Y:S02]  /*5170*/  @!P0 MOV R0, R16 ;  /* 0x0000001000008202 */ /* 0x000fe40000000f00 */
[----:B------:R-:W-:Y:S02]  /*5180*/  @!P0 MOV R25, R34 ;  /* 0x0000002200198202 */ /* 0x000fe40000000f00 */
[--C-:B------:R-:W-:Y:S01]  /*5190*/  @!P0 HADD2.F32 R6, -RZ, R9.reuse.H0_H0 ;  /* 0x20000009ff068230 */ /* 0x100fe20000004100 */
[----:B------:R-:W-:Y:S01]  /*51a0*/  @!P0 MOV R23, R35 ;  /* 0x0000002300178202 */ /* 0x000fe20000000f00 */
[--C-:B------:R-:W-:Y:S02]  /*51b0*/  @!P0 HADD2.F32 R4, -RZ, R0.reuse.H0_H0 ;  /* 0x20000000ff048230 */ /* 0x100fe40000004100 */
[----:B------:R-:W-:Y:S01]  /*51c0*/  @!P0 HADD2.F32 R9, -RZ, R9.H1_H1 ;  /* 0x30000009ff098230 */ /* 0x000fe20000004100 */
[-C--:B------:R-:W-:Y:S01]  /*51d0*/  @!P0 FMUL.FTZ R15, R6, R2.reuse ;  /* 0x00000002060f8220 */ /* 0x080fe20000410000 */
[----:B------:R-:W-:Y:S01]  /*51e0*/  @!P0 HADD2.F32 R3, -RZ, R0.H1_H1 ;  /* 0x30000000ff038230 */ /* 0x000fe20000004100 */
[C---:B------:R-:W-:Y:S02]  /*51f0*/  @!P0 FMUL.FTZ R0, R4.reuse, R2 ;  /* 0x0000000204008220 */ /* 0x040fe40000410000 */
[-C--:B------:R-:W-:Y:S02]  /*5200*/  @!P0 FMUL.FTZ R12, R9, R5.reuse ;  /* 0x00000005090c8220 */ /* 0x080fe40000410000 */
[C---:B------:R-:W-:Y:S01]  /*5210*/  @!P0 FMUL.FTZ R2, R3.reuse, R5 ;  /* 0x0000000503028220 */ /* 0x040fe20000410000 */
[----:B------:R-:W-:Y:S01]  /*5220*/  @!P0 MOV R5, R33 ;  /* 0x0000002100058202 */ /* 0x000fe20000000f00 */
[----:B------:R-:W-:Y:S01]  /*5230*/  @!P0 FFMA.FTZ R42, R4, R8, -R15 ;  /* 0x00000008042a8223 */ /* 0x000fe2000001080f */
[----:B------:R-:W-:Y:S01]  /*5240*/  @!P0 HADD2.F32 R15, -RZ, R25.H0_H0 ;  /* 0x20000019ff0f8230 */ /* 0x000fe20000004100 */
[----:B------:R-:W-:Y:S02]  /*5250*/  @!P0 IMAD.MOV.U32 R4, RZ, RZ, R17 ;  /* 0x000000ffff048224 */ /* 0x000fe400078e0011 */
[----:B------:R-:W-:Y:S01]  /*5260*/  @!P0 FFMA.FTZ R37, R3, R10, -R12 ;  /* 0x0000000a03258223 */ /* 0x000fe2000001080c */
[--C-:B------:R-:W-:Y:S01]  /*5270*/  @!P0 HADD2.F32 R12, -RZ, R5.reuse.H1_H1 ;  /* 0x30000005ff0c8230 */ /* 0x100fe20000004100 */
[----:B------:R-:W-:Y:S01]  /*5280*/  @!P0 FFMA.FTZ R0, R6, R8, R0 ;  /* 0x0000000806008223 */ /* 0x000fe20000010000 */
[----:B------:R-:W-:Y:S01]  /*5290*/  @!P0 HADD2.F32 R8, -RZ, R5.H0_H0 ;  /* 0x20000005ff088230 */ /* 0x000fe20000004100 */
[----:B------:R-:W-:Y:S01]  /*52a0*/  @!P0 FFMA.FTZ R2, R9, R10, R2 ;  /* 0x0000000a09028223 */ /* 0x000fe20000010002 */
[----:B------:R-:W-:Y:S01]  /*52b0*/  @!P0 HADD2.F32 R3, -RZ, R20.H1_H1 ;  /* 0x30000014ff038230 */ /* 0x000fe20000004100 */
[----:B------:R-:W-:Y:S01]  /*52c0*/  @!P0 FMUL.FTZ R10, R12, R7 ;  /* 0x000000070c0a8220 */ /* 0x000fe20000410000 */
[----:B------:R-:W-:Y:S02]  /*52d0*/  @!P0 HADD2.F32 R5, -RZ, R4.H1_H1 ;  /* 0x30000004ff058230 */ /* 0x000fe40000004100 */
[----:B------:R-:W-:Y:S02]  /*52e0*/  @!P0 HADD2.F32 R9, -RZ, R38.H1_H1 ;  /* 0x30000026ff098230 */ /* 0x000fe40000004100 */
[----:B------:R-:W-:Y:S01]  /*52f0*/  @!P0 HADD2.F32 R6, -RZ, R4.H0_H0 ;  /* 0x20000004ff068230 */ /* 0x000fe20000004100 */
[----:B------:R-:W-:Y:S01]  /*5300*/  @!P0 FMUL.FTZ R4, R8, R3 ;  /* 0x0000000308048220 */ /* 0x000fe20000410000 */
[----:B------:R-:W-:Y:S01]  /*5310*/  @!P0 HADD2.F32 R20, -RZ, R39.H0_H0 ;  /* 0x20000027ff148230 */ /* 0x000fe20000004100 */
[C---:B------:R-:W-:Y:S02]  /*5320*/  @!P0 FFMA.FTZ R29, R5.reuse, R13, -R10 ;  /* 0x0000000d051d8223 */ /* 0x040fe4000001080a */
[----:B------:R-:W-:Y:S02]  /*5330*/  @!P0 IMAD.MOV.U32 R10, RZ, RZ, R18 ;  /* 0x000000ffff0a8224 */ /* 0x000fe400078e0012 */
[C---:B------:R-:W-:Y:S02]  /*5340*/  @!P0 FMUL.FTZ R3, R6.reuse, R3 ;  /* 0x0000000306038220 */ /* 0x040fe40000410000 */
[----:B------:R-:W-:Y:S01]  /*5350*/  @!P0 FFMA.FTZ R28, R6, R9, -R4 ;  /* 0x00000009061c8223 */ /* 0x000fe20000010804 */
[----:B------:R-:W-:Y:S01]  /*5360*/  @!P0 HADD2.F32 R6, -RZ, R10.H0_H0 ;  /* 0x2000000aff068230 */ /* 0x000fe20000004100 */
[----:B------:R-:W-:Y:S01]  /*5370*/  @!P0 FMUL.FTZ R4, R5, R7 ;  /* 0x0000000705048220 */ /* 0x000fe20000410000 */
[--C-:B------:R-:W-:Y:S01]  /*5380*/  @!P0 HADD2.F32 R5, -RZ, R21.reuse.H0_H0 ;  /* 0x20000015ff058230 */ /* 0x100fe20000004100 */
[----:B------:R-:W-:Y:S01]  /*5390*/  @!P0 FFMA.FTZ R3, R8, R9, R3 ;  /* 0x0000000908038223 */ /* 0x000fe20000010003 */
[----:B------:R-:W-:Y:S01]  /*53a0*/  @!P0 F2FP.PACK_AB R29, R29, R28 ;  /* 0x0000001c1d1d823e */ /* 0x000fe200000000ff */
[----:B------:R-:W-:Y:S01]  /*53b0*/  @!P0 IMAD.MOV.U32 R9, RZ, RZ, R19 ;  /* 0x000000ffff098224 */ /* 0x000fe200078e0013 */
[----:B------:R-:W-:Y:S01]  /*53c0*/  @!P0 F2FP.PACK_AB R28, R37, R42 ;  /* 0x0000002a251c823e */ /* 0x000fe200000000ff */
[-C--:B------:R-:W-:Y:S01]  /*53d0*/  @!P0 FMUL.FTZ R7, R15, R5.reuse ;  /* 0x000000050f078220 */ /* 0x080fe20000410000 */
[----:B------:R-:W-:Y:S01]  /*53e0*/  @!P0 HADD2.F32 R8, -RZ, R21.H1_H1 ;  /* 0x30000015ff088230 */ /* 0x000fe20000004100 */
[C---:B------:R-:W-:Y:S01]  /*53f0*/  @!P0 FMUL.FTZ R5, R6.reuse, R5 ;  /* 0x0000000506058220 */ /* 0x040fe20000410000 */
[----:B------:R-:W-:Y:S01]  /*5400*/  @!P0 HADD2.F32 R21, -RZ, R23.H0_H0 ;  /* 0x20000017ff158230 */ /* 0x000fe20000004100 */
[----:B------:R-:W-:Y:S01]  /*5410*/  @!P0 FFMA.FTZ R31, R6, R20, -R7 ;  /* 0x00000014061f8223 */ /* 0x000fe20000010807 */
[----:B------:R-:W-:Y:S01]  /*5420*/  @!P0 HADD2.F32 R7, -RZ, R9.H0_H0 ;  /* 0x20000009ff078230 */ /* 0x000fe20000004100 */
[----:B------:R-:W-:Y:S01]  /*5430*/  @!P0 FFMA.FTZ R4, R12, R13, R4 ;  /* 0x0000000d0c048223 */ /* 0x000fe20000010004 */
[----:B------:R-:W-:Y:S01]  /*5440*/  @!P0 MOV R16, R28 ;  /* 0x0000001c00108202 */ /* 0x000fe20000000f00 */
[----:B------:R-:W-:Y:S01]  /*5450*/  @!P0 FMUL.FTZ R6, R21, R8 ;  /* 0x0000000815068220 */ /* 0x000fe20000410000 */
[----:B------:R-:W-:Y:S01]  /*5460*/  @!P0 HADD2.F32 R23, -RZ, R23.H1_H1 ;  /* 0x30000017ff178230 */ /* 0x000fe20000004100 */
[----:B------:R-:W-:Y:S01]  /*5470*/  @!P0 FFMA.FTZ R5, R15, R20, R5 ;  /* 0x000000140f058223 */ /* 0x000fe20000010005 */
[----:B------:R-:W-:Y:S01]  /*5480*/  @!P0 F2FP.PACK_AB R3, R4, R3 ;  /* 0x000000030403823e */ /* 0x000fe200000000ff */
[C---:B------:R-:W-:Y:S01]  /*5490*/  @!P0 FFMA.FTZ R30, R7.reuse, R22, -R6 ;  /* 0x00000016071e8223 */ /* 0x040fe20000010806 */
[----:B------:R-:W-:Y:S01]  /*54a0*/  @!P0 HADD2.F32 R6, -RZ, R9.H1_H1 ;  /* 0x30000009ff068230 */ /* 0x000fe20000004100 */
[----:B------:R-:W-:Y:S01]  /*54b0*/  @!P0 FMUL.FTZ R7, R7, R8 ;  /* 0x0000000807078220 */ /* 0x000fe20000410000 */
[----:B------:R-:W-:Y:S01]  /*54c0*/  @!P0 HADD2.F32 R9, -RZ, R14.H0_H0 ;  /* 0x2000000eff098230 */ /* 0x000fe20000004100 */
[-C--:B------:R-:W-:Y:S01]  /*54d0*/  @!P0 FMUL.FTZ R8, R23, R11.reuse ;  /* 0x0000000b17088220 */ /* 0x080fe20000410000 */
[----:B------:R-:W-:Y:S01]  /*54e0*/  @!P0 HADD2.F32 R14, -RZ, R25.H1_H1 ;  /* 0x30000019ff0e8230 */ /* 0x000fe20000004100 */
[----:B------:R-:W-:Y:S02]  /*54f0*/  @!P0 IMAD.MOV.U32 R17, RZ, RZ, R29 ;  /* 0x000000ffff118224 */ /* 0x000fe400078e001d */
[C---:B------:R-:W-:Y:S02]  /*5500*/  @!P0 FFMA.FTZ R25, R6.reuse, R24, -R8 ;  /* 0x0000001806198223 */ /* 0x040fe40000010808 */
[----:B------:R-:W-:Y:S01]  /*5510*/  @!P0 FMUL.FTZ R8, R6, R11 ;  /* 0x0000000b06088220 */ /* 0x000fe20000410000 */
[----:B------:R-:W-:Y:S01]  /*5520*/  @!P0 HADD2.F32 R11, -RZ, R26.H0_H0 ;  /* 0x2000001aff0b8230 */ /* 0x000fe20000004100 */
[----:B----4-:R-:W-:Y:S01]  /*5530*/  LEA R26, P1, R56, R40, 0x1 ;  /* 0x00000028381a7211 */ /* 0x010fe200078208ff */
[----:B------:R-:W-:Y:S01]  /*5540*/  @!P0 HADD2.F32 R6, -RZ, R10.H1_H1 ;  /* 0x3000000aff068230 */ /* 0x000fe20000004100 */
[----:B------:R-:W-:Y:S01]  /*5550*/  @!P0 F2FP.PACK_AB R25, R25, R30 ;  /* 0x0000001e1919823e */ /* 0x000fe200000000ff */
[----:B------:R-:W-:Y:S01]  /*5560*/  @!P0 FMUL.FTZ R10, R14, R9 ;  /* 0x000000090e0a8220 */ /* 0x000fe20000410000 */
[----:B---3--:R-:W-:Y:S01]  /*5570*/  LEA.HI.X R27, R56, R41, R84, 0x1, P1 ;  /* 0x00000029381b7211 */ /* 0x008fe200008f0c54 */
[----:B------:R-:W-:Y:S02]  /*5580*/  @!P0 IMAD.MOV.U32 R33, RZ, RZ, R3 ;  /* 0x000000ffff218224 */ /* 0x000fe400078e0003 */
[C---:B------:R-:W-:Y:S02]  /*5590*/  @!P0 FFMA.FTZ R10, R6.reuse, R11, -R10 ;  /* 0x0000000b060a8223 */ /* 0x040fe4000001080a */
[----:B------:R-:W-:Y:S01]  /*55a0*/  @!P0 FMUL.FTZ R6, R6, R9 ;  /* 0x0000000906068220 */ /* 0x000fe20000410000 */
[----:B------:R-:W-:Y:S01]  /*55b0*/  @!P0 F2FP.PACK_AB R9, R2, R0 ;  /* 0x000000000209823e */ /* 0x000fe200000000ff */
[----:B------:R-:W-:Y:S01]  /*55c0*/  @!P0 IMAD.MOV.U32 R19, RZ, RZ, R25 ;  /* 0x000000ffff138224 */ /* 0x000fe200078e0019 */
[----:B------:R-:W-:Y:S01]  /*55d0*/  @!P0 F2FP.PACK_AB R10, R10, R31 ;  /* 0x0000001f0a0a823e */ /* 0x000fe200000000ff */
[----:B------:R-:W-:Y:S01]  /*55e0*/  @!P0 FFMA.FTZ R6, R14, R11, R6 ;  /* 0x0000000b0e068223 */ /* 0x000fe20000010006 */
[----:B------:R-:W-:Y:S01]  /*55f0*/  @!P0 MOV R32, R9 ;  /* 0x0000000900208202 */ /* 0x000fe20000000f00 */
[----:B------:R-:W-:Y:S01]  /*5600*/  @!P0 FFMA.FTZ R7, R21, R22, R7 ;  /* 0x0000001615078223 */ /* 0x000fe20000010007 */
[----:B------:R-:W-:Y:S01]  /*5610*/  @!P0 MOV R18, R10 ;  /* 0x0000000a00128202 */ /* 0x000fe20000000f00 */
[----:B------:R-:W-:Y:S01]  /*5620*/  @!P0 FFMA.FTZ R8, R23, R24, R8 ;  /* 0x0000001817088223 */ /* 0x000fe20000010008 */
[----:B------:R-:W-:Y:S03]  /*5630*/  @!P0 F2FP.PACK_AB R2, R6, R5 ;  /* 0x000000050602823e */ /* 0x000fe600000000ff */
[----:B------:R1:W-:Y:S01]  /*5640*/  ST.E.128 [R26.64], R16 ;  /* 0x000000101a007985 */ /* 0x0003e2000c101d08 */
[----:B------:R-:W-:Y:S02]  /*5650*/  @!P0 F2FP.PACK_AB R0, R8, R7 ;  /* 0x000000070800823e */ /* 0x000fe400000000ff */
[----:B------:R-:W-:Y:S03]  /*5660*/  @!P0 MOV R34, R2 ;  /* 0x0000000200228202 */ /* 0x000fe60000000f00 */
[----:B------:R-:W-:Y:S01]  /*5670*/  @!P0 IMAD.MOV.U32 R35, RZ, RZ, R0 ;  /* 0x000000ffff238224 */ /* 0x000fe200078e0000 */
[----:B------:R-:W-:Y:S11]  /*5680*/  ISETP.GE.AND P0, PT, R36, c[0x0][0x1d4], PT ;  /* 0x0000750024007a0c */ /* 0x000ff60003f06270 */
[----:B------:R-:W-:Y:S02]  /*5690*/  @!UPT UIADD3 URZ, URZ, URZ, URZ ;  /* 0x0000003f3f3ff290 */ /* 0x000fe4000fffe03f */
[----:B------:R-:W-:-:S05]  /*56a0*/  @P0 BRA `(.L_x_180) ;  /* 0x000001f000000947 */ /* 0x000fca0003800000 */
[C---:B------:R-:W-:Y:S04]  /*56b0*/  LEA R2, P0, R36.reuse, R40, 0x1 ;  /* 0x0000002824027211 */ /* 0x040fe800078008ff */
[----:B------:R-:W-:Y:S05]  /*56c0*/  LEA.HI.X.SX32 R3, R36, R41, 0x1, P0 ;  /* 0x0000002924037211 */ /* 0x000fea00000f0eff */
[----:B------:R2:W-:Y:S01]  /*56d0*/  ST.E.128 [R2.64], R32 ;  /* 0x0000002002007985 */ /* 0x0005e2000c101d08 */
[----:B------:R-:W-:-:S05]  /*56e0*/  BRA `(.L_x_180) ;  /* 0x000001b000007947 */ /* 0x000fca0003800000 */
.L_x_176:
[----:B------:R1:W2:Y:S01]  /*56f0*/  SHFL.IDX PT, R2, R18, RZ, 0x181f ;  /* 0x00181fff12027589 */ /* 0x0002a200000e0000 */
[----:B------:R-:W-:Y:S03]  /*5700*/  IMAD.IADD R3, R55, 0x1, -R52 ;  /* 0x0000000137037824 */ /* 0x000fe600078e0a34 */
[----:B------:R1:W3:Y:S02]  /*5710*/  SHFL.IDX PT, R0, R20, RZ, 0x181f ;  /* 0x00181fff14007589 */ /* 0x0002e400000e0000 */
[----:B------:R-:W-:Y:S04]  /*5720*/  IMNMX R51, R3, 0x20, PT ;  /* 0x0000002003337817 */ /* 0x000fe80003800200 */
[----:B------:R-:W-:Y:S11]  /*5730*/  ISETP.GT.AND P0, PT, R51, R208, PT ;  /* 0x000000d03300720c */ /* 0x000ff60003f04270 */
[----:B------:R-:W-:Y:S02]  /*5740*/  @!UPT UIADD3 URZ, URZ, URZ, URZ ;  /* 0x0000003f3f3ff290 */ /* 0x000fe4000fffe03f */
[----:B------:R-:W-:-:S05]  /*5750*/  @!P0 BRA `(.L_x_180) ;  /* 0x0000014000008947 */ /* 0x000fca0003800000 */
[----:B------:R-:W-:Y:S02]  /*5760*/  ISETP.GE.AND P2, PT, R134, c[0x0][0x1d4], PT ;  /* 0x0000750086007a0c */ /* 0x000fe40003f46270 */
[----:B------:R-:W-:Y:S02]  /*5770*/  ISETP.GE.AND P3, PT, R136, c[0x0][0x1d4], PT ;  /* 0x0000750088007a0c */ /* 0x000fe40003f66270 */
[----:B------:R-:W-:Y:S09]  /*5780*/  ISETP.GE.AND P1, PT, R199, c[0x0][0x1d4], PT ;  /* 0x00007500c7007a0c */ /* 0x000ff20003f26270 */
[----:B------:R-:W4:Y:S01]  /*5790*/  @!P2 LDS.128 R12, [R198+0xc080] ;  /* 0x00c08000c60ca984 */ /* 0x000f220000000c00 */
[C---:B---3--:R-:W-:Y:S04]  /*57a0*/  @!P2 LEA R4, P0, R134.reuse, R0, 0x1 ;  /* 0x000000008604a211 */ /* 0x048fe800078008ff */
[----:B--2---:R-:W-:Y:S02]  /*57b0*/  @!P2 LEA.HI.X R5, R134, R2, R135, 0x1, P0 ;  /* 0x000000028605a211 */ /* 0x004fe400000f0c87 */
[C---:B------:R-:W-:Y:S04]  /*57c0*/  @!P3 LEA R8, P0, R205.reuse, R0, 0x1 ;  /* 0x00000000cd08b211 */ /* 0x040fe800078008ff */
[----:B------:R-:W-:Y:S02]  /*57d0*/  @!P3 LEA.HI.X R9, R205, R2, R209, 0x1, P0 ;  /* 0x00000002cd09b211 */ /* 0x000fe400000f0cd1 */
[C---:B------:R-:W-:Y:S04]  /*57e0*/  @!P1 LEA R6, P0, R199.reuse, R0, 0x1 ;  /* 0x00000000c7069211 */ /* 0x040fe800078008ff */
[----:B------:R-:W-:Y:S02]  /*57f0*/  @!P1 LEA.HI.X R7, R199, R2, R211, 0x1, P0 ;  /* 0x00000002c7079211 */ /* 0x000fe400000f0cd3 */
[C---:B------:R-:W-:Y:S01]  /*5800*/  ISETP.GE.AND P0, PT, R200.reuse, c[0x0][0x1d4], PT ;  /* 0x00007500c8007a0c */ /* 0x040fe20003f06270 */
[----:B----4-:R2:W-:Y:S04]  /*5810*/  @!P2 ST.E.128 [R4.64], R12 ;  /* 0x0000000c0400a985 */ /* 0x0105e8000c101d08 */
[----:B------:R-:W3:Y:S08]  /*5820*/  @!P3 LDS.128 R12, [R198+0xd080] ;  /* 0x00d08000c60cb984 */ /* 0x000ef00000000c00 */
[C---:B--2---:R-:W-:Y:S04]  /*5830*/  @!P0 LEA R4, P2, R200.reuse, R0, 0x1 ;  /* 0x00000000c8048211 */ /* 0x044fe800078408ff */
[----:B------:R-:W-:Y:S01]  /*5840*/  @!P0 LEA.HI.X R5, R200, R2, R210, 0x1, P2 ;  /* 0x00000002c8058211 */ /* 0x000fe200010f0cd2 */
[----:B---3--:R-:W-:Y:S04]  /*5850*/  @!P3 ST.E.128 [R8.64], R12 ;  /* 0x0000000c0800b985 */ /* 0x008fe8000c101d08 */
[----:B------:R-:W2:Y:S04]  /*5860*/  @!P1 LDS.128 R8, [R198+0xe080] ;  /* 0x00e08000c6089984 */ /* 0x000ea80000000c00 */
[----:B--2---:R-:W-:Y:S04]  /*5870*/  @!P1 ST.E.128 [R6.64], R8 ;  /* 0x0000000806009985 */ /* 0x004fe8000c101d08 */
[----:B------:R-:W2:Y:S04]  /*5880*/  @!P0 LDS.128 R8, [R198+0xf080] ;  /* 0x00f08000c6088984 */ /* 0x000ea80000000c00 */
[----:B--2---:R2:W-:Y:S02]  /*5890*/  @!P0 ST.E.128 [R4.64], R8 ;  /* 0x0000000804008985 */ /* 0x0045e4000c101d08 */
.L_x_180:
[----:B------:R-:W-:Y:S05]  /*58a0*/  BSYNC B1 ;  /* 0x0000000000017941 */ /* 0x000fea0003800000 */
.L_x_175:
[----:B---3--:R-:W-:Y:S01]  /*58b0*/  IMAD R0, R53, c[0x0][0x208], RZ ;  /* 0x0000820035007a24 */ /* 0x008fe200078e02ff */
[----:B------:R-:W-:Y:S01]  /*58c0*/  LOP3.LUT P2, RZ, R212, 0x1, RZ, 0xc0, !PT ;  /* 0x00000001d4ff7812 */ /* 0x000fe2000784c0ff */
[C---:B-12--5:R-:W-:Y:S01]  /*58d0*/  IMAD.WIDE.U32 R2, R50.reuse, c[0x0][0x208], RZ ;  /* 0x0000820032027a25 */ /* 0x066fe200078e00ff */
[----:B------:R-:W-:Y:S03]  /*58e0*/  BSSY B0, `(.L_x_191) ;  /* 0x0000038000007945 */ /* 0x000fe60003800000 */
[----:B------:R-:W-:Y:S05]  /*58f0*/  IMAD R0, R50, c[0x0][0x20c], R0 ;  /* 0x0000830032007a24 */ /* 0x000fea00078e0200 */
[----:B------:R-:W-:Y:S01]  /*5900*/  IADD3 R3, R3, R0, RZ ;  /* 0x0000000003037210 */ /* 0x000fe20007ffe0ff */
[----:B------:R-:W-:Y:S04]  /*5910*/  IMAD R0, R54, c[0x0][0x218], RZ ;  /* 0x0000860036007a24 */ /* 0x000fe800078e02ff */
[C---:B------:R-:W-:Y:S04]  /*5920*/  IMAD.WIDE.U32 R2, R49.reuse, c[0x0][0x218], R2 ;  /* 0x0000860031027a25 */ /* 0x040fe800078e0002 */
[----:B------:R-:W-:Y:S01]  /*5930*/  IMAD R0, R49, c[0x0][0x21c], R0 ;  /* 0x0000870031007a24 */ /* 0x000fe200078e0200 */
[----:B------:R-:W-:Y:S04]  /*5940*/  IADD3 R6, P0, R76, R2, RZ ;  /* 0x000000024c067210 */ /* 0x000fe80007f1e0ff */
[----:B------:R-:W-:Y:S02]  /*5950*/  IADD3.X R7, R94, R3, R0, P0, !PT ;  /* 0x000000035e077210 */ /* 0x000fe400007fe400 */
[----:B------:R-:W-:Y:S04]  /*5960*/  IADD3 R0, R95, -R52, RZ ;  /* 0x800000345f007210 */ /* 0x000fe80007ffe0ff */
[----:B------:R-:W-:Y:S11]  /*5970*/  ISETP.GE.AND P0, PT, R0, 0x1, PT ;  /* 0x000000010000780c */ /* 0x000ff60003f06270 */
[----:B------:R-:W-:Y:S02]  /*5980*/  @!UPT UIADD3 URZ, URZ, URZ, URZ ;  /* 0x0000003f3f3ff290 */ /* 0x000fe4000fffe03f */
[----:B------:R-:W-:Y:S01]  /*5990*/  @P0 IMAD.WIDE R4, R45, 0x20, R58 ;  /* 0x000000202d040825 */ /* 0x000fe200078e023a */
[----:B------:R-:W-:Y:S03]  /*59a0*/  @P0 MOV R3, R92 ;  /* 0x0000005c00030202 */ /* 0x000fe60000000f00 */
[----:B------:R-:W-:Y:S02]  /*59b0*/  @P0 IMAD R0, R5, c[0x0][0x258], RZ ;  /* 0x0000960005000a24 */ /* 0x000fe400078e02ff */
[----:B------:R-:W-:Y:S02]  /*59c0*/  @P0 IMAD.MOV.U32 R2, RZ, RZ, R78 ;  /* 0x000000ffff020224 */ /* 0x000fe400078e004e */
[C---:B------:R-:W-:Y:S02]  /*59d0*/  @P0 IMAD R0, R4.reuse, c[0x0][0x25c], R0 ;  /* 0x0000970004000a24 */ /* 0x040fe400078e0200 */
[----:B------:R-:W-:Y:S04]  /*59e0*/  @P0 IMAD.WIDE.U32 R2, R4, c[0x0][0x258], R2 ;  /* 0x0000960004020a25 */ /* 0x000fe800078e0002 */
[----:B------:R-:W-:Y:S01]  /*59f0*/  @P0 IMAD.IADD R0, R3, 0x1, R0 ;  /* 0x0000000103000824 */ /* 0x000fe200078e0200 */
[C---:B------:R-:W-:Y:S04]  /*5a00*/  @P0 LEA R4, P1, R2.reuse, c[0x0][0x250], 0x1 ;  /* 0x0000940002040a11 */ /* 0x040fe800078208ff */
[----:B------:R-:W-:Y:S02]  /*5a10*/  @P0 LEA.HI.X R5, R2, c[0x0][0x254], R0, 0x1, P1 ;  /* 0x0000950002050a11 */ /* 0x000fe400008f0c00 */
[C---:B------:R-:W-:Y:S03]  /*5a20*/  LEA R0, P1, R6.reuse, c[0x0][0x1f8], 0x1 ;  /* 0x00007e0006007a11 */ /* 0x040fe600078208ff */
[----:B------:R-:W-:Y:S01]  /*5a30*/  @!PT LDS RZ, [RZ] ;  /* 0x00000000fffff984 */ /* 0x000fe20000000800 */
[----:B------:R-:W-:Y:S01]  /*5a40*/  @!PT LDS RZ, [RZ] ;  /* 0x00000000fffff984 */ /* 0x000fe20000000800 */
[----:B------:R-:W-:Y:S01]  /*5a50*/  @!PT LDS RZ, [RZ] ;  /* 0x00000000fffff984 */ /* 0x000fe20000000800 */
[----:B------:R1:W-:Y:S01]  /*5a60*/  @P0 LDGSTS.E.BYPASS.LTC128B.128 [R198+0x8080], [R4.64], !P2 ;  /* 0x0808000004c60fae */ /* 0x0003e2000d101d48 */
[----:B------:R-:W-:Y:S03]  /*5a70*/  LEA.HI.X R2, R6, c[0x0][0x1fc], R7, 0x1, P1 ;  /* 0x00007f0006027a11 */ /* 0x000fe600008f0c07 */
[----:B------:R1:W-:Y:S04]  /*5a80*/  @P0 LDGSTS.E.BYPASS.LTC128B.128 [R198+0x9080], [R4.64+0x80], !P6 ;  /* 0x0908008004c60fae */ /* 0x0003e8000f101d48 */
[----:B------:R1:W-:Y:S04]  /*5a90*/  @P0 LDGSTS.E.BYPASS.LTC128B.128 [R198+0xa080], [R4.64+0x100], !P5 ;  /* 0x0a08010004c60fae */ /* 0x0003e8000e901d48 */
[----:B------:R1:W-:Y:S01]  /*5aa0*/  @P0 LDGSTS.E.BYPASS.LTC128B.128 [R198+0xb080], [R4.64+0x180], !P4 ;  /* 0x0b08018004c60fae */ /* 0x0003e2000e101d48 */
[----:B------:R-:W-:Y:S03]  /*5ab0*/  ISETP.GT.AND P0, PT, R51, R208, PT ;  /* 0x000000d03300720c */ /* 0x000fe60003f04270 */
[----:B------:R-:W0:Y:S04]  /*5ac0*/  LDGDEPBAR ;  /* 0x00000000000079af */ /* 0x000e280000000000 */
[----:B------:R-:W2:Y:S04]  /*5ad0*/  SHFL.IDX PT, R0, R0, RZ, 0x181f ;  /* 0x00181fff00007589 */ /* 0x000ea800000e0000 */
[----:B------:R-:W3:Y:S01]  /*5ae0*/  SHFL.IDX PT, R2, R2, RZ, 0x181f ;  /* 0x00181fff02027589 */ /* 0x000ee200000e0000 */
[----:B------:R-:W-:Y:S04]  /*5af0*/  DEPBAR.LE SB0, 0x0 ;  /* 0x000080000000791a */ /* 0x000fe80000000000 */
[----:B------:R-:W-:Y:S06]  /*5b00*/  BAR.SYNC.DEFER_BLOCKING 0x0 ;  /* 0x0000000000007b1d */ /* 0x000fec0000010000 */
[----:B------:R-:W-:-:S05]  /*5b10*/  @!P0 BRA `(.L_x_192) ;  /* 0x0000014000008947 */ /* 0x000fca0003800000 */
[----:B-123--:R-:W-:Y:S02]  /*5b20*/  ISETP.GE.AND P2, PT, R134, c[0x0][0x1d4], PT ;  /* 0x0000750086007a0c */ /* 0x00efe40003f46270 */
[----:B------:R-:W-:Y:S02]  /*5b30*/  ISETP.GE.AND P3, PT, R136, c[0x0][0x1d4], PT ;  /* 0x0000750088007a0c */ /* 0x000fe40003f66270 */
[----:B------:R-:W-:Y:S09]  /*5b40*/  ISETP.GE.AND P1, PT, R199, c[0x0][0x1d4], PT ;  /* 0x00007500c7007a0c */ /* 0x000ff20003f26270 */
[----:B------:R-:W1:Y:S01]  /*5b50*/  @!P2 LDS.128 R12, [R198+0x8080] ;  /* 0x00808000c60ca984 */ /* 0x000e620000000c00 */
[C---:B------:R-:W-:Y:S04]  /*5b60*/  @!P2 LEA R4, P0, R134.reuse, R0, 0x1 ;  /* 0x000000008604a211 */ /* 0x040fe800078008ff */
[----:B------:R-:W-:Y:S02]  /*5b70*/  @!P2 LEA.HI.X R5, R134, R2, R135, 0x1, P0 ;  /* 0x000000028605a211 */ /* 0x000fe400000f0c87 */
[C---:B------:R-:W-:Y:S04]  /*5b80*/  @!P3 LEA R8, P0, R205.reuse, R0, 0x1 ;  /* 0x00000000cd08b211 */ /* 0x040fe800078008ff */
[----:B------:R-:W-:Y:S02]  /*5b90*/  @!P3 LEA.HI.X R9, R205, R2, R209, 0x1, P0 ;  /* 0x00000002cd09b211 */ /* 0x000fe400000f0cd1 */
[C---:B------:R-:W-:Y:S04]  /*5ba0*/  @!P1 LEA R6, P0, R199.reuse, R0, 0x1 ;  /* 0x00000000c7069211 */ /* 0x040fe800078008ff */
[----:B------:R-:W-:Y:S02]  /*5bb0*/  @!P1 LEA.HI.X R7, R199, R2, R211, 0x1, P0 ;  /* 0x00000002c7079211 */ /* 0x000fe400000f0cd3 */
[C---:B------:R-:W-:Y:S01]  /*5bc0*/  ISETP.GE.AND P0, PT, R200.reuse, c[0x0][0x1d4], PT ;  /* 0x00007500c8007a0c */ /* 0x040fe20003f06270 */
[----:B-1----:R1:W-:Y:S04]  /*5bd0*/  @!P2 ST.E.128 [R4.64], R12 ;  /* 0x0000000c0400a985 */ /* 0x0023e8000c101d08 */
[----:B------:R-:W2:Y:S08]  /*5be0*/  @!P3 LDS.128 R12, [R198+0x9080] ;  /* 0x00908000c60cb984 */ /* 0x000eb00000000c00 */
[C---:B-1----:R-:W-:Y:S04]  /*5bf0*/  @!P0 LEA R4, P2, R200.reuse, R0, 0x1 ;  /* 0x00000000c8048211 */ /* 0x042fe800078408ff */
[----:B------:R-:W-:Y:S01]  /*5c00*/  @!P0 LEA.HI.X R5, R200, R2, R210, 0x1, P2 ;  /* 0x00000002c8058211 */ /* 0x000fe200010f0cd2 */
[----:B--2---:R-:W-:Y:S04]  /*5c10*/  @!P3 ST.E.128 [R8.64], R12 ;  /* 0x0000000c0800b985 */ /* 0x004fe8000c101d08 */
[----:B------:R-:W1:Y:S04]  /*5c20*/  @!P1 LDS.128 R8, [R198+0xa080] ;  /* 0x00a08000c6089984 */ /* 0x000e680000000c00 */
[----:B-1----:R-:W-:Y:S04]  /*5c30*/  @!P1 ST.E.128 [R6.64], R8 ;  /* 0x0000000806009985 */ /* 0x002fe8000c101d08 */
[----:B------:R-:W1:Y:S04]  /*5c40*/  @!P0 LDS.128 R8, [R198+0xb080] ;  /* 0x00b08000c6088984 */ /* 0x000e680000000c00 */
[----:B-1----:R1:W-:Y:S02]  /*5c50*/  @!P0 ST.E.128 [R4.64], R8 ;  /* 0x0000000804008985 */ /* 0x0023e4000c101d08 */
.L_x_192:
[----:B-123--:R-:W-:Y:S05]  /*5c60*/  BSYNC B0 ;  /* 0x0000000000007941 */ /* 0x00efea0003800000 */
.L_x_191:
[C---:B------:R-:W-:Y:S02]  /*5c70*/  ISETP.GT.AND P0, PT, R45.reuse, R80, PT ;  /* 0x000000502d00720c */ /* 0x040fe40003f04270 */
[----:B------:R-:W-:Y:S02]  /*5c80*/  IADD3 R45, R45, -0x1, RZ ;  /* 0xffffffff2d2d7810 */ /* 0x000fe40007ffe0ff */
[----:B------:R-:W-:Y:S09]  /*5c90*/  LOP3.LUT P2, RZ, R212, 0x1, RZ, 0xc0, !PT ;  /* 0x00000001d4ff7812 */ /* 0x000ff2000784c0ff */
[----:B------:R-:W-:Y:S01]  /*5ca0*/  @P0 SHF.R.S32.HI R4, RZ, 0x1f, R45 ;  /* 0x0000001fff040819 */ /* 0x000fe2000001142d */
[----:B------:R-:W-:Y:S02]  /*5cb0*/  @P0 IMAD R0, R104, R45, RZ ;  /* 0x0000002d68000224 */ /* 0x000fe400078e02ff */
[----:B------:R-:W-:Y:S02]  /*5cc0*/  @P0 IMAD.MOV.U32 R2, RZ, RZ, R62 ;  /* 0x000000ffff020224 */ /* 0x000fe400078e003e */
[----:B------:R-:W-:Y:S02]  /*5cd0*/  @P0 IMAD.MOV.U32 R3, RZ, RZ, R61 ;  /* 0x000000ffff030224 */ /* 0x000fe400078e003d */
[-C--:B------:R-:W-:Y:S02]  /*5ce0*/  @P0 IMAD R0, R4, R107.reuse, R0 ;  /* 0x0000006b04000224 */ /* 0x080fe400078e0200 */
[----:B------:R-:W-:Y:S04]  /*5cf0*/  @P0 IMAD.WIDE.U32 R2, R45, R107, R2 ;  /* 0x0000006b2d020225 */ /* 0x000fe800078e0002 */
[----:B------:R-:W-:Y:S01]  /*5d00*/  @P0 IMAD.IADD R0, R3, 0x1, R0 ;  /* 0x0000000103000824 */ /* 0x000fe200078e0200 */
[C---:B------:R-:W-:Y:S04]  /*5d10*/  @P0 LEA R4, P1, R2.reuse, c[0x0][0x220], 0x1 ;  /* 0x0000880002040a11 */ /* 0x040fe800078208ff */
[----:B------:R-:W-:Y:S05]  /*5d20*/  @P0 LEA.HI.X R5, R2, c[0x0][0x224], R0, 0x1, P1 ;  /* 0x0000890002050a11 */ /* 0x000fea00008f0c00 */
[----:B------:R-:W-:Y:S01]  /*5d30*/  @!PT LDS RZ, [RZ] ;  /* 0x00000000fffff984 */ /* 0x000fe20000000800 */
[----:B------:R-:W-:Y:S01]  /*5d40*/  @!PT LDS RZ, [RZ] ;  /* 0x00000000fffff984 */ /* 0x000fe20000000800 */
[----:B------:R-:W-:Y:S01]  /*5d50*/  @!PT LDS RZ, [RZ] ;  /* 0x00000000fffff984 */ /* 0x000fe20000000800 */
[----:B------:R1:W-:Y:S04]  /*5d60*/  @P0 LDGSTS.E.BYPASS.LTC128B.128 [R198+0xc080], [R4.64], !P2 ;  /* 0x0c08000004c60fae */ /* 0x0003e8000d101d48 */
[----:B------:R1:W-:Y:S04]  /*5d70*/  @P0 LDGSTS.E.BYPASS.LTC128B.128 [R198+0xd080], [R4.64+0x80], !P6 ;  /* 0x0d08008004c60fae */ /* 0x0003e8000f101d48 */
[----:B------:R1:W-:Y:S04]  /*5d80*/  @P0 LDGSTS.E.BYPASS.LTC128B.128 [R198+0xe080], [R4.64+0x100], !P5 ;  /* 0x0e08010004c60fae */ /* 0x0003e8000e901d48 */
[----:B------:R1:W-:Y:S04]  /*5d90*/  @P0 LDGSTS.E.BYPASS.LTC128B.128 [R198+0xf080], [R4.64+0x180], !P4 ;  /* 0x0f08018004c60fae */ /* 0x0003e8000e101d48 */
[----:B------:R-:W0:Y:S01]  /*5da0*/  LDGDEPBAR ;  /* 0x00000000000079af */ /* 0x000e220000000000 */
[----:B------:R-:W-:-:S05]  /*5db0*/  @P0 BRA `(.L_x_193) ;  /* 0xffffd02000000947 */ /* 0x000fca000383ffff */
[----:B------:R-:W-:Y:S01]  /*5dc0*/  WARPSYNC 0xffffffff ;  /* 0xffffffff00007948 */ /* 0x000fe20003800000 */
[----:B------:R-:W-:Y:S06]  /*5dd0*/  BAR.SYNC.DEFER_BLOCKING 0x0 ;  /* 0x0000000000007b1d */ /* 0x000fec0000010000 */
.L_x_174:
[----:B------:R-:W-:Y:S01]  /*5de0*/  ISETP.GE.AND P0, PT, R110, 0x1, PT ;  /* 0x000000016e00780c */ /* 0x000fe20003f06270 */
[----:B------:R-:W-:Y:S01]  /*5df0*/  BSSY B0, `(.L_x_194) ;  /* 0x0000020000007945 */ /* 0x000fe20003800000 */
[----:B------:R-:W-:-:S11]  /*5e00*/  MOV R0, RZ ;  /* 0x000000ff00007202 */ /* 0x000fd60000000f00 */
[----:B------:R-:W-:Y:S05]  /*5e10*/  @!P0 BRA `(.L_x_195) ;  /* 0x000001d000008947 */ /* 0x000fea0003800000 */
[----:B------:R-:W-:Y:S02]  /*5e20*/  IABS R0, R97 ;  /* 0x0000006100007213 */ /* 0x000fe40000000000 */
[----:B-1----:R-:W-:-:S03]  /*5e30*/  IADD3 R5, R100, -0x1, R97 ;  /* 0xffffffff64057810 */ /* 0x002fc60007ffe061 */
        /* <DEDUP_REMOVED lines=27> */
.L_x_195:
[----:B------:R-:W-:Y:S05]  /*5ff0*/  BSYNC B0 ;  /* 0x0000000000007941 */ /* 0x000fea0003800000 */
.L_x_194:
[----:B------:R-:W-:Y:S01]  /*6000*/  IMAD R214, R246, R0, RZ ;  /* 0x00000000f6d67224 */ /* 0x000fe200078e02ff */
[----:B------:R-:W-:Y:S01]  /*6010*/  MOV R17, RZ ;  /* 0x000000ff00117202 */ /* 0x000fe20000000f00 */
[----:B------:R-:W-:Y:S01]  /*6020*/  IMAD.MOV.U32 R18, RZ, RZ, RZ ;  /* 0x000000ffff127224 */ /* 0x000fe200078e00ff */
[----:B------:R-:W-:Y:S01]  /*6030*/  CS2R R66, SRZ ;  /* 0x0000000000427805 */ /* 0x000fe2000001ff00 */
[--C-:B------:R-:W-:Y:S01]  /*6040*/  IMAD.IADD R2, R214, 0x1, R0.reuse ;  /* 0x00000001d6027824 */ /* 0x100fe200078e0200 */
[----:B------:R-:W-:Y:S01]  /*6050*/  PRMT R0, RZ, 0x7610, R0 ;  /* 0x00007610ff007816 */ /* 0x000fe20000000000 */
        /* <DEDUP_REMOVED lines=33> */
[----:B----4-:R-:W-:Y:S01]  /*6270*/  CS2R R38, SRZ ;  /* 0x0000000000267805 */ /* 0x010fe2000001ff00 */
        /* <DEDUP_REMOVED lines=32> */
[----:B------:R-:W-:-:S04]  /*6480*/  ISETP.NE.U32.AND P0, PT, RZ, c[0x0][0x340], PT ;  /* 0x0000d000ff007a0c */ /* 0x000fc80003f05070 */
[----:B------:R-:W-:-:S13]  /*6490*/  ISETP.NE.AND.EX P2, PT, RZ, c[0x0][0x344], PT, P0 ;  /* 0x0000d100ff007a0c */ /* 0x000fda0003f45300 */
[----:B------:R-:W-:-:S04]  /*64a0*/  @P2 IADD3 R2, P0, R232, c[0x0][0x340], RZ ;  /* 0x0000d000e8022a10 */ /* 0x000fc80007f1e0ff */
[----:B------:R-:W-:-:S05]  /*64b0*/  @P2 IADD3.X R3, R233, c[0x0][0x344], RZ, P0, !PT ;  /* 0x0000d100e9032a10 */ /* 0x000fca00007fe4ff */
[----:B------:R2:W5:Y:S01]  /*64c0*/  @P2 LDG.E R14, [R2.64] ;  /* 0x00000008020e2981 */ /* 0x000562000c1e1900 */
[----:B-1----:R-:W-:Y:S01]  /*64d0*/  IMAD.MOV.U32 R4, RZ, RZ, c[0x0][0x2c4] ;  /* 0x0000b100ff047624 */ /* 0x002fe200078e00ff */
[----:B------:R-:W-:Y:S01]  /*64e0*/  SHF.R.S32.HI R0, RZ, 0x1f, R111 ;  /* 0x0000001fff007819 */ /* 0x000fe2000001146f */
[C---:B------:R-:W-:Y:S01]  /*64f0*/  IMAD R12, R229.reuse, 0x80, R208 ;  /* 0x00000080e50c7824 */ /* 0x040fe200078e02d0 */
[----:B------:R-:W-:Y:S02]  /*6500*/  ISETP.NE.U32.AND P0, PT, RZ, c[0x0][0x348], PT ;  /* 0x0000d200ff007a0c */ /* 0x000fe40003f05070 */
[----:B------:R-:W-:Y:S01]  /*6510*/  ISETP.NE.AND P1, PT, R4, 0x1, PT ;  /* 0x000000010400780c */ /* 0x000fe20003f25270 */
[----:B------:R-:W-:Y:S01]  /*6520*/  IMAD R0, R0, c[0x0][0x178], RZ ;  /* 0x00005e0000007a24 */ /* 0x000fe200078e02ff */
[----:B------:R-:W-:Y:S02]  /*6530*/  LEA R4, R229, R219, 0x7 ;  /* 0x000000dbe5047211 */ /* 0x000fe400078e38ff */
[----:B------:R-:W-:Y:S01]  /*6540*/  LOP3.LUT R215, R230, 0xffff, RZ, 0xc0, !PT ;  /* 0x0000ffffe6d77812 */ /* 0x000fe200078ec0ff */
[----:B------:R-:W-:Y:S01]  /*6550*/  IMAD R0, R111, c[0x0][0x17c], R0 ;  /* 0x00005f006f007a24 */ /* 0x000fe200078e0200 */
[----:B------:R-:W-:-:S02]  /*6560*/  ISETP.NE.AND.EX P0, PT, RZ, c[0x0][0x34c], PT, P0 ;  /* 0x0000d300ff007a0c */ /* 0x000fc40003f05300 */
[----:B------:R-:W-:Y:S02]  /*6570*/  ISETP.GE.AND P6, PT, R134, c[0x0][0x198], PT ;  /* 0x0000660086007a0c */ /* 0x000fe40003fc6270 */
[----:B------:R-:W-:Y:S02]  /*6580*/  SEL R6, R236, RZ, !P0 ;  /* 0x000000ffec067207 */ /* 0x000fe40004000000 */
[----:B------:R-:W-:Y:S01]  /*6590*/  SEL R5, R234, RZ, !P0 ;  /* 0x000000ffea057207 */ /* 0x000fe20004000000 */
[----:B------:R-:W-:Y:S01]  /*65a0*/  @P1 IMAD.HI.U32 R7, R4, c[0x0][0x2c8], RZ ;  /* 0x0000b20004071a27 */ /* 0x000fe200078e00ff */
[----:B------:R-:W-:Y:S02]  /*65b0*/  ISETP.GE.AND P5, PT, R136, c[0x0][0x198], PT ;  /* 0x0000660088007a0c */ /* 0x000fe40003fa6270 */
[----:B------:R-:W-:Y:S01]  /*65c0*/  ISETP.GE.AND P4, PT, R199, c[0x0][0x198], PT ;  /* 0x00006600c7007a0c */ /* 0x000fe20003f86270 */
[----:B------:R-:W-:Y:S01]  /*65d0*/  IMAD R6, R6, c[0x0][0x1c0], RZ ;  /* 0x0000700006067a24 */ /* 0x000fe200078e02ff */
[----:B------:R-:W-:Y:S01]  /*65e0*/  ISETP.GE.AND P3, PT, R200, c[0x0][0x198], PT ;  /* 0x00006600c8007a0c */ /* 0x000fe20003f66270 */
[----:B--2---:R-:W-:Y:S01]  /*65f0*/  IMAD.WIDE.U32 R2, R111, c[0x0][0x178], RZ ;  /* 0x00005e006f027a25 */ /* 0x004fe200078e00ff */
[----:B------:R-:W-:-:S03]  /*6600*/  IADD3 R56, R137, -0x1, RZ ;  /* 0xffffffff89387810 */ /* 0x000fc60007ffe0ff */
[----:B------:R-:W-:Y:S02]  /*6610*/  IMAD.IADD R3, R3, 0x1, R0 ;  /* 0x0000000103037824 */ /* 0x000fe400078e0200 */
[----:B------:R-:W-:Y:S01]  /*6620*/  IMAD.MOV.U32 R0, RZ, RZ, R4 ;  /* 0x000000ffff007224 */ /* 0x000fe200078e0004 */
[----:B------:R-:W-:Y:S01]  /*6630*/  @P1 SHF.R.U32.HI R0, RZ, c[0x0][0x2cc], R7 ;  /* 0x0000b300ff001a19 */ /* 0x000fe20000011607 */
[----:B------:R-:W-:-:S03]  /*6640*/  IMAD.WIDE.U32 R2, R215, c[0x0][0x1b8], R2 ;  /* 0x00006e00d7027a25 */ /* 0x000fc600078e0002 */
[----:B------:R-:W-:Y:S01]  /*6650*/  SHF.R.S32.HI R7, RZ, 0x1f, R0 ;  /* 0x0000001fff077819 */ /* 0x000fe20000011400 */
[----:B------:R-:W-:Y:S02]  /*6660*/  IMAD R3, R215, c[0x0][0x1bc], R3 ;  /* 0x00006f00d7037a24 */ /* 0x000fe400078e0203 */
[C---:B------:R-:W-:Y:S02]  /*6670*/  IMAD R6, R5.reuse, c[0x0][0x1c4], R6 ;  /* 0x0000710005067a24 */ /* 0x040fe400078e0206 */
[----:B------:R-:W-:-:S04]  /*6680*/  IMAD.WIDE.U32 R2, R5, c[0x0][0x1c0], R2 ;  /* 0x0000700005027a25 */ /* 0x000fc800078e0002 */
[----:B------:R-:W-:Y:S01]  /*6690*/  IMAD.MOV R5, RZ, RZ, -R0 ;  /* 0x000000ffff057224 */ /* 0x000fe200078e0a00 */
[----:B------:R-:W-:-:S03]  /*66a0*/  IADD3 R3, R3, R6, RZ ;  /* 0x0000000603037210 */ /* 0x000fc60007ffe0ff */
[----:B------:R-:W-:Y:S02]  /*66b0*/  IMAD R4, R5, c[0x0][0x2c4], R4 ;  /* 0x0000b10005047a24 */ /* 0x000fe400078e0204 */
[----:B------:R-:W-:Y:S02]  /*66c0*/  IMAD R5, R7, c[0x0][0x1b0], RZ ;  /* 0x00006c0007057a24 */ /* 0x000fe400078e02ff */
[----:B------:R-:W-:-:S04]  /*66d0*/  IMAD.WIDE.U32 R2, R0, c[0x0][0x1b0], R2 ;  /* 0x00006c0000027a25 */ /* 0x000fc800078e0002 */
[----:B------:R-:W-:Y:S01]  /*66e0*/  IMAD R6, R0, c[0x0][0x1b4], R5 ;  /* 0x00006d0000067a24 */ /* 0x000fe200078e0205 */
[----:B------:R-:W-:-:S03]  /*66f0*/  SHF.R.S32.HI R5, RZ, 0x1f, R4 ;  /* 0x0000001fff057819 */ /* 0x000fc60000011404 */
[----:B------:R-:W-:Y:S02]  /*6700*/  IMAD.IADD R3, R3, 0x1, R6 ;  /* 0x0000000103037824 */ /* 0x000fe400078e0206 */
[----:B------:R-:W-:Y:S02]  /*6710*/  IMAD R0, R5, c[0x0][0x1a8], RZ ;  /* 0x00006a0005007a24 */ /* 0x000fe400078e02ff */
[----:B------:R-:W-:-:S04]  /*6720*/  IMAD.WIDE.U32 R2, R4, c[0x0][0x1a8], R2 ;  /* 0x00006a0004027a25 */ /* 0x000fc800078e0002 */
[----:B------:R-:W-:Y:S01]  /*6730*/  IMAD R0, R4, c[0x0][0x1ac], R0 ;  /* 0x00006b0004007a24 */ /* 0x000fe200078e0200 */
[----:B------:R-:W-:-:S04]  /*6740*/  LEA R13, P0, R2, c[0x0][0x160], 0x1 ;  /* 0x00005800020d7a11 */ /* 0x000fc800078008ff */
[----:B------:R-:W-:-:S04]  /*6750*/  IADD3 R0, R3, R0, RZ ;  /* 0x0000000003007210 */ /* 0x000fc80007ffe0ff */
[----:B------:R-:W-:Y:S02]  /*6760*/  LEA.HI.X R5, R2, c[0x0][0x164], R0, 0x1, P0 ;  /* 0x0000590002057a11 */ /* 0x000fe400000f0c00 */
[----:B------:R-:W-:Y:S01]  /*6770*/  @!P2 MOV R14, R234 ;  /* 0x000000ea000ea202 */ /* 0x000fe20000000f00 */
[----:B------:R-:W-:Y:S05]  /*6780*/  BRA.DIV ~URZ, `(.L_x_197) ;  /* 0x00010c027f007947 */ /* 0x000fea000b800000 */
[----:B------:R1:W2:Y:S02]  /*6790*/  SHFL.IDX PT, R4, R5, RZ, 0x181f ;  /* 0x00181fff05047589 */ /* 0x0002a400000e0000 */
.L_x_338:
[----:B------:R-:W-:Y:S05]  /*67a0*/  BRA.DIV ~URZ, `(.L_x_198) ;  /* 0x00010c527f007947 */ /* 0x000fea000b800000 */
[----:B------:R3:W4:Y:S02]  /*67b0*/  SHFL.IDX PT, R0, R13, RZ, 0x181f ;  /* 0x00181fff0d007589 */ /* 0x00072400000e0000 */
.L_x_339:
[----:B------:R-:W-:Y:S01]  /*67c0*/  IMAD R37, R114, c[0x0][0x2c4], RZ ;  /* 0x0000b10072257a24 */ /* 0x000fe200078e02ff */
[----:B------:R-:W-:Y:S01]  /*67d0*/  LOP3.LUT R212, R212, 0xfffffffe, RZ, 0xc0, !PT ;  /* 0xfffffffed4d47812 */ /* 0x000fe200078ec0ff */
[----:B------:R-:W-:Y:S03]  /*67e0*/  BSSY B0, `(.L_x_199) ;  /* 0x0000013000007945 */ /* 0x000fe60003800000 */
[----:B------:R-:W-:-:S13]  /*67f0*/  ISETP.GE.AND P0, PT, R12, R37, PT ;  /* 0x000000250c00720c */ /* 0x000fda0003f06270 */
[----:B------:R-:W-:Y:S01]  /*6800*/  @P0 LOP3.LUT R212, R212, 0x1, RZ, 0xfc, !PT ;  /* 0x00000001d4d40812 */ /* 0x000fe200078efcff */
[----:B------:R-:W-:Y:S05]  /*6810*/  @P0 BRA `(.L_x_200) ;  /* 0x000000f000000947 */ /* 0x000fea0003800000 */
[CC--:B----4-:R-:W-:Y:S02]  /*6820*/  LEA R10, P0, R134.reuse, R0.reuse, 0x1 ;  /* 0x00000000860a7211 */ /* 0x0d0fe400078008ff */
[----:B------:R-:W-:Y:S02]  /*6830*/  LEA R8, P2, R205, R0, 0x1 ;  /* 0x00000000cd087211 */ /* 0x000fe400078408ff */
[----:B--2---:R-:W-:Y:S02]  /*6840*/  LEA.HI.X R11, R134, R4, R135, 0x1, P0 ;  /* 0x00000004860b7211 */ /* 0x004fe400000f0c87 */
[-C--:B------:R-:W-:Y:S02]  /*6850*/  LEA R6, P1, R199, R0.reuse, 0x1 ;  /* 0x00000000c7067211 */ /* 0x080fe400078208ff */
[----:B------:R-:W-:Y:S01]  /*6860*/  LEA R2, P0, R200, R0, 0x1 ;  /* 0x00000000c8027211 */ /* 0x000fe200078008ff */
[----:B------:R-:W-:Y:S01]  /*6870*/  @!PT LDS RZ, [RZ] ;  /* 0x00000000fffff984 */ /* 0x000fe20000000800 */
[----:B------:R-:W-:Y:S01]  /*6880*/  @!PT LDS RZ, [RZ] ;  /* 0x00000000fffff984 */ /* 0x000fe20000000800 */
[----:B------:R-:W-:Y:S01]  /*6890*/  @!PT LDS RZ, [RZ] ;  /* 0x00000000fffff984 */ /* 0x000fe20000000800 */
[----:B------:R2:W-:Y:S01]  /*68a0*/  LDGSTS.E.BYPASS.LTC128B.128 [R198+0x10080], [R10.64], !P6 ;  /* 0x100800000ac67fae */ /* 0x0005e2000f101d48 */
[----:B------:R-:W-:-:S02]  /*68b0*/  LEA.HI.X R9, R205, R4, R209, 0x1, P2 ;  /* 0x00000004cd097211 */ /* 0x000fc400010f0cd1 */
[-C--:B------:R-:W-:Y:S02]  /*68c0*/  LEA.HI.X R7, R199, R4.reuse, R211, 0x1, P1 ;  /* 0x00000004c7077211 */ /* 0x080fe400008f0cd3 */
[----:B------:R-:W-:Y:S01]  /*68d0*/  LEA.HI.X R3, R200, R4, R210, 0x1, P0 ;  /* 0x00000004c8037211 */ /* 0x000fe200000f0cd2 */
[----:B------:R2:W-:Y:S04]  /*68e0*/  LDGSTS.E.BYPASS.LTC128B.128 [R198+0x14080], [R8.64], !P5 ;  /* 0x1408000008c67fae */ /* 0x0005e8000e901d48 */
[----:B------:R2:W-:Y:S04]  /*68f0*/  LDGSTS.E.BYPASS.LTC128B.128 [R198+0x18080], [R6.64], !P4 ;  /* 0x1808000006c67fae */ /* 0x0005e8000e101d48 */
[----:B------:R2:W-:Y:S02]  /*6900*/  LDGSTS.E.BYPASS.LTC128B.128 [R198+0x1c080], [R2.64], !P3 ;  /* 0x1c08000002c67fae */ /* 0x0005e4000d901d48 */
.L_x_200:
[----:B------:R-:W-:Y:S05]  /*6910*/  BSYNC B0 ;  /* 0x0000000000007941 */ /* 0x000fea0003800000 */
.L_x_199:
[----:B------:R-:W-:Y:S05]  /*6920*/  BRA.DIV ~URZ, `(.L_x_201) ;  /* 0x00010b427f007947 */ /* 0x000fea000b800000 */
[----:B--2---:R2:W1:Y:S04]  /*6930*/  SHFL.IDX PT, R4, R5, 0x1, 0x181f ;  /* 0x00381f0005047f89 */ /* 0x00446800000e0000 */
[----:B----4-:R2:W4:Y:S02]  /*6940*/  SHFL.IDX PT, R0, R13, 0x1, 0x181f ;  /* 0x00381f000d007f89 */ /* 0x01052400000e0000 */
.L_x_340:
[----:B------:R-:W-:Y:S01]  /*6950*/  IADD3 R2, R12, 0x20, RZ ;  /* 0x000000200c027810 */ /* 0x000fe20007ffe0ff */
[----:B------:R-:W-:Y:S03]  /*6960*/  BSSY B0, `(.L_x_202) ;  /* 0x0000012000007945 */ /* 0x000fe60003800000 */
[----:B------:R-:W-:-:S13]  /*6970*/  ISETP.GE.AND P0, PT, R2, R37, PT ;  /* 0x000000250200720c */ /* 0x000fda0003f06270 */
[----:B------:R-:W-:Y:S05]  /*6980*/  @P0 BRA `(.L_x_203) ;  /* 0x000000f000000947 */ /* 0x000fea0003800000 */
[CC--:B----4-:R-:W-:Y:S02]  /*6990*/  LEA R10, P0, R134.reuse, R0.reuse, 0x1 ;  /* 0x00000000860a7211 */ /* 0x0d0fe400078008ff */
[----:B------:R-:W-:Y:S02]  /*69a0*/  LEA R8, P2, R205, R0, 0x1 ;  /* 0x00000000cd087211 */ /* 0x000fe400078408ff */
[----:B-1----:R-:W-:Y:S02]  /*69b0*/  LEA.HI.X R11, R134, R4, R135, 0x1, P0 ;  /* 0x00000004860b7211 */ /* 0x002fe400000f0c87 */
        /* <DEDUP_REMOVED lines=12> */
.L_x_203:
[----:B------:R-:W-:Y:S05]  /*6a80*/  BSYNC B0 ;  /* 0x0000000000007941 */ /* 0x000fea0003800000 */
.L_x_202:
[----:B------:R-:W-:Y:S05]  /*6a90*/  BRA.DIV ~URZ, `(.L_x_204) ;  /* 0x00010aa27f007947 */ /* 0x000fea000b800000 */
[----:B-1----:R1:W2:Y:S02]  /*6aa0*/  SHFL.IDX PT, R4, R5, 0x2, 0x181f ;  /* 0x00581f0005047f89 */ /* 0x0022a400000e0000 */
.L_x_341:
[----:B------:R-:W-:Y:S05]  /*6ab0*/  BRA.DIV ~URZ, `(.L_x_205) ;  /* 0x00010af27f007947 */ /* 0x000fea000b800000 */
[----:B----4-:R4:W1:Y:S02]  /*6ac0*/  SHFL.IDX PT, R0, R13, 0x2, 0x181f ;  /* 0x00581f000d007f89 */ /* 0x01086400000e0000 */
.L_x_342:
[----:B------:R-:W-:Y:S01]  /*6ad0*/  IADD3 R2, R12, 0x40, RZ ;  /* 0x000000400c027810 */ /* 0x000fe20007ffe0ff */
[----:B------:R-:W-:Y:S03]  /*6ae0*/  BSSY B0, `(.L_x_206) ;  /* 0x0000012000007945 */ /* 0x000fe60003800000 */
[----:B------:R-:W-:-:S13]  /*6af0*/  ISETP.GE.AND P0, PT, R2, R37, PT ;  /* 0x000000250200720c */ /* 0x000fda0003f06270 */
[----:B------:R-:W-:Y:S05]  /*6b00*/  @P0 BRA `(.L_x_207) ;  /* 0x000000f000000947 */ /* 0x000fea0003800000 */
[CC--:B-1----:R-:W-:Y:S02]  /*6b10*/  LEA R10, P0, R134.reuse, R0.reuse, 0x1 ;  /* 0x00000000860a7211 */ /* 0x0c2fe400078008ff */
        /* <DEDUP_REMOVED lines=14> */
.L_x_207:
[----:B------:R-:W-:Y:S05]  /*6c00*/  BSYNC B0 ;  /* 0x0000000000007941 */ /* 0x000fea0003800000 */
.L_x_206:
[----:B------:R-:W-:Y:S05]  /*6c10*/  BRA.DIV ~URZ, `(.L_x_208) ;  /* 0x00010a027f007947 */ /* 0x000fea000b800000 */
[----:B--2---:R2:W3:Y:S04]  /*6c20*/  SHFL.IDX PT, R4, R5, 0x3, 0x181f ;  /* 0x00781f0005047f89 */ /* 0x0044e800000e0000 */
[----:B-1----:R2:W1:Y:S02]  /*6c30*/  SHFL.IDX PT, R0, R13, 0x3, 0x181f ;  /* 0x00781f000d007f89 */ /* 0x00246400000e0000 */
.L_x_343:
[----:B------:R-:W-:Y:S01]  /*6c40*/  IADD3 R2, R12, 0x60, RZ ;  /* 0x000000600c027810 */ /* 0x000fe20007ffe0ff */
[----:B-----5:R-:W-:-:S03]  /*6c50*/  IMAD.WIDE.U32 R224, R14, c[0x0][0x2b0], RZ ;  /* 0x0000ac000ee07a25 */ /* 0x020fc600078e00ff */
[----:B------:R-:W-:-:S13]  /*6c60*/  ISETP.GE.AND P0, PT, R2, R37, PT ;  /* 0x000000250200720c */ /* 0x000fda0003f06270 */
[----:B-1----:R-:W-:-:S04]  /*6c70*/  @!P0 LEA R10, P1, R134, R0, 0x1 ;  /* 0x00000000860a8211 */ /* 0x002fc800078208ff */
[----:B---3--:R-:W-:Y:S02]  /*6c80*/  @!P0 LEA.HI.X R11, R134, R4, R135, 0x1, P1 ;  /* 0x00000004860b8211 */ /* 0x008fe400008f0c87 */
[----:B------:R-:W-:-:S03]  /*6c90*/  @!P0 LEA R8, P1, R205, R0, 0x1 ;  /* 0x00000000cd088211 */ /* 0x000fc600078208ff */
[----:B------:R-:W-:Y:S01]  /*6ca0*/  @!PT LDS RZ, [RZ] ;  /* 0x00000000fffff984 */ /* 0x000fe20000000800 */
[----:B------:R-:W-:Y:S01]  /*6cb0*/  @!PT LDS RZ, [RZ] ;  /* 0x00000000fffff984 */ /* 0x000fe20000000800 */
[----:B------:R-:W-:Y:S01]  /*6cc0*/  @!PT LDS RZ, [RZ] ;  /* 0x00000000fffff984 */ /* 0x000fe20000000800 */
[----:B------:R1:W-:Y:S01]  /*6cd0*/  @!P0 LDGSTS.E.BYPASS.LTC128B.128 [R235+0x3000], [R10.64], !P6 ;  /* 0x030000000aeb8fae */ /* 0x0003e2000f101d48 */
[----:B------:R-:W-:Y:S02]  /*6ce0*/  @!P0 LEA.HI.X R9, R205, R4, R209, 0x1, P1 ;  /* 0x00000004cd098211 */ /* 0x000fe400008f0cd1 */
[C---:B------:R-:W-:Y:S02]  /*6cf0*/  @!P0 LEA R6, P1, R199.reuse, R0, 0x1 ;  /* 0x00000000c7068211 */ /* 0x040fe400078208ff */
[----:B------:R-:W-:Y:S01]  /*6d00*/  ISETP.GE.AND P6, PT, R134, c[0x0][0x1d4], PT ;  /* 0x0000750086007a0c */ /* 0x000fe20003fc6270 */
[----:B------:R1:W-:Y:S01]  /*6d10*/  @!P0 LDGSTS.E.BYPASS.LTC128B.128 [R235+0x7000], [R8.64], !P5 ;  /* 0x0700000008eb8fae */ /* 0x0003e2000e901d48 */
[----:B------:R-:W-:Y:S02]  /*6d20*/  @!P0 LEA.HI.X R7, R199, R4, R211, 0x1, P1 ;  /* 0x00000004c7078211 */ /* 0x000fe400008f0cd3 */
[C---:B------:R-:W-:Y:S02]  /*6d30*/  @!P0 LEA R2, P1, R200.reuse, R0, 0x1 ;  /* 0x00000000c8028211 */ /* 0x040fe400078208ff */
[----:B------:R-:W-:Y:S01]  /*6d40*/  SHF.R.S32.HI R0, RZ, 0x1f, R14 ;  /* 0x0000001fff007819 */ /* 0x000fe2000001140e */
[----:B------:R1:W-:Y:S01]  /*6d50*/  @!P0 LDGSTS.E.BYPASS.LTC128B.128 [R235+0xb000], [R6.64], !P4 ;  /* 0x0b00000006eb8fae */ /* 0x0003e2000e101d48 */
[----:B------:R-:W-:-:S02]  /*6d60*/  @!P0 LEA.HI.X R3, R200, R4, R210, 0x1, P1 ;  /* 0x00000004c8038211 */ /* 0x000fc400008f0cd2 */
[----:B------:R-:W-:Y:S01]  /*6d70*/  ISETP.GE.AND P5, PT, R136, c[0x0][0x1d4], PT ;  /* 0x0000750088007a0c */ /* 0x000fe20003fa6270 */
[----:B------:R-:W-:Y:S01]  /*6d80*/  IMAD R0, R0, c[0x0][0x2b0], RZ ;  /* 0x0000ac0000007a24 */ /* 0x000fe200078e02ff */
[----:B------:R-:W-:Y:S01]  /*6d90*/  ISETP.GE.AND P4, PT, R199, c[0x0][0x1d4], PT ;  /* 0x00007500c7007a0c */ /* 0x000fe20003f86270 */
[----:B------:R1:W-:Y:S01]  /*6da0*/  @!P0 LDGSTS.E.BYPASS.LTC128B.128 [R235+0xf000], [R2.64], !P3 ;  /* 0x0f00000002eb8fae */ /* 0x0003e2000d901d48 */
[----:B------:R-:W-:Y:S01]  /*6db0*/  ISETP.GE.AND P3, PT, R200, c[0x0][0x1d4], PT ;  /* 0x00007500c8007a0c */ /* 0x000fe20003f66270 */
[----:B------:R-:W-:Y:S02]  /*6dc0*/  IMAD R0, R14, c[0x0][0x2b4], R0 ;  /* 0x0000ad000e007a24 */ /* 0x000fe400078e0200 */
[----:B------:R-:W0:Y:S01]  /*6dd0*/  LDGDEPBAR ;  /* 0x00000000000079af */ /* 0x000e220000000000 */
[----:B------:R-:W-:Y:S01]  /*6de0*/  WARPSYNC 0xffffffff ;  /* 0xffffffff00007948 */ /* 0x000fe20003800000 */
[----:B------:R-:W-:Y:S02]  /*6df0*/  IMAD.IADD R226, R225, 0x1, R0 ;  /* 0x00000001e1e27824 */ /* 0x000fe400078e0200 */
[----:B------:R-:W-:Y:S01]  /*6e00*/  IMAD.MOV.U32 R58, RZ, RZ, c[0x0][0x2b8] ;  /* 0x0000ae00ff3a7624 */ /* 0x000fe200078e00ff */
[----:B------:R-:W-:Y:S01]  /*6e10*/  BAR.SYNC.DEFER_BLOCKING 0x0 ;  /* 0x0000000000007b1d */ /* 0x000fe20000010000 */
[----:B-1----:R-:W-:-:S02]  /*6e20*/  IMAD R2, R56, 0x20, R219 ;  /* 0x0000002038027824 */ /* 0x002fc400078e02db */
[----:B------:R-:W-:Y:S01]  /*6e30*/  IMAD.MOV.U32 R203, RZ, RZ, RZ ;  /* 0x000000ffffcb7224 */ /* 0x000fe200078e00ff */
[----:B------:R-:W-:Y:S02]  /*6e40*/  ISETP.NE.AND P1, PT, R58, 0x1, PT ;  /* 0x000000013a00780c */ /* 0x000fe40003f25270 */
[C---:B------:R-:W-:Y:S01]  /*6e50*/  ISETP.GE.AND P0, PT, R2.reuse, R110, PT ;  /* 0x0000006e0200720c */ /* 0x040fe20003f06270 */
[----:B------:R-:W-:-:S03]  /*6e60*/  IMAD.IADD R2, R2, 0x1, R227 ;  /* 0x0000000102027824 */ /* 0x000fc600078e02e3 */
[----:B------:R-:W-:Y:S01]  /*6e70*/  ISETP.GT.OR P0, PT, R219, 0x1f, P0 ;  /* 0x0000001fdb00780c */ /* 0x000fe20000704670 */
[----:B------:R-:W-:-:S06]  /*6e80*/  IMAD.MOV.U32 R0, RZ, RZ, R2 ;  /* 0x000000ffff007224 */ /* 0x000fcc00078e0002 */
[----:B------:R-:W-:-:S05]  /*6e90*/  @P1 IMAD.HI.U32 R3, R2, c[0x0][0x2bc], RZ ;  /* 0x0000af0002031a27 */ /* 0x000fca00078e00ff */
[----:B------:R-:W-:-:S04]  /*6ea0*/  @P1 SHF.R.U32.HI R0, RZ, c[0x0][0x2c0], R3 ;  /* 0x0000b000ff001a19 */ /* 0x000fc80000011603 */
[----:B------:R-:W-:-:S04]  /*6eb0*/  @!P0 IADD3 R3, P1, R0, R224, RZ ;  /* 0x000000e000038210 */ /* 0x000fc80007f3e0ff */
[----:B--2---:R-:W-:Y:S02]  /*6ec0*/  @!P0 LEA.HI.X.SX32 R5, R0, R226, 0x1, P1 ;  /* 0x000000e200058211 */ /* 0x004fe400008f0eff */
[----:B------:R-:W-:-:S04]  /*6ed0*/  @!P0 LEA R4, P1, R3, c[0x0][0x2a0], 0x2 ;  /* 0x0000a80003048a11 */ /* 0x000fc800078210ff */
[----:B------:R-:W-:-:S05]  /*6ee0*/  @!P0 LEA.HI.X R5, R3, c[0x0][0x2a4], R5, 0x2, P1 ;  /* 0x0000a90003058a11 */ /* 0x000fca00008f1405 */
[----:B------:R-:W2:Y:S01]  /*6ef0*/  @!P0 LDG.E R203, [R4.64] ;  /* 0x0000000804cb8981 */ /* 0x000ea2000c1e1900 */
[----:B------:R-:W-:Y:S02]  /*6f00*/  IMAD.MOV R0, RZ, RZ, -R0 ;  /* 0x000000ffff007224 */ /* 0x000fe400078e0a00 */
[----:B------:R-:W-:-:S04]  /*6f10*/  IMAD.WIDE.U32 R222, R215, c[0x0][0x1e8], RZ ;  /* 0x00007a00d7de7a25 */ /* 0x000fc800078e00ff */
[----:B------:R-:W-:Y:S02]  /*6f20*/  IMAD R204, R0, c[0x0][0x2b8], R2 ;  /* 0x0000ae0000cc7a24 */ /* 0x000fe400078e0202 */
[----:B------:R-:W-:Y:S02]  /*6f30*/  IMAD R221, R215, c[0x0][0x1ec], R223 ;  /* 0x00007b00d7dd7a24 */ /* 0x000fe400078e02df */
[----:B------:R-:W-:Y:S01]  /*6f40*/  IMAD.WIDE.U32 R2, R204, c[0x0][0x1e0], RZ ;  /* 0x00007800cc027a25 */ /* 0x000fe200078e00ff */
[----:B------:R-:W-:-:S03]  /*6f50*/  SHF.R.S32.HI R55, RZ, 0x1f, R204 ;  /* 0x0000001fff377819 */ /* 0x000fc600000114cc */
[----:B------:R-:W-:Y:S02]  /*6f60*/  IMAD R110, R56, -0x20, R110 ;  /* 0xffffffe0386e7824 */ /* 0x000fe400078e026e */
[----:B------:R-:W-:-:S04]  /*6f70*/  IMAD R0, R55, c[0x0][0x1e0], RZ ;  /* 0x0000780037007a24 */ /* 0x000fc800078e02ff */
[----:B------:R-:W-:-:S04]  /*6f80*/  IMAD R0, R204, c[0x0][0x1e4], R0 ;  /* 0x00007900cc007a24 */ /* 0x000fc800078e0200 */
[----:B------:R-:W-:Y:S01]  /*6f90*/  IMAD.IADD R3, R3, 0x1, R0 ;  /* 0x0000000103037824 */ /* 0x000fe200078e0200 */
[----:B--2---:R-:W-:-:S03]  /*6fa0*/  SHF.R.S32.HI R57, RZ, 0x1f, R203 ;  /* 0x0000001fff397819 */ /* 0x004fc600000114cb */
[----:B------:R-:W-:-:S04]  /*6fb0*/  IMAD.WIDE.U32 R2, R203, c[0x0][0x1f0], R2 ;  /* 0x00007c00cb027a25 */ /* 0x000fc800078e0002 */
[----:B------:R-:W-:-:S04]  /*6fc0*/  IMAD R0, R57, c[0x0][0x1f0], RZ ;  /* 0x00007c0039007a24 */ /* 0x000fc800078e02ff */
[----:B------:R-:W-:Y:S01]  /*6fd0*/  IMAD R4, R203, c[0x0][0x1f4], R0 ;  /* 0x00007d00cb047a24 */ /* 0x000fe200078e0200 */
[----:B------:R-:W-:-:S04]  /*6fe0*/  IADD3 R0, P0, R2, R222, RZ ;  /* 0x000000de02007210 */ /* 0x000fc80007f1e0ff */
[----:B------:R-:W-:Y:S02]  /*6ff0*/  IADD3.X R2, R221, R3, R4, P0, !PT ;  /* 0x00000003dd027210 */ /* 0x000fe400007fe404 */
[----:B------:R-:W-:-:S04]  /*7000*/  LEA R3, P0, R0, c[0x0][0x1c8], 0x1 ;  /* 0x0000720000037a11 */ /* 0x000fc800078008ff */
[----:B------:R-:W-:Y:S02]  /*7010*/  LEA.HI.X R2, R0, c[0x0][0x1cc], R2, 0x1, P0 ;  /* 0x0000730000027a11 */ /* 0x000fe400000f0c02 */
[----:B------:R1:W2:Y:S04]  /*7020*/  SHFL.IDX PT, R0, R3, RZ, 0x181f ;  /* 0x00181fff03007589 */ /* 0x0002a800000e0000 */
[----:B------:R-:W3:Y:S01]  /*7030*/  SHFL.IDX PT, R2, R2, RZ, 0x181f ;  /* 0x00181fff02027589 */ /* 0x000ee200000e0000 */
[----:B-1----:R-:W-:-:S05]  /*7040*/  IMAD.IADD R3, R110, 0x1, -R208 ;  /* 0x000000016e037824 */ /* 0x002fca00078e0ad0 */
[----:B------:R-:W-:-:S13]  /*7050*/  ISETP.GE.AND P0, PT, R3, 0x1, PT ;  /* 0x000000010300780c */ /* 0x000fda0003f06270 */
[----:B--2---:R-:W-:-:S04]  /*7060*/  @P0 LEA R10, P1, R134, R0, 0x1 ;  /* 0x00000000860a0211 */ /* 0x004fc800078208ff */
[----:B---3--:R-:W-:Y:S02]  /*7070*/  @P0 LEA.HI.X R11, R134, R2, R135, 0x1, P1 ;  /* 0x00000002860b0211 */ /* 0x008fe400008f0c87 */
[----:B------:R-:W-:-:S03]  /*7080*/  @P0 LEA R8, P1, R205, R0, 0x1 ;  /* 0x00000000cd080211 */ /* 0x000fc600078208ff */
[----:B------:R-:W-:Y:S01]  /*7090*/  @!PT LDS RZ, [RZ] ;  /* 0x00000000fffff984 */ /* 0x000fe20000000800 */
[----:B------:R1:W-:Y:S01]  /*70a0*/  @P0 LDGSTS.E.BYPASS.LTC128B.128 [R198+0xc080], [R10.64], !P6 ;  /* 0x0c0800000ac60fae */ /* 0x0003e2000f101d48 */
[----:B------:R-:W-:Y:S02]  /*70b0*/  @P0 LEA.HI.X R9, R205, R2, R209, 0x1, P1 ;  /* 0x00000002cd090211 */ /* 0x000fe400008f0cd1 */
[----:B------:R-:W-:-:S03]  /*70c0*/  @P0 LEA R6, P1, R199, R0, 0x1 ;  /* 0x00000000c7060211 */ /* 0x000fc600078208ff */
[----:B------:R1:W-:Y:S01]  /*70d0*/  @P0 LDGSTS.E.BYPASS.LTC128B.128 [R198+0xd080], [R8.64], !P5 ;  /* 0x0d08000008c60fae */ /* 0x0003e2000e901d48 */
[----:B------:R-:W-:Y:S02]  /*70e0*/  @P0 LEA.HI.X R7, R199, R2, R211, 0x1, P1 ;  /* 0x00000002c7070211 */ /* 0x000fe400008f0cd3 */
[----:B------:R-:W-:-:S03]  /*70f0*/  @P0 LEA R4, P1, R200, R0, 0x1 ;  /* 0x00000000c8040211 */ /* 0x000fc600078208ff */
[----:B------:R1:W-:Y:S01]  /*7100*/  @P0 LDGSTS.E.BYPASS.LTC128B.128 [R198+0xe080], [R6.64], !P4 ;  /* 0x0e08000006c60fae */ /* 0x0003e2000e101d48 */
[----:B------:R-:W-:-:S05]  /*7110*/  @P0 LEA.HI.X R5, R200, R2, R210, 0x1, P1 ;  /* 0x00000002c8050211 */ /* 0x000fca00008f0cd2 */
[----:B------:R1:W-:Y:S01]  /*7120*/  @P0 LDGSTS.E.BYPASS.LTC128B.128 [R198+0xf080], [R4.64], !P3 ;  /* 0x0f08000004c60fae */ /* 0x0003e2000d901d48 */
[----:B------:R-:W-:-:S03]  /*7130*/  ISETP.LT.AND P0, PT, RZ, c[0x0][0x27c], PT ;  /* 0x00009f00ff007a0c */ /* 0x000fc60003f01270 */
[----:B------:R-:W0:Y:S10]  /*7140*/  LDGDEPBAR ;  /* 0x00000000000079af */ /* 0x000e340000000000 */
[----:B------:R-:W-:Y:S05]  /*7150*/  @P0 BRA `(.L_x_209) ;  /* 0x0000002000000947 */ /* 0x000fea0003800000 */
[----:B------:R-:W-:-:S04]  /*7160*/  DEPBAR.LE SB0, 0x1 ;  /* 0x000080400000791a */ /* 0x000fc80000000000 */
[----:B------:R-:W-:Y:S05]  /*7170*/  BRA `(.L_x_210) ;  /* 0x000068e000007947 */ /* 0x000fea0003800000 */
.L_x_209:
[----:B------:R-:W-:Y:S01]  /*7180*/  SHF.R.S32.HI R0, RZ, 0x1f, R99 ;  /* 0x0000001fff007819 */ /* 0x000fe20000011463 */
[C---:B-1----:R-:W-:Y:S01]  /*7190*/  IMAD.WIDE.U32 R4, R99.reuse, c[0x0][0x280], RZ ;  /* 0x0000a00063047a25 */ /* 0x042fe200078e00ff */
[----:B------:R-:W-:Y:S01]  /*71a0*/  ULDC.U8 UR4, c[0x0][0x298] ;  /* 0x0000a60000047ab9 */ /* 0x000fe20000000000 */
[----:B------:R-:W-:Y:S02]  /*71b0*/  BSSY B2, `(.L_x_210) ;  /* 0x000068a000027945 */ /* 0x000fe40003800000 */
[----:B------:R-:W-:Y:S01]  /*71c0*/  IMAD R2, R0, c[0x0][0x280], RZ ;  /* 0x0000a00000027a24 */ /* 0x000fe200078e02ff */
[----:B------:R-:W-:Y:S01]  /*71d0*/  LEA R7, P0, R4, c[0x0][0x270], 0x1 ;  /* 0x00009c0004077a11 */ /* 0x000fe200078008ff */
[----:B------:R-:W-:Y:S02]  /*71e0*/  IMAD R0, R0, c[0x0][0x290], RZ ;  /* 0x0000a40000007a24 */ /* 0x000fe400078e02ff */
[C---:B------:R-:W-:Y:S02]  /*71f0*/  IMAD R6, R99.reuse, c[0x0][0x284], R2 ;  /* 0x0000a10063067a24 */ /* 0x040fe400078e0202 */
[----:B------:R-:W-:-:S03]  /*7200*/  IMAD.WIDE.U32 R2, R99, c[0x0][0x290], RZ ;  /* 0x0000a40063027a25 */ /* 0x000fc600078e00ff */
[----:B------:R-:W-:Y:S01]  /*7210*/  IADD3 R6, R6, R5, RZ ;  /* 0x0000000506067210 */ /* 0x000fe20007ffe0ff */
[----:B------:R-:W-:-:S03]  /*7220*/  IMAD R5, R99, c[0x0][0x294], R0 ;  /* 0x0000a50063057a24 */ /* 0x000fc600078e0200 */
[----:B------:R-:W-:Y:S02]  /*7230*/  LEA.HI.X R0, R4, c[0x0][0x274], R6, 0x1, P0 ;  /* 0x00009d0004007a11 */ /* 0x000fe400000f0c06 */
[----:B------:R-:W-:Y:S02]  /*7240*/  LEA R6, P0, R2, c[0x0][0x288], 0x1 ;  /* 0x0000a20002067a11 */ /* 0x000fe400078008ff */
[----:B------:R-:W-:-:S04]  /*7250*/  IADD3 R3, R5, R3, RZ ;  /* 0x0000000305037210 */ /* 0x000fc80007ffe0ff */
[----:B------:R-:W-:Y:S02]  /*7260*/  LEA.HI.X R2, R2, c[0x0][0x28c], R3, 0x1, P0 ;  /* 0x0000a30002027a11 */ /* 0x000fe400000f0c03 */
[----:B------:R-:W-:-:S13]  /*7270*/  ISETP.NE.AND P0, PT, RZ, UR4, PT ;  /* 0x00000004ff007c0c */ /* 0x000fda000bf05270 */
[----:B------:R-:W-:Y:S05]  /*7280*/  @!P0 BRA `(.L_x_211) ;  /* 0x000031d000008947 */ /* 0x000fea0003800000 */
[----:B------:R-:W-:Y:S01]  /*7290*/  LOP3.LUT P1, RZ, R212, 0x1, RZ, 0xc0, !PT ;  /* 0x00000001d4ff7812 */ /* 0x000fe2000782c0ff */
[----:B------:R-:W1:Y:S01]  /*72a0*/  SHFL.IDX PT, R3, R2, RZ, 0x181f ;  /* 0x00181fff02037589 */ /* 0x000e6200000e0000 */
[----:B------:R-:W-:Y:S01]  /*72b0*/  BSSY B0, `(.L_x_212) ;  /* 0x0000035000007945 */ /* 0x000fe20003800000 */
[----:B------:R-:W-:Y:S01]  /*72c0*/  CS2R R20, SRZ ;  /* 0x0000000000147805 */ /* 0x000fe2000001ff00 */
[----:B------:R-:W-:Y:S01]  /*72d0*/  CS2R R18, SRZ ;  /* 0x0000000000127805 */ /* 0x000fe2000001ff00 */
[----:B------:R-:W2:Y:S01]  /*72e0*/  SHFL.IDX PT, R5, R0, RZ, 0x181f ;  /* 0x00181fff00057589 */ /* 0x000ea200000e0000 */
[----:B------:R-:W-:Y:S01]  /*72f0*/  CS2R R16, SRZ ;  /* 0x0000000000107805 */ /* 0x000fe2000001ff00 */
[----:B------:R-:W-:Y:S01]  /*7300*/  CS2R R14, SRZ ;  /* 0x00000000000e7805 */ /* 0x000fe2000001ff00 */
[----:B----4-:R-:W-:Y:S01]  /*7310*/  CS2R R12, SRZ ;  /* 0x00000000000c7805 */ /* 0x010fe2000001ff00 */
[----:B------:R-:W3:Y:S01]  /*7320*/  SHFL.IDX PT, R4, R7, RZ, 0x181f ;  /* 0x00181fff07047589 */ /* 0x000ee200000e0000 */
[----:B------:R-:W-:Y:S01]  /*7330*/  CS2R R10, SRZ ;  /* 0x00000000000a7805 */ /* 0x000fe2000001ff00 */
[----:B------:R-:W-:-:S02]  /*7340*/  CS2R R8, SRZ ;  /* 0x0000000000087805 */ /* 0x000fc4000001ff00 */
[----:B------:R4:W1:Y:S02]  /*7350*/  SHFL.IDX PT, R2, R6, RZ, 0x181f ;  /* 0x00181fff06027589 */ /* 0x00086400000e0000 */
[----:B----4-:R-:W-:Y:S01]  /*7360*/  CS2R R6, SRZ ;  /* 0x0000000000067805 */ /* 0x010fe2000001ff00 */
[----:B------:R-:W-:Y:S05]  /*7370*/  @P1 BRA `(.L_x_213) ;  /* 0x0000028000001947 */ /* 0x000fea0003800000 */
[----:B-123--:R-:W2:Y:S04]  /*7380*/  LDL R27, [R1+0x38] ;  /* 0x00003800011b7983 */ /* 0x00eea80000100800 */
[----:B------:R-:W3:Y:S04]  /*7390*/  LDL R26, [R1+0x34] ;  /* 0x00003400011a7983 */ /* 0x000ee80000100800 */
[----:B------:R-:W4:Y:S04]  /*73a0*/  LDL R25, [R1+0x3c] ;  /* 0x00003c0001197983 */ /* 0x000f280000100800 */
[----:B------:R-:W4:Y:S04]  /*73b0*/  LDL R24, [R1+0x30] ;  /* 0x0000300001187983 */ /* 0x000f280000100800 */
[----:B------:R-:W4:Y:S04]  /*73c0*/  LDL R23, [R1+0x40] ;  /* 0x0000400001177983 */ /* 0x000f280000100800 */
[----:B------:R-:W4:Y:S01]  /*73d0*/  LDL R22, [R1+0x2c] ;  /* 0x00002c0001167983 */ /* 0x000f220000100800 */
[----:B------:R-:W-:Y:S01]  /*73e0*/  ISETP.GE.AND P0, PT, R140, c[0x0][0x27c], PT ;  /* 0x00009f008c007a0c */ /* 0x000fe20003f06270 */
[----:B------:R-:W-:Y:S01]  /*73f0*/  CS2R R14, SRZ ;  /* 0x00000000000e7805 */ /* 0x000fe2000001ff00 */
[----:B------:R-:W-:Y:S01]  /*7400*/  ISETP.GE.AND P2, PT, R143, c[0x0][0x27c], PT ;  /* 0x00009f008f007a0c */ /* 0x000fe20003f46270 */
[----:B------:R-:W-:Y:S01]  /*7410*/  CS2R R6, SRZ ;  /* 0x0000000000067805 */ /* 0x000fe2000001ff00 */
[----:B------:R-:W-:-:S09]  /*7420*/  ISETP.GE.AND P1, PT, R139, c[0x0][0x27c], PT ;  /* 0x00009f008b007a0c */ /* 0x000fd20003f26270 */
[----:B------:R-:W-:-:S04]  /*7430*/  @!P0 IMAD.WIDE R10, R140, 0x2, R4 ;  /* 0x000000028c0a8825 */ /* 0x000fc800078e0204 */
[----:B------:R-:W-:Y:S01]  /*7440*/  @!P0 IMAD.WIDE R8, R140, 0x2, R2 ;  /* 0x000000028c088825 */ /* 0x000fe200078e0202 */
[----:B------:R1:W5:Y:S04]  /*7450*/  @!P0 LD.E.64 R14, [R10.64] ;  /* 0x000000080a0e8980 */ /* 0x000368000c101b00 */
[----:B------:R1:W5:Y:S01]  /*7460*/  @!P0 LD.E.64 R6, [R8.64] ;  /* 0x0000000808068980 */ /* 0x000362000c101b00 */
[----:B------:R-:W-:Y:S01]  /*7470*/  CS2R R16, SRZ ;  /* 0x0000000000107805 */ /* 0x000fe2000001ff00 */
[----:B------:R-:W-:Y:S01]  /*7480*/  CS2R R18, SRZ ;  /* 0x0000000000127805 */ /* 0x000fe2000001ff00 */
[----:B-1----:R-:W-:Y:S01]  /*7490*/  CS2R R8, SRZ ;  /* 0x0000000000087805 */ /* 0x002fe2000001ff00 */
[----:B--2---:R-:W-:-:S05]  /*74a0*/  @!P2 IADD3 R12, P0, R4, R27, RZ ;  /* 0x0000001b040ca210 */ /* 0x004fca0007f1e0ff */
[----:B---3--:R-:W-:Y:S01]  /*74b0*/  @!P2 IMAD.X R13, R5, 0x1, R26, P0 ;  /* 0x00000001050da824 */ /* 0x008fe200000e061a */
[----:B------:R-:W-:-:S04]  /*74c0*/  @!P2 IADD3 R10, P0, R2, R27, RZ ;  /* 0x0000001b020aa210 */ /* 0x000fc80007f1e0ff */
[----:B------:R1:W5:Y:S01]  /*74d0*/  @!P2 LD.E.64 R16, [R12.64] ;  /* 0x000000080c10a980 */ /* 0x000362000c101b00 */
[----:B------:R-:W-:Y:S01]  /*74e0*/  @!P2 IMAD.X R11, R3, 0x1, R26, P0 ;  /* 0x00000001030ba824 */ /* 0x000fe200000e061a */
[----:B----4-:R-:W-:-:S04]  /*74f0*/  @!P1 IADD3 R20, P0, R4, R25, RZ ;  /* 0x0000001904149210 */ /* 0x010fc80007f1e0ff */
[----:B------:R2:W5:Y:S01]  /*7500*/  @!P2 LD.E.64 R8, [R10.64] ;  /* 0x000000080a08a980 */ /* 0x000562000c101b00 */
[----:B------:R-:W-:-:S05]  /*7510*/  @!P1 IMAD.X R21, R5, 0x1, R24, P0 ;  /* 0x0000000105159824 */ /* 0x000fca00000e0618 */
[----:B------:R3:W5:Y:S01]  /*7520*/  @!P1 LD.E.64 R18, [R20.64] ;  /* 0x0000000814129980 */ /* 0x000762000c101b00 */
[----:B-1----:R-:W-:-:S05]  /*7530*/  @!P1 IADD3 R12, P0, R2, R25, RZ ;  /* 0x00000019020c9210 */ /* 0x002fca0007f1e0ff */
[----:B------:R-:W-:Y:S01]  /*7540*/  @!P1 IMAD.X R13, R3, 0x1, R24, P0 ;  /* 0x00000001030d9824 */ /* 0x000fe200000e0618 */
[----:B------:R-:W-:Y:S01]  /*7550*/  ISETP.GE.AND P0, PT, R142, c[0x0][0x27c], PT ;  /* 0x00009f008e007a0c */ /* 0x000fe20003f06270 */
[----:B--2---:R-:W-:-:S06]  /*7560*/  CS2R R10, SRZ ;  /* 0x00000000000a7805 */ /* 0x004fcc000001ff00 */
[----:B------:R1:W5:Y:S06]  /*7570*/  @!P1 LD.E.64 R10, [R12.64] ;  /* 0x000000080c0a9980 */ /* 0x00036c000c101b00 */
[----:B------:R-:W-:-:S05]  /*7580*/  @!P0 IADD3 R4, P1, R4, R23, RZ ;  /* 0x0000001704048210 */ /* 0x000fca0007f3e0ff */
[----:B------:R-:W-:Y:S01]  /*7590*/  @!P0 IMAD.X R5, R5, 0x1, R22, P1 ;  /* 0x0000000105058824 */ /* 0x000fe200008e0616 */
[----:B------:R-:W-:Y:S01]  /*75a0*/  @!P0 IADD3 R2, P1, R2, R23, RZ ;  /* 0x0000001702028210 */ /* 0x000fe20007f3e0ff */
[----:B---3--:R-:W-:-:S04]  /*75b0*/  CS2R R20, SRZ ;  /* 0x0000000000147805 */ /* 0x008fc8000001ff00 */
[----:B------:R-:W-:Y:S02]  /*75c0*/  @!P0 IMAD.X R3, R3, 0x1, R22, P1 ;  /* 0x0000000103038824 */ /* 0x000fe400008e0616 */
[----:B------:R2:W5:Y:S01]  /*75d0*/  @!P0 LD.E.64 R20, [R4.64] ;  /* 0x0000000804148980 */ /* 0x000562000c101b00 */
[----:B-1----:R-:W-:-:S06]  /*75e0*/  CS2R R12, SRZ ;  /* 0x00000000000c7805 */ /* 0x002fcc000001ff00 */
[----:B------:R2:W5:Y:S02]  /*75f0*/  @!P0 LD.E.64 R12, [R2.64] ;  /* 0x00000008020c8980 */ /* 0x000564000c101b00 */
.L_x_213:
[----:B-123--:R-:W-:Y:S05]  /*7600*/  BSYNC B0 ;  /* 0x0000000000007941 */ /* 0x00efea0003800000 */
.L_x_212:
[----:B-----5:R-:W-:Y:S01]  /*7610*/  IMAD.MOV.U32 R29, RZ, RZ, R18 ;  /* 0x000000ffff1d7224 */ /* 0x020fe200078e0012 */
[----:B------:R-:W-:Y:S01]  /*7620*/  SHF.R.U64 R26, R18, 0x10, R19 ;  /* 0x00000010121a7819 */ /* 0x000fe20000001213 */
[----:B------:R-:W-:Y:S01]  /*7630*/  IMAD.MOV.U32 R25, RZ, RZ, R20 ;  /* 0x000000ffff197224 */ /* 0x000fe200078e0014 */
[--C-:B------:R-:W-:Y:S01]  /*7640*/  SHF.R.U64 R22, R20, 0x10, R21.reuse ;  /* 0x0000001014167819 */ /* 0x100fe20000001215 */
[----:B------:R-:W-:Y:S01]  /*7650*/  IMAD.MOV.U32 R24, RZ, RZ, R21 ;  /* 0x000000ffff187224 */ /* 0x000fe200078e0015 */
[----:B------:R-:W-:Y:S01]  /*7660*/  SHF.R.U64 R30, R16, 0x10, R17 ;  /* 0x00000010101e7819 */ /* 0x000fe20000001211 */
[----:B------:R-:W-:Y:S01]  /*7670*/  IMAD.MOV.U32 R18, RZ, RZ, R8 ;  /* 0x000000ffff127224 */ /* 0x000fe200078e0008 */
[--C-:B------:R-:W-:Y:S01]  /*7680*/  SHF.R.U64 R2, R6, 0x10, R7.reuse ;  /* 0x0000001006027819 */ /* 0x100fe20000001207 */
[----:B------:R-:W-:Y:S01]  /*7690*/  IMAD.MOV.U32 R20, RZ, RZ, R7 ;  /* 0x000000ffff147224 */ /* 0x000fe200078e0007 */
[----:B------:R-:W-:Y:S01]  /*76a0*/  SHF.R.U64 R34, R14, 0x10, R15 ;  /* 0x000000100e227819 */ /* 0x000fe2000000120f */
[----:B------:R-:W-:Y:S01]  /*76b0*/  IMAD.MOV.U32 R32, RZ, RZ, R17 ;  /* 0x000000ffff207224 */ /* 0x000fe200078e0011 */
[--C-:B------:R-:W-:Y:S01]  /*76c0*/  SHF.R.U32.HI R23, RZ, 0x10, R19.reuse ;  /* 0x00000010ff177819 */ /* 0x100fe20000011613 */
[----:B------:R-:W-:Y:S01]  /*76d0*/  IMAD.MOV.U32 R28, RZ, RZ, R19 ;  /* 0x000000ffff1c7224 */ /* 0x000fe200078e0013 */
[----:B------:R-:W-:Y:S01]  /*76e0*/  SHF.R.U32.HI R19, RZ, 0x10, R21 ;  /* 0x00000010ff137819 */ /* 0x000fe20000011615 */
[----:B------:R-:W-:Y:S01]  /*76f0*/  IMAD.MOV.U32 R33, RZ, RZ, R16 ;  /* 0x000000ffff217224 */ /* 0x000fe200078e0010 */
[----:B------:R-:W-:Y:S01]  /*7700*/  PRMT R24, R24, 0x5410, R30 ;  /* 0x0000541018187816 */ /* 0x000fe2000000001e */
[----:B------:R-:W-:Y:S01]  /*7710*/  IMAD.MOV.U32 R36, RZ, RZ, R14 ;  /* 0x000000ffff247224 */ /* 0x000fe200078e000e */
[----:B------:R-:W-:Y:S01]  /*7720*/  PRMT R18, R18, 0x5410, R2 ;  /* 0x0000541012127816 */ /* 0x000fe20000000002 */
[----:B------:R-:W-:Y:S01]  /*7730*/  IMAD R2, R229, -0x80, R37 ;  /* 0xffffff80e5027824 */ /* 0x000fe200078e0225 */
[----:B------:R-:W-:Y:S01]  /*7740*/  SHF.R.U32.HI R16, RZ, 0x10, R7 ;  /* 0x00000010ff107819 */ /* 0x000fe20000011607 */
[----:B------:R-:W-:Y:S01]  /*7750*/  IMAD.MOV.U32 R21, RZ, RZ, R6 ;  /* 0x000000ffff157224 */ /* 0x000fe200078e0006 */
[----:B------:R-:W-:Y:S01]  /*7760*/  PRMT R20, R20, 0x5410, R34 ;  /* 0x0000541014147816 */ /* 0x000fe20000000022 */
[----:B------:R-:W-:Y:S01]  /*7770*/  IMAD.MOV.U32 R35, RZ, RZ, R15 ;  /* 0x000000ffff237224 */ /* 0x000fe200078e000f */
[----:B------:R-:W-:Y:S01]  /*7780*/  PRMT R26, R26, 0x5410, R32 ;  /* 0x000054101a1a7816 */ /* 0x000fe20000000020 */
[----:B------:R-:W-:Y:S01]  /*7790*/  IMAD.MOV.U32 R6, RZ, RZ, R12 ;  /* 0x000000ffff067224 */ /* 0x000fe200078e000c */
[----:B------:R-:W-:Y:S01]  /*77a0*/  PRMT R32, R19, 0x5410, R24 ;  /* 0x0000541013207816 */ /* 0x000fe20000000018 */
[----:B------:R-:W-:Y:S01]  /*77b0*/  IMAD.MOV.U32 R14, RZ, RZ, R10 ;  /* 0x000000ffff0e7224 */ /* 0x000fe200078e000a */
[----:B------:R-:W-:Y:S01]  /*77c0*/  PRMT R19, R16, 0x5410, R20 ;  /* 0x0000541010137816 */ /* 0x000fe20000000014 */
[----:B------:R-:W-:Y:S01]  /*77d0*/  IMAD.MOV.U32 R5, RZ, RZ, R13 ;  /* 0x000000ffff057224 */ /* 0x000fe200078e000d */
[----:B------:R-:W-:Y:S01]  /*77e0*/  IMNMX R16, R2, 0x80, PT ;  /* 0x0000008002107817 */ /* 0x000fe20003800200 */
[----:B------:R-:W-:-:S04]  /*77f0*/  DEPBAR.LE SB0, 0x1 ;  /* 0x000080400000791a */ /* 0x000fc80000000000 */
[----:B------:R-:W-:Y:S01]  /*7800*/  ISETP.GE.AND P0, PT, R208, R16, PT ;  /* 0x00000010d000720c */ /* 0x000fe20003f06270 */
[----:B------:R-:W-:Y:S01]  /*7810*/  BSSY B1, `(.L_x_214) ;  /* 0x00000c4000017945 */ /* 0x000fe20003800000 */
[----:B------:R-:W-:Y:S01]  /*7820*/  SHF.R.U32.HI R27, RZ, 0x10, R17 ;  /* 0x00000010ff1b7819 */ /* 0x000fe20000011611 */
[----:B------:R-:W-:Y:S01]  /*7830*/  IMAD.MOV.U32 R17, RZ, RZ, R9 ;  /* 0x000000ffff117224 */ /* 0x000fe200078e0009 */
[----:B------:R-:W-:Y:S02]  /*7840*/  SHF.R.U32.HI R31, RZ, 0x10, R15 ;  /* 0x00000010ff1f7819 */ /* 0x000fe4000001160f */
[----:B------:R-:W-:Y:S02]  /*7850*/  PRMT R21, R21, 0x5410, R36 ;  /* 0x0000541015157816 */ /* 0x000fe40000000024 */
[--C-:B------:R-:W-:Y:S02]  /*7860*/  SHF.R.U64 R15, R8, 0x10, R9.reuse ;  /* 0x00000010080f7819 */ /* 0x100fe40000001209 */
[----:B------:R-:W-:Y:S01]  /*7870*/  SHF.R.U32.HI R8, RZ, 0x10, R9 ;  /* 0x00000010ff087819 */ /* 0x000fe20000011609 */
[----:B------:R-:W-:Y:S01]  /*7880*/  IMAD.MOV.U32 R9, RZ, RZ, R11 ;  /* 0x000000ffff097224 */ /* 0x000fe200078e000b */
[----:B------:R-:W-:-:S02]  /*7890*/  SHF.R.U64 R3, R12, 0x10, R13 ;  /* 0x000000100c037819 */ /* 0x000fc4000000120d */
[----:B------:R-:W-:Y:S02]  /*78a0*/  PRMT R23, R23, 0x5410, R35 ;  /* 0x0000541017177816 */ /* 0x000fe40000000023 */
[----:B------:R-:W-:Y:S02]  /*78b0*/  PRMT R22, R22, 0x5410, R31 ;  /* 0x0000541016167816 */ /* 0x000fe4000000001f */
[----:B------:R-:W-:Y:S02]  /*78c0*/  PRMT R25, R25, 0x5410, R33 ;  /* 0x0000541019197816 */ /* 0x000fe40000000021 */
[----:B------:R-:W-:Y:S02]  /*78d0*/  PRMT R17, R17, 0x5410, R21 ;  /* 0x0000541011117816 */ /* 0x000fe40000000015 */
[--C-:B------:R-:W-:Y:S02]  /*78e0*/  SHF.R.U64 R7, R10, 0x10, R11.reuse ;  /* 0x000000100a077819 */ /* 0x100fe4000000120b */
[----:B------:R-:W-:-:S02]  /*78f0*/  SHF.R.U32.HI R4, RZ, 0x10, R11 ;  /* 0x00000010ff047819 */ /* 0x000fc4000001160b */
[----:B------:R-:W-:Y:S02]  /*7900*/  SHF.R.U32.HI R0, RZ, 0x10, R13 ;  /* 0x00000010ff007819 */ /* 0x000fe4000001160d */
[----:B------:R-:W-:Y:S02]  /*7910*/  PRMT R27, R27, 0x5410, R29 ;  /* 0x000054101b1b7816 */ /* 0x000fe4000000001d */
[----:B------:R-:W-:Y:S02]  /*7920*/  PRMT R29, R28, 0x5410, R3 ;  /* 0x000054101c1d7816 */ /* 0x000fe40000000003 */
[----:B------:R-:W-:Y:S02]  /*7930*/  PRMT R28, R6, 0x5410, R23 ;  /* 0x00005410061c7816 */ /* 0x000fe40000000017 */
[----:B------:R-:W-:Y:S02]  /*7940*/  PRMT R31, R22, 0x5410, R25 ;  /* 0x00005410161f7816 */ /* 0x000fe40000000019 */
[----:B------:R-:W-:-:S02]  /*7950*/  PRMT R21, R17, 0x7610, R21 ;  /* 0x0000761011157816 */ /* 0x000fc40000000015 */
[----:B------:R-:W-:Y:S02]  /*7960*/  PRMT R17, R15, 0x7610, R17 ;  /* 0x000076100f117816 */ /* 0x000fe40000000011 */
[----:B------:R-:W-:Y:S02]  /*7970*/  PRMT R20, R8, 0x7610, R20 ;  /* 0x0000761008147816 */ /* 0x000fe40000000014 */
[----:B------:R-:W-:Y:S02]  /*7980*/  PRMT R22, R14, 0x7610, R22 ;  /* 0x000076100e167816 */ /* 0x000fe40000000016 */
[----:B------:R-:W-:Y:S02]  /*7990*/  PRMT R25, R9, 0x7610, R25 ;  /* 0x0000761009197816 */ /* 0x000fe40000000019 */
[----:B------:R-:W-:Y:S02]  /*79a0*/  PRMT R23, R7, 0x7610, R23 ;  /* 0x0000761007177816 */ /* 0x000fe40000000017 */
[----:B------:R-:W-:-:S02]  /*79b0*/  PRMT R24, R4, 0x7610, R24 ;  /* 0x0000761004187816 */ /* 0x000fc40000000018 */
[----:B------:R-:W-:Y:S01]  /*79c0*/  PRMT R30, R0, 0x5410, R5 ;  /* 0x00005410001e7816 */ /* 0x000fe20000000005 */
[----:B------:R-:W-:Y:S06]  /*79d0*/  BAR.SYNC.DEFER_BLOCKING 0x0 ;  /* 0x0000000000007b1d */ /* 0x000fec0000010000 */
[----:B------:R-:W-:Y:S05]  /*79e0*/  @P0 BRA `(.L_x_215) ;  /* 0x00000a6000000947 */ /* 0x000fea0003800000 */
[----:B------:R-:W-:Y:S01]  /*79f0*/  ISETP.GE.AND P0, PT, R140, c[0x0][0x27c], PT ;  /* 0x00009f008c007a0c */ /* 0x000fe20003f06270 */
[----:B------:R-:W-:-:S12]  /*7a00*/  BSSY B0, `(.L_x_216) ;  /* 0x0000028000007945 */ /* 0x000fd80003800000 */
[----:B------:R-:W-:Y:S05]  /*7a10*/  @P0 BRA `(.L_x_217) ;  /* 0x0000026000000947 */ /* 0x000fea0003800000 */
[----:B------:R-:W1:Y:S01]  /*7a20*/  LDS.128 R4, [R198+0x10080] ;  /* 0x01008000c6047984 */ /* 0x000e620000000c00 */
[----:B------:R-:W-:Y:S02]  /*7a30*/  HADD2.F32 R9, -RZ, R17.H1_H1 ;  /* 0x30000011ff097230 */ /* 0x000fe40000004100 */
[----:B------:R-:W-:Y:S02]  /*7a40*/  HADD2.F32 R0, -RZ, R18.H1_H1 ;  /* 0x30000012ff007230 */ /* 0x000fe40000004100 */
[----:B------:R-:W-:Y:S02]  /*7a50*/  HADD2.F32 R3, -RZ, R21.H1_H1 ;  /* 0x30000015ff037230 */ /* 0x000fe40000004100 */
[----:B------:R-:W-:Y:S02]  /*7a60*/  HADD2.F32 R2, -RZ, R20.H1_H1 ;  /* 0x30000014ff027230 */ /* 0x000fe40000004100 */
[--C-:B-1----:R-:W-:Y:S02]  /*7a70*/  HADD2.F32 R10, -RZ, R4.reuse.H0_H0 ;  /* 0x20000004ff0a7230 */ /* 0x102fe40000004100 */
[----:B------:R-:W-:-:S02]  /*7a80*/  HADD2.F32 R8, -RZ, R4.H1_H1 ;  /* 0x30000004ff087230 */ /* 0x000fc40000004100 */
[--C-:B------:R-:W-:Y:S01]  /*7a90*/  HADD2.F32 R4, -RZ, R5.reuse.H0_H0 ;  /* 0x20000005ff047230 */ /* 0x100fe20000004100 */
[-C--:B------:R-:W-:Y:S01]  /*7aa0*/  FMUL.FTZ R13, R10, R9.reuse ;  /* 0x000000090a0d7220 */ /* 0x080fe20000410000 */
[----:B------:R-:W-:Y:S01]  /*7ab0*/  HADD2.F32 R5, -RZ, R5.H1_H1 ;  /* 0x30000005ff057230 */ /* 0x000fe20000004100 */
[----:B------:R-:W-:Y:S01]  /*7ac0*/  FMUL.FTZ R14, R8, R9 ;  /* 0x00000009080e7220 */ /* 0x000fe20000410000 */
[--C-:B------:R-:W-:Y:S02]  /*7ad0*/  HADD2.F32 R12, -RZ, R6.reuse.H0_H0 ;  /* 0x20000006ff0c7230 */ /* 0x100fe40000004100 */
[----:B------:R-:W-:Y:S01]  /*7ae0*/  HADD2.F32 R11, -RZ, R6.H1_H1 ;  /* 0x30000006ff0b7230 */ /* 0x000fe20000004100 */
[-C--:B------:R-:W-:Y:S01]  /*7af0*/  FMUL.FTZ R9, R5, R0.reuse ;  /* 0x0000000005097220 */ /* 0x080fe20000410000 */
[--C-:B------:R-:W-:Y:S01]  /*7b00*/  HADD2.F32 R6, -RZ, R7.reuse.H0_H0 ;  /* 0x20000007ff067230 */ /* 0x100fe20000004100 */
[----:B------:R-:W-:Y:S01]  /*7b10*/  FMUL.FTZ R0, R4, R0 ;  /* 0x0000000004007220 */ /* 0x000fe20000410000 */
[----:B------:R-:W-:Y:S01]  /*7b20*/  HADD2.F32 R7, -RZ, R7.H1_H1 ;  /* 0x30000007ff077230 */ /* 0x000fe20000004100 */
[----:B------:R-:W-:-:S02]  /*7b30*/  FFMA.FTZ R15, R10, R3, -R14 ;  /* 0x000000030a0f7223 */ /* 0x000fc4000001080e */
[----:B------:R-:W-:Y:S01]  /*7b40*/  FFMA.FTZ R14, R8, R3, R13 ;  /* 0x00000003080e7223 */ /* 0x000fe2000001000d */
[----:B------:R-:W-:Y:S01]  /*7b50*/  HADD2.F32 R3, -RZ, R23.H1_H1 ;  /* 0x30000017ff037230 */ /* 0x000fe20000004100 */
[-C--:B------:R-:W-:Y:S01]  /*7b60*/  FFMA.FTZ R13, R4, R2.reuse, -R9 ;  /* 0x00000002040d7223 */ /* 0x080fe20000010809 */
[--C-:B------:R-:W-:Y:S01]  /*7b70*/  HADD2.F32 R4, -RZ, R19.reuse.H1_H1 ;  /* 0x30000013ff047230 */ /* 0x100fe20000004100 */
[----:B------:R-:W-:Y:S01]  /*7b80*/  FFMA.FTZ R10, R5, R2, R0 ;  /* 0x00000002050a7223 */ /* 0x000fe20000010000 */
[----:B------:R-:W-:Y:S02]  /*7b90*/  HADD2.F32 R0, -RZ, R19.H0_H0 ;  /* 0x20000013ff007230 */ /* 0x000fe40000004100 */
[----:B------:R-:W-:Y:S01]  /*7ba0*/  HADD2.F32 R2, -RZ, R22.H1_H1 ;  /* 0x30000016ff027230 */ /* 0x000fe20000004100 */
[----:B------:R-:W-:Y:S02]  /*7bb0*/  FMUL.FTZ R9, R11, R4 ;  /* 0x000000040b097220 */ /* 0x000fe40000410000 */
[----:B------:R-:W-:-:S02]  /*7bc0*/  FMUL.FTZ R8, R7, R0 ;  /* 0x0000000007087220 */ /* 0x000fc40000410000 */
[----:B------:R-:W-:Y:S02]  /*7bd0*/  FMUL.FTZ R4, R12, R4 ;  /* 0x000000040c047220 */ /* 0x000fe40000410000 */
[----:B------:R-:W-:Y:S02]  /*7be0*/  FMUL.FTZ R5, R6, R0 ;  /* 0x0000000006057220 */ /* 0x000fe40000410000 */
[-C--:B------:R-:W-:Y:S02]  /*7bf0*/  FFMA.FTZ R9, R12, R3.reuse, -R9 ;  /* 0x000000030c097223 */ /* 0x080fe40000010809 */
[-C--:B------:R-:W-:Y:S02]  /*7c00*/  FFMA.FTZ R0, R6, R2.reuse, -R8 ;  /* 0x0000000206007223 */ /* 0x080fe40000010808 */
[----:B------:R-:W-:Y:S01]  /*7c10*/  FFMA.FTZ R3, R11, R3, R4 ;  /* 0x000000030b037223 */ /* 0x000fe20000010004 */
[----:B------:R-:W-:Y:S01]  /*7c20*/  F2FP.PACK_AB R4, R14, R15 ;  /* 0x0000000f0e04723e */ /* 0x000fe200000000ff */
[----:B------:R-:W-:Y:S01]  /*7c30*/  FFMA.FTZ R2, R7, R2, R5 ;  /* 0x0000000207027223 */ /* 0x000fe20000010005 */
[----:B------:R-:W-:-:S02]  /*7c40*/  F2FP.PACK_AB R5, R10, R13 ;  /* 0x0000000d0a05723e */ /* 0x000fc400000000ff */
[----:B------:R-:W-:Y:S02]  /*7c50*/  F2FP.PACK_AB R6, R3, R9 ;  /* 0x000000090306723e */ /* 0x000fe400000000ff */
[----:B------:R-:W-:-:S05]  /*7c60*/  F2FP.PACK_AB R7, R2, R0 ;  /* 0x000000000207723e */ /* 0x000fca00000000ff */
[----:B------:R1:W-:Y:S02]  /*7c70*/  STS.128 [R198+0x10080], R4 ;  /* 0x01008004c6007388 */ /* 0x0003e40000000c00 */
.L_x_217:
[----:B------:R-:W-:Y:S05]  /*7c80*/  BSYNC B0 ;  /* 0x0000000000007941 */ /* 0x000fea0003800000 */
.L_x_216:
[----:B------:R-:W-:Y:S01]  /*7c90*/  ISETP.GE.AND P0, PT, R143, c[0x0][0x27c], PT ;  /* 0x00009f008f007a0c */ /* 0x000fe20003f06270 */
[----:B------:R-:W-:-:S12]  /*7ca0*/  BSSY B0, `(.L_x_218) ;  /* 0x0000028000007945 */ /* 0x000fd80003800000 */
[----:B------:R-:W-:Y:S05]  /*7cb0*/  @P0 BRA `(.L_x_219) ;  /* 0x0000026000000947 */ /* 0x000fea0003800000 */
[----:B-1----:R-:W1:Y:S01]  /*7cc0*/  LDS.128 R4, [R198+0x14080] ;  /* 0x01408000c6047984 */ /* 0x002e620000000c00 */
[----:B------:R-:W-:Y:S02]  /*7cd0*/  HADD2.F32 R9, -RZ, R18.H0_H0 ;  /* 0x20000012ff097230 */ /* 0x000fe40000004100 */
[----:B------:R-:W-:Y:S02]  /*7ce0*/  HADD2.F32 R0, -RZ, R17.H0_H0 ;  /* 0x20000011ff007230 */ /* 0x000fe40000004100 */
        /* <DEDUP_REMOVED lines=18> */
[----:B------:R-:W-:Y:S01]  /*7e10*/  HADD2.F32 R4, -RZ, R21.H0_H0 ;  /* 0x20000015ff047230 */ /* 0x000fe20000004100 */
[----:B------:R-:W-:Y:S01]  /*7e20*/  FFMA.FTZ R10, R5, R2, R0 ;  /* 0x00000002050a7223 */ /* 0x000fe20000010000 */
[----:B------:R-:W-:Y:S02]  /*7e30*/  HADD2.F32 R0, -RZ, R20.H0_H0 ;  /* 0x20000014ff007230 */ /* 0x000fe40000004100 */
[----:B------:R-:W-:Y:S01]  /*7e40*/  HADD2.F32 R2, -RZ, R27.H0_H0 ;  /* 0x2000001bff027230 */ /* 0x000fe20000004100 */
        /* <DEDUP_REMOVED lines=13> */
.L_x_219:
[----:B------:R-:W-:Y:S05]  /*7f20*/  BSYNC B0 ;  /* 0x0000000000007941 */ /* 0x000fea0003800000 */
.L_x_218:
[----:B------:R-:W-:Y:S01]  /*7f30*/  ISETP.GE.AND P0, PT, R139, c[0x0][0x27c], PT ;  /* 0x00009f008b007a0c */ /* 0x000fe20003f06270 */
[----:B------:R-:W-:-:S12]  /*7f40*/  BSSY B0, `(.L_x_220) ;  /* 0x0000028000007945 */ /* 0x000fd80003800000 */
[----:B------:R-:W-:Y:S05]  /*7f50*/  @P0 BRA `(.L_x_221) ;  /* 0x0000026000000947 */ /* 0x000fea0003800000 */
[----:B-1----:R-:W1:Y:S01]  /*7f60*/  LDS.128 R4, [R198+0x18080] ;  /* 0x01808000c6047984 */ /* 0x002e620000000c00 */
[----:B------:R-:W-:Y:S02]  /*7f70*/  HADD2.F32 R9, -RZ, R22.H0_H0 ;  /* 0x20000016ff097230 */ /* 0x000fe40000004100 */
[----:B------:R-:W-:Y:S02]  /*7f80*/  HADD2.F32 R0, -RZ, R23.H0_H0 ;  /* 0x20000017ff007230 */ /* 0x000fe40000004100 */
[----:B------:R-:W-:Y:S02]  /*7f90*/  HADD2.F32 R3, -RZ, R27.H1_H1 ;  /* 0x3000001bff037230 */ /* 0x000fe40000004100 */
[----:B------:R-:W-:Y:S02]  /*7fa0*/  HADD2.F32 R2, -RZ, R26.H0_H0 ;  /* 0x2000001aff027230 */ /* 0x000fe40000004100 */
        /* <DEDUP_REMOVED lines=14> */
[----:B------:R-:W-:Y:S01]  /*8090*/  HADD2.F32 R3, -RZ, R29.H0_H0 ;  /* 0x2000001dff037230 */ /* 0x000fe20000004100 */
[-C--:B------:R-:W-:Y:S01]  /*80a0*/  FFMA.FTZ R13, R4, R2.reuse, -R9 ;  /* 0x00000002040d7223 */ /* 0x080fe20000010809 */
[----:B------:R-:W-:Y:S01]  /*80b0*/  HADD2.F32 R4, -RZ, R25.H0_H0 ;  /* 0x20000019ff047230 */ /* 0x000fe20000004100 */
        /* <DEDUP_REMOVED lines=16> */
.L_x_221:
[----:B------:R-:W-:Y:S05]  /*81c0*/  BSYNC B0 ;  /* 0x0000000000007941 */ /* 0x000fea0003800000 */
.L_x_220:
[----:B------:R-:W-:-:S13]  /*81d0*/  ISETP.GE.AND P0, PT, R142, c[0x0][0x27c], PT ;  /* 0x00009f008e007a0c */ /* 0x000fda0003f06270 */
[----:B------:R-:W-:Y:S05]  /*81e0*/  @P0 BRA `(.L_x_215) ;  /* 0x0000026000000947 */ /* 0x000fea0003800000 */
[----:B-1----:R-:W1:Y:S01]  /*81f0*/  LDS.128 R4, [R198+0x1c080] ;  /* 0x01c08000c6047984 */ /* 0x002e620000000c00 */
[----:B------:R-:W-:Y:S02]  /*8200*/  HADD2.F32 R9, -RZ, R28.H0_H0 ;  /* 0x2000001cff097230 */ /* 0x000fe40000004100 */
[----:B------:R-:W-:Y:S02]  /*8210*/  HADD2.F32 R0, -RZ, R29.H1_H1 ;  /* 0x3000001dff007230 */ /* 0x000fe40000004100 */
[--C-:B------:R-:W-:Y:S02]  /*8220*/  HADD2.F32 R3, -RZ, R31.reuse.H1_H1 ;  /* 0x3000001fff037230 */ /* 0x100fe40000004100 */
        /* <DEDUP_REMOVED lines=34> */
.L_x_215:
[----:B------:R-:W-:Y:S05]  /*8450*/  BSYNC B1 ;  /* 0x0000000000017941 */ /* 0x000fea0003800000 */
.L_x_214:
[----:B------:R-:W-:Y:S01]  /*8460*/  IADD3 R0, R208, 0x20, RZ ;  /* 0x00000020d0007810 */ /* 0x000fe20007ffe0ff */
[----:B------:R-:W-:Y:S03]  /*8470*/  BSSY B1, `(.L_x_222) ;  /* 0x00000a9000017945 */ /* 0x000fe60003800000 */
[----:B------:R-:W-:-:S13]  /*8480*/  ISETP.GE.AND P0, PT, R0, R16, PT ;  /* 0x000000100000720c */ /* 0x000fda0003f06270 */
[----:B------:R-:W-:Y:S05]  /*8490*/  @P0 BRA `(.L_x_223) ;  /* 0x00000a6000000947 */ /* 0x000fea0003800000 */
[----:B------:R-:W-:Y:S01]  /*84a0*/  ISETP.GE.AND P0, PT, R140, c[0x0][0x27c], PT ;  /* 0x00009f008c007a0c */ /* 0x000fe20003f06270 */
[----:B------:R-:W-:-:S12]  /*84b0*/  BSSY B0, `(.L_x_224) ;  /* 0x0000028000007945 */ /* 0x000fd80003800000 */
[----:B------:R-:W-:Y:S05]  /*84c0*/  @P0 BRA `(.L_x_225) ;  /* 0x0000026000000947 */ /* 0x000fea0003800000 */
[----:B-1----:R-:W1:Y:S01]  /*84d0*/  LDS.128 R4, [R198+0x11080] ;  /* 0x01108000c6047984 */ /* 0x002e620000000c00 */
[----:B------:R-:W-:Y:S02]  /*84e0*/  HADD2.F32 R9, -RZ, R17.H1_H1 ;  /* 0x30000011ff097230 */ /* 0x000fe40000004100 */
[----:B------:R-:W-:Y:S02]  /*84f0*/  HADD2.F32 R0, -RZ, R18.H1_H1 ;  /* 0x30000012ff007230 */ /* 0x000fe40000004100 */
[----:B------:R-:W-:Y:S02]  /*8500*/  HADD2.F32 R3, -RZ, R21.H1_H1 ;  /* 0x30000015ff037230 */ /* 0x000fe40000004100 */
[----:B------:R-:W-:Y:S02]  /*8510*/  HADD2.F32 R2, -RZ, R20.H1_H1 ;  /* 0x30000014ff027230 */ /* 0x000fe40000004100 */
[--C-:B-1----:R-:W-:Y:S02]  /*8520*/  HADD2.F32 R10, -RZ, R4.reuse.H0_H0 ;  /* 0x20000004ff0a7230 */ /* 0x102fe40000004100 */
[----:B------:R-:W-:-:S02]  /*8530*/  HADD2.F32 R8, -RZ, R4.H1_H1 ;  /* 0x30000004ff087230 */ /* 0x000fc40000004100 */
[--C-:B------:R-:W-:Y:S01]  /*8540*/  HADD2.F32 R4, -RZ, R5.reuse.H0_H0 ;  /* 0x20000005ff047230 */ /* 0x100fe20000004100 */
[C---:B------:R-:W-:Y:S01]  /*8550*/  FMUL.FTZ R13, R9.reuse, R10 ;  /* 0x0000000a090d7220 */ /* 0x040fe20000410000 */
[----:B------:R-:W-:Y:S01]  /*8560*/  HADD2.F32 R5, -RZ, R5.H1_H1 ;  /* 0x30000005ff057230 */ /* 0x000fe20000004100 */
[----:B------:R-:W-:Y:S01]  /*8570*/  FMUL.FTZ R14, R9, R8 ;  /* 0x00000008090e7220 */ /* 0x000fe20000410000 */
[--C-:B------:R-:W-:Y:S02]  /*8580*/  HADD2.F32 R12, -RZ, R6.reuse.H0_H0 ;  /* 0x20000006ff0c7230 */ /* 0x100fe40000004100 */
[----:B------:R-:W-:Y:S01]  /*8590*/  HADD2.F32 R11, -RZ, R6.H1_H1 ;  /* 0x30000006ff0b7230 */ /* 0x000fe20000004100 */
[C---:B------:R-:W-:Y:S01]  /*85a0*/  FMUL.FTZ R9, R0.reuse, R5 ;  /* 0x0000000500097220 */ /* 0x040fe20000410000 */
[--C-:B------:R-:W-:Y:S01]  /*85b0*/  HADD2.F32 R6, -RZ, R7.reuse.H0_H0 ;  /* 0x20000007ff067230 */ /* 0x100fe20000004100 */
[----:B------:R-:W-:Y:S01]  /*85c0*/  FMUL.FTZ R0, R0, R4 ;  /* 0x0000000400007220 */ /* 0x000fe20000410000 */
[----:B------:R-:W-:Y:S01]  /*85d0*/  HADD2.F32 R7, -RZ, R7.H1_H1 ;  /* 0x30000007ff077230 */ /* 0x000fe20000004100 */
[----:B------:R-:W-:-:S02]  /*85e0*/  FFMA.FTZ R15, R3, R10, -R14 ;  /* 0x0000000a030f7223 */ /* 0x000fc4000001080e */
[----:B------:R-:W-:Y:S01]  /*85f0*/  FFMA.FTZ R14, R3, R8, R13 ;  /* 0x00000008030e7223 */ /* 0x000fe2000001000d */
[----:B------:R-:W-:Y:S01]  /*8600*/  HADD2.F32 R3, -RZ, R23.H1_H1 ;  /* 0x30000017ff037230 */ /* 0x000fe20000004100 */
[C---:B------:R-:W-:Y:S01]  /*8610*/  FFMA.FTZ R13, R2.reuse, R4, -R9 ;  /* 0x00000004020d7223 */ /* 0x040fe20000010809 */
        /* <DEDUP_REMOVED lines=8> */
[C---:B------:R-:W-:Y:S02]  /*86a0*/  FFMA.FTZ R9, R3.reuse, R12, -R9 ;  /* 0x0000000c03097223 */ /* 0x040fe40000010809 */
[----:B------:R-:W-:Y:S02]  /*86b0*/  FFMA.FTZ R0, R2, R6, -R8 ;  /* 0x0000000602007223 */ /* 0x000fe40000010808 */
[----:B------:R-:W-:Y:S01]  /*86c0*/  FFMA.FTZ R3, R3, R11, R4 ;  /* 0x0000000b03037223 */ /* 0x000fe20000010004 */
[----:B------:R-:W-:Y:S01]  /*86d0*/  F2FP.PACK_AB R4, R14, R15 ;  /* 0x0000000f0e04723e */ /* 0x000fe200000000ff */
[----:B------:R-:W-:Y:S01]  /*86e0*/  FFMA.FTZ R2, R2, R7, R5 ;  /* 0x0000000702027223 */ /* 0x000fe20000010005 */
[----:B------:R-:W-:-:S02]  /*86f0*/  F2FP.PACK_AB R5, R10, R13 ;  /* 0x0000000d0a05723e */ /* 0x000fc400000000ff */
[----:B------:R-:W-:Y:S02]  /*8700*/  F2FP.PACK_AB R6, R3, R9 ;  /* 0x000000090306723e */ /* 0x000fe400000000ff */
[----:B------:R-:W-:-:S05]  /*8710*/  F2FP.PACK_AB R7, R2, R0 ;  /* 0x000000000207723e */ /* 0x000fca00000000ff */
[----:B------:R1:W-:Y:S02]  /*8720*/  STS.128 [R198+0x11080], R4 ;  /* 0x01108004c6007388 */ /* 0x0003e40000000c00 */
.L_x_225:
[----:B------:R-:W-:Y:S05]  /*8730*/  BSYNC B0 ;  /* 0x0000000000007941 */ /* 0x000fea0003800000 */
.L_x_224:
        /* <DEDUP_REMOVED lines=41> */
.L_x_227:
[----:B------:R-:W-:Y:S05]  /*89d0*/  BSYNC B0 ;  /* 0x0000000000007941 */ /* 0x000fea0003800000 */
.L_x_226:
        /* <DEDUP_REMOVED lines=22> */
[----:B------:R-:W-:Y:S01]  /*8b40*/  HADD2.F32 R3, -RZ, R29.H0_H0 ;  /* 0x2000001dff037230 */ /* 0x000fe20000004100 */
[C---:B------:R-:W-:Y:S01]  /*8b50*/  FFMA.FTZ R13, R2.reuse, R4, -R9 ;  /* 0x00000004020d7223 */ /* 0x040fe20000010809 */
        /* <DEDUP_REMOVED lines=17> */
.L_x_229:
[----:B------:R-:W-:Y:S05]  /*8c70*/  BSYNC B0 ;  /* 0x0000000000007941 */ /* 0x000fea0003800000 */
.L_x_228:
        /* <DEDUP_REMOVED lines=40> */
.L_x_223:
[----:B------:R-:W-:Y:S05]  /*8f00*/  BSYNC B1 ;  /* 0x0000000000017941 */ /* 0x000fea0003800000 */
.L_x_222:
        /* <DEDUP_REMOVED lines=45> */
.L_x_233:
[----:B------:R-:W-:Y:S05]  /*91e0*/  BSYNC B0 ;  /* 0x0000000000007941 */ /* 0x000fea0003800000 */
.L_x_232:
        /* <DEDUP_REMOVED lines=41> */
.L_x_235:
[----:B------:R-:W-:Y:S05]  /*9480*/  BSYNC B0 ;  /* 0x0000000000007941 */ /* 0x000fea0003800000 */
.L_x_234:
        /* <DEDUP_REMOVED lines=41> */
.L_x_237:
[----:B------:R-:W-:Y:S05]  /*9720*/  BSYNC B0 ;  /* 0x0000000000007941 */ /* 0x000fea0003800000 */
.L_x_236:
        /* <DEDUP_REMOVED lines=40> */
.L_x_231:
[----:B------:R-:W-:Y:S05]  /*99b0*/  BSYNC B1 ;  /* 0x0000000000017941 */ /* 0x000fea0003800000 */
.L_x_230:
[----:B------:R-:W-:-:S04]  /*99c0*/  IADD3 R0, R208, 0x60, RZ ;  /* 0x00000060d0007810 */ /* 0x000fc80007ffe0ff */
        /* <DEDUP_REMOVED lines=43> */
.L_x_240:
[----:B------:R-:W-:Y:S05]  /*9c80*/  BSYNC B0 ;  /* 0x0000000000007941 */ /* 0x000fea0003800000 */
.L_x_239:
        /* <DEDUP_REMOVED lines=41> */
.L_x_242:
[----:B------:R-:W-:Y:S05]  /*9f20*/  BSYNC B0 ;  /* 0x0000000000007941 */ /* 0x000fea0003800000 */
.L_x_241:
        /* <DEDUP_REMOVED lines=41> */
.L_x_244:
[----:B------:R-:W-:Y:S05]  /*a1c0*/  BSYNC B0 ;  /* 0x0000000000007941 */ /* 0x000fea0003800000 */
.L_x_243:
        /* <DEDUP_REMOVED lines=39> */
[----:B------:R1:W-:Y:S01]  /*a440*/  STS.128 [R198+0x1f080], R4 ;  /* 0x01f08004c6007388 */ /* 0x0003e20000000c00 */
[----:B------:R-:W-:Y:S05]  /*a450*/  BRA `(.L_x_238) ;  /* 0x000035f000007947 */ /* 0x000fea0003800000 */
.L_x_211:
        /* <DEDUP_REMOVED lines=8> */
[----:B------:R-:W-:Y:S01]  /*a4e0*/  CS2R R4, SRZ ;  /* 0x0000000000047805 */ /* 0x000fe2000001ff00 */
[----:B------:R-:W3:Y:S01]  /*a4f0*/  SHFL.IDX PT, R23, R2, RZ, 0x181f ;  /* 0x00181fff02177589 */ /* 0x000ee200000e0000 */
[----:B------:R-:W-:Y:S01]  /*a500*/  CS2R R14, SRZ ;  /* 0x00000000000e7805 */ /* 0x000fe2000001ff00 */
[----:B----4-:R-:W-:-:S02]  /*a510*/  CS2R R12, SRZ ;  /* 0x00000000000c7805 */ /* 0x010fc4000001ff00 */
[----:B------:R4:W1:Y:S02]  /*a520*/  SHFL.IDX PT, R22, R6, RZ, 0x181f ;  /* 0x00181fff06167589 */ /* 0x00086400000e0000 */
[----:B----4-:R-:W-:Y:S01]  /*a530*/  CS2R R6, SRZ ;  /* 0x0000000000067805 */ /* 0x010fe2000001ff00 */
[----:B------:R-:W-:Y:S05]  /*a540*/  @P0 BRA `(.L_x_246) ;  /* 0x0000016000000947 */ /* 0x000fea0003800000 */
[----:B-123--:R-:W-:-:S13]  /*a550*/  ISETP.GE.AND P1, PT, R134, c[0x0][0x27c], PT ;  /* 0x00009f0086007a0c */ /* 0x00efda0003f26270 */
[C---:B------:R-:W-:Y:S01]  /*a560*/  @!P1 IMAD.SHL.U32 R2, R134.reuse, 0x2, RZ ;  /* 0x0000000286029824 */ /* 0x040fe200078e00ff */
[----:B------:R-:W-:-:S04]  /*a570*/  @!P1 SHF.L.U64.HI R0, R134, 0x1, R135 ;  /* 0x0000000186009819 */ /* 0x000fc80000010287 */
[----:B------:R-:W-:-:S05]  /*a580*/  @!P1 IADD3 R4, P0, R20, R2, RZ ;  /* 0x0000000214049210 */ /* 0x000fca0007f1e0ff */
[----:B------:R-:W-:Y:S01]  /*a590*/  @!P1 IMAD.X R5, R21, 0x1, R0, P0 ;  /* 0x0000000115059824 */ /* 0x000fe200000e0600 */
[----:B------:R-:W-:-:S04]  /*a5a0*/  @!P1 IADD3 R2, P0, R22, R2, RZ ;  /* 0x0000000216029210 */ /* 0x000fc80007f1e0ff */
[----:B------:R1:W5:Y:S01]  /*a5b0*/  @!P1 LD.E.128 R16, [R4.64] ;  /* 0x0000000804109980 */ /* 0x000362000c101d00 */
[----:B------:R-:W-:Y:S01]  /*a5c0*/  @!P1 IMAD.X R3, R23, 0x1, R0, P0 ;  /* 0x0000000117039824 */ /* 0x000fe200000e0600 */
[----:B------:R-:W-:-:S04]  /*a5d0*/  ISETP.GE.AND P0, PT, R136, c[0x0][0x27c], PT ;  /* 0x00009f0088007a0c */ /* 0x000fc80003f06270 */
[----:B------:R2:W5:Y:S09]  /*a5e0*/  @!P1 LD.E.128 R12, [R2.64] ;  /* 0x00000008020c9980 */ /* 0x000572000c101d00 */
[C---:B------:R-:W-:Y:S01]  /*a5f0*/  @!P0 IMAD.SHL.U32 R6, R205.reuse, 0x2, RZ ;  /* 0x00000002cd068824 */ /* 0x040fe200078e00ff */
[----:B------:R-:W-:-:S04]  /*a600*/  @!P0 SHF.L.U64.HI R0, R205, 0x1, R209 ;  /* 0x00000001cd008819 */ /* 0x000fc800000102d1 */
[----:B------:R-:W-:-:S05]  /*a610*/  @!P0 IADD3 R20, P1, R20, R6, RZ ;  /* 0x0000000614148210 */ /* 0x000fca0007f3e0ff */
[----:B------:R-:W-:Y:S01]  /*a620*/  @!P0 IMAD.X R21, R21, 0x1, R0, P1 ;  /* 0x0000000115158824 */ /* 0x000fe200008e0600 */
[----:B------:R-:W-:Y:S01]  /*a630*/  CS2R R10, SRZ ;  /* 0x00000000000a7805 */ /* 0x000fe2000001ff00 */
[----:B------:R-:W-:Y:S01]  /*a640*/  CS2R R8, SRZ ;  /* 0x0000000000087805 */ /* 0x000fe2000001ff00 */
[----:B--2---:R-:W-:Y:S01]  /*a650*/  @!P0 IADD3 R2, P1, R22, R6, RZ ;  /* 0x0000000616028210 */ /* 0x004fe20007f3e0ff */
[----:B-1----:R-:W-:Y:S01]  /*a660*/  CS2R R4, SRZ ;  /* 0x0000000000047805 */ /* 0x002fe2000001ff00 */
[----:B------:R-:W-:-:S03]  /*a670*/  CS2R R6, SRZ ;  /* 0x0000000000067805 */ /* 0x000fc6000001ff00 */
[----:B------:R1:W5:Y:S01]  /*a680*/  @!P0 LD.E.128 R8, [R20.64] ;  /* 0x0000000814088980 */ /* 0x000362000c101d00 */
[----:B------:R-:W-:-:S05]  /*a690*/  @!P0 IMAD.X R3, R23, 0x1, R0, P1 ;  /* 0x0000000117038824 */ /* 0x000fca00008e0600 */
[----:B------:R1:W5:Y:S02]  /*a6a0*/  @!P0 LD.E.128 R4, [R2.64] ;  /* 0x0000000802048980 */ /* 0x000364000c101d00 */
.L_x_246:
[----:B-123--:R-:W-:Y:S05]  /*a6b0*/  BSYNC B0 ;  /* 0x0000000000007941 */ /* 0x00efea0003800000 */
.L_x_245:
[----:B-----5:R-:W-:Y:S01]  /*a6c0*/  IMAD.MOV.U32 R21, RZ, RZ, R12 ;  /* 0x000000ffff157224 */ /* 0x020fe200078e000c */
[----:B------:R-:W-:Y:S01]  /*a6d0*/  SHF.R.U64 R2, R12, 0x10, R13 ;  /* 0x000000100c027819 */ /* 0x000fe2000000120d */
[--C-:B------:R-:W-:Y:S01]  /*a6e0*/  IMAD.MOV.U32 R32, RZ, RZ, R19.reuse ;  /* 0x000000ffff207224 */ /* 0x100fe200078e0013 */
[----:B------:R-:W-:Y:S01]  /*a6f0*/  SHF.R.U64 R30, R18, 0x10, R19 ;  /* 0x00000010121e7819 */ /* 0x000fe20000001213 */
[----:B------:R-:W-:Y:S01]  /*a700*/  IMAD.MOV.U32 R28, RZ, RZ, R9 ;  /* 0x000000ffff1c7224 */ /* 0x000fe200078e0009 */
[----:B------:R-:W-:Y:S01]  /*a710*/  PRMT R39, R21, 0x5410, R2 ;  /* 0x0000541015277816 */ /* 0x000fe20000000002 */
[----:B------:R-:W-:Y:S01]  /*a720*/  IMAD R2, R229, -0x80, R37 ;  /* 0xffffff80e5027824 */ /* 0x000fe200078e0225 */
[----:B------:R-:W-:Y:S01]  /*a730*/  SHF.R.U32.HI R27, RZ, 0x10, R19 ;  /* 0x00000010ff1b7819 */ /* 0x000fe20000011613 */
[----:B------:R-:W-:Y:S01]  /*a740*/  IMAD.MOV.U32 R24, RZ, RZ, R11 ;  /* 0x000000ffff187224 */ /* 0x000fe200078e000b */
[--C-:B------:R-:W-:Y:S01]  /*a750*/  SHF.R.U64 R26, R8, 0x10, R9.reuse ;  /* 0x00000010081a7819 */ /* 0x100fe20000001209 */
[----:B------:R-:W-:Y:S01]  /*a760*/  IMAD.MOV.U32 R12, RZ, RZ, R4 ;  /* 0x000000ffff0c7224 */ /* 0x000fe200078e0004 */
[----:B------:R-:W-:Y:S01]  /*a770*/  IMNMX R38, R2, 0x80, PT ;  /* 0x0000008002267817 */ /* 0x000fe20003800200 */
[----:B------:R-:W-:Y:S01]  /*a780*/  IMAD.MOV.U32 R36, RZ, RZ, R16 ;  /* 0x000000ffff247224 */ /* 0x000fe200078e0010 */
[----:B------:R-:W-:Y:S01]  /*a790*/  SHF.R.U32.HI R23, RZ, 0x10, R9 ;  /* 0x00000010ff177819 */ /* 0x000fe20000011609 */
[----:B------:R-:W-:Y:S01]  /*a7a0*/  IMAD.MOV.U32 R35, RZ, RZ, R17 ;  /* 0x000000ffff237224 */ /* 0x000fe200078e0011 */
[----:B------:R-:W-:Y:S01]  /*a7b0*/  ISETP.GE.AND P0, PT, R208, R38, PT ;  /* 0x00000026d000720c */ /* 0x000fe20003f06270 */
[----:B------:R-:W-:Y:S01]  /*a7c0*/  IMAD.MOV.U32 R33, RZ, RZ, R18 ;  /* 0x000000ffff217224 */ /* 0x000fe200078e0012 */
[--C-:B------:R-:W-:Y:S01]  /*a7d0*/  SHF.R.U64 R22, R10, 0x10, R11.reuse ;  /* 0x000000100a167819 */ /* 0x100fe2000000120b */
[----:B------:R-:W-:Y:S01]  /*a7e0*/  IMAD.MOV.U32 R29, RZ, RZ, R8 ;  /* 0x000000ffff1d7224 */ /* 0x000fe200078e0008 */
[----:B------:R-:W-:Y:S01]  /*a7f0*/  SHF.R.U32.HI R19, RZ, 0x10, R11 ;  /* 0x00000010ff137819 */ /* 0x000fe2000001160b */
[--C-:B------:R-:W-:Y:S01]  /*a800*/  IMAD.MOV.U32 R11, RZ, RZ, R5.reuse ;  /* 0x000000ffff0b7224 */ /* 0x100fe200078e0005 */
[----:B------:R-:W-:Y:S01]  /*a810*/  SHF.R.U64 R9, R4, 0x10, R5 ;  /* 0x0000001004097819 */ /* 0x000fe20000001205 */
[----:B------:R-:W-:Y:S01]  /*a820*/  IMAD.MOV.U32 R25, RZ, RZ, R10 ;  /* 0x000000ffff197224 */ /* 0x000fe200078e000a */
[----:B------:R-:W-:Y:S01]  /*a830*/  SHF.R.U64 R34, R16, 0x10, R17 ;  /* 0x0000001010227819 */ /* 0x000fe20000001211 */
[----:B------:R-:W-:Y:S01]  /*a840*/  IMAD.MOV.U32 R20, RZ, RZ, R13 ;  /* 0x000000ffff147224 */ /* 0x000fe200078e000d */
[----:B------:R-:W-:Y:S01]  /*a850*/  SHF.R.U32.HI R31, RZ, 0x10, R17 ;  /* 0x00000010ff1f7819 */ /* 0x000fe20000011611 */
[----:B------:R-:W-:Y:S01]  /*a860*/  IMAD.MOV.U32 R18, RZ, RZ, R14 ;  /* 0x000000ffff127224 */ /* 0x000fe200078e000e */
[----:B------:R-:W-:Y:S01]  /*a870*/  SHF.R.U32.HI R4, RZ, 0x10, R5 ;  /* 0x00000010ff047819 */ /* 0x000fe20000011605 */
[----:B------:R-:W-:Y:S01]  /*a880*/  IMAD.MOV.U32 R17, RZ, RZ, R15 ;  /* 0x000000ffff117224 */ /* 0x000fe200078e000f */
[----:B------:R-:W-:Y:S01]  /*a890*/  SHF.R.U32.HI R16, RZ, 0x10, R13 ;  /* 0x00000010ff107819 */ /* 0x000fe2000001160d */
[----:B------:R-:W-:Y:S01]  /*a8a0*/  IMAD.MOV.U32 R8, RZ, RZ, R6 ;  /* 0x000000ffff087224 */ /* 0x000fe200078e0006 */
[----:B------:R-:W-:Y:S01]  /*a8b0*/  SHF.R.U64 R13, R14, 0x10, R15 ;  /* 0x000000100e0d7819 */ /* 0x000fe2000000120f */
[----:B------:R-:W-:Y:S01]  /*a8c0*/  IMAD.MOV.U32 R5, RZ, RZ, R7 ;  /* 0x000000ffff057224 */ /* 0x000fe200078e0007 */
[----:B------:R-:W-:Y:S01]  /*a8d0*/  SHF.R.U32.HI R10, RZ, 0x10, R15 ;  /* 0x00000010ff0a7819 */ /* 0x000fe2000001160f */
[----:B------:R-:W-:-:S04]  /*a8e0*/  DEPBAR.LE SB0, 0x1 ;  /* 0x000080400000791a */ /* 0x000fc80000000000 */
[--C-:B------:R-:W-:Y:S01]  /*a8f0*/  SHF.R.U64 R3, R6, 0x10, R7.reuse ;  /* 0x0000001006037819 */ /* 0x100fe20000001207 */
[----:B------:R-:W-:Y:S01]  /*a900*/  BSSY B1, `(.L_x_247) ;  /* 0x00000ca000017945 */ /* 0x000fe20003800000 */
[----:B------:R-:W-:Y:S02]  /*a910*/  SHF.R.U32.HI R0, RZ, 0x10, R7 ;  /* 0x00000010ff007819 */ /* 0x000fe40000011607 */
        /* <DEDUP_REMOVED lines=14> */
[----:B------:R-:W-:Y:S01]  /*aa00*/  PRMT R49, R8, 0x5410, R3 ;  /* 0x0000541008317816 */ /* 0x000fe20000000003 */
[----:B------:R-:W-:Y:S06]  /*aa10*/  BAR.SYNC.DEFER_BLOCKING 0x0 ;  /* 0x0000000000007b1d */ /* 0x000fec0000010000 */
[----:B------:R-:W-:Y:S05]  /*aa20*/  @P0 BRA `(.L_x_248) ;  /* 0x00000b7000000947 */ /* 0x000fea0003800000 */
[----:B------:R-:W-:Y:S01]  /*aa30*/  ISETP.GE.AND P0, PT, R134, c[0x0][0x27c], PT ;  /* 0x00009f0086007a0c */ /* 0x000fe20003f06270 */
[----:B------:R-:W-:Y:S01]  /*aa40*/  BSSY B0, `(.L_x_249) ;  /* 0x000005a000007945 */ /* 0x000fe20003800000 */
[----:B------:R-:W-:-:S11]  /*aa50*/  SHF.R.U32.HI R60, RZ, 0x3, R218 ;  /* 0x00000003ff3c7819 */ /* 0x000fd600000116da */
[----:B------:R-:W-:Y:S05]  /*aa60*/  @P0 BRA `(.L_x_250) ;  /* 0x0000057000000947 */ /* 0x000fea0003800000 */
[----:B------:R-:W-:Y:S01]  /*aa70*/  MOV R0, c[0x0][0x27c] ;  /* 0x00009f0000007a02 */ /* 0x000fe20000000f00 */
[----:B------:R-:W1:Y:S01]  /*aa80*/  LDS.128 R4, [R198+0x10080] ;  /* 0x01008000c6047984 */ /* 0x000e620000000c00 */
[----:B------:R-:W-:Y:S02]  /*aa90*/  HADD2.F32 R13, -RZ, R42.H0_H0 ;  /* 0x2000002aff0d7230 */ /* 0x000fe40000004100 */
[----:B------:R-:W-:-:S04]  /*aaa0*/  LEA.HI R0, R0, R213, RZ, 0x1d ;  /* 0x000000d500007211 */ /* 0x000fc800078fe8ff */
[----:B------:R-:W-:Y:S02]  /*aab0*/  SHF.R.S32.HI R3, RZ, 0x1f, R0 ;  /* 0x0000001fff037819 */ /* 0x000fe40000011400 */
[----:B------:R-:W-:Y:S02]  /*aac0*/  SHF.L.U32 R2, R0, 0x3, RZ ;  /* 0x0000000300027819 */ /* 0x000fe400000006ff */
[----:B------:R-:W-:Y:S02]  /*aad0*/  LEA.HI R0, R3, R0, RZ, 0x3 ;  /* 0x0000000003007211 */ /* 0x000fe400078f18ff */
[----:B------:R-:W-:Y:S02]  /*aae0*/  LOP3.LUT R2, R218, 0x38, R2, 0xf8, !PT ;  /* 0x00000038da027812 */ /* 0x000fe400078ef802 */
[----:B------:R-:W-:Y:S02]  /*aaf0*/  SHF.L.U32 R0, R0, 0xa, RZ ;  /* 0x0000000a00007819 */ /* 0x000fe400000006ff */
[----:B------:R-:W-:-:S02]  /*ab00*/  LOP3.LUT R2, R2, R60, RZ, 0x3c, !PT ;  /* 0x0000003c02027212 */ /* 0x000fc400078e3cff */
[----:B------:R-:W-:-:S04]  /*ab10*/  LOP3.LUT R0, R0, 0x7fffe000, RZ, 0xc0, !PT ;  /* 0x7fffe00000007812 */ /* 0x000fc800078ec0ff */
[----:B------:R-:W-:Y:S01]  /*ab20*/  IADD3 R0, R2, R0, R220 ;  /* 0x0000000002007210 */ /* 0x000fe20007ffe0dc */
[----:B------:R-:W-:-:S03]  /*ab30*/  HADD2.F32 R2, -RZ, R39.H0_H0 ;  /* 0x20000027ff027230 */ /* 0x000fc60000004100 */
[----:B------:R-:W-:Y:S01]  /*ab40*/  SHF.L.U32 R28, R0, 0x1, RZ ;  /* 0x00000001001c7819 */ /* 0x000fe200000006ff */
[----:B------:R-:W-:-:S04]  /*ab50*/  HADD2.F32 R0, -RZ, R39.H1_H1 ;  /* 0x30000027ff007230 */ /* 0x000fc80000004100 */
[----:B------:R-:W2:Y:S01]  /*ab60*/  LDS.128 R8, [R28+0x10080] ;  /* 0x010080001c087984 */ /* 0x000ea20000000c00 */
[--C-:B-1----:R-:W-:Y:S02]  /*ab70*/  HADD2.F32 R17, -RZ, R4.reuse.H0_H0 ;  /* 0x20000004ff117230 */ /* 0x102fe40000004100 */
[----:B------:R-:W-:Y:S02]  /*ab80*/  HADD2.F32 R16, -RZ, R4.H1_H1 ;  /* 0x30000004ff107230 */ /* 0x000fe40000004100 */
[--C-:B------:R-:W-:Y:S02]  /*ab90*/  HADD2.F32 R23, -RZ, R7.reuse.H0_H0 ;  /* 0x20000007ff177230 */ /* 0x100fe40000004100 */
[----:B------:R-:W-:Y:S01]  /*aba0*/  HADD2.F32 R22, -RZ, R7.H1_H1 ;  /* 0x30000007ff167230 */ /* 0x000fe20000004100 */
[----:B------:R-:W-:Y:S01]  /*abb0*/  FMUL.FTZ R7, R17, R2 ;  /* 0x0000000211077220 */ /* 0x000fe20000410000 */
[--C-:B------:R-:W-:Y:S02]  /*abc0*/  HADD2.F32 R19, -RZ, R5.reuse.H0_H0 ;  /* 0x20000005ff137230 */ /* 0x100fe40000004100 */
[----:B------:R-:W-:-:S02]  /*abd0*/  HADD2.F32 R18, -RZ, R5.H1_H1 ;  /* 0x30000005ff127230 */ /* 0x000fc40000004100 */
[----:B------:R-:W-:Y:S02]  /*abe0*/  HADD2.F32 R5, -RZ, R40.H0_H0 ;  /* 0x20000028ff057230 */ /* 0x000fe40000004100 */
[--C-:B------:R-:W-:Y:S02]  /*abf0*/  HADD2.F32 R21, -RZ, R6.reuse.H0_H0 ;  /* 0x20000006ff157230 */ /* 0x100fe40000004100 */
[----:B------:R-:W-:Y:S02]  /*ac00*/  HADD2.F32 R20, -RZ, R6.H1_H1 ;  /* 0x30000006ff147230 */ /* 0x000fe40000004100 */
[--C-:B--2---:R-:W-:Y:S02]  /*ac10*/  HADD2.F32 R4, -RZ, R8.reuse.H0_H0 ;  /* 0x20000008ff047230 */ /* 0x104fe40000004100 */
[--C-:B------:R-:W-:Y:S02]  /*ac20*/  HADD2.F32 R15, -RZ, R11.reuse.H0_H0 ;  /* 0x2000000bff0f7230 */ /* 0x100fe40000004100 */
[----:B------:R-:W-:Y:S01]  /*ac30*/  HADD2.F32 R14, -RZ, R11.H1_H1 ;  /* 0x3000000bff0e7230 */ /* 0x000fe20000004100 */
[----:B------:R-:W-:Y:S01]  /*ac40*/  FMUL.FTZ R34, R4, R2 ;  /* 0x0000000204227220 */ /* 0x000fe20000410000 */
[----:B------:R-:W-:Y:S01]  /*ac50*/  HADD2.F32 R3, -RZ, R8.H1_H1 ;  /* 0x30000008ff037230 */ /* 0x000fe20000004100 */
[-C--:B------:R-:W-:Y:S01]  /*ac60*/  FMUL.FTZ R2, R16, R0.reuse ;  /* 0x0000000010027220 */ /* 0x080fe20000410000 */
[----:B------:R-:W-:Y:S01]  /*ac70*/  HADD2.F32 R11, -RZ, R43.H0_H0 ;  /* 0x2000002bff0b7230 */ /* 0x000fe20000004100 */
[----:B------:R-:W-:Y:S01]  /*ac80*/  FFMA.FTZ R37, R4, R13, R7 ;  /* 0x0000000d04257223 */ /* 0x000fe20000010007 */
[--C-:B------:R-:W-:Y:S01]  /*ac90*/  HADD2.F32 R8, -RZ, R10.reuse.H0_H0 ;  /* 0x2000000aff087230 */ /* 0x100fe20000004100 */
[----:B------:R-:W-:Y:S01]  /*aca0*/  FMUL.FTZ R4, R19, R5 ;  /* 0x0000000513047220 */ /* 0x000fe20000410000 */
[----:B------:R-:W-:Y:S01]  /*acb0*/  HADD2.F32 R12, -RZ, R10.H1_H1 ;  /* 0x3000000aff0c7230 */ /* 0x000fe20000004100 */
[C---:B------:R-:W-:Y:S01]  /*acc0*/  FFMA.FTZ R36, R3.reuse, R11, R2 ;  /* 0x0000000b03247223 */ /* 0x040fe20000010002 */
[----:B------:R-:W-:Y:S01]  /*acd0*/  HADD2.F32 R6, -RZ, R9.H0_H0 ;  /* 0x20000009ff067230 */ /* 0x000fe20000004100 */
[----:B------:R-:W-:Y:S01]  /*ace0*/  FMUL.FTZ R33, R3, R0 ;  /* 0x0000000003217220 */ /* 0x000fe20000410000 */
[----:B------:R-:W-:Y:S01]  /*acf0*/  HADD2.F32 R10, -RZ, R44.H0_H0 ;  /* 0x2000002cff0a7230 */ /* 0x000fe20000004100 */
[----:B------:R-:W-:Y:S01]  /*ad00*/  FFMA.FTZ R13, R17, R13, -R34 ;  /* 0x0000000d110d7223 */ /* 0x000fe20000010822 */
[----:B------:R-:W-:Y:S01]  /*ad10*/  HADD2.F32 R2, -RZ, R40.H1_H1 ;  /* 0x30000028ff027230 */ /* 0x000fe20000004100 */
[C---:B------:R-:W-:Y:S01]  /*ad20*/  FMUL.FTZ R31, R6.reuse, R5 ;  /* 0x00000005061f7220 */ /* 0x040fe20000410000 */
[----:B------:R-:W-:Y:S01]  /*ad30*/  HADD2.F32 R0, -RZ, R41.H0_H0 ;  /* 0x20000029ff007230 */ /* 0x000fe20000004100 */
[----:B------:R-:W-:Y:S01]  /*ad40*/  FFMA.FTZ R35, R6, R10, R4 ;  /* 0x0000000a06237223 */ /* 0x000fe20000010004 */
[----:B------:R-:W-:Y:S01]  /*ad50*/  HADD2.F32 R9, -RZ, R9.H1_H1 ;  /* 0x30000009ff097230 */ /* 0x000fe20000004100 */
[----:B------:R-:W-:Y:S01]  /*ad60*/  FMUL.FTZ R5, R18, R2 ;  /* 0x0000000212057220 */ /* 0x000fe20000410000 */
[----:B------:R-:W-:Y:S01]  /*ad70*/  HADD2.F32 R7, -RZ, R44.H1_H1 ;  /* 0x3000002cff077230 */ /* 0x000fe20000004100 */
[----:B------:R-:W-:Y:S01]  /*ad80*/  FMUL.FTZ R4, R21, R0 ;  /* 0x0000000015047220 */ /* 0x000fe20000410000 */
[----:B------:R-:W-:Y:S01]  /*ad90*/  HADD2.F32 R6, -RZ, R45.H0_H0 ;  /* 0x2000002dff067230 */ /* 0x000fe20000004100 */
[C---:B------:R-:W-:Y:S01]  /*ada0*/  FMUL.FTZ R29, R9.reuse, R2 ;  /* 0x00000002091d7220 */ /* 0x040fe20000410000 */
[----:B------:R-:W-:Y:S01]  /*adb0*/  HADD2.F32 R3, -RZ, R41.H1_H1 ;  /* 0x30000029ff037230 */ /* 0x000fe20000004100 */
[----:B------:R-:W-:Y:S01]  /*adc0*/  FFMA.FTZ R32, R9, R7, R5 ;  /* 0x0000000709207223 */ /* 0x000fe20000010005 */
[----:B------:R-:W-:Y:S01]  /*add0*/  HADD2.F32 R5, -RZ, R45.H1_H1 ;  /* 0x3000002dff057230 */ /* 0x000fe20000004100 */
[----:B------:R-:W-:Y:S01]  /*ade0*/  FFMA.FTZ R30, R8, R6, R4 ;  /* 0x00000006081e7223 */ /* 0x000fe20000010004 */
[----:B------:R-:W-:Y:S01]  /*adf0*/  HADD2.F32 R2, -RZ, R43.H1_H1 ;  /* 0x3000002bff027230 */ /* 0x000fe20000004100 */
[----:B------:R-:W-:-:S02]  /*ae00*/  FMUL.FTZ R4, R20, R3 ;  /* 0x0000000314047220 */ /* 0x000fc40000410000 */
[----:B------:R-:W-:Y:S01]  /*ae10*/  FMUL.FTZ R26, R8, R0 ;  /* 0x00000000081a7220 */ /* 0x000fe20000410000 */
[----:B------:R-:W-:Y:S01]  /*ae20*/  HADD2.F32 R0, -RZ, R42.H1_H1 ;  /* 0x3000002aff007230 */ /* 0x000fe20000004100 */
[C---:B------:R-:W-:Y:S01]  /*ae30*/  FFMA.FTZ R27, R12.reuse, R5, R4 ;  /* 0x000000050c1b7223 */ /* 0x040fe20000010004 */
[--C-:B------:R-:W-:Y:S01]  /*ae40*/  HADD2.F32 R4, -RZ, R46.reuse.H1_H1 ;  /* 0x3000002eff047230 */ /* 0x100fe20000004100 */
[----:B------:R-:W-:Y:S01]  /*ae50*/  FMUL.FTZ R25, R12, R3 ;  /* 0x000000030c197220 */ /* 0x000fe20000410000 */
[----:B------:R-:W-:Y:S01]  /*ae60*/  HADD2.F32 R3, -RZ, R46.H0_H0 ;  /* 0x2000002eff037230 */ /* 0x000fe20000004100 */
[----:B------:R-:W-:Y:S02]  /*ae70*/  FMUL.FTZ R9, R23, R2 ;  /* 0x0000000217097220 */ /* 0x000fe40000410000 */
[----:B------:R-:W-:Y:S02]  /*ae80*/  FMUL.FTZ R8, R22, R0 ;  /* 0x0000000016087220 */ /* 0x000fe40000410000 */
[----:B------:R-:W-:-:S02]  /*ae90*/  FMUL.FTZ R24, R15, R2 ;  /* 0x000000020f187220 */ /* 0x000fc40000410000 */
[C---:B------:R-:W-:Y:S02]  /*aea0*/  FMUL.FTZ R12, R14.reuse, R0 ;  /* 0x000000000e0c7220 */ /* 0x040fe40000410000 */
[----:B------:R-:W-:Y:S02]  /*aeb0*/  FFMA.FTZ R15, R15, R4, R9 ;  /* 0x000000040f0f7223 */ /* 0x000fe40000010009 */
[----:B------:R-:W-:Y:S02]  /*aec0*/  FFMA.FTZ R14, R14, R3, R8 ;  /* 0x000000030e0e7223 */ /* 0x000fe40000010008 */
[----:B------:R-:W-:Y:S02]  /*aed0*/  FFMA.FTZ R10, R19, R10, -R31 ;  /* 0x0000000a130a7223 */ /* 0x000fe4000001081f */
[----:B------:R-:W-:Y:S02]  /*aee0*/  FFMA.FTZ R9, R18, R7, -R29 ;  /* 0x0000000712097223 */ /* 0x000fe4000001081d */
[----:B------:R-:W-:-:S02]  /*aef0*/  FFMA.FTZ R8, R16, R11, -R33 ;  /* 0x0000000b10087223 */ /* 0x000fc40000010821 */
[----:B------:R-:W-:Y:S01]  /*af00*/  FFMA.FTZ R7, R21, R6, -R26 ;  /* 0x0000000615077223 */ /* 0x000fe2000001081a */
[----:B------:R-:W-:Y:S01]  /*af10*/  F2FP.PACK_AB R9, R9, R10 ;  /* 0x0000000a0909723e */ /* 0x000fe200000000ff */
[----:B------:R-:W-:Y:S01]  /*af20*/  FFMA.FTZ R2, R20, R5, -R25 ;  /* 0x0000000514027223 */ /* 0x000fe20000010819 */
[----:B------:R-:W-:Y:S01]  /*af30*/  F2FP.PACK_AB R8, R8, R13 ;  /* 0x0000000d0808723e */ /* 0x000fe200000000ff */
[----:B------:R-:W-:Y:S01]  /*af40*/  FFMA.FTZ R0, R23, R4, -R24 ;  /* 0x0000000417007223 */ /* 0x000fe20000010818 */
[----:B------:R-:W-:Y:S01]  /*af50*/  F2FP.PACK_AB R4, R36, R37 ;  /* 0x000000252404723e */ /* 0x000fe200000000ff */
[----:B------:R-:W-:Y:S01]  /*af60*/  FFMA.FTZ R3, R22, R3, -R12 ;  /* 0x0000000316037223 */ /* 0x000fe2000001080c */
[----:B------:R-:W-:Y:S02]  /*af70*/  F2FP.PACK_AB R10, R2, R7 ;  /* 0x00000007020a723e */ /* 0x000fe400000000ff */
[----:B------:R-:W-:Y:S02]  /*af80*/  F2FP.PACK_AB R5, R32, R35 ;  /* 0x000000232005723e */ /* 0x000fe400000000ff */
[----:B------:R-:W-:-:S02]  /*af90*/  F2FP.PACK_AB R11, R3, R0 ;  /* 0x00000000030b723e */ /* 0x000fc400000000ff */
[----:B------:R-:W-:Y:S02]  /*afa0*/  F2FP.PACK_AB R6, R27, R30 ;  /* 0x0000001e1b06723e */ /* 0x000fe400000000ff */
[----:B------:R-:W-:Y:S01]  /*afb0*/  F2FP.PACK_AB R7, R14, R15 ;  /* 0x0000000f0e07723e */ /* 0x000fe200000000ff */
[----:B------:R1:W-:Y:S04]  /*afc0*/  STS.128 [R198+0x10080], R8 ;  /* 0x01008008c6007388 */ /* 0x0003e80000000c00 */
[----:B------:R1:W-:Y:S02]  /*afd0*/  STS.128 [R28+0x10080], R4 ;  /* 0x010080041c007388 */ /* 0x0003e40000000c00 */
.L_x_250:
[----:B------:R-:W-:Y:S05]  /*afe0*/  BSYNC B0 ;  /* 0x0000000000007941 */ /* 0x000fea0003800000 */
.L_x_249:
[----:B------:R-:W-:-:S13]  /*aff0*/  ISETP.GE.AND P0, PT, R136, c[0x0][0x27c], PT ;  /* 0x00009f0088007a0c */ /* 0x000fda0003f06270 */
[----:B------:R-:W-:Y:S05]  /*b000*/  @P0 BRA `(.L_x_248) ;  /* 0x0000059000000947 */ /* 0x000fea0003800000 */
[----:B------:R-:W2:Y:S04]  /*b010*/  LDL R2, [R1] ;  /* 0x0000000001027983 */ /* 0x000ea80000100800 */
[----:B------:R-:W3:Y:S01]  /*b020*/  LDL R59, [R1+0x1c] ;  /* 0x00001c00013b7983 */ /* 0x000ee20000100800 */
[----:B------:R-:W-:Y:S01]  /*b030*/  MOV R0, c[0x0][0x27c] ;  /* 0x00009f0000007a02 */ /* 0x000fe20000000f00 */
[----:B------:R-:W-:-:S03]  /*b040*/  HADD2.F32 R13, -RZ, R50.H0_H0 ;  /* 0x20000032ff0d7230 */ /* 0x000fc60000004100 */
[----:B--2---:R-:W-:-:S04]  /*b050*/  LEA.HI R0, R0, R2, RZ, 0x1d ;  /* 0x0000000200007211 */ /* 0x004fc800078fe8ff */
[----:B------:R-:W-:Y:S01]  /*b060*/  SHF.R.S32.HI R2, RZ, 0x1f, R0 ;  /* 0x0000001fff027819 */ /* 0x000fe20000011400 */
[----:B-1-3--:R-:W1:Y:S01]  /*b070*/  LDS.128 R4, [R59] ;  /* 0x000000003b047984 */ /* 0x00ae620000000c00 */
        /* <DEDUP_REMOVED lines=80> */
[----:B------:R1:W-:Y:S04]  /*b580*/  STS.128 [R59], R8 ;  /* 0x000000083b007388 */ /* 0x0003e80000000c00 */
[----:B------:R1:W-:Y:S02]  /*b590*/  STS.128 [R28+0x10080], R4 ;  /* 0x010080041c007388 */ /* 0x0003e40000000c00 */
.L_x_248:
[----:B------:R-:W-:Y:S05]  /*b5a0*/  BSYNC B1 ;  /* 0x0000000000017941 */ /* 0x000fea0003800000 */
.L_x_247:
[----:B------:R-:W-:Y:S01]  /*b5b0*/  IADD3 R0, R208, 0x20, RZ ;  /* 0x00000020d0007810 */ /* 0x000fe20007ffe0ff */
[----:B------:R-:W-:Y:S03]  /*b5c0*/  BSSY B1, `(.L_x_251) ;  /* 0x00000c2000017945 */ /* 0x000fe60003800000 */
[----:B------:R-:W-:-:S13]  /*b5d0*/  ISETP.GE.AND P0, PT, R0, R38, PT ;  /* 0x000000260000720c */ /* 0x000fda0003f06270 */
[----:B------:R-:W-:Y:S05]  /*b5e0*/  @P0 BRA `(.L_x_252) ;  /* 0x00000bf000000947 */ /* 0x000fea0003800000 */
[----:B------:R2:W5:Y:S01]  /*b5f0*/  LDL R60, [R1+0xc] ;  /* 0x00000c00013c7983 */ /* 0x0005620000100800 */
[----:B------:R-:W-:Y:S01]  /*b600*/  ISETP.GE.AND P0, PT, R134, c[0x0][0x27c], PT ;  /* 0x00009f0086007a0c */ /* 0x000fe20003f06270 */
[----:B------:R-:W-:Y:S01]  /*b610*/  BSSY B0, `(.L_x_253) ;  /* 0x0000061000007945 */ /* 0x000fe20003800000 */
[C---:B------:R-:W-:Y:S02]  /*b620*/  IADD3 R61, R208.reuse, 0x20, RZ ;  /* 0x00000020d03d7810 */ /* 0x040fe40007ffe0ff */
[----:B------:R-:W-:-:S03]  /*b630*/  IADD3 R62, R208, 0x20, RZ ;  /* 0x00000020d03e7810 */ /* 0x000fc60007ffe0ff */
[----:B------:R-:W-:Y:S02]  /*b640*/  IMAD.SHL.U32 R61, R61, 0x40, RZ ;  /* 0x000000403d3d7824 */ /* 0x000fe400078e00ff */
[----:B------:R-:W-:-:S03]  /*b650*/  IMAD.SHL.U32 R62, R62, 0x40, RZ ;  /* 0x000000403e3e7824 */ /* 0x000fc600078e00ff */
[----:B------:R-:W-:Y:S02]  /*b660*/  LOP3.LUT R61, R61, 0x1c0, RZ, 0xc0, !PT ;  /* 0x000001c03d3d7812 */ /* 0x000fe400078ec0ff */
[----:B------:R-:W-:Y:S02]  /*b670*/  LOP3.LUT R62, R62, 0x1c0, RZ, 0xc0, !PT ;  /* 0x000001c03e3e7812 */ /* 0x000fe400078ec0ff */
[----:B------:R-:W-:Y:S01]  /*b680*/  SHF.R.U32.HI R61, RZ, 0x3, R61 ;  /* 0x00000003ff3d7819 */ /* 0x000fe2000001163d */
[----:B------:R-:W-:Y:S05]  /*b690*/  @P0 BRA `(.L_x_254) ;  /* 0x0000058000000947 */ /* 0x000fea0003800000 */
[----:B-1----:R-:W3:Y:S01]  /*b6a0*/  LDL R59, [R1+0x28] ;  /* 0x00002800013b7983 */ /* 0x002ee20000100800 */
[----:B------:R-:W-:Y:S01]  /*b6b0*/  MOV R0, c[0x0][0x27c] ;  /* 0x00009f0000007a02 */ /* 0x000fe20000000f00 */
[----:B------:R-:W-:-:S03]  /*b6c0*/  HADD2.F32 R13, -RZ, R42.H0_H0 ;  /* 0x2000002aff0d7230 */ /* 0x000fc60000004100 */
        /* <DEDUP_REMOVED lines=8> */
[----:B-----5:R-:W-:Y:S01]  /*b750*/  IADD3 R0, R2, R0, R60 ;  /* 0x0000000002007210 */ /* 0x020fe20007ffe03c */
[----:B------:R-:W-:-:S03]  /*b760*/  HADD2.F32 R2, -RZ, R39.H0_H0 ;  /* 0x20000027ff027230 */ /* 0x000fc60000004100 */
[----:B------:R-:W-:Y:S01]  /*b770*/  SHF.L.U32 R28, R0, 0x1, RZ ;  /* 0x00000001001c7819 */ /* 0x000fe200000006ff */
[----:B------:R-:W-:-:S04]  /*b780*/  HADD2.F32 R0, -RZ, R39.H1_H1 ;  /* 0x30000027ff007230 */ /* 0x000fc80000004100 */
[----:B------:R-:W1:Y:S02]  /*b790*/  LDS.128 R8, [R28+0x10080] ;  /* 0x010080001c087984 */ /* 0x000e640000000c00 */
[--C-:B-1----:R-:W-:Y:S02]  /*b7a0*/  HADD2.F32 R15, -RZ, R11.reuse.H0_H0 ;  /* 0x2000000bff0f7230 */ /* 0x102fe40000004100 */
[----:B------:R-:W-:Y:S02]  /*b7b0*/  HADD2.F32 R14, -RZ, R11.H1_H1 ;  /* 0x3000000bff0e7230 */ /* 0x000fe40000004100 */
[----:B------:R-:W-:Y:S02]  /*b7c0*/  HADD2.F32 R3, -RZ, R8.H1_H1 ;  /* 0x30000008ff037230 */ /* 0x000fe40000004100 */
[----:B------:R-:W-:Y:S02]  /*b7d0*/  HADD2.F32 R11, -RZ, R43.H0_H0 ;  /* 0x2000002bff0b7230 */ /* 0x000fe40000004100 */
[----:B------:R-:W-:Y:S01]  /*b7e0*/  HADD2.F32 R12, -RZ, R10.H1_H1 ;  /* 0x3000000aff0c7230 */ /* 0x000fe20000004100 */
[----:B------:R-:W-:Y:S01]  /*b7f0*/  FMUL.FTZ R33, R0, R3 ;  /* 0x0000000300217220 */ /* 0x000fe20000410000 */
[----:B---3--:R-:W1:Y:S02]  /*b800*/  LDS.128 R4, [R59] ;  /* 0x000000003b047984 */ /* 0x008e640000000c00 */
[----:B-1----:R-:W-:-:S02]  /*b810*/  HADD2.F32 R17, -RZ, R4.H0_H0 ;  /* 0x20000004ff117230 */ /* 0x002fc40000004100 */
[----:B------:R-:W-:Y:S02]  /*b820*/  HADD2.F32 R16, -RZ, R4.H1_H1 ;  /* 0x30000004ff107230 */ /* 0x000fe40000004100 */
[----:B------:R-:W-:Y:S02]  /*b830*/  HADD2.F32 R4, -RZ, R8.H0_H0 ;  /* 0x20000008ff047230 */ /* 0x000fe40000004100 */
[--C-:B------:R-:W-:Y:S02]  /*b840*/  HADD2.F32 R23, -RZ, R7.reuse.H0_H0 ;  /* 0x20000007ff177230 */ /* 0x100fe40000004100 */
[----:B------:R-:W-:Y:S01]  /*b850*/  HADD2.F32 R22, -RZ, R7.H1_H1 ;  /* 0x30000007ff167230 */ /* 0x000fe20000004100 */
[C---:B------:R-:W-:Y:S01]  /*b860*/  FMUL.FTZ R7, R2.reuse, R17 ;  /* 0x0000001102077220 */ /* 0x040fe20000410000 */
[--C-:B------:R-:W-:Y:S01]  /*b870*/  HADD2.F32 R19, -RZ, R5.reuse.H0_H0 ;  /* 0x20000005ff137230 */ /* 0x100fe20000004100 */
[----:B------:R-:W-:Y:S01]  /*b880*/  FMUL.FTZ R34, R2, R4 ;  /* 0x0000000402227220 */ /* 0x000fe20000410000 */
[----:B------:R-:W-:Y:S01]  /*b890*/  HADD2.F32 R18, -RZ, R5.H1_H1 ;  /* 0x30000005ff127230 */ /* 0x000fe20000004100 */
[----:B------:R-:W-:Y:S01]  /*b8a0*/  FMUL.FTZ R2, R0, R16 ;  /* 0x0000001000027220 */ /* 0x000fe20000410000 */
[----:B------:R-:W-:Y:S01]  /*b8b0*/  HADD2.F32 R5, -RZ, R40.H0_H0 ;  /* 0x20000028ff057230 */ /* 0x000fe20000004100 */
[----:B------:R-:W-:Y:S01]  /*b8c0*/  FFMA.FTZ R37, R13, R4, R7 ;  /* 0x000000040d257223 */ /* 0x000fe20000010007 */
[--C-:B------:R-:W-:Y:S01]  /*b8d0*/  HADD2.F32 R21, -RZ, R6.reuse.H0_H0 ;  /* 0x20000006ff157230 */ /* 0x100fe20000004100 */
[----:B------:R-:W-:Y:S01]  /*b8e0*/  FFMA.FTZ R36, R11, R3, R2 ;  /* 0x000000030b247223 */ /* 0x000fe20000010002 */
[----:B------:R-:W-:Y:S01]  /*b8f0*/  HADD2.F32 R20, -RZ, R6.H1_H1 ;  /* 0x30000006ff147230 */ /* 0x000fe20000004100 */
[----:B------:R-:W-:Y:S01]  /*b900*/  FMUL.FTZ R4, R5, R19 ;  /* 0x0000001305047220 */ /* 0x000fe20000410000 */
[----:B------:R-:W-:Y:S01]  /*b910*/  HADD2.F32 R8, -RZ, R10.H0_H0 ;  /* 0x2000000aff087230 */ /* 0x000fe20000004100 */
[----:B------:R-:W-:Y:S01]  /*b920*/  FFMA.FTZ R13, R13, R17, -R34 ;  /* 0x000000110d0d7223 */ /* 0x000fe20000010822 */
[----:B------:R-:W-:-:S02]  /*b930*/  HADD2.F32 R6, -RZ, R9.H0_H0 ;  /* 0x20000009ff067230 */ /* 0x000fc40000004100 */
[----:B------:R-:W-:Y:S02]  /*b940*/  HADD2.F32 R10, -RZ, R44.H0_H0 ;  /* 0x2000002cff0a7230 */ /* 0x000fe40000004100 */
[----:B------:R-:W-:Y:S01]  /*b950*/  HADD2.F32 R2, -RZ, R40.H1_H1 ;  /* 0x30000028ff027230 */ /* 0x000fe20000004100 */
[-C--:B------:R-:W-:Y:S01]  /*b960*/  FMUL.FTZ R31, R5, R6.reuse ;  /* 0x00000006051f7220 */ /* 0x080fe20000410000 */
[----:B------:R-:W-:Y:S01]  /*b970*/  HADD2.F32 R0, -RZ, R41.H0_H0 ;  /* 0x20000029ff007230 */ /* 0x000fe20000004100 */
[----:B------:R-:W-:Y:S01]  /*b980*/  FFMA.FTZ R35, R10, R6, R4 ;  /* 0x000000060a237223 */ /* 0x000fe20000010004 */
[----:B------:R-:W-:Y:S01]  /*b990*/  HADD2.F32 R9, -RZ, R9.H1_H1 ;  /* 0x30000009ff097230 */ /* 0x000fe20000004100 */
[----:B------:R-:W-:Y:S01]  /*b9a0*/  FMUL.FTZ R5, R2, R18 ;  /* 0x0000001202057220 */ /* 0x000fe20000410000 */
[----:B------:R-:W-:Y:S01]  /*b9b0*/  HADD2.F32 R7, -RZ, R44.H1_H1 ;  /* 0x3000002cff077230 */ /* 0x000fe20000004100 */
[----:B------:R-:W-:Y:S01]  /*b9c0*/  FMUL.FTZ R4, R0, R21 ;  /* 0x0000001500047220 */ /* 0x000fe20000410000 */
[----:B------:R-:W-:Y:S01]  /*b9d0*/  HADD2.F32 R6, -RZ, R45.H0_H0 ;  /* 0x2000002dff067230 */ /* 0x000fe20000004100 */
[-C--:B------:R-:W-:Y:S01]  /*b9e0*/  FMUL.FTZ R29, R2, R9.reuse ;  /* 0x00000009021d7220 */ /* 0x080fe20000410000 */
        /* <DEDUP_REMOVED lines=8> */
[-C--:B------:R-:W-:Y:S01]  /*ba70*/  FFMA.FTZ R27, R5, R12.reuse, R4 ;  /* 0x0000000c051b7223 */ /* 0x080fe20000010004 */
[--C-:B------:R-:W-:Y:S01]  /*ba80*/  HADD2.F32 R4, -RZ, R46.reuse.H1_H1 ;  /* 0x3000002eff047230 */ /* 0x100fe20000004100 */
[----:B------:R-:W-:Y:S01]  /*ba90*/  FMUL.FTZ R25, R3, R12 ;  /* 0x0000000c03197220 */ /* 0x000fe20000410000 */
[----:B------:R-:W-:Y:S01]  /*baa0*/  HADD2.F32 R3, -RZ, R46.H0_H0 ;  /* 0x2000002eff037230 */ /* 0x000fe20000004100 */
[----:B------:R-:W-:Y:S02]  /*bab0*/  FMUL.FTZ R9, R2, R23 ;  /* 0x0000001702097220 */ /* 0x000fe40000410000 */
[----:B------:R-:W-:Y:S02]  /*bac0*/  FMUL.FTZ R8, R0, R22 ;  /* 0x0000001600087220 */ /* 0x000fe40000410000 */
[----:B------:R-:W-:-:S02]  /*bad0*/  FMUL.FTZ R24, R2, R15 ;  /* 0x0000000f02187220 */ /* 0x000fc40000410000 */
[-C--:B------:R-:W-:Y:S02]  /*bae0*/  FMUL.FTZ R12, R0, R14.reuse ;  /* 0x0000000e000c7220 */ /* 0x080fe40000410000 */
        /* <DEDUP_REMOVED lines=19> */
.L_x_254:
[----:B------:R-:W-:Y:S05]  /*bc20*/  BSYNC B0 ;  /* 0x0000000000007941 */ /* 0x000fea0003800000 */
.L_x_253:
[----:B------:R-:W-:-:S13]  /*bc30*/  ISETP.GE.AND P0, PT, R136, c[0x0][0x27c], PT ;  /* 0x00009f0088007a0c */ /* 0x000fda0003f06270 */
[----:B------:R-:W-:Y:S05]  /*bc40*/  @P0 BRA `(.L_x_252) ;  /* 0x0000059000000947 */ /* 0x000fea0003800000 */
[----:B------:R-:W3:Y:S04]  /*bc50*/  LDL R2, [R1] ;  /* 0x0000000001027983 */ /* 0x000ee80000100800 */
[----:B-1----:R-:W4:Y:S01]  /*bc60*/  LDL R59, [R1+0x18] ;  /* 0x00001800013b7983 */ /* 0x002f220000100800 */
[----:B------:R-:W-:Y:S01]  /*bc70*/  MOV R0, c[0x0][0x27c] ;  /* 0x00009f0000007a02 */ /* 0x000fe20000000f00 */
[----:B------:R-:W-:-:S03]  /*bc80*/  HADD2.F32 R13, -RZ, R50.H0_H0 ;  /* 0x20000032ff0d7230 */ /* 0x000fc60000004100 */
[----:B---3--:R-:W-:-:S04]  /*bc90*/  LEA.HI R0, R0, R2, RZ, 0x1d ;  /* 0x0000000200007211 */ /* 0x008fc800078fe8ff */
[----:B------:R-:W-:Y:S01]  /*bca0*/  SHF.R.S32.HI R2, RZ, 0x1f, R0 ;  /* 0x0000001fff027819 */ /* 0x000fe20000011400 */
[----:B----4-:R-:W1:Y:S01]  /*bcb0*/  LDS.128 R4, [R59] ;  /* 0x000000003b047984 */ /* 0x010e620000000c00 */
        /* <DEDUP_REMOVED lines=10> */
[----:B------:R-:W3:Y:S01]  /*bd60*/  LDS.128 R8, [R28+0x10080] ;  /* 0x010080001c087984 */ /* 0x000ee20000000c00 */
        /* <DEDUP_REMOVED lines=10> */
[--C-:B---3--:R-:W-:Y:S02]  /*be10*/  HADD2.F32 R4, -RZ, R8.reuse.H0_H0 ;  /* 0x20000008ff047230 */ /* 0x108fe40000004100 */
[--C-:B------:R-:W-:Y:S02]  /*be20*/  HADD2.F32 R15, -RZ, R11.reuse.H0_H0 ;  /* 0x2000000bff0f7230 */ /* 0x100fe40000004100 */
[----:B------:R-:W-:Y:S01]  /*be30*/  HADD2.F32 R14, -RZ, R11.H1_H1 ;  /* 0x3000000bff0e7230 */ /* 0x000fe20000004100 */
[----:B------:R-:W-:Y:S01]  /*be40*/  FMUL.FTZ R34, R2, R4 ;  /* 0x0000000402227220 */ /* 0x000fe20000410000 */
[----:B------:R-:W-:Y:S01]  /*be50*/  HADD2.F32 R3, -RZ, R8.H1_H1 ;  /* 0x30000008ff037230 */ /* 0x000fe20000004100 */
[C---:B------:R-:W-:Y:S01]  /*be60*/  FMUL.FTZ R2, R0.reuse, R16 ;  /* 0x0000001000027220 */ /* 0x040fe20000410000 */
[----:B------:R-:W-:Y:S01]  /*be70*/  HADD2.F32 R11, -RZ, R51.H0_H0 ;  /* 0x20000033ff0b7230 */ /* 0x000fe20000004100 */
[----:B------:R-:W-:Y:S01]  /*be80*/  FFMA.FTZ R37, R13, R4, R7 ;  /* 0x000000040d257223 */ /* 0x000fe20000010007 */
[--C-:B------:R-:W-:Y:S01]  /*be90*/  HADD2.F32 R8, -RZ, R10.reuse.H0_H0 ;  /* 0x2000000aff087230 */ /* 0x100fe20000004100 */
[----:B------:R-:W-:Y:S01]  /*bea0*/  FMUL.FTZ R4, R5, R19 ;  /* 0x0000001305047220 */ /* 0x000fe20000410000 */
[----:B------:R-:W-:Y:S01]  /*beb0*/  HADD2.F32 R12, -RZ, R10.H1_H1 ;  /* 0x3000000aff0c7230 */ /* 0x000fe20000004100 */
[-C--:B------:R-:W-:Y:S01]  /*bec0*/  FFMA.FTZ R36, R11, R3.reuse, R2 ;  /* 0x000000030b247223 */ /* 0x080fe20000010002 */
[----:B------:R-:W-:Y:S01]  /*bed0*/  HADD2.F32 R6, -RZ, R9.H0_H0 ;  /* 0x20000009ff067230 */ /* 0x000fe20000004100 */
[----:B------:R-:W-:Y:S01]  /*bee0*/  FMUL.FTZ R33, R0, R3 ;  /* 0x0000000300217220 */ /* 0x000fe20000410000 */
[----:B------:R-:W-:Y:S01]  /*bef0*/  HADD2.F32 R10, -RZ, R52.H0_H0 ;  /* 0x20000034ff0a7230 */ /* 0x000fe20000004100 */
[----:B------:R-:W-:Y:S01]  /*bf00*/  FFMA.FTZ R13, R13, R17, -R34 ;  /* 0x000000110d0d7223 */ /* 0x000fe20000010822 */
        /* <DEDUP_REMOVED lines=45> */
.L_x_252:
[----:B------:R-:W-:Y:S05]  /*c1e0*/  BSYNC B1 ;  /* 0x0000000000017941 */ /* 0x000fea0003800000 */
.L_x_251:
[----:B------:R-:W-:Y:S01]  /*c1f0*/  IADD3 R0, R208, 0x40, RZ ;  /* 0x00000040d0007810 */ /* 0x000fe20007ffe0ff */
[----:B------:R-:W-:Y:S03]  /*c200*/  BSSY B1, `(.L_x_255) ;  /* 0x00000c2000017945 */ /* 0x000fe60003800000 */
[----:B------:R-:W-:-:S13]  /*c210*/  ISETP.GE.AND P0, PT, R0, R38, PT ;  /* 0x000000260000720c */ /* 0x000fda0003f06270 */
[----:B------:R-:W-:Y:S05]  /*c220*/  @P0 BRA `(.L_x_256) ;  /* 0x00000bf000000947 */ /* 0x000fea0003800000 */
[----:B-----5:R3:W5:Y:S01]  /*c230*/  LDL R60, [R1+0x8] ;  /* 0x00000800013c7983 */ /* 0x0207620000100800 */
        /* <DEDUP_REMOVED lines=10> */
[----:B-1----:R-:W4:Y:S01]  /*c2e0*/  LDL R59, [R1+0x24] ;  /* 0x00002400013b7983 */ /* 0x002f220000100800 */
        /* <DEDUP_REMOVED lines=21> */
[----:B----4-:R-:W1:Y:S02]  /*c440*/  LDS.128 R4, [R59] ;  /* 0x000000003b047984 */ /* 0x010e640000000c00 */
        /* <DEDUP_REMOVED lines=65> */
.L_x_258:
[----:B------:R-:W-:Y:S05]  /*c860*/  BSYNC B0 ;  /* 0x0000000000007941 */ /* 0x000fea0003800000 */
.L_x_257:
[----:B------:R-:W-:-:S13]  /*c870*/  ISETP.GE.AND P0, PT, R136, c[0x0][0x27c], PT ;  /* 0x00009f0088007a0c */ /* 0x000fda0003f06270 */
[----:B------:R-:W-:Y:S05]  /*c880*/  @P0 BRA `(.L_x_256) ;  /* 0x0000059000000947 */ /* 0x000fea0003800000 */
[----:B------:R-:W4:Y:S04]  /*c890*/  LDL R2, [R1] ;  /* 0x0000000001027983 */ /* 0x000f280000100800 */
[----:B-12---:R-:W2:Y:S01]  /*c8a0*/  LDL R59, [R1+0x14] ;  /* 0x00001400013b7983 */ /* 0x006ea20000100800 */
[----:B------:R-:W-:Y:S01]  /*c8b0*/  MOV R0, c[0x0][0x27c] ;  /* 0x00009f0000007a02 */ /* 0x000fe20000000f00 */
[----:B------:R-:W-:-:S03]  /*c8c0*/  HADD2.F32 R13, -RZ, R50.H0_H0 ;  /* 0x20000032ff0d7230 */ /* 0x000fc60000004100 */
[----:B----4-:R-:W-:-:S04]  /*c8d0*/  LEA.HI R0, R0, R2, RZ, 0x1d ;  /* 0x0000000200007211 */ /* 0x010fc800078fe8ff */
[----:B------:R-:W-:Y:S01]  /*c8e0*/  SHF.R.S32.HI R2, RZ, 0x1f, R0 ;  /* 0x0000001fff027819 */ /* 0x000fe20000011400 */
[----:B--2---:R-:W1:Y:S01]  /*c8f0*/  LDS.128 R4, [R59] ;  /* 0x000000003b047984 */ /* 0x004e620000000c00 */
        /* <DEDUP_REMOVED lines=82> */
.L_x_256:
[----:B------:R-:W-:Y:S05]  /*ce20*/  BSYNC B1 ;  /* 0x0000000000017941 */ /* 0x000fea0003800000 */
.L_x_255:
[----:B------:R-:W-:-:S04]  /*ce30*/  IADD3 R0, R208, 0x60, RZ ;  /* 0x00000060d0007810 */ /* 0x000fc80007ffe0ff */
[----:B------:R-:W-:-:S13]  /*ce40*/  ISETP.GE.AND P0, PT, R0, R38, PT ;  /* 0x000000260000720c */ /* 0x000fda0003f06270 */
[----:B------:R-:W-:Y:S05]  /*ce50*/  @P0 BRA `(.L_x_238) ;  /* 0x00000bf000000947 */ /* 0x000fea0003800000 */
[----:B-1----:R1:W5:Y:S01]  /*ce60*/  LDL R59, [R1+0x4] ;  /* 0x00000400013b7983 */ /* 0x0023620000100800 */
[----:B------:R-:W-:Y:S01]  /*ce70*/  ISETP.GE.AND P0, PT, R134, c[0x0][0x27c], PT ;  /* 0x00009f0086007a0c */ /* 0x000fe20003f06270 */
[----:B------:R-:W-:Y:S01]  /*ce80*/  BSSY B0, `(.L_x_259) ;  /* 0x0000061000007945 */ /* 0x000fe20003800000 */
[C---:B-----5:R-:W-:Y:S02]  /*ce90*/  IADD3 R60, R208.reuse, 0x60, RZ ;  /* 0x00000060d03c7810 */ /* 0x060fe40007ffe0ff */
[----:B------:R-:W-:-:S03]  /*cea0*/  IADD3 R61, R208, 0x60, RZ ;  /* 0x00000060d03d7810 */ /* 0x000fc60007ffe0ff */
[----:B------:R-:W-:Y:S02]  /*ceb0*/  IMAD.SHL.U32 R60, R60, 0x40, RZ ;  /* 0x000000403c3c7824 */ /* 0x000fe400078e00ff */
[----:B------:R-:W-:-:S03]  /*cec0*/  IMAD.SHL.U32 R61, R61, 0x40, RZ ;  /* 0x000000403d3d7824 */ /* 0x000fc600078e00ff */
[----:B------:R-:W-:Y:S02]  /*ced0*/  LOP3.LUT R60, R60, 0x1c0, RZ, 0xc0, !PT ;  /* 0x000001c03c3c7812 */ /* 0x000fe400078ec0ff */
[----:B------:R-:W-:Y:S02]  /*cee0*/  LOP3.LUT R61, R61, 0x1c0, RZ, 0xc0, !PT ;  /* 0x000001c03d3d7812 */ /* 0x000fe400078ec0ff */
[----:B------:R-:W-:Y:S01]  /*cef0*/  SHF.R.U32.HI R60, RZ, 0x3, R60 ;  /* 0x00000003ff3c7819 */ /* 0x000fe2000001163c */
[----:B------:R-:W-:Y:S05]  /*cf00*/  @P0 BRA `(.L_x_260) ;  /* 0x0000058000000947 */ /* 0x000fea0003800000 */
[----:B------:R-:W4:Y:S01]  /*cf10*/  LDL R62, [R1+0x20] ;  /* 0x00002000013e7983 */ /* 0x000f220000100800 */
        /* <DEDUP_REMOVED lines=14> */
[----:B------:R-:W5:Y:S02]  /*d000*/  LDS.128 R8, [R28+0x10080] ;  /* 0x010080001c087984 */ /* 0x000f640000000c00 */
[--C-:B-----5:R-:W-:Y:S02]  /*d010*/  HADD2.F32 R15, -RZ, R11.reuse.H0_H0 ;  /* 0x2000000bff0f7230 */ /* 0x120fe40000004100 */
[----:B------:R-:W-:Y:S02]  /*d020*/  HADD2.F32 R14, -RZ, R11.H1_H1 ;  /* 0x3000000bff0e7230 */ /* 0x000fe40000004100 */
[----:B------:R-:W-:Y:S02]  /*d030*/  HADD2.F32 R3, -RZ, R8.H1_H1 ;  /* 0x30000008ff037230 */ /* 0x000fe40000004100 */
[----:B------:R-:W-:Y:S02]  /*d040*/  HADD2.F32 R11, -RZ, R43.H0_H0 ;  /* 0x2000002bff0b7230 */ /* 0x000fe40000004100 */
[----:B------:R-:W-:Y:S01]  /*d050*/  HADD2.F32 R12, -RZ, R10.H1_H1 ;  /* 0x3000000aff0c7230 */ /* 0x000fe20000004100 */
[----:B------:R-:W-:Y:S01]  /*d060*/  FMUL.FTZ R33, R0, R3 ;  /* 0x0000000300217220 */ /* 0x000fe20000410000 */
[----:B----4-:R-:W4:Y:S02]  /*d070*/  LDS.128 R4, [R62] ;  /* 0x000000003e047984 */ /* 0x010f240000000c00 */
[----:B----4-:R-:W-:-:S02]  /*d080*/  HADD2.F32 R17, -RZ, R4.H0_H0 ;  /* 0x20000004ff117230 */ /* 0x010fc40000004100 */
        /* <DEDUP_REMOVED lines=64> */
.L_x_260:
[----:B------:R-:W-:Y:S05]  /*d490*/  BSYNC B0 ;  /* 0x0000000000007941 */ /* 0x000fea0003800000 */
.L_x_259:
[----:B------:R-:W-:-:S13]  /*d4a0*/  ISETP.GE.AND P0, PT, R136, c[0x0][0x27c], PT ;  /* 0x00009f0088007a0c */ /* 0x000fda0003f06270 */
[----:B------:R-:W-:Y:S05]  /*d4b0*/  @P0 BRA `(.L_x_238) ;  /* 0x0000059000000947 */ /* 0x000fea0003800000 */
[----:B------:R-:W5:Y:S04]  /*d4c0*/  LDL R2, [R1] ;  /* 0x0000000001027983 */ /* 0x000f680000100800 */
[----:B--2---:R-:W2:Y:S01]  /*d4d0*/  LDL R38, [R1+0x10] ;  /* 0x0000100001267983 */ /* 0x004ea20000100800 */
[----:B------:R-:W-:Y:S01]  /*d4e0*/  MOV R0, c[0x0][0x27c] ;  /* 0x00009f0000007a02 */ /* 0x000fe20000000f00 */
[----:B------:R-:W-:-:S03]  /*d4f0*/  HADD2.F32 R13, -RZ, R50.H0_H0 ;  /* 0x20000032ff0d7230 */ /* 0x000fc60000004100 */
[----:B-----5:R-:W-:-:S04]  /*d500*/  LEA.HI R0, R0, R2, RZ, 0x1d ;  /* 0x0000000200007211 */ /* 0x020fc800078fe8ff */
[----:B------:R-:W-:Y:S01]  /*d510*/  SHF.R.S32.HI R2, RZ, 0x1f, R0 ;  /* 0x0000001fff027819 */ /* 0x000fe20000011400 */
[----:B--2-4-:R-:W2:Y:S01]  /*d520*/  LDS.128 R4, [R38] ;  /* 0x0000000026047984 */ /* 0x014ea20000000c00 */
        /* <DEDUP_REMOVED lines=10> */
[----:B------:R-:W4:Y:S01]  /*d5d0*/  LDS.128 R8, [R28+0x10080] ;  /* 0x010080001c087984 */ /* 0x000f220000000c00 */
[--C-:B--2---:R-:W-:Y:S02]  /*d5e0*/  HADD2.F32 R17, -RZ, R4.reuse.H0_H0 ;  /* 0x20000004ff117230 */ /* 0x104fe40000004100 */
        /* <DEDUP_REMOVED lines=9> */
[--C-:B----4-:R-:W-:Y:S02]  /*d680*/  HADD2.F32 R4, -RZ, R8.reuse.H0_H0 ;  /* 0x20000008ff047230 */ /* 0x110fe40000004100 */
        /* <DEDUP_REMOVED lines=60> */
.L_x_238:
[----:B------:R-:W-:Y:S05]  /*da50*/  BSYNC B2 ;  /* 0x0000000000027941 */ /* 0x000fea0003800000 */
.L_x_210:
[----:B------:R-:W-:Y:S01]  /*da60*/  IMAD R0, R55, c[0x0][0x208], RZ ;  /* 0x0000820037007a24 */ /* 0x000fe200078e02ff */
[----:B------:R-:W-:-:S04]  /*da70*/  DEPBAR.LE SB0, 0x0 ;  /* 0x000080000000791a */ /* 0x000fc80000000000 */
[C---:B------:R-:W-:Y:S01]  /*da80*/  IMAD.WIDE.U32 R2, R204.reuse, c[0x0][0x208], RZ ;  /* 0x00008200cc027a25 */ /* 0x040fe200078e00ff */
[----:B------:R-:W-:Y:S03]  /*da90*/  BAR.SYNC.DEFER_BLOCKING 0x0 ;  /* 0x0000000000007b1d */ /* 0x000fe60000010000 */
[----:B------:R-:W-:Y:S02]  /*daa0*/  IMAD R0, R204, c[0x0][0x20c], R0 ;  /* 0x00008300cc007a24 */ /* 0x000fe400078e0200 */
[----:B------:R-:W-:Y:S01]  /*dab0*/  IMAD.WIDE.U32 R216, R215, c[0x0][0x210], RZ ;  /* 0x00008400d7d87a25 */ /* 0x000fe200078e00ff */
[----:B------:R-:W-:Y:S03]  /*dac0*/  BSSY B0, `(.L_x_261) ;  /* 0x00000cd000007945 */ /* 0x000fe60003800000 */
[----:B------:R-:W-:-:S02]  /*dad0*/  IMAD.IADD R3, R3, 0x1, R0 ;  /* 0x0000000103037824 */ /* 0x000fc400078e0200 */
[----:B------:R-:W-:Y:S02]  /*dae0*/  IMAD R0, R57, c[0x0][0x218], RZ ;  /* 0x0000860039007a24 */ /* 0x000fe400078e02ff */
[----:B------:R-:W-:-:S04]  /*daf0*/  IMAD.WIDE.U32 R2, R203, c[0x0][0x218], R2 ;  /* 0x00008600cb027a25 */ /* 0x000fc800078e0002 */
[----:B-12-4-:R-:W-:Y:S01]  /*db00*/  IMAD R4, R203, c[0x0][0x21c], R0 ;  /* 0x00008700cb047a24 */ /* 0x016fe200078e0200 */
[----:B------:R-:W-:Y:S01]  /*db10*/  IADD3 R0, P0, R2, R216, RZ ;  /* 0x000000d802007210 */ /* 0x000fe20007f1e0ff */
[----:B------:R-:W-:-:S05]  /*db20*/  IMAD R215, R215, c[0x0][0x214], R217 ;  /* 0x00008500d7d77a24 */ /* 0x000fca00078e02d9 */
[----:B------:R-:W-:Y:S01]  /*db30*/  IADD3.X R2, R215, R3, R4, P0, !PT ;  /* 0x00000003d7027210 */ /* 0x000fe200007fe404 */
[----:B------:R-:W-:Y:S01]  /*db40*/  LDSM.16.M88.4 R20, [R184] ;  /* 0x00000000b814783b */ /* 0x000fe20000000200 */
[----:B------:R-:W-:-:S03]  /*db50*/  LEA R3, P0, R0, c[0x0][0x1f8], 0x1 ;  /* 0x00007e0000037a11 */ /* 0x000fc600078008ff */
[----:B------:R-:W-:Y:S01]  /*db60*/  LDSM.16.M88.4 R4, [R194] ;  /* 0x00000000c204783b */ /* 0x000fe20000000200 */
[----:B------:R-:W-:Y:S02]  /*db70*/  LEA.HI.X R2, R0, c[0x0][0x1fc], R2, 0x1, P0 ;  /* 0x00007f0000027a11 */ /* 0x000fe400000f0c02 */
[----:B------:R-:W-:Y:S01]  /*db80*/  R2P PR, R213, 0x6 ;  /* 0x00000006d5007804 */ /* 0x000fe20000000000 */
[----:B------:R1:W2:Y:S04]  /*db90*/  SHFL.IDX PT, R0, R3, RZ, 0x181f ;  /* 0x00181fff03007589 */ /* 0x0002a800000e0000 */
[----:B------:R-:W4:Y:S04]  /*dba0*/  SHFL.IDX PT, R2, R2, RZ, 0x181f ;  /* 0x00181fff02027589 */ /* 0x000f2800000e0000 */
[----:B------:R-:W3:Y:S04]  /*dbb0*/  LDSM.16.M88.4 R24, [R184+0x800] ;  /* 0x00080000b818783b */ /* 0x000ee80000000200 */
[----:B------:R-:W-:Y:S01]  /*dbc0*/  LDSM.16.M88.4 R8, [R195] ;  /* 0x00000000c308783b */ /* 0x000fe20000000200 */
[----:B-1----:R-:W-:-:S02]  /*dbd0*/  IADD3 R3, R184, 0x20, RZ ;  /* 0x00000020b8037810 */ /* 0x002fc40007ffe0ff */
[----:B--2---:R-:W-:Y:S02]  /*dbe0*/  LEA R12, P0, R134, R0, 0x1 ;  /* 0x00000000860c7211 */ /* 0x004fe400078008ff */
[----:B------:R-:W-:Y:S02]  /*dbf0*/  @P1 IADD3 R3, R184, -0x20, RZ ;  /* 0xffffffe0b8031810 */ /* 0x000fe40007ffe0ff */
[----:B----4-:R-:W-:Y:S02]  /*dc00*/  LEA.HI.X R13, R134, R2, R135, 0x1, P0 ;  /* 0x00000002860d7211 */ /* 0x010fe400000f0c87 */
[C---:B------:R-:W-:Y:S01]  /*dc10*/  LEA R14, P0, R205.reuse, R0, 0x1 ;  /* 0x00000000cd0e7211 */ /* 0x040fe200078008ff */
[----:B------:R-:W1:Y:S03]  /*dc20*/  LDSM.16.M88.4 R40, [R3] ;  /* 0x000000000328783b */ /* 0x000e660000000200 */
[----:B------:R-:W-:Y:S01]  /*dc30*/  LEA.HI.X R15, R205, R2, R209, 0x1, P0 ;  /* 0x00000002cd0f7211 */ /* 0x000fe200000f0cd1 */
[----:B------:R-:W2:Y:S01]  /*dc40*/  LDSM.16.M88.4 R48, [R3+0x800] ;  /* 0x000800000330783b */ /* 0x000ea20000000200 */
[C---:B------:R-:W-:Y:S01]  /*dc50*/  LEA R18, P0, R199.reuse, R0, 0x1 ;  /* 0x00000000c7127211 */ /* 0x040fe200078008ff */
[----:B------:R-:W-:Y:S03]  /*dc60*/  HMMA.16816.F32 R28, R4, R20, RZ ;  /* 0x00000014041c723c */ /* 0x000fe600000018ff */
[----:B------:R-:W-:-:S02]  /*dc70*/  LEA.HI.X R19, R199, R2, R211, 0x1, P0 ;  /* 0x00000002c7137211 */ /* 0x000fc400000f0cd3 */
[----:B------:R-:W-:-:S03]  /*dc80*/  ISETP.GT.AND P0, PT, R110, R208, PT ;  /* 0x000000d06e00720c */ /* 0x000fc60003f04270 */
[----:B------:R-:W-:Y:S01]  /*dc90*/  HMMA.16816.F32 R32, R4, R22, RZ ;  /* 0x000000160420723c */ /* 0x000fe200000018ff */
[----:B------:R-:W-:-:S07]  /*dca0*/  ISETP.GE.OR P1, PT, R134, c[0x0][0x1d4], !P0 ;  /* 0x0000750086007a0c */ /* 0x000fce0004726670 */
[C---:B---3--:R-:W-:Y:S06]  /*dcb0*/  HMMA.16816.F32 R36, R4.reuse, R24, RZ ;  /* 0x000000180424723c */ /* 0x048fec00000018ff */
[----:B------:R-:W-:Y:S01]  /*dcc0*/  @!PT LDS RZ, [RZ] ;  /* 0x00000000fffff984 */ /* 0x000fe20000000800 */
[----:B------:R-:W-:Y:S01]  /*dcd0*/  @!PT LDS RZ, [RZ] ;  /* 0x00000000fffff984 */ /* 0x000fe20000000800 */
[----:B------:R-:W-:Y:S01]  /*dce0*/  @!PT LDS RZ, [RZ] ;  /* 0x00000000fffff984 */ /* 0x000fe20000000800 */
[----:B------:R3:W-:Y:S02]  /*dcf0*/  LDGSTS.E.BYPASS.LTC128B.128 [R198+0x8080], [R12.64], !P1 ;  /* 0x080800000cc67fae */ /* 0x0007e4000c901d48 */
[----:B------:R-:W-:Y:S08]  /*dd00*/  HMMA.16816.F32 R20, R4, R26, RZ ;  /* 0x0000001a0414723c */ /* 0x000ff000000018ff */
[C---:B-1----:R-:W-:Y:S08]  /*dd10*/  HMMA.16816.F32 R24, R8.reuse, R40, R28 ;  /* 0x000000280818723c */ /* 0x042ff0000000181c */
[----:B------:R-:W-:Y:S01]  /*dd20*/  HMMA.16816.F32 R28, R8, R42, R32 ;  /* 0x0000002a081c723c */ /* 0x000fe20000001820 */
[----:B---3--:R-:W-:Y:S01]  /*dd30*/  LEA R12, P1, R200, R0, 0x1 ;  /* 0x00000000c80c7211 */ /* 0x008fe200078208ff */
[----:B------:R-:W-:-:S06]  /*dd40*/  IMAD.MOV.U32 R0, RZ, RZ, 0x40 ;  /* 0x00000040ff007424 */ /* 0x000fcc00078e00ff */
[----:B--2---:R-:W-:Y:S01]  /*dd50*/  HMMA.16816.F32 R32, R8, R48, R36 ;  /* 0x000000300820723c */ /* 0x004fe20000001824 */
[----:B------:R-:W-:Y:S02]  /*dd60*/  LEA.HI.X R13, R200, R2, R210, 0x1, P1 ;  /* 0x00000002c80d7211 */ /* 0x000fe400008f0cd2 */
[----:B------:R-:W-:Y:S02]  /*dd70*/  ISETP.GE.OR P1, PT, R136, c[0x0][0x1d4], !P0 ;  /* 0x0000750088007a0c */ /* 0x000fe40004726670 */
[----:B------:R-:W-:Y:S02]  /*dd80*/  SEL R0, R0, 0xffffffc0, !P2 ;  /* 0xffffffc000007807 */ /* 0x000fe40005000000 */
[----:B------:R-:W-:-:S03]  /*dd90*/  IADD3 R2, R3, 0x3000, RZ ;  /* 0x0000300003027810 */ /* 0x000fc60007ffe0ff */
[--C-:B------:R-:W-:Y:S02]  /*dda0*/  IMAD.IADD R16, R184, 0x1, R0.reuse ;  /* 0x00000001b8107824 */ /* 0x100fe400078e0200 */
[----:B------:R-:W-:-:S04]  /*ddb0*/  IMAD.IADD R185, R2, 0x1, R0 ;  /* 0x0000000102b97824 */ /* 0x000fc800078e0200 */
[----:B------:R1:W-:Y:S01]  /*ddc0*/  LDGSTS.E.BYPASS.LTC128B.128 [R198+0x9080], [R14.64], !P1 ;  /* 0x090800000ec67fae */ /* 0x0003e2000c901d48 */
[----:B------:R-:W-:Y:S02]  /*ddd0*/  ISETP.GE.OR P1, PT, R199, c[0x0][0x1d4], !P0 ;  /* 0x00007500c7007a0c */ /* 0x000fe40004726670 */
[----:B------:R-:W-:-:S11]  /*dde0*/  ISETP.GE.OR P0, PT, R200, c[0x0][0x1d4], !P0 ;  /* 0x00007500c8007a0c */ /* 0x000fd60004706670 */
[----:B------:R2:W-:Y:S04]  /*ddf0*/  LDGSTS.E.BYPASS.LTC128B.128 [R198+0xa080], [R18.64], !P1 ;  /* 0x0a08000012c67fae */ /* 0x0005e8000c901d48 */
[----:B------:R1:W-:Y:S01]  /*de00*/  LDGSTS.E.BYPASS.LTC128B.128 [R198+0xb080], [R12.64], !P0 ;  /* 0x0b0800000cc67fae */ /* 0x0003e2000c101d48 */
[----:B------:R-:W-:-:S03]  /*de10*/  ISETP.GT.AND P0, PT, R56, R214, PT ;  /* 0x000000d63800720c */ /* 0x000fc60003f04270 */
[----:B------:R-:W-:Y:S04]  /*de20*/  LDSM.16.M88.4 R4, [R197] ;  /* 0x00000000c504783b */ /* 0x000fe80000000200 */
[----:B------:R-:W3:Y:S04]  /*de30*/  LDSM.16.M88.4 R44, [R16] ;  /* 0x00000000102c783b */ /* 0x000ee80000000200 */
[----:B------:R-:W4:Y:S04]  /*de40*/  LDSM.16.M88.4 R52, [R16+0x800] ;  /* 0x000800001034783b */ /* 0x000f280000000200 */
[----:B------:R-:W-:Y:S04]  /*de50*/  LDSM.16.M88.4 R36, [R185+-0x3000] ;  /* 0xffd00000b924783b */ /* 0x000fe80000000200 */
[----:B------:R-:W-:Y:S04]  /*de60*/  LDSM.16.M88.4 R40, [R184+0x1000] ;  /* 0x00100000b828783b */ /* 0x000fe80000000200 */
[----:B------:R-:W0:Y:S01]  /*de70*/  LDGDEPBAR ;  /* 0x00000000000079af */ /* 0x000e220000000000 */
[----:B-1----:R-:W-:Y:S03]  /*de80*/  HMMA.16816.F32 R12, R8, R50, R20 ;  /* 0x00000032080c723c */ /* 0x002fe60000001814 */
[----:B------:R-:W1:Y:S04]  /*de90*/  LDSM.16.M88.4 R8, [R196] ;  /* 0x00000000c408783b */ /* 0x000e680000000200 */
[----:B------:R-:W1:Y:S01]  /*dea0*/  LDSM.16.M88.4 R48, [R185+-0x2800] ;  /* 0xffd80000b930783b */ /* 0x000e620000000200 */
[C---:B---3--:R-:W-:Y:S03]  /*deb0*/  HMMA.16816.F32 R20, R4.reuse, R44, R24 ;  /* 0x0000002c0414723c */ /* 0x048fe60000001818 */
[----:B------:R-:W-:Y:S05]  /*dec0*/  LDSM.16.M88.4 R24, [R3+0x1000] ;  /* 0x001000000318783b */ /* 0x000fea0000000200 */
[C---:B------:R-:W-:Y:S01]  /*ded0*/  HMMA.16816.F32 R28, R4.reuse, R46, R28 ;  /* 0x0000002e041c723c */ /* 0x040fe2000000181c */
[----:B------:R-:W-:Y:S07]  /*dee0*/  LDSM.16.M88.4 R44, [R3+0x1800] ;  /* 0x00180000032c783b */ /* 0x000fee0000000200 */
[C---:B----4-:R-:W-:Y:S08]  /*def0*/  HMMA.16816.F32 R32, R4.reuse, R52, R32 ;  /* 0x000000340420723c */ /* 0x050ff00000001820 */
[----:B------:R-:W-:Y:S01]  /*df00*/  HMMA.16816.F32 R12, R4, R54, R12 ;  /* 0x00000036040c723c */ /* 0x000fe2000000180c */
[----:B------:R-:W3:Y:S04]  /*df10*/  LDSM.16.M88.4 R4, [R194+0x4000] ;  /* 0x00400000c204783b */ /* 0x000ee80000000200 */
[----:B------:R-:W4:Y:S03]  /*df20*/  LDSM.16.M88.4 R52, [R184+0x1800] ;  /* 0x00180000b834783b */ /* 0x000f260000000200 */
[C---:B-1----:R-:W-:Y:S08]  /*df30*/  HMMA.16816.F32 R20, R8.reuse, R36, R20 ;  /* 0x000000240814723c */ /* 0x042ff00000001814 */
[C---:B------:R-:W-:Y:S01]  /*df40*/  HMMA.16816.F32 R28, R8.reuse, R38, R28 ;  /* 0x00000026081c723c */ /* 0x040fe2000000181c */
[----:B------:R-:W-:Y:S07]  /*df50*/  LDSM.16.M88.4 R36, [R16+0x1000] ;  /* 0x001000001024783b */ /* 0x000fee0000000200 */
[C---:B------:R-:W-:Y:S08]  /*df60*/  HMMA.16816.F32 R32, R8.reuse, R48, R32 ;  /* 0x000000300820723c */ /* 0x040ff00000001820 */
[----:B------:R-:W-:Y:S01]  /*df70*/  HMMA.16816.F32 R12, R8, R50, R12 ;  /* 0x00000032080c723c */ /* 0x000fe2000000180c */
[----:B------:R-:W1:Y:S04]  /*df80*/  LDSM.16.M88.4 R8, [R195+0x4000] ;  /* 0x00400000c308783b */ /* 0x000e680000000200 */
[----:B------:R-:W-:Y:S03]  /*df90*/  LDSM.16.M88.4 R48, [R16+0x1800] ;  /* 0x001800001030783b */ /* 0x000fe60000000200 */
[C---:B---3--:R-:W-:Y:S08]  /*dfa0*/  HMMA.16816.F32 R20, R4.reuse, R40, R20 ;  /* 0x000000280414723c */ /* 0x048ff00000001814 */
[C---:B------:R-:W-:Y:S01]  /*dfb0*/  HMMA.16816.F32 R28, R4.reuse, R42, R28 ;  /* 0x0000002a041c723c */ /* 0x040fe2000000181c */
[----:B------:R-:W-:Y:S07]  /*dfc0*/  LDSM.16.M88.4 R40, [R185+-0x1800] ;  /* 0xffe80000b928783b */ /* 0x000fee0000000200 */
[C---:B----4-:R-:W-:Y:S08]  /*dfd0*/  HMMA.16816.F32 R32, R4.reuse, R52, R32 ;  /* 0x000000340420723c */ /* 0x050ff00000001820 */
[----:B------:R-:W-:Y:S01]  /*dfe0*/  HMMA.16816.F32 R12, R4, R54, R12 ;  /* 0x00000036040c723c */ /* 0x000fe2000000180c */
[----:B------:R-:W3:Y:S04]  /*dff0*/  LDSM.16.M88.4 R4, [R197+0x4000] ;  /* 0x00400000c504783b */ /* 0x000ee80000000200 */
[----:B------:R-:W-:Y:S03]  /*e000*/  LDSM.16.M88.4 R52, [R184+0x3800] ;  /* 0x00380000b834783b */ /* 0x000fe60000000200 */
[C---:B-1----:R-:W-:Y:S08]  /*e010*/  HMMA.16816.F32 R20, R8.reuse, R24, R20 ;  /* 0x000000180814723c */ /* 0x042ff00000001814 */
[C---:B------:R-:W-:Y:S01]  /*e020*/  HMMA.16816.F32 R28, R8.reuse, R26, R28 ;  /* 0x0000001a081c723c */ /* 0x040fe2000000181c */
[----:B------:R-:W-:Y:S07]  /*e030*/  LDSM.16.M88.4 R24, [R185+-0x2000] ;  /* 0xffe00000b918783b */ /* 0x000fee0000000200 */
[C---:B------:R-:W-:Y:S08]  /*e040*/  HMMA.16816.F32 R32, R8.reuse, R44, R32 ;  /* 0x0000002c0820723c */ /* 0x040ff00000001820 */
[----:B------:R-:W-:Y:S01]  /*e050*/  HMMA.16816.F32 R12, R8, R46, R12 ;  /* 0x0000002e080c723c */ /* 0x000fe2000000180c */
[----:B------:R-:W1:Y:S04]  /*e060*/  LDSM.16.M88.4 R8, [R196+0x4000] ;  /* 0x00400000c408783b */ /* 0x000e680000000200 */
[----:B------:R-:W-:Y:S03]  /*e070*/  LDSM.16.M88.4 R44, [R3+0x2800] ;  /* 0x00280000032c783b */ /* 0x000fe60000000200 */
[C---:B---3--:R-:W-:Y:S08]  /*e080*/  HMMA.16816.F32 R20, R4.reuse, R36, R20 ;  /* 0x000000240414723c */ /* 0x048ff00000001814 */
[C---:B------:R-:W-:Y:S01]  /*e090*/  HMMA.16816.F32 R28, R4.reuse, R38, R28 ;  /* 0x00000026041c723c */ /* 0x040fe2000000181c */
[----:B------:R-:W-:Y:S07]  /*e0a0*/  LDSM.16.M88.4 R36, [R184+0x2000] ;  /* 0x00200000b824783b */ /* 0x000fee0000000200 */
[C---:B------:R-:W-:Y:S08]  /*e0b0*/  HMMA.16816.F32 R32, R4.reuse, R48, R32 ;  /* 0x000000300420723c */ /* 0x040ff00000001820 */
        /* <DEDUP_REMOVED lines=16> */
[----:B------:R-:W4:Y:S03]  /*e1c0*/  LDSM.16.M88.4 R48, [R16+0x2800] ;  /* 0x002800001030783b */ /* 0x000f260000000200 */
[C---:B-1----:R-:W-:Y:S08]  /*e1d0*/  HMMA.16816.F32 R20, R8.reuse, R24, R20 ;  /* 0x000000180814723c */ /* 0x042ff00000001814 */
[C---:B------:R-:W-:Y:S08]  /*e1e0*/  HMMA.16816.F32 R28, R8.reuse, R26, R28 ;  /* 0x0000001a081c723c */ /* 0x040ff0000000181c */
[C---:B------:R-:W-:Y:S08]  /*e1f0*/  HMMA.16816.F32 R32, R8.reuse, R44, R32 ;  /* 0x0000002c0820723c */ /* 0x040ff00000001820 */
[----:B------:R-:W-:Y:S01]  /*e200*/  HMMA.16816.F32 R12, R8, R46, R12 ;  /* 0x0000002e080c723c */ /* 0x000fe2000000180c */
[----:B------:R-:W1:Y:S04]  /*e210*/  LDSM.16.M88.4 R8, [R196+0x8000] ;  /* 0x00800000c408783b */ /* 0x000e680000000200 */
[----:B------:R-:W2:Y:S03]  /*e220*/  LDSM.16.M88.4 R44, [R185+-0x800] ;  /* 0xfff80000b92c783b */ /* 0x000ea60000000200 */
[C---:B---3--:R-:W-:Y:S08]  /*e230*/  HMMA.16816.F32 R20, R4.reuse, R40, R20 ;  /* 0x000000280414723c */ /* 0x048ff00000001814 */
[C---:B------:R-:W-:Y:S01]  /*e240*/  HMMA.16816.F32 R28, R4.reuse, R42, R28 ;  /* 0x0000002a041c723c */ /* 0x040fe2000000181c */
[----:B------:R-:W-:Y:S07]  /*e250*/  LDSM.16.M88.4 R40, [R184+0x3000] ;  /* 0x00300000b828783b */ /* 0x000fee0000000200 */
[C---:B----4-:R-:W-:Y:S08]  /*e260*/  HMMA.16816.F32 R32, R4.reuse, R48, R32 ;  /* 0x000000300420723c */ /* 0x050ff00000001820 */
[----:B------:R-:W-:Y:S01]  /*e270*/  HMMA.16816.F32 R12, R4, R50, R12 ;  /* 0x00000032040c723c */ /* 0x000fe2000000180c */
[----:B------:R-:W3:Y:S04]  /*e280*/  LDSM.16.M88.4 R4, [R194+0xc000] ;  /* 0x00c00000c204783b */ /* 0x000ee80000000200 */
[----:B------:R-:W-:Y:S03]  /*e290*/  LDSM.16.M88.4 R48, [R3+0x3800] ;  /* 0x003800000330783b */ /* 0x000fe60000000200 */
[C---:B-1----:R-:W-:Y:S08]  /*e2a0*/  HMMA.16816.F32 R24, R8.reuse, R36, R20 ;  /* 0x000000240818723c */ /* 0x042ff00000001814 */
[C---:B------:R-:W-:Y:S01]  /*e2b0*/  HMMA.16816.F32 R20, R8.reuse, R38, R28 ;  /* 0x000000260814723c */ /* 0x040fe2000000181c */
[----:B------:R-:W-:Y:S07]  /*e2c0*/  LDSM.16.M88.4 R36, [R3+0x3000] ;  /* 0x003000000324783b */ /* 0x000fee0000000200 */
[C---:B--2---:R-:W-:Y:S08]  /*e2d0*/  HMMA.16816.F32 R32, R8.reuse, R44, R32 ;  /* 0x0000002c0820723c */ /* 0x044ff00000001820 */
[----:B------:R-:W-:Y:S01]  /*e2e0*/  HMMA.16816.F32 R8, R8, R46, R12 ;  /* 0x0000002e0808723c */ /* 0x000fe2000000180c */
[----:B------:R-:W1:Y:S04]  /*e2f0*/  LDSM.16.M88.4 R12, [R195+0xc000] ;  /* 0x00c00000c30c783b */ /* 0x000e680000000200 */
[----:B------:R-:W-:Y:S03]  /*e300*/  LDSM.16.M88.4 R44, [R16+0x3000] ;  /* 0x00300000102c783b */ /* 0x000fe60000000200 */
[C---:B---3--:R-:W-:Y:S08]  /*e310*/  HMMA.16816.F32 R28, R4.reuse, R40, R24 ;  /* 0x00000028041c723c */ /* 0x048ff00000001818 */
[C---:B------:R-:W-:Y:S08]  /*e320*/  HMMA.16816.F32 R24, R4.reuse, R42, R20 ;  /* 0x0000002a0418723c */ /* 0x040ff00000001814 */
[C---:B------:R-:W-:Y:S01]  /*e330*/  HMMA.16816.F32 R20, R4.reuse, R52, R32 ;  /* 0x000000340414723c */ /* 0x040fe20000001820 */
[----:B------:R-:W-:Y:S07]  /*e340*/  LDSM.16.M88.4 R32, [R185] ;  /* 0x00000000b920783b */ /* 0x000fee0000000200 */
[----:B------:R-:W-:Y:S01]  /*e350*/  HMMA.16816.F32 R4, R4, R54, R8 ;  /* 0x000000360404723c */ /* 0x000fe20000001808 */
[----:B------:R-:W2:Y:S04]  /*e360*/  LDSM.16.M88.4 R8, [R197+0xc000] ;  /* 0x00c00000c508783b */ /* 0x000ea80000000200 */
[----:B------:R3:W4:Y:S03]  /*e370*/  LDSM.16.M88.4 R52, [R16+0x3800] ;  /* 0x003800001034783b */ /* 0x0007260000000200 */
[C---:B-1----:R-:W-:Y:S01]  /*e380*/  HMMA.16816.F32 R40, R12.reuse, R36, R28 ;  /* 0x000000240c28723c */ /* 0x042fe2000000181c */
[----:B------:R-:W-:Y:S07]  /*e390*/  LDSM.16.M88.4 R28, [R185+0x800] ;  /* 0x00080000b91c783b */ /* 0x000fee0000000200 */
[C---:B------:R-:W-:Y:S08]  /*e3a0*/  HMMA.16816.F32 R36, R12.reuse, R38, R24 ;  /* 0x000000260c24723c */ /* 0x040ff00000001818 */
[C---:B---3--:R-:W-:Y:S08]  /*e3b0*/  HMMA.16816.F32 R16, R12.reuse, R48, R20 ;  /* 0x000000300c10723c */ /* 0x048ff00000001814 */
[----:B------:R-:W-:Y:S01]  /*e3c0*/  HMMA.16816.F32 R12, R12, R50, R4 ;  /* 0x000000320c0c723c */ /* 0x000fe20000001804 */
[----:B------:R-:W1:Y:S01]  /*e3d0*/  LDSM.16.M88.4 R4, [R196+0xc000] ;  /* 0x00c00000c404783b */ /* 0x000e620000000200 */
[----:B------:R-:W-:-:S06]  /*e3e0*/  DEPBAR.LE SB0, 0x0 ;  /* 0x000080000000791a */ /* 0x000fcc0000000000 */
[C---:B--2---:R-:W-:Y:S08]  /*e3f0*/  HMMA.16816.F32 R24, R8.reuse, R44, R40 ;  /* 0x0000002c0818723c */ /* 0x044ff00000001828 */
[C---:B------:R-:W-:Y:S08]  /*e400*/  HMMA.16816.F32 R20, R8.reuse, R46, R36 ;  /* 0x0000002e0814723c */ /* 0x040ff00000001824 */
[C---:B----4-:R-:W-:Y:S08]  /*e410*/  HMMA.16816.F32 R16, R8.reuse, R52, R16 ;  /* 0x000000340810723c */ /* 0x050ff00000001810 */
[----:B------:R-:W-:Y:S08]  /*e420*/  HMMA.16816.F32 R8, R8, R54, R12 ;  /* 0x000000360808723c */ /* 0x000ff0000000180c */
[C---:B-1----:R-:W-:Y:S08]  /*e430*/  HMMA.16816.F32 R24, R4.reuse, R32, R24 ;  /* 0x000000200418723c */ /* 0x042ff00000001818 */
[C---:B------:R-:W-:Y:S08]  /*e440*/  HMMA.16816.F32 R32, R4.reuse, R34, R20 ;  /* 0x000000220420723c */ /* 0x040ff00000001814 */
[C---:B------:R-:W-:Y:S08]  /*e450*/  HMMA.16816.F32 R36, R4.reuse, R28, R16 ;  /* 0x0000001c0424723c */ /* 0x040ff00000001810 */
[----:B------:R-:W-:Y:S01]  /*e460*/  HMMA.16816.F32 R12, R4, R30, R8 ;  /* 0x0000001e040c723c */ /* 0x000fe20000001808 */
[----:B------:R-:W-:Y:S06]  /*e470*/  BAR.SYNC.DEFER_BLOCKING 0x0 ;  /* 0x0000000000007b1d */ /* 0x000fec0000010000 */
[----:B------:R-:W-:Y:S01]  /*e480*/  @!UPT UIADD3 URZ, URZ, URZ, URZ ;  /* 0x0000003f3f3ff290 */ /* 0x000fe2000fffe03f */
[----:B------:R-:W-:Y:S11]  /*e490*/  @!P0 BRA `(.L_x_262) ;  /* 0x000002f000008947 */ /* 0x000ff60003800000 */
[----:B------:R-:W-:Y:S01]  /*e4a0*/  ISETP.NE.AND P2, PT, R58, 0x1, PT ;  /* 0x000000013a00780c */ /* 0x000fe20003f45270 */
[----:B------:R-:W-:Y:S01]  /*e4b0*/  IMAD R2, R56, 0x20, R227 ;  /* 0x0000002038027824 */ /* 0x000fe200078e02e3 */
[----:B------:R-:W-:Y:S01]  /*e4c0*/  ISETP.GT.AND P0, PT, R219, 0x1f, PT ;  /* 0x0000001fdb00780c */ /* 0x000fe20003f04270 */
[----:B------:R-:W-:-:S03]  /*e4d0*/  IMAD.MOV.U32 R203, RZ, RZ, RZ ;  /* 0x000000ffffcb7224 */ /* 0x000fc600078e00ff */
[----:B------:R-:W-:-:S05]  /*e4e0*/  IADD3 R2, R2, -0x20, R219 ;  /* 0xffffffe002027810 */ /* 0x000fca0007ffe0db */
[----:B------:R-:W-:Y:S02]  /*e4f0*/  IMAD.MOV.U32 R0, RZ, RZ, R2 ;  /* 0x000000ffff007224 */ /* 0x000fe400078e0002 */
[----:B------:R-:W-:-:S05]  /*e500*/  @P2 IMAD.HI.U32 R3, R2, c[0x0][0x2bc], RZ ;  /* 0x0000af0002032a27 */ /* 0x000fca00078e00ff */
[----:B------:R-:W-:-:S04]  /*e510*/  @P2 SHF.R.U32.HI R0, RZ, c[0x0][0x2c0], R3 ;  /* 0x0000b000ff002a19 */ /* 0x000fc80000011603 */
[----:B------:R-:W-:-:S04]  /*e520*/  @!P0 IADD3 R3, P1, R0, R224, RZ ;  /* 0x000000e000038210 */ /* 0x000fc80007f3e0ff */
[----:B------:R-:W-:Y:S02]  /*e530*/  @!P0 LEA.HI.X.SX32 R5, R0, R226, 0x1, P1 ;  /* 0x000000e200058211 */ /* 0x000fe400008f0eff */
[----:B------:R-:W-:-:S04]  /*e540*/  @!P0 LEA R4, P1, R3, c[0x0][0x2a0], 0x2 ;  /* 0x0000a80003048a11 */ /* 0x000fc800078210ff */
[----:B------:R-:W-:-:S05]  /*e550*/  @!P0 LEA.HI.X R5, R3, c[0x0][0x2a4], R5, 0x2, P1 ;  /* 0x0000a90003058a11 */ /* 0x000fca00008f1405 */
[----:B------:R-:W2:Y:S01]  /*e560*/  @!P0 LDG.E R203, [R4.64] ;  /* 0x0000000804cb8981 */ /* 0x000ea2000c1e1900 */
[----:B------:R-:W-:-:S04]  /*e570*/  IMAD.MOV R0, RZ, RZ, -R0 ;  /* 0x000000ffff007224 */ /* 0x000fc800078e0a00 */
[----:B------:R-:W-:-:S04]  /*e580*/  IMAD R204, R0, c[0x0][0x2b8], R2 ;  /* 0x0000ae0000cc7a24 */ /* 0x000fc800078e0202 */
[----:B------:R-:W-:Y:S01]  /*e590*/  IMAD.WIDE.U32 R2, R204, c[0x0][0x1e0], RZ ;  /* 0x00007800cc027a25 */ /* 0x000fe200078e00ff */
[----:B------:R-:W-:-:S05]  /*e5a0*/  SHF.R.S32.HI R0, RZ, 0x1f, R204 ;  /* 0x0000001fff007819 */ /* 0x000fca00000114cc */
[----:B------:R-:W-:-:S04]  /*e5b0*/  IMAD R0, R0, c[0x0][0x1e0], RZ ;  /* 0x0000780000007a24 */ /* 0x000fc800078e02ff */
[----:B------:R-:W-:-:S04]  /*e5c0*/  IMAD R0, R204, c[0x0][0x1e4], R0 ;  /* 0x00007900cc007a24 */ /* 0x000fc800078e0200 */
[----:B------:R-:W-:Y:S01]  /*e5d0*/  IMAD.IADD R3, R3, 0x1, R0 ;  /* 0x0000000103037824 */ /* 0x000fe200078e0200 */
[----:B--2---:R-:W-:-:S03]  /*e5e0*/  SHF.R.S32.HI R0, RZ, 0x1f, R203 ;  /* 0x0000001fff007819 */ /* 0x004fc600000114cb */
[----:B------:R-:W-:-:S04]  /*e5f0*/  IMAD.WIDE.U32 R2, R203, c[0x0][0x1f0], R2 ;  /* 0x00007c00cb027a25 */ /* 0x000fc800078e0002 */
[----:B------:R-:W-:Y:S01]  /*e600*/  IMAD R4, R0, c[0x0][0x1f0], RZ ;  /* 0x00007c0000047a24 */ /* 0x000fe200078e02ff */
[----:B------:R-:W-:-:S03]  /*e610*/  IADD3 R0, P1, R222, R2, RZ ;  /* 0x00000002de007210 */ /* 0x000fc60007f3e0ff */
[----:B------:R-:W-:Y:S01]  /*e620*/  IMAD R2, R203, c[0x0][0x1f4], R4 ;  /* 0x00007d00cb027a24 */ /* 0x000fe200078e0204 */
[----:B------:R-:W-:-:S04]  /*e630*/  LEA R5, P0, R0, c[0x0][0x1c8], 0x1 ;  /* 0x0000720000057a11 */ /* 0x000fc800078008ff */
[----:B------:R-:W-:-:S04]  /*e640*/  IADD3.X R2, R221, R3, R2, P1, !PT ;  /* 0x00000003dd027210 */ /* 0x000fc80000ffe402 */
[----:B------:R-:W-:Y:S01]  /*e650*/  LEA.HI.X R0, R0, c[0x0][0x1cc], R2, 0x1, P0 ;  /* 0x0000730000007a11 */ /* 0x000fe200000f0c02 */
[----:B------:R-:W-:Y:S05]  /*e660*/  BRA.DIV ~URZ, `(.L_x_263) ;  /* 0x000090827f007947 */ /* 0x000fea000b800000 */
[----:B------:R1:W2:Y:S02]  /*e670*/  SHFL.IDX PT, R4, R0, RZ, 0x181f ;  /* 0x00181fff00047589 */ /* 0x0002a400000e0000 */
.L_x_344:
[----:B------:R-:W-:Y:S05]  /*e680*/  BRA.DIV ~URZ, `(.L_x_264) ;  /* 0x000090d27f007947 */ /* 0x000fea000b800000 */
[----:B-1----:R1:W3:Y:S02]  /*e690*/  SHFL.IDX PT, R0, R5, RZ, 0x181f ;  /* 0x00181fff05007589 */ /* 0x0022e400000e0000 */
.L_x_345:
[CC--:B---3--:R-:W-:Y:S02]  /*e6a0*/  LEA R10, P0, R134.reuse, R0.reuse, 0x1 ;  /* 0x00000000860a7211 */ /* 0x0c8fe400078008ff */
[-C--:B------:R-:W-:Y:S02]  /*e6b0*/  LEA R8, P2, R205, R0.reuse, 0x1 ;  /* 0x00000000cd087211 */ /* 0x080fe400078408ff */
[----:B------:R-:W-:Y:S02]  /*e6c0*/  LEA R6, P1, R199, R0, 0x1 ;  /* 0x00000000c7067211 */ /* 0x000fe400078208ff */
[----:B--2---:R-:W-:Y:S02]  /*e6d0*/  LEA.HI.X R11, R134, R4, R135, 0x1, P0 ;  /* 0x00000004860b7211 */ /* 0x004fe400000f0c87 */
[----:B------:R-:W-:Y:S02]  /*e6e0*/  LEA R2, P0, R200, R0, 0x1 ;  /* 0x00000000c8027211 */ /* 0x000fe400078008ff */
[-C--:B------:R-:W-:Y:S01]  /*e6f0*/  LEA.HI.X R9, R205, R4.reuse, R209, 0x1, P2 ;  /* 0x00000004cd097211 */ /* 0x080fe200010f0cd1 */
[----:B------:R-:W-:Y:S01]  /*e700*/  @!PT LDS RZ, [RZ] ;  /* 0x00000000fffff984 */ /* 0x000fe20000000800 */
[----:B------:R-:W-:Y:S01]  /*e710*/  @!PT LDS RZ, [RZ] ;  /* 0x00000000fffff984 */ /* 0x000fe20000000800 */
[----:B------:R-:W-:Y:S01]  /*e720*/  @!PT LDS RZ, [RZ] ;  /* 0x00000000fffff984 */ /* 0x000fe20000000800 */
[----:B------:R2:W-:Y:S01]  /*e730*/  LDGSTS.E.BYPASS.LTC128B.128 [R198+0xc080], [R10.64], !P6 ;  /* 0x0c0800000ac67fae */ /* 0x0005e2000f101d48 */
[----:B------:R-:W-:-:S02]  /*e740*/  LEA.HI.X R7, R199, R4, R211, 0x1, P1 ;  /* 0x00000004c7077211 */ /* 0x000fc400008f0cd3 */
[----:B------:R-:W-:Y:S01]  /*e750*/  LEA.HI.X R3, R200, R4, R210, 0x1, P0 ;  /* 0x00000004c8037211 */ /* 0x000fe200000f0cd2 */
[----:B------:R2:W-:Y:S04]  /*e760*/  LDGSTS.E.BYPASS.LTC128B.128 [R198+0xd080], [R8.64], !P5 ;  /* 0x0d08000008c67fae */ /* 0x0005e8000e901d48 */
[----:B------:R2:W-:Y:S04]  /*e770*/  LDGSTS.E.BYPASS.LTC128B.128 [R198+0xe080], [R6.64], !P4 ;  /* 0x0e08000006c67fae */ /* 0x0005e8000e101d48 */
[----:B------:R2:W-:Y:S02]  /*e780*/  LDGSTS.E.BYPASS.LTC128B.128 [R198+0xf080], [R2.64], !P3 ;  /* 0x0f08000002c67fae */ /* 0x0005e4000d901d48 */
.L_x_262:
[----:B------:R-:W-:Y:S05]  /*e790*/  BSYNC B0 ;  /* 0x0000000000007941 */ /* 0x000fea0003800000 */
.L_x_261:
[----:B------:R-:W-:Y:S01]  /*e7a0*/  IMAD.IADD R0, R110, 0x1, -R249 ;  /* 0x000000016e007824 */ /* 0x000fe200078e0af9 */
[----:B------:R-:W0:Y:S04]  /*e7b0*/  LDGDEPBAR ;  /* 0x00000000000079af */ /* 0x000e280000000000 */
[----:B------:R-:W-:-:S02]  /*e7c0*/  ISETP.GT.AND P1, PT, R0, RZ, PT ;  /* 0x000000ff0000720c */ /* 0x000fc40003f24270 */
[----:B------:R-:W-:Y:S02]  /*e7d0*/  ISETP.GT.AND P0, PT, R0, 0x1, PT ;  /* 0x000000010000780c */ /* 0x000fe40003f04270 */
[----:B--2---:R-:W-:Y:S02]  /*e7e0*/  FSEL R11, R26, -INF , P1 ;  /* 0xff8000001a0b7808 */ /* 0x004fe40000800000 */
[----:B------:R-:W-:Y:S02]  /*e7f0*/  FSEL R6, R24, -INF , P1 ;  /* 0xff80000018067808 */ /* 0x000fe40000800000 */
[----:B------:R-:W-:Y:S02]  /*e800*/  FSEL R18, R27, -INF , P0 ;  /* 0xff8000001b127808 */ /* 0x000fe40000000000 */
[----:B------:R-:W-:Y:S02]  /*e810*/  FSEL R7, R25, -INF , P0 ;  /* 0xff80000019077808 */ /* 0x000fe40000000000 */
[----:B------:R-:W-:-:S02]  /*e820*/  ISETP.GT.AND P5, PT, R0, 0x8, PT ;  /* 0x000000080000780c */ /* 0x000fc40003fa4270 */
[C---:B------:R-:W-:Y:S02]  /*e830*/  ISETP.GT.AND P4, PT, R0.reuse, 0x9, PT ;  /* 0x000000090000780c */ /* 0x040fe40003f84270 */
[C---:B------:R-:W-:Y:S02]  /*e840*/  ISETP.GT.AND P3, PT, R0.reuse, 0x10, PT ;  /* 0x000000100000780c */ /* 0x040fe40003f64270 */
[C---:B------:R-:W-:Y:S02]  /*e850*/  ISETP.GT.AND P2, PT, R0.reuse, 0x11, PT ;  /* 0x000000110000780c */ /* 0x040fe40003f44270 */
[C---:B------:R-:W-:Y:S02]  /*e860*/  ISETP.GT.AND P1, PT, R0.reuse, 0x18, PT ;  /* 0x000000180000780c */ /* 0x040fe40003f24270 */
[----:B------:R-:W-:Y:S02]  /*e870*/  ISETP.GT.AND P0, PT, R0, 0x19, PT ;  /* 0x000000190000780c */ /* 0x000fe40003f04270 */
[----:B------:R-:W-:-:S02]  /*e880*/  FSEL R20, R34, -INF , P5 ;  /* 0xff80000022147808 */ /* 0x000fc40002800000 */
[----:B------:R-:W-:Y:S02]  /*e890*/  FSEL R8, R32, -INF , P5 ;  /* 0xff80000020087808 */ /* 0x000fe40002800000 */
[----:B------:R-:W-:Y:S02]  /*e8a0*/  FMNMX.FTZ R0, R6, R7, !PT ;  /* 0x0000000706007209 */ /* 0x000fe40007810000 */
[----:B------:R-:W-:Y:S02]  /*e8b0*/  FMNMX.FTZ R2, R11, R18, !PT ;  /* 0x000000120b027209 */ /* 0x000fe40007810000 */
[----:B------:R-:W-:Y:S02]  /*e8c0*/  FSEL R21, R35, -INF , P4 ;  /* 0xff80000023157808 */ /* 0x000fe40002000000 */
[----:B------:R-:W-:Y:S02]  /*e8d0*/  FSEL R10, R33, -INF , P4 ;  /* 0xff800000210a7808 */ /* 0x000fe40002000000 */
[----:B------:R-:W-:-:S02]  /*e8e0*/  FMNMX.FTZ R0, R8, R0, !PT ;  /* 0x0000000008007209 */ /* 0x000fc40007810000 */
[----:B------:R-:W-:Y:S02]  /*e8f0*/  FMNMX.FTZ R2, R20, R2, !PT ;  /* 0x0000000214027209 */ /* 0x000fe40007810000 */
[----:B------:R-:W-:Y:S02]  /*e900*/  FSEL R22, R38, -INF , P3 ;  /* 0xff80000026167808 */ /* 0x000fe40001800000 */
[----:B------:R-:W-:Y:S02]  /*e910*/  FSEL R9, R36, -INF , P3 ;  /* 0xff80000024097808 */ /* 0x000fe40001800000 */
[----:B------:R-:W-:Y:S02]  /*e920*/  FMNMX.FTZ R0, R10, R0, !PT ;  /* 0x000000000a007209 */ /* 0x000fe40007810000 */
[----:B------:R-:W-:Y:S02]  /*e930*/  FMNMX.FTZ R2, R21, R2, !PT ;  /* 0x0000000215027209 */ /* 0x000fe40007810000 */
        /* <DEDUP_REMOVED lines=12> */
[----:B------:R-:W-:-:S02]  /*ea00*/  FMNMX.FTZ R4, R19, R0, !PT ;  /* 0x0000000013047209 */ /* 0x000fc40007810000 */
[----:B-1----:R-:W-:Y:S01]  /*ea10*/  FMNMX.FTZ R5, R29, R2, !PT ;  /* 0x000000021d057209 */ /* 0x002fe20007810000 */
[----:B------:R-:W-:Y:S05]  /*ea20*/  BRA.DIV ~URZ, `(.L_x_265) ;  /* 0x00008da27f007947 */ /* 0x000fea000b800000 */
[----:B------:R-:W1:Y:S04]  /*ea30*/  SHFL.BFLY PT, R0, R4, 0x2, 0x1f ;  /* 0x0c401f0004007f89 */ /* 0x000e6800000e0000 */
[----:B------:R-:W2:Y:S01]  /*ea40*/  SHFL.BFLY PT, R3, R5, 0x2, 0x1f ;  /* 0x0c401f0005037f89 */ /* 0x000ea200000e0000 */
[----:B-1----:R-:W-:Y:S02]  /*ea50*/  FMNMX.FTZ R0, R4, R0, !PT ;  /* 0x0000000004007209 */ /* 0x002fe40007810000 */
[----:B--2---:R-:W-:-:S03]  /*ea60*/  FMNMX.FTZ R5, R5, R3, !PT ;  /* 0x0000000305057209 */ /* 0x004fc60007810000 */
[----:B------:R-:W1:Y:S04]  /*ea70*/  SHFL.BFLY PT, R2, R0, 0x1, 0x1f ;  /* 0x0c201f0000027f89 */ /* 0x000e6800000e0000 */
[----:B------:R2:W3:Y:S01]  /*ea80*/  SHFL.BFLY PT, R3, R5, 0x1, 0x1f ;  /* 0x0c201f0005037f89 */ /* 0x0004e200000e0000 */
[----:B-1----:R-:W-:-:S05]  /*ea90*/  FMNMX.FTZ R133, R0, R2, !PT ;  /* 0x0000000200857209 */ /* 0x002fca0007810000 */
.L_x_346:
[C---:B------:R-:W-:Y:S01]  /*eaa0*/  FMUL.FTZ R2, R133.reuse, c[0x0][0x2d0] ;  /* 0x0000b40085027a20 */ /* 0x040fe20000410000 */
[----:B------:R-:W-:Y:S01]  /*eab0*/  FSETP.NEU.FTZ.AND P0, PT, R133, -INF , PT ;  /* 0xff8000008500780b */ /* 0x000fe20003f1d000 */
[----:B------:R-:W-:Y:S01]  /*eac0*/  WARPSYNC 0xffffffff ;  /* 0xffffffff00007948 */ /* 0x000fe20003800000 */
[----:B------:R-:W1:Y:S02]  /*ead0*/  LDSM.16.MT88.4 R12, [R186] ;  /* 0x00000000ba0c783b */ /* 0x000e640000004200 */
[----:B------:R-:W-:-:S02]  /*eae0*/  FSEL R2, R2, RZ, P0 ;  /* 0x000000ff02027208 */ /* 0x000fc40000000000 */
[----:B------:R-:W4:Y:S03]  /*eaf0*/  LDSM.16.MT88.4 R24, [R187] ;  /* 0x00000000bb18783b */ /* 0x000f260000004200 */
[--C-:B------:R-:W-:Y:S01]  /*eb00*/  FFMA.FTZ R0, R6, c[0x0][0x2d0], -R2.reuse ;  /* 0x0000b40006007a23 */ /* 0x100fe20000010802 */
[----:B------:R-:W-:Y:S03]  /*eb10*/  LDSM.16.MT88.4 R32, [R189] ;  /* 0x00000000bd20783b */ /* 0x000fe60000004200 */
[----:B------:R2:W-:Y:S01]  /*eb20*/  MUFU.EX2 R110, R0 ;  /* 0x00000000006e7308 */ /* 0x0005e20000000800 */
[----:B------:R-:W-:Y:S04]  /*eb30*/  LDSM.16.MT88.4 R152, [R186+0x800] ;  /* 0x00080000ba98783b */ /* 0x000fe80000004200 */
[----:B------:R-:W-:Y:S04]  /*eb40*/  LDSM.16.MT88.4 R144, [R187+0x800] ;  /* 0x00080000bb90783b */ /* 0x000fe80000004200 */
[----:B------:R-:W-:Y:S04]  /*eb50*/  LDSM.16.MT88.4 R36, [R188] ;  /* 0x00000000bc24783b */ /* 0x000fe80000004200 */
[----:B------:R-:W-:Y:S01]  /*eb60*/  LDSM.16.MT88.4 R40, [R186+0x1000] ;  /* 0x00100000ba28783b */ /* 0x000fe20000004200 */
[----:B--2---:R-:W-:-:S03]  /*eb70*/  FFMA.FTZ R0, R7, c[0x0][0x2d0], -R2 ;  /* 0x0000b40007007a23 */ /* 0x004fc60000010802 */
[----:B------:R-:W-:Y:S01]  /*eb80*/  LDSM.16.MT88.4 R52, [R188+0x800] ;  /* 0x00080000bc34783b */ /* 0x000fe20000004200 */
[----:B------:R2:W3:Y:S03]  /*eb90*/  MUFU.EX2 R108, R0 ;  /* 0x00000000006c7308 */ /* 0x0004e60000000800 */
[----:B------:R-:W-:Y:S04]  /*eba0*/  LDSM.16.MT88.4 R56, [R189+0x1000] ;  /* 0x00100000bd38783b */ /* 0x000fe80000004200 */
[----:B------:R-:W-:Y:S04]  /*ebb0*/  LDSM.16.MT88.4 R68, [R189+0x1800] ;  /* 0x00180000bd44783b */ /* 0x000fe80000004200 */
[----:B------:R-:W-:Y:S04]  /*ebc0*/  LDSM.16.MT88.4 R72, [R186+0x2000] ;  /* 0x00200000ba48783b */ /* 0x000fe80000004200 */
[----:B-----5:R-:W1:Y:S01]  /*ebd0*/  LDSM.16.MT88.4 R60, [R187+0x1000] ;  /* 0x00100000bb3c783b */ /* 0x020e620000004200 */
[--C-:B--2---:R-:W-:Y:S01]  /*ebe0*/  FFMA.FTZ R0, R8, c[0x0][0x2d0], -R2.reuse ;  /* 0x0000b40008007a23 */ /* 0x104fe20000010802 */
[----:B---3--:R-:W-:Y:S01]  /*ebf0*/  FMNMX.FTZ R8, R3, R5, !PT ;  /* 0x0000000503087209 */ /* 0x008fe20007810000 */
[----:B------:R-:W-:Y:S01]  /*ec00*/  FFMA.FTZ R3, R10, c[0x0][0x2d0], -R2 ;  /* 0x0000b4000a037a23 */ /* 0x000fe20000010802 */
[----:B------:R-:W-:Y:S01]  /*ec10*/  F2FP.PACK_AB R4, R108, R110 ;  /* 0x0000006e6c04723e */ /* 0x000fe200000000ff */
[----:B------:R2:W-:Y:S01]  /*ec20*/  MUFU.EX2 R109, R0 ;  /* 0x00000000006d7308 */ /* 0x0005e20000000800 */
[C---:B------:R-:W-:Y:S01]  /*ec30*/  FSETP.NEU.FTZ.AND P0, PT, R8.reuse, -INF , PT ;  /* 0xff8000000800780b */ /* 0x040fe20003f1d000 */
[----:B------:R-:W-:Y:S04]  /*ec40*/  LDSM.16.MT88.4 R64, [R188+0x1000] ;  /* 0x00100000bc40783b */ /* 0x000fe80000004200 */
[----:B------:R-:W-:Y:S02]  /*ec50*/  LDSM.16.MT88.4 R80, [R188+0x1800] ;  /* 0x00180000bc50783b */ /* 0x000fe40000004200 */
[----:B------:R3:W3:Y:S02]  /*ec60*/  MUFU.EX2 R119, R3 ;  /* 0x0000000300777308 */ /* 0x0006e40000000800 */
[----:B------:R-:W1:Y:S04]  /*ec70*/  LDSM.16.MT88.4 R84, [R187+0x2000] ;  /* 0x00200000bb54783b */ /* 0x000e680000004200 */
[----:B------:R-:W-:Y:S01]  /*ec80*/  LDSM.16.MT88.4 R92, [R187+0x2800] ;  /* 0x00280000bb5c783b */ /* 0x000fe20000004200 */
[----:B--2---:R-:W-:-:S03]  /*ec90*/  FMUL.FTZ R0, R8, c[0x0][0x2d0] ;  /* 0x0000b40008007a20 */ /* 0x004fc60000410000 */
[----:B------:R-:W-:Y:S02]  /*eca0*/  LDSM.16.MT88.4 R96, [R188+0x2800] ;  /* 0x00280000bc60783b */ /* 0x000fe40000004200 */
[----:B------:R-:W-:Y:S02]  /*ecb0*/  FSEL R0, R0, RZ, P0 ;  /* 0x000000ff00007208 */ /* 0x000fe40000000000 */
[----:B------:R-:W-:Y:S01]  /*ecc0*/  LDSM.16.MT88.4 R112, [R187+0x3000] ;  /* 0x00300000bb70783b */ /* 0x000fe20000004200 */
[----:B---3--:R-:W-:Y:S01]  /*ecd0*/  FFMA.FTZ R3, R9, c[0x0][0x2d0], -R2 ;  /* 0x0000b40009037a23 */ /* 0x008fe20000010802 */
[----:B------:R-:W-:Y:S02]  /*ece0*/  F2FP.PACK_AB R6, R119, R109 ;  /* 0x0000006d7706723e */ /* 0x000fe400000000ff */
[----:B------:R-:W-:Y:S01]  /*ecf0*/  LDSM.16.MT88.4 R120, [R189+0x3000] ;  /* 0x00300000bd78783b */ /* 0x000fe20000004200 */
[----:B------:R2:W-:Y:S03]  /*ed00*/  MUFU.EX2 R118, R3 ;  /* 0x0000000300767308 */ /* 0x0005e60000000800 */
[----:B------:R-:W-:Y:S04]  /*ed10*/  LDSM.16.MT88.4 R48, [R187+0x1800] ;  /* 0x00180000bb30783b */ /* 0x000fe80000004200 */
[----:B------:R-:W-:Y:S04]  /*ed20*/  LDSM.16.MT88.4 R88, [R189+0x2000] ;  /* 0x00200000bd58783b */ /* 0x000fe80000004200 */
[----:B------:R-:W3:Y:S01]  /*ed30*/  LDSM.16.MT88.4 R104, [R186+0x3000] ;  /* 0x00300000ba68783b */ /* 0x000ee20000004200 */
[----:B--2---:R-:W-:-:S04]  /*ed40*/  FFMA.FTZ R3, R11, c[0x0][0x2d0], -R0 ;  /* 0x0000b4000b037a23 */ /* 0x004fc80000010800 */
[----:B------:R2:W-:Y:S02]  /*ed50*/  MUFU.EX2 R10, R3 ;  /* 0x00000003000a7308 */ /* 0x0005e40000000800 */
[----:B--2---:R-:W-:-:S06]  /*ed60*/  FFMA.FTZ R3, R18, c[0x0][0x2d0], -R0 ;  /* 0x0000b40012037a23 */ /* 0x004fcc0000010800 */
[----:B------:R2:W1:Y:S02]  /*ed70*/  MUFU.EX2 R9, R3 ;  /* 0x0000000300097308 */ /* 0x0004640000000800 */
[----:B--2---:R-:W-:Y:S01]  /*ed80*/  FFMA.FTZ R3, R20, c[0x0][0x2d0], -R0 ;  /* 0x0000b40014037a23 */ /* 0x004fe20000010800 */
[----:B-1----:R-:W-:-:S05]  /*ed90*/  F2FP.PACK_AB R5, R9, R10 ;  /* 0x0000000a0905723e */ /* 0x002fca00000000ff */
[----:B------:R1:W-:Y:S02]  /*eda0*/  MUFU.EX2 R116, R3 ;  /* 0x0000000300747308 */ /* 0x0003e40000000800 */
[----:B-1----:R-:W-:-:S06]  /*edb0*/  FFMA.FTZ R3, R21, c[0x0][0x2d0], -R0 ;  /* 0x0000b40015037a23 */ /* 0x002fcc0000010800 */
[----:B------:R1:W2:Y:S02]  /*edc0*/  MUFU.EX2 R11, R3 ;  /* 0x00000003000b7308 */ /* 0x0002a40000000800 */
[----:B-1----:R-:W-:Y:S01]  /*edd0*/  FFMA.FTZ R3, R17, c[0x0][0x2d0], -R2 ;  /* 0x0000b40011037a23 */ /* 0x002fe20000010802 */
[----:B--2---:R-:W-:-:S05]  /*ede0*/  F2FP.PACK_AB R7, R11, R116 ;  /* 0x000000740b07723e */ /* 0x004fca00000000ff */
[----:B------:R1:W2:Y:S02]  /*edf0*/  MUFU.EX2 R124, R3 ;  /* 0x00000003007c7308 */ /* 0x0002a40000000800 */
[C---:B------:R-:W-:Y:S08]  /*ee00*/  HMMA.16816.F32 R156, R4.reuse, R12, RZ ;  /* 0x0000000c049c723c */ /* 0x040ff000000018ff */
[----:B------:R-:W-:Y:S01]  /*ee10*/  HMMA.16816.F32 R12, R4, R14, RZ ;  /* 0x0000000e040c723c */ /* 0x000fe200000018ff */
[--C-:B-1----:R-:W-:Y:S01]  /*ee20*/  FFMA.FTZ R3, R16, c[0x0][0x2d0], -R2.reuse ;  /* 0x0000b40010037a23 */ /* 0x102fe20000010802 */
[----:B--2---:R-:W-:Y:S01]  /*ee30*/  F2FP.PACK_AB R128, R124, R118 ;  /* 0x000000767c80723e */ /* 0x004fe200000000ff */
[----:B------:R-:W-:-:S02]  /*ee40*/  FFMA.FTZ R2, R19, c[0x0][0x2d0], -R2 ;  /* 0x0000b40013027a23 */ /* 0x000fc40000010802 */
[----:B------:R-:W-:Y:S01]  /*ee50*/  MUFU.EX2 R125, R3 ;  /* 0x00000003007d7308 */ /* 0x000fe20000000800 */
[----:B------:R-:W1:Y:S02]  /*ee60*/  LDSM.16.MT88.4 R16, [R189+0x800] ;  /* 0x00080000bd10783b */ /* 0x000e640000004200 */
[C---:B----4-:R-:W-:Y:S05]  /*ee70*/  HMMA.16816.F32 R148, R4.reuse, R24, RZ ;  /* 0x000000180494723c */ /* 0x050fea00000018ff */
[----:B------:R2:W4:Y:S03]  /*ee80*/  MUFU.EX2 R207, R2 ;  /* 0x0000000200cf7308 */ /* 0x0005260000000800 */
[C---:B------:R-:W-:Y:S08]  /*ee90*/  HMMA.16816.F32 R24, R4.reuse, R26, RZ ;  /* 0x0000001a0418723c */ /* 0x040ff000000018ff */
[----:B------:R-:W-:Y:S01]  /*eea0*/  HMMA.16816.F32 R44, R4, R60, RZ ;  /* 0x0000003c042c723c */ /* 0x000fe200000018ff */
[----:B--2---:R-:W-:Y:S01]  /*eeb0*/  FFMA.FTZ R2, R22, c[0x0][0x2d0], -R0 ;  /* 0x0000b40016027a23 */ /* 0x004fe20000010800 */
[----:B----4-:R-:W-:-:S06]  /*eec0*/  F2FP.PACK_AB R130, R207, R125 ;  /* 0x0000007dcf82723e */ /* 0x010fcc00000000ff */
[C---:B------:R-:W-:Y:S01]  /*eed0*/  HMMA.16816.F32 R76, R4.reuse, R84, RZ ;  /* 0x00000054044c723c */ /* 0x040fe200000018ff */
[----:B------:R2:W-:Y:S07]  /*eee0*/  MUFU.EX2 R3, R2 ;  /* 0x0000000200037308 */ /* 0x0005ee0000000800 */
[C---:B---3--:R-:W-:Y:S08]  /*eef0*/  HMMA.16816.F32 R100, R4.reuse, R104, RZ ;  /* 0x000000680464723c */ /* 0x048ff000000018ff */
[----:B------:R-:W-:Y:S01]  /*ef00*/  HMMA.16816.F32 R104, R4, R106, RZ ;  /* 0x0000006a0468723c */ /* 0x000fe200000018ff */
[----:B--2---:R-:W-:-:S04]  /*ef10*/  FFMA.FTZ R2, R23, c[0x0][0x2d0], -R0 ;  /* 0x0000b40017027a23 */ /* 0x004fc80000010800 */
[----:B------:R2:W3:Y:S03]  /*ef20*/  MUFU.EX2 R117, R2 ;  /* 0x0000000200757308 */ /* 0x0004e60000000800 */
[C---:B------:R-:W-:Y:S08]  /*ef30*/  HMMA.16816.F32 R20, R4.reuse, R32, RZ ;  /* 0x000000200414723c */ /* 0x040ff000000018ff */
[----:B------:R-:W-:Y:S01]  /*ef40*/  HMMA.16816.F32 R32, R4, R34, RZ ;  /* 0x000000220420723c */ /* 0x000fe200000018ff */
[--C-:B--2---:R-:W-:Y:S01]  /*ef50*/  FFMA.FTZ R2, R28, c[0x0][0x2d0], -R0.reuse ;  /* 0x0000b4001c027a23 */ /* 0x104fe20000010800 */
[----:B---3--:R-:W-:Y:S01]  /*ef60*/  F2FP.PACK_AB R129, R117, R3 ;  /* 0x000000037581723e */ /* 0x008fe200000000ff */
[----:B------:R-:W-:-:S02]  /*ef70*/  FFMA.FTZ R0, R29, c[0x0][0x2d0], -R0 ;  /* 0x0000b4001d007a23 */ /* 0x000fc40000010800 */
[----:B------:R2:W-:Y:S03]  /*ef80*/  MUFU.EX2 R126, R2 ;  /* 0x00000002007e7308 */ /* 0x0005e60000000800 */
[----:B------:R-:W-:Y:S05]  /*ef90*/  HMMA.16816.F32 R28, R4, R36, RZ ;  /* 0x00000024041c723c */ /* 0x000fea00000018ff */
[----:B------:R-:W3:Y:S01]  /*efa0*/  MUFU.EX2 R206, R0 ;  /* 0x0000000000ce7308 */ /* 0x000ee20000000800 */
[----:B--2---:R-:W-:-:S04]  /*efb0*/  FADD.FTZ R2, R10, R9 ;  /* 0x000000090a027221 */ /* 0x004fc80000010000 */
[----:B------:R-:W-:Y:S01]  /*efc0*/  FADD.FTZ R2, R116, R2 ;  /* 0x0000000274027221 */ /* 0x000fe20000010000 */
[----:B---3--:R-:W-:Y:S01]  /*efd0*/  F2FP.PACK_AB R131, R206, R126 ;  /* 0x0000007ece83723e */ /* 0x008fe200000000ff */
[----:B------:R-:W-:Y:S02]  /*efe0*/  FADD.FTZ R0, R110, R108 ;  /* 0x0000006c6e007221 */ /* 0x000fe40000010000 */
[----:B------:R-:W-:Y:S02]  /*eff0*/  FADD.FTZ R2, R11, R2 ;  /* 0x000000020b027221 */ /* 0x000fe40000010000 */
[----:B------:R-:W-:Y:S02]  /*f000*/  FADD.FTZ R0, R109, R0 ;  /* 0x000000006d007221 */ /* 0x000fe40000010000 */
[----:B------:R-:W-:Y:S01]  /*f010*/  HMMA.16816.F32 R156, R128, R152, R156 ;  /* 0x00000098809c723c */ /* 0x000fe2000000189c */
[----:B------:R-:W-:Y:S02]  /*f020*/  FADD.FTZ R2, R3, R2 ;  /* 0x0000000203027221 */ /* 0x000fe40000010000 */
[----:B------:R-:W-:-:S02]  /*f030*/  FADD.FTZ R0, R119, R0 ;  /* 0x0000000077007221 */ /* 0x000fc40000010000 */
[----:B------:R-:W-:Y:S02]  /*f040*/  FADD.FTZ R2, R117, R2 ;  /* 0x0000000275027221 */ /* 0x000fe40000010000 */
[----:B------:R-:W-:Y:S01]  /*f050*/  FADD.FTZ R0, R118, R0 ;  /* 0x0000000076007221 */ /* 0x000fe20000010000 */
[----:B------:R-:W-:Y:S01]  /*f060*/  HMMA.16816.F32 R152, R128, R154, R12 ;  /* 0x0000009a8098723c */ /* 0x000fe2000000180c */
[----:B------:R-:W2:Y:S02]  /*f070*/  LDSM.16.MT88.4 R12, [R186+0x1800] ;  /* 0x00180000ba0c783b */ /* 0x000ea40000004200 */
[----:B------:R-:W-:-:S04]  /*f080*/  FADD.FTZ R0, R124, R0 ;  /* 0x000000007c007221 */ /* 0x000fc80000010000 */
[----:B------:R-:W-:Y:S01]  /*f090*/  FADD.FTZ R0, R125, R0 ;  /* 0x000000007d007221 */ /* 0x000fe20000010000 */
[----:B------:R-:W-:Y:S03]  /*f0a0*/  HMMA.16816.F32 R148, R128, R144, R148 ;  /* 0x000000908094723c */ /* 0x000fe60000001894 */
[----:B------:R-:W-:Y:S02]  /*f0b0*/  FADD.FTZ R207, R207, R0 ;  /* 0x00000000cfcf7221 */ /* 0x000fe40000010000 */
[----:B------:R-:W-:-:S03]  /*f0c0*/  FADD.FTZ R0, R126, R2 ;  /* 0x000000027e007221 */ /* 0x000fc60000010000 */
[----:B------:R-:W-:Y:S01]  /*f0d0*/  HMMA.16816.F32 R144, R128, R146, R24 ;  /* 0x000000928090723c */ /* 0x000fe20000001818 */
[----:B------:R-:W-:Y:S01]  /*f0e0*/  FADD.FTZ R206, R206, R0 ;  /* 0x00000000cece7221 */ /* 0x000fe20000010000 */
[----:B------:R-:W-:-:S04]  /*f0f0*/  IADD3 R0, R137, -0x2, RZ ;  /* 0xfffffffe89007810 */ /* 0x000fc80007ffe0ff */
[----:B------:R-:W-:Y:S02]  /*f100*/  ISETP.GE.AND P0, PT, R0, R214, PT ;  /* 0x000000d60000720c */ /* 0x000fe40003f06270 */
[----:B-1----:R-:W-:Y:S08]  /*f110*/  HMMA.16816.F32 R24, R128, R18, R32 ;  /* 0x000000128018723c */ /* 0x002ff00000001820 */
[C---:B------:R-:W-:Y:S08]  /*f120*/  HMMA.16816.F32 R32, R4.reuse, R38, RZ ;  /* 0x000000260420723c */ /* 0x040ff000000018ff */
[C---:B------:R-:W-:Y:S08]  /*f130*/  HMMA.16816.F32 R36, R4.reuse, R40, RZ ;  /* 0x000000280424723c */ /* 0x040ff000000018ff */
[----:B------:R-:W-:Y:S08]  /*f140*/  HMMA.16816.F32 R40, R4, R42, RZ ;  /* 0x0000002a0428723c */ /* 0x000ff000000018ff */
[C---:B------:R-:W-:Y:S08]  /*f150*/  HMMA.16816.F32 R28, R128.reuse, R52, R28 ;  /* 0x00000034801c723c */ /* 0x040ff0000000181c */
[----:B------:R-:W-:Y:S08]  /*f160*/  HMMA.16816.F32 R32, R128, R54, R32 ;  /* 0x000000368020723c */ /* 0x000ff00000001820 */
[C---:B------:R-:W-:Y:S08]  /*f170*/  HMMA.16816.F32 R52, R4.reuse, R56, RZ ;  /* 0x000000380434723c */ /* 0x040ff000000018ff */
[----:B------:R-:W-:Y:S08]  /*f180*/  HMMA.16816.F32 R56, R4, R58, RZ ;  /* 0x0000003a0438723c */ /* 0x000ff000000018ff */
[C---:B--2---:R-:W-:Y:S08]  /*f190*/  HMMA.16816.F32 R36, R128.reuse, R12, R36 ;  /* 0x0000000c8024723c */ /* 0x044ff00000001824 */
[C---:B------:R-:W-:Y:S01]  /*f1a0*/  HMMA.16816.F32 R40, R128.reuse, R14, R40 ;  /* 0x0000000e8028723c */ /* 0x040fe20000001828 */
[----:B------:R-:W1:Y:S07]  /*f1b0*/  LDSM.16.MT88.4 R12, [R186+0x2800] ;  /* 0x00280000ba0c783b */ /* 0x000e6e0000004200 */
[C---:B------:R-:W-:Y:S08]  /*f1c0*/  HMMA.16816.F32 R52, R128.reuse, R68, R52 ;  /* 0x000000448034723c */ /* 0x040ff00000001834 */
[----:B------:R-:W-:Y:S08]  /*f1d0*/  HMMA.16816.F32 R56, R128, R70, R56 ;  /* 0x000000468038723c */ /* 0x000ff00000001838 */
[C---:B------:R-:W-:Y:S08]  /*f1e0*/  HMMA.16816.F32 R68, R4.reuse, R72, RZ ;  /* 0x000000480444723c */ /* 0x040ff000000018ff */
[----:B------:R-:W-:Y:S08]  /*f1f0*/  HMMA.16816.F32 R72, R4, R74, RZ ;  /* 0x0000004a0448723c */ /* 0x000ff000000018ff */
[----:B------:R-:W-:Y:S08]  /*f200*/  HMMA.16816.F32 R20, R128, R16, R20 ;  /* 0x000000108014723c */ /* 0x000ff00000001814 */
[C---:B------:R-:W-:Y:S08]  /*f210*/  HMMA.16816.F32 R16, R4.reuse, R62, RZ ;  /* 0x0000003e0410723c */ /* 0x040ff000000018ff */
[C---:B------:R-:W-:Y:S08]  /*f220*/  HMMA.16816.F32 R60, R4.reuse, R64, RZ ;  /* 0x00000040043c723c */ /* 0x040ff000000018ff */
[----:B------:R-:W-:Y:S08]  /*f230*/  HMMA.16816.F32 R64, R4, R66, RZ ;  /* 0x000000420440723c */ /* 0x000ff000000018ff */
[C---:B-1----:R-:W-:Y:S08]  /*f240*/  HMMA.16816.F32 R68, R128.reuse, R12, R68 ;  /* 0x0000000c8044723c */ /* 0x042ff00000001844 */
[C---:B------:R-:W-:Y:S01]  /*f250*/  HMMA.16816.F32 R72, R128.reuse, R14, R72 ;  /* 0x0000000e8048723c */ /* 0x040fe20000001848 */
[----:B------:R-:W1:Y:S07]  /*f260*/  LDSM.16.MT88.4 R12, [R188+0x2000] ;  /* 0x00200000bc0c783b */ /* 0x000e6e0000004200 */
[C---:B------:R-:W-:Y:S08]  /*f270*/  HMMA.16816.F32 R60, R128.reuse, R80, R60 ;  /* 0x00000050803c723c */ /* 0x040ff0000000183c */
[----:B------:R-:W-:Y:S08]  /*f280*/  HMMA.16816.F32 R64, R128, R82, R64 ;  /* 0x000000528040723c */ /* 0x000ff00000001840 */
[----:B------:R-:W-:Y:S08]  /*f290*/  HMMA.16816.F32 R80, R4, R86, RZ ;  /* 0x000000560450723c */ /* 0x000ff000000018ff */
[----:B------:R-:W-:Y:S08]  /*f2a0*/  HMMA.16816.F32 R76, R128, R92, R76 ;  /* 0x0000005c804c723c */ /* 0x000ff0000000184c */
[----:B------:R-:W-:Y:S08]  /*f2b0*/  HMMA.16816.F32 R108, R4, R112, RZ ;  /* 0x00000070046c723c */ /* 0x000ff000000018ff */
[----:B------:R-:W-:Y:S08]  /*f2c0*/  HMMA.16816.F32 R80, R128, R94, R80 ;  /* 0x0000005e8050723c */ /* 0x000ff00000001850 */
[C---:B-1----:R-:W-:Y:S08]  /*f2d0*/  HMMA.16816.F32 R92, R4.reuse, R12, RZ ;  /* 0x0000000c045c723c */ /* 0x042ff000000018ff */
[C---:B------:R-:W-:Y:S08]  /*f2e0*/  HMMA.16816.F32 R12, R4.reuse, R14, RZ ;  /* 0x0000000e040c723c */ /* 0x040ff000000018ff */
[----:B------:R-:W-:Y:S08]  /*f2f0*/  HMMA.16816.F32 R112, R4, R114, RZ ;  /* 0x000000720470723c */ /* 0x000ff000000018ff */
[C---:B------:R-:W-:Y:S08]  /*f300*/  HMMA.16816.F32 R92, R128.reuse, R96, R92 ;  /* 0x00000060805c723c */ /* 0x040ff0000000185c */
[----:B------:R-:W-:Y:S01]  /*f310*/  HMMA.16816.F32 R96, R128, R98, R12 ;  /* 0x000000628060723c */ /* 0x000fe2000000180c */
[----:B------:R-:W1:Y:S07]  /*f320*/  LDSM.16.MT88.4 R12, [R187+0x3800] ;  /* 0x00380000bb0c783b */ /* 0x000e6e0000004200 */
[C---:B------:R-:W-:Y:S08]  /*f330*/  HMMA.16816.F32 R116, R4.reuse, R120, RZ ;  /* 0x000000780474723c */ /* 0x040ff000000018ff */
[----:B------:R-:W-:Y:S08]  /*f340*/  HMMA.16816.F32 R120, R4, R122, RZ ;  /* 0x0000007a0478723c */ /* 0x000ff000000018ff */
[C---:B------:R-:W-:Y:S08]  /*f350*/  HMMA.16816.F32 R44, R128.reuse, R48, R44 ;  /* 0x00000030802c723c */ /* 0x040ff0000000182c */
[----:B------:R-:W-:Y:S01]  /*f360*/  HMMA.16816.F32 R48, R128, R50, R16 ;  /* 0x000000328030723c */ /* 0x000fe20000001810 */
[----:B------:R-:W2:Y:S07]  /*f370*/  LDSM.16.MT88.4 R16, [R189+0x2800] ;  /* 0x00280000bd10783b */ /* 0x000eae0000004200 */
[----:B------:R-:W-:Y:S08]  /*f380*/  HMMA.16816.F32 R84, R4, R88, RZ ;  /* 0x000000580454723c */ /* 0x000ff000000018ff */
[C---:B-1----:R-:W-:Y:S08]  /*f390*/  HMMA.16816.F32 R108, R128.reuse, R12, R108 ;  /* 0x0000000c806c723c */ /* 0x042ff0000000186c */
[----:B------:R-:W-:Y:S01]  /*f3a0*/  HMMA.16816.F32 R112, R128, R14, R112 ;  /* 0x0000000e8070723c */ /* 0x000fe20000001870 */
[----:B------:R-:W1:Y:S07]  /*f3b0*/  LDSM.16.MT88.4 R12, [R189+0x3800] ;  /* 0x00380000bd0c783b */ /* 0x000e6e0000004200 */
[----:B------:R-:W-:Y:S08]  /*f3c0*/  HMMA.16816.F32 R88, R4, R90, RZ ;  /* 0x0000005a0458723c */ /* 0x000ff000000018ff */
[C---:B--2---:R-:W-:Y:S11]  /*f3d0*/  HMMA.16816.F32 R84, R128.reuse, R16, R84 ;  /* 0x000000108054723c */ /* 0x044ff60000001854 */
[----:B------:R-:W-:Y:S05]  /*f3e0*/  @!UPT UIADD3 URZ, URZ, URZ, URZ ;  /* 0x0000003f3f3ff290 */ /* 0x000fea000fffe03f */
[C---:B------:R-:W-:Y:S01]  /*f3f0*/  HMMA.16816.F32 R88, R128.reuse, R18, R88 ;  /* 0x000000128058723c */ /* 0x040fe20000001858 */
[----:B------:R-:W2:Y:S07]  /*f400*/  LDSM.16.MT88.4 R16, [R186+0x3800] ;  /* 0x00380000ba10783b */ /* 0x000eae0000004200 */
[C---:B-1----:R-:W-:Y:S08]  /*f410*/  HMMA.16816.F32 R116, R128.reuse, R12, R116 ;  /* 0x0000000c8074723c */ /* 0x042ff00000001874 */
[C---:B------:R-:W-:Y:S01]  /*f420*/  HMMA.16816.F32 R120, R128.reuse, R14, R120 ;  /* 0x0000000e8078723c */ /* 0x040fe20000001878 */
[----:B------:R-:W1:Y:S07]  /*f430*/  LDSM.16.MT88.4 R12, [R188+0x3000] ;  /* 0x00300000bc0c783b */ /* 0x000e6e0000004200 */
[C---:B--2---:R-:W-:Y:S08]  /*f440*/  HMMA.16816.F32 R100, R128.reuse, R16, R100 ;  /* 0x000000108064723c */ /* 0x044ff00000001864 */
[----:B------:R-:W-:Y:S08]  /*f450*/  HMMA.16816.F32 R104, R128, R18, R104 ;  /* 0x000000128068723c */ /* 0x000ff00000001868 */
[C---:B-1----:R-:W-:Y:S08]  /*f460*/  HMMA.16816.F32 R124, R4.reuse, R12, RZ ;  /* 0x0000000c047c723c */ /* 0x042ff000000018ff */
[----:B------:R-:W-:Y:S01]  /*f470*/  HMMA.16816.F32 R12, R4, R14, RZ ;  /* 0x0000000e040c723c */ /* 0x000fe200000018ff */
[----:B------:R-:W1:Y:S11]  /*f480*/  LDSM.16.MT88.4 R4, [R188+0x3800] ;  /* 0x00380000bc04783b */ /* 0x000e760000004200 */
[----:B------:R-:W-:Y:S04]  /*f490*/  @!UPT UIADD3 URZ, URZ, URZ, URZ ;  /* 0x0000003f3f3ff290 */ /* 0x000fe8000fffe03f */
[C---:B-1----:R-:W-:Y:S08]  /*f4a0*/  HMMA.16816.F32 R124, R128.reuse, R4, R124 ;  /* 0x00000004807c723c */ /* 0x042ff0000000187c */
[----:B------:R-:W-:Y:S01]  /*f4b0*/  HMMA.16816.F32 R128, R128, R6, R12 ;  /* 0x000000068080723c */ /* 0x000fe2000000180c */
[----:B------:R-:W-:Y:S07]  /*f4c0*/  @!UPT UIADD3 URZ, URZ, URZ, URZ ;  /* 0x0000003f3f3ff290 */ /* 0x000fee000fffe03f */
[----:B------:R-:W-:Y:S11]  /*f4d0*/  @!P0 BRA `(.L_x_266) ;  /* 0x0000224000008947 */ /* 0x000ff60003800000 */
[----:B------:R-:W-:Y:S02]  /*f4e0*/  MOV R201, R0 ;  /* 0x0000000000c97202 */ /* 0x000fe40000000f00 */
[----:B------:R-:W-:-:S02]  /*f4f0*/  MOV R138, R8 ;  /* 0x00000008008a7202 */ /* 0x000fc40000000f00 */
[----:B------:R-:W-:Y:S02]  /*f500*/  MOV R137, R133 ;  /* 0x0000008500897202 */ /* 0x000fe40000000f00 */
.L_x_273:
[----:B------:R-:W-:Y:S01]  /*f510*/  SHF.R.S32.HI R0, RZ, 0x1f, R204 ;  /* 0x0000001fff007819 */ /* 0x000fe200000114cc */
[----:B------:R-:W-:Y:S04]  /*f520*/  DEPBAR.LE SB0, 0x0 ;  /* 0x000080000000791a */ /* 0x000fe80000000000 */
[----:B------:R-:W-:Y:S01]  /*f530*/  SHF.R.S32.HI R4, RZ, 0x1f, R203 ;  /* 0x0000001fff047819 */ /* 0x000fe200000114cb */
[----:B------:R-:W-:Y:S01]  /*f540*/  WARPSYNC 0xffffffff ;  /* 0xffffffff00007948 */ /* 0x000fe20003800000 */
[----:B------:R-:W-:Y:S01]  /*f550*/  BAR.SYNC.DEFER_BLOCKING 0x0 ;  /* 0x0000000000007b1d */ /* 0x000fe20000010000 */
[----:B------:R-:W-:Y:S01]  /*f560*/  R2P PR, R213, 0x6 ;  /* 0x00000006d5007804 */ /* 0x000fe20000000000 */
[----:B------:R-:W-:Y:S01]  /*f570*/  IMAD R0, R0, c[0x0][0x208], RZ ;  /* 0x0000820000007a24 */ /* 0x000fe200078e02ff */
[----:B------:R-:W-:Y:S01]  /*f580*/  IADD3 R132, R184, 0x40, RZ ;  /* 0x00000040b8847810 */ /* 0x000fe20007ffe0ff */
[----:B------:R-:W-:Y:S01]  /*f590*/  IMAD.WIDE.U32 R2, R204, c[0x0][0x208], RZ ;  /* 0x00008200cc027a25 */ /* 0x000fe200078e00ff */
[----:B------:R-:W-:Y:S02]  /*f5a0*/  ISETP.GE.AND P5, PT, R200, c[0x0][0x1d4], PT ;  /* 0x00007500c8007a0c */ /* 0x000fe40003fa6270 */
[----:B------:R-:W-:Y:S01]  /*f5b0*/  ISETP.GE.AND P4, PT, R199, c[0x0][0x1d4], PT ;  /* 0x00007500c7007a0c */ /* 0x000fe20003f86270 */
[----:B------:R-:W-:Y:S01]  /*f5c0*/  IMAD R0, R204, c[0x0][0x20c], R0 ;  /* 0x00008300cc007a24 */ /* 0x000fe200078e0200 */
[----:B------:R-:W-:Y:S01]  /*f5d0*/  ISETP.GE.AND P3, PT, R136, c[0x0][0x1d4], PT ;  /* 0x0000750088007a0c */ /* 0x000fe20003f66270 */
[----:B------:R-:W-:Y:S02]  /*f5e0*/  IMAD R4, R4, c[0x0][0x218], RZ ;  /* 0x0000860004047a24 */ /* 0x000fe400078e02ff */
[----:B------:R-:W-:Y:S01]  /*f5f0*/  IMAD.IADD R3, R3, 0x1, R0 ;  /* 0x0000000103037824 */ /* 0x000fe200078e0200 */
[C---:B------:R-:W-:Y:S01]  /*f600*/  IADD3 R0, R184.reuse, 0x20, RZ ;  /* 0x00000020b8007810 */ /* 0x040fe20007ffe0ff */
[C---:B------:R-:W-:Y:S01]  /*f610*/  IMAD R4, R203.reuse, c[0x0][0x21c], R4 ;  /* 0x00008700cb047a24 */ /* 0x040fe200078e0204 */
[C---:B------:R-:W-:Y:S01]  /*f620*/  @P2 IADD3 R132, R184.reuse, -0x40, RZ ;  /* 0xffffffc0b8842810 */ /* 0x040fe20007ffe0ff */
[----:B------:R-:W-:Y:S01]  /*f630*/  IMAD.WIDE.U32 R2, R203, c[0x0][0x218], R2 ;  /* 0x00008600cb027a25 */ /* 0x000fe200078e0002 */
[----:B------:R-:W-:Y:S02]  /*f640*/  @P1 IADD3 R0, R184, -0x20, RZ ;  /* 0xffffffe0b8001810 */ /* 0x000fe40007ffe0ff */
[----:B------:R-:W-:Y:S02]  /*f650*/  IADD3 R193, R132, 0x3800, RZ ;  /* 0x0000380084c17810 */ /* 0x000fe40007ffe0ff */
[----:B------:R-:W-:Y:S02]  /*f660*/  IADD3 R2, P0, R216, R2, RZ ;  /* 0x00000002d8027210 */ /* 0x000fe40007f1e0ff */
[----:B------:R-:W-:Y:S01]  /*f670*/  IADD3 R191, R0, 0x3800, RZ ;  /* 0x0000380000bf7810 */ /* 0x000fe20007ffe0ff */
[----:B------:R-:W1:Y:S01]  /*f680*/  LDSM.16.M88.4 R16, [R194] ;  /* 0x00000000c210783b */ /* 0x000e620000000200 */
[----:B------:R-:W-:Y:S02]  /*f690*/  IADD3.X R3, R215, R3, R4, P0, !PT ;  /* 0x00000003d7037210 */ /* 0x000fe400007fe404 */
[----:B------:R-:W-:Y:S01]  /*f6a0*/  LEA R4, P0, R2, c[0x0][0x1f8], 0x1 ;  /* 0x00007e0002047a11 */ /* 0x000fe200078008ff */
[----:B------:R-:W2:Y:S01]  /*f6b0*/  LDSM.16.M88.4 R8, [R184] ;  /* 0x00000000b808783b */ /* 0x000ea20000000200 */
[----:B------:R-:W-:Y:S02]  /*f6c0*/  IADD3 R190, R0, 0x3000, RZ ;  /* 0x0000300000be7810 */ /* 0x000fe40007ffe0ff */
[----:B------:R-:W-:Y:S01]  /*f6d0*/  LEA.HI.X R3, R2, c[0x0][0x1fc], R3, 0x1, P0 ;  /* 0x00007f0002037a11 */ /* 0x000fe200000f0c03 */
[----:B------:R-:W3:Y:S01]  /*f6e0*/  LDSM.16.M88.4 R160, [R184+0x800] ;  /* 0x00080000b8a0783b */ /* 0x000ee20000000200 */
[C---:B------:R-:W-:Y:S02]  /*f6f0*/  IADD3 R181, R0.reuse, 0x2800, RZ ;  /* 0x0000280000b57810 */ /* 0x040fe40007ffe0ff */
[C---:B------:R-:W-:Y:S01]  /*f700*/  IADD3 R180, R0.reuse, 0x2000, RZ ;  /* 0x0000200000b47810 */ /* 0x040fe20007ffe0ff */
[----:B------:R-:W4:Y:S01]  /*f710*/  LDSM.16.M88.4 R164, [R195] ;  /* 0x00000000c3a4783b */ /* 0x000f220000000200 */
[C---:B------:R-:W-:Y:S02]  /*f720*/  IADD3 R176, R0.reuse, 0x1800, RZ ;  /* 0x0000180000b07810 */ /* 0x040fe40007ffe0ff */
[----:B------:R-:W-:Y:S01]  /*f730*/  IADD3 R133, R0, 0x1000, RZ ;  /* 0x0000100000857810 */ /* 0x000fe20007ffe0ff */
[----:B------:R-:W1:Y:S01]  /*f740*/  LDSM.16.M88.4 R168, [R0] ;  /* 0x0000000000a8783b */ /* 0x000e620000000200 */
[C---:B------:R-:W-:Y:S02]  /*f750*/  IADD3 R192, R132.reuse, 0x3000, RZ ;  /* 0x0000300084c07810 */ /* 0x040fe40007ffe0ff */
[C---:B------:R-:W-:Y:S01]  /*f760*/  IADD3 R183, R132.reuse, 0x2800, RZ ;  /* 0x0000280084b77810 */ /* 0x040fe20007ffe0ff */
[----:B------:R5:W1:Y:S01]  /*f770*/  LDSM.16.M88.4 R172, [R0+0x800] ;  /* 0x0008000000ac783b */ /* 0x000a620000000200 */
[C---:B------:R-:W-:Y:S02]  /*f780*/  IADD3 R182, R132.reuse, 0x2000, RZ ;  /* 0x0000200084b67810 */ /* 0x040fe40007ffe0ff */
[C---:B------:R-:W-:Y:S02]  /*f790*/  IADD3 R178, R132.reuse, 0x1800, RZ ;  /* 0x0000180084b27810 */ /* 0x040fe40007ffe0ff */
[C---:B------:R-:W-:Y:S02]  /*f7a0*/  IADD3 R177, R132.reuse, 0x1000, RZ ;  /* 0x0000100084b17810 */ /* 0x040fe40007ffe0ff */
[----:B-----5:R-:W-:Y:S01]  /*f7b0*/  IADD3 R0, R132, 0x800, RZ ;  /* 0x0000080084007810 */ /* 0x020fe20007ffe0ff */
[----:B------:R-:W-:-:S05]  /*f7c0*/  BRA.DIV ~URZ, `(.L_x_267) ;  /* 0x000081527f007947 */ /* 0x000fca000b800000 */
[----:B--2---:R-:W2:Y:S02]  /*f7d0*/  SHFL.IDX PT, R3, R3, RZ, 0x181f ;  /* 0x00181fff03037589 */ /* 0x004ea400000e0000 */
.L_x_347:
[----:B------:R-:W5:Y:S01]  /*f7e0*/  SHFL.IDX PT, R2, R4, RZ, 0x181f ;  /* 0x00181fff04027589 */ /* 0x000f6200000e0000 */
[----:B------:R-:W-:Y:S01]  /*f7f0*/  BSSY B0, `(.L_x_268) ;  /* 0x00000af000007945 */ /* 0x000fe20003800000 */
[CC--:B-----5:R-:W-:Y:S04]  /*f800*/  LEA R12, P0, R134.reuse, R2.reuse, 0x1 ;  /* 0x00000002860c7211 */ /* 0x0e0fe800078008ff */
[-C--:B--2---:R-:W-:Y:S02]  /*f810*/  LEA.HI.X R13, R134, R3.reuse, R135, 0x1, P0 ;  /* 0x00000003860d7211 */ /* 0x084fe400000f0c87 */
[CC--:B------:R-:W-:Y:S03]  /*f820*/  LEA R4, P0, R205.reuse, R2.reuse, 0x1 ;  /* 0x00000002cd047211 */ /* 0x0c0fe600078008ff */
[----:B------:R-:W-:Y:S01]  /*f830*/  @!PT LDS RZ, [RZ] ;  /* 0x00000000fffff984 */ /* 0x000fe20000000800 */
[----:B------:R-:W-:Y:S01]  /*f840*/  @!PT LDS RZ, [RZ] ;  /* 0x00000000fffff984 */ /* 0x000fe20000000800 */
[----:B------:R2:W-:Y:S01]  /*f850*/  LDGSTS.E.BYPASS.LTC128B.128 [R198+0x8080], [R12.64], !P6 ;  /* 0x080800000cc67fae */ /* 0x0005e2000f101d48 */
[-C--:B------:R-:W-:Y:S05]  /*f860*/  LEA.HI.X R5, R205, R3.reuse, R209, 0x1, P0 ;  /* 0x00000003cd057211 */ /* 0x080fea00000f0cd1 */
[----:B------:R5:W-:Y:S02]  /*f870*/  LDGSTS.E.BYPASS.LTC128B.128 [R198+0x9080], [R4.64], !P3 ;  /* 0x0908000004c67fae */ /* 0x000be4000d901d48 */
[CC--:B-----5:R-:W-:Y:S04]  /*f880*/  LEA R4, P0, R199.reuse, R2.reuse, 0x1 ;  /* 0x00000002c7047211 */ /* 0x0e0fe800078008ff */
[-C--:B------:R-:W-:Y:S02]  /*f890*/  LEA.HI.X R5, R199, R3.reuse, R211, 0x1, P0 ;  /* 0x00000003c7057211 */ /* 0x080fe400000f0cd3 */
[C---:B------:R-:W-:Y:S03]  /*f8a0*/  LEA R2, P0, R200.reuse, R2, 0x1 ;  /* 0x00000002c8027211 */ /* 0x040fe600078008ff */
[----:B------:R5:W-:Y:S01]  /*f8b0*/  LDGSTS.E.BYPASS.LTC128B.128 [R198+0xa080], [R4.64], !P4 ;  /* 0x0a08000004c67fae */ /* 0x000be2000e101d48 */
[----:B------:R-:W-:Y:S02]  /*f8c0*/  LEA.HI.X R3, R200, R3, R210, 0x1, P0 ;  /* 0x00000003c8037211 */ /* 0x000fe400000f0cd2 */
[----:B------:R-:W-:Y:S03]  /*f8d0*/  ISETP.GT.AND P0, PT, R201, R214, PT ;  /* 0x000000d6c900720c */ /* 0x000fe60003f04270 */
[----:B------:R4:W-:Y:S04]  /*f8e0*/  LDGSTS.E.BYPASS.LTC128B.128 [R198+0xb080], [R2.64], !P5 ;  /* 0x0b08000002c67fae */ /* 0x0009e8000e901d48 */
[----:B------:R-:W0:Y:S01]  /*f8f0*/  LDGDEPBAR ;  /* 0x00000000000079af */ /* 0x000e220000000000 */
[C---:B-1---5:R-:W-:Y:S08]  /*f900*/  HMMA.16816.F32 R4, R16.reuse, R8, RZ ;  /* 0x000000081004723c */ /* 0x062ff000000018ff */
[C---:B------:R-:W-:Y:S08]  /*f910*/  HMMA.16816.F32 R8, R16.reuse, R10, RZ ;  /* 0x0000000a1008723c */ /* 0x040ff000000018ff */
[C---:B--23--:R-:W-:Y:S08]  /*f920*/  HMMA.16816.F32 R12, R16.reuse, R160, RZ ;  /* 0x000000a0100c723c */ /* 0x04cff000000018ff */
[----:B------:R-:W-:Y:S01]  /*f930*/  HMMA.16816.F32 R16, R16, R162, RZ ;  /* 0x000000a21010723c */ /* 0x000fe200000018ff */
[----:B------:R-:W-:Y:S07]  /*f940*/  LDSM.16.M88.4 R160, [R197] ;  /* 0x00000000c5a0783b */ /* 0x000fee0000000200 */
[C---:B----4-:R-:W-:Y:S08]  /*f950*/  HMMA.16816.F32 R4, R164.reuse, R168, R4 ;  /* 0x000000a8a404723c */ /* 0x050ff00000001804 */
[C---:B------:R-:W-:Y:S01]  /*f960*/  HMMA.16816.F32 R8, R164.reuse, R170, R8 ;  /* 0x000000aaa408723c */ /* 0x040fe20000001808 */
[----:B------:R-:W-:Y:S07]  /*f970*/  LDSM.16.M88.4 R168, [R0] ;  /* 0x0000000000a8783b */ /* 0x000fee0000000200 */
[C---:B------:R-:W-:Y:S08]  /*f980*/  HMMA.16816.F32 R12, R164.reuse, R172, R12 ;  /* 0x000000aca40c723c */ /* 0x040ff0000000180c */
[----:B------:R-:W-:Y:S01]  /*f990*/  HMMA.16816.F32 R16, R164, R174, R16 ;  /* 0x000000aea410723c */ /* 0x000fe20000001810 */
[----:B------:R-:W1:Y:S04]  /*f9a0*/  LDSM.16.M88.4 R164, [R132] ;  /* 0x0000000084a4783b */ /* 0x000e680000000200 */
[----:B------:R-:W-:Y:S03]  /*f9b0*/  LDSM.16.M88.4 R172, [R185+-0x3000] ;  /* 0xffd00000b9ac783b */ /* 0x000fe60000000200 */
[C---:B-1----:R-:W-:Y:S08]  /*f9c0*/  HMMA.16816.F32 R4, R160.reuse, R164, R4 ;  /* 0x000000a4a004723c */ /* 0x042ff00000001804 */
[C---:B------:R-:W-:Y:S01]  /*f9d0*/  HMMA.16816.F32 R8, R160.reuse, R166, R8 ;  /* 0x000000a6a008723c */ /* 0x040fe20000001808 */
[----:B------:R-:W1:Y:S07]  /*f9e0*/  LDSM.16.M88.4 R164, [R196] ;  /* 0x00000000c4a4783b */ /* 0x000e6e0000000200 */
[C---:B------:R-:W-:Y:S08]  /*f9f0*/  HMMA.16816.F32 R12, R160.reuse, R168, R12 ;  /* 0x000000a8a00c723c */ /* 0x040ff0000000180c */
[----:B------:R-:W-:Y:S01]  /*fa00*/  HMMA.16816.F32 R16, R160, R170, R16 ;  /* 0x000000aaa010723c */ /* 0x000fe20000001810 */
[----:B------:R-:W2:Y:S04]  /*fa10*/  LDSM.16.M88.4 R160, [R185+-0x2800] ;  /* 0xffd80000b9a0783b */ /* 0x000ea80000000200 */
[----:B------:R-:W-:Y:S03]  /*fa20*/  LDSM.16.M88.4 R168, [R194+0x4000] ;  /* 0x00400000c2a8783b */ /* 0x000fe60000000200 */
[C---:B-1----:R-:W-:Y:S08]  /*fa30*/  HMMA.16816.F32 R4, R164.reuse, R172, R4 ;  /* 0x000000aca404723c */ /* 0x042ff00000001804 */
[C---:B------:R-:W-:Y:S01]  /*fa40*/  HMMA.16816.F32 R8, R164.reuse, R174, R8 ;  /* 0x000000aea408723c */ /* 0x040fe20000001808 */
[----:B------:R-:W1:Y:S07]  /*fa50*/  LDSM.16.M88.4 R172, [R184+0x1000] ;  /* 0x00100000b8ac783b */ /* 0x000e6e0000000200 */
[C---:B--2---:R-:W-:Y:S08]  /*fa60*/  HMMA.16816.F32 R12, R164.reuse, R160, R12 ;  /* 0x000000a0a40c723c */ /* 0x044ff0000000180c */
[----:B------:R-:W-:Y:S01]  /*fa70*/  HMMA.16816.F32 R16, R164, R162, R16 ;  /* 0x000000a2a410723c */ /* 0x000fe20000001810 */
[----:B------:R-:W2:Y:S04]  /*fa80*/  LDSM.16.M88.4 R160, [R184+0x1800] ;  /* 0x00180000b8a0783b */ /* 0x000ea80000000200 */
[----:B------:R-:W-:Y:S03]  /*fa90*/  LDSM.16.M88.4 R164, [R195+0x4000] ;  /* 0x00400000c3a4783b */ /* 0x000fe60000000200 */
[C---:B-1----:R-:W-:Y:S08]  /*faa0*/  HMMA.16816.F32 R4, R168.reuse, R172, R4 ;  /* 0x000000aca804723c */ /* 0x042ff00000001804 */
[C---:B------:R-:W-:Y:S01]  /*fab0*/  HMMA.16816.F32 R8, R168.reuse, R174, R8 ;  /* 0x000000aea808723c */ /* 0x040fe20000001808 */
[----:B------:R-:W1:Y:S07]  /*fac0*/  LDSM.16.M88.4 R172, [R133] ;  /* 0x0000000085ac783b */ /* 0x000e6e0000000200 */
[C---:B--2---:R-:W-:Y:S08]  /*fad0*/  HMMA.16816.F32 R12, R168.reuse, R160, R12 ;  /* 0x000000a0a80c723c */ /* 0x044ff0000000180c */
[----:B------:R-:W-:Y:S01]  /*fae0*/  HMMA.16816.F32 R16, R168, R162, R16 ;  /* 0x000000a2a810723c */ /* 0x000fe20000001810 */
[----:B------:R-:W2:Y:S04]  /*faf0*/  LDSM.16.M88.4 R160, [R176] ;  /* 0x00000000b0a0783b */ /* 0x000ea80000000200 */
[----:B------:R-:W-:Y:S03]  /*fb00*/  LDSM.16.M88.4 R168, [R197+0x4000] ;  /* 0x00400000c5a8783b */ /* 0x000fe60000000200 */
[C---:B-1----:R-:W-:Y:S08]  /*fb10*/  HMMA.16816.F32 R4, R164.reuse, R172, R4 ;  /* 0x000000aca404723c */ /* 0x042ff00000001804 */
[C---:B------:R-:W-:Y:S01]  /*fb20*/  HMMA.16816.F32 R8, R164.reuse, R174, R8 ;  /* 0x000000aea408723c */ /* 0x040fe20000001808 */
[----:B------:R-:W1:Y:S04]  /*fb30*/  LDSM.16.M88.4 R172, [R177] ;  /* 0x00000000b1ac783b */ /* 0x000e680000000200 */
[----:B------:R-:W3:Y:S03]  /*fb40*/  LDSM.16.M88.4 R176, [R178] ;  /* 0x00000000b2b0783b */ /* 0x000ee60000000200 */
[C---:B--2---:R-:W-:Y:S08]  /*fb50*/  HMMA.16816.F32 R12, R164.reuse, R160, R12 ;  /* 0x000000a0a40c723c */ /* 0x044ff0000000180c */
[----:B------:R-:W-:Y:S01]  /*fb60*/  HMMA.16816.F32 R16, R164, R162, R16 ;  /* 0x000000a2a410723c */ /* 0x000fe20000001810 */
[----:B------:R-:W-:Y:S04]  /*fb70*/  LDSM.16.M88.4 R160, [R196+0x4000] ;  /* 0x00400000c4a0783b */ /* 0x000fe80000000200 */
[----:B------:R-:W2:Y:S03]  /*fb80*/  LDSM.16.M88.4 R164, [R185+-0x2000] ;  /* 0xffe00000b9a4783b */ /* 0x000ea60000000200 */
[C---:B-1----:R-:W-:Y:S08]  /*fb90*/  HMMA.16816.F32 R4, R168.reuse, R172, R4 ;  /* 0x000000aca804723c */ /* 0x042ff00000001804 */
[C---:B------:R-:W-:Y:S01]  /*fba0*/  HMMA.16816.F32 R8, R168.reuse, R174, R8 ;  /* 0x000000aea808723c */ /* 0x040fe20000001808 */
[----:B------:R-:W1:Y:S07]  /*fbb0*/  LDSM.16.M88.4 R172, [R185+-0x1800] ;  /* 0xffe80000b9ac783b */ /* 0x000e6e0000000200 */
[C---:B---3--:R-:W-:Y:S08]  /*fbc0*/  HMMA.16816.F32 R12, R168.reuse, R176, R12 ;  /* 0x000000b0a80c723c */ /* 0x048ff0000000180c */
[----:B------:R-:W-:Y:S01]  /*fbd0*/  HMMA.16816.F32 R16, R168, R178, R16 ;  /* 0x000000b2a810723c */ /* 0x000fe20000001810 */
[----:B------:R-:W-:Y:S04]  /*fbe0*/  LDSM.16.M88.4 R168, [R194+0x8000] ;  /* 0x00800000c2a8783b */ /* 0x000fe80000000200 */
[----:B------:R-:W3:Y:S03]  /*fbf0*/  LDSM.16.M88.4 R176, [R184+0x2000] ;  /* 0x00200000b8b0783b */ /* 0x000ee60000000200 */
[C---:B--2---:R-:W-:Y:S08]  /*fc00*/  HMMA.16816.F32 R4, R160.reuse, R164, R4 ;  /* 0x000000a4a004723c */ /* 0x044ff00000001804 */
[C---:B------:R-:W-:Y:S01]  /*fc10*/  HMMA.16816.F32 R8, R160.reuse, R166, R8 ;  /* 0x000000a6a008723c */ /* 0x040fe20000001808 */
[----:B------:R-:W2:Y:S07]  /*fc20*/  LDSM.16.M88.4 R164, [R184+0x2800] ;  /* 0x00280000b8a4783b */ /* 0x000eae0000000200 */
[C---:B-1----:R-:W-:Y:S08]  /*fc30*/  HMMA.16816.F32 R12, R160.reuse, R172, R12 ;  /* 0x000000aca00c723c */ /* 0x042ff0000000180c */
[----:B------:R-:W-:Y:S01]  /*fc40*/  HMMA.16816.F32 R16, R160, R174, R16 ;  /* 0x000000aea010723c */ /* 0x000fe20000001810 */
[----:B------:R-:W-:Y:S04]  /*fc50*/  LDSM.16.M88.4 R172, [R180] ;  /* 0x00000000b4ac783b */ /* 0x000fe80000000200 */
[----:B------:R-:W1:Y:S03]  /*fc60*/  LDSM.16.M88.4 R160, [R195+0x8000] ;  /* 0x00800000c3a0783b */ /* 0x000e660000000200 */
[C---:B---3--:R-:W-:Y:S08]  /*fc70*/  HMMA.16816.F32 R4, R168.reuse, R176, R4 ;  /* 0x000000b0a804723c */ /* 0x048ff00000001804 */
[C---:B------:R-:W-:Y:S01]  /*fc80*/  HMMA.16816.F32 R8, R168.reuse, R178, R8 ;  /* 0x000000b2a808723c */ /* 0x040fe20000001808 */
[----:B------:R-:W3:Y:S07]  /*fc90*/  LDSM.16.M88.4 R176, [R181] ;  /* 0x00000000b5b0783b */ /* 0x000eee0000000200 */
[C---:B--2---:R-:W-:Y:S08]  /*fca0*/  HMMA.16816.F32 R12, R168.reuse, R164, R12 ;  /* 0x000000a4a80c723c */ /* 0x044ff0000000180c */
[----:B------:R-:W-:Y:S01]  /*fcb0*/  HMMA.16816.F32 R16, R168, R166, R16 ;  /* 0x000000a6a810723c */ /* 0x000fe20000001810 */
[----:B------:R-:W-:Y:S04]  /*fcc0*/  LDSM.16.M88.4 R168, [R182] ;  /* 0x00000000b6a8783b */ /* 0x000fe80000000200 */
[----:B------:R-:W2:Y:S03]  /*fcd0*/  LDSM.16.M88.4 R164, [R197+0x8000] ;  /* 0x00800000c5a4783b */ /* 0x000ea60000000200 */
[C---:B-1----:R-:W-:Y:S01]  /*fce0*/  HMMA.16816.F32 R4, R160.reuse, R172, R4 ;  /* 0x000000aca004723c */ /* 0x042fe20000001804 */
[----:B------:R-:W1:Y:S07]  /*fcf0*/  LDSM.16.M88.4 R180, [R183] ;  /* 0x00000000b7b4783b */ /* 0x000e6e0000000200 */
[C---:B------:R-:W-:Y:S01]  /*fd00*/  HMMA.16816.F32 R8, R160.reuse, R174, R8 ;  /* 0x000000aea008723c */ /* 0x040fe20000001808 */
[----:B------:R-:W-:Y:S07]  /*fd10*/  LDSM.16.M88.4 R172, [R185+-0x1000] ;  /* 0xfff00000b9ac783b */ /* 0x000fee0000000200 */
[C---:B---3--:R-:W-:Y:S08]  /*fd20*/  HMMA.16816.F32 R12, R160.reuse, R176, R12 ;  /* 0x000000b0a00c723c */ /* 0x048ff0000000180c */
[----:B------:R-:W-:Y:S01]  /*fd30*/  HMMA.16816.F32 R16, R160, R178, R16 ;  /* 0x000000b2a010723c */ /* 0x000fe20000001810 */
[----:B------:R-:W3:Y:S04]  /*fd40*/  LDSM.16.M88.4 R160, [R196+0x8000] ;  /* 0x00800000c4a0783b */ /* 0x000ee80000000200 */
[----:B------:R-:W4:Y:S03]  /*fd50*/  LDSM.16.M88.4 R176, [R185+-0x800] ;  /* 0xfff80000b9b0783b */ /* 0x000f260000000200 */
[C---:B--2---:R-:W-:Y:S08]  /*fd60*/  HMMA.16816.F32 R4, R164.reuse, R168, R4 ;  /* 0x000000a8a404723c */ /* 0x044ff00000001804 */
[C---:B------:R-:W-:Y:S01]  /*fd70*/  HMMA.16816.F32 R8, R164.reuse, R170, R8 ;  /* 0x000000aaa408723c */ /* 0x040fe20000001808 */
[----:B------:R-:W-:Y:S07]  /*fd80*/  LDSM.16.M88.4 R168, [R184+0x3000] ;  /* 0x00300000b8a8783b */ /* 0x000fee0000000200 */
[C---:B-1----:R-:W-:Y:S08]  /*fd90*/  HMMA.16816.F32 R12, R164.reuse, R180, R12 ;  /* 0x000000b4a40c723c */ /* 0x042ff0000000180c */
[----:B------:R-:W-:Y:S01]  /*fda0*/  HMMA.16816.F32 R16, R164, R182, R16 ;  /* 0x000000b6a410723c */ /* 0x000fe20000001810 */
[----:B------:R-:W1:Y:S04]  /*fdb0*/  LDSM.16.M88.4 R164, [R194+0xc000] ;  /* 0x00c00000c2a4783b */ /* 0x000e680000000200 */
[----:B------:R-:W2:Y:S03]  /*fdc0*/  LDSM.16.M88.4 R180, [R184+0x3800] ;  /* 0x00380000b8b4783b */ /* 0x000ea60000000200 */
[C---:B---3--:R-:W-:Y:S08]  /*fdd0*/  HMMA.16816.F32 R4, R160.reuse, R172, R4 ;  /* 0x000000aca004723c */ /* 0x048ff00000001804 */
[C---:B------:R-:W-:Y:S01]  /*fde0*/  HMMA.16816.F32 R8, R160.reuse, R174, R8 ;  /* 0x000000aea008723c */ /* 0x040fe20000001808 */
[----:B------:R-:W-:Y:S07]  /*fdf0*/  LDSM.16.M88.4 R172, [R190] ;  /* 0x00000000beac783b */ /* 0x000fee0000000200 */
[C---:B----4-:R-:W-:Y:S08]  /*fe00*/  HMMA.16816.F32 R12, R160.reuse, R176, R12 ;  /* 0x000000b0a00c723c */ /* 0x050ff0000000180c */
[----:B------:R-:W-:Y:S01]  /*fe10*/  HMMA.16816.F32 R16, R160, R178, R16 ;  /* 0x000000b2a010723c */ /* 0x000fe20000001810 */
[----:B------:R-:W3:Y:S04]  /*fe20*/  LDSM.16.M88.4 R160, [R195+0xc000] ;  /* 0x00c00000c3a0783b */ /* 0x000ee80000000200 */
[----:B------:R-:W4:Y:S03]  /*fe30*/  LDSM.16.M88.4 R176, [R191] ;  /* 0x00000000bfb0783b */ /* 0x000f260000000200 */
[C---:B-1----:R-:W-:Y:S08]  /*fe40*/  HMMA.16816.F32 R4, R164.reuse, R168, R4 ;  /* 0x000000a8a404723c */ /* 0x042ff00000001804 */
[C---:B------:R-:W-:Y:S01]  /*fe50*/  HMMA.16816.F32 R8, R164.reuse, R170, R8 ;  /* 0x000000aaa408723c */ /* 0x040fe20000001808 */
[----:B------:R-:W-:Y:S07]  /*fe60*/  LDSM.16.M88.4 R168, [R192] ;  /* 0x00000000c0a8783b */ /* 0x000fee0000000200 */
[C---:B--2---:R-:W-:Y:S08]  /*fe70*/  HMMA.16816.F32 R12, R164.reuse, R180, R12 ;  /* 0x000000b4a40c723c */ /* 0x044ff0000000180c */
[----:B------:R-:W-:Y:S01]  /*fe80*/  HMMA.16816.F32 R16, R164, R182, R16 ;  /* 0x000000b6a410723c */ /* 0x000fe20000001810 */
[----:B------:R-:W1:Y:S04]  /*fe90*/  LDSM.16.M88.4 R164, [R197+0xc000] ;  /* 0x00c00000c5a4783b */ /* 0x000e680000000200 */
[----:B------:R-:W2:Y:S03]  /*fea0*/  LDSM.16.M88.4 R180, [R193] ;  /* 0x00000000c1b4783b */ /* 0x000ea60000000200 */
[C---:B---3--:R-:W-:Y:S08]  /*feb0*/  HMMA.16816.F32 R4, R160.reuse, R172, R4 ;  /* 0x000000aca004723c */ /* 0x048ff00000001804 */
[C---:B------:R-:W-:Y:S01]  /*fec0*/  HMMA.16816.F32 R8, R160.reuse, R174, R8 ;  /* 0x000000aea008723c */ /* 0x040fe20000001808 */
[----:B------:R-:W-:Y:S07]  /*fed0*/  LDSM.16.M88.4 R172, [R185] ;  /* 0x00000000b9ac783b */ /* 0x000fee0000000200 */
[C---:B----4-:R-:W-:Y:S08]  /*fee0*/  HMMA.16816.F32 R12, R160.reuse, R176, R12 ;  /* 0x000000b0a00c723c */ /* 0x050ff0000000180c */
[----:B------:R-:W-:Y:S01]  /*fef0*/  HMMA.16816.F32 R16, R160, R178, R16 ;  /* 0x000000b2a010723c */ /* 0x000fe20000001810 */
[----:B------:R-:W3:Y:S04]  /*ff00*/  LDSM.16.M88.4 R160, [R196+0xc000] ;  /* 0x00c00000c4a0783b */ /* 0x000ee80000000200 */
[----:B------:R-:W4:Y:S03]  /*ff10*/  LDSM.16.M88.4 R176, [R185+0x800] ;  /* 0x00080000b9b0783b */ /* 0x000f260000000200 */
[----:B------:R-:W-:Y:S04]  /*ff20*/  DEPBAR.LE SB0, 0x0 ;  /* 0x000080000000791a */ /* 0x000fe80000000000 */
[C---:B-1----:R-:W-:Y:S01]  /*ff30*/  HMMA.16816.F32 R4, R164.reuse, R168, R4 ;  /* 0x000000a8a404723c */ /* 0x042fe20000001804 */
[----:B------:R-:W-:Y:S07]  /*ff40*/  BAR.SYNC.DEFER_BLOCKING 0x0 ;  /* 0x0000000000007b1d */ /* 0x000fee0000010000 */
[C---:B------:R-:W-:Y:S08]  /*ff50*/  HMMA.16816.F32 R8, R164.reuse, R170, R8 ;  /* 0x000000aaa408723c */ /* 0x040ff00000001808 */
[C---:B--2---:R-:W-:Y:S08]  /*ff60*/  HMMA.16816.F32 R12, R164.reuse, R180, R12 ;  /* 0x000000b4a40c723c */ /* 0x044ff0000000180c */
[----:B------:R-:W-:Y:S08]  /*ff70*/  HMMA.16816.F32 R16, R164, R182, R16 ;  /* 0x000000b6a410723c */ /* 0x000ff00000001810 */
[C---:B---3--:R-:W-:Y:S08]  /*ff80*/  HMMA.16816.F32 R4, R160.reuse, R172, R4 ;  /* 0x000000aca004723c */ /* 0x048ff00000001804 */
[C---:B------:R-:W-:Y:S08]  /*ff90*/  HMMA.16816.F32 R8, R160.reuse, R174, R8 ;  /* 0x000000aea008723c */ /* 0x040ff00000001808 */
[C---:B----4-:R-:W-:Y:S08]  /*ffa0*/  HMMA.16816.F32 R12, R160.reuse, R176, R12 ;  /* 0x000000b0a00c723c */ /* 0x050ff0000000180c */
[----:B------:R-:W-:Y:S01]  /*ffb0*/  HMMA.16816.F32 R16, R160, R178, R16 ;  /* 0x000000b2a010723c */ /* 0x000fe20000001810 */
[----:B------:R-:W-:Y:S07]  /*ffc0*/  @!UPT UIADD3 URZ, URZ, URZ, URZ ;  /* 0x0000003f3f3ff290 */ /* 0x000fee000fffe03f */
[----:B------:R-:W-:-:S11]  /*ffd0*/  @!P0 BRA `(.L_x_269) ;  /* 0x0000030000008947 */ /* 0x000fd60003800000 */
[----:B------:R-:W-:Y:S01]  /*ffe0*/  IMAD.MOV.U32 R0, RZ, RZ, 0x1 ;  /* 0x00000001ff007424 */ /* 0x000fe200078e00ff */
[----:B------:R-:W-:Y:S01]  /*fff0*/  ISETP.GT.AND P0, PT, R219, 0x1f, PT ;  /* 0x0000001fdb00780c */ /* 0x000fe20003f04270 */
[----:B------:R-:W-:Y:S02]  /*10000*/  IMAD R2, R201, 0x20, R227 ;  /* 0x00000020c9027824 */ /* 0x000fe400078e02e3 */
[----:B------:R-:W-:Y:S01]  /*10010*/  IMAD.MOV.U32 R203, RZ, RZ, RZ ;  /* 0x000000ffffcb7224 */ /* 0x000fe200078e00ff */
[----:B------:R-:W-:Y:S02]  /*10020*/  ISETP.NE.AND P1, PT, R0, c[0x0][0x2b8], PT ;  /* 0x0000ae0000007a0c */ /* 0x000fe40003f25270 */
[----:B------:R-:W-:Y:S05]  /*10030*/  IADD3 R2, R2, -0x20, R219 ;  /* 0xffffffe002027810 */ /* 0x000fea0007ffe0db */
[----:B------:R-:W-:Y:S06]  /*10040*/  IMAD.MOV.U32 R0, RZ, RZ, R2 ;  /* 0x000000ffff007224 */ /* 0x000fec00078e0002 */
[----:B------:R-:W-:Y:S05]  /*10050*/  @P1 IMAD.HI.U32 R3, R2, c[0x0][0x2bc], RZ ;  /* 0x0000af0002031a27 */ /* 0x000fea00078e00ff */
[----:B------:R-:W-:Y:S04]  /*10060*/  @P1 SHF.R.U32.HI R0, RZ, c[0x0][0x2c0], R3 ;  /* 0x0000b000ff001a19 */ /* 0x000fe80000011603 */
[C---:B------:R-:W-:Y:S01]  /*10070*/  @!P0 IADD3 R3, P1, R0.reuse, R224, RZ ;  /* 0x000000e000038210 */ /* 0x040fe20007f3e0ff */
[----:B------:R-:W-:Y:S03]  /*10080*/  IMAD.MOV R132, RZ, RZ, -R0 ;  /* 0x000000ffff847224 */ /* 0x000fe600078e0a00 */
[----:B------:R-:W-:Y:S01]  /*10090*/  @!P0 LEA.HI.X.SX32 R0, R0, R226, 0x1, P1 ;  /* 0x000000e200008211 */ /* 0x000fe200008f0eff */
        /* <DEDUP_REMOVED lines=17> */
[----:B------:R-:W-:-:S06]  /*101b0*/  BRA.DIV ~URZ, `(.L_x_270) ;  /* 0x000077c27f007947 */ /* 0x000fcc000b800000 */
[----:B------:R1:W2:Y:S02]  /*101c0*/  SHFL.IDX PT, R132, R0, RZ, 0x181f ;  /* 0x00181fff00847589 */ /* 0x0002a400000e0000 */
.L_x_348:
[----:B------:R-:W-:-:S05]  /*101d0*/  BRA.DIV ~URZ, `(.L_x_271) ;  /* 0x000078127f007947 */ /* 0x000fca000b800000 */
[----:B-1----:R1:W3:Y:S02]  /*101e0*/  SHFL.IDX PT, R0, R133, RZ, 0x181f ;  /* 0x00181fff85007589 */ /* 0x0022e400000e0000 */
.L_x_349:
[C---:B---3--:R-:W-:Y:S04]  /*101f0*/  LEA R2, P0, R134.reuse, R0, 0x1 ;  /* 0x0000000086027211 */ /* 0x048fe800078008ff */
[----:B--2---:R-:W-:Y:S05]  /*10200*/  LEA.HI.X R3, R134, R132, R135, 0x1, P0 ;  /* 0x0000008486037211 */ /* 0x004fea00000f0c87 */
[----:B------:R-:W-:Y:S01]  /*10210*/  @!PT LDS RZ, [RZ] ;  /* 0x00000000fffff984 */ /* 0x000fe20000000800 */
[----:B------:R-:W-:Y:S01]  /*10220*/  @!PT LDS RZ, [RZ] ;  /* 0x00000000fffff984 */ /* 0x000fe20000000800 */
[----:B------:R-:W-:Y:S01]  /*10230*/  @!PT LDS RZ, [RZ] ;  /* 0x00000000fffff984 */ /* 0x000fe20000000800 */
[----:B------:R2:W-:Y:S02]  /*10240*/  LDGSTS.E.BYPASS.LTC128B.128 [R198+0xc080], [R2.64], !P6 ;  /* 0x0c08000002c67fae */ /* 0x0005e4000f101d48 */
[C---:B--2---:R-:W-:Y:S04]  /*10250*/  LEA R2, P0, R205.reuse, R0, 0x1 ;  /* 0x00000000cd027211 */ /* 0x044fe800078008ff */
[----:B------:R-:W-:Y:S02]  /*10260*/  LEA.HI.X R3, R205, R132, R209, 0x1, P0 ;  /* 0x00000084cd037211 */ /* 0x000fe400000f0cd1 */
[C---:B------:R-:W-:Y:S03]  /*10270*/  LEA R160, P0, R199.reuse, R0, 0x1 ;  /* 0x00000000c7a07211 */ /* 0x040fe600078008ff */
[----:B------:R2:W-:Y:S01]  /*10280*/  LDGSTS.E.BYPASS.LTC128B.128 [R198+0xd080], [R2.64], !P3 ;  /* 0x0d08000002c67fae */ /* 0x0005e2000d901d48 */
[----:B------:R-:W-:Y:S05]  /*10290*/  LEA.HI.X R161, R199, R132, R211, 0x1, P0 ;  /* 0x00000084c7a17211 */ /* 0x000fea00000f0cd3 */
[----:B------:R3:W-:Y:S01]  /*102a0*/  LDGSTS.E.BYPASS.LTC128B.128 [R198+0xe080], [R160.64], !P4 ;  /* 0x0e080000a0c67fae */ /* 0x0007e2000e101d48 */
[C---:B--2---:R-:W-:Y:S04]  /*102b0*/  LEA R2, P0, R200.reuse, R0, 0x1 ;  /* 0x00000000c8027211 */ /* 0x044fe800078008ff */
[----:B------:R-:W-:Y:S05]  /*102c0*/  LEA.HI.X R3, R200, R132, R210, 0x1, P0 ;  /* 0x00000084c8037211 */ /* 0x000fea00000f0cd2 */
[----:B------:R3:W-:Y:S04]  /*102d0*/  LDGSTS.E.BYPASS.LTC128B.128 [R198+0xf080], [R2.64], !P5 ;  /* 0x0f08000002c67fae */ /* 0x0007e8000e901d48 */
.L_x_269:
[----:B------:R-:W-:Y:S05]  /*102e0*/  BSYNC B0 ;  /* 0x0000000000007941 */ /* 0x000fea0003800000 */
.L_x_268:
[----:B---3--:R-:W-:Y:S01]  /*102f0*/  FMNMX.FTZ R2, R4, R137, !PT ;  /* 0x0000008904027209 */ /* 0x008fe20007810000 */
        /* <DEDUP_REMOVED lines=17> */
[----:B------:R-:W2:Y:S02]  /*10410*/  SHFL.BFLY PT, R0, R132, 0x2, 0x1f ;  /* 0x0c401f0084007f89 */ /* 0x000ea400000e0000 */
[----:B--2---:R-:W-:Y:S05]  /*10420*/  FMNMX.FTZ R0, R132, R0, !PT ;  /* 0x0000000084007209 */ /* 0x004fea0007810000 */
[----:B------:R-:W2:Y:S02]  /*10430*/  SHFL.BFLY PT, R2, R0, 0x1, 0x1f ;  /* 0x0c201f0000027f89 */ /* 0x000ea400000e0000 */
[----:B-12---:R-:W-:Y:S02]  /*10440*/  FMNMX.FTZ R133, R0, R2, !PT ;  /* 0x0000000200857209 */ /* 0x006fe40007810000 */
[----:B------:R-:W1:Y:S02]  /*10450*/  SHFL.BFLY PT, R0, R160, 0x2, 0x1f ;  /* 0x0c401f00a0007f89 */ /* 0x000e6400000e0000 */
[----:B-1----:R-:W-:Y:S05]  /*10460*/  FMNMX.FTZ R132, R160, R0, !PT ;  /* 0x00000000a0847209 */ /* 0x002fea0007810000 */
[----:B------:R1:W2:Y:S02]  /*10470*/  SHFL.BFLY PT, R0, R132, 0x1, 0x1f ;  /* 0x0c201f0084007f89 */ /* 0x0002a400000e0000 */
.L_x_350:
[----:B--2---:R-:W-:Y:S01]  /*10480*/  FMNMX.FTZ R3, R0, R132, !PT ;  /* 0x0000008400037209 */ /* 0x004fe20007810000 */
[C---:B------:R-:W-:Y:S01]  /*10490*/  FADD.FTZ R0, -R133.reuse, R137 ;  /* 0x0000008985007221 */ /* 0x040fe20000010100 */
[----:B------:R-:W-:Y:S01]  /*104a0*/  WARPSYNC 0xffffffff ;  /* 0xffffffff00007948 */ /* 0x000fe20003800000 */
[----:B-1----:R-:W-:Y:S01]  /*104b0*/  FMUL.FTZ R132, R133, c[0x0][0x2d0] ;  /* 0x0000b40085847a20 */ /* 0x002fe20000410000 */
[----:B------:R-:W-:Y:S01]  /*104c0*/  ISETP.GT.AND P0, PT, R201, R214, PT ;  /* 0x000000d6c900720c */ /* 0x000fe20003f04270 */
[----:B------:R-:W-:Y:S02]  /*104d0*/  FMUL.FTZ R0, R0, c[0x0][0x2d0] ;  /* 0x0000b40000007a20 */ /* 0x000fe40000410000 */
[--C-:B------:R-:W-:Y:S02]  /*104e0*/  FFMA.FTZ R170, R12, c[0x0][0x2d0], -R132.reuse ;  /* 0x0000b4000caa7a23 */ /* 0x100fe40000010884 */
[----:B------:R1:W-:Y:S01]  /*104f0*/  MUFU.EX2 R2, R0 ;  /* 0x0000000000027308 */ /* 0x0003e20000000800 */
[--C-:B------:R-:W-:Y:S02]  /*10500*/  FFMA.FTZ R137, R4, c[0x0][0x2d0], -R132.reuse ;  /* 0x0000b40004897a23 */ /* 0x100fe40000010884 */
[--C-:B------:R-:W-:Y:S02]  /*10510*/  FFMA.FTZ R4, R8, c[0x0][0x2d0], -R132.reuse ;  /* 0x0000b40008047a23 */ /* 0x100fe40000010884 */
[--C-:B------:R-:W-:Y:S02]  /*10520*/  FFMA.FTZ R169, R13, c[0x0][0x2d0], -R132.reuse ;  /* 0x0000b4000da97a23 */ /* 0x100fe40000010884 */
[--C-:B------:R-:W-:Y:S02]  /*10530*/  FFMA.FTZ R5, R5, c[0x0][0x2d0], -R132.reuse ;  /* 0x0000b40005057a23 */ /* 0x100fe40000010884 */
[--C-:B------:R-:W-:Y:S01]  /*10540*/  FFMA.FTZ R168, R16, c[0x0][0x2d0], -R132.reuse ;  /* 0x0000b40010a87a23 */ /* 0x100fe20000010884 */
[----:B------:R-:W-:Y:S10]  /*10550*/  MUFU.EX2 R13, R4 ;  /* 0x00000004000d7308 */ /* 0x000ff40000000800 */
[----:B------:R-:W-:Y:S01]  /*10560*/  MUFU.EX2 R8, R5 ;  /* 0x0000000500087308 */ /* 0x000fe20000000800 */
[--C-:B-1----:R-:W-:Y:S02]  /*10570*/  FFMA.FTZ R0, R9, c[0x0][0x2d0], -R132.reuse ;  /* 0x0000b40009007a23 */ /* 0x102fe40000010884 */
[----:B------:R-:W-:Y:S07]  /*10580*/  FFMA.FTZ R132, R17, c[0x0][0x2d0], -R132 ;  /* 0x0000b40011847a23 */ /* 0x000fee0000010884 */
[----:B------:R1:W-:Y:S10]  /*10590*/  MUFU.EX2 R12, R0 ;  /* 0x00000000000c7308 */ /* 0x0003f40000000800 */
[----:B------:R-:W-:Y:S10]  /*105a0*/  MUFU.EX2 R9, R137 ;  /* 0x0000008900097308 */ /* 0x000ff40000000800 */
[----:B------:R-:W-:Y:S01]  /*105b0*/  MUFU.EX2 R132, R132 ;  /* 0x0000008400847308 */ /* 0x000fe20000000800 */
[C---:B-1----:R-:W-:Y:S04]  /*105c0*/  FADD.FTZ R0, -R3.reuse, R138 ;  /* 0x0000008a03007221 */ /* 0x042fe80000010100 */
[----:B------:R-:W-:Y:S06]  /*105d0*/  FMUL.FTZ R0, R0, c[0x0][0x2d0] ;  /* 0x0000b40000007a20 */ /* 0x000fec0000410000 */
[----:B------:R-:W1:Y:S02]  /*105e0*/  MUFU.EX2 R0, R0 ;  /* 0x0000000000007308 */ /* 0x000e640000000800 */
[----:B-1----:R-:W-:Y:S01]  /*105f0*/  FMUL.FTZ R22, R0, R22 ;  /* 0x0000001600167220 */ /* 0x002fe20000410000 */
[----:B------:R-:W-:Y:S01]  /*10600*/  F2FP.PACK_AB R162, R12, R13 ;  /* 0x0000000d0ca2723e */ /* 0x000fe200000000ff */
[----:B------:R-:W-:Y:S01]  /*10610*/  FFMA.FTZ R4, R2, R207, R9 ;  /* 0x000000cf02047223 */ /* 0x000fe20000010009 */
[----:B------:R-:W-:Y:S01]  /*10620*/  F2FP.PACK_AB R160, R8, R9 ;  /* 0x0000000908a0723e */ /* 0x000fe200000000ff */
[----:B------:R-:W-:Y:S02]  /*10630*/  FMUL.FTZ R16, R2, R144 ;  /* 0x0000009002107220 */ /* 0x000fe40000410000 */
[----:B------:R-:W-:Y:S02]  /*10640*/  FADD.FTZ R5, R8, R4 ;  /* 0x0000000408057221 */ /* 0x000fe40000010000 */
[----:B------:R-:W-:Y:S02]  /*10650*/  FMUL.FTZ R4, R3, c[0x0][0x2d0] ;  /* 0x0000b40003047a20 */ /* 0x000fe40000410000 */
[----:B------:R-:W-:Y:S02]  /*10660*/  FMUL.FTZ R17, R2, R145 ;  /* 0x0000009102117220 */ /* 0x000fe40000410000 */
[--C-:B------:R-:W-:Y:S02]  /*10670*/  FFMA.FTZ R166, R18, c[0x0][0x2d0], -R4.reuse ;  /* 0x0000b40012a67a23 */ /* 0x100fe40000010804 */
[C---:B------:R-:W-:Y:S02]  /*10680*/  FMUL.FTZ R18, R0.reuse, R146 ;  /* 0x0000009200127220 */ /* 0x040fe40000410000 */
[--C-:B------:R-:W-:Y:S02]  /*10690*/  FFMA.FTZ R167, R19, c[0x0][0x2d0], -R4.reuse ;  /* 0x0000b40013a77a23 */ /* 0x100fe40000010804 */
[----:B------:R-:W-:Y:S02]  /*106a0*/  FMUL.FTZ R19, R0, R147 ;  /* 0x0000009300137220 */ /* 0x000fe40000410000 */
[----:B------:R-:W1:Y:S01]  /*106b0*/  LDSM.16.MT88.4 R144, [R186] ;  /* 0x00000000ba90783b */ /* 0x000e620000004200 */
[--C-:B------:R-:W-:Y:S02]  /*106c0*/  FFMA.FTZ R137, R10, c[0x0][0x2d0], -R4.reuse ;  /* 0x0000b4000a897a23 */ /* 0x100fe40000010804 */
[--C-:B------:R-:W-:Y:S02]  /*106d0*/  FFMA.FTZ R138, R11, c[0x0][0x2d0], -R4.reuse ;  /* 0x0000b4000b8a7a23 */ /* 0x100fe40000010804 */
[--C-:B------:R-:W-:Y:S02]  /*106e0*/  FFMA.FTZ R6, R6, c[0x0][0x2d0], -R4.reuse ;  /* 0x0000b40006067a23 */ /* 0x100fe40000010804 */
[--C-:B------:R-:W-:Y:S01]  /*106f0*/  FFMA.FTZ R7, R7, c[0x0][0x2d0], -R4.reuse ;  /* 0x0000b40007077a23 */ /* 0x100fe20000010804 */
[----:B------:R-:W-:Y:S01]  /*10700*/  MUFU.EX2 R172, R138 ;  /* 0x0000008a00ac7308 */ /* 0x000fe20000000800 */
[--C-:B------:R-:W-:Y:S02]  /*10710*/  FFMA.FTZ R165, R14, c[0x0][0x2d0], -R4.reuse ;  /* 0x0000b4000ea57a23 */ /* 0x100fe40000010804 */
[----:B------:R-:W-:Y:S02]  /*10720*/  FADD.FTZ R5, R13, R5 ;  /* 0x000000050d057221 */ /* 0x000fe40000010000 */
[C---:B------:R-:W-:Y:S02]  /*10730*/  FMUL.FTZ R13, R2.reuse, R149 ;  /* 0x00000095020d7220 */ /* 0x040fe40000410000 */
[----:B------:R-:W-:Y:S02]  /*10740*/  FFMA.FTZ R164, R15, c[0x0][0x2d0], -R4 ;  /* 0x0000b4000fa47a23 */ /* 0x000fe40000010804 */
[----:B------:R-:W-:Y:S01]  /*10750*/  FMUL.FTZ R4, R2, R156 ;  /* 0x0000009c02047220 */ /* 0x000fe20000410000 */
[----:B------:R2:W3:Y:S01]  /*10760*/  MUFU.EX2 R161, R6 ;  /* 0x0000000600a17308 */ /* 0x0004e20000000800 */
[----:B------:R-:W-:Y:S02]  /*10770*/  FADD.FTZ R171, R12, R5 ;  /* 0x000000050cab7221 */ /* 0x000fe40000010000 */
[C---:B------:R-:W-:Y:S02]  /*10780*/  FMUL.FTZ R5, R2.reuse, R157 ;  /* 0x0000009d02057220 */ /* 0x040fe40000410000 */
[C---:B------:R-:W-:Y:S02]  /*10790*/  FMUL.FTZ R12, R2.reuse, R148 ;  /* 0x00000094020c7220 */ /* 0x040fe40000410000 */
[C---:B------:R-:W-:Y:S02]  /*107a0*/  FMUL.FTZ R8, R2.reuse, R152 ;  /* 0x0000009802087220 */ /* 0x040fe40000410000 */
[----:B------:R-:W-:Y:S01]  /*107b0*/  FMUL.FTZ R9, R2, R153 ;  /* 0x0000009902097220 */ /* 0x000fe20000410000 */
[----:B------:R-:W4:Y:S01]  /*107c0*/  MUFU.EX2 R156, R7 ;  /* 0x00000007009c7308 */ /* 0x000f220000000800 */
[C---:B------:R-:W-:Y:S02]  /*107d0*/  FMUL.FTZ R10, R0.reuse, R154 ;  /* 0x0000009a000a7220 */ /* 0x040fe40000410000 */
[C---:B------:R-:W-:Y:S02]  /*107e0*/  FMUL.FTZ R11, R0.reuse, R155 ;  /* 0x0000009b000b7220 */ /* 0x040fe40000410000 */
[C---:B------:R-:W-:Y:S01]  /*107f0*/  FMUL.FTZ R14, R0.reuse, R150 ;  /* 0x00000096000e7220 */ /* 0x040fe20000410000 */
[----:B------:R-:W-:Y:S01]  /*10800*/  LDSM.16.MT88.4 R152, [R186+0x800] ;  /* 0x00080000ba98783b */ /* 0x000fe20000004200 */
[----:B------:R-:W-:Y:S02]  /*10810*/  FMUL.FTZ R15, R0, R151 ;  /* 0x00000097000f7220 */ /* 0x000fe40000410000 */
[C---:B------:R-:W-:Y:S01]  /*10820*/  FMUL.FTZ R20, R2.reuse, R20 ;  /* 0x0000001402147220 */ /* 0x040fe20000410000 */
[----:B------:R-:W5:Y:S01]  /*10830*/  MUFU.EX2 R149, R137 ;  /* 0x0000008900957308 */ /* 0x000f620000000800 */
[----:B------:R-:W-:Y:S02]  /*10840*/  FMUL.FTZ R21, R2, R21 ;  /* 0x0000001502157220 */ /* 0x000fe40000410000 */
[C---:B------:R-:W-:Y:S02]  /*10850*/  FMUL.FTZ R23, R0.reuse, R23 ;  /* 0x0000001700177220 */ /* 0x040fe40000410000 */
[C---:B--2---:R-:W-:Y:S02]  /*10860*/  FMUL.FTZ R6, R0.reuse, R158 ;  /* 0x0000009e00067220 */ /* 0x044fe40000410000 */
[----:B---3--:R-:W-:Y:S02]  /*10870*/  FFMA.FTZ R148, R0, R206, R161 ;  /* 0x000000ce00947223 */ /* 0x008fe400000100a1 */
[C---:B------:R-:W-:Y:S01]  /*10880*/  FMUL.FTZ R24, R2.reuse, R24 ;  /* 0x0000001802187220 */ /* 0x040fe20000410000 */
[----:B------:R-:W2:Y:S01]  /*10890*/  MUFU.EX2 R137, R170 ;  /* 0x000000aa00897308 */ /* 0x000ea20000000800 */
[----:B------:R-:W-:Y:S02]  /*108a0*/  FMUL.FTZ R25, R2, R25 ;  /* 0x0000001902197220 */ /* 0x000fe40000410000 */
[----:B------:R-:W-:Y:S01]  /*108b0*/  FMUL.FTZ R26, R0, R26 ;  /* 0x0000001a001a7220 */ /* 0x000fe20000410000 */
[----:B----4-:R-:W-:Y:S01]  /*108c0*/  F2FP.PACK_AB R161, R156, R161 ;  /* 0x000000a19ca1723e */ /* 0x010fe200000000ff */
[C---:B------:R-:W-:Y:S02]  /*108d0*/  FMUL.FTZ R7, R0.reuse, R159 ;  /* 0x0000009f00077220 */ /* 0x040fe40000410000 */
[----:B------:R-:W-:Y:S02]  /*108e0*/  FMUL.FTZ R27, R0, R27 ;  /* 0x0000001b001b7220 */ /* 0x000fe40000410000 */
[C---:B------:R-:W-:Y:S01]  /*108f0*/  FMUL.FTZ R28, R2.reuse, R28 ;  /* 0x0000001c021c7220 */ /* 0x040fe20000410000 */
[----:B------:R-:W-:Y:S01]  /*10900*/  MUFU.EX2 R138, R168 ;  /* 0x000000a8008a7308 */ /* 0x000fe20000000800 */
[----:B------:R-:W-:Y:S02]  /*10910*/  FMUL.FTZ R29, R2, R29 ;  /* 0x0000001d021d7220 */ /* 0x000fe40000410000 */
[----:B------:R-:W-:Y:S01]  /*10920*/  FMUL.FTZ R30, R0, R30 ;  /* 0x0000001e001e7220 */ /* 0x000fe20000410000 */
[----:B-----5:R-:W-:Y:S01]  /*10930*/  F2FP.PACK_AB R163, R172, R149 ;  /* 0x00000095aca3723e */ /* 0x020fe200000000ff */
[----:B------:R-:W-:Y:S02]  /*10940*/  FMUL.FTZ R31, R0, R31 ;  /* 0x0000001f001f7220 */ /* 0x000fe40000410000 */
[C---:B------:R-:W-:Y:S02]  /*10950*/  FMUL.FTZ R32, R2.reuse, R32 ;  /* 0x0000002002207220 */ /* 0x040fe40000410000 */
[----:B------:R-:W-:Y:S01]  /*10960*/  FMUL.FTZ R33, R2, R33 ;  /* 0x0000002102217220 */ /* 0x000fe20000410000 */
[----:B------:R-:W-:Y:S01]  /*10970*/  MUFU.EX2 R168, R164 ;  /* 0x000000a400a87308 */ /* 0x000fe20000000800 */
[C---:B-1----:R-:W-:Y:S05]  /*10980*/  HMMA.16816.F32 R4, R160.reuse, R144, R4 ;  /* 0x00000090a004723c */ /* 0x042fea0000001804 */
[C---:B------:R-:W-:Y:S02]  /*10990*/  FMUL.FTZ R34, R0.reuse, R34 ;  /* 0x0000002200227220 */ /* 0x040fe40000410000 */
[----:B------:R-:W-:Y:S01]  /*109a0*/  FMUL.FTZ R35, R0, R35 ;  /* 0x0000002300237220 */ /* 0x000fe20000410000 */
[C---:B------:R-:W-:Y:S01]  /*109b0*/  HMMA.16816.F32 R8, R160.reuse, R146, R8 ;  /* 0x00000092a008723c */ /* 0x040fe20000001808 */
[----:B------:R-:W1:Y:S03]  /*109c0*/  LDSM.16.MT88.4 R144, [R187] ;  /* 0x00000000bb90783b */ /* 0x000e660000004200 */
[C---:B------:R-:W-:Y:S02]  /*109d0*/  FMUL.FTZ R36, R2.reuse, R36 ;  /* 0x0000002402247220 */ /* 0x040fe40000410000 */
[----:B------:R-:W-:Y:S02]  /*109e0*/  FMUL.FTZ R37, R2, R37 ;  /* 0x0000002502257220 */ /* 0x000fe40000410000 */
[C---:B------:R-:W-:Y:S04]  /*109f0*/  FMUL.FTZ R38, R0.reuse, R38 ;  /* 0x0000002600267220 */ /* 0x040fe80000410000 */
        /* <DEDUP_REMOVED lines=14> */
[----:B------:R-:W-:Y:S01]  /*10ae0*/  FMUL.FTZ R53, R2, R53 ;  /* 0x0000003502357220 */ /* 0x000fe20000410000 */
[C---:B-1----:R-:W-:Y:S03]  /*10af0*/  HMMA.16816.F32 R12, R160.reuse, R144, R12 ;  /* 0x00000090a00c723c */ /* 0x042fe6000000180c */
[C---:B------:R-:W-:Y:S02]  /*10b00*/  FMUL.FTZ R54, R0.reuse, R54 ;  /* 0x0000003600367220 */ /* 0x040fe40000410000 */
[----:B------:R-:W-:Y:S02]  /*10b10*/  FMUL.FTZ R55, R0, R55 ;  /* 0x0000003700377220 */ /* 0x000fe40000410000 */
[C---:B------:R-:W-:Y:S01]  /*10b20*/  FMUL.FTZ R56, R2.reuse, R56 ;  /* 0x0000003802387220 */ /* 0x040fe20000410000 */
[C---:B------:R-:W-:Y:S01]  /*10b30*/  HMMA.16816.F32 R16, R160.reuse, R146, R16 ;  /* 0x00000092a010723c */ /* 0x040fe20000001810 */
[----:B------:R-:W1:Y:S03]  /*10b40*/  LDSM.16.MT88.4 R144, [R189] ;  /* 0x00000000bd90783b */ /* 0x000e660000004200 */
[----:B------:R-:W-:Y:S02]  /*10b50*/  FMUL.FTZ R57, R2, R57 ;  /* 0x0000003902397220 */ /* 0x000fe40000410000 */
[C---:B------:R-:W-:Y:S02]  /*10b60*/  FMUL.FTZ R58, R0.reuse, R58 ;  /* 0x0000003a003a7220 */ /* 0x040fe40000410000 */
[----:B------:R-:W-:Y:S04]  /*10b70*/  FMUL.FTZ R59, R0, R59 ;  /* 0x0000003b003b7220 */ /* 0x000fe80000410000 */
        /* <DEDUP_REMOVED lines=14> */
[C---:B------:R-:W-:Y:S01]  /*10c60*/  FMUL.FTZ R74, R0.reuse, R74 ;  /* 0x0000004a004a7220 */ /* 0x040fe20000410000 */
[C---:B-1----:R-:W-:Y:S03]  /*10c70*/  HMMA.16816.F32 R20, R160.reuse, R144, R20 ;  /* 0x00000090a014723c */ /* 0x042fe60000001814 */
[----:B------:R-:W-:Y:S02]  /*10c80*/  FMUL.FTZ R75, R0, R75 ;  /* 0x0000004b004b7220 */ /* 0x000fe40000410000 */
        /* <DEDUP_REMOVED lines=27> */
[----:B------:R-:W1:Y:S03]  /*10e40*/  LDSM.16.MT88.4 R144, [R186+0x1000] ;  /* 0x00100000ba90783b */ /* 0x000e660000004200 */
        /* <DEDUP_REMOVED lines=23> */
[----:B------:R-:W1:Y:S03]  /*10fc0*/  LDSM.16.MT88.4 R144, [R187+0x1000] ;  /* 0x00100000bb90783b */ /* 0x000e660000004200 */
[C---:B------:R-:W-:Y:S02]  /*10fd0*/  FMUL.FTZ R120, R2.reuse, R120 ;  /* 0x0000007802787220 */ /* 0x040fe40000410000 */
[----:B------:R-:W-:Y:S02]  /*10fe0*/  FMUL.FTZ R121, R2, R121 ;  /* 0x0000007902797220 */ /* 0x000fe40000410000 */
[C---:B------:R-:W-:Y:S04]  /*10ff0*/  FMUL.FTZ R122, R0.reuse, R122 ;  /* 0x0000007a007a7220 */ /* 0x040fe80000410000 */
[----:B------:R-:W-:Y:S02]  /*11000*/  FMUL.FTZ R123, R0, R123 ;  /* 0x0000007b007b7220 */ /* 0x000fe40000410000 */
[C---:B------:R-:W-:Y:S02]  /*11010*/  FMUL.FTZ R124, R2.reuse, R124 ;  /* 0x0000007c027c7220 */ /* 0x040fe40000410000 */
[C---:B------:R-:W-:Y:S02]  /*11020*/  FMUL.FTZ R125, R2.reuse, R125 ;  /* 0x0000007d027d7220 */ /* 0x040fe40000410000 */
[C---:B------:R-:W-:Y:S02]  /*11030*/  FMUL.FTZ R128, R2.reuse, R128 ;  /* 0x0000008002807220 */ /* 0x040fe40000410000 */
[----:B------:R-:W-:Y:S02]  /*11040*/  FMUL.FTZ R129, R2, R129 ;  /* 0x0000008102817220 */ /* 0x000fe40000410000 */
[C---:B------:R-:W-:Y:S01]  /*11050*/  FMUL.FTZ R126, R0.reuse, R126 ;  /* 0x0000007e007e7220 */ /* 0x040fe20000410000 */
[----:B------:R-:W3:Y:S01]  /*11060*/  MUFU.EX2 R2, R169 ;  /* 0x000000a900027308 */ /* 0x000ee20000000800 */
[C---:B------:R-:W-:Y:S02]  /*11070*/  FMUL.FTZ R127, R0.reuse, R127 ;  /* 0x0000007f007f7220 */ /* 0x040fe40000410000 */
[C---:B------:R-:W-:Y:S02]  /*11080*/  FMUL.FTZ R130, R0.reuse, R130 ;  /* 0x0000008200827220 */ /* 0x040fe40000410000 */
[----:B------:R-:W-:Y:S02]  /*11090*/  FMUL.FTZ R131, R0, R131 ;  /* 0x0000008300837220 */ /* 0x000fe40000410000 */
[----:B--2---:R-:W-:Y:S03]  /*110a0*/  FADD.FTZ R0, R137, R171 ;  /* 0x000000ab89007221 */ /* 0x004fe60000010000 */
[----:B------:R-:W2:Y:S01]  /*110b0*/  MUFU.EX2 R169, R165 ;  /* 0x000000a500a97308 */ /* 0x000ea20000000800 */
[C---:B-1----:R-:W-:Y:S03]  /*110c0*/  HMMA.16816.F32 R44, R160.reuse, R144, R44 ;  /* 0x00000090a02c723c */ /* 0x042fe6000000182c */
[C---:B---3--:R-:W-:Y:S01]  /*110d0*/  F2FP.PACK_AB R164, R2.reuse, R137 ;  /* 0x0000008902a4723e */ /* 0x048fe200000000ff */
[----:B------:R-:W-:Y:S04]  /*110e0*/  FADD.FTZ R0, R2, R0 ;  /* 0x0000000002007221 */ /* 0x000fe80000010000 */
[C---:B------:R-:W-:Y:S01]  /*110f0*/  HMMA.16816.F32 R48, R160.reuse, R146, R48 ;  /* 0x00000092a030723c */ /* 0x040fe20000001830 */
[----:B------:R-:W1:Y:S01]  /*11100*/  LDSM.16.MT88.4 R144, [R189+0x1000] ;  /* 0x00100000bd90783b */ /* 0x000e620000004200 */
[----:B------:R-:W-:Y:S02]  /*11110*/  MUFU.EX2 R137, R167 ;  /* 0x000000a700897308 */ /* 0x000fe40000000800 */
[----:B------:R-:W-:Y:S02]  /*11120*/  FADD.FTZ R2, R156, R148 ;  /* 0x000000949c027221 */ /* 0x000fe40000010000 */
[----:B------:R-:W-:Y:S01]  /*11130*/  FADD.FTZ R0, R138, R0 ;  /* 0x000000008a007221 */ /* 0x000fe20000010000 */
[----:B--2---:R-:W-:Y:S05]  /*11140*/  F2FP.PACK_AB R165, R168, R169 ;  /* 0x000000a9a8a5723e */ /* 0x004fea00000000ff */
[----:B------:R-:W-:Y:S02]  /*11150*/  FADD.FTZ R207, R132, R0 ;  /* 0x0000000084cf7221 */ /* 0x000fe40000010000 */
[----:B------:R-:W-:Y:S04]  /*11160*/  FADD.FTZ R0, R149, R2 ;  /* 0x0000000295007221 */ /* 0x000fe80000010000 */
[----:B------:R-:W-:Y:S04]  /*11170*/  FADD.FTZ R0, R172, R0 ;  /* 0x00000000ac007221 */ /* 0x000fe80000010000 */
[----:B------:R-:W-:Y:S04]  /*11180*/  FADD.FTZ R0, R169, R0 ;  /* 0x00000000a9007221 */ /* 0x000fe80000010000 */
[----:B------:R-:W-:Y:S01]  /*11190*/  FADD.FTZ R0, R168, R0 ;  /* 0x00000000a8007221 */ /* 0x000fe20000010000 */
        /* <DEDUP_REMOVED lines=29> */
[----:B------:R1:W2:Y:S01]  /*11370*/  MUFU.EX2 R160, R166 ;  /* 0x000000a600a07308 */ /* 0x0002a20000000800 */
[----:B------:R-:W3:Y:S02]  /*11380*/  LDSM.16.MT88.4 R144, [R187+0x800] ;  /* 0x00080000bb90783b */ /* 0x000ee40000004200 */
[----:B-1----:R-:W-:Y:S01]  /*11390*/  F2FP.PACK_AB R166, R132, R138 ;  /* 0x0000008a84a6723e */ /* 0x002fe200000000ff */
[----:B--2---:R-:W-:Y:S01]  /*113a0*/  FADD.FTZ R2, R160, R0 ;  /* 0x00000000a0027221 */ /* 0x004fe20000010000 */
[----:B------:R-:W-:Y:S02]  /*113b0*/  F2FP.PACK_AB R167, R137, R160 ;  /* 0x000000a089a7723e */ /* 0x000fe400000000ff */
[----:B------:R-:W-:Y:S01]  /*113c0*/  IADD3 R0, R201, -0x1, RZ ;  /* 0xffffffffc9007810 */ /* 0x000fe20007ffe0ff */
[----:B------:R-:W-:Y:S03]  /*113d0*/  FADD.FTZ R206, R137, R2 ;  /* 0x0000000289ce7221 */ /* 0x000fe60000010000 */
[----:B------:R-:W-:Y:S02]  /*113e0*/  MOV R137, R133 ;  /* 0x0000008500897202 */ /* 0x000fe40000000f00 */
[----:B------:R-:W-:Y:S01]  /*113f0*/  MOV R201, R0 ;  /* 0x0000000000c97202 */ /* 0x000fe20000000f00 */
[C---:B------:R-:W-:Y:S01]  /*11400*/  HMMA.16816.F32 R156, R164.reuse, R152, R4 ;  /* 0x00000098a49c723c */ /* 0x040fe20000001804 */
[----:B------:R-:W1:Y:S04]  /*11410*/  LDSM.16.MT88.4 R4, [R189+0x800] ;  /* 0x00080000bd04783b */ /* 0x000e680000004200 */
[-C--:B------:R-:W-:Y:S03]  /*11420*/  MOV R138, R3.reuse ;  /* 0x00000003008a7202 */ /* 0x080fe60000000f00 */
[C---:B------:R-:W-:Y:S01]  /*11430*/  HMMA.16816.F32 R152, R164.reuse, R154, R8 ;  /* 0x0000009aa498723c */ /* 0x040fe20000001808 */
[----:B------:R-:W2:Y:S07]  /*11440*/  LDSM.16.MT88.4 R8, [R188+0x800] ;  /* 0x00080000bc08783b */ /* 0x000eae0000004200 */
[C---:B---3--:R-:W-:Y:S08]  /*11450*/  HMMA.16816.F32 R148, R164.reuse, R144, R12 ;  /* 0x00000090a494723c */ /* 0x048ff0000000180c */
[C---:B------:R-:W-:Y:S08]  /*11460*/  HMMA.16816.F32 R144, R164.reuse, R146, R16 ;  /* 0x00000092a490723c */ /* 0x040ff00000001810 */
        /* <DEDUP_REMOVED lines=37> */
[C---:B------:R-:W-:Y:S08]  /*116c0*/  HMMA.16816.F32 R120, R164.reuse, R6, R120 ;  /* 0x00000006a478723c */ /* 0x040ff00000001878 */
[C---:B--2---:R-:W-:Y:S07]  /*116d0*/  HMMA.16816.F32 R124, R164.reuse, R8, R124 ;  /* 0x00000008a47c723c */ /* 0x044fee000000187c */
[----:B------:R-:W-:Y:S01]  /*116e0*/  MOV R8, R3 ;  /* 0x0000000300087202 */ /* 0x000fe20000000f00 */
[----:B------:R-:W-:Y:S01]  /*116f0*/  HMMA.16816.F32 R128, R164, R10, R128 ;  /* 0x0000000aa480723c */ /* 0x000fe20000001880 */
[----:B------:R-:W-:Y:S07]  /*11700*/  @!UPT UIADD3 URZ, URZ, URZ, URZ ;  /* 0x0000003f3f3ff290 */ /* 0x000fee000fffe03f */
[----:B------:R-:W-:-:S11]  /*11710*/  @P0 BRA `(.L_x_273) ;  /* 0xffffddf000000947 */ /* 0x000fd6000383ffff */
.L_x_266:
[----:B------:R-:W-:Y:S05]  /*11720*/  BRA.DIV ~URZ, `(.L_x_274) ;  /* 0x000064427f007947 */ /* 0x000fea000b800000 */
[----:B------:R1:W2:Y:S02]  /*11730*/  SHFL.BFLY PT, R0, R207, 0x2, 0x1f ;  /* 0x0c401f00cf007f89 */ /* 0x0002a400000e0000 */
.L_x_351:
[----:B--2---:R-:W-:Y:S01]  /*11740*/  FADD.FTZ R4, R0, R207 ;  /* 0x000000cf00047221 */ /* 0x004fe20000010000 */
[----:B------:R-:W-:Y:S05]  /*11750*/  BRA.DIV ~URZ, `(.L_x_275) ;  /* 0x000064627f007947 */ /* 0x000fea000b800000 */
[----:B------:R-:W2:Y:S02]  /*11760*/  SHFL.BFLY PT, R0, R4, 0x1, 0x1f ;  /* 0x0c201f0004007f89 */ /* 0x000ea400000e0000 */
[----:B--2---:R-:W-:-:S02]  /*11770*/  FADD.FTZ R4, R4, R0 ;  /* 0x0000000004047221 */ /* 0x004fc40000010000 */
[----:B------:R-:W2:Y:S02]  /*11780*/  SHFL.BFLY PT, R0, R206, 0x2, 0x1f ;  /* 0x0c401f00ce007f89 */ /* 0x000ea400000e0000 */
[----:B--2---:R-:W-:-:S05]  /*11790*/  FADD.FTZ R5, R0, R206 ;  /* 0x000000ce00057221 */ /* 0x004fca0000010000 */
[----:B------:R2:W3:Y:S02]  /*117a0*/  SHFL.BFLY PT, R3, R5, 0x1, 0x1f ;  /* 0x0c201f0005037f89 */ /* 0x0004e400000e0000 */
.L_x_352:
[----:B------:R-:W-:Y:S01]  /*117b0*/  FSETP.NE.FTZ.AND P0, PT, R4, RZ, PT ;  /* 0x000000ff0400720b */ /* 0x000fe20003f15000 */
[----:B---3--:R-:W-:Y:S01]  /*117c0*/  FADD.FTZ R3, R3, R5 ;  /* 0x0000000503037221 */ /* 0x008fe20000010000 */
[----:B------:R-:W-:Y:S02]  /*117d0*/  MOV R2, RZ ;  /* 0x000000ff00027202 */ /* 0x000fe40000000f00 */
[----:B------:R-:W-:Y:S02]  /*117e0*/  MOV R18, 0xff800000 ;  /* 0xff80000000127802 */ /* 0x000fe40000000f00 */
[----:B------:R-:W-:-:S07]  /*117f0*/  MOV R17, 0xff800000 ;  /* 0xff80000000117802 */ /* 0x000fce0000000f00 */
[----:B------:R-:W3:Y:S01]  /*11800*/  @P0 MUFU.LG2 R0, R4 ;  /* 0x0000000400000308 */ /* 0x000ee20000000c00 */
[----:B--2---:R-:W-:-:S07]  /*11810*/  @P0 MOV R5, 0x3f317218 ;  /* 0x3f31721800050802 */ /* 0x004fce0000000f00 */
[----:B------:R3:W2:Y:S02]  /*11820*/  @P0 MUFU.RCP R2, R4 ;  /* 0x0000000400020308 */ /* 0x0006a40000001000 */
[----:B---3--:R-:W-:Y:S02]  /*11830*/  @P0 FMUL.FTZ R4, R0, 0.69314718246459960938 ;  /* 0x3f31721800040820 */ /* 0x008fe40000410000 */
[----:B------:R-:W-:Y:S02]  /*11840*/  @P0 FMUL.FTZ R0, R5, c[0x0][0x2d0] ;  /* 0x0000b40005000a20 */ /* 0x000fe40000410000 */
[----:B--2---:R-:W-:Y:S02]  /*11850*/  FMUL.FTZ R160, R2, R100 ;  /* 0x0000006402a07220 */ /* 0x004fe40000410000 */
[----:B------:R-:W-:Y:S01]  /*11860*/  @P0 FFMA.FTZ R18, R0, R133, R4 ;  /* 0x0000008500120223 */ /* 0x000fe20000010004 */
[----:B------:R-:W-:Y:S01]  /*11870*/  FSETP.NE.FTZ.AND P0, PT, R3, RZ, PT ;  /* 0x000000ff0300720b */ /* 0x000fe20003f15000 */
[C---:B------:R-:W-:Y:S01]  /*11880*/  FMUL.FTZ R161, R2.reuse, R101 ;  /* 0x0000006502a17220 */ /* 0x040fe20000410000 */
[----:B------:R-:W-:Y:S01]  /*11890*/  MOV R0, RZ ;  /* 0x000000ff00007202 */ /* 0x000fe20000000f00 */
[----:B------:R-:W-:-:S02]  /*118a0*/  FMUL.FTZ R132, R2, R156 ;  /* 0x0000009c02847220 */ /* 0x000fc40000410000 */
[C---:B------:R-:W-:Y:S02]  /*118b0*/  FMUL.FTZ R133, R2.reuse, R157 ;  /* 0x0000009d02857220 */ /* 0x040fe40000410000 */
[C---:B------:R-:W-:Y:S02]  /*118c0*/  FMUL.FTZ R100, R2.reuse, R104 ;  /* 0x0000006802647220 */ /* 0x040fe40000410000 */
[C---:B------:R-:W-:Y:S02]  /*118d0*/  FMUL.FTZ R101, R2.reuse, R105 ;  /* 0x0000006902657220 */ /* 0x040fe40000410000 */
[C---:B------:R-:W-:Y:S02]  /*118e0*/  FMUL.FTZ R156, R2.reuse, R20 ;  /* 0x00000014029c7220 */ /* 0x040fe40000410000 */
[----:B------:R-:W2:Y:S01]  /*118f0*/  @P0 MUFU.RCP R0, R3 ;  /* 0x0000000300000308 */ /* 0x000ea20000001000 */
[----:B------:R-:W-:Y:S01]  /*11900*/  @P0 MOV R4, 0x3f317218 ;  /* 0x3f31721800040802 */ /* 0x000fe20000000f00 */
[----:B------:R-:W-:-:S02]  /*11910*/  FMUL.FTZ R157, R2, R21 ;  /* 0x00000015029d7220 */ /* 0x000fc40000410000 */
[C---:B------:R-:W-:Y:S02]  /*11920*/  FMUL.FTZ R104, R2.reuse, R108 ;  /* 0x0000006c02687220 */ /* 0x040fe40000410000 */
[C---:B------:R-:W-:Y:S02]  /*11930*/  FMUL.FTZ R105, R2.reuse, R109 ;  /* 0x0000006d02697220 */ /* 0x040fe40000410000 */
[----:B------:R-:W3:Y:S01]  /*11940*/  @P0 MUFU.LG2 R3, R3 ;  /* 0x0000000300030308 */ /* 0x000ee20000000c00 */
        /* <DEDUP_REMOVED lines=8> */
[C---:B--2---:R-:W-:Y:S02]  /*119d0*/  FMUL.FTZ R120, R0.reuse, R146 ;  /* 0x0000009200787220 */ /* 0x044fe40000410000 */
[----:B------:R-:W-:-:S02]  /*119e0*/  FMUL.FTZ R121, R0, R147 ;  /* 0x0000009300797220 */ /* 0x000fc40000410000 */
[C---:B------:R-:W-:Y:S02]  /*119f0*/  FMUL.FTZ R128, R0.reuse, R26 ;  /* 0x0000001a00807220 */ /* 0x040fe40000410000 */
[----:B------:R-:W-:Y:S02]  /*11a00*/  FMUL.FTZ R129, R0, R27 ;  /* 0x0000001b00817220 */ /* 0x000fe40000410000 */
[C---:B------:R-:W-:Y:S02]  /*11a10*/  FMUL.FTZ R164, R2.reuse, R116 ;  /* 0x0000007402a47220 */ /* 0x040fe40000410000 */
[----:B------:R-:W-:Y:S02]  /*11a20*/  FMUL.FTZ R165, R2, R117 ;  /* 0x0000007502a57220 */ /* 0x000fe40000410000 */
[C---:B------:R-:W-:Y:S02]  /*11a30*/  FMUL.FTZ R124, R0.reuse, R150 ;  /* 0x00000096007c7220 */ /* 0x040fe40000410000 */
[----:B------:R-:W-:-:S02]  /*11a40*/  FMUL.FTZ R125, R0, R151 ;  /* 0x00000097007d7220 */ /* 0x000fc40000410000 */
[C---:B------:R-:W-:Y:S02]  /*11a50*/  FMUL.FTZ R146, R0.reuse, R22 ;  /* 0x0000001600927220 */ /* 0x040fe40000410000 */
[C---:B------:R-:W-:Y:S02]  /*11a60*/  FMUL.FTZ R147, R0.reuse, R23 ;  /* 0x0000001700937220 */ /* 0x040fe40000410000 */
[C---:B------:R-:W-:Y:S02]  /*11a70*/  FMUL.FTZ R26, R0.reuse, R42 ;  /* 0x0000002a001a7220 */ /* 0x040fe40000410000 */
[----:B------:R-:W-:Y:S02]  /*11a80*/  FMUL.FTZ R27, R0, R43 ;  /* 0x0000002b001b7220 */ /* 0x000fe40000410000 */
[----:B---3--:R-:W-:Y:S02]  /*11a90*/  @P0 FMUL.FTZ R3, R3, 0.69314718246459960938 ;  /* 0x3f31721803030820 */ /* 0x008fe40000410000 */
        /* <DEDUP_REMOVED lines=54> */
[----:B------:R-:W-:Y:S01]  /*11e00*/  FMUL.FTZ R67, R0, R131 ;  /* 0x0000008300437220 */ /* 0x000fe20000410000 */
[----:B------:R-:W-:Y:S01]  /*11e10*/  MOV R0, 0x1 ;  /* 0x0000000100007802 */ /* 0x000fe20000000f00 */
[----:B------:R-:W-:-:S02]  /*11e20*/  @P0 FFMA.FTZ R17, R4, R8, R3 ;  /* 0x0000000804110223 */ /* 0x000fc40000010003 */
        /* <DEDUP_REMOVED lines=43> */
[----:B------:R-:W-:Y:S02]  /*120e0*/  FMUL.FTZ R97, R2, R97 ;  /* 0x0000006102617220 */ /* 0x000fe40000410000 */
.L_x_196:
[----:B-----5:R-:W2:Y:S01]  /*120f0*/  S2R R99, SR_TID.X ;  /* 0x0000000000637919 */ /* 0x020ea20000002100 */
[----:B------:R-:W-:Y:S01]  /*12100*/  BSSY B0, `(.L_x_276) ;  /* 0x0000010000007945 */ /* 0x000fe20003800000 */
[----:B--2---:R-:W-:-:S13]  /*12110*/  LOP3.LUT P0, RZ, R99, 0xff, RZ, 0xc0, !PT ;  /* 0x000000ff63ff7812 */ /* 0x004fda000780c0ff */
[----:B------:R-:W-:Y:S05]  /*12120*/  @P0 BRA `(.L_x_277) ;  /* 0x000000d000000947 */ /* 0x000fea0003800000 */
[----:B------:R-:W2:Y:S01]  /*12130*/  S2R R2, SR_LANEID ;  /* 0x0000000000027919 */ /* 0x000ea20000000000 */
[----:B------:R-:W-:Y:S01]  /*12140*/  VOTEU.ANY UR4, UPT, PT ;  /* 0x0000000000047886 */ /* 0x000fe200038e0100 */
[----:B-1----:R-:W-:Y:S01]  /*12150*/  IMAD.MOV.U32 R4, RZ, RZ, c[0x0][0x560] ;  /* 0x00015800ff047624 */ /* 0x002fe200078e00ff */
[----:B------:R-:W2:Y:S01]  /*12160*/  FLO.U32 R3, UR4 ;  /* 0x0000000400037d00 */ /* 0x000ea200080e0000 */
[----:B------:R-:W-:Y:S01]  /*12170*/  IMAD.MOV.U32 R5, RZ, RZ, c[0x0][0x564] ;  /* 0x00015900ff057624 */ /* 0x000fe200078e00ff */
[----:B--2---:R-:W-:-:S06]  /*12180*/  ISETP.EQ.U32.AND P0, PT, R3, R2, PT ;  /* 0x000000020300720c */ /* 0x004fcc0003f02070 */
[----:B------:R-:W1:Y:S07]  /*12190*/  POPC R2, UR4 ;  /* 0x0000000400027d09 */ /* 0x000e6e0008000000 */
[----:B-1----:R-:W2:Y:S04]  /*121a0*/  @P0 ATOMG.E.ADD.STRONG.GPU PT, R2, [R4.64], R2 ;  /* 0x00000002040209a8 */ /* 0x002ea800081ee1c8 */
[----:B--2---:R1:W2:Y:S04]  /*121b0*/  SHFL.IDX PT, R3, R2, R3, 0x1f ;  /* 0x00001f0302037589 */ /* 0x0042a800000e0000 */
[----:B-1----:R-:W1:Y:S02]  /*121c0*/  S2R R2, SR_LTMASK ;  /* 0x0000000000027919 */ /* 0x002e640000003900 */
[----:B-1----:R-:W-:-:S06]  /*121d0*/  LOP3.LUT R2, R2, UR4, RZ, 0xc0, !PT ;  /* 0x0000000402027c12 */ /* 0x002fcc000f8ec0ff */
[----:B------:R-:W2:Y:S02]  /*121e0*/  POPC R2, R2 ;  /* 0x0000000200027309 */ /* 0x000ea40000000000 */
[----:B--2---:R-:W-:-:S06]  /*121f0*/  IADD3 R228, R3, c[0x0][0xc], R2 ;  /* 0x0000030003e47a10 */ /* 0x004fcc0007ffe002 */
.L_x_277:
[----:B------:R-:W-:Y:S05]  /*12200*/  BSYNC B0 ;  /* 0x0000000000007941 */ /* 0x000fea0003800000 */
.L_x_276:
[----:B------:R-:W-:Y:S01]  /*12210*/  PRMT R0, R0, 0x9910, RZ ;  /* 0x0000991000007816 */ /* 0x000fe200000000ff */
[----:B------:R-:W-:Y:S01]  /*12220*/  BSSY B1, `(.L_x_278) ;  /* 0x0000422000017945 */ /* 0x000fe20003800000 */
[----:B------:R-:W-:Y:S02]  /*12230*/  IMAD.MOV.U32 R98, RZ, RZ, R228 ;  /* 0x000000ffff627224 */ /* 0x000fe400078e00e4 */
[----:B------:R-:W-:-:S13]  /*12240*/  ISETP.NE.AND P0, PT, R0, RZ, PT ;  /* 0x000000ff0000720c */ /* 0x000fda0003f05270 */
[----:B------:R-:W-:Y:S05]  /*12250*/  @!P0 BRA `(.L_x_279) ;  /* 0x0000352000008947 */ /* 0x000fea0003800000 */
[----:B------:R-:W-:Y:S01]  /*12260*/  WARPSYNC 0xffffffff ;  /* 0xffffffff00007948 */ /* 0x000fe20003800000 */
[----:B------:R-:W-:Y:S01]  /*12270*/  BAR.SYNC.DEFER_BLOCKING 0x1, 0x100 ;  /* 0x0044000000007b1d */ /* 0x000fe20000010000 */
[----:B------:R-:W-:Y:S01]  /*12280*/  F2FP.PACK_AB R2, R133, R132 ;  /* 0x000000848502723e */ /* 0x000fe200000000ff */
[----:B------:R-:W-:Y:S01]  /*12290*/  IMAD.MOV.U32 R12, RZ, RZ, c[0x0][0x388] ;  /* 0x0000e200ff0c7624 */ /* 0x000fe200078e00ff */
[----:B------:R-:W-:Y:S02]  /*122a0*/  F2FP.PACK_AB R0, R117, R116 ;  /* 0x000000747500723e */ /* 0x000fe400000000ff */
[----:B------:R-:W-:-:S04]  /*122b0*/  ISETP.NE.U32.AND P0, PT, RZ, c[0x0][0x508], PT ;  /* 0x00014200ff007a0c */ /* 0x000fc80003f05070 */
[----:B------:R-:W-:Y:S01]  /*122c0*/  ISETP.NE.AND.EX P1, PT, RZ, c[0x0][0x50c], PT, P0 ;  /* 0x00014300ff007a0c */ /* 0x000fe20003f25300 */
[----:B------:R2:W-:Y:S04]  /*122d0*/  STS [R237+0x80], R2 ;  /* 0x00008002ed007388 */ /* 0x0005e80000000800 */
[----:B------:R3:W-:Y:S01]  /*122e0*/  STS [R237+0x480], R0 ;  /* 0x00048000ed007388 */ /* 0x0007e20000000800 */
[----:B--2---:R-:W-:Y:S02]  /*122f0*/  F2FP.PACK_AB R2, R153, R152 ;  /* 0x000000989902723e */ /* 0x004fe400000000ff */
[----:B---3--:R-:W-:-:S03]  /*12300*/  F2FP.PACK_AB R0, R155, R154 ;  /* 0x0000009a9b00723e */ /* 0x008fc600000000ff */
[----:B------:R2:W-:Y:S04]  /*12310*/  STS [R238], R2 ;  /* 0x00000002ee007388 */ /* 0x0005e80000000800 */
[----:B------:R3:W-:Y:S01]  /*12320*/  STS [R238+0x400], R0 ;  /* 0x00040000ee007388 */ /* 0x0007e20000000800 */
[----:B--2---:R-:W-:Y:S02]  /*12330*/  F2FP.PACK_AB R2, R149, R148 ;  /* 0x000000949502723e */ /* 0x004fe400000000ff */
[----:B---3--:R-:W-:-:S03]  /*12340*/  F2FP.PACK_AB R0, R125, R124 ;  /* 0x0000007c7d00723e */ /* 0x008fc600000000ff */
        /* <DEDUP_REMOVED lines=114> */
[----:B------:R-:W-:Y:S02]  /*12a70*/  ISETP.NE.U32.AND P2, PT, RZ, c[0x0][0x500], PT ;  /* 0x00014000ff007a0c */ /* 0x000fe40003f45070 */
[----:B--2---:R-:W-:Y:S02]  /*12a80*/  F2FP.PACK_AB R2, R21, R20 ;  /* 0x000000141502723e */ /* 0x004fe400000000ff */
[----:B---3--:R-:W-:-:S03]  /*12a90*/  F2FP.PACK_AB R0, R67, R66 ;  /* 0x000000424300723e */ /* 0x008fc600000000ff */
[----:B------:R2:W-:Y:S04]  /*12aa0*/  STS [R242+0xc000], R2 ;  /* 0x00c00002f2007388 */ /* 0x0005e80000000800 */
[----:B------:R3:W-:Y:S04]  /*12ab0*/  STS [R242+0xc400], R0 ;  /* 0x00c40000f2007388 */ /* 0x0007e80000000800 */
[----:B------:R-:W-:Y:S01]  /*12ac0*/  BAR.SYNC.DEFER_BLOCKING 0x1, 0x100 ;  /* 0x0044000000007b1d */ /* 0x000fe20000010000 */
[----:B------:R-:W-:Y:S02]  /*12ad0*/  ISETP.NE.AND.EX P2, PT, RZ, c[0x0][0x504], PT, P2 ;  /* 0x00014100ff007a0c */ /* 0x000fe40003f45320 */
[----:B--2---:R-:W-:-:S04]  /*12ae0*/  @P1 IADD3 R2, P0, R232, c[0x0][0x508], RZ ;  /* 0x00014200e8021a10 */ /* 0x004fc80007f1e0ff */
[----:B------:R-:W-:Y:S02]  /*12af0*/  @P1 IADD3.X R3, R233, c[0x0][0x50c], RZ, P0, !PT ;  /* 0x00014300e9031a10 */ /* 0x000fe400007fe4ff */
[----:B-1----:R-:W-:-:S03]  /*12b00*/  IADD3 R4, P0, R232, c[0x0][0x500], RZ ;  /* 0x00014000e8047a10 */ /* 0x002fc60007f1e0ff */
[----:B------:R1:W5:Y:S01]  /*12b10*/  @P1 LDG.E R12, [R2.64] ;  /* 0x00000008020c1981 */ /* 0x000362000c1e1900 */
[----:B------:R-:W-:Y:S01]  /*12b20*/  IADD3.X R5, R233, c[0x0][0x504], RZ, P0, !PT ;  /* 0x00014100e9057a10 */ /* 0x000fe200007fe4ff */
[----:B-1----:R-:W-:-:S06]  /*12b30*/  IMAD.MOV.U32 R2, RZ, RZ, RZ ;  /* 0x000000ffff027224 */ /* 0x002fcc00078e00ff */
[----:B------:R3:W5:Y:S01]  /*12b40*/  @P2 LDG.E R2, [R4.64] ;  /* 0x0000000804022981 */ /* 0x000762000c1e1900 */
[----:B------:R-:W-:-:S04]  /*12b50*/  ISETP.NE.AND P0, PT, R239, RZ, PT ;  /* 0x000000ffef00720c */ /* 0x000fc80003f05270 */
[----:B------:R-:W-:Y:S01]  /*12b60*/  SEL R3, R239, c[0x0][0x3d4], P0 ;  /* 0x0000f500ef037a07 */ /* 0x000fe20000000000 */
[----:B------:R-:W-:Y:S05]  /*12b70*/  @P1 BRA `(.L_x_280) ;  /* 0x0000004000001947 */ /* 0x000fea0003800000 */
[----:B------:R-:W-:Y:S05]  /*12b80*/  @!P2 BRA `(.L_x_280) ;  /* 0x000000300000a947 */ /* 0x000fea0003800000 */
[----:B---3--:R1:W2:Y:S04]  /*12b90*/  LDG.E R0, [R4.64] ;  /* 0x0000000804007981 */ /* 0x0082a8000c1e1900 */
[----:B-1----:R-:W2:Y:S02]  /*12ba0*/  LDG.E R4, [R4.64+0x4] ;  /* 0x0000040804047981 */ /* 0x002ea4000c1e1900 */
[----:B--2--5:R-:W-:Y:S02]  /*12bb0*/  IADD3 R12, -R0, R4, RZ ;  /* 0x00000004000c7210 */ /* 0x024fe40007ffe1ff */
.L_x_280:
[----:B------:R-:W2:Y:S01]  /*12bc0*/  LDL R19, [R1+0x50] ;  /* 0x0000500001137983 */ /* 0x000ea20000100800 */
[----:B------:R-:W-:Y:S01]  /*12bd0*/  IMAD.MOV.U32 R16, RZ, RZ, 0x368 ;  /* 0x00000368ff107424 */ /* 0x000fe200078e00ff */
[----:B------:R-:W-:Y:S02]  /*12be0*/  ISETP.GT.AND P2, PT, R3, 0x1, PT ;  /* 0x000000010300780c */ /* 0x000fe40003f44270 */
[----:B------:R-:W-:-:S02]  /*12bf0*/  ISETP.NE.U32.AND P0, PT, RZ, c[0x0][0x500], PT ;  /* 0x00014000ff007a0c */ /* 0x000fc40003f05070 */
[----:B------:R-:W-:Y:S02]  /*12c00*/  SEL R16, R16, 0x328, P2 ;  /* 0x0000032810107807 */ /* 0x000fe40001000000 */
[----:B------:R-:W-:Y:S02]  /*12c10*/  ISETP.NE.AND.EX P0, PT, RZ, c[0x0][0x504], PT, P0 ;  /* 0x00014100ff007a0c */ /* 0x000fe40003f05300 */
[----:B------:R-:W1:Y:S01]  /*12c20*/  LDC.64 R6, c[0x0][R16+0x170] ;  /* 0x00005c0010067b82 */ /* 0x000e620000000a00 */
[----:B---3--:R-:W-:Y:S02]  /*12c30*/  LOP3.LUT R4, R230, 0xffff, RZ, 0xc0, !PT ;  /* 0x0000ffffe6047812 */ /* 0x008fe400078ec0ff */
[----:B------:R-:W-:Y:S02]  /*12c40*/  SEL R0, R234, RZ, !P0 ;  /* 0x000000ffea007207 */ /* 0x000fe40004000000 */
[----:B------:R-:W-:-:S03]  /*12c50*/  SEL R5, R236, RZ, !P0 ;  /* 0x000000ffec057207 */ /* 0x000fc60004000000 */
[----:B------:R-:W3:Y:S08]  /*12c60*/  LDC.64 R10, c[0x0][R16+0x168] ;  /* 0x00005a00100a7b82 */ /* 0x000ef00000000a00 */
[----:B------:R-:W4:Y:S01]  /*12c70*/  LDC.64 R14, c[0x0][R16+0x178] ;  /* 0x00005e00100e7b82 */ /* 0x000f220000000a00 */
[----:B-1----:R-:W-:-:S04]  /*12c80*/  IMAD R3, R7, R0, RZ ;  /* 0x0000000007037224 */ /* 0x002fc800078e02ff */
[C---:B------:R-:W-:Y:S02]  /*12c90*/  IMAD R5, R6.reuse, R5, R3 ;  /* 0x0000000506057224 */ /* 0x040fe400078e0203 */
[----:B------:R-:W-:-:S04]  /*12ca0*/  IMAD.WIDE.U32 R6, R6, R0, RZ ;  /* 0x0000000006067225 */ /* 0x000fc800078e00ff */
[----:B---3--:R-:W-:-:S04]  /*12cb0*/  IMAD.WIDE.U32 R8, R10, R4, RZ ;  /* 0x000000040a087225 */ /* 0x008fc800078e00ff */
[----:B------:R-:W-:Y:S01]  /*12cc0*/  IMAD R3, R11, R4, RZ ;  /* 0x000000040b037224 */ /* 0x000fe200078e02ff */
[--C-:B-----5:R-:W-:Y:S01]  /*12cd0*/  IADD3 R13, P1, P0, R6, R8, R2.reuse ;  /* 0x00000008060d7210 */ /* 0x120fe2000783e002 */
[----:B------:R-:W-:Y:S01]  /*12ce0*/  IMAD.IADD R5, R7, 0x1, R5 ;  /* 0x0000000107057824 */ /* 0x000fe200078e0205 */
[----:B------:R-:W-:Y:S01]  /*12cf0*/  SEL R6, R246, RZ, P2 ;  /* 0x000000fff6067207 */ /* 0x000fe20001000000 */
[----:B------:R-:W-:Y:S01]  /*12d00*/  IMAD.IADD R8, R9, 0x1, R3 ;  /* 0x0000000109087824 */ /* 0x000fe200078e0203 */
[----:B------:R-:W-:Y:S01]  /*12d10*/  SHF.R.S32.HI R11, RZ, 0x1f, R2 ;  /* 0x0000001fff0b7819 */ /* 0x000fe20000011402 */
[----:B------:R-:W-:Y:S02]  /*12d20*/  IMAD.MOV.U32 R3, RZ, RZ, c[0x0][0x4e8] ;  /* 0x00013a00ff037624 */ /* 0x000fe400078e00ff */
[----:B----4-:R-:W-:Y:S01]  /*12d30*/  IMAD R9, R15, R6, RZ ;  /* 0x000000060f097224 */ /* 0x010fe200078e02ff */
[----:B------:R-:W-:Y:S01]  /*12d40*/  IADD3.X R10, R5, R8, R11, P1, P0 ;  /* 0x00000008050a7210 */ /* 0x000fe20000fe040b */
[----:B------:R-:W-:Y:S01]  /*12d50*/  IMAD.WIDE.U32 R6, R14, R6, RZ ;  /* 0x000000060e067225 */ /* 0x000fe200078e00ff */
[----:B------:R-:W-:Y:S01]  /*12d60*/  ISETP.NE.AND P3, PT, R3, 0x1, PT ;  /* 0x000000010300780c */ /* 0x000fe20003f65270 */
[----:B------:R-:W3:Y:S02]  /*12d70*/  LDL R14, [R1+0x4c] ;  /* 0x00004c00010e7983 */ /* 0x000ee40000100800 */
[----:B------:R-:W-:-:S02]  /*12d80*/  IMAD.IADD R9, R7, 0x1, R9 ;  /* 0x0000000107097824 */ /* 0x000fc400078e0209 */
[----:B------:R-:W-:Y:S02]  /*12d90*/  IMAD R12, R12, c[0x0][0x4e8], RZ ;  /* 0x00013a000c0c7a24 */ /* 0x000fe400078e02ff */
[----:B--2---:R-:W-:-:S06]  /*12da0*/  IMAD R3, R229, 0x80, R19 ;  /* 0x00000080e5037824 */ /* 0x004fcc00078e0213 */
[----:B------:R-:W-:-:S04]  /*12db0*/  @P3 IMAD.HI.U32 R8, R3, c[0x0][0x4ec], RZ ;  /* 0x00013b0003083a27 */ /* 0x000fc800078e00ff */
[----:B------:R-:W-:Y:S01]  /*12dc0*/  IMAD.MOV.U32 R5, RZ, RZ, R3 ;  /* 0x000000ffff057224 */ /* 0x000fe200078e0003 */
[----:B------:R-:W-:-:S04]  /*12dd0*/  @P3 SHF.R.U32.HI R5, RZ, c[0x0][0x4f0], R8 ;  /* 0x00013c00ff053a19 */ /* 0x000fc80000011608 */
[----:B------:R-:W-:Y:S02]  /*12de0*/  IADD3 R6, P1, P0, R5, R13, R6 ;  /* 0x0000000d05067210 */ /* 0x000fe4000783e006 */
[----:B------:R-:W-:-:S04]  /*12df0*/  SHF.R.S32.HI R7, RZ, 0x1f, R5 ;  /* 0x0000001fff077819 */ /* 0x000fc80000011405 */
[----:B------:R-:W-:Y:S02]  /*12e00*/  IADD3.X R7, R7, R10, R9, P1, P0 ;  /* 0x0000000a07077210 */ /* 0x000fe40000fe0409 */
[----:B------:R-:W1:Y:S01]  /*12e10*/  LDC.64 R8, c[0x0][R16+0x160] ;  /* 0x0000580010087b82 */ /* 0x000e620000000a00 */
[----:B------:R-:W-:-:S04]  /*12e20*/  IMAD.MOV R5, RZ, RZ, -R5 ;  /* 0x000000ffff057224 */ /* 0x000fc800078e0a05 */
[----:B------:R-:W-:-:S05]  /*12e30*/  IMAD R5, R5, c[0x0][0x4e8], R3 ;  /* 0x00013a0005057a24 */ /* 0x000fca00078e0203 */
[----:B------:R-:W-:Y:S02]  /*12e40*/  SHF.R.S32.HI R10, RZ, 0x1f, R5 ;  /* 0x0000001fff0a7819 */ /* 0x000fe40000011405 */
[----:B------:R-:W-:-:S04]  /*12e50*/  SHF.R.S32.HI R19, RZ, 0x1f, R99 ;  /* 0x0000001fff137819 */ /* 0x000fc80000011463 */
[----:B------:R-:W-:-:S04]  /*12e60*/  LEA.HI R19, R19, R99, RZ, 0x5 ;  /* 0x0000006313137211 */ /* 0x000fc800078f28ff */
[----:B------:R-:W-:Y:S01]  /*12e70*/  LOP3.LUT R19, R19, 0xffffffe0, RZ, 0xc0, !PT ;  /* 0xffffffe013137812 */ /* 0x000fe200078ec0ff */
[----:B-1----:R-:W-:-:S04]  /*12e80*/  IMAD.WIDE.U32 R6, R8, R5, R6 ;  /* 0x0000000508067225 */ /* 0x002fc800078e0006 */
[----:B------:R-:W-:-:S04]  /*12e90*/  IMAD R5, R9, R5, RZ ;  /* 0x0000000509057224 */ /* 0x000fc800078e02ff */
[----:B------:R-:W-:Y:S02]  /*12ea0*/  IMAD R5, R8, R10, R5 ;  /* 0x0000000a08057224 */ /* 0x000fe400078e0205 */
[----:B------:R-:W-:Y:S02]  /*12eb0*/  IMAD.MOV.U32 R8, RZ, RZ, c[0x0][0x4a8] ;  /* 0x00012a00ff087624 */ /* 0x000fe400078e00ff */
[----:B------:R-:W-:-:S03]  /*12ec0*/  IMAD.MOV.U32 R9, RZ, RZ, c[0x0][0x4ac] ;  /* 0x00012b00ff097624 */ /* 0x000fc600078e00ff */
[----:B------:R-:W-:Y:S01]  /*12ed0*/  SEL R8, R8, c[0x0][0x450], P2 ;  /* 0x0001140008087a07 */ /* 0x000fe20001000000 */
[----:B------:R-:W-:Y:S01]  /*12ee0*/  IMAD.IADD R7, R7, 0x1, R5 ;  /* 0x0000000107077824 */ /* 0x000fe200078e0205 */
[----:B------:R-:W-:Y:S02]  /*12ef0*/  SEL R9, R9, c[0x0][0x454], P2 ;  /* 0x0001150009097a07 */ /* 0x000fe40001000000 */
[----:B------:R-:W-:-:S04]  /*12f00*/  LEA R5, P0, R6, R8, 0x2 ;  /* 0x0000000806057211 */ /* 0x000fc800078010ff */
[----:B------:R-:W-:Y:S01]  /*12f10*/  LEA.HI.X R7, R6, R9, R7, 0x2, P0 ;  /* 0x0000000906077211 */ /* 0x000fe200000f1407 */
[----:B------:R-:W-:Y:S01]  /*12f20*/  SHFL.IDX PT, R8, R5, RZ, 0x1c1f ;  /* 0x001c1fff05087589 */ /* 0x000fe200000e0000 */
[----:B------:R-:W-:-:S03]  /*12f30*/  IMAD.IADD R19, R99, 0x1, -R19 ;  /* 0x0000000163137824 */ /* 0x000fc600078e0a13 */
[----:B------:R-:W1:Y:S04]  /*12f40*/  SHFL.IDX PT, R9, R7, RZ, 0x1c1f ;  /* 0x001c1fff07097589 */ /* 0x000e6800000e0000 */
[----:B------:R3:W-:Y:S01]  /*12f50*/  SHFL.IDX PT, R6, R5, 0x1, 0x1c1f ;  /* 0x003c1f0005067f89 */ /* 0x0007e200000e0000 */
[----:B------:R-:W-:-:S03]  /*12f60*/  LOP3.LUT P0, RZ, R19, 0x3, RZ, 0xc0, !PT ;  /* 0x0000000313ff7812 */ /* 0x000fc6000780c0ff */
[----:B------:R-:W2:Y:S01]  /*12f70*/  SHFL.IDX PT, R7, R7, 0x1, 0x1c1f ;  /* 0x003c1f0007077f89 */ /* 0x000ea200000e0000 */
[----:B---3--:R-:W-:-:S05]  /*12f80*/  IMAD R5, R229, 0x80, R14 ;  /* 0x00000080e5057824 */ /* 0x008fca00078e020e */
[C---:B------:R-:W-:Y:S02]  /*12f90*/  IADD3 R10, R5.reuse, 0x8, RZ ;  /* 0x00000008050a7810 */ /* 0x040fe40007ffe0ff */
[-C--:B------:R-:W-:Y:S02]  /*12fa0*/  ISETP.GE.OR P1, PT, R5, R12.reuse, P0 ;  /* 0x0000000c0500720c */ /* 0x080fe40000726670 */
[----:B------:R-:W-:-:S11]  /*12fb0*/  ISETP.GE.OR P0, PT, R10, R12, P0 ;  /* 0x0000000c0a00720c */ /* 0x000fd60000706670 */
[----:B-1----:R1:W-:Y:S01]  /*12fc0*/  @!P1 ST.E [R8.64], R18 ;  /* 0x0000001208009985 */ /* 0x0023e2000c101908 */
[----:B------:R-:W-:-:S03]  /*12fd0*/  ISETP.GE.AND P1, PT, R10, R12, PT ;  /* 0x0000000c0a00720c */ /* 0x000fc60003f26270 */
[----:B--2---:R1:W-:Y:S01]  /*12fe0*/  @!P0 ST.E [R6.64], R17 ;  /* 0x0000001106008985 */ /* 0x0043e2000c101908 */
[----:B------:R-:W-:Y:S02]  /*12ff0*/  ISETP.GE.AND P0, PT, R5, R12, PT ;  /* 0x0000000c0500720c */ /* 0x000fe40003f06270 */
[----:B------:R-:W-:Y:S01]  /*13000*/  P2R R13, PR, RZ, 0x2 ;  /* 0x00000002ff0d7803 */ /* 0x000fe20000000000 */
[----:B------:R-:W-:Y:S05]  /*13010*/  @P2 BRA `(.L_x_281) ;  /* 0x0000091000002947 */ /* 0x000fea0003800000 */
[----:B------:R-:W-:Y:S01]  /*13020*/  IMAD R11, R11, c[0x0][0x3a0], RZ ;  /* 0x0000e8000b0b7a24 */ /* 0x000fe200078e02ff */
[----:B-1----:R-:W-:Y:S01]  /*13030*/  LEA R8, R229, R219, 0x7 ;  /* 0x000000dbe5087211 */ /* 0x002fe200078e38ff */
[C---:B------:R-:W-:Y:S01]  /*13040*/  IMAD.WIDE.U32 R6, R2.reuse, c[0x0][0x3a0], RZ ;  /* 0x0000e80002067a25 */ /* 0x040fe200078e00ff */
[----:B------:R-:W-:Y:S01]  /*13050*/  SHF.R.S32.HI R5, RZ, 0x1f, R0 ;  /* 0x0000001fff057819 */ /* 0x000fe20000011400 */
[----:B------:R1:W2:Y:S02]  /*13060*/  LDS.128 R28, [R198+0x80] ;  /* 0x00008000c61c7984 */ /* 0x0002a40000000c00 */
[----:B------:R-:W-:-:S02]  /*13070*/  IMAD R2, R2, c[0x0][0x3a4], R11 ;  /* 0x0000e90002027a24 */ /* 0x000fc400078e020b */
[----:B------:R-:W-:Y:S01]  /*13080*/  @P3 IMAD.HI.U32 R9, R8, c[0x0][0x4ec], RZ ;  /* 0x00013b0008093a27 */ /* 0x000fe200078e00ff */
[----:B------:R1:W3:Y:S02]  /*13090*/  LDS.128 R44, [R198+0x1080] ;  /* 0x00108000c62c7984 */ /* 0x0002e40000000c00 */
[----:B------:R-:W-:Y:S02]  /*130a0*/  IADD3 R3, R7, R2, RZ ;  /* 0x0000000207037210 */ /* 0x000fe40007ffe0ff */
[----:B------:R-:W-:Y:S01]  /*130b0*/  MOV R2, R6 ;  /* 0x0000000600027202 */ /* 0x000fe20000000f00 */
[----:B------:R1:W4:Y:S04]  /*130c0*/  LDS.128 R60, [R198+0x2080] ;  /* 0x00208000c63c7984 */ /* 0x0003280000000c00 */
[----:B------:R-:W-:Y:S01]  /*130d0*/  IMAD.WIDE.U32 R6, R4, c[0x0][0x3e8], R2 ;  /* 0x0000fa0004067a25 */ /* 0x000fe200078e0002 */
[----:B------:R1:W1:Y:S01]  /*130e0*/  LDS.128 R76, [R198+0x3080] ;  /* 0x00308000c64c7984 */ /* 0x0002620000000c00 */
[----:B------:R-:W-:-:S02]  /*130f0*/  MOV R2, R8 ;  /* 0x0000000800027202 */ /* 0x000fc40000000f00 */
[----:B------:R-:W-:Y:S01]  /*13100*/  IMAD R3, R5, c[0x0][0x3f0], RZ ;  /* 0x0000fc0005037a24 */ /* 0x000fe200078e02ff */
[----:B------:R1:W1:Y:S01]  /*13110*/  LDS.128 R24, [R198+0x4080] ;  /* 0x00408000c6187984 */ /* 0x0002620000000c00 */
[----:B------:R-:W-:Y:S01]  /*13120*/  IMAD R5, R4, c[0x0][0x3ec], R7 ;  /* 0x0000fb0004057a24 */ /* 0x000fe200078e0207 */
[----:B------:R-:W-:Y:S01]  /*13130*/  MOV R4, R6 ;  /* 0x0000000600047202 */ /* 0x000fe20000000f00 */
[C---:B------:R-:W-:Y:S01]  /*13140*/  IMAD R7, R0.reuse, c[0x0][0x3f4], R3 ;  /* 0x0000fd0000077a24 */ /* 0x040fe200078e0203 */
[----:B------:R1:W1:Y:S01]  /*13150*/  LDS.128 R40, [R198+0x5080] ;  /* 0x00508000c6287984 */ /* 0x0002620000000c00 */
[----:B------:R-:W-:Y:S02]  /*13160*/  @P3 SHF.R.U32.HI R2, RZ, c[0x0][0x4f0], R9 ;  /* 0x00013c00ff023a19 */ /* 0x000fe40000011609 */
[----:B------:R-:W-:Y:S01]  /*13170*/  IMAD.WIDE.U32 R4, R0, c[0x0][0x3f0], R4 ;  /* 0x0000fc0000047a25 */ /* 0x000fe200078e0004 */
[----:B------:R1:W1:Y:S01]  /*13180*/  LDS.128 R56, [R198+0x6080] ;  /* 0x00608000c6387984 */ /* 0x0002620000000c00 */
[----:B------:R-:W-:-:S02]  /*13190*/  SHF.R.S32.HI R3, RZ, 0x1f, R2 ;  /* 0x0000001fff037819 */ /* 0x000fc40000011402 */
[----:B------:R-:W-:Y:S01]  /*131a0*/  IADD3 R0, -R2, RZ, RZ ;  /* 0x000000ff02007210 */ /* 0x000fe20007ffe1ff */
[----:B------:R1:W1:Y:S01]  /*131b0*/  LDS.128 R72, [R198+0x7080] ;  /* 0x00708000c6487984 */ /* 0x0002620000000c00 */
[----:B------:R-:W-:Y:S01]  /*131c0*/  IADD3 R5, R5, R7, RZ ;  /* 0x0000000705057210 */ /* 0x000fe20007ffe0ff */
[----:B------:R-:W-:Y:S02]  /*131d0*/  IMAD R3, R3, c[0x0][0x3e0], RZ ;  /* 0x0000f80003037a24 */ /* 0x000fe400078e02ff */
[----:B------:R1:W1:Y:S01]  /*131e0*/  LDS.128 R20, [R198+0x8080] ;  /* 0x00808000c6147984 */ /* 0x0002620000000c00 */
[----:B------:R-:W-:Y:S02]  /*131f0*/  IMAD R0, R0, c[0x0][0x4e8], R8 ;  /* 0x00013a0000007a24 */ /* 0x000fe400078e0208 */
[C---:B------:R-:W-:Y:S01]  /*13200*/  IMAD R6, R2.reuse, c[0x0][0x3e4], R3 ;  /* 0x0000f90002067a24 */ /* 0x040fe200078e0203 */
[----:B------:R1:W1:Y:S01]  /*13210*/  LDS.128 R36, [R198+0x9080] ;  /* 0x00908000c6247984 */ /* 0x0002620000000c00 */
[----:B------:R-:W-:Y:S01]  /*13220*/  IMAD.WIDE.U32 R2, R2, c[0x0][0x3e0], R4 ;  /* 0x0000f80002027a25 */ /* 0x000fe200078e0004 */
[----:B------:R-:W-:-:S02]  /*13230*/  SHF.R.S32.HI R4, RZ, 0x1f, R0 ;  /* 0x0000001fff047819 */ /* 0x000fc40000011400 */
[----:B------:R1:W1:Y:S01]  /*13240*/  LDS.128 R52, [R198+0xa080] ;  /* 0x00a08000c6347984 */ /* 0x0002620000000c00 */
[----:B------:R-:W-:Y:S02]  /*13250*/  LEA R5, R229, R208, 0x7 ;  /* 0x000000d0e5057211 */ /* 0x000fe400078e38ff */
[----:B------:R-:W-:Y:S01]  /*13260*/  IADD3 R3, R3, R6, RZ ;  /* 0x0000000603037210 */ /* 0x000fe20007ffe0ff */
[----:B------:R1:W1:Y:S01]  /*13270*/  LDS.128 R68, [R198+0xb080] ;  /* 0x00b08000c6447984 */ /* 0x0002620000000c00 */
[----:B------:R-:W-:-:S03]  /*13280*/  IMAD R4, R4, c[0x0][0x3d8], RZ ;  /* 0x0000f60004047a24 */ /* 0x000fc600078e02ff */
[----:B------:R1:W1:Y:S01]  /*13290*/  LDS.128 R16, [R198+0xc080] ;  /* 0x00c08000c6107984 */ /* 0x0002620000000c00 */
[----:B------:R-:W-:-:S03]  /*132a0*/  IMAD.WIDE.U32 R2, R0, c[0x0][0x3d8], R2 ;  /* 0x0000f60000027a25 */ /* 0x000fc600078e0002 */
[----:B------:R1:W1:Y:S01]  /*132b0*/  LDS.128 R32, [R198+0xd080] ;  /* 0x00d08000c6207984 */ /* 0x0002620000000c00 */
[----:B------:R-:W-:Y:S01]  /*132c0*/  IMAD R0, R0, c[0x0][0x3dc], R4 ;  /* 0x0000f70000007a24 */ /* 0x000fe200078e0204 */
[C---:B------:R-:W-:Y:S02]  /*132d0*/  LEA R14, P0, R2.reuse, c[0x0][0x380], 0x1 ;  /* 0x0000e000020e7a11 */ /* 0x040fe400078008ff */
[----:B------:R1:W1:Y:S02]  /*132e0*/  LDS.128 R48, [R198+0xe080] ;  /* 0x00e08000c6307984 */ /* 0x0002640000000c00 */
[----:B------:R-:W-:Y:S02]  /*132f0*/  IADD3 R0, R3, R0, RZ ;  /* 0x0000000003007210 */ /* 0x000fe40007ffe0ff */
[----:B------:R1:W1:Y:S02]  /*13300*/  LDS.128 R64, [R198+0xf080] ;  /* 0x00f08000c6407984 */ /* 0x0002640000000c00 */
[----:B------:R-:W-:Y:S01]  /*13310*/  LEA.HI.X R13, R2, c[0x0][0x384], R0, 0x1, P0 ;  /* 0x0000e100020d7a11 */ /* 0x000fe200000f0c00 */
[----:B------:R-:W-:Y:S05]  /*13320*/  BRA.DIV ~URZ, `(.L_x_282) ;  /* 0x000049927f007947 */ /* 0x000fea000b800000 */
[----:B--234-:R2:W3:Y:S02]  /*13330*/  SHFL.IDX PT, R4, R13, RZ, 0x181f ;  /* 0x00181fff0d047589 */ /* 0x01c4e400000e0000 */
.L_x_353:
[----:B------:R-:W-:Y:S05]  /*13340*/  BRA.DIV ~URZ, `(.L_x_283) ;  /* 0x000049e27f007947 */ /* 0x000fea000b800000 */
[----:B------:R4:W2:Y:S02]  /*13350*/  SHFL.IDX PT, R0, R14, RZ, 0x181f ;  /* 0x00181fff0e007589 */ /* 0x0008a400000e0000 */
.L_x_354:
[----:B------:R-:W-:Y:S01]  /*13360*/  ISETP.GE.AND P0, PT, R5, R12, PT ;  /* 0x0000000c0500720c */ /* 0x000fe20003f06270 */
[----:B------:R-:W-:-:S12]  /*13370*/  BSSY B0, `(.L_x_284) ;  /* 0x0000012000007945 */ /* 0x000fd80003800000 */
[----:B------:R-:W-:Y:S05]  /*13380*/  @P0 BRA `(.L_x_285) ;  /* 0x0000010000000947 */ /* 0x000fea0003800000 */
[----:B------:R-:W-:Y:S02]  /*13390*/  ISETP.GE.AND P3, PT, R134, c[0x0][0x3c8], PT ;  /* 0x0000f20086007a0c */ /* 0x000fe40003f66270 */
[----:B------:R-:W-:Y:S02]  /*133a0*/  ISETP.GE.AND P2, PT, R136, c[0x0][0x3c8], PT ;  /* 0x0000f20088007a0c */ /* 0x000fe40003f46270 */
[----:B------:R-:W-:Y:S02]  /*133b0*/  ISETP.GE.AND P1, PT, R199, c[0x0][0x3c8], PT ;  /* 0x0000f200c7007a0c */ /* 0x000fe40003f26270 */
[----:B------:R-:W-:-:S07]  /*133c0*/  ISETP.GE.AND P0, PT, R200, c[0x0][0x3c8], PT ;  /* 0x0000f200c8007a0c */ /* 0x000fce0003f06270 */
[CC--:B--2---:R-:W-:Y:S02]  /*133d0*/  @!P3 LEA R10, P4, R134.reuse, R0.reuse, 0x1 ;  /* 0x00000000860ab211 */ /* 0x0c4fe400078808ff */
[-C--:B------:R-:W-:Y:S02]  /*133e0*/  @!P2 LEA R8, P6, R205, R0.reuse, 0x1 ;  /* 0x00000000cd08a211 */ /* 0x080fe400078c08ff */
[----:B------:R-:W-:Y:S02]  /*133f0*/  @!P1 LEA R6, P5, R199, R0, 0x1 ;  /* 0x00000000c7069211 */ /* 0x000fe400078a08ff */
[----:B---3--:R-:W-:Y:S02]  /*13400*/  @!P3 LEA.HI.X R11, R134, R4, R135, 0x1, P4 ;  /* 0x00000004860bb211 */ /* 0x008fe400020f0c87 */
[----:B------:R-:W-:Y:S02]  /*13410*/  @!P0 LEA R2, P4, R200, R0, 0x1 ;  /* 0x00000000c8028211 */ /* 0x000fe400078808ff */
[-C--:B------:R-:W-:Y:S01]  /*13420*/  @!P2 LEA.HI.X R9, R205, R4.reuse, R209, 0x1, P6 ;  /* 0x00000004cd09a211 */ /* 0x080fe200030f0cd1 */
[----:B------:R2:W-:Y:S01]  /*13430*/  @!P3 ST.E.128 [R10.64], R28 ;  /* 0x0000001c0a00b985 */ /* 0x0005e2000c101d08 */
[----:B------:R-:W-:-:S02]  /*13440*/  @!P1 LEA.HI.X R7, R199, R4, R211, 0x1, P5 ;  /* 0x00000004c7079211 */ /* 0x000fc400028f0cd3 */
[----:B------:R-:W-:Y:S01]  /*13450*/  @!P0 LEA.HI.X R3, R200, R4, R210, 0x1, P4 ;  /* 0x00000004c8038211 */ /* 0x000fe200020f0cd2 */
[----:B-1----:R2:W-:Y:S04]  /*13460*/  @!P2 ST.E.128 [R8.64], R24 ;  /* 0x000000180800a985 */ /* 0x0025e8000c101d08 */
[----:B------:R2:W-:Y:S04]  /*13470*/  @!P1 ST.E.128 [R6.64], R20 ;  /* 0x0000001406009985 */ /* 0x0005e8000c101d08 */
[----:B------:R2:W-:Y:S02]  /*13480*/  @!P0 ST.E.128 [R2.64], R16 ;  /* 0x0000001002008985 */ /* 0x0005e4000c101d08 */
.L_x_285:
[----:B------:R-:W-:Y:S05]  /*13490*/  BSYNC B0 ;  /* 0x0000000000007941 */ /* 0x000fea0003800000 */
.L_x_284:
[----:B------:R-:W-:Y:S05]  /*134a0*/  BRA.DIV ~URZ, `(.L_x_286) ;  /* 0x000048f27f007947 */ /* 0x000fea000b800000 */
[----:B---3--:R3:W4:Y:S04]  /*134b0*/  SHFL.IDX PT, R4, R13, 0x1, 0x181f ;  /* 0x00381f000d047f89 */ /* 0x00872800000e0000 */
[----:B--2---:R3:W2:Y:S02]  /*134c0*/  SHFL.IDX PT, R0, R14, 0x1, 0x181f ;  /* 0x00381f000e007f89 */ /* 0x0046a400000e0000 */
.L_x_355:
[----:B------:R-:W-:Y:S01]  /*134d0*/  IADD3 R2, R5, 0x20, RZ ;  /* 0x0000002005027810 */ /* 0x000fe20007ffe0ff */
[----:B------:R-:W-:Y:S03]  /*134e0*/  BSSY B0, `(.L_x_287) ;  /* 0x0000013000007945 */ /* 0x000fe60003800000 */
[----:B------:R-:W-:-:S13]  /*134f0*/  ISETP.GE.AND P0, PT, R2, R12, PT ;  /* 0x0000000c0200720c */ /* 0x000fda0003f06270 */
        /* <DEDUP_REMOVED lines=8> */
[----:B----4-:R-:W-:Y:S02]  /*13580*/  @!P3 LEA.HI.X R11, R134, R4, R135, 0x1, P4 ;  /* 0x00000004860bb211 */ /* 0x010fe400020f0c87 */
        /* <DEDUP_REMOVED lines=8> */
.L_x_288:
[----:B------:R-:W-:Y:S05]  /*13610*/  BSYNC B0 ;  /* 0x0000000000007941 */ /* 0x000fea0003800000 */
.L_x_287:
[----:B------:R-:W-:Y:S05]  /*13620*/  BRA.DIV ~URZ, `(.L_x_289) ;  /* 0x000048427f007947 */ /* 0x000fea000b800000 */
[----:B----4-:R4:W3:Y:S02]  /*13630*/  SHFL.IDX PT, R4, R13, 0x2, 0x181f ;  /* 0x00581f000d047f89 */ /* 0x0108e400000e0000 */
.L_x_356:
[----:B------:R-:W-:Y:S05]  /*13640*/  BRA.DIV ~URZ, `(.L_x_290) ;  /* 0x000048927f007947 */ /* 0x000fea000b800000 */
[----:B--2---:R2:W4:Y:S02]  /*13650*/  SHFL.IDX PT, R0, R14, 0x2, 0x181f ;  /* 0x00581f000e007f89 */ /* 0x00452400000e0000 */
.L_x_357:
        /* <DEDUP_REMOVED lines=8> */
[CC--:B----4-:R-:W-:Y:S02]  /*136e0*/  @!P3 LEA R10, P4, R134.reuse, R0.reuse, 0x1 ;  /* 0x00000000860ab211 */ /* 0x0d0fe400078808ff */
        /* <DEDUP_REMOVED lines=11> */
.L_x_292:
[----:B------:R-:W-:Y:S05]  /*137a0*/  BSYNC B0 ;  /* 0x0000000000007941 */ /* 0x000fea0003800000 */
.L_x_291:
[----:B------:R-:W-:Y:S05]  /*137b0*/  BRA.DIV ~URZ, `(.L_x_293) ;  /* 0x000047927f007947 */ /* 0x000fea000b800000 */
[----:B---3--:R3:W2:Y:S04]  /*137c0*/  SHFL.IDX PT, R4, R13, 0x3, 0x181f ;  /* 0x00781f000d047f89 */ /* 0x0086a800000e0000 */
[----:B----4-:R3:W4:Y:S02]  /*137d0*/  SHFL.IDX PT, R0, R14, 0x3, 0x181f ;  /* 0x00781f000e007f89 */ /* 0x01072400000e0000 */
.L_x_358:
[----:B------:R-:W-:-:S04]  /*137e0*/  IADD3 R2, R5, 0x60, RZ ;  /* 0x0000006005027810 */ /* 0x000fc80007ffe0ff */
[----:B------:R-:W-:-:S13]  /*137f0*/  ISETP.GE.AND P0, PT, R2, R12, PT ;  /* 0x0000000c0200720c */ /* 0x000fda0003f06270 */
[----:B------:R-:W-:Y:S05]  /*13800*/  @P0 BRA `(.L_x_294) ;  /* 0x00002c3000000947 */ /* 0x000fea0003800000 */
[----:B------:R-:W-:Y:S02]  /*13810*/  ISETP.GE.AND P2, PT, R134, c[0x0][0x3c8], PT ;  /* 0x0000f20086007a0c */ /* 0x000fe40003f46270 */
[----:B------:R-:W-:Y:S02]  /*13820*/  ISETP.GE.AND P1, PT, R136, c[0x0][0x3c8], PT ;  /* 0x0000f20088007a0c */ /* 0x000fe40003f26270 */
[----:B------:R-:W-:-:S09]  /*13830*/  ISETP.GE.AND P0, PT, R199, c[0x0][0x3c8], PT ;  /* 0x0000f200c7007a0c */ /* 0x000fd20003f06270 */
[CC--:B----4-:R-:W-:Y:S02]  /*13840*/  @!P2 LEA R8, P5, R134.reuse, R0.reuse, 0x1 ;  /* 0x000000008608a211 */ /* 0x0d0fe400078a08ff */
[-C--:B------:R-:W-:Y:S02]  /*13850*/  @!P1 LEA R6, P4, R205, R0.reuse, 0x1 ;  /* 0x00000000cd069211 */ /* 0x080fe400078808ff */
[----:B------:R-:W-:Y:S02]  /*13860*/  @!P0 LEA R2, P3, R199, R0, 0x1 ;  /* 0x00000000c7028211 */ /* 0x000fe400078608ff */
[-C--:B--2---:R-:W-:Y:S02]  /*13870*/  @!P2 LEA.HI.X R9, R134, R4.reuse, R135, 0x1, P5 ;  /* 0x000000048609a211 */ /* 0x084fe400028f0c87 */
[-C--:B------:R-:W-:Y:S02]  /*13880*/  @!P1 LEA.HI.X R7, R205, R4.reuse, R209, 0x1, P4 ;  /* 0x00000004cd079211 */ /* 0x080fe400020f0cd1 */
[----:B------:R-:W-:Y:S01]  /*13890*/  @!P0 LEA.HI.X R3, R199, R4, R211, 0x1, P3 ;  /* 0x00000004c7038211 */ /* 0x000fe200018f0cd3 */
[----:B-1----:R1:W-:Y:S04]  /*138a0*/  @!P2 ST.E.128 [R8.64], R76 ;  /* 0x0000004c0800a985 */ /* 0x0023e8000c101d08 */
[----:B------:R1:W-:Y:S04]  /*138b0*/  @!P1 ST.E.128 [R6.64], R72 ;  /* 0x0000004806009985 */ /* 0x0003e8000c101d08 */
[----:B------:R1:W-:Y:S01]  /*138c0*/  @!P0 ST.E.128 [R2.64], R68 ;  /* 0x0000004402008985 */ /* 0x0003e2000c101d08 */
[----:B------:R-:W-:-:S13]  /*138d0*/  ISETP.GE.AND P0, PT, R200, c[0x0][0x3c8], PT ;  /* 0x0000f200c8007a0c */ /* 0x000fda0003f06270 */
[----:B------:R-:W-:Y:S05]  /*138e0*/  @P0 BRA `(.L_x_294) ;  /* 0x00002b5000000947 */ /* 0x000fea0003800000 */
[----:B-1----:R-:W-:-:S04]  /*138f0*/  LEA R2, P0, R200, R0, 0x1 ;  /* 0x00000000c8027211 */ /* 0x002fc800078008ff */
[----:B------:R-:W-:-:S05]  /*13900*/  LEA.HI.X R3, R200, R4, R210, 0x1, P0 ;  /* 0x00000004c8037211 */ /* 0x000fca00000f0cd2 */
[----:B------:R1:W-:Y:S01]  /*13910*/  ST.E.128 [R2.64], R64 ;  /* 0x0000004002007985 */ /* 0x0003e2000c101d08 */
[----:B------:R-:W-:Y:S05]  /*13920*/  BRA `(.L_x_294) ;  /* 0x00002b1000007947 */ /* 0x000fea0003800000 */
.L_x_281:
[----:B------:R-:W-:Y:S02]  /*13930*/  IMAD R11, R11, c[0x0][0x408], RZ ;  /* 0x000102000b0b7a24 */ /* 0x000fe400078e02ff */
[----:B-1----:R-:W-:-:S04]  /*13940*/  IMAD.WIDE.U32 R6, R2, c[0x0][0x408], RZ ;  /* 0x0001020002067a25 */ /* 0x002fc800078e00ff */
[----:B------:R-:W-:Y:S01]  /*13950*/  IMAD R11, R2, c[0x0][0x40c], R11 ;  /* 0x00010300020b7a24 */ /* 0x000fe200078e020b */
[----:B------:R-:W-:-:S04]  /*13960*/  SHF.R.S32.HI R2, RZ, 0x1f, R0 ;  /* 0x0000001fff027819 */ /* 0x000fc80000011400 */
[----:B------:R-:W-:Y:S01]  /*13970*/  IADD3 R7, R7, R11, RZ ;  /* 0x0000000b07077210 */ /* 0x000fe20007ffe0ff */
[----:B------:R-:W-:-:S04]  /*13980*/  IMAD R2, R2, c[0x0][0x440], RZ ;  /* 0x0001100002027a24 */ /* 0x000fc800078e02ff */
[----:B------:R-:W-:-:S04]  /*13990*/  IMAD.WIDE.U32 R6, R4, c[0x0][0x438], R6 ;  /* 0x00010e0004067a25 */ /* 0x000fc800078e0006 */
[----:B------:R-:W-:Y:S01]  /*139a0*/  IMAD R5, R4, c[0x0][0x43c], R7 ;  /* 0x00010f0004057a24 */ /* 0x000fe200078e0207 */
[----:B------:R-:W-:-:S05]  /*139b0*/  MOV R4, R6 ;  /* 0x0000000600047202 */ /* 0x000fca0000000f00 */
[----:B------:R-:W-:-:S04]  /*139c0*/  IMAD.WIDE.U32 R4, R0, c[0x0][0x440], R4 ;  /* 0x0001100000047a25 */ /* 0x000fc800078e0004 */
[----:B------:R-:W-:Y:S02]  /*139d0*/  IMAD R0, R0, c[0x0][0x444], R2 ;  /* 0x0001110000007a24 */ /* 0x000fe400078e0202 */
[----:B------:R-:W-:-:S03]  /*139e0*/  @P3 IMAD.HI.U32 R2, R3, c[0x0][0x4ec], RZ ;  /* 0x00013b0003023a27 */ /* 0x000fc600078e00ff */
[----:B------:R-:W-:Y:S02]  /*139f0*/  IADD3 R5, R5, R0, RZ ;  /* 0x0000000005057210 */ /* 0x000fe40007ffe0ff */
[----:B------:R-:W-:Y:S02]  /*13a00*/  MOV R0, R3 ;  /* 0x0000000300007202 */ /* 0x000fe40000000f00 */
[----:B------:R-:W-:Y:S01]  /*13a10*/  @P3 SHF.R.U32.HI R0, RZ, c[0x0][0x4f0], R2 ;  /* 0x00013c00ff003a19 */ /* 0x000fe20000011602 */
[----:B------:R-:W-:-:S03]  /*13a20*/  IMAD.WIDE.U32 R4, R246, c[0x0][0x448], R4 ;  /* 0x00011200f6047a25 */ /* 0x000fc600078e0004 */
[----:B------:R-:W-:Y:S01]  /*13a30*/  SHF.R.S32.HI R2, RZ, 0x1f, R0 ;  /* 0x0000001fff027819 */ /* 0x000fe20000011400 */
[----:B------:R-:W-:Y:S01]  /*13a40*/  IMAD R5, R246, c[0x0][0x44c], R5 ;  /* 0x00011300f6057a24 */ /* 0x000fe200078e0205 */
[----:B------:R-:W-:-:S03]  /*13a50*/  IADD3 R6, -R0, RZ, RZ ;  /* 0x000000ff00067210 */ /* 0x000fc60007ffe1ff */
[----:B------:R-:W-:Y:S02]  /*13a60*/  IMAD R7, R2, c[0x0][0x430], RZ ;  /* 0x00010c0002077a24 */ /* 0x000fe400078e02ff */
[----:B------:R-:W-:Y:S02]  /*13a70*/  IMAD R6, R6, c[0x0][0x4e8], R3 ;  /* 0x00013a0006067a24 */ /* 0x000fe400078e0203 */
[----:B------:R-:W-:-:S04]  /*13a80*/  IMAD.WIDE.U32 R2, R0, c[0x0][0x430], R4 ;  /* 0x00010c0000027a25 */ /* 0x000fc800078e0004 */
[----:B------:R-:W-:-:S05]  /*13a90*/  IMAD R0, R0, c[0x0][0x434], R7 ;  /* 0x00010d0000007a24 */ /* 0x000fca00078e0207 */
[----:B------:R-:W-:Y:S02]  /*13aa0*/  IADD3 R3, R3, R0, RZ ;  /* 0x0000000003037210 */ /* 0x000fe40007ffe0ff */
[----:B------:R-:W-:-:S03]  /*13ab0*/  SHF.R.S32.HI R0, RZ, 0x1f, R6 ;  /* 0x0000001fff007819 */ /* 0x000fc60000011406 */
[----:B------:R-:W-:-:S04]  /*13ac0*/  IMAD.WIDE.U32 R2, R6, c[0x0][0x428], R2 ;  /* 0x00010a0006027a25 */ /* 0x000fc800078e0002 */
[----:B------:R-:W-:Y:S01]  /*13ad0*/  IMAD R0, R0, c[0x0][0x428], RZ ;  /* 0x00010a0000007a24 */ /* 0x000fe200078e02ff */
[----:B------:R-:W-:-:S03]  /*13ae0*/  LEA R12, P1, R2, c[0x0][0x400], 0x2 ;  /* 0x00010000020c7a11 */ /* 0x000fc600078210ff */
[----:B------:R-:W-:-:S05]  /*13af0*/  IMAD R6, R6, c[0x0][0x42c], R0 ;  /* 0x00010b0006067a24 */ /* 0x000fca00078e0200 */
[----:B------:R-:W-:-:S04]  /*13b00*/  IADD3 R6, R3, R6, RZ ;  /* 0x0000000603067210 */ /* 0x000fc80007ffe0ff */
[----:B------:R-:W-:Y:S01]  /*13b10*/  LEA.HI.X R5, R2, c[0x0][0x404], R6, 0x2, P1 ;  /* 0x0001010002057a11 */ /* 0x000fe200008f1406 */
[----:B------:R-:W-:Y:S05]  /*13b20*/  BRA.DIV ~URZ, `(.L_x_295) ;  /* 0x000044f27f007947 */ /* 0x000fea000b800000 */
[----:B------:R1:W2:Y:S02]  /*13b30*/  SHFL.IDX PT, R4, R5, RZ, 0x1c1f ;  /* 0x001c1fff05047589 */ /* 0x0002a400000e0000 */
.L_x_359:
[----:B------:R-:W-:Y:S05]  /*13b40*/  BRA.DIV ~URZ, `(.L_x_296) ;  /* 0x000045427f007947 */ /* 0x000fea000b800000 */
[----:B------:R3:W4:Y:S02]  /*13b50*/  SHFL.IDX PT, R0, R12, RZ, 0x1c1f ;  /* 0x001c1fff0c007589 */ /* 0x00072400000e0000 */
.L_x_360:
[----:B------:R-:W-:Y:S01]  /*13b60*/  BSSY B0, `(.L_x_297) ;  /* 0x00000d6000007945 */ /* 0x000fe20003800000 */
[----:B------:R-:W-:Y:S05]  /*13b70*/  @P0 BRA `(.L_x_298) ;  /* 0x00000d4000000947 */ /* 0x000fea0003800000 */
[C---:B------:R-:W-:Y:S02]  /*13b80*/  ISETP.GE.AND P0, PT, R249.reuse, c[0x0][0x3c8], PT ;  /* 0x0000f200f9007a0c */ /* 0x040fe40003f06270 */
[C---:B------:R-:W-:Y:S02]  /*13b90*/  IADD3 R8, R249.reuse, 0x8, RZ ;  /* 0x00000008f9087810 */ /* 0x040fe40007ffe0ff */
[C---:B------:R-:W-:Y:S02]  /*13ba0*/  IADD3 R9, R249.reuse, 0x8, RZ ;  /* 0x00000008f9097810 */ /* 0x040fe40007ffe0ff */
[----:B------:R-:W-:Y:S02]  /*13bb0*/  IADD3 R7, R249, 0x10, RZ ;  /* 0x00000010f9077810 */ /* 0x000fe40007ffe0ff */
[----:B------:R-:W-:-:S02]  /*13bc0*/  SHF.R.S32.HI R9, RZ, 0x1f, R9 ;  /* 0x0000001fff097819 */ /* 0x000fc40000011409 */
[C---:B------:R-:W-:Y:S02]  /*13bd0*/  IADD3 R6, R249.reuse, 0x18, RZ ;  /* 0x00000018f9067810 */ /* 0x040fe40007ffe0ff */
[C---:B------:R-:W-:Y:S01]  /*13be0*/  IADD3 R14, R249.reuse, 0x60, RZ ;  /* 0x00000060f90e7810 */ /* 0x040fe20007ffe0ff */
[----:B----4-:R-:W-:Y:S01]  /*13bf0*/  @!P0 IMAD.MOV.U32 R2, RZ, RZ, R0 ;  /* 0x000000ffff028224 */ /* 0x010fe200078e0000 */
[----:B------:R-:W-:Y:S01]  /*13c00*/  ISETP.GE.AND P2, PT, R6, c[0x0][0x3c8], PT ;  /* 0x0000f20006007a0c */ /* 0x000fe20003f46270 */
[----:B--2---:R-:W-:Y:S01]  /*13c10*/  @!P0 IMAD.MOV.U32 R3, RZ, RZ, R4 ;  /* 0x000000ffff038224 */ /* 0x004fe200078e0004 */
[----:B------:R-:W-:Y:S02]  /*13c20*/  ISETP.GE.AND P3, PT, R14, c[0x0][0x3c8], PT ;  /* 0x0000f2000e007a0c */ /* 0x000fe40003f66270 */
[C---:B------:R-:W-:Y:S01]  /*13c30*/  IADD3 R10, R249.reuse, 0x70, RZ ;  /* 0x00000070f90a7810 */ /* 0x040fe20007ffe0ff */
[C---:B------:R-:W-:Y:S01]  /*13c40*/  @!P0 IMAD.WIDE R2, R249.reuse, 0x4, R2 ;  /* 0x00000004f9028825 */ /* 0x040fe200078e0202 */
[----:B------:R-:W-:-:S02]  /*13c50*/  IADD3 R15, R249, 0x60, RZ ;  /* 0x00000060f90f7810 */ /* 0x000fc40007ffe0ff */
[----:B------:R-:W-:Y:S02]  /*13c60*/  ISETP.GE.AND P4, PT, R10, c[0x0][0x3c8], PT ;  /* 0x0000f2000a007a0c */ /* 0x000fe40003f86270 */
[----:B------:R2:W-:Y:S01]  /*13c70*/  @!P0 ST.E.64 [R2.64], R132 ;  /* 0x0000008402008985 */ /* 0x0005e2000c101b08 */
[----:B------:R-:W-:Y:S02]  /*13c80*/  ISETP.GE.AND P0, PT, R8, c[0x0][0x3c8], PT ;  /* 0x0000f20008007a0c */ /* 0x000fe40003f06270 */
[----:B------:R-:W-:Y:S02]  /*13c90*/  SHF.R.S32.HI R15, RZ, 0x1f, R15 ;  /* 0x0000001fff0f7819 */ /* 0x000fe4000001140f */
[C---:B------:R-:W-:Y:S02]  /*13ca0*/  IADD3 R11, R249.reuse, 0x68, RZ ;  /* 0x00000068f90b7810 */ /* 0x040fe40007ffe0ff */
[----:B------:R-:W-:Y:S02]  /*13cb0*/  IADD3 R16, R249, 0xa0, RZ ;  /* 0x000000a0f9107810 */ /* 0x000fe40007ffe0ff */
[----:B------:R-:W-:-:S02]  /*13cc0*/  SHF.R.S32.HI R11, RZ, 0x1f, R11 ;  /* 0x0000001fff0b7819 */ /* 0x000fc4000001140b */
[----:B------:R-:W-:Y:S02]  /*13cd0*/  SHF.R.S32.HI R16, RZ, 0x1f, R16 ;  /* 0x0000001fff107819 */ /* 0x000fe40000011410 */
[----:B------:R-:W-:-:S04]  /*13ce0*/  IADD3 R17, R249, 0xc8, RZ ;  /* 0x000000c8f9117810 */ /* 0x000fc80007ffe0ff */
[----:B------:R-:W-:Y:S02]  /*13cf0*/  SHF.R.S32.HI R17, RZ, 0x1f, R17 ;  /* 0x0000001fff117819 */ /* 0x000fe40000011411 */
[----:B--2---:R-:W-:-:S04]  /*13d00*/  @!P0 LEA R2, P1, R8, R0, 0x2 ;  /* 0x0000000008028211 */ /* 0x004fc800078210ff */
[----:B------:R-:W-:Y:S02]  /*13d10*/  @!P0 LEA.HI.X R3, R8, R4, R9, 0x2, P1 ;  /* 0x0000000408038211 */ /* 0x000fe400008f1409 */
[C---:B------:R-:W-:Y:S02]  /*13d20*/  IADD3 R8, R249.reuse, 0x10, RZ ;  /* 0x00000010f9087810 */ /* 0x040fe40007ffe0ff */
[----:B------:R-:W-:Y:S01]  /*13d30*/  IADD3 R9, R249, 0x30, RZ ;  /* 0x00000030f9097810 */ /* 0x000fe20007ffe0ff */
[----:B------:R2:W-:Y:S01]  /*13d40*/  @!P0 ST.E.64 [R2.64], R152 ;  /* 0x0000009802008985 */ /* 0x0005e2000c101b08 */
[----:B------:R-:W-:Y:S02]  /*13d50*/  ISETP.GE.AND P0, PT, R7, c[0x0][0x3c8], PT ;  /* 0x0000f20007007a0c */ /* 0x000fe40003f06270 */
[----:B------:R-:W-:Y:S02]  /*13d60*/  SHF.R.S32.HI R8, RZ, 0x1f, R8 ;  /* 0x0000001fff087819 */ /* 0x000fe40000011408 */
[----:B------:R-:W-:-:S09]  /*13d70*/  SHF.R.S32.HI R9, RZ, 0x1f, R9 ;  /* 0x0000001fff097819 */ /* 0x000fd20000011409 */
[----:B--2---:R-:W-:-:S04]  /*13d80*/  @!P0 LEA R2, P1, R7, R0, 0x2 ;  /* 0x0000000007028211 */ /* 0x004fc800078210ff */
[----:B------:R-:W-:Y:S02]  /*13d90*/  @!P0 LEA.HI.X R3, R7, R4, R8, 0x2, P1 ;  /* 0x0000000407038211 */ /* 0x000fe400008f1408 */
[C---:B------:R-:W-:Y:S02]  /*13da0*/  IADD3 R7, R249.reuse, 0x18, RZ ;  /* 0x00000018f9077810 */ /* 0x040fe40007ffe0ff */
[----:B------:R-:W-:Y:S01]  /*13db0*/  ISETP.GE.AND P1, PT, R248, c[0x0][0x3c8], PT ;  /* 0x0000f200f8007a0c */ /* 0x000fe20003f26270 */
[----:B------:R2:W-:Y:S01]  /*13dc0*/  @!P0 ST.E.64 [R2.64], R148 ;  /* 0x0000009402008985 */ /* 0x0005e2000c101b08 */
[----:B------:R-:W-:Y:S02]  /*13dd0*/  SHF.R.S32.HI R7, RZ, 0x1f, R7 ;  /* 0x0000001fff077819 */ /* 0x000fe40000011407 */
[----:B------:R-:W-:Y:S02]  /*13de0*/  IADD3 R8, R249, 0x30, RZ ;  /* 0x00000030f9087810 */ /* 0x000fe40007ffe0ff */
[----:B--2---:R-:W-:-:S04]  /*13df0*/  @!P2 LEA R2, P0, R6, R0, 0x2 ;  /* 0x000000000602a211 */ /* 0x004fc800078010ff */
[----:B------:R-:W-:Y:S02]  /*13e00*/  @!P2 LEA.HI.X R3, R6, R4, R7, 0x2, P0 ;  /* 0x000000040603a211 */ /* 0x000fe400000f1407 */
[----:B------:R-:W-:Y:S02]  /*13e10*/  SHF.R.S32.HI R6, RZ, 0x1f, R248 ;  /* 0x0000001fff067819 */ /* 0x000fe400000114f8 */
[----:B------:R-:W-:Y:S01]  /*13e20*/  IADD3 R7, R249, 0x38, RZ ;  /* 0x00000038f9077810 */ /* 0x000fe20007ffe0ff */
[----:B------:R2:W-:Y:S01]  /*13e30*/  @!P2 ST.E.64 [R2.64], R144 ;  /* 0x000000900200a985 */ /* 0x0005e2000c101b08 */
[----:B------:R-:W-:Y:S02]  /*13e40*/  ISETP.GE.AND P2, PT, R247, c[0x0][0x3c8], PT ;  /* 0x0000f200f7007a0c */ /* 0x000fe40003f46270 */
[----:B--2---:R-:W-:-:S04]  /*13e50*/  @!P1 LEA R2, P0, R248, R0, 0x2 ;  /* 0x00000000f8029211 */ /* 0x004fc800078010ff */
[----:B------:R-:W-:Y:S02]  /*13e60*/  @!P1 LEA.HI.X R3, R248, R4, R6, 0x2, P0 ;  /* 0x00000004f8039211 */ /* 0x000fe400000f1406 */
[----:B------:R-:W-:-:S03]  /*13e70*/  SHF.R.S32.HI R6, RZ, 0x1f, R247 ;  /* 0x0000001fff067819 */ /* 0x000fc600000114f7 */
[----:B------:R2:W-:Y:S01]  /*13e80*/  @!P1 ST.E.64 [R2.64], R156 ;  /* 0x0000009c02009985 */ /* 0x0005e2000c101b08 */
[----:B------:R-:W-:Y:S02]  /*13e90*/  ISETP.GE.AND P1, PT, R8, c[0x0][0x3c8], PT ;  /* 0x0000f20008007a0c */ /* 0x000fe40003f26270 */
[----:B--2---:R-:W-:-:S04]  /*13ea0*/  @!P2 LEA R2, P0, R247, R0, 0x2 ;  /* 0x00000000f702a211 */ /* 0x004fc800078010ff */
[----:B------:R-:W-:Y:S02]  /*13eb0*/  @!P2 LEA.HI.X R3, R247, R4, R6, 0x2, P0 ;  /* 0x00000004f703a211 */ /* 0x000fe400000f1406 */
[----:B------:R-:W-:-:S03]  /*13ec0*/  IADD3 R6, R249, 0x40, RZ ;  /* 0x00000040f9067810 */ /* 0x000fc60007ffe0ff */
[----:B------:R2:W-:Y:S01]  /*13ed0*/  @!P2 ST.E.64 [R2.64], R24 ;  /* 0x000000180200a985 */ /* 0x0005e2000c101b08 */
[----:B------:R-:W-:Y:S02]  /*13ee0*/  ISETP.GE.AND P2, PT, R7, c[0x0][0x3c8], PT ;  /* 0x0000f20007007a0c */ /* 0x000fe40003f46270 */
[----:B--2---:R-:W-:-:S04]  /*13ef0*/  @!P1 LEA R2, P0, R8, R0, 0x2 ;  /* 0x0000000008029211 */ /* 0x004fc800078010ff */
[----:B------:R-:W-:Y:S02]  /*13f00*/  @!P1 LEA.HI.X R3, R8, R4, R9, 0x2, P0 ;  /* 0x0000000408039211 */ /* 0x000fe400000f1409 */
[C---:B------:R-:W-:Y:S02]  /*13f10*/  IADD3 R9, R249.reuse, 0x38, RZ ;  /* 0x00000038f9097810 */ /* 0x040fe40007ffe0ff */
[----:B------:R-:W-:Y:S01]  /*13f20*/  IADD3 R8, R249, 0x48, RZ ;  /* 0x00000048f9087810 */ /* 0x000fe20007ffe0ff */
[----:B------:R2:W-:Y:S01]  /*13f30*/  @!P1 ST.E.64 [R2.64], R28 ;  /* 0x0000001c02009985 */ /* 0x0005e2000c101b08 */
[----:B------:R-:W-:Y:S02]  /*13f40*/  ISETP.GE.AND P1, PT, R6, c[0x0][0x3c8], PT ;  /* 0x0000f20006007a0c */ /* 0x000fe40003f26270 */
[----:B------:R-:W-:Y:S02]  /*13f50*/  SHF.R.S32.HI R9, RZ, 0x1f, R9 ;  /* 0x0000001fff097819 */ /* 0x000fe40000011409 */
[----:B--2---:R-:W-:-:S04]  /*13f60*/  @!P2 LEA R2, P0, R7, R0, 0x2 ;  /* 0x000000000702a211 */ /* 0x004fc800078010ff */
[----:B------:R-:W-:Y:S02]  /*13f70*/  @!P2 LEA.HI.X R3, R7, R4, R9, 0x2, P0 ;  /* 0x000000040703a211 */ /* 0x000fe400000f1409 */
[C---:B------:R-:W-:Y:S02]  /*13f80*/  IADD3 R9, R249.reuse, 0x40, RZ ;  /* 0x00000040f9097810 */ /* 0x040fe40007ffe0ff */
[----:B------:R-:W-:Y:S01]  /*13f90*/  IADD3 R7, R249, 0x50, RZ ;  /* 0x00000050f9077810 */ /* 0x000fe20007ffe0ff */
[----:B------:R2:W-:Y:S01]  /*13fa0*/  @!P2 ST.E.64 [R2.64], R32 ;  /* 0x000000200200a985 */ /* 0x0005e2000c101b08 */
[----:B------:R-:W-:Y:S02]  /*13fb0*/  SHF.R.S32.HI R9, RZ, 0x1f, R9 ;  /* 0x0000001fff097819 */ /* 0x000fe40000011409 */
        /* <DEDUP_REMOVED lines=24> */
[----:B------:R-:W-:-:S03]  /*14140*/  @!P3 LEA R6, P5, R14, R0, 0x2 ;  /* 0x000000000e06b211 */ /* 0x000fc600078a10ff */
[----:B------:R2:W-:Y:S01]  /*14150*/  @!P2 ST.E.64 [R2.64], R48 ;  /* 0x000000300200a985 */ /* 0x0005e2000c101b08 */
[----:B------:R-:W-:Y:S02]  /*14160*/  @!P3 LEA.HI.X R7, R14, R4, R15, 0x2, P5 ;  /* 0x000000040e07b211 */ /* 0x000fe400028f140f */
[----:B------:R-:W-:Y:S02]  /*14170*/  ISETP.GE.AND P2, PT, R8, c[0x0][0x3c8], PT ;  /* 0x0000f20008007a0c */ /* 0x000fe40003f46270 */
[C---:B------:R-:W-:Y:S01]  /*14180*/  IADD3 R14, R249.reuse, 0x80, RZ ;  /* 0x00000080f90e7810 */ /* 0x040fe20007ffe0ff */
[----:B------:R4:W-:Y:S01]  /*14190*/  @!P3 ST.E.64 [R6.64], R52 ;  /* 0x000000340600b985 */ /* 0x0009e2000c101b08 */
[----:B------:R-:W-:Y:S02]  /*141a0*/  IADD3 R15, R249, 0x70, RZ ;  /* 0x00000070f90f7810 */ /* 0x000fe40007ffe0ff */
[----:B------:R-:W-:Y:S02]  /*141b0*/  ISETP.GE.AND P3, PT, R14, c[0x0][0x3c8], PT ;  /* 0x0000f2000e007a0c */ /* 0x000fe40003f66270 */
[----:B------:R-:W-:-:S02]  /*141c0*/  SHF.R.S32.HI R15, RZ, 0x1f, R15 ;  /* 0x0000001fff0f7819 */ /* 0x000fc4000001140f */
[----:B--2---:R-:W-:-:S04]  /*141d0*/  @!P1 LEA R2, P0, R9, R0, 0x2 ;  /* 0x0000000009029211 */ /* 0x004fc800078010ff */
[----:B------:R-:W-:Y:S02]  /*141e0*/  @!P1 LEA.HI.X R3, R9, R4, R11, 0x2, P0 ;  /* 0x0000000409039211 */ /* 0x000fe400000f140b */
[C---:B------:R-:W-:Y:S02]  /*141f0*/  IADD3 R9, R249.reuse, 0x88, RZ ;  /* 0x00000088f9097810 */ /* 0x040fe40007ffe0ff */
[C---:B----4-:R-:W-:Y:S01]  /*14200*/  @!P4 LEA R6, P5, R10.reuse, R0, 0x2 ;  /* 0x000000000a06c211 */ /* 0x050fe200078a10ff */
[----:B------:R2:W-:Y:S01]  /*14210*/  @!P1 ST.E.64 [R2.64], R56 ;  /* 0x0000003802009985 */ /* 0x0005e2000c101b08 */
[----:B------:R-:W-:Y:S02]  /*14220*/  IADD3 R11, R249, 0x78, RZ ;  /* 0x00000078f90b7810 */ /* 0x000fe40007ffe0ff */
[----:B------:R-:W-:Y:S02]  /*14230*/  ISETP.GE.AND P1, PT, R9, c[0x0][0x3c8], PT ;  /* 0x0000f20009007a0c */ /* 0x000fe40003f26270 */
[----:B------:R-:W-:-:S02]  /*14240*/  @!P4 LEA.HI.X R7, R10, R4, R15, 0x2, P5 ;  /* 0x000000040a07c211 */ /* 0x000fc400028f140f */
[----:B------:R-:W-:Y:S02]  /*14250*/  SHF.R.S32.HI R11, RZ, 0x1f, R11 ;  /* 0x0000001fff0b7819 */ /* 0x000fe4000001140b */
[C---:B------:R-:W-:Y:S01]  /*14260*/  IADD3 R10, R249.reuse, 0x90, RZ ;  /* 0x00000090f90a7810 */ /* 0x040fe20007ffe0ff */
[----:B------:R4:W-:Y:S01]  /*14270*/  @!P4 ST.E.64 [R6.64], R60 ;  /* 0x0000003c0600c985 */ /* 0x0009e2000c101b08 */
[----:B------:R-:W-:Y:S02]  /*14280*/  IADD3 R15, R249, 0x80, RZ ;  /* 0x00000080f90f7810 */ /* 0x000fe40007ffe0ff */
[----:B------:R-:W-:Y:S02]  /*14290*/  ISETP.GE.AND P4, PT, R10, c[0x0][0x3c8], PT ;  /* 0x0000f2000a007a0c */ /* 0x000fe40003f86270 */
[----:B------:R-:W-:Y:S02]  /*142a0*/  SHF.R.S32.HI R15, RZ, 0x1f, R15 ;  /* 0x0000001fff0f7819 */ /* 0x000fe4000001140f */
[----:B--2---:R-:W-:-:S04]  /*142b0*/  @!P2 LEA R2, P0, R8, R0, 0x2 ;  /* 0x000000000802a211 */ /* 0x004fc800078010ff */
[----:B------:R-:W-:Y:S02]  /*142c0*/  @!P2 LEA.HI.X R3, R8, R4, R11, 0x2, P0 ;  /* 0x000000040803a211 */ /* 0x000fe400000f140b */
[C---:B------:R-:W-:Y:S02]  /*142d0*/  IADD3 R8, R249.reuse, 0x98, RZ ;  /* 0x00000098f9087810 */ /* 0x040fe40007ffe0ff */
[----:B------:R-:W-:Y:S01]  /*142e0*/  IADD3 R11, R249, 0x88, RZ ;  /* 0x00000088f90b7810 */ /* 0x000fe20007ffe0ff */
[----:B------:R2:W-:Y:S01]  /*142f0*/  @!P2 ST.E.64 [R2.64], R64 ;  /* 0x000000400200a985 */ /* 0x0005e2000c101b08 */
[----:B----4-:R-:W-:Y:S02]  /*14300*/  @!P3 LEA R6, P5, R14, R0, 0x2 ;  /* 0x000000000e06b211 */ /* 0x010fe400078a10ff */
        /* <DEDUP_REMOVED lines=13> */
[C---:B----4-:R-:W-:Y:S02]  /*143e0*/  @!P4 LEA R6, P5, R10.reuse, R0, 0x2 ;  /* 0x000000000a06c211 */ /* 0x050fe400078a10ff */
[----:B------:R-:W-:Y:S02]  /*143f0*/  ISETP.GE.AND P1, PT, R9, c[0x0][0x3c8], PT ;  /* 0x0000f20009007a0c */ /* 0x000fe40003f26270 */
[----:B------:R-:W-:-:S02]  /*14400*/  @!P4 LEA.HI.X R7, R10, R4, R14, 0x2, P5 ;  /* 0x000000040a07c211 */ /* 0x000fc400028f140e */
[----:B------:R-:W-:Y:S02]  /*14410*/  SHF.R.S32.HI R11, RZ, 0x1f, R11 ;  /* 0x0000001fff0b7819 */ /* 0x000fe4000001140b */
[C---:B------:R-:W-:Y:S01]  /*14420*/  IADD3 R10, R249.reuse, 0xb0, RZ ;  /* 0x000000b0f90a7810 */ /* 0x040fe20007ffe0ff */
[----:B------:R4:W-:Y:S01]  /*14430*/  @!P4 ST.E.64 [R6.64], R76 ;  /* 0x0000004c0600c985 */ /* 0x0009e2000c101b08 */
[----:B------:R-:W-:Y:S02]  /*14440*/  IADD3 R14, R249, 0xc0, RZ ;  /* 0x000000c0f90e7810 */ /* 0x000fe40007ffe0ff */
[----:B------:R-:W-:Y:S02]  /*14450*/  ISETP.GE.AND P4, PT, R10, c[0x0][0x3c8], PT ;  /* 0x0000f2000a007a0c */ /* 0x000fe40003f86270 */
        /* <DEDUP_REMOVED lines=11> */
[----:B------:R-:W-:Y:S02]  /*14510*/  ISETP.GE.AND P3, PT, R14, c[0x0][0x3c8], PT ;  /* 0x0000f2000e007a0c */ /* 0x000fe40003f66270 */
[----:B------:R-:W-:Y:S02]  /*14520*/  IADD3 R16, R249, 0xc8, RZ ;  /* 0x000000c8f9107810 */ /* 0x000fe40007ffe0ff */
        /* <DEDUP_REMOVED lines=8> */
[----:B------:R-:W-:-:S02]  /*145b0*/  SHF.R.S32.HI R9, RZ, 0x1f, R9 ;  /* 0x0000001fff097819 */ /* 0x000fc40000011409 */
[----:B------:R-:W-:Y:S02]  /*145c0*/  @!P4 LEA.HI.X R7, R10, R4, R15, 0x2, P5 ;  /* 0x000000040a07c211 */ /* 0x000fe400028f140f */
[----:B------:R-:W-:Y:S02]  /*145d0*/  ISETP.GE.AND P6, PT, R11, c[0x0][0x3c8], PT ;  /* 0x0000f2000b007a0c */ /* 0x000fe40003fc6270 */
[C---:B------:R-:W-:Y:S01]  /*145e0*/  IADD3 R15, R249.reuse, 0xc0, RZ ;  /* 0x000000c0f90f7810 */ /* 0x040fe20007ffe0ff */
[----:B------:R4:W-:Y:S01]  /*145f0*/  @!P4 ST.E.64 [R6.64], R92 ;  /* 0x0000005c0600c985 */ /* 0x0009e2000c101b08 */
[----:B------:R-:W-:Y:S02]  /*14600*/  IADD3 R10, R249, 0xd8, RZ ;  /* 0x000000d8f90a7810 */ /* 0x000fe40007ffe0ff */
[----:B------:R-:W-:Y:S02]  /*14610*/  SHF.R.S32.HI R15, RZ, 0x1f, R15 ;  /* 0x0000001fff0f7819 */ /* 0x000fe4000001140f */
[----:B------:R-:W-:-:S02]  /*14620*/  ISETP.GE.AND P5, PT, R10, c[0x0][0x3c8], PT ;  /* 0x0000f2000a007a0c */ /* 0x000fc40003fa6270 */
[----:B--2---:R-:W-:-:S04]  /*14630*/  @!P2 LEA R2, P0, R8, R0, 0x2 ;  /* 0x000000000802a211 */ /* 0x004fc800078010ff */
[----:B------:R-:W-:Y:S02]  /*14640*/  @!P2 LEA.HI.X R3, R8, R4, R9, 0x2, P0 ;  /* 0x000000040803a211 */ /* 0x000fe400000f1409 */
[----:B------:R-:W-:-:S03]  /*14650*/  @!P3 LEA R8, P0, R14, R0, 0x2 ;  /* 0x000000000e08b211 */ /* 0x000fc600078010ff */
[----:B------:R2:W-:Y:S01]  /*14660*/  @!P2 ST.E.64 [R2.64], R96 ;  /* 0x000000600200a985 */ /* 0x0005e2000c101b08 */
[----:B------:R-:W-:Y:S02]  /*14670*/  @!P3 LEA.HI.X R9, R14, R4, R15, 0x2, P0 ;  /* 0x000000040e09b211 */ /* 0x000fe400000f140f */
[C---:B------:R-:W-:Y:S02]  /*14680*/  IADD3 R15, R249.reuse, 0xd0, RZ ;  /* 0x000000d0f90f7810 */ /* 0x040fe40007ffe0ff */
[----:B------:R-:W-:Y:S01]  /*14690*/  IADD3 R14, R249, 0xe0, RZ ;  /* 0x000000e0f90e7810 */ /* 0x000fe20007ffe0ff */
[----:B------:R-:W-:Y:S01]  /*146a0*/  @!P3 ST.E.64 [R8.64], R160 ;  /* 0x000000a00800b985 */ /* 0x000fe2000c101b08 */
[----:B----4-:R-:W-:Y:S02]  /*146b0*/  @!P6 LEA R6, P0, R11, R0, 0x2 ;  /* 0x000000000b06e211 */ /* 0x010fe400078010ff */
[----:B------:R-:W-:Y:S02]  /*146c0*/  SHF.R.S32.HI R15, RZ, 0x1f, R15 ;  /* 0x0000001fff0f7819 */ /* 0x000fe4000001140f */
[----:B------:R-:W-:-:S02]  /*146d0*/  ISETP.GE.AND P4, PT, R14, c[0x0][0x3c8], PT ;  /* 0x0000f2000e007a0c */ /* 0x000fc40003f86270 */
[----:B------:R-:W-:Y:S02]  /*146e0*/  @!P6 LEA.HI.X R7, R11, R4, R15, 0x2, P0 ;  /* 0x000000040b07e211 */ /* 0x000fe400000f140f */
[C---:B------:R-:W-:Y:S02]  /*146f0*/  IADD3 R11, R249.reuse, 0xd8, RZ ;  /* 0x000000d8f90b7810 */ /* 0x040fe40007ffe0ff */
[----:B------:R-:W-:Y:S02]  /*14700*/  ISETP.GE.AND P0, PT, R250, c[0x0][0x3c8], PT ;  /* 0x0000f200fa007a0c */ /* 0x000fe40003f06270 */
[----:B------:R-:W-:Y:S02]  /*14710*/  SHF.R.S32.HI R11, RZ, 0x1f, R11 ;  /* 0x0000001fff0b7819 */ /* 0x000fe4000001140b */
[----:B------:R-:W-:-:S04]  /*14720*/  IADD3 R15, R249, 0xe0, RZ ;  /* 0x000000e0f90f7810 */ /* 0x000fc80007ffe0ff */
[----:B------:R-:W-:Y:S02]  /*14730*/  SHF.R.S32.HI R15, RZ, 0x1f, R15 ;  /* 0x0000001fff0f7819 */ /* 0x000fe4000001140f */
[----:B--2---:R-:W-:-:S04]  /*14740*/  @!P1 LEA R2, P2, R16, R0, 0x2 ;  /* 0x0000000010029211 */ /* 0x004fc800078410ff */
[----:B------:R-:W-:Y:S02]  /*14750*/  @!P1 LEA.HI.X R3, R16, R4, R17, 0x2, P2 ;  /* 0x0000000410039211 */ /* 0x000fe400010f1411 */
[----:B------:R-:W-:Y:S02]  /*14760*/  ISETP.GE.AND P2, PT, R252, c[0x0][0x3c8], PT ;  /* 0x0000f200fc007a0c */ /* 0x000fe40003f46270 */
[----:B------:R-:W-:Y:S01]  /*14770*/  SHF.R.S32.HI R16, RZ, 0x1f, R252 ;  /* 0x0000001fff107819 */ /* 0x000fe200000114fc */
[----:B------:R2:W-:Y:S01]  /*14780*/  @!P1 ST.E.64 [R2.64], R100 ;  /* 0x0000006402009985 */ /* 0x0005e2000c101b08 */
[----:B------:R-:W-:-:S03]  /*14790*/  ISETP.GE.AND P1, PT, R251, c[0x0][0x3c8], PT ;  /* 0x0000f200fb007a0c */ /* 0x000fc60003f26270 */
[----:B------:R4:W-:Y:S01]  /*147a0*/  @!P6 ST.E.64 [R6.64], R104 ;  /* 0x000000680600e985 */ /* 0x0009e2000c101b08 */
[----:B--2---:R-:W-:-:S04]  /*147b0*/  @!P5 LEA R2, P3, R10, R0, 0x2 ;  /* 0x000000000a02d211 */ /* 0x004fc800078610ff */
[----:B------:R-:W-:Y:S02]  /*147c0*/  @!P5 LEA.HI.X R3, R10, R4, R11, 0x2, P3 ;  /* 0x000000040a03d211 */ /* 0x000fe400018f140b */
[-C--:B------:R-:W-:Y:S02]  /*147d0*/  @!P4 LEA R10, P6, R14, R0.reuse, 0x2 ;  /* 0x000000000e0ac211 */ /* 0x080fe400078c10ff */
[----:B------:R-:W-:Y:S01]  /*147e0*/  @!P2 LEA R8, P3, R252, R0, 0x2 ;  /* 0x00000000fc08a211 */ /* 0x000fe200078610ff */
[----:B------:R2:W-:Y:S01]  /*147f0*/  @!P5 ST.E.64 [R2.64], R108 ;  /* 0x0000006c0200d985 */ /* 0x0005e2000c101b08 */
[----:B------:R-:W-:Y:S02]  /*14800*/  @!P4 LEA.HI.X R11, R14, R4, R15, 0x2, P6 ;  /* 0x000000040e0bc211 */ /* 0x000fe400030f140f */
[----:B----4-:R-:W-:Y:S02]  /*14810*/  @!P1 LEA R6, P5, R251, R0, 0x2 ;  /* 0x00000000fb069211 */ /* 0x010fe400078a10ff */
[----:B------:R-:W-:Y:S01]  /*14820*/  SHF.R.S32.HI R15, RZ, 0x1f, R251 ;  /* 0x0000001fff0f7819 */ /* 0x000fe200000114fb */
[----:B------:R4:W-:Y:S01]  /*14830*/  @!P4 ST.E.64 [R10.64], R164 ;  /* 0x000000a40a00c985 */ /* 0x0009e2000c101b08 */
[----:B------:R-:W-:-:S02]  /*14840*/  @!P2 LEA.HI.X R9, R252, R4, R16, 0x2, P3 ;  /* 0x00000004fc09a211 */ /* 0x000fc400018f1410 */
[----:B------:R-:W-:Y:S02]  /*14850*/  SHF.R.S32.HI R14, RZ, 0x1f, R250 ;  /* 0x0000001fff0e7819 */ /* 0x000fe400000114fa */
[----:B------:R-:W-:Y:S01]  /*14860*/  @!P1 LEA.HI.X R7, R251, R4, R15, 0x2, P5 ;  /* 0x00000004fb079211 */ /* 0x000fe200028f140f */
[----:B------:R4:W-:Y:S04]  /*14870*/  @!P2 ST.E.64 [R8.64], R162 ;  /* 0x000000a20800a985 */ /* 0x0009e8000c101b08 */
[----:B------:R4:W-:Y:S01]  /*14880*/  @!P1 ST.E.64 [R6.64], R112 ;  /* 0x0000007006009985 */ /* 0x0009e2000c101b08 */
[----:B--2---:R-:W-:-:S04]  /*14890*/  @!P0 LEA R2, P3, R250, R0, 0x2 ;  /* 0x00000000fa028211 */ /* 0x004fc800078610ff */
[----:B------:R-:W-:-:S05]  /*148a0*/  @!P0 LEA.HI.X R3, R250, R4, R14, 0x2, P3 ;  /* 0x00000004fa038211 */ /* 0x000fca00018f140e */
[----:B------:R4:W-:Y:S04]  /*148b0*/  @!P0 ST.E.64 [R2.64], R20 ;  /* 0x0000001402008985 */ /* 0x0009e8000c101b08 */
.L_x_298:
[----:B------:R-:W-:Y:S05]  /*148c0*/  BSYNC B0 ;  /* 0x0000000000007941 */ /* 0x000fea0003800000 */
.L_x_297:
[----:B------:R-:W-:Y:S05]  /*148d0*/  BRA.DIV ~URZ, `(.L_x_299) ;  /* 0x000038227f007947 */ /* 0x000fea000b800000 */
[----:B--2---:R2:W1:Y:S04]  /*148e0*/  SHFL.IDX PT, R4, R5, 0x1, 0x1c1f ;  /* 0x003c1f0005047f89 */ /* 0x00446800000e0000 */
[----:B----4-:R2:W4:Y:S02]  /*148f0*/  SHFL.IDX PT, R0, R12, 0x1, 0x1c1f ;  /* 0x003c1f000c007f89 */ /* 0x01052400000e0000 */
.L_x_361:
[----:B------:R-:W-:-:S13]  /*14900*/  ISETP.NE.AND P0, PT, R13, RZ, PT ;  /* 0x000000ff0d00720c */ /* 0x000fda0003f05270 */
[----:B------:R-:W-:Y:S05]  /*14910*/  @P0 BRA `(.L_x_294) ;  /* 0x00001b2000000947 */ /* 0x000fea0003800000 */
[C---:B------:R-:W-:Y:S02]  /*14920*/  ISETP.GE.AND P3, PT, R249.reuse, c[0x0][0x3c8], PT ;  /* 0x0000f200f9007a0c */ /* 0x040fe40003f66270 */
[C---:B------:R-:W-:Y:S02]  /*14930*/  IADD3 R11, R249.reuse, 0x8, RZ ;  /* 0x00000008f90b7810 */ /* 0x040fe40007ffe0ff */
[----:B--23--:R-:W-:Y:S02]  /*14940*/  IADD3 R12, R249, 0x10, RZ ;  /* 0x00000010f90c7810 */ /* 0x00cfe40007ffe0ff */
[----:B------:R-:W-:Y:S02]  /*14950*/  ISETP.GE.AND P2, PT, R11, c[0x0][0x3c8], PT ;  /* 0x0000f2000b007a0c */ /* 0x000fe40003f46270 */
[----:B------:R-:W-:Y:S02]  /*14960*/  ISETP.GE.AND P1, PT, R12, c[0x0][0x3c8], PT ;  /* 0x0000f2000c007a0c */ /* 0x000fe40003f26270 */
[----:B------:R-:W-:-:S02]  /*14970*/  IADD3 R14, R249, 0x8, RZ ;  /* 0x00000008f90e7810 */ /* 0x000fc40007ffe0ff */
[C---:B------:R-:W-:Y:S01]  /*14980*/  IADD3 R10, R249.reuse, 0x18, RZ ;  /* 0x00000018f90a7810 */ /* 0x040fe20007ffe0ff */
[----:B----4-:R-:W-:Y:S01]  /*14990*/  @!P3 IMAD.MOV.U32 R2, RZ, RZ, R0 ;  /* 0x000000ffff02b224 */ /* 0x010fe200078e0000 */
[----:B------:R-:W-:Y:S01]  /*149a0*/  SHF.R.S32.HI R14, RZ, 0x1f, R14 ;  /* 0x0000001fff0e7819 */ /* 0x000fe2000001140e */
[----:B-1----:R-:W-:Y:S01]  /*149b0*/  @!P3 IMAD.MOV.U32 R3, RZ, RZ, R4 ;  /* 0x000000ffff03b224 */ /* 0x002fe200078e0004 */
[----:B------:R-:W-:Y:S02]  /*149c0*/  ISETP.GE.AND P0, PT, R10, c[0x0][0x3c8], PT ;  /* 0x0000f2000a007a0c */ /* 0x000fe40003f06270 */
[C---:B------:R-:W-:Y:S01]  /*149d0*/  IADD3 R5, R249.reuse, 0x30, RZ ;  /* 0x00000030f9057810 */ /* 0x040fe20007ffe0ff */
[----:B------:R-:W-:Y:S01]  /*149e0*/  @!P3 IMAD.WIDE R2, R249, 0x4, R2 ;  /* 0x00000004f902b825 */ /* 0x000fe200078e0202 */
[----:B------:R-:W-:Y:S02]  /*149f0*/  SHF.R.S32.HI R15, RZ, 0x1f, R247 ;  /* 0x0000001fff0f7819 */ /* 0x000fe400000114f7 */
[----:B------:R-:W-:-:S02]  /*14a00*/  @!P1 LEA R6, P4, R12, R0, 0x2 ;  /* 0x000000000c069211 */ /* 0x000fc400078810ff */
[----:B------:R1:W-:Y:S01]  /*14a10*/  @!P3 ST.E.64 [R2.64], R116 ;  /* 0x000000740200b985 */ /* 0x0003e2000c101b08 */
[----:B------:R-:W-:Y:S02]  /*14a20*/  @!P2 LEA R8, P3, R11, R0, 0x2 ;  /* 0x000000000b08a211 */ /* 0x000fe400078610ff */
[----:B------:R-:W-:Y:S02]  /*14a30*/  ISETP.GE.AND P6, PT, R5, c[0x0][0x3c8], PT ;  /* 0x0000f20005007a0c */ /* 0x000fe40003fc6270 */
[----:B------:R-:W-:Y:S02]  /*14a40*/  @!P2 LEA.HI.X R9, R11, R4, R14, 0x2, P3 ;  /* 0x000000040b09a211 */ /* 0x000fe400018f140e */
[C---:B------:R-:W-:Y:S02]  /*14a50*/  IADD3 R14, R249.reuse, 0x10, RZ ;  /* 0x00000010f90e7810 */ /* 0x040fe40007ffe0ff */
[----:B------:R-:W-:Y:S01]  /*14a60*/  IADD3 R11, R249, 0x18, RZ ;  /* 0x00000018f90b7810 */ /* 0x000fe20007ffe0ff */
[----:B------:R2:W-:Y:S01]  /*14a70*/  @!P2 ST.E.64 [R8.64], R154 ;  /* 0x0000009a0800a985 */ /* 0x0005e2000c101b08 */
[----:B------:R-:W-:-:S02]  /*14a80*/  SHF.R.S32.HI R14, RZ, 0x1f, R14 ;  /* 0x0000001fff0e7819 */ /* 0x000fc4000001140e */
[----:B------:R-:W-:Y:S02]  /*14a90*/  SHF.R.S32.HI R11, RZ, 0x1f, R11 ;  /* 0x0000001fff0b7819 */ /* 0x000fe4000001140b */
[----:B------:R-:W-:Y:S02]  /*14aa0*/  @!P1 LEA.HI.X R7, R12, R4, R14, 0x2, P4 ;  /* 0x000000040c079211 */ /* 0x000fe400020f140e */
[----:B------:R-:W-:Y:S02]  /*14ab0*/  ISETP.GE.AND P4, PT, R248, c[0x0][0x3c8], PT ;  /* 0x0000f200f8007a0c */ /* 0x000fe40003f86270 */
[C---:B------:R-:W-:Y:S01]  /*14ac0*/  IADD3 R14, R249.reuse, 0x40, RZ ;  /* 0x00000040f90e7810 */ /* 0x040fe20007ffe0ff */
[----:B------:R3:W-:Y:S01]  /*14ad0*/  @!P1 ST.E.64 [R6.64], R124 ;  /* 0x0000007c06009985 */ /* 0x0007e2000c101b08 */
[C---:B------:R-:W-:Y:S02]  /*14ae0*/  IADD3 R12, R249.reuse, 0x30, RZ ;  /* 0x00000030f90c7810 */ /* 0x040fe40007ffe0ff */
[----:B------:R-:W-:-:S02]  /*14af0*/  IADD3 R13, R249, 0x40, RZ ;  /* 0x00000040f90d7810 */ /* 0x000fc40007ffe0ff */
[----:B------:R-:W-:Y:S02]  /*14b00*/  SHF.R.S32.HI R12, RZ, 0x1f, R12 ;  /* 0x0000001fff0c7819 */ /* 0x000fe4000001140c */
[----:B------:R-:W-:Y:S02]  /*14b10*/  SHF.R.S32.HI R13, RZ, 0x1f, R13 ;  /* 0x0000001fff0d7819 */ /* 0x000fe4000001140d */
[----:B-1----:R-:W-:-:S04]  /*14b20*/  @!P0 LEA R2, P3, R10, R0, 0x2 ;  /* 0x000000000a028211 */ /* 0x002fc800078610ff */
[----:B------:R-:W-:Y:S02]  /*14b30*/  @!P0 LEA.HI.X R3, R10, R4, R11, 0x2, P3 ;  /* 0x000000040a038211 */ /* 0x000fe400018f140b */
[----:B------:R-:W-:Y:S02]  /*14b40*/  ISETP.GE.AND P3, PT, R247, c[0x0][0x3c8], PT ;  /* 0x0000f200f7007a0c */ /* 0x000fe40003f66270 */
[----:B------:R-:W-:Y:S01]  /*14b50*/  SHF.R.S32.HI R11, RZ, 0x1f, R248 ;  /* 0x0000001fff0b7819 */ /* 0x000fe200000114f8 */
[----:B------:R1:W-:Y:S01]  /*14b60*/  @!P0 ST.E.64 [R2.64], R120 ;  /* 0x0000007802008985 */ /* 0x0003e2000c101b08 */
[C---:B--2---:R-:W-:Y:S02]  /*14b70*/  @!P4 LEA R8, P0, R248.reuse, R0, 0x2 ;  /* 0x00000000f808c211 */ /* 0x044fe400078010ff */
[----:B------:R-:W-:Y:S02]  /*14b80*/  IADD3 R10, R249, 0x38, RZ ;  /* 0x00000038f90a7810 */ /* 0x000fe40007ffe0ff */
[----:B------:R-:W-:-:S02]  /*14b90*/  @!P4 LEA.HI.X R9, R248, R4, R11, 0x2, P0 ;  /* 0x00000004f809c211 */ /* 0x000fc400000f140b */
[C---:B------:R-:W-:Y:S02]  /*14ba0*/  ISETP.GE.AND P0, PT, R247.reuse, c[0x0][0x3c8], PT ;  /* 0x0000f200f7007a0c */ /* 0x040fe40003f06270 */
[----:B------:R-:W-:Y:S02]  /*14bb0*/  ISETP.GE.AND P4, PT, R14, c[0x0][0x3c8], PT ;  /* 0x0000f2000e007a0c */ /* 0x000fe40003f86270 */
[----:B---3--:R-:W-:Y:S02]  /*14bc0*/  @!P3 LEA R6, P1, R247, R0, 0x2 ;  /* 0x00000000f706b211 */ /* 0x008fe400078210ff */
[----:B------:R-:W-:Y:S02]  /*14bd0*/  ISETP.GE.AND P5, PT, R10, c[0x0][0x3c8], PT ;  /* 0x0000f2000a007a0c */ /* 0x000fe40003fa6270 */
[----:B------:R-:W-:-:S04]  /*14be0*/  IADD3 R11, R249, 0x48, RZ ;  /* 0x00000048f90b7810 */ /* 0x000fc80007ffe0ff */
[----:B------:R-:W-:-:S05]  /*14bf0*/  ISETP.GE.AND P3, PT, R11, c[0x0][0x3c8], PT ;  /* 0x0000f2000b007a0c */ /* 0x000fca0003f66270 */
[----:B------:R-:W-:Y:S02]  /*14c00*/  @!P0 LEA.HI.X R7, R247, R4, R15, 0x2, P1 ;  /* 0x00000004f7078211 */ /* 0x000fe400008f140f */
[----:B------:R-:W-:Y:S02]  /*14c10*/  ISETP.GE.AND P1, PT, R248, c[0x0][0x3c8], PT ;  /* 0x0000f200f8007a0c */ /* 0x000fe40003f26270 */
[----:B------:R-:W-:Y:S02]  /*14c20*/  IADD3 R15, R249, 0x58, RZ ;  /* 0x00000058f90f7810 */ /* 0x000fe40007ffe0ff */
[----:B-1----:R-:W-:-:S04]  /*14c30*/  @!P6 LEA R2, P2, R5, R0, 0x2 ;  /* 0x000000000502e211 */ /* 0x002fc800078410ff */
[----:B------:R-:W-:Y:S02]  /*14c40*/  @!P6 LEA.HI.X R3, R5, R4, R12, 0x2, P2 ;  /* 0x000000040503e211 */ /* 0x000fe400010f140c */
[C---:B------:R-:W-:Y:S02]  /*14c50*/  IADD3 R12, R249.reuse, 0x38, RZ ;  /* 0x00000038f90c7810 */ /* 0x040fe40007ffe0ff */
[----:B------:R-:W-:Y:S01]  /*14c60*/  IADD3 R5, R249, 0x50, RZ ;  /* 0x00000050f9057810 */ /* 0x000fe20007ffe0ff */
[----:B------:R1:W-:Y:S01]  /*14c70*/  @!P1 ST.E.64 [R8.64], R146 ;  /* 0x0000009208009985 */ /* 0x0003e2000c101b08 */
[----:B------:R-:W-:Y:S02]  /*14c80*/  SHF.R.S32.HI R12, RZ, 0x1f, R12 ;  /* 0x0000001fff0c7819 */ /* 0x000fe4000001140c */
[----:B------:R-:W-:Y:S01]  /*14c90*/  ISETP.GE.AND P1, PT, R15, c[0x0][0x3c8], PT ;  /* 0x0000f2000f007a0c */ /* 0x000fe20003f26270 */
[----:B------:R2:W-:Y:S01]  /*14ca0*/  @!P0 ST.E.64 [R6.64], R128 ;  /* 0x0000008006008985 */ /* 0x0005e2000c101b08 */
[----:B------:R-:W-:-:S03]  /*14cb0*/  ISETP.GE.AND P2, PT, R5, c[0x0][0x3c8], PT ;  /* 0x0000f20005007a0c */ /* 0x000fc60003f46270 */
[----:B------:R3:W-:Y:S01]  /*14cc0*/  @!P6 ST.E.64 [R2.64], R22 ;  /* 0x000000160200e985 */ /* 0x0007e2000c101b08 */
[-C--:B-1----:R-:W-:Y:S02]  /*14cd0*/  @!P5 LEA R8, P0, R10, R0.reuse, 0x2 ;  /* 0x000000000a08d211 */ /* 0x082fe400078010ff */
[----:B--2---:R-:W-:Y:S02]  /*14ce0*/  @!P4 LEA R6, P6, R14, R0, 0x2 ;  /* 0x000000000e06c211 */ /* 0x004fe400078c10ff */
[----:B------:R-:W-:Y:S02]  /*14cf0*/  @!P5 LEA.HI.X R9, R10, R4, R12, 0x2, P0 ;  /* 0x000000040a09d211 */ /* 0x000fe400000f140c */
[C---:B------:R-:W-:Y:S02]  /*14d00*/  IADD3 R12, R249.reuse, 0x48, RZ ;  /* 0x00000048f90c7810 */ /* 0x040fe40007ffe0ff */
[----:B------:R-:W-:Y:S01]  /*14d10*/  IADD3 R10, R249, 0x60, RZ ;  /* 0x00000060f90a7810 */ /* 0x000fe20007ffe0ff */
[----:B------:R1:W-:Y:S01]  /*14d20*/  @!P5 ST.E.64 [R8.64], R150 ;  /* 0x000000960800d985 */ /* 0x0003e2000c101b08 */
[----:B------:R-:W-:-:S05]  /*14d30*/  SHF.R.S32.HI R12, RZ, 0x1f, R12 ;  /* 0x0000001fff0c7819 */ /* 0x000fca000001140c */
[----:B---3--:R-:W-:-:S04]  /*14d40*/  P2R R2, PR, RZ, 0x40 ;  /* 0x00000040ff027803 */ /* 0x008fc80000000000 */
[----:B------:R-:W-:Y:S02]  /*14d50*/  ISETP.NE.AND P0, PT, R2, RZ, PT ;  /* 0x000000ff0200720c */ /* 0x000fe40003f05270 */
[C---:B------:R-:W-:Y:S02]  /*14d60*/  @!P3 LEA R2, P6, R11.reuse, R0, 0x2 ;  /* 0x000000000b02b211 */ /* 0x040fe400078c10ff */
[-C--:B------:R-:W-:Y:S02]  /*14d70*/  @!P4 LEA.HI.X R7, R14, R4.reuse, R13, 0x2, P0 ;  /* 0x000000040e07c211 */ /* 0x080fe400000f140d */
[----:B------:R-:W-:Y:S02]  /*14d80*/  @!P3 LEA.HI.X R3, R11, R4, R12, 0x2, P6 ;  /* 0x000000040b03b211 */ /* 0x000fe400030f140c */
[----:B------:R-:W-:Y:S01]  /*14d90*/  IADD3 R12, R249, 0x50, RZ ;  /* 0x00000050f90c7810 */ /* 0x000fe20007ffe0ff */
[----:B------:R2:W-:Y:S01]  /*14da0*/  @!P4 ST.E.64 [R6.64], R34 ;  /* 0x000000220600c985 */ /* 0x0005e2000c101b08 */
[----:B------:R-:W-:-:S02]  /*14db0*/  ISETP.GE.AND P0, PT, R10, c[0x0][0x3c8], PT ;  /* 0x0000f2000a007a0c */ /* 0x000fc40003f06270 */
[----:B------:R-:W-:Y:S01]  /*14dc0*/  SHF.R.S32.HI R12, RZ, 0x1f, R12 ;  /* 0x0000001fff0c7819 */ /* 0x000fe2000001140c */
[----:B------:R3:W-:Y:S01]  /*14dd0*/  @!P3 ST.E.64 [R2.64], R26 ;  /* 0x0000001a0200b985 */ /* 0x0007e2000c101b08 */
[C---:B------:R-:W-:Y:S02]  /*14de0*/  IADD3 R13, R249.reuse, 0x58, RZ ;  /* 0x00000058f90d7810 */ /* 0x040fe40007ffe0ff */
[----:B------:R-:W-:Y:S02]  /*14df0*/  IADD3 R11, R249, 0x68, RZ ;  /* 0x00000068f90b7810 */ /* 0x000fe40007ffe0ff */
[----:B------:R-:W-:Y:S02]  /*14e00*/  SHF.R.S32.HI R13, RZ, 0x1f, R13 ;  /* 0x0000001fff0d7819 */ /* 0x000fe4000001140d */
[----:B-1----:R-:W-:Y:S02]  /*14e10*/  @!P2 LEA R8, P3, R5, R0, 0x2 ;  /* 0x000000000508a211 */ /* 0x002fe400078610ff */
[----:B------:R-:W-:-:S02]  /*14e20*/  IADD3 R14, R249, 0x70, RZ ;  /* 0x00000070f90e7810 */ /* 0x000fc40007ffe0ff */
[----:B------:R-:W-:Y:S02]  /*14e30*/  @!P2 LEA.HI.X R9, R5, R4, R12, 0x2, P3 ;  /* 0x000000040509a211 */ /* 0x000fe400018f140c */
[C---:B------:R-:W-:Y:S02]  /*14e40*/  IADD3 R5, R249.reuse, 0x78, RZ ;  /* 0x00000078f9057810 */ /* 0x040fe40007ffe0ff */
[----:B------:R-:W-:Y:S01]  /*14e50*/  IADD3 R12, R249, 0x60, RZ ;  /* 0x00000060f90c7810 */ /* 0x000fe20007ffe0ff */
[----:B------:R1:W-:Y:S01]  /*14e60*/  @!P2 ST.E.64 [R8.64], R158 ;  /* 0x0000009e0800a985 */ /* 0x0003e2000c101b08 */
[----:B------:R-:W-:Y:S02]  /*14e70*/  ISETP.GE.AND P5, PT, R11, c[0x0][0x3c8], PT ;  /* 0x0000f2000b007a0c */ /* 0x000fe40003fa6270 */
[----:B------:R-:W-:Y:S02]  /*14e80*/  SHF.R.S32.HI R12, RZ, 0x1f, R12 ;  /* 0x0000001fff0c7819 */ /* 0x000fe4000001140c */
[----:B------:R-:W-:-:S02]  /*14e90*/  ISETP.GE.AND P4, PT, R14, c[0x0][0x3c8], PT ;  /* 0x0000f2000e007a0c */ /* 0x000fc40003f86270 */
[----:B--2---:R-:W-:-:S13]  /*14ea0*/  @!P1 LEA R6, P6, R15, R0, 0x2 ;  /* 0x000000000f069211 */ /* 0x004fda00078c10ff */
[----:B---3--:R-:W-:-:S04]  /*14eb0*/  P2R R2, PR, RZ, 0x40 ;  /* 0x00000040ff027803 */ /* 0x008fc80000000000 */
[----:B------:R-:W-:Y:S02]  /*14ec0*/  ISETP.NE.AND P3, PT, R2, RZ, PT ;  /* 0x000000ff0200720c */ /* 0x000fe40003f65270 */
[C---:B------:R-:W-:Y:S02]  /*14ed0*/  @!P0 LEA R2, P6, R10.reuse, R0, 0x2 ;  /* 0x000000000a028211 */ /* 0x040fe400078c10ff */
[-C--:B------:R-:W-:Y:S02]  /*14ee0*/  @!P1 LEA.HI.X R7, R15, R4.reuse, R13, 0x2, P3 ;  /* 0x000000040f079211 */ /* 0x080fe400018f140d */
[----:B------:R-:W-:Y:S02]  /*14ef0*/  ISETP.GE.AND P3, PT, R5, c[0x0][0x3c8], PT ;  /* 0x0000f20005007a0c */ /* 0x000fe40003f66270 */
[----:B------:R-:W-:Y:S01]  /*14f00*/  @!P0 LEA.HI.X R3, R10, R4, R12, 0x2, P6 ;  /* 0x000000040a038211 */ /* 0x000fe200030f140c */
[----:B------:R2:W-:Y:S01]  /*14f10*/  @!P1 ST.E.64 [R6.64], R42 ;  /* 0x0000002a06009985 */ /* 0x0005e2000c101b08 */
[----:B------:R-:W-:-:S02]  /*14f20*/  IADD3 R12, R249, 0x68, RZ ;  /* 0x00000068f90c7810 */ /* 0x000fc40007ffe0ff */
[----:B------:R-:W-:Y:S01]  /*14f30*/  IADD3 R13, R249, 0x88, RZ ;  /* 0x00000088f90d7810 */ /* 0x000fe20007ffe0ff */
[----:B------:R3:W-:Y:S01]  /*14f40*/  @!P0 ST.E.64 [R2.64], R30 ;  /* 0x0000001e02008985 */ /* 0x0007e2000c101b08 */
[----:B-1----:R-:W-:Y:S02]  /*14f50*/  @!P5 LEA R8, P0, R11, R0, 0x2 ;  /* 0x000000000b08d211 */ /* 0x002fe400078010ff */
[----:B------:R-:W-:Y:S02]  /*14f60*/  SHF.R.S32.HI R12, RZ, 0x1f, R12 ;  /* 0x0000001fff0c7819 */ /* 0x000fe4000001140c */
[----:B------:R-:W-:Y:S02]  /*14f70*/  IADD3 R15, R249, 0x70, RZ ;  /* 0x00000070f90f7810 */ /* 0x000fe40007ffe0ff */
[----:B------:R-:W-:Y:S02]  /*14f80*/  @!P5 LEA.HI.X R9, R11, R4, R12, 0x2, P0 ;  /* 0x000000040b09d211 */ /* 0x000fe400000f140c */
[----:B------:R-:W-:-:S02]  /*14f90*/  SHF.R.S32.HI R15, RZ, 0x1f, R15 ;  /* 0x0000001fff0f7819 */ /* 0x000fc4000001140f */
[C---:B------:R-:W-:Y:S01]  /*14fa0*/  IADD3 R12, R249.reuse, 0x78, RZ ;  /* 0x00000078f90c7810 */ /* 0x040fe20007ffe0ff */
[----:B------:R1:W-:Y:S01]  /*14fb0*/  @!P5 ST.E.64 [R8.64], R166 ;  /* 0x000000a60800d985 */ /* 0x0003e2000c101b08 */
[C---:B------:R-:W-:Y:S02]  /*14fc0*/  IADD3 R10, R249.reuse, 0x80, RZ ;  /* 0x00000080f90a7810 */ /* 0x040fe40007ffe0ff */
[----:B------:R-:W-:Y:S02]  /*14fd0*/  SHF.R.S32.HI R12, RZ, 0x1f, R12 ;  /* 0x0000001fff0c7819 */ /* 0x000fe4000001140c */
[----:B------:R-:W-:Y:S02]  /*14fe0*/  ISETP.GE.AND P2, PT, R10, c[0x0][0x3c8], PT ;  /* 0x0000f2000a007a0c */ /* 0x000fe40003f46270 */
[----:B------:R-:W-:-:S04]  /*14ff0*/  IADD3 R11, R249, 0x90, RZ ;  /* 0x00000090f90b7810 */ /* 0x000fc80007ffe0ff */
[----:B------:R-:W-:Y:S02]  /*15000*/  ISETP.GE.AND P0, PT, R11, c[0x0][0x3c8], PT ;  /* 0x0000f2000b007a0c */ /* 0x000fe40003f06270 */
[CC--:B--2---:R-:W-:Y:S02]  /*15010*/  @!P4 LEA R6, P6, R14.reuse, R0.reuse, 0x2 ;  /* 0x000000000e06c211 */ /* 0x0c4fe400078c10ff */
[----:B---3--:R-:W-:Y:S02]  /*15020*/  @!P3 LEA R2, P1, R5, R0, 0x2 ;  /* 0x000000000502b211 */ /* 0x008fe400078210ff */
[----:B------:R-:W-:Y:S02]  /*15030*/  @!P4 LEA.HI.X R7, R14, R4, R15, 0x2, P6 ;  /* 0x000000040e07c211 */ /* 0x000fe400030f140f */
[C---:B------:R-:W-:Y:S02]  /*15040*/  IADD3 R14, R249.reuse, 0xa0, RZ ;  /* 0x000000a0f90e7810 */ /* 0x040fe40007ffe0ff */
[----:B------:R-:W-:Y:S01]  /*15050*/  IADD3 R15, R249, 0x88, RZ ;  /* 0x00000088f90f7810 */ /* 0x000fe20007ffe0ff */
[----:B------:R2:W-:Y:S01]  /*15060*/  @!P4 ST.E.64 [R6.64], R50 ;  /* 0x000000320600c985 */ /* 0x0005e2000c101b08 */
[----:B------:R-:W-:-:S02]  /*15070*/  ISETP.GE.AND P4, PT, R14, c[0x0][0x3c8], PT ;  /* 0x0000f2000e007a0c */ /* 0x000fc40003f86270 */
[----:B------:R-:W-:-:S03]  /*15080*/  SHF.R.S32.HI R15, RZ, 0x1f, R15 ;  /* 0x0000001fff0f7819 */ /* 0x000fc6000001140f */
[----:B------:R-:W-:Y:S02]  /*15090*/  P2R R3, PR, RZ, 0x2 ;  /* 0x00000002ff037803 */ /* 0x000fe40000000000 */
[----:B------:R-:W-:Y:S02]  /*150a0*/  ISETP.GE.AND P1, PT, R13, c[0x0][0x3c8], PT ;  /* 0x0000f2000d007a0c */ /* 0x000fe40003f26270 */
[----:B------:R-:W-:-:S04]  /*150b0*/  ISETP.NE.AND P6, PT, R3, RZ, PT ;  /* 0x000000ff0300720c */ /* 0x000fc80003fc5270 */
[----:B------:R-:W-:Y:S02]  /*150c0*/  @!P3 LEA.HI.X R3, R5, R4, R12, 0x2, P6 ;  /* 0x000000040503b211 */ /* 0x000fe400030f140c */
[C---:B------:R-:W-:Y:S02]  /*150d0*/  IADD3 R12, R249.reuse, 0x80, RZ ;  /* 0x00000080f90c7810 */ /* 0x040fe40007ffe0ff */
[----:B------:R-:W-:Y:S01]  /*150e0*/  IADD3 R5, R249, 0x98, RZ ;  /* 0x00000098f9057810 */ /* 0x000fe20007ffe0ff */
[----:B------:R3:W-:Y:S01]  /*150f0*/  @!P3 ST.E.64 [R2.64], R38 ;  /* 0x000000260200b985 */ /* 0x0007e2000c101b08 */
[----:B-1----:R-:W-:Y:S02]  /*15100*/  @!P2 LEA R8, P3, R10, R0, 0x2 ;  /* 0x000000000a08a211 */ /* 0x002fe400078610ff */
[----:B------:R-:W-:Y:S02]  /*15110*/  SHF.R.S32.HI R12, RZ, 0x1f, R12 ;  /* 0x0000001fff0c7819 */ /* 0x000fe4000001140c */
[----:B------:R-:W-:-:S02]  /*15120*/  ISETP.GE.AND P5, PT, R5, c[0x0][0x3c8], PT ;  /* 0x0000f20005007a0c */ /* 0x000fc40003fa6270 */
[----:B------:R-:W-:Y:S02]  /*15130*/  @!P2 LEA.HI.X R9, R10, R4, R12, 0x2, P3 ;  /* 0x000000040a09a211 */ /* 0x000fe400018f140c */
[----:B------:R-:W-:Y:S02]  /*15140*/  IADD3 R12, R249, 0x90, RZ ;  /* 0x00000090f90c7810 */ /* 0x000fe40007ffe0ff */
[----:B--2---:R-:W-:Y:S01]  /*15150*/  @!P1 LEA R6, P6, R13, R0, 0x2 ;  /* 0x000000000d069211 */ /* 0x004fe200078c10ff */
[----:B------:R1:W-:Y:S01]  /*15160*/  @!P2 ST.E.64 [R8.64], R168 ;  /* 0x000000a80800a985 */ /* 0x0003e2000c101b08 */
[----:B------:R-:W-:Y:S02]  /*15170*/  SHF.R.S32.HI R12, RZ, 0x1f, R12 ;  /* 0x0000001fff0c7819 */ /* 0x000fe4000001140c */
[----:B------:R-:W-:-:S09]  /*15180*/  IADD3 R10, R249, 0xa8, RZ ;  /* 0x000000a8f90a7810 */ /* 0x000fd20007ffe0ff */
[----:B---3--:R-:W-:-:S04]  /*15190*/  P2R R2, PR, RZ, 0x40 ;  /* 0x00000040ff027803 */ /* 0x008fc80000000000 */
[----:B------:R-:W-:Y:S02]  /*151a0*/  ISETP.NE.AND P3, PT, R2, RZ, PT ;  /* 0x000000ff0200720c */ /* 0x000fe40003f65270 */
[----:B------:R-:W-:Y:S02]  /*151b0*/  @!P0 LEA R2, P6, R11, R0, 0x2 ;  /* 0x000000000b028211 */ /* 0x000fe400078c10ff */
[-C--:B------:R-:W-:Y:S02]  /*151c0*/  @!P1 LEA.HI.X R7, R13, R4.reuse, R15, 0x2, P3 ;  /* 0x000000040d079211 */ /* 0x080fe400018f140f */
[----:B------:R-:W-:Y:S02]  /*151d0*/  @!P0 LEA.HI.X R3, R11, R4, R12, 0x2, P6 ;  /* 0x000000040b038211 */ /* 0x000fe400030f140c */
[C---:B------:R-:W-:Y:S01]  /*151e0*/  IADD3 R12, R249.reuse, 0x98, RZ ;  /* 0x00000098f90c7810 */ /* 0x040fe20007ffe0ff */
[----:B------:R2:W-:Y:S01]  /*151f0*/  @!P1 ST.E.64 [R6.64], R58 ;  /* 0x0000003a06009985 */ /* 0x0005e2000c101b08 */
[----:B------:R-:W-:-:S02]  /*15200*/  IADD3 R13, R249, 0xb8, RZ ;  /* 0x000000b8f90d7810 */ /* 0x000fc40007ffe0ff */
[----:B------:R-:W-:Y:S01]  /*15210*/  ISETP.GE.AND P3, PT, R10, c[0x0][0x3c8], PT ;  /* 0x0000f2000a007a0c */ /* 0x000fe20003f66270 */
[----:B------:R3:W-:Y:S01]  /*15220*/  @!P0 ST.E.64 [R2.64], R46 ;  /* 0x0000002e02008985 */ /* 0x0007e2000c101b08 */
[----:B-1----:R-:W-:Y:S02]  /*15230*/  @!P5 LEA R8, P0, R5, R0, 0x2 ;  /* 0x000000000508d211 */ /* 0x002fe400078010ff */
[----:B------:R-:W-:Y:S02]  /*15240*/  SHF.R.S32.HI R12, RZ, 0x1f, R12 ;  /* 0x0000001fff0c7819 */ /* 0x000fe4000001140c */
[----:B------:R-:W-:Y:S02]  /*15250*/  IADD3 R15, R249, 0xa0, RZ ;  /* 0x000000a0f90f7810 */ /* 0x000fe40007ffe0ff */
[----:B------:R-:W-:Y:S02]  /*15260*/  ISETP.GE.AND P1, PT, R13, c[0x0][0x3c8], PT ;  /* 0x0000f2000d007a0c */ /* 0x000fe40003f26270 */
[----:B------:R-:W-:-:S02]  /*15270*/  @!P5 LEA.HI.X R9, R5, R4, R12, 0x2, P0 ;  /* 0x000000040509d211 */ /* 0x000fc400000f140c */
[C---:B------:R-:W-:Y:S02]  /*15280*/  IADD3 R11, R249.reuse, 0xb0, RZ ;  /* 0x000000b0f90b7810 */ /* 0x040fe40007ffe0ff */
[----:B------:R-:W-:Y:S01]  /*15290*/  SHF.R.S32.HI R15, RZ, 0x1f, R15 ;  /* 0x0000001fff0f7819 */ /* 0x000fe2000001140f */
[----:B------:R1:W-:Y:S01]  /*152a0*/  @!P5 ST.E.64 [R8.64], R170 ;  /* 0x000000aa0800d985 */ /* 0x0003e2000c101b08 */
[----:B------:R-:W-:Y:S02]  /*152b0*/  IADD3 R12, R249, 0xa8, RZ ;  /* 0x000000a8f90c7810 */ /* 0x000fe40007ffe0ff */
[----:B------:R-:W-:Y:S02]  /*152c0*/  ISETP.GE.AND P2, PT, R11, c[0x0][0x3c8], PT ;  /* 0x0000f2000b007a0c */ /* 0x000fe40003f46270 */
[----:B------:R-:W-:Y:S02]  /*152d0*/  SHF.R.S32.HI R12, RZ, 0x1f, R12 ;  /* 0x0000001fff0c7819 */ /* 0x000fe4000001140c */
[----:B------:R-:W-:-:S02]  /*152e0*/  IADD3 R5, R249, 0xc0, RZ ;  /* 0x000000c0f9057810 */ /* 0x000fc40007ffe0ff */
[----:B--2---:R-:W-:-:S13]  /*152f0*/  @!P4 LEA R6, P6, R14, R0, 0x2 ;  /* 0x000000000e06c211 */ /* 0x004fda00078c10ff */
[----:B---3--:R-:W-:-:S04]  /*15300*/  P2R R2, PR, RZ, 0x40 ;  /* 0x00000040ff027803 */ /* 0x008fc80000000000 */
[----:B------:R-:W-:Y:S02]  /*15310*/  ISETP.NE.AND P0, PT, R2, RZ, PT ;  /* 0x000000ff0200720c */ /* 0x000fe40003f05270 */
[----:B------:R-:W-:Y:S02]  /*15320*/  @!P3 LEA R2, P6, R10, R0, 0x2 ;  /* 0x000000000a02b211 */ /* 0x000fe400078c10ff */
[-C--:B------:R-:W-:Y:S02]  /*15330*/  @!P4 LEA.HI.X R7, R14, R4.reuse, R15, 0x2, P0 ;  /* 0x000000040e07c211 */ /* 0x080fe400000f140f */
[----:B------:R-:W-:Y:S02]  /*15340*/  @!P3 LEA.HI.X R3, R10, R4, R12, 0x2, P6 ;  /* 0x000000040a03b211 */ /* 0x000fe400030f140c */
[----:B------:R-:W-:Y:S01]  /*15350*/  ISETP.GE.AND P0, PT, R5, c[0x0][0x3c8], PT ;  /* 0x0000f20005007a0c */ /* 0x000fe20003f06270 */
[----:B------:R2:W-:Y:S01]  /*15360*/  @!P4 ST.E.64 [R6.64], R70 ;  /* 0x000000460600c985 */ /* 0x0005e2000c101b08 */
[----:B------:R-:W-:-:S02]  /*15370*/  IADD3 R14, R249, 0xb0, RZ ;  /* 0x000000b0f90e7810 */ /* 0x000fc40007ffe0ff */
[----:B------:R-:W-:Y:S01]  /*15380*/  IADD3 R12, R249, 0xc8, RZ ;  /* 0x000000c8f90c7810 */ /* 0x000fe20007ffe0ff */
[----:B------:R3:W-:Y:S01]  /*15390*/  @!P3 ST.E.64 [R2.64], R54 ;  /* 0x000000360200b985 */ /* 0x0007e2000c101b08 */
[C---:B-1----:R-:W-:Y:S02]  /*153a0*/  @!P2 LEA R8, P3, R11.reuse, R0, 0x2 ;  /* 0x000000000b08a211 */ /* 0x042fe400078610ff */
[----:B------:R-:W-:Y:S02]  /*153b0*/  SHF.R.S32.HI R14, RZ, 0x1f, R14 ;  /* 0x0000001fff0e7819 */ /* 0x000fe4000001140e */
[----:B------:R-:W-:Y:S02]  /*153c0*/  ISETP.GE.AND P5, PT, R12, c[0x0][0x3c8], PT ;  /* 0x0000f2000c007a0c */ /* 0x000fe40003fa6270 */
[----:B------:R-:W-:Y:S02]  /*153d0*/  @!P2 LEA.HI.X R9, R11, R4, R14, 0x2, P3 ;  /* 0x000000040b09a211 */ /* 0x000fe400018f140e */
[----:B------:R-:W-:-:S02]  /*153e0*/  IADD3 R11, R249, 0xc0, RZ ;  /* 0x000000c0f90b7810 */ /* 0x000fc40007ffe0ff */
[C---:B------:R-:W-:Y:S01]  /*153f0*/  IADD3 R14, R249.reuse, 0xb8, RZ ;  /* 0x000000b8f90e7810 */ /* 0x040fe20007ffe0ff */
[----:B------:R-:W-:Y:S01]  /*15400*/  @!P2 ST.E.64 [R8.64], R94 ;  /* 0x0000005e0800a985 */ /* 0x000fe2000c101b08 */
[----:B------:R-:W-:Y:S02]  /*15410*/  IADD3 R10, R249, 0xd0, RZ ;  /* 0x000000d0f90a7810 */ /* 0x000fe40007ffe0ff */
[----:B------:R-:W-:Y:S02]  /*15420*/  SHF.R.S32.HI R11, RZ, 0x1f, R11 ;  /* 0x0000001fff0b7819 */ /* 0x000fe4000001140b */
[----:B------:R-:W-:Y:S02]  /*15430*/  SHF.R.S32.HI R14, RZ, 0x1f, R14 ;  /* 0x0000001fff0e7819 */ /* 0x000fe4000001140e */
[-C--:B--2---:R-:W-:Y:S02]  /*15440*/  @!P1 LEA R6, P4, R13, R0.reuse, 0x2 ;  /* 0x000000000d069211 */ /* 0x084fe400078810ff */
[----:B---3--:R-:W-:-:S11]  /*15450*/  @!P0 LEA R2, P6, R5, R0, 0x2 ;  /* 0x0000000005028211 */ /* 0x008fd600078c10ff */
[----:B------:R-:W-:Y:S02]  /*15460*/  P2R R3, PR, RZ, 0x10 ;  /* 0x00000010ff037803 */ /* 0x000fe40000000000 */
[----:B------:R-:W-:Y:S02]  /*15470*/  ISETP.GE.AND P4, PT, R10, c[0x0][0x3c8], PT ;  /* 0x0000f2000a007a0c */ /* 0x000fe40003f86270 */
[----:B------:R-:W-:Y:S02]  /*15480*/  ISETP.NE.AND P3, PT, R3, RZ, PT ;  /* 0x000000ff0300720c */ /* 0x000fe40003f65270 */
[-C--:B------:R-:W-:Y:S02]  /*15490*/  @!P0 LEA.HI.X R3, R5, R4.reuse, R11, 0x2, P6 ;  /* 0x0000000405038211 */ /* 0x080fe400030f140b */
[----:B------:R-:W-:Y:S02]  /*154a0*/  @!P1 LEA.HI.X R7, R13, R4, R14, 0x2, P3 ;  /* 0x000000040d079211 */ /* 0x000fe400018f140e */
[----:B------:R-:W-:-:S02]  /*154b0*/  IADD3 R5, R249, 0xd8, RZ ;  /* 0x000000d8f9057810 */ /* 0x000fc40007ffe0ff */
[----:B------:R-:W-:Y:S01]  /*154c0*/  IADD3 R14, R249, 0xc8, RZ ;  /* 0x000000c8f90e7810 */ /* 0x000fe20007ffe0ff */
[----:B------:R1:W-:Y:S01]  /*154d0*/  @!P1 ST.E.64 [R6.64], R78 ;  /* 0x0000004e06009985 */ /* 0x0003e2000c101b08 */
[----:B------:R-:W-:Y:S02]  /*154e0*/  ISETP.GE.AND P3, PT, R5, c[0x0][0x3c8], PT ;  /* 0x0000f20005007a0c */ /* 0x000fe40003f66270 */
[----:B------:R-:W-:Y:S01]  /*154f0*/  SHF.R.S32.HI R14, RZ, 0x1f, R14 ;  /* 0x0000001fff0e7819 */ /* 0x000fe2000001140e */
[----:B------:R2:W-:Y:S01]  /*15500*/  @!P0 ST.E.64 [R2.64], R62 ;  /* 0x0000003e02008985 */ /* 0x0005e2000c101b08 */
[C---:B------:R-:W-:Y:S02]  /*15510*/  IADD3 R11, R249.reuse, 0xd0, RZ ;  /* 0x000000d0f90b7810 */ /* 0x040fe40007ffe0ff */
[----:B------:R-:W-:Y:S02]  /*15520*/  IADD3 R13, R249, 0xe0, RZ ;  /* 0x000000e0f90d7810 */ /* 0x000fe40007ffe0ff */
[----:B------:R-:W-:-:S02]  /*15530*/  SHF.R.S32.HI R11, RZ, 0x1f, R11 ;  /* 0x0000001fff0b7819 */ /* 0x000fc4000001140b */
[----:B------:R-:W-:Y:S02]  /*15540*/  ISETP.GE.AND P2, PT, R13, c[0x0][0x3c8], PT ;  /* 0x0000f2000d007a0c */ /* 0x000fe40003f46270 */
[----:B------:R-:W-:Y:S02]  /*15550*/  ISETP.GE.AND P1, PT, R252, c[0x0][0x3c8], PT ;  /* 0x0000f200fc007a0c */ /* 0x000fe40003f26270 */
[----:B-1----:R-:W-:-:S04]  /*15560*/  @!P5 LEA R6, P0, R12, R0, 0x2 ;  /* 0x000000000c06d211 */ /* 0x002fc800078010ff */
[----:B------:R-:W-:Y:S02]  /*15570*/  @!P5 LEA.HI.X R7, R12, R4, R14, 0x2, P0 ;  /* 0x000000040c07d211 */ /* 0x000fe400000f140e */
[C---:B--2---:R-:W-:Y:S02]  /*15580*/  @!P4 LEA R2, P6, R10.reuse, R0, 0x2 ;  /* 0x000000000a02c211 */ /* 0x044fe400078c10ff */
[----:B------:R-:W-:Y:S01]  /*15590*/  ISETP.GE.AND P0, PT, R251, c[0x0][0x3c8], PT ;  /* 0x0000f200fb007a0c */ /* 0x000fe20003f06270 */
[----:B------:R-:W-:Y:S01]  /*155a0*/  @!P5 ST.E.64 [R6.64], R82 ;  /* 0x000000520600d985 */ /* 0x000fe2000c101b08 */
[----:B------:R-:W-:Y:S02]  /*155b0*/  @!P4 LEA.HI.X R3, R10, R4, R11, 0x2, P6 ;  /* 0x000000040a03c211 */ /* 0x000fe400030f140b */
[----:B------:R-:W-:Y:S02]  /*155c0*/  @!P3 LEA R10, P5, R5, R0, 0x2 ;  /* 0x00000000050ab211 */ /* 0x000fe400078a10ff */
[C---:B------:R-:W-:Y:S01]  /*155d0*/  IADD3 R12, R249.reuse, 0xd8, RZ ;  /* 0x000000d8f90c7810 */ /* 0x040fe20007ffe0ff */
[----:B------:R1:W-:Y:S01]  /*155e0*/  @!P4 ST.E.64 [R2.64], R86 ;  /* 0x000000560200c985 */ /* 0x0003e2000c101b08 */
[----:B------:R-:W-:-:S02]  /*155f0*/  IADD3 R14, R249, 0xe0, RZ ;  /* 0x000000e0f90e7810 */ /* 0x000fc40007ffe0ff */
[----:B------:R-:W-:Y:S02]  /*15600*/  SHF.R.S32.HI R12, RZ, 0x1f, R12 ;  /* 0x0000001fff0c7819 */ /* 0x000fe4000001140c */
[----:B------:R-:W-:Y:S02]  /*15610*/  @!P2 LEA R8, P6, R13, R0, 0x2 ;  /* 0x000000000d08a211 */ /* 0x000fe400078c10ff */
[----:B------:R-:W-:-:S04]  /*15620*/  SHF.R.S32.HI R14, RZ, 0x1f, R14 ;  /* 0x0000001fff0e7819 */ /* 0x000fc8000001140e */
[----:B------:R-:W-:Y:S02]  /*15630*/  @!P2 LEA.HI.X R9, R13, R4, R14, 0x2, P6 ;  /* 0x000000040d09a211 */ /* 0x000fe400030f140e */
[----:B-1----:R-:W-:Y:S02]  /*15640*/  P2R R2, PR, RZ, 0x20 ;  /* 0x00000020ff027803 */ /* 0x002fe40000000000 */
[----:B------:R-:W-:Y:S02]  /*15650*/  @!P1 LEA R6, P5, R252, R0, 0x2 ;  /* 0x00000000fc069211 */ /* 0x000fe400078a10ff */
[----:B------:R-:W-:-:S04]  /*15660*/  ISETP.NE.AND P4, PT, R2, RZ, PT ;  /* 0x000000ff0200720c */ /* 0x000fc80003f85270 */
[----:B------:R-:W-:Y:S02]  /*15670*/  @!P3 LEA.HI.X R11, R5, R4, R12, 0x2, P4 ;  /* 0x00000004050bb211 */ /* 0x000fe400020f140c */
[----:B------:R-:W-:Y:S02]  /*15680*/  SHF.R.S32.HI R12, RZ, 0x1f, R252 ;  /* 0x0000001fff0c7819 */ /* 0x000fe400000114fc */
[----:B------:R-:W-:Y:S01]  /*15690*/  SHF.R.S32.HI R5, RZ, 0x1f, R251 ;  /* 0x0000001fff057819 */ /* 0x000fe200000114fb */
[----:B------:R1:W-:Y:S01]  /*156a0*/  @!P3 ST.E.64 [R10.64], R106 ;  /* 0x0000006a0a00b985 */ /* 0x0003e2000c101b08 */
[C---:B------:R-:W-:Y:S02]  /*156b0*/  @!P0 LEA R2, P4, R251.reuse, R0, 0x2 ;  /* 0x00000000fb028211 */ /* 0x040fe400078810ff */
[-C--:B------:R-:W-:Y:S01]  /*156c0*/  @!P1 LEA.HI.X R7, R252, R4.reuse, R12, 0x2, P5 ;  /* 0x00000004fc079211 */ /* 0x080fe200028f140c */
[----:B------:R1:W-:Y:S01]  /*156d0*/  @!P2 ST.E.64 [R8.64], R102 ;  /* 0x000000660800a985 */ /* 0x0003e2000c101b08 */
[----:B------:R-:W-:-:S03]  /*156e0*/  @!P0 LEA.HI.X R3, R251, R4, R5, 0x2, P4 ;  /* 0x00000004fb038211 */ /* 0x000fc600020f1405 */
[----:B------:R1:W-:Y:S04]  /*156f0*/  @!P1 ST.E.64 [R6.64], R90 ;  /* 0x0000005a06009985 */ /* 0x0003e8000c101b08 */
[----:B------:R1:W-:Y:S01]  /*15700*/  @!P0 ST.E.64 [R2.64], R74 ;  /* 0x0000004a02008985 */ /* 0x0003e2000c101b08 */
[----:B------:R-:W-:-:S13]  /*15710*/  ISETP.GE.AND P0, PT, R250, c[0x0][0x3c8], PT ;  /* 0x0000f200fa007a0c */ /* 0x000fda0003f06270 */
[----:B------:R-:W-:Y:S05]  /*15720*/  @P0 BRA `(.L_x_294) ;  /* 0x00000d1000000947 */ /* 0x000fea0003800000 */
[----:B------:R-:W-:Y:S02]  /*15730*/  SHF.R.S32.HI R5, RZ, 0x1f, R250 ;  /* 0x0000001fff057819 */ /* 0x000fe400000114fa */
[----:B-1----:R-:W-:-:S04]  /*15740*/  LEA R2, P0, R250, R0, 0x2 ;  /* 0x00000000fa027211 */ /* 0x002fc800078010ff */
[----:B------:R-:W-:-:S05]  /*15750*/  LEA.HI.X R3, R250, R4, R5, 0x2, P0 ;  /* 0x00000004fa037211 */ /* 0x000fca00000f1405 */
[----:B------:R1:W-:Y:S01]  /*15760*/  ST.E.64 [R2.64], R66 ;  /* 0x0000004202007985 */ /* 0x0003e2000c101b08 */
[----:B------:R-:W-:Y:S05]  /*15770*/  BRA `(.L_x_294) ;  /* 0x00000cc000007947 */ /* 0x000fea0003800000 */
.L_x_279:
[----:B------:R-:W-:Y:S01]  /*15780*/  ISETP.NE.U32.AND P0, PT, RZ, c[0x0][0x508], PT ;  /* 0x00014200ff007a0c */ /* 0x000fe20003f05070 */
[----:B------:R-:W-:Y:S01]  /*15790*/  IMAD.MOV.U32 R6, RZ, RZ, RZ ;  /* 0x000000ffff067224 */ /* 0x000fe200078e00ff */
[----:B------:R-:W-:Y:S01]  /*157a0*/  ISETP.NE.U32.AND P3, PT, RZ, c[0x0][0x500], PT ;  /* 0x00014000ff007a0c */ /* 0x000fe20003f65070 */
[----:B------:R-:W-:Y:S01]  /*157b0*/  IMAD.MOV.U32 R20, RZ, RZ, c[0x0][0x388] ;  /* 0x0000e200ff147624 */ /* 0x000fe200078e00ff */
[----:B------:R-:W-:Y:S02]  /*157c0*/  ISETP.NE.AND.EX P2, PT, RZ, c[0x0][0x50c], PT, P0 ;  /* 0x00014300ff007a0c */ /* 0x000fe40003f45300 */
[----:B------:R-:W-:Y:S02]  /*157d0*/  ISETP.NE.AND.EX P3, PT, RZ, c[0x0][0x504], PT, P3 ;  /* 0x00014100ff007a0c */ /* 0x000fe40003f65330 */
[----:B------:R-:W-:-:S04]  /*157e0*/  IADD3 R2, P1, R232, c[0x0][0x500], RZ ;  /* 0x00014000e8027a10 */ /* 0x000fc80007f3e0ff */
[----:B------:R-:W-:-:S05]  /*157f0*/  IADD3.X R3, R233, c[0x0][0x504], RZ, P1, !PT ;  /* 0x00014100e9037a10 */ /* 0x000fca0000ffe4ff */
[----:B-1----:R-:W-:Y:S02]  /*15800*/  @P2 IADD3 R4, P0, R232, c[0x0][0x508], RZ ;  /* 0x00014200e8042a10 */ /* 0x002fe40007f1e0ff */
[----:B------:R1:W5:Y:S02]  /*15810*/  @P3 LDG.E R6, [R2.64] ;  /* 0x0000000802063981 */ /* 0x000364000c1e1900 */
[----:B------:R-:W-:-:S05]  /*15820*/  @P2 IADD3.X R5, R233, c[0x0][0x50c], RZ, P0, !PT ;  /* 0x00014300e9052a10 */ /* 0x000fca00007fe4ff */
[----:B------:R1:W5:Y:S01]  /*15830*/  @P2 LDG.E R20, [R4.64] ;  /* 0x0000000804142981 */ /* 0x000362000c1e1900 */
[----:B------:R-:W-:-:S04]  /*15840*/  ISETP.NE.AND P0, PT, R239, RZ, PT ;  /* 0x000000ffef00720c */ /* 0x000fc80003f05270 */
[----:B------:R-:W-:Y:S01]  /*15850*/  SEL R19, R239, c[0x0][0x3d4], P0 ;  /* 0x0000f500ef137a07 */ /* 0x000fe20000000000 */
[----:B------:R-:W-:Y:S05]  /*15860*/  @P2 BRA `(.L_x_300) ;  /* 0x0000004000002947 */ /* 0x000fea0003800000 */
[----:B------:R-:W-:Y:S05]  /*15870*/  @!P3 BRA `(.L_x_300) ;  /* 0x000000300000b947 */ /* 0x000fea0003800000 */
[----:B------:R2:W3:Y:S04]  /*15880*/  LDG.E R0, [R2.64] ;  /* 0x0000000802007981 */ /* 0x0004e8000c1e1900 */
[----:B-12---:R-:W3:Y:S02]  /*15890*/  LDG.E R2, [R2.64+0x4] ;  /* 0x0000040802027981 */ /* 0x006ee4000c1e1900 */
[----:B---3-5:R-:W-:Y:S02]  /*158a0*/  IADD3 R20, -R0, R2, RZ ;  /* 0x0000000200147210 */ /* 0x028fe40007ffe1ff */
.L_x_300:
[----:B-1----:R-:W1:Y:S01]  /*158b0*/  S2R R2, SR_TID.X ;  /* 0x0000000000027919 */ /* 0x002e620000002100 */
[----:B------:R-:W-:Y:S01]  /*158c0*/  BSSY B0, `(.L_x_301) ;  /* 0x0000036000007945 */ /* 0x000fe20003800000 */
[----:B------:R-:W-:Y:S02]  /*158d0*/  LOP3.LUT R12, R230, 0xffff, RZ, 0xc0, !PT ;  /* 0x0000ffffe60c7812 */ /* 0x000fe400078ec0ff */
[----:B------:R-:W-:-:S02]  /*158e0*/  SEL R13, R234, RZ, !P3 ;  /* 0x000000ffea0d7207 */ /* 0x000fc40005800000 */
[----:B------:R-:W-:Y:S02]  /*158f0*/  SEL R21, R236, RZ, !P3 ;  /* 0x000000ffec157207 */ /* 0x000fe40005800000 */
[----:B-----5:R-:W-:Y:S02]  /*15900*/  SHF.R.S32.HI R18, RZ, 0x1f, R6 ;  /* 0x0000001fff127819 */ /* 0x020fe40000011406 */
[----:B-1----:R-:W-:-:S13]  /*15910*/  ISETP.GT.AND P0, PT, R2, 0x7f, PT ;  /* 0x0000007f0200780c */ /* 0x002fda0003f04270 */
[----:B------:R-:W-:Y:S05]  /*15920*/  @P0 BRA `(.L_x_302) ;  /* 0x000002f000000947 */ /* 0x000fea0003800000 */
[----:B------:R-:W-:Y:S01]  /*15930*/  IMAD R0, R20, c[0x0][0x4e8], RZ ;  /* 0x00013a0014007a24 */ /* 0x000fe200078e02ff */
[----:B------:R-:W-:-:S04]  /*15940*/  LEA R16, R229, R2, 0x7 ;  /* 0x00000002e5107211 */ /* 0x000fc800078e38ff */
[----:B------:R-:W-:-:S13]  /*15950*/  ISETP.GE.AND P0, PT, R16, R0, PT ;  /* 0x000000001000720c */ /* 0x000fda0003f06270 */
[----:B------:R-:W-:Y:S05]  /*15960*/  @P0 BRA `(.L_x_302) ;  /* 0x000002b000000947 */ /* 0x000fea0003800000 */
[----:B------:R-:W-:Y:S01]  /*15970*/  IMAD.MOV.U32 R0, RZ, RZ, 0x368 ;  /* 0x00000368ff007424 */ /* 0x000fe200078e00ff */
[----:B------:R-:W-:-:S04]  /*15980*/  ISETP.GT.AND P2, PT, R19, 0x1, PT ;  /* 0x000000011300780c */ /* 0x000fc80003f44270 */
[----:B------:R-:W-:-:S04]  /*15990*/  SEL R0, R0, 0x328, P2 ;  /* 0x0000032800007807 */ /* 0x000fc80001000000 */
[----:B------:R1:W2:Y:S08]  /*159a0*/  LDC.64 R8, c[0x0][R0+0x170] ;  /* 0x00005c0000087b82 */ /* 0x0002b00000000a00 */
[----:B------:R1:W3:Y:S08]  /*159b0*/  LDC.64 R4, c[0x0][R0+0x168] ;  /* 0x00005a0000047b82 */ /* 0x0002f00000000a00 */
[----:B------:R1:W4:Y:S08]  /*159c0*/  LDC.64 R14, c[0x0][R0+0x178] ;  /* 0x00005e00000e7b82 */ /* 0x0003300000000a00 */
[----:B------:R1:W5:Y:S02]  /*159d0*/  LDC.64 R10, c[0x0][R0+0x160] ;  /* 0x00005800000a7b82 */ /* 0x0003640000000a00 */
[----:B-1----:R-:W-:-:S02]  /*159e0*/  IMAD.MOV.U32 R0, RZ, RZ, c[0x0][0x4e8] ;  /* 0x00013a00ff007624 */ /* 0x002fc400078e00ff */
[-C--:B--2---:R-:W-:Y:S02]  /*159f0*/  IMAD R7, R9, R13.reuse, RZ ;  /* 0x0000000d09077224 */ /* 0x084fe400078e02ff */
[----:B------:R-:W-:Y:S01]  /*15a00*/  IMAD.WIDE.U32 R2, R8, R13, RZ ;  /* 0x0000000d08027225 */ /* 0x000fe200078e00ff */
[----:B------:R-:W-:Y:S02]  /*15a10*/  ISETP.NE.AND P0, PT, R0, 0x1, PT ;  /* 0x000000010000780c */ /* 0x000fe40003f05270 */
[----:B------:R-:W-:Y:S01]  /*15a20*/  MOV R0, R16 ;  /* 0x0000001000007202 */ /* 0x000fe20000000f00 */
[----:B------:R-:W-:Y:S01]  /*15a30*/  IMAD R8, R8, R21, R7 ;  /* 0x0000001508087224 */ /* 0x000fe200078e0207 */
[----:B------:R-:W-:Y:S01]  /*15a40*/  SEL R7, R246, RZ, P2 ;  /* 0x000000fff6077207 */ /* 0x000fe20001000000 */
[-C--:B---3--:R-:W-:Y:S02]  /*15a50*/  IMAD R9, R5, R12.reuse, RZ ;  /* 0x0000000c05097224 */ /* 0x088fe400078e02ff */
[----:B------:R-:W-:Y:S01]  /*15a60*/  IMAD.WIDE.U32 R4, R4, R12, RZ ;  /* 0x0000000c04047225 */ /* 0x000fe200078e00ff */
[----:B------:R-:W-:-:S03]  /*15a70*/  IADD3 R3, R3, R8, RZ ;  /* 0x0000000803037210 */ /* 0x000fc60007ffe0ff */
[----:B------:R-:W-:Y:S02]  /*15a80*/  IMAD.IADD R9, R5, 0x1, R9 ;  /* 0x0000000105097824 */ /* 0x000fe400078e0209 */
[----:B------:R-:W-:-:S04]  /*15a90*/  @P0 IMAD.HI.U32 R17, R16, c[0x0][0x4ec], RZ ;  /* 0x00013b0010110a27 */ /* 0x000fc800078e00ff */
[-C--:B----4-:R-:W-:Y:S01]  /*15aa0*/  IMAD R8, R15, R7.reuse, RZ ;  /* 0x000000070f087224 */ /* 0x090fe200078e02ff */
[----:B------:R-:W-:Y:S02]  /*15ab0*/  @P0 SHF.R.U32.HI R0, RZ, c[0x0][0x4f0], R17 ;  /* 0x00013c00ff000a19 */ /* 0x000fe40000011611 */
[----:B------:R-:W-:Y:S01]  /*15ac0*/  IADD3 R17, P1, P0, R2, R4, R6 ;  /* 0x0000000402117210 */ /* 0x000fe2000783e006 */
[----:B------:R-:W-:-:S03]  /*15ad0*/  IMAD.WIDE.U32 R4, R14, R7, RZ ;  /* 0x000000070e047225 */ /* 0x000fc600078e00ff */
[----:B------:R-:W-:Y:S01]  /*15ae0*/  IADD3.X R9, R3, R9, R18, P1, P0 ;  /* 0x0000000903097210 */ /* 0x000fe20000fe0412 */
[----:B------:R-:W-:Y:S01]  /*15af0*/  IMAD.MOV R2, RZ, RZ, -R0 ;  /* 0x000000ffff027224 */ /* 0x000fe200078e0a00 */
[----:B------:R-:W-:Y:S01]  /*15b00*/  IADD3 R5, R5, R8, RZ ;  /* 0x0000000805057210 */ /* 0x000fe20007ffe0ff */
[----:B------:R-:W-:Y:S01]  /*15b10*/  IMAD.MOV.U32 R8, RZ, RZ, c[0x0][0x4a8] ;  /* 0x00012a00ff087624 */ /* 0x000fe200078e00ff */
[----:B------:R-:W-:Y:S01]  /*15b20*/  IADD3 R4, P1, P0, R0, R17, R4 ;  /* 0x0000001100047210 */ /* 0x000fe2000783e004 */
[----:B------:R-:W-:Y:S01]  /*15b30*/  IMAD R2, R2, c[0x0][0x4e8], R16 ;  /* 0x00013a0002027a24 */ /* 0x000fe200078e0210 */
[----:B------:R-:W-:-:S03]  /*15b40*/  SHF.R.S32.HI R3, RZ, 0x1f, R0 ;  /* 0x0000001fff037819 */ /* 0x000fc60000011400 */
[----:B-----5:R-:W-:Y:S01]  /*15b50*/  IMAD R0, R11, R2, RZ ;  /* 0x000000020b007224 */ /* 0x020fe200078e02ff */
[----:B------:R-:W-:Y:S02]  /*15b60*/  SHF.R.S32.HI R7, RZ, 0x1f, R2 ;  /* 0x0000001fff077819 */ /* 0x000fe40000011402 */
        /* <DEDUP_REMOVED lines=11> */
.L_x_302:
[----:B------:R-:W-:Y:S05]  /*15c20*/  BSYNC B0 ;  /* 0x0000000000007941 */ /* 0x000fea0003800000 */
.L_x_301:
[----:B------:R-:W-:-:S13]  /*15c30*/  ISETP.GT.AND P0, PT, R19, 0x1, PT ;  /* 0x000000011300780c */ /* 0x000fda0003f04270 */
[----:B------:R-:W-:Y:S05]  /*15c40*/  @P0 BRA `(.L_x_294) ;  /* 0x000007f000000947 */ /* 0x000fea0003800000 */
[----:B------:R-:W-:Y:S01]  /*15c50*/  MOV R2, c[0x0][0x4e8] ;  /* 0x00013a0000027a02 */ /* 0x000fe20000000f00 */
[----:B-1----:R-:W-:Y:S01]  /*15c60*/  IMAD R0, R18, c[0x0][0x3a0], RZ ;  /* 0x0000e80012007a24 */ /* 0x002fe200078e02ff */
[----:B------:R-:W-:Y:S01]  /*15c70*/  LEA R4, R229, R219, 0x7 ;  /* 0x000000dbe5047211 */ /* 0x000fe200078e38ff */
[----:B------:R-:W-:Y:S01]  /*15c80*/  IMAD R5, R21, c[0x0][0x3f0], RZ ;  /* 0x0000fc0015057a24 */ /* 0x000fe200078e02ff */
[----:B------:R-:W-:Y:S01]  /*15c90*/  ISETP.NE.AND P0, PT, R2, 0x1, PT ;  /* 0x000000010200780c */ /* 0x000fe20003f05270 */
[----:B------:R-:W-:-:S04]  /*15ca0*/  IMAD.WIDE.U32 R2, R6, c[0x0][0x3a0], RZ ;  /* 0x0000e80006027a25 */ /* 0x000fc800078e00ff */
[----:B------:R-:W-:Y:S01]  /*15cb0*/  IMAD R6, R6, c[0x0][0x3a4], R0 ;  /* 0x0000e90006067a24 */ /* 0x000fe200078e0200 */
[----:B------:R-:W-:Y:S01]  /*15cc0*/  MOV R0, R4 ;  /* 0x0000000400007202 */ /* 0x000fe20000000f00 */
[----:B------:R-:W-:-:S03]  /*15cd0*/  IMAD R7, R13, c[0x0][0x3f4], R5 ;  /* 0x0000fd000d077a24 */ /* 0x000fc600078e0205 */
[----:B------:R-:W-:-:S03]  /*15ce0*/  IADD3 R3, R3, R6, RZ ;  /* 0x0000000603037210 */ /* 0x000fc60007ffe0ff */
[----:B------:R-:W-:-:S04]  /*15cf0*/  @P0 IMAD.HI.U32 R6, R4, c[0x0][0x4ec], RZ ;  /* 0x00013b0004060a27 */ /* 0x000fc800078e00ff */
[----:B------:R-:W-:Y:S01]  /*15d00*/  IMAD.WIDE.U32 R2, R12, c[0x0][0x3e8], R2 ;  /* 0x0000fa000c027a25 */ /* 0x000fe200078e0002 */
[----:B------:R-:W-:-:S03]  /*15d10*/  @P0 SHF.R.U32.HI R0, RZ, c[0x0][0x4f0], R6 ;  /* 0x00013c00ff000a19 */ /* 0x000fc60000011606 */
[----:B------:R-:W-:Y:S01]  /*15d20*/  IMAD R3, R12, c[0x0][0x3ec], R3 ;  /* 0x0000fb000c037a24 */ /* 0x000fe200078e0203 */
[----:B------:R-:W-:Y:S02]  /*15d30*/  SHF.R.S32.HI R6, RZ, 0x1f, R0 ;  /* 0x0000001fff067819 */ /* 0x000fe40000011400 */
[----:B------:R-:W-:Y:S01]  /*15d40*/  IADD3 R5, -R0, RZ, RZ ;  /* 0x000000ff00057210 */ /* 0x000fe20007ffe1ff */
[----:B------:R-:W-:Y:S01]  /*15d50*/  IMAD.WIDE.U32 R2, R13, c[0x0][0x3f0], R2 ;  /* 0x0000fc000d027a25 */ /* 0x000fe200078e0002 */
[----:B------:R-:W-:-:S03]  /*15d60*/  LEA R13, R229, R208, 0x7 ;  /* 0x000000d0e50d7211 */ /* 0x000fc600078e38ff */
[----:B------:R-:W-:Y:S01]  /*15d70*/  IMAD R6, R6, c[0x0][0x3e0], RZ ;  /* 0x0000f80006067a24 */ /* 0x000fe200078e02ff */
[----:B------:R-:W-:Y:S01]  /*15d80*/  IADD3 R3, R3, R7, RZ ;  /* 0x0000000703037210 */ /* 0x000fe20007ffe0ff */
        /* <DEDUP_REMOVED lines=13> */
.L_x_362:
[----:B------:R-:W-:Y:S05]  /*15e60*/  BRA.DIV ~URZ, `(.L_x_304) ;  /* 0x000023d27f007947 */ /* 0x000fea000b800000 */
[----:B------:R3:W4:Y:S02]  /*15e70*/  SHFL.IDX PT, R0, R14, RZ, 0x181f ;  /* 0x00181fff0e007589 */ /* 0x00072400000e0000 */
.L_x_363:
[----:B------:R-:W-:Y:S01]  /*15e80*/  IMAD R12, R20, c[0x0][0x4e8], RZ ;  /* 0x00013a00140c7a24 */ /* 0x000fe200078e02ff */
[----:B------:R-:W-:Y:S04]  /*15e90*/  BSSY B0, `(.L_x_305) ;  /* 0x0000013000007945 */ /* 0x000fe80003800000 */
        /* <DEDUP_REMOVED lines=9> */
[----:B--2---:R-:W-:Y:S02]  /*15f30*/  @!P3 LEA.HI.X R11, R134, R4, R135, 0x1, P4 ;  /* 0x00000004860bb211 */ /* 0x004fe400020f0c87 */
[----:B------:R-:W-:Y:S02]  /*15f40*/  @!P0 LEA R2, P4, R200, R0, 0x1 ;  /* 0x00000000c8028211 */ /* 0x000fe400078808ff */
[-C--:B------:R-:W-:Y:S01]  /*15f50*/  @!P2 LEA.HI.X R9, R205, R4.reuse, R209, 0x1, P6 ;  /* 0x00000004cd09a211 */ /* 0x080fe200030f0cd1 */
[----:B------:R2:W-:Y:S01]  /*15f60*/  @!P3 ST.E.128 [R10.64], RZ ;  /* 0x000000ff0a00b985 */ /* 0x0005e2000c101d08 */
[----:B------:R-:W-:-:S02]  /*15f70*/  @!P1 LEA.HI.X R7, R199, R4, R211, 0x1, P5 ;  /* 0x00000004c7079211 */ /* 0x000fc400028f0cd3 */
[----:B------:R-:W-:Y:S01]  /*15f80*/  @!P0 LEA.HI.X R3, R200, R4, R210, 0x1, P4 ;  /* 0x00000004c8038211 */ /* 0x000fe200020f0cd2 */
[----:B------:R2:W-:Y:S04]  /*15f90*/  @!P2 ST.E.128 [R8.64], RZ ;  /* 0x000000ff0800a985 */ /* 0x0005e8000c101d08 */
[----:B------:R2:W-:Y:S04]  /*15fa0*/  @!P1 ST.E.128 [R6.64], RZ ;  /* 0x000000ff06009985 */ /* 0x0005e8000c101d08 */
[----:B------:R2:W-:Y:S02]  /*15fb0*/  @!P0 ST.E.128 [R2.64], RZ ;  /* 0x000000ff02008985 */ /* 0x0005e4000c101d08 */
.L_x_306:
[----:B------:R-:W-:Y:S05]  /*15fc0*/  BSYNC B0 ;  /* 0x0000000000007941 */ /* 0x000fea0003800000 */
.L_x_305:
[----:B------:R-:W-:Y:S05]  /*15fd0*/  BRA.DIV ~URZ, `(.L_x_307) ;  /* 0x000022d27f007947 */ /* 0x000fea000b800000 */
[----:B--2---:R2:W1:Y:S04]  /*15fe0*/  SHFL.IDX PT, R4, R5, 0x1, 0x181f ;  /* 0x00381f0005047f89 */ /* 0x00446800000e0000 */
[----:B----4-:R2:W4:Y:S02]  /*15ff0*/  SHFL.IDX PT, R0, R14, 0x1, 0x181f ;  /* 0x00381f000e007f89 */ /* 0x01052400000e0000 */
.L_x_364:
        /* <DEDUP_REMOVED lines=11> */
[----:B-1----:R-:W-:Y:S02]  /*160b0*/  @!P3 LEA.HI.X R11, R134, R4, R135, 0x1, P4 ;  /* 0x00000004860bb211 */ /* 0x002fe400020f0c87 */
        /* <DEDUP_REMOVED lines=8> */
.L_x_309:
[----:B------:R-:W-:Y:S05]  /*16140*/  BSYNC B0 ;  /* 0x0000000000007941 */ /* 0x000fea0003800000 */
.L_x_308:
[----:B------:R-:W-:Y:S05]  /*16150*/  BRA.DIV ~URZ, `(.L_x_310) ;  /* 0x000022227f007947 */ /* 0x000fea000b800000 */
[----:B-1----:R1:W2:Y:S02]  /*16160*/  SHFL.IDX PT, R4, R5, 0x2, 0x181f ;  /* 0x00581f0005047f89 */ /* 0x0022a400000e0000 */
.L_x_365:
[----:B------:R-:W-:Y:S05]  /*16170*/  BRA.DIV ~URZ, `(.L_x_311) ;  /* 0x000022727f007947 */ /* 0x000fea000b800000 */
[----:B----4-:R4:W1:Y:S02]  /*16180*/  SHFL.IDX PT, R0, R14, 0x2, 0x181f ;  /* 0x00581f000e007f89 */ /* 0x01086400000e0000 */
.L_x_366:
        /* <DEDUP_REMOVED lines=8> */
[CC--:B-1----:R-:W-:Y:S02]  /*16210*/  @!P3 LEA R10, P4, R134.reuse, R0.reuse, 0x1 ;  /* 0x00000000860ab211 */ /* 0x0c2fe400078808ff */
        /* <DEDUP_REMOVED lines=11> */
.L_x_313:
[----:B------:R-:W-:Y:S05]  /*162d0*/  BSYNC B0 ;  /* 0x0000000000007941 */ /* 0x000fea0003800000 */
.L_x_312:
[----:B------:R-:W-:Y:S05]  /*162e0*/  BRA.DIV ~URZ, `(.L_x_314) ;  /* 0x000021727f007947 */ /* 0x000fea000b800000 */
[----:B--2---:R2:W3:Y:S04]  /*162f0*/  SHFL.IDX PT, R4, R5, 0x3, 0x181f ;  /* 0x00781f0005047f89 */ /* 0x0044e800000e0000 */
[----:B-1----:R2:W1:Y:S02]  /*16300*/  SHFL.IDX PT, R0, R14, 0x3, 0x181f ;  /* 0x00781f000e007f89 */ /* 0x00246400000e0000 */
.L_x_367:
[----:B------:R-:W-:-:S04]  /*16310*/  IADD3 R2, R13, 0x60, RZ ;  /* 0x000000600d027810 */ /* 0x000fc80007ffe0ff */
        /* <DEDUP_REMOVED lines=9> */
[----:B---3--:R-:W-:Y:S02]  /*163b0*/  @!P3 LEA.HI.X R11, R134, R4, R135, 0x1, P4 ;  /* 0x00000004860bb211 */ /* 0x008fe400020f0c87 */
        /* <DEDUP_REMOVED lines=8> */
.L_x_294:
[----:B------:R-:W-:Y:S05]  /*16440*/  BSYNC B1 ;  /* 0x0000000000017941 */ /* 0x000fea0003800000 */
.L_x_278:
[----:B-1--4-:R-:W4:Y:S02]  /*16450*/  LDL R0, [R1+0x44] ;  /* 0x0000440001007983 */ /* 0x012f240000100800 */
[----:B----4-:R-:W-:-:S13]  /*16460*/  ISETP.NE.AND P0, PT, R0, RZ, PT ;  /* 0x000000ff0000720c */ /* 0x010fda0003f05270 */
[----:B------:R-:W-:Y:S01]  /*16470*/  @P0 WARPSYNC 0xffffffff ;  /* 0xffffffff00000948 */ /* 0x000fe20003800000 */
[----:B------:R-:W-:Y:S06]  /*16480*/  @P0 BAR.SYNC.DEFER_BLOCKING 0x5, 0x100 ;  /* 0x0144000000000b1d */ /* 0x000fec0000010000 */
[----:B------:R-:W1:Y:S04]  /*16490*/  @P0 LDS.128 R228, [0x20080] ;  /* 0x02008000ffe40984 */ /* 0x000e680000000c00 */
[----:B------:R-:W-:Y:S06]  /*164a0*/  @P0 BAR.ARV 0x4, 0x100 ;  /* 0x0104000000000b1d */ /* 0x000fec0000002000 */
[----:B------:R-:W-:Y:S05]  /*164b0*/  @P0 BRA `(.L_x_315) ;  /* 0x00000af000000947 */ /* 0x000fea0003800000 */
[----:B------:R-:W4:Y:S01]  /*164c0*/  S2R R0, SR_TID.X ;  /* 0x0000000000007919 */ /* 0x000f220000002100 */
[----:B------:R-:W-:Y:S01]  /*164d0*/  IMAD.MOV.U32 R8, RZ, RZ, RZ ;  /* 0x000000ffff087224 */ /* 0x000fe200078e00ff */
[----:B---34-:R-:W-:-:S04]  /*164e0*/  LOP3.LUT R13, R0, 0x1f, RZ, 0xc0, !PT ;  /* 0x0000001f000d7812 */ /* 0x018fc800078ec0ff */
[----:B------:R-:W-:Y:S01]  /*164f0*/  ISETP.NE.AND P6, PT, R13, 0x1f, PT ;  /* 0x0000001f0d00780c */ /* 0x000fe20003fc5270 */
[----:B------:R-:W-:Y:S10]  /*16500*/  BRA.DIV ~URZ, `(.L_x_316) ;  /* 0x000020227f007947 */ /* 0x000ff4000b800000 */
[----:B------:R3:W4:Y:S02]  /*16510*/  SHFL.IDX PT, R9, R98, RZ, 0x1f ;  /* 0x00001fff62097589 */ /* 0x00072400000e0000 */
.L_x_368:
[----:B------:R-:W-:Y:S05]  /*16520*/  BRA.DIV ~URZ, `(.L_x_317) ;  /* 0x000020727f007947 */ /* 0x000fea000b800000 */
[----:B------:R3:W4:Y:S02]  /*16530*/  SHFL.IDX PT, R6, R98, 0x1, 0x1f ;  /* 0x00201f0062067f89 */ /* 0x00072400000e0000 */
.L_x_369:
[----:B-1----:R-:W-:Y:S02]  /*16540*/  IMAD.IADD R0, R231, 0x1, R13 ;  /* 0x00000001e7007824 */ /* 0x002fe400078e020d */
[----:B------:R-:W-:-:S03]  /*16550*/  IMAD.MOV.U32 R7, RZ, RZ, RZ ;  /* 0x000000ffff077224 */ /* 0x000fc600078e00ff */
[----:B------:R-:W-:-:S13]  /*16560*/  ISETP.GE.OR P0, PT, R0, c[0x0][0x53c], !P6 ;  /* 0x00014f0000007a0c */ /* 0x000fda0007706670 */
[----:B------:R-:W-:Y:S01]  /*16570*/  @!P0 MOV R2, 0x4 ;  /* 0x0000000400028802 */ /* 0x000fe20000000f00 */
[----:B--2---:R-:W-:-:S04]  /*16580*/  @!P0 IMAD.MOV.U32 R4, RZ, RZ, 0x4 ;  /* 0x00000004ff048424 */ /* 0x004fc800078e00ff */
[----:B------:R-:W-:-:S04]  /*16590*/  @!P0 IMAD.WIDE R4, R0, R4, c[0x0][0x580] ;  /* 0x0001600000048625 */ /* 0x000fc800078e0204 */
[----:B------:R-:W-:Y:S01]  /*165a0*/  @!P0 IMAD.WIDE R2, R0, R2, c[0x0][0x578] ;  /* 0x00015e0000028625 */ /* 0x000fe200078e0202 */
[----:B------:R-:W2:Y:S04]  /*165b0*/  @!P0 LDG.E R7, [R4.64] ;  /* 0x0000000804078981 */ /* 0x000ea8000c1e1900 */
[----:B------:R-:W2:Y:S01]  /*165c0*/  @!P0 LDG.E R8, [R2.64] ;  /* 0x0000000802088981 */ /* 0x000ea2000c1e1900 */
[C---:B------:R-:W-:Y:S02]  /*165d0*/  ISETP.GE.U32.AND P4, PT, R13.reuse, 0x10, PT ;  /* 0x000000100d00780c */ /* 0x040fe40003f86070 */
[C---:B------:R-:W-:Y:S02]  /*165e0*/  ISETP.GE.U32.AND P3, PT, R13.reuse, 0x8, PT ;  /* 0x000000080d00780c */ /* 0x040fe40003f66070 */
[----:B------:R-:W-:-:S02]  /*165f0*/  ISETP.GE.U32.AND P2, PT, R13, 0x4, PT ;  /* 0x000000040d00780c */ /* 0x000fc40003f46070 */
[C---:B------:R-:W-:Y:S02]  /*16600*/  ISETP.GE.U32.AND P1, PT, R13.reuse, 0x2, PT ;  /* 0x000000020d00780c */ /* 0x040fe40003f26070 */
[----:B------:R-:W-:Y:S02]  /*16610*/  ISETP.NE.AND P5, PT, R13, RZ, PT ;  /* 0x000000ff0d00720c */ /* 0x000fe40003fa5270 */
[----:B------:R-:W-:Y:S01]  /*16620*/  MOV R11, RZ ;  /* 0x000000ff000b7202 */ /* 0x000fe20000000f00 */
[----:B--2---:R-:W-:Y:S01]  /*16630*/  IMAD R0, R8, R7, RZ ;  /* 0x0000000708007224 */ /* 0x004fe200078e02ff */
[----:B------:R-:W-:Y:S07]  /*16640*/  BRA.DIV ~URZ, `(.L_x_318) ;  /* 0x00001fc27f007947 */ /* 0x000fee000b800000 */
[----:B------:R1:W2:Y:S02]  /*16650*/  SHFL.UP PT, R4, R0, 0x1, RZ ;  /* 0x0420000000047989 */ /* 0x0002a400000e00ff */
.L_x_370:
        /* <DEDUP_REMOVED lines=16> */
.L_x_371:
[----:B--2---:R-:W-:Y:S01]  /*16760*/  IMAD R0, R0, c[0x0][0x538], RZ ;  /* 0x00014e0000007a24 */ /* 0x004fe200078e02ff */
[----:B------:R-:W-:Y:S04]  /*16770*/  BSSY B1, `(.L_x_320) ;  /* 0x000007e000017945 */ /* 0x000fe80003800000 */
[----:B----4-:R-:W-:-:S04]  /*16780*/  IADD3 R6, R0, R6, RZ ;  /* 0x0000000600067210 */ /* 0x010fc80007ffe0ff */
[----:B------:R-:W-:-:S13]  /*16790*/  ISETP.GT.AND P0, PT, R6, R9, PT ;  /* 0x000000090600720c */ /* 0x000fda0003f04270 */
[----:B------:R-:W-:Y:S05]  /*167a0*/  @P0 BRA `(.L_x_321) ;  /* 0x0000025000000947 */ /* 0x000fea0003800000 */
.L_x_325:
        /* <DEDUP_REMOVED lines=8> */
[----:B-1----:R-:W-:Y:S01]  /*16830*/  @!P0 MOV R4, 0x4 ;  /* 0x0000000400048802 */ /* 0x002fe20000000f00 */
        /* <DEDUP_REMOVED lines=8> */
.L_x_372:
        /* <DEDUP_REMOVED lines=16> */
.L_x_373:
[----:B--2---:R-:W-:-:S05]  /*169c0*/  IMAD R0, R0, c[0x0][0x538], RZ ;  /* 0x00014e0000007a24 */ /* 0x004fca00078e02ff */
[----:B------:R-:W-:-:S04]  /*169d0*/  IADD3 R6, R0, R6, RZ ;  /* 0x0000000600067210 */ /* 0x000fc80007ffe0ff */
[----:B------:R-:W-:-:S13]  /*169e0*/  ISETP.GT.AND P0, PT, R6, R9, PT ;  /* 0x000000090600720c */ /* 0x000fda0003f04270 */
[----:B-1-3--:R-:W-:Y:S05]  /*169f0*/  @!P0 BRA `(.L_x_325) ;  /* 0xfffffdb000008947 */ /* 0x00afea000383ffff */
.L_x_321:
[----:B------:R-:W-:-:S05]  /*16a00*/  IADD3 R6, -R0, R6, RZ ;  /* 0x0000000600067210 */ /* 0x000fca0007ffe1ff */
[----:B------:R-:W-:-:S05]  /*16a10*/  IMAD R0, R4, c[0x0][0x538], R6 ;  /* 0x00014e0004007a24 */ /* 0x000fca00078e0206 */
[----:B------:R-:W-:Y:S01]  /*16a20*/  ISETP.GT.AND P0, PT, R0, R9, PT ;  /* 0x000000090000720c */ /* 0x000fe20003f04270 */
[----:B------:R-:W-:-:S12]  /*16a30*/  BRA.DIV ~URZ, `(.L_x_326) ;  /* 0x00001fc27f007947 */ /* 0x000fd8000b800000 */
[----:B------:R-:W-:-:S04]  /*16a40*/  VOTE.ANY R0, PT, !P0 ;  /* 0x0000000000007806 */ /* 0x000fc800040e0100 */
.L_x_374:
[----:B------:R2:W4:Y:S01]  /*16a50*/  POPC R10, R0 ;  /* 0x00000000000a7309 */ /* 0x0005220000000000 */
[----:B------:R-:W-:Y:S05]  /*16a60*/  BRA.DIV ~URZ, `(.L_x_327) ;  /* 0x00001fd27f007947 */ /* 0x000fea000b800000 */
[----:B----4-:R4:W1:Y:S04]  /*16a70*/  SHFL.IDX PT, R7, R7, R10, 0x1f ;  /* 0x00001f0a07077589 */ /* 0x01086800000e0000 */
[----:B------:R4:W2:Y:S02]  /*16a80*/  SHFL.IDX PT, R5, R8, R10, 0x1f ;  /* 0x00001f0a08057589 */ /* 0x0008a400000e0000 */
.L_x_375:
[----:B------:R-:W-:Y:S01]  /*16a90*/  ISETP.NE.AND P0, PT, R0, RZ, PT ;  /* 0x000000ff0000720c */ /* 0x000fe20003f05270 */
[----:B------:R-:W-:-:S12]  /*16aa0*/  BSSY B0, `(.L_x_328) ;  /* 0x0000005000007945 */ /* 0x000fd80003800000 */
[----:B------:R-:W-:Y:S05]  /*16ab0*/  @!P0 BRA `(.L_x_329) ;  /* 0x0000003000008947 */ /* 0x000fea0003800000 */
[----:B--2---:R-:W-:Y:S01]  /*16ac0*/  IADD3 R0, R10, -0x1, RZ ;  /* 0xffffffff0a007810 */ /* 0x004fe20007ffe0ff */
[----:B------:R-:W-:Y:S05]  /*16ad0*/  BRA.DIV ~URZ, `(.L_x_330) ;  /* 0x000020327f007947 */ /* 0x000fea000b800000 */
[----:B------:R2:W3:Y:S02]  /*16ae0*/  SHFL.IDX PT, R11, R4, R0, 0x1f ;  /* 0x00001f00040b7589 */ /* 0x0004e400000e0000 */
.L_x_329:
[----:B------:R-:W-:Y:S05]  /*16af0*/  BSYNC B0 ;  /* 0x0000000000007941 */ /* 0x000fea0003800000 */
.L_x_328:
[----:B-12---:R-:W-:Y:S01]  /*16b00*/  IABS R4, R7 ;  /* 0x0000000700047213 */ /* 0x006fe20000000000 */
[----:B---3--:R-:W-:Y:S02]  /*16b10*/  IMAD R228, R11, c[0x0][0x538], R6 ;  /* 0x00014e000be47a24 */ /* 0x008fe400078e0206 */
[----:B------:R-:W-:Y:S01]  /*16b20*/  IMAD.IADD R231, R10, 0x1, R231 ;  /* 0x000000010ae77824 */ /* 0x000fe200078e02e7 */
[----:B------:R-:W1:Y:S01]  /*16b30*/  I2F.RP R2, R4 ;  /* 0x0000000400027306 */ /* 0x000e620000209400 */
[----:B----4-:R-:W-:-:S07]  /*16b40*/  IMAD.IADD R8, R9, 0x1, -R228 ;  /* 0x0000000109087824 */ /* 0x010fce00078e0ae4 */
[----:B-1----:R-:W1:Y:S02]  /*16b50*/  MUFU.RCP R2, R2 ;  /* 0x0000000200027308 */ /* 0x002e640000001000 */
[----:B-1----:R-:W-:-:S06]  /*16b60*/  IADD3 R2, R2, 0xffffffe, RZ ;  /* 0x0ffffffe02027810 */ /* 0x002fcc0007ffe0ff */
[----:B------:R1:W2:Y:S02]  /*16b70*/  F2I.FTZ.U32.TRUNC.NTZ R3, R2 ;  /* 0x0000000200037305 */ /* 0x0002a4000021f000 */
[----:B-1----:R-:W-:Y:S01]  /*16b80*/  IABS R2, R5 ;  /* 0x0000000500027213 */ /* 0x002fe20000000000 */
[----:B--2---:R-:W-:-:S03]  /*16b90*/  IMAD.MOV R0, RZ, RZ, -R3 ;  /* 0x000000ffff007224 */ /* 0x004fc600078e0a03 */
[----:B------:R-:W-:Y:S01]  /*16ba0*/  MOV R6, R2 ;  /* 0x0000000200067202 */ /* 0x000fe20000000f00 */
[----:B------:R-:W-:Y:S01]  /*16bb0*/  IMAD.MOV.U32 R11, RZ, RZ, R0 ;  /* 0x000000ffff0b7224 */ /* 0x000fe200078e0000 */
[----:B------:R-:W-:Y:S01]  /*16bc0*/  IABS R0, R7 ;  /* 0x0000000700007213 */ /* 0x000fe20000000000 */
[----:B------:R-:W-:Y:S01]  /*16bd0*/  IMAD.MOV.U32 R2, RZ, RZ, RZ ;  /* 0x000000ffff027224 */ /* 0x000fe200078e00ff */
[----:B------:R-:W1:Y:S01]  /*16be0*/  I2F.RP R12, R6 ;  /* 0x00000006000c7306 */ /* 0x000e620000209400 */
[----:B------:R-:W-:Y:S01]  /*16bf0*/  IMAD R9, R11, R4, RZ ;  /* 0x000000040b097224 */ /* 0x000fe200078e02ff */
[----:B------:R-:W-:Y:S01]  /*16c00*/  IABS R11, R8 ;  /* 0x00000008000b7213 */ /* 0x000fe20000000000 */
[----:B------:R-:W-:Y:S02]  /*16c10*/  IMAD.MOV R0, RZ, RZ, -R0 ;  /* 0x000000ffff007224 */ /* 0x000fe400078e0a00 */
[----:B------:R-:W-:-:S03]  /*16c20*/  IMAD.HI.U32 R9, R3, R9, R2 ;  /* 0x0000000903097227 */ /* 0x000fc600078e0002 */
[----:B------:R-:W-:Y:S01]  /*16c30*/  MOV R3, R0 ;  /* 0x0000000000037202 */ /* 0x000fe20000000f00 */
[----:B------:R-:W-:-:S04]  /*16c40*/  IMAD.MOV.U32 R2, RZ, RZ, R11 ;  /* 0x000000ffff027224 */ /* 0x000fc800078e000b */
[----:B------:R-:W-:-:S04]  /*16c50*/  IMAD.HI.U32 R0, R9, R2, RZ ;  /* 0x0000000209007227 */ /* 0x000fc800078e00ff */
[----:B------:R-:W-:Y:S02]  /*16c60*/  IMAD R2, R0, R3, R2 ;  /* 0x0000000300027224 */ /* 0x000fe400078e0202 */
[----:B-1----:R-:W1:Y:S03]  /*16c70*/  MUFU.RCP R3, R12 ;  /* 0x0000000c00037308 */ /* 0x002e660000001000 */
        /* <DEDUP_REMOVED lines=9> */
[----:B------:R-:W-:Y:S01]  /*16d10*/  @P2 IADD3 R0, R0, 0x1, RZ ;  /* 0x0000000100002810 */ /* 0x000fe20007ffe0ff */
[----:B-1----:R-:W-:-:S05]  /*16d20*/  IMAD.MOV R2, RZ, RZ, -R3 ;  /* 0x000000ffff027224 */ /* 0x002fca00078e0a03 */
[----:B------:R-:W-:Y:S01]  /*16d30*/  @!P1 IMAD.MOV R0, RZ, RZ, -R0 ;  /* 0x000000ffff009224 */ /* 0x000fe200078e0a00 */
[----:B------:R-:W-:Y:S02]  /*16d40*/  MOV R4, R2 ;  /* 0x0000000200047202 */ /* 0x000fe40000000f00 */
[----:B------:R-:W-:Y:S02]  /*16d50*/  IABS R2, R5 ;  /* 0x0000000500027213 */ /* 0x000fe40000000000 */
[----:B------:R-:W-:Y:S01]  /*16d60*/  @!P0 LOP3.LUT R0, RZ, R7, RZ, 0x33, !PT ;  /* 0x00000007ff008212 */ /* 0x000fe200078e33ff */
[----:B------:R-:W-:Y:S02]  /*16d70*/  IMAD R4, R4, R6, RZ ;  /* 0x0000000604047224 */ /* 0x000fe400078e02ff */
[----:B------:R-:W-:Y:S01]  /*16d80*/  IMAD.MOV R9, RZ, RZ, -R2 ;  /* 0x000000ffff097224 */ /* 0x000fe200078e0a02 */
[----:B------:R-:W-:Y:S01]  /*16d90*/  IABS R11, R0 ;  /* 0x00000000000b7213 */ /* 0x000fe20000000000 */
[----:B------:R-:W-:-:S02]  /*16da0*/  IMAD.MOV.U32 R2, RZ, RZ, RZ ;  /* 0x000000ffff027224 */ /* 0x000fc400078e00ff */
[----:B------:R-:W-:Y:S02]  /*16db0*/  IMAD R7, R0, R7, RZ ;  /* 0x0000000700077224 */ /* 0x000fe400078e02ff */
[----:B------:R-:W-:Y:S01]  /*16dc0*/  IMAD.HI.U32 R2, R3, R4, R2 ;  /* 0x0000000403027227 */ /* 0x000fe200078e0002 */
[----:B------:R-:W-:Y:S02]  /*16dd0*/  MOV R4, R9 ;  /* 0x0000000900047202 */ /* 0x000fe40000000f00 */
[----:B------:R-:W-:Y:S01]  /*16de0*/  IADD3 R229, R8, -R7, RZ ;  /* 0x8000000708e57210 */ /* 0x000fe20007ffe0ff */
[----:B------:R-:W-:-:S04]  /*16df0*/  IMAD.MOV.U32 R3, RZ, RZ, R11 ;  /* 0x000000ffff037224 */ /* 0x000fc800078e000b */
        /* <DEDUP_REMOVED lines=11> */
[----:B------:R-:W-:-:S04]  /*16eb0*/  @!P0 LOP3.LUT R2, RZ, R5, RZ, 0x33, !PT ;  /* 0x00000005ff028212 */ /* 0x000fc800078e33ff */
[----:B------:R-:W-:Y:S01]  /*16ec0*/  IADD3 R3, -R2, RZ, RZ ;  /* 0x000000ff02037210 */ /* 0x000fe20007ffe1ff */
[----:B------:R-:W-:-:S04]  /*16ed0*/  IMAD R2, R5, 0x1000000, R2 ;  /* 0x0100000005027824 */ /* 0x000fc800078e0202 */
[----:B------:R-:W-:-:S04]  /*16ee0*/  IMAD R0, R5, R3, R0 ;  /* 0x0000000305007224 */ /* 0x000fc800078e0200 */
[----:B------:R-:W-:Y:S01]  /*16ef0*/  IMAD R230, R0, 0x10000, R2 ;  /* 0x0001000000e67824 */ /* 0x000fe200078e0202 */
[----:B------:R-:W-:Y:S05]  /*16f00*/  BRA `(.L_x_331) ;  /* 0x0000004000007947 */ /* 0x000fea0003800000 */
.L_x_322:
[----:B------:R-:W-:Y:S01]  /*16f10*/  IMAD.MOV.U32 R228, RZ, RZ, R9 ;  /* 0x000000ffffe47224 */ /* 0x000fe200078e0009 */
[----:B------:R-:W-:Y:S01]  /*16f20*/  MOV R230, RZ ;  /* 0x000000ff00e67202 */ /* 0x000fe20000000f00 */
[----:B------:R-:W-:Y:S01]  /*16f30*/  IMAD.MOV.U32 R229, RZ, RZ, RZ ;  /* 0x000000ffffe57224 */ /* 0x000fe200078e00ff */
[----:B------:R-:W-:Y:S02]  /*16f40*/  MOV R231, c[0x0][0x53c] ;  /* 0x00014f0000e77a02 */ /* 0x000fe40000000f00 */
.L_x_331:
[----:B------:R-:W-:Y:S05]  /*16f50*/  BSYNC B1 ;  /* 0x0000000000017941 */ /* 0x000fea0003800000 */
.L_x_320:
[----:B------:R-:W-:Y:S01]  /*16f60*/  WARPSYNC 0xffffffff ;  /* 0xffffffff00007948 */ /* 0x000fe20003800000 */
[----:B------:R-:W-:Y:S01]  /*16f70*/  BAR.SYNC.DEFER_BLOCKING 0x4, 0x100 ;  /* 0x0104000000007b1d */ /* 0x000fe20000010000 */
[----:B------:R-:W-:-:S13]  /*16f80*/  ISETP.NE.AND P0, PT, R13, RZ, PT ;  /* 0x000000ff0d00720c */ /* 0x000fda0003f05270 */
[----:B------:R2:W-:Y:S04]  /*16f90*/  @!P0 STS.128 [0x20080], R228 ;  /* 0x020080e4ff008388 */ /* 0x0005e80000000c00 */
[----:B------:R-:W-:Y:S06]  /*16fa0*/  BAR.ARV 0x5, 0x100 ;  /* 0x0144000000007b1d */ /* 0x000fec0000002000 */
.L_x_315:
[----:B-1----:R-:W-:-:S13]  /*16fb0*/  ISETP.GE.AND P0, PT, R231, c[0x0][0x53c], PT ;  /* 0x00014f00e7007a0c */ /* 0x002fda0003f06270 */
[----:B--23--:R-:W-:Y:S01]  /*16fc0*/  @P0 CALL.REL.NOINC `(.L_x_332) ;  /* 0x0000001000000944 */ /* 0x00cfe20003c00000 */
[----:B------:R-:W-:Y:S05]  /*16fd0*/  BRA `(.L_x_333) ;  /* 0xfffeac5000007947 */ /* 0x000fea000383ffff */
.L_x_332:
[----:B------:R-:W-:Y:S05]  /*16fe0*/  EXIT ;  /* 0x000000000000794d */ /* 0x000fea0003800000 */
.L_x_160:
[----:B------:R-:W-:Y:S01]  /*16ff0*/  IMAD.MOV.U32 R0, RZ, RZ, R5 ;  /* 0x000000ffff007224 */ /* 0x000fe200078e0005 */
[----:B------:R-:W-:Y:S02]  /*17000*/  MOV R3, 0x1 ;  /* 0x0000000100037802 */ /* 0x000fe40000000f00 */
[----:B------:R-:W-:Y:S02]  /*17010*/  MOV R2, 0x17030 ;  /* 0x0001703000027802 */ /* 0x000fe40000000f00 */
[----:B--2---:R-:W-:Y:S05]  /*17020*/  CALL.REL.NOINC `($__internal_6_$__cuda_sm70_shflsync_up_p) ;  /* 0x00001c2000007944 */ /* 0x004fea0003c00000 */
[----:B------:R-:W-:Y:S01]  /*17030*/  MOV R0, R4 ;  /* 0x0000000400007202 */ /* 0x000fe20000000f00 */
[----:B------:R-:W-:Y:S05]  /*17040*/  BRA `(.L_x_334) ;  /* 0xfffe940000007947 */ /* 0x000fea000383ffff */
.L_x_161:
[----:B------:R-:W-:Y:S01]  /*17050*/  IMAD.MOV.U32 R0, RZ, RZ, R5 ;  /* 0x000000ffff007224 */ /* 0x000fe200078e0005 */
[----:B------:R-:W-:Y:S02]  /*17060*/  MOV R3, 0x2 ;  /* 0x0000000200037802 */ /* 0x000fe40000000f00 */
[----:B------:R-:W-:Y:S02]  /*17070*/  MOV R2, 0x17090 ;  /* 0x0001709000027802 */ /* 0x000fe40000000f00 */
[----:B--2---:R-:W-:Y:S05]  /*17080*/  CALL.REL.NOINC `($__internal_6_$__cuda_sm70_shflsync_up_p) ;  /* 0x00001bc000007944 */ /* 0x004fea0003c00000 */
[----:B------:R-:W-:Y:S01]  /*17090*/  SEL R4, R4, RZ, P4 ;  /* 0x000000ff04047207 */ /* 0x000fe20002000000 */
[----:B------:R-:W-:Y:S01]  /*170a0*/  IMAD.MOV.U32 R3, RZ, RZ, 0x4 ;  /* 0x00000004ff037424 */ /* 0x000fe200078e00ff */
[----:B------:R-:W-:-:S03]  /*170b0*/  MOV R2, 0x170e0 ;  /* 0x000170e000027802 */ /* 0x000fc60000000f00 */
[----:B------:R-:W-:Y:S02]  /*170c0*/  IMAD.IADD R0, R5, 0x1, R4 ;  /* 0x0000000105007824 */ /* 0x000fe400078e0204 */
[----:B------:R-:W-:Y:S05]  /*170d0*/  CALL.REL.NOINC `($__internal_6_$__cuda_sm70_shflsync_up_p) ;  /* 0x00001b7000007944 */ /* 0x000fea0003c00000 */
        /* <DEDUP_REMOVED lines=12> */
[----:B------:R-:W-:Y:S02]  /*171a0*/  MOV R179, 0x1f ;  /* 0x0000001f00b37802 */ /* 0x000fe40000000f00 */
[----:B------:R-:W-:Y:S01]  /*171b0*/  MOV R2, 0x171f0 ;  /* 0x000171f000027802 */ /* 0x000fe20000000f00 */
[----:B------:R-:W-:-:S04]  /*171c0*/  IMAD.IADD R4, R0, 0x1, R4 ;  /* 0x0000000100047824 */ /* 0x000fc800078e0204 */
[----:B------:R-:W-:Y:S02]  /*171d0*/  IMAD.MOV.U32 R3, RZ, RZ, R4 ;  /* 0x000000ffff037224 */ /* 0x000fe400078e0004 */
[----:B------:R-:W-:Y:S05]  /*171e0*/  CALL.REL.NOINC `($__internal_5_$__cuda_sm70_shflsync_idx_p) ;  /* 0x000019f000007944 */ /* 0x000fea0003c00000 */
[----:B-----5:R-:W-:Y:S01]  /*171f0*/  MOV R0, R179 ;  /* 0x000000b300007202 */ /* 0x020fe20000000f00 */
[----:B-1----:R-:W-:Y:S05]  /*17200*/  BRA `(.L_x_335) ;  /* 0xfffe934000007947 */ /* 0x002fea000383ffff */
.L_x_163:
[----:B------:R-:W-:Y:S02]  /*17210*/  SEL R0, RZ, 0x1, P0 ;  /* 0x00000001ff007807 */ /* 0x000fe40000000000 */
[----:B------:R-:W-:Y:S02]  /*17220*/  MOV R2, 0x17240 ;  /* 0x0001724000027802 */ /* 0x000fe40000000f00 */
[----:B--2---:R-:W-:Y:S05]  /*17230*/  CALL.REL.NOINC `($__internal_7_$__cuda_sm70_votesync_ballot) ;  /* 0x00001a7000007944 */ /* 0x004fea0003c00000 */
[----:B------:R-:W-:Y:S05]  /*17240*/  BRA `(.L_x_336) ;  /* 0xfffe939000007947 */ /* 0x000fea000383ffff */
.L_x_164:
[----:B------:R-:W-:Y:S01]  /*17250*/  IMAD.MOV.U32 R3, RZ, RZ, R8 ;  /* 0x000000ffff037224 */ /* 0x000fe200078e0008 */
[----:B---3--:R-:W-:Y:S01]  /*17260*/  MOV R202, R13 ;  /* 0x0000000d00ca7202 */ /* 0x008fe20000000f00 */
[----:B------:R-:W-:Y:S01]  /*17270*/  IMAD.MOV.U32 R179, RZ, RZ, 0x1f ;  /* 0x0000001fffb37424 */ /* 0x000fe200078e00ff */
[----:B------:R-:W-:Y:S02]  /*17280*/  MOV R2, 0x172a0 ;  /* 0x000172a000027802 */ /* 0x000fe40000000f00 */
[----:B-12---:R-:W-:Y:S05]  /*17290*/  CALL.REL.NOINC `($__internal_5_$__cuda_sm70_shflsync_idx_p) ;  /* 0x0000194000007944 */ /* 0x006fea0003c00000 */
[----:B------:R-:W-:Y:S01]  /*172a0*/  IMAD.MOV.U32 R11, RZ, RZ, R179 ;  /* 0x000000ffff0b7224 */ /* 0x000fe200078e00b3 */
[----:B------:R-:W-:Y:S01]  /*172b0*/  MOV R3, R7 ;  /* 0x0000000700037202 */ /* 0x000fe20000000f00 */
[----:B------:R-:W-:Y:S01]  /*172c0*/  IMAD.MOV.U32 R6, RZ, RZ, RZ ;  /* 0x000000ffff067224 */ /* 0x000fe200078e00ff */
[----:B------:R-:W-:Y:S01]  /*172d0*/  MOV R202, R13 ;  /* 0x0000000d00ca7202 */ /* 0x000fe20000000f00 */
[----:B------:R-:W-:Y:S01]  /*172e0*/  IMAD.MOV.U32 R179, RZ, RZ, 0x1f ;  /* 0x0000001fffb37424 */ /* 0x000fe200078e00ff */
[----:B------:R-:W-:-:S02]  /*172f0*/  MOV R2, 0x17310 ;  /* 0x0001731000027802 */ /* 0x000fc40000000f00 */
[----:B-1---5:R-:W-:Y:S05]  /*17300*/  CALL.REL.NOINC `($__internal_5_$__cuda_sm70_shflsync_idx_p) ;  /* 0x000018d000007944 */ /* 0x022fea0003c00000 */
[----:B------:R-:W-:Y:S01]  /*17310*/  MOV R10, R179 ;  /* 0x000000b3000a7202 */ /* 0x000fe20000000f00 */
[----:B-1---5:R-:W-:Y:S05]  /*17320*/  BRA `(.L_x_337) ;  /* 0xfffe930000007947 */ /* 0x022fea000383ffff */
.L_x_167:
[----:B------:R-:W-:Y:S01]  /*17330*/  IMAD.MOV.U32 R3, RZ, RZ, R4 ;  /* 0x000000ffff037224 */ /* 0x000fe200078e0004 */
[----:B------:R-:W-:-:S02]  /*17340*/  MOV R179, 0x1f ;  /* 0x0000001f00b37802 */ /* 0x000fc40000000f00 */
[----:B------:R-:W-:Y:S02]  /*17350*/  MOV R2, 0x17370 ;  /* 0x0001737000027802 */ /* 0x000fe40000000f00 */
[----:B-1234-:R-:W-:Y:S05]  /*17360*/  CALL.REL.NOINC `($__internal_5_$__cuda_sm70_shflsync_idx_p) ;  /* 0x0000187000007944 */ /* 0x01efea0003c00000 */
[----:B------:R-:W-:Y:S01]  /*17370*/  MOV R6, R179 ;  /* 0x000000b300067202 */ /* 0x000fe20000000f00 */
[----:B-1---5:R-:W-:Y:S05]  /*17380*/  BRA `(.L_x_166) ;  /* 0xfffe930000007947 */ /* 0x022fea000383ffff */
.L_x_197:
[----:B------:R-:W-:Y:S01]  /*17390*/  IMAD.MOV.U32 R3, RZ, RZ, R5 ;  /* 0x000000ffff037224 */ /* 0x000fe200078e0005 */
[----:B------:R-:W-:Y:S01]  /*173a0*/  MOV R202, RZ ;  /* 0x000000ff00ca7202 */ /* 0x000fe20000000f00 */
[----:B------:R-:W-:Y:S01]  /*173b0*/  IMAD.MOV.U32 R179, RZ, RZ, 0x181f ;  /* 0x0000181fffb37424 */ /* 0x000fe200078e00ff */
[----:B------:R-:W-:Y:S02]  /*173c0*/  MOV R2, 0x173e0 ;  /* 0x000173e000027802 */ /* 0x000fe40000000f00 */
[----:B-----5:R-:W-:Y:S05]  /*173d0*/  CALL.REL.NOINC `($__internal_5_$__cuda_sm70_shflsync_idx_p) ;  /* 0x0000180000007944 */ /* 0x020fea0003c00000 */
[----:B------:R-:W-:Y:S01]  /*173e0*/  MOV R4, R179 ;  /* 0x000000b300047202 */ /* 0x000fe20000000f00 */
[----:B-1---5:R-:W-:Y:S05]  /*173f0*/  BRA `(.L_x_338) ;  /* 0xfffef3a000007947 */ /* 0x022fea000383ffff */
.L_x_198:
[----:B------:R-:W-:Y:S01]  /*17400*/  IMAD.MOV.U32 R3, RZ, RZ, R13 ;  /* 0x000000ffff037224 */ /* 0x000fe200078e000d */
[----:B------:R-:W-:Y:S01]  /*17410*/  MOV R202, RZ ;  /* 0x000000ff00ca7202 */ /* 0x000fe20000000f00 */
[----:B------:R-:W-:Y:S01]  /*17420*/  IMAD.MOV.U32 R179, RZ, RZ, 0x181f ;  /* 0x0000181fffb37424 */ /* 0x000fe200078e00ff */
[----:B------:R-:W-:Y:S02]  /*17430*/  MOV R2, 0x17450 ;  /* 0x0001745000027802 */ /* 0x000fe40000000f00 */
[----:B-12--5:R-:W-:Y:S05]  /*17440*/  CALL.REL.NOINC `($__internal_5_$__cuda_sm70_shflsync_idx_p) ;  /* 0x0000179000007944 */ /* 0x026fea0003c00000 */
[----:B-----5:R-:W-:Y:S01]  /*17450*/  MOV R0, R179 ;  /* 0x000000b300007202 */ /* 0x020fe20000000f00 */
[----:B-1----:R-:W-:Y:S05]  /*17460*/  BRA `(.L_x_339) ;  /* 0xfffef35000007947 */ /* 0x002fea000383ffff */
.L_x_201:
[----:B--2---:R-:W-:Y:S01]  /*17470*/  IMAD.MOV.U32 R3, RZ, RZ, R5 ;  /* 0x000000ffff037224 */ /* 0x004fe200078e0005 */
[----:B------:R-:W-:Y:S01]  /*17480*/  MOV R202, 0x1 ;  /* 0x0000000100ca7802 */ /* 0x000fe20000000f00 */
[----:B------:R-:W-:Y:S01]  /*17490*/  IMAD.MOV.U32 R179, RZ, RZ, 0x181f ;  /* 0x0000181fffb37424 */ /* 0x000fe200078e00ff */
[----:B------:R-:W-:-:S02]  /*174a0*/  MOV R2, 0x174c0 ;  /* 0x000174c000027802 */ /* 0x000fc40000000f00 */
[----:B-1-345:R-:W-:Y:S05]  /*174b0*/  CALL.REL.NOINC `($__internal_5_$__cuda_sm70_shflsync_idx_p) ;  /* 0x0000172000007944 */ /* 0x03afea0003c00000 */
[----:B------:R-:W-:Y:S01]  /*174c0*/  IMAD.MOV.U32 R4, RZ, RZ, R179 ;  /* 0x000000ffff047224 */ /* 0x000fe200078e00b3 */
[----:B------:R-:W-:Y:S01]  /*174d0*/  MOV R202, 0x1 ;  /* 0x0000000100ca7802 */ /* 0x000fe20000000f00 */
[----:B------:R-:W-:Y:S01]  /*174e0*/  IMAD.MOV.U32 R3, RZ, RZ, R13 ;  /* 0x000000ffff037224 */ /* 0x000fe200078e000d */
[----:B------:R-:W-:-:S02]  /*174f0*/  MOV R179, 0x181f ;  /* 0x0000181f00b37802 */ /* 0x000fc40000000f00 */
[----:B------:R-:W-:Y:S02]  /*17500*/  MOV R2, 0x17520 ;  /* 0x0001752000027802 */ /* 0x000fe40000000f00 */
[----:B-1---5:R-:W-:Y:S05]  /*17510*/  CALL.REL.NOINC `($__internal_5_$__cuda_sm70_shflsync_idx_p) ;  /* 0x000016c000007944 */ /* 0x022fea0003c00000 */
[----:B-----5:R-:W-:Y:S01]  /*17520*/  MOV R0, R179 ;  /* 0x000000b300007202 */ /* 0x020fe20000000f00 */
[----:B-1----:R-:W-:Y:S05]  /*17530*/  BRA `(.L_x_340) ;  /* 0xfffef41000007947 */ /* 0x002fea000383ffff */
.L_x_204:
[----:B-1----:R-:W-:Y:S01]  /*17540*/  IMAD.MOV.U32 R3, RZ, RZ, R5 ;  /* 0x000000ffff037224 */ /* 0x002fe200078e0005 */
[----:B------:R-:W-:Y:S01]  /*17550*/  MOV R202, 0x2 ;  /* 0x0000000200ca7802 */ /* 0x000fe20000000f00 */
[----:B------:R-:W-:Y:S01]  /*17560*/  IMAD.MOV.U32 R179, RZ, RZ, 0x181f ;  /* 0x0000181fffb37424 */ /* 0x000fe200078e00ff */
[----:B------:R-:W-:Y:S02]  /*17570*/  MOV R2, 0x17590 ;  /* 0x0001759000027802 */ /* 0x000fe40000000f00 */
[----:B--2345:R-:W-:Y:S05]  /*17580*/  CALL.REL.NOINC `($__internal_5_$__cuda_sm70_shflsync_idx_p) ;  /* 0x0000165000007944 */ /* 0x03cfea0003c00000 */
[----:B------:R-:W-:Y:S01]  /*17590*/  MOV R4, R179 ;  /* 0x000000b300047202 */ /* 0x000fe20000000f00 */
[----:B-1---5:R-:W-:Y:S05]  /*175a0*/  BRA `(.L_x_341) ;  /* 0xfffef50000007947 */ /* 0x022fea000383ffff */
.L_x_205:
[----:B------:R-:W-:Y:S01]  /*175b0*/  IMAD.MOV.U32 R3, RZ, RZ, R13 ;  /* 0x000000ffff037224 */ /* 0x000fe200078e000d */
[----:B------:R-:W-:Y:S01]  /*175c0*/  MOV R202, 0x2 ;  /* 0x0000000200ca7802 */ /* 0x000fe20000000f00 */
[----:B------:R-:W-:Y:S01]  /*175d0*/  IMAD.MOV.U32 R179, RZ, RZ, 0x181f ;  /* 0x0000181fffb37424 */ /* 0x000fe200078e00ff */
[----:B------:R-:W-:Y:S02]  /*175e0*/  MOV R2, 0x17600 ;  /* 0x0001760000027802 */ /* 0x000fe40000000f00 */
[----:B-12345:R-:W-:Y:S05]  /*175f0*/  CALL.REL.NOINC `($__internal_5_$__cuda_sm70_shflsync_idx_p) ;  /* 0x000015e000007944 */ /* 0x03efea0003c00000 */
[----:B-----5:R-:W-:Y:S01]  /*17600*/  MOV R0, R179 ;  /* 0x000000b300007202 */ /* 0x020fe20000000f00 */
[----:B-1----:R-:W-:Y:S05]  /*17610*/  BRA `(.L_x_342) ;  /* 0xfffef4b000007947 */ /* 0x002fea000383ffff */
.L_x_208:
[----:B-1----:R-:W-:Y:S01]  /*17620*/  IMAD.MOV.U32 R3, RZ, RZ, R5 ;  /* 0x000000ffff037224 */ /* 0x002fe200078e0005 */
[----:B------:R-:W-:Y:S01]  /*17630*/  MOV R202, 0x3 ;  /* 0x0000000300ca7802 */ /* 0x000fe20000000f00 */
[----:B------:R-:W-:Y:S01]  /*17640*/  IMAD.MOV.U32 R179, RZ, RZ, 0x181f ;  /* 0x0000181fffb37424 */ /* 0x000fe200078e00ff */
[----:B------:R-:W-:-:S02]  /*17650*/  MOV R2, 0x17670 ;  /* 0x0001767000027802 */ /* 0x000fc40000000f00 */
[----:B--2345:R-:W-:Y:S05]  /*17660*/  CALL.REL.NOINC `($__internal_5_$__cuda_sm70_shflsync_idx_p) ;  /* 0x0000157000007944 */ /* 0x03cfea0003c00000 */
        /* <DEDUP_REMOVED lines=8> */
.L_x_263:
[----:B------:R-:W-:Y:S01]  /*176f0*/  IMAD.MOV.U32 R3, RZ, RZ, R0 ;  /* 0x000000ffff037224 */ /* 0x000fe200078e0000 */
[----:B------:R-:W-:Y:S01]  /*17700*/  MOV R202, RZ ;  /* 0x000000ff00ca7202 */ /* 0x000fe20000000f00 */
[----:B------:R-:W-:Y:S01]  /*17710*/  IMAD.MOV.U32 R179, RZ, RZ, 0x181f ;  /* 0x0000181fffb37424 */ /* 0x000fe200078e00ff */
[----:B------:R-:W-:Y:S02]  /*17720*/  MOV R2, 0x17740 ;  /* 0x0001774000027802 */ /* 0x000fe40000000f00 */
[----:B-----5:R-:W-:Y:S05]  /*17730*/  CALL.REL.NOINC `($__internal_5_$__cuda_sm70_shflsync_idx_p) ;  /* 0x000014a000007944 */ /* 0x020fea0003c00000 */
[----:B------:R-:W-:Y:S01]  /*17740*/  MOV R4, R179 ;  /* 0x000000b300047202 */ /* 0x000fe20000000f00 */
[----:B-1---5:R-:W-:Y:S05]  /*17750*/  BRA `(.L_x_344) ;  /* 0xffff6f2000007947 */ /* 0x022fea000383ffff */
.L_x_264:
[----:B------:R-:W-:Y:S01]  /*17760*/  IMAD.MOV.U32 R3, RZ, RZ, R5 ;  /* 0x000000ffff037224 */ /* 0x000fe200078e0005 */
[----:B------:R-:W-:Y:S01]  /*17770*/  MOV R202, RZ ;  /* 0x000000ff00ca7202 */ /* 0x000fe20000000f00 */
[----:B------:R-:W-:Y:S01]  /*17780*/  IMAD.MOV.U32 R179, RZ, RZ, 0x181f ;  /* 0x0000181fffb37424 */ /* 0x000fe200078e00ff */
[----:B------:R-:W-:Y:S02]  /*17790*/  MOV R2, 0x177b0 ;  /* 0x000177b000027802 */ /* 0x000fe40000000f00 */
[----:B-12--5:R-:W-:Y:S05]  /*177a0*/  CALL.REL.NOINC `($__internal_5_$__cuda_sm70_shflsync_idx_p) ;  /* 0x0000143000007944 */ /* 0x026fea0003c00000 */
[----:B-----5:R-:W-:Y:S01]  /*177b0*/  MOV R0, R179 ;  /* 0x000000b300007202 */ /* 0x020fe20000000f00 */
[----:B-1----:R-:W-:Y:S05]  /*177c0*/  BRA `(.L_x_345) ;  /* 0xffff6ed000007947 */ /* 0x002fea000383ffff */
.L_x_265:
[----:B------:R-:W-:Y:S01]  /*177d0*/  IMAD.MOV.U32 R132, RZ, RZ, R4 ;  /* 0x000000ffff847224 */ /* 0x000fe200078e0004 */
[----:B------:R-:W-:-:S02]  /*177e0*/  MOV R0, 0x2 ;  /* 0x0000000200007802 */ /* 0x000fc40000000f00 */
[----:B------:R-:W-:Y:S02]  /*177f0*/  MOV R2, 0x17810 ;  /* 0x0001781000027802 */ /* 0x000fe40000000f00 */
[----:B-----5:R-:W-:Y:S05]  /*17800*/  CALL.REL.NOINC `($__internal_4_$__cuda_sm70_shflsync_bfly_p) ;  /* 0x0000137000007944 */ /* 0x020fea0003c00000 */
[----:B------:R-:W-:Y:S01]  /*17810*/  FMNMX.FTZ R4, R4, R0, !PT ;  /* 0x0000000004047209 */ /* 0x000fe20007810000 */
[----:B------:R-:W-:Y:S01]  /*17820*/  IMAD.MOV.U32 R0, RZ, RZ, 0x1 ;  /* 0x00000001ff007424 */ /* 0x000fe200078e00ff */
[----:B------:R-:W-:-:S03]  /*17830*/  MOV R2, 0x17860 ;  /* 0x0001786000027802 */ /* 0x000fc60000000f00 */
[----:B------:R-:W-:Y:S02]  /*17840*/  IMAD.MOV.U32 R132, RZ, RZ, R4 ;  /* 0x000000ffff847224 */ /* 0x000fe400078e0004 */
[----:B------:R-:W-:Y:S05]  /*17850*/  CALL.REL.NOINC `($__internal_4_$__cuda_sm70_shflsync_bfly_p) ;  /* 0x0000132000007944 */ /* 0x000fea0003c00000 */
[----:B------:R-:W-:Y:S01]  /*17860*/  FMNMX.FTZ R133, R4, R0, !PT ;  /* 0x0000000004857209 */ /* 0x000fe20007810000 */
[----:B------:R-:W-:Y:S01]  /*17870*/  IMAD.MOV.U32 R132, RZ, RZ, R5 ;  /* 0x000000ffff847224 */ /* 0x000fe200078e0005 */
[----:B------:R-:W-:Y:S01]  /*17880*/  MOV R2, 0x178b0 ;  /* 0x000178b000027802 */ /* 0x000fe20000000f00 */
[----:B------:R-:W-:Y:S02]  /*17890*/  IMAD.MOV.U32 R0, RZ, RZ, 0x2 ;  /* 0x00000002ff007424 */ /* 0x000fe400078e00ff */
[----:B------:R-:W-:Y:S05]  /*178a0*/  CALL.REL.NOINC `($__internal_4_$__cuda_sm70_shflsync_bfly_p) ;  /* 0x000012d000007944 */ /* 0x000fea0003c00000 */
[----:B------:R-:W-:Y:S01]  /*178b0*/  FMNMX.FTZ R5, R5, R0, !PT ;  /* 0x0000000005057209 */ /* 0x000fe20007810000 */
[----:B------:R-:W-:Y:S01]  /*178c0*/  IMAD.MOV.U32 R0, RZ, RZ, 0x1 ;  /* 0x00000001ff007424 */ /* 0x000fe200078e00ff */
[----:B------:R-:W-:-:S03]  /*178d0*/  MOV R2, 0x17900 ;  /* 0x0001790000027802 */ /* 0x000fc60000000f00 */
[----:B------:R-:W-:Y:S02]  /*178e0*/  IMAD.MOV.U32 R132, RZ, RZ, R5 ;  /* 0x000000ffff847224 */ /* 0x000fe400078e0005 */
[----:B------:R-:W-:Y:S05]  /*178f0*/  CALL.REL.NOINC `($__internal_4_$__cuda_sm70_shflsync_bfly_p) ;  /* 0x0000128000007944 */ /* 0x000fea0003c00000 */
[----:B------:R-:W-:Y:S01]  /*17900*/  MOV R3, R0 ;  /* 0x0000000000037202 */ /* 0x000fe20000000f00 */
[----:B------:R-:W-:Y:S05]  /*17910*/  BRA `(.L_x_346) ;  /* 0xffff718000007947 */ /* 0x000fea000383ffff */
.L_x_267:
[----:B--2---:R-:W-:Y:S01]  /*17920*/  MOV R179, 0x181f ;  /* 0x0000181f00b37802 */ /* 0x004fe20000000f00 */
[----:B------:R-:W-:Y:S01]  /*17930*/  IMAD.MOV.U32 R202, RZ, RZ, RZ ;  /* 0x000000ffffca7224 */ /* 0x000fe200078e00ff */
[----:B------:R-:W-:Y:S02]  /*17940*/  MOV R2, 0x17960 ;  /* 0x0001796000027802 */ /* 0x000fe40000000f00 */
[----:B-1-34-:R-:W-:Y:S05]  /*17950*/  CALL.REL.NOINC `($__internal_5_$__cuda_sm70_shflsync_idx_p) ;  /* 0x0000128000007944 */ /* 0x01afea0003c00000 */
[----:B------:R-:W-:Y:S01]  /*17960*/  MOV R3, R179 ;  /* 0x000000b300037202 */ /* 0x000fe20000000f00 */
[----:B-1---5:R-:W-:-:S05]  /*17970*/  BRA `(.L_x_347) ;  /* 0xffff7e6000007947 */ /* 0x022fca000383ffff */
.L_x_270:
[----:B------:R-:W-:Y:S01]  /*17980*/  MOV R202, RZ ;  /* 0x000000ff00ca7202 */ /* 0x000fe20000000f00 */
[----:B------:R-:W-:Y:S01]  /*17990*/  IMAD.MOV.U32 R3, RZ, RZ, R0 ;  /* 0x000000ffff037224 */ /* 0x000fe200078e0000 */
[----:B------:R-:W-:Y:S01]  /*179a0*/  MOV R2, 0x179d0 ;  /* 0x000179d000027802 */ /* 0x000fe20000000f00 */
[----:B------:R-:W-:Y:S02]  /*179b0*/  IMAD.MOV.U32 R179, RZ, RZ, 0x181f ;  /* 0x0000181fffb37424 */ /* 0x000fe400078e00ff */
[----:B------:R-:W-:Y:S05]  /*179c0*/  CALL.REL.NOINC `($__internal_5_$__cuda_sm70_shflsync_idx_p) ;  /* 0x0000121000007944 */ /* 0x000fea0003c00000 */
[----:B------:R-:W-:Y:S01]  /*179d0*/  MOV R132, R179 ;  /* 0x000000b300847202 */ /* 0x000fe20000000f00 */
[----:B-1---5:R-:W-:-:S05]  /*179e0*/  BRA `(.L_x_348) ;  /* 0xffff87e000007947 */ /* 0x022fca000383ffff */
.L_x_271:
[----:B------:R-:W-:Y:S01]  /*179f0*/  MOV R202, RZ ;  /* 0x000000ff00ca7202 */ /* 0x000fe20000000f00 */
[----:B------:R-:W-:Y:S01]  /*17a00*/  IMAD.MOV.U32 R3, RZ, RZ, R133 ;  /* 0x000000ffff037224 */ /* 0x000fe200078e0085 */
[----:B------:R-:W-:Y:S01]  /*17a10*/  MOV R2, 0x17a40 ;  /* 0x00017a4000027802 */ /* 0x000fe20000000f00 */
[----:B------:R-:W-:Y:S02]  /*17a20*/  IMAD.MOV.U32 R179, RZ, RZ, 0x181f ;  /* 0x0000181fffb37424 */ /* 0x000fe400078e00ff */
[----:B-12---:R-:W-:Y:S05]  /*17a30*/  CALL.REL.NOINC `($__internal_5_$__cuda_sm70_shflsync_idx_p) ;  /* 0x000011a000007944 */ /* 0x006fea0003c00000 */
[----:B-----5:R-:W-:Y:S01]  /*17a40*/  MOV R0, R179 ;  /* 0x000000b300007202 */ /* 0x020fe20000000f00 */
[----:B-1----:R-:W-:-:S05]  /*17a50*/  BRA `(.L_x_349) ;  /* 0xffff879000007947 */ /* 0x002fca000383ffff */
.L_x_272:
[----:B------:R-:W-:Y:S02]  /*17a60*/  MOV R0, 0x2 ;  /* 0x0000000200007802 */ /* 0x000fe40000000f00 */
[----:B------:R-:W-:Y:S02]  /*17a70*/  MOV R2, 0x17a90 ;  /* 0x00017a9000027802 */ /* 0x000fe40000000f00 */
[----:B-1----:R-:W-:Y:S05]  /*17a80*/  CALL.REL.NOINC `($__internal_4_$__cuda_sm70_shflsync_bfly_p) ;  /* 0x000010f000007944 */ /* 0x002fea0003c00000 */
[----:B------:R-:W-:Y:S01]  /*17a90*/  FMNMX.FTZ R132, R132, R0, !PT ;  /* 0x0000000084847209 */ /* 0x000fe20007810000 */
[----:B------:R-:W-:Y:S01]  /*17aa0*/  IMAD.MOV.U32 R0, RZ, RZ, 0x1 ;  /* 0x00000001ff007424 */ /* 0x000fe200078e00ff */
[----:B------:R-:W-:Y:S02]  /*17ab0*/  MOV R2, 0x17ad0 ;  /* 0x00017ad000027802 */ /* 0x000fe40000000f00 */
        /* <DEDUP_REMOVED lines=8> */
[----:B------:R-:W-:Y:S02]  /*17b40*/  MOV R2, 0x17b60 ;  /* 0x00017b6000027802 */ /* 0x000fe40000000f00 */
[----:B------:R-:W-:Y:S05]  /*17b50*/  CALL.REL.NOINC `($__internal_4_$__cuda_sm70_shflsync_bfly_p) ;  /* 0x0000102000007944 */ /* 0x000fea0003c00000 */
[----:B------:R-:W-:-:S05]  /*17b60*/  BRA `(.L_x_350) ;  /* 0xffff891000007947 */ /* 0x000fca000383ffff */
.L_x_274:
[----:B------:R-:W-:Y:S01]  /*17b70*/  IMAD.MOV.U32 R132, RZ, RZ, R207 ;  /* 0x000000ffff847224 */ /* 0x000fe200078e00cf */
[----:B------:R-:W-:-:S02]  /*17b80*/  MOV R0, 0x2 ;  /* 0x0000000200007802 */ /* 0x000fc40000000f00 */
[----:B------:R-:W-:Y:S02]  /*17b90*/  MOV R2, 0x17bb0 ;  /* 0x00017bb000027802 */ /* 0x000fe40000000f00 */
[----:B------:R-:W-:Y:S05]  /*17ba0*/  CALL.REL.NOINC `($__internal_4_$__cuda_sm70_shflsync_bfly_p) ;  /* 0x00000fd000007944 */ /* 0x000fea0003c00000 */
[----:B------:R-:W-:Y:S05]  /*17bb0*/  BRA `(.L_x_351) ;  /* 0xffff9b8000007947 */ /* 0x000fea000383ffff */
.L_x_275:
[----:B------:R-:W-:Y:S01]  /*17bc0*/  IMAD.MOV.U32 R132, RZ, RZ, R4 ;  /* 0x000000ffff847224 */ /* 0x000fe200078e0004 */
[----:B------:R-:W-:Y:S02]  /*17bd0*/  MOV R0, 0x1 ;  /* 0x0000000100007802 */ /* 0x000fe40000000f00 */
[----:B------:R-:W-:Y:S02]  /*17be0*/  MOV R2, 0x17c00 ;  /* 0x00017c0000027802 */ /* 0x000fe40000000f00 */
[----:B-1----:R-:W-:Y:S05]  /*17bf0*/  CALL.REL.NOINC `($__internal_4_$__cuda_sm70_shflsync_bfly_p) ;  /* 0x00000f8000007944 */ /* 0x002fea0003c00000 */
[----:B------:R-:W-:Y:S01]  /*17c00*/  FADD.FTZ R4, R4, R0 ;  /* 0x0000000004047221 */ /* 0x000fe20000010000 */
[----:B------:R-:W-:Y:S02]  /*17c10*/  MOV R132, R206 ;  /* 0x000000ce00847202 */ /* 0x000fe40000000f00 */
[----:B------:R-:W-:Y:S02]  /*17c20*/  MOV R0, 0x2 ;  /* 0x0000000200007802 */ /* 0x000fe40000000f00 */
[----:B------:R-:W-:Y:S02]  /*17c30*/  MOV R2, 0x17c50 ;  /* 0x00017c5000027802 */ /* 0x000fe40000000f00 */
[----:B------:R-:W-:Y:S05]  /*17c40*/  CALL.REL.NOINC `($__internal_4_$__cuda_sm70_shflsync_bfly_p) ;  /* 0x00000f3000007944 */ /* 0x000fea0003c00000 */
[----:B------:R-:W-:Y:S01]  /*17c50*/  FADD.FTZ R5, R206, R0 ;  /* 0x00000000ce057221 */ /* 0x000fe20000010000 */
[----:B------:R-:W-:Y:S02]  /*17c60*/  MOV R0, 0x1 ;  /* 0x0000000100007802 */ /* 0x000fe40000000f00 */
[----:B------:R-:W-:-:S02]  /*17c70*/  MOV R2, 0x17ca0 ;  /* 0x00017ca000027802 */ /* 0x000fc40000000f00 */
[----:B------:R-:W-:Y:S02]  /*17c80*/  MOV R132, R5 ;  /* 0x0000000500847202 */ /* 0x000fe40000000f00 */
[----:B------:R-:W-:Y:S05]  /*17c90*/  CALL.REL.NOINC `($__internal_4_$__cuda_sm70_shflsync_bfly_p) ;  /* 0x00000ee000007944 */ /* 0x000fea0003c00000 */
[----:B------:R-:W-:Y:S01]  /*17ca0*/  MOV R3, R0 ;  /* 0x0000000000037202 */ /* 0x000fe20000000f00 */
[----:B------:R-:W-:Y:S05]  /*17cb0*/  BRA `(.L_x_352) ;  /* 0xffff9af000007947 */ /* 0x000fea000383ffff */
.L_x_282:
[----:B--234-:R-:W-:Y:S01]  /*17cc0*/  IMAD.MOV.U32 R3, RZ, RZ, R13 ;  /* 0x000000ffff037224 */ /* 0x01cfe200078e000d */
[----:B------:R-:W-:Y:S01]  /*17cd0*/  MOV R202, RZ ;  /* 0x000000ff00ca7202 */ /* 0x000fe20000000f00 */
[----:B------:R-:W-:Y:S01]  /*17ce0*/  IMAD.MOV.U32 R179, RZ, RZ, 0x181f ;  /* 0x0000181fffb37424 */ /* 0x000fe200078e00ff */
[----:B------:R-:W-:Y:S02]  /*17cf0*/  MOV R2, 0x17d10 ;  /* 0x00017d1000027802 */ /* 0x000fe40000000f00 */
[----:B-1----:R-:W-:Y:S05]  /*17d00*/  CALL.REL.NOINC `($__internal_5_$__cuda_sm70_shflsync_idx_p) ;  /* 0x00000ed000007944 */ /* 0x002fea0003c00000 */
[----:B------:R-:W-:Y:S01]  /*17d10*/  MOV R4, R179 ;  /* 0x000000b300047202 */ /* 0x000fe20000000f00 */
[----:B-1---5:R-:W-:Y:S05]  /*17d20*/  BRA `(.L_x_353) ;  /* 0xffffb61000007947 */ /* 0x022fea000383ffff */
.L_x_283:
[----:B------:R-:W-:Y:S01]  /*17d30*/  IMAD.MOV.U32 R3, RZ, RZ, R14 ;  /* 0x000000ffff037224 */ /* 0x000fe200078e000e */
[----:B------:R-:W-:Y:S01]  /*17d40*/  MOV R202, RZ ;  /* 0x000000ff00ca7202 */ /* 0x000fe20000000f00 */
[----:B------:R-:W-:Y:S01]  /*17d50*/  IMAD.MOV.U32 R179, RZ, RZ, 0x181f ;  /* 0x0000181fffb37424 */ /* 0x000fe200078e00ff */
[----:B------:R-:W-:Y:S02]  /*17d60*/  MOV R2, 0x17d80 ;  /* 0x00017d8000027802 */ /* 0x000fe40000000f00 */
[----:B-123--:R-:W-:Y:S05]  /*17d70*/  CALL.REL.NOINC `($__internal_5_$__cuda_sm70_shflsync_idx_p) ;  /* 0x00000e6000007944 */ /* 0x00efea0003c00000 */
[----:B-----5:R-:W-:Y:S01]  /*17d80*/  MOV R0, R179 ;  /* 0x000000b300007202 */ /* 0x020fe20000000f00 */
[----:B-1----:R-:W-:Y:S05]  /*17d90*/  BRA `(.L_x_354) ;  /* 0xffffb5c000007947 */ /* 0x002fea000383ffff */
.L_x_286:
[----:B--2---:R-:W-:Y:S01]  /*17da0*/  IMAD.MOV.U32 R3, RZ, RZ, R13 ;  /* 0x000000ffff037224 */ /* 0x004fe200078e000d */
[----:B------:R-:W-:Y:S01]  /*17db0*/  MOV R202, 0x1 ;  /* 0x0000000100ca7802 */ /* 0x000fe20000000f00 */
[----:B------:R-:W-:Y:S01]  /*17dc0*/  IMAD.MOV.U32 R179, RZ, RZ, 0x181f ;  /* 0x0000181fffb37424 */ /* 0x000fe200078e00ff */
[----:B------:R-:W-:-:S02]  /*17dd0*/  MOV R2, 0x17df0 ;  /* 0x00017df000027802 */ /* 0x000fc40000000f00 */
[----:B-1-34-:R-:W-:Y:S05]  /*17de0*/  CALL.REL.NOINC `($__internal_5_$__cuda_sm70_shflsync_idx_p) ;  /* 0x00000df000007944 */ /* 0x01afea0003c00000 */
        /* <DEDUP_REMOVED lines=8> */
.L_x_289:
[----:B--2---:R-:W-:Y:S01]  /*17e70*/  IMAD.MOV.U32 R3, RZ, RZ, R13 ;  /* 0x000000ffff037224 */ /* 0x004fe200078e000d */
[----:B------:R-:W-:Y:S01]  /*17e80*/  MOV R202, 0x2 ;  /* 0x0000000200ca7802 */ /* 0x000fe20000000f00 */
[----:B------:R-:W-:Y:S01]  /*17e90*/  IMAD.MOV.U32 R179, RZ, RZ, 0x181f ;  /* 0x0000181fffb37424 */ /* 0x000fe200078e00ff */
[----:B------:R-:W-:Y:S02]  /*17ea0*/  MOV R2, 0x17ec0 ;  /* 0x00017ec000027802 */ /* 0x000fe40000000f00 */
[----:B-1-34-:R-:W-:Y:S05]  /*17eb0*/  CALL.REL.NOINC `($__internal_5_$__cuda_sm70_shflsync_idx_p) ;  /* 0x00000d2000007944 */ /* 0x01afea0003c00000 */
[----:B------:R-:W-:Y:S01]  /*17ec0*/  MOV R4, R179 ;  /* 0x000000b300047202 */ /* 0x000fe20000000f00 */
[----:B-1---5:R-:W-:Y:S05]  /*17ed0*/  BRA `(.L_x_356) ;  /* 0xffffb76000007947 */ /* 0x022fea000383ffff */
.L_x_290:
[----:B--2---:R-:W-:Y:S01]  /*17ee0*/  IMAD.MOV.U32 R3, RZ, RZ, R14 ;  /* 0x000000ffff037224 */ /* 0x004fe200078e000e */
[----:B------:R-:W-:Y:S01]  /*17ef0*/  MOV R202, 0x2 ;  /* 0x0000000200ca7802 */ /* 0x000fe20000000f00 */
[----:B------:R-:W-:Y:S01]  /*17f00*/  IMAD.MOV.U32 R179, RZ, RZ, 0x181f ;  /* 0x0000181fffb37424 */ /* 0x000fe200078e00ff */
[----:B------:R-:W-:Y:S02]  /*17f10*/  MOV R2, 0x17f30 ;  /* 0x00017f3000027802 */ /* 0x000fe40000000f00 */
[----:B-1-34-:R-:W-:Y:S05]  /*17f20*/  CALL.REL.NOINC `($__internal_5_$__cuda_sm70_shflsync_idx_p) ;  /* 0x00000cb000007944 */ /* 0x01afea0003c00000 */
[----:B-----5:R-:W-:Y:S01]  /*17f30*/  MOV R0, R179 ;  /* 0x000000b300007202 */ /* 0x020fe20000000f00 */
[----:B-1----:R-:W-:Y:S05]  /*17f40*/  BRA `(.L_x_357) ;  /* 0xffffb71000007947 */ /* 0x002fea000383ffff */
.L_x_293:
[----:B---3--:R-:W-:Y:S01]  /*17f50*/  IMAD.MOV.U32 R3, RZ, RZ, R13 ;  /* 0x000000ffff037224 */ /* 0x008fe200078e000d */
        /* <DEDUP_REMOVED lines=12> */
.L_x_295:
[----:B------:R-:W-:Y:S01]  /*18020*/  IMAD.MOV.U32 R3, RZ, RZ, R5 ;  /* 0x000000ffff037224 */ /* 0x000fe200078e0005 */
[----:B------:R-:W-:Y:S01]  /*18030*/  MOV R202, RZ ;  /* 0x000000ff00ca7202 */ /* 0x000fe20000000f00 */
[----:B------:R-:W-:Y:S01]  /*18040*/  IMAD.MOV.U32 R179, RZ, RZ, 0x1c1f ;  /* 0x00001c1fffb37424 */ /* 0x000fe200078e00ff */
[----:B------:R-:W-:Y:S02]  /*18050*/  MOV R2, 0x18070 ;  /* 0x0001807000027802 */ /* 0x000fe40000000f00 */
[----:B------:R-:W-:Y:S05]  /*18060*/  CALL.REL.NOINC `($__internal_5_$__cuda_sm70_shflsync_idx_p) ;  /* 0x00000b7000007944 */ /* 0x000fea0003c00000 */
[----:B------:R-:W-:Y:S01]  /*18070*/  MOV R4, R179 ;  /* 0x000000b300047202 */ /* 0x000fe20000000f00 */
[----:B-1---5:R-:W-:Y:S05]  /*18080*/  BRA `(.L_x_359) ;  /* 0xffffbab000007947 */ /* 0x022fea000383ffff */
.L_x_296:
[----:B------:R-:W-:Y:S01]  /*18090*/  IMAD.MOV.U32 R3, RZ, RZ, R12 ;  /* 0x000000ffff037224 */ /* 0x000fe200078e000c */
[----:B------:R-:W-:Y:S01]  /*180a0*/  MOV R202, RZ ;  /* 0x000000ff00ca7202 */ /* 0x000fe20000000f00 */
[----:B------:R-:W-:Y:S01]  /*180b0*/  IMAD.MOV.U32 R179, RZ, RZ, 0x1c1f ;  /* 0x00001c1fffb37424 */ /* 0x000fe200078e00ff */
[----:B------:R-:W-:Y:S02]  /*180c0*/  MOV R2, 0x180e0 ;  /* 0x000180e000027802 */ /* 0x000fe40000000f00 */
[----:B-12---:R-:W-:Y:S05]  /*180d0*/  CALL.REL.NOINC `($__internal_5_$__cuda_sm70_shflsync_idx_p) ;  /* 0x00000b0000007944 */ /* 0x006fea0003c00000 */
[----:B-----5:R-:W-:Y:S01]  /*180e0*/  MOV R0, R179 ;  /* 0x000000b300007202 */ /* 0x020fe20000000f00 */
[----:B-1----:R-:W-:Y:S05]  /*180f0*/  BRA `(.L_x_360) ;  /* 0xffffba6000007947 */ /* 0x002fea000383ffff */
.L_x_299:
[----:B----4-:R-:W-:Y:S01]  /*18100*/  IMAD.MOV.U32 R3, RZ, RZ, R5 ;  /* 0x000000ffff037224 */ /* 0x010fe200078e0005 */
[----:B------:R-:W-:Y:S01]  /*18110*/  MOV R202, 0x1 ;  /* 0x0000000100ca7802 */ /* 0x000fe20000000f00 */
[----:B------:R-:W-:Y:S01]  /*18120*/  IMAD.MOV.U32 R179, RZ, RZ, 0x1c1f ;  /* 0x00001c1fffb37424 */ /* 0x000fe200078e00ff */
[----:B------:R-:W-:-:S02]  /*18130*/  MOV R2, 0x18150 ;  /* 0x0001815000027802 */ /* 0x000fc40000000f00 */
[----:B-123--:R-:W-:Y:S05]  /*18140*/  CALL.REL.NOINC `($__internal_5_$__cuda_sm70_shflsync_idx_p) ;  /* 0x00000a9000007944 */ /* 0x00efea0003c00000 */
        /* <DEDUP_REMOVED lines=8> */
.L_x_303:
[----:B------:R-:W-:Y:S01]  /*181d0*/  IMAD.MOV.U32 R3, RZ, RZ, R5 ;  /* 0x000000ffff037224 */ /* 0x000fe200078e0005 */
[----:B------:R-:W-:Y:S01]  /*181e0*/  MOV R202, RZ ;  /* 0x000000ff00ca7202 */ /* 0x000fe20000000f00 */
[----:B------:R-:W-:Y:S01]  /*181f0*/  IMAD.MOV.U32 R179, RZ, RZ, 0x181f ;  /* 0x0000181fffb37424 */ /* 0x000fe200078e00ff */
[----:B------:R-:W-:Y:S02]  /*18200*/  MOV R2, 0x18220 ;  /* 0x0001822000027802 */ /* 0x000fe40000000f00 */
[----:B------:R-:W-:Y:S05]  /*18210*/  CALL.REL.NOINC `($__internal_5_$__cuda_sm70_shflsync_idx_p) ;  /* 0x000009c000007944 */ /* 0x000fea0003c00000 */
[----:B------:R-:W-:Y:S01]  /*18220*/  MOV R4, R179 ;  /* 0x000000b300047202 */ /* 0x000fe20000000f00 */
[----:B-1---5:R-:W-:Y:S05]  /*18230*/  BRA `(.L_x_362) ;  /* 0xffffdc2000007947 */ /* 0x022fea000383ffff */
.L_x_304:
[----:B------:R-:W-:Y:S01]  /*18240*/  IMAD.MOV.U32 R3, RZ, RZ, R14 ;  /* 0x000000ffff037224 */ /* 0x000fe200078e000e */
[----:B------:R-:W-:Y:S01]  /*18250*/  MOV R202, RZ ;  /* 0x000000ff00ca7202 */ /* 0x000fe20000000f00 */
[----:B------:R-:W-:Y:S01]  /*18260*/  IMAD.MOV.U32 R179, RZ, RZ, 0x181f ;  /* 0x0000181fffb37424 */ /* 0x000fe200078e00ff */
[----:B------:R-:W-:Y:S02]  /*18270*/  MOV R2, 0x18290 ;  /* 0x0001829000027802 */ /* 0x000fe40000000f00 */
[----:B-12---:R-:W-:Y:S05]  /*18280*/  CALL.REL.NOINC `($__internal_5_$__cuda_sm70_shflsync_idx_p) ;  /* 0x0000095000007944 */ /* 0x006fea0003c00000 */
[----:B-----5:R-:W-:Y:S01]  /*18290*/  MOV R0, R179 ;  /* 0x000000b300007202 */ /* 0x020fe20000000f00 */
[----:B-1----:R-:W-:Y:S05]  /*182a0*/  BRA `(.L_x_363) ;  /* 0xffffdbd000007947 */ /* 0x002fea000383ffff */
.L_x_307:
        /* <DEDUP_REMOVED lines=13> */
.L_x_310:
[----:B-1----:R-:W-:Y:S01]  /*18380*/  IMAD.MOV.U32 R3, RZ, RZ, R5 ;  /* 0x000000ffff037224 */ /* 0x002fe200078e0005 */
[----:B------:R-:W-:Y:S01]  /*18390*/  MOV R202, 0x2 ;  /* 0x0000000200ca7802 */ /* 0x000fe20000000f00 */
[----:B------:R-:W-:Y:S01]  /*183a0*/  IMAD.MOV.U32 R179, RZ, RZ, 0x181f ;  /* 0x0000181fffb37424 */ /* 0x000fe200078e00ff */
[----:B------:R-:W-:Y:S02]  /*183b0*/  MOV R2, 0x183d0 ;  /* 0x000183d000027802 */ /* 0x000fe40000000f00 */
[----:B--234-:R-:W-:Y:S05]  /*183c0*/  CALL.REL.NOINC `($__internal_5_$__cuda_sm70_shflsync_idx_p) ;  /* 0x0000081000007944 */ /* 0x01cfea0003c00000 */
[----:B------:R-:W-:Y:S01]  /*183d0*/  MOV R4, R179 ;  /* 0x000000b300047202 */ /* 0x000fe20000000f00 */
[----:B-1---5:R-:W-:Y:S05]  /*183e0*/  BRA `(.L_x_365) ;  /* 0xffffdd8000007947 */ /* 0x022fea000383ffff */
.L_x_311:
[----:B------:R-:W-:Y:S01]  /*183f0*/  IMAD.MOV.U32 R3, RZ, RZ, R14 ;  /* 0x000000ffff037224 */ /* 0x000fe200078e000e */
[----:B------:R-:W-:Y:S01]  /*18400*/  MOV R202, 0x2 ;  /* 0x0000000200ca7802 */ /* 0x000fe20000000f00 */
[----:B------:R-:W-:Y:S01]  /*18410*/  IMAD.MOV.U32 R179, RZ, RZ, 0x181f ;  /* 0x0000181fffb37424 */ /* 0x000fe200078e00ff */
[----:B------:R-:W-:Y:S02]  /*18420*/  MOV R2, 0x18440 ;  /* 0x0001844000027802 */ /* 0x000fe40000000f00 */
[----:B-1234-:R-:W-:Y:S05]  /*18430*/  CALL.REL.NOINC `($__internal_5_$__cuda_sm70_shflsync_idx_p) ;  /* 0x000007a000007944 */ /* 0x01efea0003c00000 */
[----:B-----5:R-:W-:Y:S01]  /*18440*/  MOV R0, R179 ;  /* 0x000000b300007202 */ /* 0x020fe20000000f00 */
[----:B-1----:R-:W-:Y:S05]  /*18450*/  BRA `(.L_x_366) ;  /* 0xffffdd3000007947 */ /* 0x002fea000383ffff */
.L_x_314:
[----:B-1----:R-:W-:Y:S01]  /*18460*/  IMAD.MOV.U32 R3, RZ, RZ, R5 ;  /* 0x000000ffff037224 */ /* 0x002fe200078e0005 */
[----:B------:R-:W-:Y:S01]  /*18470*/  MOV R202, 0x3 ;  /* 0x0000000300ca7802 */ /* 0x000fe20000000f00 */
[----:B------:R-:W-:Y:S01]  /*18480*/  IMAD.MOV.U32 R179, RZ, RZ, 0x181f ;  /* 0x0000181fffb37424 */ /* 0x000fe200078e00ff */
[----:B------:R-:W-:-:S02]  /*18490*/  MOV R2, 0x184b0 ;  /* 0x000184b000027802 */ /* 0x000fc40000000f00 */
[----:B--234-:R-:W-:Y:S05]  /*184a0*/  CALL.REL.NOINC `($__internal_5_$__cuda_sm70_shflsync_idx_p) ;  /* 0x0000073000007944 */ /* 0x01cfea0003c00000 */
        /* <DEDUP_REMOVED lines=8> */
.L_x_316:
[----:B------:R-:W-:Y:S01]  /*18530*/  IMAD.MOV.U32 R3, RZ, RZ, R98 ;  /* 0x000000ffff037224 */ /* 0x000fe200078e0062 */
[----:B------:R-:W-:Y:S01]  /*18540*/  MOV R202, RZ ;  /* 0x000000ff00ca7202 */ /* 0x000fe20000000f00 */
[----:B------:R-:W-:Y:S01]  /*18550*/  IMAD.MOV.U32 R179, RZ, RZ, 0x1f ;  /* 0x0000001fffb37424 */ /* 0x000fe200078e00ff */
[----:B------:R-:W-:Y:S02]  /*18560*/  MOV R2, 0x18580 ;  /* 0x0001858000027802 */ /* 0x000fe40000000f00 */
[----:B-12---:R-:W-:Y:S05]  /*18570*/  CALL.REL.NOINC `($__internal_5_$__cuda_sm70_shflsync_idx_p) ;  /* 0x0000066000007944 */ /* 0x006fea0003c00000 */
[----:B------:R-:W-:Y:S01]  /*18580*/  MOV R9, R179 ;  /* 0x000000b300097202 */ /* 0x000fe20000000f00 */
[----:B-1---5:R-:W-:Y:S05]  /*18590*/  BRA `(.L_x_368) ;  /* 0xffffdf8000007947 */ /* 0x022fea000383ffff */
.L_x_317:
[----:B------:R-:W-:Y:S01]  /*185a0*/  IMAD.MOV.U32 R3, RZ, RZ, R98 ;  /* 0x000000ffff037224 */ /* 0x000fe200078e0062 */
[----:B------:R-:W-:Y:S01]  /*185b0*/  MOV R202, 0x1 ;  /* 0x0000000100ca7802 */ /* 0x000fe20000000f00 */
[----:B------:R-:W-:Y:S01]  /*185c0*/  IMAD.MOV.U32 R179, RZ, RZ, 0x1f ;  /* 0x0000001fffb37424 */ /* 0x000fe200078e00ff */
[----:B------:R-:W-:Y:S02]  /*185d0*/  MOV R2, 0x185f0 ;  /* 0x000185f000027802 */ /* 0x000fe40000000f00 */
[----:B-1234-:R-:W-:Y:S05]  /*185e0*/  CALL.REL.NOINC `($__internal_5_$__cuda_sm70_shflsync_idx_p) ;  /* 0x000005f000007944 */ /* 0x01efea0003c00000 */
[----:B------:R-:W-:Y:S01]  /*185f0*/  MOV R6, R179 ;  /* 0x000000b300067202 */ /* 0x000fe20000000f00 */
[----:B-1---5:R-:W-:Y:S05]  /*18600*/  BRA `(.L_x_369) ;  /* 0xffffdf3000007947 */ /* 0x022fea000383ffff */
.L_x_318:
[----:B------:R-:W-:Y:S02]  /*18610*/  MOV R3, 0x1 ;  /* 0x0000000100037802 */ /* 0x000fe40000000f00 */
[----:B------:R-:W-:-:S02]  /*18620*/  MOV R2, 0x18640 ;  /* 0x0001864000027802 */ /* 0x000fc40000000f00 */
[----:B---34-:R-:W-:Y:S05]  /*18630*/  CALL.REL.NOINC `($__internal_6_$__cuda_sm70_shflsync_up_p) ;  /* 0x0000061000007944 */ /* 0x018fea0003c00000 */
[----:B------:R-:W-:Y:S05]  /*18640*/  BRA `(.L_x_370) ;  /* 0xffffe01000007947 */ /* 0x000fea000383ffff */
.L_x_319:
[----:B------:R-:W-:Y:S02]  /*18650*/  MOV R3, 0x2 ;  /* 0x0000000200037802 */ /* 0x000fe40000000f00 */
[----:B------:R-:W-:-:S02]  /*18660*/  MOV R2, 0x18680 ;  /* 0x0001868000027802 */ /* 0x000fc40000000f00 */
[----:B---34-:R-:W-:Y:S05]  /*18670*/  CALL.REL.NOINC `($__internal_6_$__cuda_sm70_shflsync_up_p) ;  /* 0x000005d000007944 */ /* 0x018fea0003c00000 */
[----:B------:R-:W-:Y:S02]  /*18680*/  SEL R3, R4, RZ, P1 ;  /* 0x000000ff04037207 */ /* 0x000fe40000800000 */
[----:B------:R-:W-:-:S03]  /*18690*/  MOV R2, 0x186d0 ;  /* 0x000186d000027802 */ /* 0x000fc60000000f00 */
[----:B------:R-:W-:Y:S02]  /*186a0*/  IMAD.IADD R0, R0, 0x1, R3 ;  /* 0x0000000100007824 */ /* 0x000fe400078e0203 */
[----:B------:R-:W-:Y:S02]  /*186b0*/  IMAD.MOV.U32 R3, RZ, RZ, 0x4 ;  /* 0x00000004ff037424 */ /* 0x000fe400078e00ff */
        /* <DEDUP_REMOVED lines=20> */
.L_x_323:
[----:B------:R-:W-:Y:S02]  /*18800*/  MOV R3, 0x1 ;  /* 0x0000000100037802 */ /* 0x000fe40000000f00 */
[----:B------:R-:W-:Y:S02]  /*18810*/  MOV R2, 0x18830 ;  /* 0x0001883000027802 */ /* 0x000fe40000000f00 */
[----:B---3--:R-:W-:Y:S05]  /*18820*/  CALL.REL.NOINC `($__internal_6_$__cuda_sm70_shflsync_up_p) ;  /* 0x0000042000007944 */ /* 0x008fea0003c00000 */
[----:B------:R-:W-:Y:S01]  /*18830*/  MOV R2, R4 ;  /* 0x0000000400027202 */ /* 0x000fe20000000f00 */
[----:B------:R-:W-:Y:S05]  /*18840*/  BRA `(.L_x_372) ;  /* 0xffffe07000007947 */ /* 0x000fea000383ffff */
.L_x_324:
[----:B------:R-:W-:Y:S02]  /*18850*/  MOV R3, 0x2 ;  /* 0x0000000200037802 */ /* 0x000fe40000000f00 */
[----:B------:R-:W-:Y:S02]  /*18860*/  MOV R2, 0x18880 ;  /* 0x0001888000027802 */ /* 0x000fe40000000f00 */
[----:B---3--:R-:W-:Y:S05]  /*18870*/  CALL.REL.NOINC `($__internal_6_$__cuda_sm70_shflsync_up_p) ;  /* 0x000003d000007944 */ /* 0x008fea0003c00000 */
        /* <DEDUP_REMOVED lines=24> */
.L_x_326:
[----:B------:R-:W-:Y:S02]  /*18a00*/  SEL R0, RZ, 0x1, P0 ;  /* 0x00000001ff007807 */ /* 0x000fe40000000000 */
[----:B------:R-:W-:Y:S02]  /*18a10*/  MOV R2, 0x18a30 ;  /* 0x00018a3000027802 */ /* 0x000fe40000000f00 */
[----:B-1-3--:R-:W-:Y:S05]  /*18a20*/  CALL.REL.NOINC `($__internal_7_$__cuda_sm70_votesync_ballot) ;  /* 0x0000028000007944 */ /* 0x00afea0003c00000 */
[----:B------:R-:W-:Y:S05]  /*18a30*/  BRA `(.L_x_374) ;  /* 0xffffe01000007947 */ /* 0x000fea000383ffff */
.L_x_327:
[----:B------:R-:W-:Y:S01]  /*18a40*/  IMAD.MOV.U32 R3, RZ, RZ, R7 ;  /* 0x000000ffff037224 */ /* 0x000fe200078e0007 */
[----:B----4-:R-:W-:Y:S01]  /*18a50*/  MOV R202, R10 ;  /* 0x0000000a00ca7202 */ /* 0x010fe20000000f00 */
[----:B------:R-:W-:Y:S01]  /*18a60*/  IMAD.MOV.U32 R179, RZ, RZ, 0x1f ;  /* 0x0000001fffb37424 */ /* 0x000fe200078e00ff */
[----:B------:R-:W-:Y:S02]  /*18a70*/  MOV R2, 0x18a90 ;  /* 0x00018a9000027802 */ /* 0x000fe40000000f00 */
[----:B-123--:R-:W-:Y:S05]  /*18a80*/  CALL.REL.NOINC `($__internal_5_$__cuda_sm70_shflsync_idx_p) ;  /* 0x0000015000007944 */ /* 0x00efea0003c00000 */
[----:B------:R-:W-:Y:S01]  /*18a90*/  IMAD.MOV.U32 R7, RZ, RZ, R179 ;  /* 0x000000ffff077224 */ /* 0x000fe200078e00b3 */
[----:B------:R-:W-:Y:S01]  /*18aa0*/  MOV R202, R10 ;  /* 0x0000000a00ca7202 */ /* 0x000fe20000000f00 */
[----:B------:R-:W-:Y:S01]  /*18ab0*/  IMAD.MOV.U32 R3, RZ, RZ, R8 ;  /* 0x000000ffff037224 */ /* 0x000fe200078e0008 */
[----:B------:R-:W-:Y:S02]  /*18ac0*/  MOV R179, 0x1f ;  /* 0x0000001f00b37802 */ /* 0x000fe40000000f00 */
[----:B------:R-:W-:-:S02]  /*18ad0*/  MOV R2, 0x18af0 ;  /* 0x00018af000027802 */ /* 0x000fc40000000f00 */
[----:B-1---5:R-:W-:Y:S05]  /*18ae0*/  CALL.REL.NOINC `($__internal_5_$__cuda_sm70_shflsync_idx_p) ;  /* 0x000000f000007944 */ /* 0x022fea0003c00000 */
[----:B------:R-:W-:Y:S01]  /*18af0*/  MOV R5, R179 ;  /* 0x000000b300057202 */ /* 0x000fe20000000f00 */
[----:B-1---5:R-:W-:Y:S05]  /*18b00*/  BRA `(.L_x_375) ;  /* 0xffffdf8000007947 */ /* 0x022fea000383ffff */
.L_x_330:
[----:B------:R-:W-:Y:S01]  /*18b10*/  IMAD.MOV.U32 R3, RZ, RZ, R4 ;  /* 0x000000ffff037224 */ /* 0x000fe200078e0004 */
[----:B------:R-:W-:Y:S01]  /*18b20*/  MOV R202, R0 ;  /* 0x0000000000ca7202 */ /* 0x000fe20000000f00 */
[----:B------:R-:W-:Y:S01]  /*18b30*/  IMAD.MOV.U32 R179, RZ, RZ, 0x1f ;  /* 0x0000001fffb37424 */ /* 0x000fe200078e00ff */
[----:B------:R-:W-:-:S02]  /*18b40*/  MOV R2, 0x18b60 ;  /* 0x00018b6000027802 */ /* 0x000fc40000000f00 */
[----:B-1-34-:R-:W-:Y:S05]  /*18b50*/  CALL.REL.NOINC `($__internal_5_$__cuda_sm70_shflsync_idx_p) ;  /* 0x0000008000007944 */ /* 0x01afea0003c00000 */
[----:B------:R-:W-:Y:S01]  /*18b60*/  MOV R11, R179 ;  /* 0x000000b3000b7202 */ /* 0x000fe20000000f00 */
[----:B-1---5:R-:W-:Y:S05]  /*18b70*/  BRA `(.L_x_329) ;  /* 0xffffdf7000007947 */ /* 0x022fea000383ffff */
        .weak           $__internal_4_$__cuda_sm70_shflsync_bfly_p
        .type           $__internal_4_$__cuda_sm70_shflsync_bfly_p,@function
        .size           $__internal_4_$__cuda_sm70_shflsync_bfly_p,($__internal_5_$__cuda_sm70_shflsync_idx_p - $__internal_4_$__cuda_sm70_shflsync_bfly_p)
$__internal_4_$__cuda_sm70_shflsync_bfly_p:
[----:B------:R-:W-:Y:S02]  /*18b80*/  MOV R161, 0xffffffff ;  /* 0xffffffff00a17802 */ /* 0x000fe40000000f00 */
[----:B------:R-:W-:-:S02]  /*18b90*/  MOV R3, 0x1f ;  /* 0x0000001f00037802 */ /* 0x000fc40000000f00 */
[----:B------:R-:W-:Y:S04]  /*18ba0*/  WARPSYNC R161 ;  /* 0x000000a100007348 */ /* 0x000fe80003800000 */
[----:B------:R1:W2:Y:S02]  /*18bb0*/  SHFL.BFLY PT, R0, R132, R0, R3 ;  /* 0x0c00000084007389 */ /* 0x0002a400000e0003 */
[----:B-1----:R-:W-:-:S04]  /*18bc0*/  MOV R3, 0x0 ;  /* 0x0000000000037802 */ /* 0x002fc80000000f00 */
[----:B--2---:R-:W-:Y:S05]  /*18bd0*/  RET.REL.NODEC R2 `(_ZN7cutlass13device_kernelIN5flash19enable_sm80_to_sm89INS1_16FlashAttnFwdSm80INS1_25CollectiveMainloopFwdSm80ILi8ELi1ELb0EN4cute5tupleIJNS5_1CILi128EEENS7_ILi32EEENS7_ILi256EEEEEELi256ENS_6half_tEfNS_4arch4Sm80ELb0ELb0ELb0ELb1ELb1ELb1ELb1ELb1EEENS1_21CollectiveEpilogueFwdINS6_IJS8_SA_S9_EEENS6_IJNS7_ILi1EEESI_SI_EEESC_SE_Li256ELb1ELb1ELb1ELb0EEENS1_36VarlenDynamicPersistentTileSchedulerILi128ELi32ELi256ELi256ELb1ELb1ELb0ELb0ELb1ELb1EEEEEEEEEvNT_6ParamsE) ;  /* 0xfffe742002007950 */ /* 0x004fea0003c3ffff */
        .weak           $__internal_5_$__cuda_sm70_shflsync_idx_p
        .type           $__internal_5_$__cuda_sm70_shflsync_idx_p,@function
        .size           $__internal_5_$__cuda_sm70_shflsync_idx_p,($__internal_6_$__cuda_sm70_shflsync_up_p - $__internal_5_$__cuda_sm70_shflsync_idx_p)
$__internal_5_$__cuda_sm70_shflsync_idx_p:
[----:B------:R1:W-:Y:S02]  /*18be0*/  STL [R1+0x54], R0 ;  /* 0x0000540001007387 */ /* 0x0003e40000100800 */
[----:B-1----:R-:W-:-:S04]  /*18bf0*/  MOV R0, 0xffffffff ;  /* 0xffffffff00007802 */ /* 0x002fc80000000f00 */
[----:B------:R-:W-:Y:S04]  /*18c00*/  WARPSYNC R0 ;  /* 0x0000000000007348 */ /* 0x000fe80003800000 */
[----:B------:R1:W2:Y:S04]  /*18c10*/  SHFL.IDX PT, R179, R3, R202, R179 ;  /* 0x000000ca03b37389 */ /* 0x0002a800000e00b3 */
[----:B-1----:R1:W5:Y:S01]  /*18c20*/  LDL.LU R0, [R1+0x54] ;  /* 0x0000540001007983 */ /* 0x0023620000300800 */
[----:B------:R-:W-:-:S04]  /*18c30*/  MOV R3, 0x0 ;  /* 0x0000000000037802 */ /* 0x000fc80000000f00 */
[----:B--2---:R-:W-:Y:S05]  /*18c40*/  RET.REL.NODEC R2 `(_ZN7cutlass13device_kernelIN5flash19enable_sm80_to_sm89INS1_16FlashAttnFwdSm80INS1_25CollectiveMainloopFwdSm80ILi8ELi1ELb0EN4cute5tupleIJNS5_1CILi128EEENS7_ILi32EEENS7_ILi256EEEEEELi256ENS_6half_tEfNS_4arch4Sm80ELb0ELb0ELb0ELb1ELb1ELb1ELb1ELb1EEENS1_21CollectiveEpilogueFwdINS6_IJS8_SA_S9_EEENS6_IJNS7_ILi1EEESI_SI_EEESC_SE_Li256ELb1ELb1ELb1ELb0EEENS1_36VarlenDynamicPersistentTileSchedulerILi128ELi32ELi256ELi256ELb1ELb1ELb0ELb0ELb1ELb1EEEEEEEEEvNT_6ParamsE) ;  /* 0xfffe73b002007950 */ /* 0x004fea0003c3ffff */
        .weak           $__internal_6_$__cuda_sm70_shflsync_up_p
        .type           $__internal_6_$__cuda_sm70_shflsync_up_p,@function
        .size           $__internal_6_$__cuda_sm70_shflsync_up_p,($__internal_7_$__cuda_sm70_votesync_ballot - $__internal_6_$__cuda_sm70_shflsync_up_p)
$__internal_6_$__cuda_sm70_shflsync_up_p:
[----:B------:R-:W-:Y:S02]  /*18c50*/  MOV R4, RZ ;  /* 0x000000ff00047202 */ /* 0x000fe40000000f00 */
[----:B------:R-:W-:-:S04]  /*18c60*/  MOV R10, 0xffffffff ;  /* 0xffffffff000a7802 */ /* 0x000fc80000000f00 */
[----:B------:R-:W-:Y:S04]  /*18c70*/  WARPSYNC R10 ;  /* 0x0000000a00007348 */ /* 0x000fe80003800000 */
[----:B------:R1:W2:Y:S02]  /*18c80*/  SHFL.UP PT, R4, R0, R3, R4 ;  /* 0x0400000300047389 */ /* 0x0002a400000e0004 */
[----:B-1----:R-:W-:-:S04]  /*18c90*/  MOV R3, 0x0 ;  /* 0x0000000000037802 */ /* 0x002fc80000000f00 */
[----:B--2---:R-:W-:Y:S05]  /*18ca0*/  RET.REL.NODEC R2 `(_ZN7cutlass13device_kernelIN5flash19enable_sm80_to_sm89INS1_16FlashAttnFwdSm80INS1_25CollectiveMainloopFwdSm80ILi8ELi1ELb0EN4cute5tupleIJNS5_1CILi128EEENS7_ILi32EEENS7_ILi256EEEEEELi256ENS_6half_tEfNS_4arch4Sm80ELb0ELb0ELb0ELb1ELb1ELb1ELb1ELb1EEENS1_21CollectiveEpilogueFwdINS6_IJS8_SA_S9_EEENS6_IJNS7_ILi1EEESI_SI_EEESC_SE_Li256ELb1ELb1ELb1ELb0EEENS1_36VarlenDynamicPersistentTileSchedulerILi128ELi32ELi256ELi256ELb1ELb1ELb0ELb0ELb1ELb1EEEEEEEEEvNT_6ParamsE) ;  /* 0xfffe735002007950 */ /* 0x004fea0003c3ffff */
        .weak           $__internal_7_$__cuda_sm70_votesync_ballot
        .type           $__internal_7_$__cuda_sm70_votesync_ballot,@function
        .size           $__internal_7_$__cuda_sm70_votesync_ballot,(.L_x_3234 - $__internal_7_$__cuda_sm70_votesync_ballot)
$__internal_7_$__cuda_sm70_votesync_ballot:
[----:B------:R-:W-:Y:S01]  /*18cb0*/  ISETP.NE.U32.AND P0, PT, R0, 0x1, PT ;  /* 0x000000010000780c */ /* 0x000fe20003f05070 */
[----:B------:R-:W-:-:S04]  /*18cc0*/  IMAD.MOV.U32 R3, RZ, RZ, -0x1 ;  /* 0xffffffffff037424 */ /* 0x000fc800078e00ff */
[----:B------:R-:W-:Y:S08]  /*18cd0*/  WARPSYNC R3 ;  /* 0x0000000300007348 */ /* 0x000ff00003800000 */
[----:B------:R-:W-:-:S04]  /*18ce0*/  VOTE.ANY R0, PT, !P0 ;  /* 0x0000000000007806 */ /* 0x000fc800040e0100 */
[----:B------:R-:W-:Y:S01]  /*18cf0*/  LOP3.LUT R0, R0, R3, RZ, 0xc0, !PT ;  /* 0x0000000300007212 */ /* 0x000fe200078ec0ff */
[----:B------:R-:W-:-:S04]  /*18d00*/  IMAD.MOV.U32 R3, RZ, RZ, 0x0 ;  /* 0x00000000ff037424 */ /* 0x000fc800078e00ff */
[----:B------:R-:W-:Y:S05]  /*18d10*/  RET.REL.NODEC R2 `(_ZN7cutlass13device_kernelIN5flash19enable_sm80_to_sm89INS1_16FlashAttnFwdSm80INS1_25CollectiveMainloopFwdSm80ILi8ELi1ELb0EN4cute5tupleIJNS5_1CILi128EEENS7_ILi32EEENS7_ILi256EEEEEELi256ENS_6half_tEfNS_4arch4Sm80ELb0ELb0ELb0ELb1ELb1ELb1ELb1ELb1EEENS1_21CollectiveEpilogueFwdINS6_IJS8_SA_S9_EEENS6_IJNS7_ILi1EEESI_SI_EEESC_SE_Li256ELb1ELb1ELb1ELb0EEENS1_36VarlenDynamicPersistentTileSchedulerILi128ELi32ELi256ELi256ELb1ELb1ELb0ELb0ELb1ELb1EEEEEEEEEvNT_6ParamsE) ;  /* 0xfffe72e002007950 */ /* 0x000fea0003c3ffff */
.L_x_376:
        /* <DEDUP_REMOVED lines=14> */
.L_x_3234:


//--------------------- .text._ZN7cutlass13device_kernelIN5flash19enable_sm80_to_sm89INS1_16FlashAttnFwdSm80INS1_25CollectiveMainloopFwdSm80ILi8ELi1ELb1EN4cute5tupleIJNS5_1CILi128EEENS7_ILi48EEENS7_ILi256EEEEEELi256ENS_6half_tEfNS_4arch4Sm80ELb0ELb1ELb0ELb0ELb1ELb0ELb1ELb1EEENS1_21CollectiveEpilogueFwdINS6_IJS8_SA_S9_EEENS6_IJNS7_ILi1EEESI_SI_EEESC_SE_Li256ELb0ELb1ELb1ELb0EEENS1_19SingleTileSchedulerILb0ELb1ELb1ELi128EEEEEEEEEvNT_6ParamsE --------------------------
	.section	.text._ZN7cutlass13device_kernelIN5flash19enable_sm80_to_sm89INS1_16FlashAttnFwdSm80INS1_25CollectiveMainloopFwdSm80ILi8ELi1ELb1EN4cute5tupleIJNS5_1CILi128EEENS7_ILi48EEENS7_ILi256EEEEEELi256ENS_6half_tEfNS_4arch4Sm80ELb0ELb1ELb0ELb0ELb1ELb0ELb1ELb1EEENS1_21CollectiveEpilogueFwdINS6_IJS8_SA_S9_EEENS6_IJNS7_ILi1EEESI_SI_EEESC_SE_Li256ELb0ELb1ELb1ELb0EEENS1_19SingleTileSchedulerILb0ELb1ELb1ELi128EEEEEEEEEvNT_6ParamsE,"ax",@progbits
	.sectioninfo	@"SHI_REGISTERS=255"
	.align	128
.text._ZN7cutlass13device_kernelIN5flash19enable_sm80_to_sm89INS1_16FlashAttnFwdSm80INS1_25CollectiveMainloopFwdSm80ILi8ELi1ELb1EN4cute5tupleIJNS5_1CILi128EEENS7_ILi48EEENS7_ILi256EEEEEELi256ENS_6half_tEfNS_4arch4Sm80ELb0ELb1ELb0ELb0ELb1ELb0ELb1ELb1EEENS1_21CollectiveEpilogueFwdINS6_IJS8_SA_S9_EEENS6_IJNS7_ILi1EEESI_SI_EEESC_SE_Li256ELb0ELb1ELb1ELb0EEENS1_19SingleTileSchedulerILb0ELb1ELb1ELi128EEEEEEEEEvNT_6ParamsE:
        .type           _ZN7cutlass13device_kernelIN5flash19enable_sm80_to_sm89INS1_16FlashAttnFwdSm80INS1_25CollectiveMainloopFwdSm80ILi8ELi1ELb1EN4cute5tupleIJNS5_1CILi128EEENS7_ILi48EEENS7_ILi256EEEEEELi256ENS_6half_tEfNS_4arch4Sm80ELb0ELb1ELb0ELb0ELb1ELb0ELb1ELb1EEENS1_21CollectiveEpilogueFwdINS6_IJS8_SA_S9_EEENS6_IJNS7_ILi1EEESI_SI_EEESC_SE_Li256ELb0ELb1ELb1ELb0EEENS1_19SingleTileSchedulerILb0ELb1ELb1ELi128EEEEEEEEEvNT_6ParamsE,@function
        .size           _ZN7cutlass13device_kernelIN5flash19enable_sm80_to_sm89INS1_16FlashAttnFwdSm80INS1_25CollectiveMainloopFwdSm80ILi8ELi1ELb1EN4cute5tupleIJNS5_1CILi128EEENS7_ILi48EEENS7_ILi256EEEEEELi256ENS_6half_tEfNS_4arch4Sm80ELb0ELb1ELb0ELb0ELb1ELb0ELb1ELb1EEENS1_21CollectiveEpilogueFwdINS6_IJS8_SA_S9_EEENS6_IJNS7_ILi1EEESI_SI_EEESC_SE_Li256ELb0ELb1ELb1ELb0EEENS1_19SingleTileSchedulerILb0ELb1ELb1ELi128EEEEEEEEEvNT_6ParamsE,(.L_x_3239 - _ZN7cutlass13device_kernelIN5flash19enable_sm80_to_sm89INS1_16FlashAttnFwdSm80INS1_25CollectiveMainloopFwdSm80ILi8ELi1ELb1EN4cute5tupleIJNS5_1CILi128EEENS7_ILi48EEENS7_ILi256EEEEEELi256ENS_6half_tEfNS_4arch4Sm80ELb0ELb1ELb0ELb0ELb1ELb0ELb1ELb1EEENS1_21CollectiveEpilogueFwdINS6_IJS8_SA_S9_EEENS6_IJNS7_ILi1EEESI_SI_EEESC_SE_Li256ELb0ELb1ELb1ELb0EEENS1_19SingleTileSchedulerILb0ELb1ELb1ELi128EEEEEEEEEvNT_6ParamsE)
        .other          _ZN7cutlass13device_kernelIN5flash19enable_sm80_to_sm89INS1_16FlashAttnFwdSm80INS1_25CollectiveMainloopFwdSm80ILi8ELi1ELb1EN4cute5tupleIJNS5_1CILi128EEENS7_ILi48EEENS7_ILi256EEEEEELi256ENS_6half_tEfNS_4arch4Sm80ELb0ELb1ELb0ELb0ELb1ELb0ELb1ELb1EEENS1_21CollectiveEpilogueFwdINS6_IJS8_SA_S9_EEENS6_IJNS7_ILi1EEESI_SI_EEESC_SE_Li256ELb0ELb1ELb1ELb0EEENS1_19SingleTileSchedulerILb0ELb1ELb1ELi128EEEEEEEEEvNT_6ParamsE,@"STO_CUDA_ENTRY STV_DEFAULT"
_ZN7cutlass13device_kernelIN5flash19enable_sm80_to_sm89INS1_16FlashAttnFwdSm80INS1_25CollectiveMainloopFwdSm80ILi8ELi1ELb1EN4cute5tupleIJNS5_1CILi128EEENS7_ILi48EEENS7_ILi256EEEEEELi256ENS_6half_tEfNS_4arch4Sm80ELb0ELb1ELb0ELb0ELb1ELb0ELb1ELb1EEENS1_21CollectiveEpilogueFwdINS6_IJS8_SA_S9_EEENS6_IJNS7_ILi1EEESI_SI_EEESC_SE_Li256ELb0ELb1ELb1ELb0EEENS1_19SingleTileSchedulerILb0ELb1ELb1ELi128EEEEEEEEEvNT_6ParamsE:
        /* <DEDUP_REMOVED lines=18> */
.L_x_377:
[----:B------:R-:W-:Y:S02]  /*0120*/  ULDC.64 UR4, c[0x0][0x550] ;  /* 0x0001540000047ab9 */ /* 0x000fe40000000a00 */
[----:B------:R-:W-:Y:S02]  /*0130*/  UISETP.NE.AND UP0, UPT, UR4, 0x1, UPT ;  /* 0x000000010400788c */ /* 0x000fe4000bf05270 */
[----:B------:R-:W-:-:S02]  /*0140*/  UIMAD.WIDE.U32 UR8, UR6, UR5, URZ ;  /* 0x00000005060872a5 */ /* 0x000fc4000f8e003f */
[----:B------:R-:W-:Y:S02]  /*0150*/  ULDC UR4, c[0x0][0x558] ;  /* 0x0001560000047ab9 */ /* 0x000fe40000000800 */
[----:B------:R-:W-:-:S05]  /*0160*/  UMOV UR11, UR6 ;  /* 0x00000006000b7c82 */ /* 0x000fca0008000000 */
[----:B------:R-:W-:-:S03]  /*0170*/  @UP0 USHF.R.U32.HI UR11, URZ, UR4, UR9 ;  /* 0x000000043f0b0299 */ /* 0x000fc60008011609 */
.L_x_378:
        /* <DEDUP_REMOVED lines=14> */
[----:B------:R-:W-:Y:S01]  /*0260*/  IMAD.U32 R3, RZ, RZ, UR5 ;  /* 0x00000005ff037e24 */ /* 0x000fe2000f8e00ff */
[----:B------:R-:W1:Y:S01]  /*0270*/  S2UR UR26, SR_CTAID.X ;  /* 0x00000000001a79c3 */ /* 0x000e620000002500 */
[----:B------:R-:W-:Y:S02]  /*0280*/  ULDC UR6, c[0x0][0x2c4] ;  /* 0x0000b10000067ab9 */ /* 0x000fe40000000800 */
[----:B------:R-:W-:Y:S01]  /*0290*/  ULDC.64 UR4, c[0x0][0x2c8] ;  /* 0x0000b20000047ab9 */ /* 0x000fe20000000a00 */
[----:B------:R-:W2:Y:S01]  /*02a0*/  @P0 LDG.E R2, [R2.64] ;  /* 0x0000001602020981 */ /* 0x000ea2000c1e1900 */
[----:B------:R-:W-:Y:S02]  /*02b0*/  UISETP.NE.AND UP1, UPT, UR6, 0x1, UPT ;  /* 0x000000010600788c */ /* 0x000fe4000bf25270 */
[----:B------:R-:W-:-:S02]  /*02c0*/  UMOV UR14, 0x1 ;  /* 0x00000001000e7882 */ /* 0x000fc40000000000 */
[----:B------:R-:W-:Y:S02]  /*02d0*/  UMOV UR10, URZ ;  /* 0x0000003f000a7c82 */ /* 0x000fe40008000000 */
[----:B------:R-:W-:Y:S02]  /*02e0*/  ULDC UR12, c[0x0][0x168] ;  /* 0x00005a00000c7ab9 */ /* 0x000fe40000000800 */
[----:B------:R-:W-:Y:S02]  /*02f0*/  UP2UR UR13, UPR, URZ, 0x2 ;  /* 0x000000023f0d7883 */ /* 0x000fe40008000000 */
[----:B-1----:R-:W-:-:S04]  /*0300*/  USHF.L.U32 UR26, UR26, 0x7, URZ ;  /* 0x000000071a1a7899 */ /* 0x002fc8000800063f */
[----:B------:R-:W-:Y:S02]  /*0310*/  @UP1 UIADD3 UR16, UR26, 0x7f, URZ ;  /* 0x0000007f1a101890 */ /* 0x000fe4000fffe03f */
[----:B------:R-:W-:Y:S02]  /*0320*/  UIADD3 UR8, UR26, 0x7f, URZ ;  /* 0x0000007f1a087890 */ /* 0x000fe4000fffe03f */
[----:B------:R-:W-:-:S03]  /*0330*/  UIMAD.WIDE.U32 UR16, UR16, UR4, URZ ;  /* 0x00000004101072a5 */ /* 0x000fc6000f8e003f */
[----:B------:R-:W-:-:S04]  /*0340*/  ULDC UR4, c[0x0][0x2ac] ;  /* 0x0000ab0000047ab9 */ /* 0x000fc80000000800 */
[----:B------:R-:W-:Y:S02]  /*0350*/  @UP1 UMOV UR9, UR17 ;  /* 0x0000001100091c82 */ /* 0x000fe40008000000 */
[----:B------:R-:W-:-:S03]  /*0360*/  @UP1 USHF.R.U32.HI UR8, URZ, UR5, UR9 ;  /* 0x000000053f081299 */ /* 0x000fc60008011609 */
[----:B------:R-:W-:Y:S02]  /*0370*/  ULDC UR9, c[0x0][0x1d0] ;  /* 0x0000740000097ab9 */ /* 0x000fe40000000800 */
[----:B------:R-:W-:-:S03]  /*0380*/  UIMAD UR9, UR4, UR9, URZ ;  /* 0x00000009040972a4 */ /* 0x000fc6000f8e023f */
[----:B------:R-:W-:Y:S02]  /*0390*/  ULDC.64 UR4, c[0x0][0x328] ;  /* 0x0000ca0000047ab9 */ /* 0x000fe40000000a00 */
[----:B------:R-:W-:Y:S02]  /*03a0*/  UISETP.LE.AND UP0, UPT, UR14, UR5, UPT ;  /* 0x000000050e00728c */ /* 0x000fe4000bf03270 */
[----:B------:R-:W-:-:S04]  /*03b0*/  UIADD3 UR12, UR9, -UR12, UR14 ;  /* 0x8000000c090c7290 */ /* 0x000fc8000fffe00e */
[----:B------:R-:W-:Y:S02]  /*03c0*/  UIADD3 UR5, UR12, UR8, URZ ;  /* 0x000000080c057290 */ /* 0x000fe4000fffe03f */
[----:B------:R-:W-:Y:S02]  /*03d0*/  UP2UR UR12, UPR, URZ, 0x1 ;  /* 0x000000013f0c7883 */ /* 0x000fe40008000000 */
[----:B------:R-:W-:Y:S01]  /*03e0*/  UIADD3 UR8, UR5, UR4, URZ ;  /* 0x0000000405087290 */ /* 0x000fe2000fffe03f */
[----:B--2---:R1:W2:Y:S01]  /*03f0*/  @P0 R2UR UR10, R2 ;  /* 0x00000000020a03c2 */ /* 0x0042a200000e0000 */
[----:B------:R-:W-:-:S13]  /*0400*/  PLOP3.LUT P0, PT, PT, PT, UP0, 0x40, 0x0 ;  /* 0x000000000000781c */ /* 0x000fda0003f0e808 */
[----:B------:R-:W-:Y:S05]  /*0410*/  @P0 BRA `(.L_x_379) ;  /* 0x0000016000000947 */ /* 0x000fea0003800000 */
[----:B------:R-:W-:Y:S01]  /*0420*/  ISETP.LT.AND P0, PT, RZ, UR5, PT ;  /* 0x00000005ff007c0c */ /* 0x000fe2000bf01270 */
[----:B------:R-:W-:-:S12]  /*0430*/  UIADD3 UR16, UR5, -0x1, URZ ;  /* 0xffffffff05107890 */ /* 0x000fd8000fffe03f */
[----:B------:R-:W-:Y:S05]  /*0440*/  @P0 BRA `(.L_x_380) ;  /* 0x0000009000000947 */ /* 0x000fea0003800000 */
[----:B------:R-:W-:Y:S02]  /*0450*/  ULDC UR4, c[0x0][0x32c] ;  /* 0x0000cb0000047ab9 */ /* 0x000fe40000000800 */
[----:B------:R-:W-:Y:S02]  /*0460*/  UISETP.NE.AND UP0, UPT, UR14, UR4, UPT ;  /* 0x000000040e00728c */ /* 0x000fe4000bf05270 */
[----:B------:R-:W-:-:S03]  /*0470*/  UIADD3 UR16, -UR5, URZ, URZ ;  /* 0x0000003f05107290 */ /* 0x000fc6000fffe13f */
[----:B------:R-:W-:Y:S02]  /*0480*/  ULDC.64 UR4, c[0x0][0x330] ;  /* 0x0000cc0000047ab9 */ /* 0x000fe40000000a00 */
[----:B------:R-:W-:-:S07]  /*0490*/  UIMAD.WIDE.U32 UR18, UR16, UR4, URZ ;  /* 0x00000004101272a5 */ /* 0x000fce000f8e003f */
[----:B------:R-:W-:Y:S02]  /*04a0*/  @UP0 UMOV UR17, UR19 ;  /* 0x0000001300110c82 */ /* 0x000fe40008000000 */
[----:B------:R-:W-:-:S04]  /*04b0*/  @UP0 USHF.R.U32.HI UR16, URZ, UR5, UR17 ;  /* 0x000000053f100299 */ /* 0x000fc80008011611 */
[----:B------:R-:W-:Y:S01]  /*04c0*/  ULOP3.LUT UR16, URZ, UR16, URZ, 0x33, !UPT ;  /* 0x000000103f107292 */ /* 0x000fe2000f8e333f */
[----:B------:R-:W-:Y:S05]  /*04d0*/  BRA `(.L_x_381) ;  /* 0x0000006000007947 */ /* 0x000fea0003800000 */
.L_x_380:
[----:B------:R-:W-:Y:S02]  /*04e0*/  ULDC UR4, c[0x0][0x32c] ;  /* 0x0000cb0000047ab9 */ /* 0x000fe40000000800 */
[----:B------:R-:W-:-:S03]  /*04f0*/  UISETP.NE.AND UP0, UPT, UR14, UR4, UPT ;  /* 0x000000040e00728c */ /* 0x000fc6000bf05270 */
[----:B------:R-:W-:Y:S02]  /*0500*/  ULDC.64 UR4, c[0x0][0x330] ;  /* 0x0000cc0000047ab9 */ /* 0x000fe40000000a00 */
[----:B------:R-:W-:-:S07]  /*0510*/  UIMAD.WIDE.U32 UR18, UR16, UR4, URZ ;  /* 0x00000004101272a5 */ /* 0x000fce000f8e003f */
[----:B------:R-:W-:Y:S02]  /*0520*/  @UP0 UMOV UR17, UR19 ;  /* 0x0000001300110c82 */ /* 0x000fe40008000000 */
[----:B------:R-:W-:Y:S02]  /*0530*/  @UP0 USHF.R.U32.HI UR16, URZ, UR5, UR17 ;  /* 0x000000053f100299 */ /* 0x000fe40008011611 */
.L_x_381:
[----:B------:R-:W-:Y:S02]  /*0540*/  ULDC UR4, c[0x0][0x32c] ;  /* 0x0000cb0000047ab9 */ /* 0x000fe40000000800 */
[----:B------:R-:W-:-:S04]  /*0550*/  UIMAD UR4, UR16, UR4, UR4 ;  /* 0x00000004100472a4 */ /* 0x000fc8000f8e0204 */
[----:B------:R-:W-:-:S04]  /*0560*/  UISETP.LT.AND UP0, UPT, UR8, UR4, UPT ;  /* 0x000000040800728c */ /* 0x000fc8000bf01270 */
[----:B------:R-:W-:Y:S02]  /*0570*/  USEL UR8, UR8, UR4, UP0 ;  /* 0x0000000408087287 */ /* 0x000fe40008000000 */
.L_x_379:
[----:B------:R-:W-:Y:S02]  /*0580*/  UISETP.NE.AND UP0, UPT, UR6, 0x1, UPT ;  /* 0x000000010600788c */ /* 0x000fe4000bf05270 */
[----:B------:R-:W-:Y:S02]  /*0590*/  UIADD3 UR14, UR9, 0x2f, URZ ;  /* 0x0000002f090e7890 */ /* 0x000fe4000fffe03f */
[----:B------:R-:W-:Y:S02]  /*05a0*/  ULDC.64 UR4, c[0x0][0x2c8] ;  /* 0x0000b20000047ab9 */ /* 0x000fe40000000a00 */
[----:B------:R-:W-:Y:S02]  /*05b0*/  UIMAD.WIDE.U32 UR18, UR26, UR4, URZ ;  /* 0x000000041a1272a5 */ /* 0x000fe4000f8e003f */
[----:B------:R-:W-:Y:S02]  /*05c0*/  UIMAD.WIDE UR20, UR14, 0x2aaaaaab, URZ ;  /* 0x2aaaaaab0e1478a5 */ /* 0x000fe4000f8e023f */
[----:B------:R-:W-:-:S02]  /*05d0*/  UIADD3 UR16, UR8, 0x2f, URZ ;  /* 0x0000002f08107890 */ /* 0x000fc4000fffe03f */
[----:B------:R-:W-:Y:S02]  /*05e0*/  UISETP.NE.AND UP1, UPT, UR12, URZ, UPT ;  /* 0x0000003f0c00728c */ /* 0x000fe4000bf25270 */
[----:B------:R-:W-:Y:S02]  /*05f0*/  UMOV UR4, UR26 ;  /* 0x0000001a00047c82 */ /* 0x000fe40008000000 */
[----:B------:R-:W-:Y:S02]  /*0600*/  UIMAD.WIDE UR16, UR16, 0x2aaaaaab, URZ ;  /* 0x2aaaaaab101078a5 */ /* 0x000fe4000f8e023f */
[----:B------:R-:W-:Y:S01]  /*0610*/  @UP0 USHF.R.U32.HI UR4, URZ, UR5, UR19 ;  /* 0x000000053f040299 */ /* 0x000fe20008011613 */
[----:B------:R-:W-:Y:S01]  /*0620*/  PLOP3.LUT P0, PT, PT, PT, UP1, 0x40, 0x0 ;  /* 0x000000000000781c */ /* 0x000fe20003f0e818 */
[----:B------:R-:W-:Y:S02]  /*0630*/  USHF.R.U32.HI UR8, URZ, 0x1f, UR17 ;  /* 0x0000001f3f087899 */ /* 0x000fe40008011611 */
[----:B------:R-:W-:-:S02]  /*0640*/  UMOV UR19, UR21 ;  /* 0x0000001500137c82 */ /* 0x000fc40008000000 */
[----:B------:R-:W-:Y:S02]  /*0650*/  USHF.R.U32.HI UR14, URZ, 0x1f, UR19 ;  /* 0x0000001f3f0e7899 */ /* 0x000fe40008011613 */
[----:B------:R-:W-:Y:S02]  /*0660*/  ULDC UR25, c[0x0][0x168] ;  /* 0x00005a0000197ab9 */ /* 0x000fe40000000800 */
[----:B------:R-:W-:Y:S02]  /*0670*/  UIADD3 UR25, UR9, -UR25, URZ ;  /* 0x8000001909197290 */ /* 0x000fe4000fffe03f */
[----:B------:R-:W-:Y:S02]  /*0680*/  ULEA.HI.SX32 UR14, UR19, UR14, 0x1d ;  /* 0x0000000e130e7291 */ /* 0x000fe4000f8fea3f */
[----:B------:R-:W-:Y:S02]  /*0690*/  ULEA.HI.SX32 UR17, UR17, UR8, 0x1d ;  /* 0x0000000811117291 */ /* 0x000fe4000f8fea3f */
[----:B------:R-:W-:-:S02]  /*06a0*/  UIADD3 UR4, UR25, UR4, URZ ;  /* 0x0000000419047290 */ /* 0x000fc4000fffe03f */
[----:B------:R-:W-:Y:S02]  /*06b0*/  UISETP.LT.AND UP0, UPT, UR14, UR17, UPT ;  /* 0x000000110e00728c */ /* 0x000fe4000bf01270 */
[----:B------:R-:W-:Y:S02]  /*06c0*/  ULDC UR5, c[0x0][0x324] ;  /* 0x0000c90000057ab9 */ /* 0x000fe40000000800 */
[----:B------:R-:W-:Y:S02]  /*06d0*/  UIADD3 UR8, UR4, -UR5, URZ ;  /* 0x8000000504087290 */ /* 0x000fe4000fffe03f */
[----:B------:R-:W-:Y:S01]  /*06e0*/  USEL UR24, UR14, UR17, UP0 ;  /* 0x000000110e187287 */ /* 0x000fe20008000000 */
[----:B------:R-:W-:Y:S05]  /*06f0*/  @P0 BRA `(.L_x_382) ;  /* 0x0000015000000947 */ /* 0x000fea0003800000 */
[----:B------:R-:W-:Y:S02]  /*0700*/  UMOV UR14, UR4 ;  /* 0x00000004000e7c82 */ /* 0x000fe40008000000 */
[----:B------:R-:W-:-:S06]  /*0710*/  UISETP.GT.AND UP0, UPT, UR14, -0x1, UPT ;  /* 0xffffffff0e00788c */ /* 0x000fcc000bf04270 */
[----:B------:R-:W-:-:S13]  /*0720*/  PLOP3.LUT P0, PT, PT, PT, UP0, 0x80, 0x0 ;  /* 0x000000000000781c */ /* 0x000fda0003f0f008 */
[----:B------:R-:W-:Y:S05]  /*0730*/  @P0 BRA `(.L_x_383) ;  /* 0x0000008000000947 */ /* 0x000fea0003800000 */
[----:B------:R-:W-:Y:S02]  /*0740*/  ULDC UR4, c[0x0][0x32c] ;  /* 0x0000cb0000047ab9 */ /* 0x000fe40000000800 */
[----:B------:R-:W-:Y:S02]  /*0750*/  UISETP.NE.AND UP0, UPT, UR4, 0x1, UPT ;  /* 0x000000010400788c */ /* 0x000fe4000bf05270 */
[----:B------:R-:W-:Y:S02]  /*0760*/  ULOP3.LUT UR14, URZ, UR14, URZ, 0x33, !UPT ;  /* 0x0000000e3f0e7292 */ /* 0x000fe4000f8e333f */
[----:B------:R-:W-:Y:S02]  /*0770*/  ULDC.64 UR4, c[0x0][0x330] ;  /* 0x0000cc0000047ab9 */ /* 0x000fe40000000a00 */
[----:B------:R-:W-:-:S05]  /*0780*/  UIMAD.WIDE.U32 UR16, UR14, UR4, URZ ;  /* 0x000000040e1072a5 */ /* 0x000fca000f8e003f */
[----:B------:R-:W-:-:S04]  /*0790*/  @UP0 USHF.R.U32.HI UR14, URZ, UR5, UR17 ;  /* 0x000000053f0e0299 */ /* 0x000fc80008011611 */
[----:B------:R-:W-:Y:S01]  /*07a0*/  ULOP3.LUT UR14, URZ, UR14, URZ, 0x33, !UPT ;  /* 0x0000000e3f0e7292 */ /* 0x000fe2000f8e333f */
[----:B------:R-:W-:Y:S05]  /*07b0*/  BRA `(.L_x_384) ;  /* 0x0000005000007947 */ /* 0x000fea0003800000 */
.L_x_383:
[----:B------:R-:W-:Y:S02]  /*07c0*/  ULDC UR4, c[0x0][0x32c] ;  /* 0x0000cb0000047ab9 */ /* 0x000fe40000000800 */
[----:B------:R-:W-:-:S03]  /*07d0*/  UISETP.NE.AND UP0, UPT, UR4, 0x1, UPT ;  /* 0x000000010400788c */ /* 0x000fc6000bf05270 */
[----:B------:R-:W-:Y:S02]  /*07e0*/  ULDC.64 UR4, c[0x0][0x330] ;  /* 0x0000cc0000047ab9 */ /* 0x000fe40000000a00 */
[----:B------:R-:W-:-:S06]  /*07f0*/  UIMAD.WIDE.U32 UR16, UR14, UR4, URZ ;  /* 0x000000040e1072a5 */ /* 0x000fcc000f8e003f */
[----:B------:R-:W-:Y:S02]  /*0800*/  @UP0 USHF.R.U32.HI UR14, URZ, UR5, UR17 ;  /* 0x000000053f0e0299 */ /* 0x000fe40008011611 */
.L_x_384:
[----:B------:R-:W-:Y:S02]  /*0810*/  ULDC UR4, c[0x0][0x32c] ;  /* 0x0000cb0000047ab9 */ /* 0x000fe40000000800 */
[----:B------:R-:W-:-:S04]  /*0820*/  UIMAD UR4, UR14, UR4, URZ ;  /* 0x000000040e0472a4 */ /* 0x000fc8000f8e023f */
[----:B------:R-:W-:-:S04]  /*0830*/  UISETP.LT.AND UP0, UPT, UR8, UR4, UPT ;  /* 0x000000040800728c */ /* 0x000fc8000bf01270 */
[----:B------:R-:W-:-:S04]  /*0840*/  USEL UR8, UR8, UR4, !UP0 ;  /* 0x0000000408087287 */ /* 0x000fc8000c000000 */
.L_x_382:
[----:B------:R-:W-:-:S04]  /*0850*/  UIMAD.WIDE UR4, UR8, 0x2aaaaaab, URZ ;  /* 0x2aaaaaab080478a5 */ /* 0x000fc8000f8e023f */
[----:B------:R-:W-:-:S04]  /*0860*/  USHF.R.U32.HI UR4, URZ, 0x1f, UR5 ;  /* 0x0000001f3f047899 */ /* 0x000fc80008011605 */
[----:B------:R-:W-:-:S03]  /*0870*/  ULEA.HI.SX32 UR4, UR5, UR4, 0x1d ;  /* 0x0000000405047291 */ /* 0x000fc6000f8fea3f */
[----:B------:R-:W-:Y:S02]  /*0880*/  ULDC UR5, c[0x0][0x338] ;  /* 0x0000ce0000057ab9 */ /* 0x000fe40000000800 */
[----:B------:R-:W-:-:S04]  /*0890*/  UISETP.LT.AND UP0, UPT, URZ, UR4, UPT ;  /* 0x000000043f00728c */ /* 0x000fc8000bf01270 */
[----:B------:R-:W-:Y:S02]  /*08a0*/  USEL UR8, URZ, UR4, !UP0 ;  /* 0x000000043f087287 */ /* 0x000fe4000c000000 */
[----:B------:R-:W-:Y:S02]  /*08b0*/  USHF.R.U32.HI UR4, URZ, 0x10, UR7 ;  /* 0x000000103f047899 */ /* 0x000fe40008011607 */
[----:B------:R-:W-:Y:S02]  /*08c0*/  UISETP.GT.AND UP0, UPT, UR24, UR8, UPT ;  /* 0x000000081800728c */ /* 0x000fe4000bf04270 */
[----:B------:R-:W-:-:S04]  /*08d0*/  UISETP.NE.AND UP1, UPT, UR4, URZ, UPT ;  /* 0x0000003f0400728c */ /* 0x000fc8000bf25270 */
[----:B------:R-:W-:Y:S01]  /*08e0*/  PLOP3.LUT P0, PT, PT, PT, UP0, 0x80, 0x0 ;  /* 0x000000000000781c */ /* 0x000fe20003f0f008 */
[----:B------:R-:W-:-:S03]  /*08f0*/  USEL UR5, UR4, UR5, UP1 ;  /* 0x0000000504057287 */ /* 0x000fc60008800000 */
[----:B------:R-:W-:-:S09]  /*0900*/  UMOV UR4, URZ ;  /* 0x0000003f00047c82 */ /* 0x000fd20008000000 */
[----:B------:R-:W-:Y:S05]  /*0910*/  @!P0 BRA `(.L_x_385) ;  /* 0x0000024000008947 */ /* 0x000fea0003800000 */
[----:B-1----:R-:W-:Y:S01]  /*0920*/  IMAD.U32 R2, RZ, RZ, UR5 ;  /* 0x00000005ff027e24 */ /* 0x002fe2000f8e00ff */
[----:B------:R-:W-:Y:S02]  /*0930*/  UIADD3 UR18, UR5, -0x1, UR24 ;  /* 0xffffffff05127890 */ /* 0x000fe4000fffe018 */
[----:B------:R-:W-:Y:S02]  /*0940*/  UMOV UR20, URZ ;  /* 0x0000003f00147c82 */ /* 0x000fe40008000000 */
[-C--:B------:R-:W-:Y:S01]  /*0950*/  IABS R0, R2.reuse ;  /* 0x0000000200007213 */ /* 0x080fe20000000000 */
[----:B------:R-:W-:Y:S01]  /*0960*/  UIADD3 UR18, -UR8, UR18, URZ ;  /* 0x0000001208127290 */ /* 0x000fe2000fffe13f */
[----:B------:R-:W-:Y:S02]  /*0970*/  IABS R2, R2 ;  /* 0x0000000200027213 */ /* 0x000fe40000000000 */
[----:B------:R-:W1:Y:S02]  /*0980*/  R2UR UR17, R0 ;  /* 0x00000000001173c2 */ /* 0x000e6400000e0000 */
[----:B-1----:R-:W1:Y:S08]  /*0990*/  I2F.RP R0, UR17 ;  /* 0x0000001100007d06 */ /* 0x002e700008209400 */
[----:B-1----:R-:W1:Y:S02]  /*09a0*/  MUFU.RCP R0, R0 ;  /* 0x0000000000007308 */ /* 0x002e640000001000 */
[----:B-1----:R-:W-:-:S06]  /*09b0*/  IADD3 R0, R0, 0xffffffe, RZ ;  /* 0x0ffffffe00007810 */ /* 0x002fcc0007ffe0ff */
[----:B------:R-:W1:Y:S02]  /*09c0*/  F2I.FTZ.U32.TRUNC.NTZ R0, R0 ;  /* 0x0000000000007305 */ /* 0x000e64000021f000 */
[----:B-1----:R1:W3:Y:S02]  /*09d0*/  R2UR UR21, R0 ;  /* 0x00000000001573c2 */ /* 0x0022e400000e0000 */
[----:B-1----:R-:W-:Y:S01]  /*09e0*/  IMAD.U32 R0, RZ, RZ, UR18 ;  /* 0x00000012ff007e24 */ /* 0x002fe2000f8e00ff */
[----:B---3--:R-:W-:Y:S02]  /*09f0*/  UIADD3 UR4, URZ, -UR21, URZ ;  /* 0x800000153f047290 */ /* 0x008fe4000fffe03f */
[----:B------:R-:W-:Y:S02]  /*0a00*/  ULOP3.LUT UR18, UR18, UR5, URZ, 0x3c, !UPT ;  /* 0x0000000512127292 */ /* 0x000fe4000f8e3c3f */
[----:B------:R-:W-:Y:S01]  /*0a10*/  IABS R0, R0 ;  /* 0x0000000000007213 */ /* 0x000fe20000000000 */
[----:B------:R-:W-:-:S04]  /*0a20*/  UIMAD UR4, UR4, UR17, URZ ;  /* 0x00000011040472a4 */ /* 0x000fc8000f8e023f */
[----:B------:R-:W-:Y:S01]  /*0a30*/  IMAD.MOV.U32 R3, RZ, RZ, R0 ;  /* 0x000000ffff037224 */ /* 0x000fe200078e0000 */
[----:B------:R-:W-:Y:S01]  /*0a40*/  UIMAD.WIDE.U32 UR20, UR21, UR4, UR20 ;  /* 0x00000004151472a5 */ /* 0x000fe2000f8e0014 */
[----:B------:R-:W-:Y:S02]  /*0a50*/  IMAD.MOV R0, RZ, RZ, -R2 ;  /* 0x000000ffff007224 */ /* 0x000fe400078e0a02 */
[----:B------:R-:W1:Y:S04]  /*0a60*/  R2UR UR16, R3 ;  /* 0x00000000031073c2 */ /* 0x000e6800000e0000 */
[----:B------:R-:W-:-:S04]  /*0a70*/  UMOV UR19, UR21 ;  /* 0x0000001500137c82 */ /* 0x000fc80008000000 */
[----:B------:R-:W3:Y:S01]  /*0a80*/  R2UR UR14, R0 ;  /* 0x00000000000e73c2 */ /* 0x000ee200000e0000 */
[----:B-1----:R-:W-:-:S07]  /*0a90*/  UIMAD.WIDE.U32 UR20, UR19, UR16, URZ ;  /* 0x00000010131472a5 */ /* 0x002fce000f8e003f */
[----:B------:R-:W-:Y:S02]  /*0aa0*/  UMOV UR19, UR21 ;  /* 0x0000001500137c82 */ /* 0x000fe40008000000 */
[----:B---3--:R-:W-:-:S04]  /*0ab0*/  UIMAD UR14, UR19, UR14, UR16 ;  /* 0x0000000e130e72a4 */ /* 0x008fc8000f8e0210 */
[----:B------:R-:W-:-:S11]  /*0ac0*/  UISETP.GT.U32.AND UP0, UPT, UR17, UR14, UPT ;  /* 0x0000000e1100728c */ /* 0x000fd6000bf04070 */
[----:B------:R-:W-:Y:S02]  /*0ad0*/  @!UP0 UIADD3 UR14, UR14, -UR17, URZ ;  /* 0x800000110e0e8290 */ /* 0x000fe4000fffe03f */
[----:B------:R-:W-:Y:S02]  /*0ae0*/  @!UP0 UIADD3 UR19, UR19, 0x1, URZ ;  /* 0x0000000113138890 */ /* 0x000fe4000fffe03f */
[----:B------:R-:W-:Y:S02]  /*0af0*/  UISETP.GE.U32.AND UP1, UPT, UR14, UR17, UPT ;  /* 0x000000110e00728c */ /* 0x000fe4000bf26070 */
[----:B------:R-:W-:-:S09]  /*0b00*/  UISETP.GE.AND UP0, UPT, UR18, URZ, UPT ;  /* 0x0000003f1200728c */ /* 0x000fd2000bf06270 */
[----:B------:R-:W-:Y:S02]  /*0b10*/  @UP1 UIADD3 UR19, UR19, 0x1, URZ ;  /* 0x0000000113131890 */ /* 0x000fe4000fffe03f */
[----:B------:R-:W-:-:S05]  /*0b20*/  UISETP.NE.AND UP1, UPT, UR5, URZ, UPT ;  /* 0x0000003f0500728c */ /* 0x000fca000bf25270 */
[----:B------:R-:W-:Y:S02]  /*0b30*/  UMOV UR4, UR19 ;  /* 0x0000001300047c82 */ /* 0x000fe40008000000 */
[----:B------:R-:W-:-:S04]  /*0b40*/  @!UP0 UIADD3 UR4, -UR4, URZ, URZ ;  /* 0x0000003f04048290 */ /* 0x000fc8000fffe13f */
[----:B------:R-:W-:Y:S02]  /*0b50*/  @!UP1 ULOP3.LUT UR4, URZ, UR5, URZ, 0x33, !UPT ;  /* 0x000000053f049292 */ /* 0x000fe4000f8e333f */
.L_x_385:
[----:B------:R-:W-:Y:S01]  /*0b60*/  ULOP3.LUT UR7, UR7, 0xffff, URZ, 0xc0, !UPT ;  /* 0x0000ffff07077892 */ /* 0x000fe2000f8ec03f */
[----:B------:R-:W-:Y:S01]  /*0b70*/  PLOP3.LUT P2, PT, PT, PT, PT, 0x80, 0x0 ;  /* 0x000000000000781c */ /* 0x000fe20003f4f070 */
[----:B------:R-:W-:Y:S01]  /*0b80*/  CS2R R14, SRZ ;  /* 0x00000000000e7805 */ /* 0x000fe2000001ff00 */
[----:B------:R-:W-:Y:S01]  /*0b90*/  CS2R R130, SRZ ;  /* 0x0000000000827805 */ /* 0x000fe2000001ff00 */
[----:B------:R-:W-:Y:S01]  /*0ba0*/  UIMAD UR8, UR7, UR4, UR8 ;  /* 0x00000004070872a4 */ /* 0x000fe2000f8e0208 */
        /* <DEDUP_REMOVED lines=72> */
[----:B------:R-:W-:Y:S02]  /*1030*/  UISETP.NE.AND.EX UP0, UPT, URZ, UR5, UPT, UP0 ;  /* 0x000000053f00728c */ /* 0x000fe4000bf05300 */
[----:B------:R-:W-:-:S04]  /*1040*/  UISETP.NE.AND UP1, UPT, UR13, URZ, UPT ;  /* 0x0000003f0d00728c */ /* 0x000fc8000bf25270 */
[----:B------:R-:W-:-:S05]  /*1050*/  PLOP3.LUT P0, PT, PT, PT, UP0, 0x80, 0x0 ;  /* 0x000000000000781c */ /* 0x000fca0003f0f008 */
[----:B------:R-:W-:Y:S02]  /*1060*/  @UP0 UMOV UR4, 0x4 ;  /* 0x0000000400040882 */ /* 0x000fe40000000000 */
[----:B------:R-:W-:-:S06]  /*1070*/  @UP0 UIMAD.WIDE UR4, UR15, UR4, UR16 ;  /* 0x000000040f0402a5 */ /* 0x000fcc000f8e0210 */
[----:B-1----:R-:W-:Y:S02]  /*1080*/  IMAD.U32 R2, RZ, RZ, UR4 ;  /* 0x00000004ff027e24 */ /* 0x002fe4000f8e00ff */
[----:B------:R-:W-:Y:S01]  /*1090*/  IMAD.U32 R3, RZ, RZ, UR5 ;  /* 0x00000005ff037e24 */ /* 0x000fe2000f8e00ff */
[----:B------:R-:W-:Y:S01]  /*10a0*/  SHF.R.S32.HI R66, RZ, 0x1f, R132 ;  /* 0x0000001fff427819 */ /* 0x000fe20000011484 */
[----:B------:R-:W-:Y:S02]  /*10b0*/  UMOV UR14, 0x30 ;  /* 0x00000030000e7882 */ /* 0x000fe40000000000 */
[----:B------:R-:W-:Y:S01]  /*10c0*/  UIMAD UR17, UR24, UR14, -0x30 ;  /* 0xffffffd0181174a4 */ /* 0x000fe2000f8e020e */
[----:B------:R-:W3:Y:S01]  /*10d0*/  @P0 LDG.E R2, [R2.64] ;  /* 0x0000001602020981 */ /* 0x000ee2000c1e1900 */
[----:B------:R-:W-:Y:S01]  /*10e0*/  IMAD.MOV.U32 R4, RZ, RZ, c[0x0][0x2b8] ;  /* 0x0000ae00ff047624 */ /* 0x000fe200078e00ff */
[----:B------:R-:W-:Y:S01]  /*10f0*/  ULDC.64 UR4, c[0x0][0x2b0] ;  /* 0x0000ac0000047ab9 */ /* 0x000fe20000000a00 */
[----:B------:R-:W-:Y:S01]  /*1100*/  IMAD.MOV.U32 R22, RZ, RZ, RZ ;  /* 0x000000ffff167224 */ /* 0x000fe200078e00ff */
[----:B------:R-:W-:Y:S02]  /*1110*/  BAR.SYNC.DEFER_BLOCKING 0x0 ;  /* 0x0000000000007b1d */ /* 0x000fe40000010000 */
[----:B------:R-:W-:Y:S01]  /*1120*/  ISETP.NE.AND P1, PT, R4, 0x1, PT ;  /* 0x000000010400780c */ /* 0x000fe20003f25270 */
[----:B------:R-:W-:-:S03]  /*1130*/  USHF.R.S32.HI UR19, URZ, 0x1f, UR15 ;  /* 0x0000001f3f137899 */ /* 0x000fc6000801140f */
[----:B---3--:R1:W3:Y:S02]  /*1140*/  @P0 R2UR UR16, R2 ;  /* 0x00000000021003c2 */ /* 0x0082e400000e0000 */
[----:B---3--:R-:W-:Y:S02]  /*1150*/  @!UP0 UMOV UR16, UR15 ;  /* 0x0000000f00108c82 */ /* 0x008fe40008000000 */
[----:B------:R-:W-:Y:S02]  /*1160*/  USHF.R.S32.HI UR7, URZ, 0x1f, UR16 ;  /* 0x0000001f3f077899 */ /* 0x000fe40008011410 */
[----:B------:R-:W-:Y:S02]  /*1170*/  UIMAD.WIDE.U32 UR20, UR16, UR4, URZ ;  /* 0x00000004101472a5 */ /* 0x000fe4000f8e003f */
[----:B------:R-:W-:-:S04]  /*1180*/  UIMAD UR7, UR7, UR4, URZ ;  /* 0x00000004070772a4 */ /* 0x000fc8000f8e023f */
[----:B------:R-:W-:Y:S01]  /*1190*/  UIMAD UR7, UR16, UR5, UR7 ;  /* 0x00000005100772a4 */ /* 0x000fe2000f8e0207 */
[----:B-1----:R-:W-:-:S03]  /*11a0*/  LEA.HI R2, R66, R132, RZ, 0x3 ;  /* 0x0000008442027211 */ /* 0x002fc600078f18ff */
[----:B------:R-:W-:Y:S02]  /*11b0*/  UIADD3 UR7, UR21, UR7, URZ ;  /* 0x0000000715077290 */ /* 0x000fe4000fffe03f */
[----:B------:R-:W-:Y:S01]  /*11c0*/  USHF.R.S32.HI UR16, URZ, 0x1f, UR11 ;  /* 0x0000001f3f107899 */ /* 0x000fe2000801140b */
[----:B------:R-:W-:Y:S01]  /*11d0*/  LOP3.LUT R0, R2, 0xfffffff8, RZ, 0xc0, !PT ;  /* 0xfffffff802007812 */ /* 0x000fe200078ec0ff */
[----:B------:R-:W-:Y:S01]  /*11e0*/  ULDC.64 UR4, c[0x0][0x1b8] ;  /* 0x00006e0000047ab9 */ /* 0x000fe20000000a00 */
[----:B------:R-:W-:-:S03]  /*11f0*/  SHF.R.S32.HI R21, RZ, 0x3, R2 ;  /* 0x00000003ff157819 */ /* 0x000fc60000011402 */
[----:B------:R-:W-:-:S04]  /*1200*/  IMAD.IADD R19, R132, 0x1, -R0 ;  /* 0x0000000184137824 */ /* 0x000fc800078e0a00 */
[----:B------:R-:W-:-:S05]  /*1210*/  IMAD R31, R19, 0x20, R21 ;  /* 0x00000020131f7824 */ /* 0x000fca00078e0215 */
[C---:B------:R-:W-:Y:S01]  /*1220*/  IADD3 R0, R31.reuse, UR17, RZ ;  /* 0x000000111f007c10 */ /* 0x040fe2000fffe0ff */
[----:B------:R-:W-:Y:S01]  /*1230*/  UIMAD UR18, UR16, UR4, URZ ;  /* 0x00000004101272a4 */ /* 0x000fe2000f8e023f */
[----:B------:R-:W-:Y:S01]  /*1240*/  IADD3 R5, R31, UR26, RZ ;  /* 0x0000001a1f057c10 */ /* 0x000fe2000fffe0ff */
[----:B------:R-:W-:Y:S01]  /*1250*/  UIMAD.WIDE.U32 UR28, UR11, UR4, URZ ;  /* 0x000000040b1c72a5 */ /* 0x000fe2000f8e003f */
[C---:B------:R-:W-:Y:S01]  /*1260*/  ISETP.GE.AND P0, PT, R0.reuse, UR9, PT ;  /* 0x0000000900007c0c */ /* 0x040fe2000bf06270 */
[----:B------:R-:W-:Y:S01]  /*1270*/  IMAD.SHL.U32 R39, R19, 0x8, RZ ;  /* 0x0000000813277824 */ /* 0x000fe200078e00ff */
[----:B--2---:R-:W-:Y:S01]  /*1280*/  IADD3 R10, R0, UR10, RZ ;  /* 0x0000000a000a7c10 */ /* 0x004fe2000fffe0ff */
[----:B------:R-:W-:Y:S01]  /*1290*/  UIMAD UR27, UR24, -0x30, UR14 ;  /* 0xffffffd0181b78a4 */ /* 0x000fe2000f8e020e */
[----:B------:R-:W-:Y:S01]  /*12a0*/  ISETP.GT.OR P0, PT, R31, 0x2f, P0 ;  /* 0x0000002f1f00780c */ /* 0x000fe20000704670 */
[----:B------:R-:W-:Y:S02]  /*12b0*/  STL [R1+0x48], R31 ;  /* 0x0000481f01007387 */ /* 0x000fe40000100800 */
        /* <DEDUP_REMOVED lines=8> */
[----:B------:R-:W-:Y:S01]  /*1340*/  PLOP3.LUT P1, PT, PT, PT, UP1, 0x80, 0x0 ;  /* 0x000000000000781c */ /* 0x000fe20003f2f018 */
[----:B------:R-:W-:Y:S01]  /*1350*/  UIMAD UR18, UR11, UR5, UR18 ;  /* 0x000000050b1272a4 */ /* 0x000fe2000f8e0212 */
[----:B------:R-:W-:Y:S01]  /*1360*/  PLOP3.LUT P0, PT, PT, PT, UP1, 0x80, 0x0 ;  /* 0x000000000000781c */ /* 0x000fe20003f0f018 */
[--C-:B------:R-:W-:Y:S01]  /*1370*/  IMAD.MOV.U32 R4, RZ, RZ, R5.reuse ;  /* 0x000000ffff047224 */ /* 0x100fe200078e0005 */
[----:B------:R-:W-:Y:S01]  /*1380*/  ULDC.64 UR4, c[0x0][0x1c0] ;  /* 0x0000700000047ab9 */ /* 0x000fe20000000a00 */
[----:B------:R-:W-:Y:S01]  /*1390*/  IADD3 R30, R39, 0x40, RZ ;  /* 0x00000040271e7810 */ /* 0x000fe20007ffe0ff */
[----:B------:R-:W-:Y:S01]  /*13a0*/  UIADD3 UR29, UR29, UR18, URZ ;  /* 0x000000121d1d7290 */ /* 0x000fe2000fffe03f */
[----:B------:R-:W-:Y:S01]  /*13b0*/  IADD3 R17, R21, UR26, RZ ;  /* 0x0000001a15117c10 */ /* 0x000fe2000fffe0ff */
[----:B------:R-:W-:Y:S01]  /*13c0*/  UIMAD UR19, UR19, UR4, URZ ;  /* 0x00000004131372a4 */ /* 0x000fe2000f8e023f */
[C---:B------:R-:W-:Y:S01]  /*13d0*/  IADD3 R29, R39.reuse, 0x80, RZ ;  /* 0x00000080271d7810 */ /* 0x040fe20007ffe0ff */
[----:B------:R-:W-:Y:S01]  /*13e0*/  UIMAD.WIDE.U32 UR28, UR15, UR4, UR28 ;  /* 0x000000040f1c72a5 */ /* 0x000fe2000f8e001c */
[----:B------:R-:W-:Y:S01]  /*13f0*/  ISETP.GE.AND P3, PT, R39, c[0x0][0x198], PT ;  /* 0x0000660027007a0c */ /* 0x000fe20003f66270 */
[----:B------:R-:W-:Y:S01]  /*1400*/  UIMAD UR5, UR15, UR5, UR19 ;  /* 0x000000050f0572a4 */ /* 0x000fe2000f8e0213 */
[----:B------:R-:W-:Y:S01]  /*1410*/  @P1 IMAD.HI.U32 R0, R5, c[0x0][0x2c8], RZ ;  /* 0x0000b20005001a27 */ /* 0x000fe200078e00ff */
[----:B------:R-:W-:Y:S01]  /*1420*/  IADD3 R28, R39, 0xc0, RZ ;  /* 0x000000c0271c7810 */ /* 0x000fe20007ffe0ff */
[----:B------:R-:W-:Y:S01]  /*1430*/  ULDC UR15, c[0x0][0x168] ;  /* 0x00005a00000f7ab9 */ /* 0x000fe20000000800 */
[----:B------:R-:W-:Y:S01]  /*1440*/  ISETP.GE.AND P4, PT, R30, c[0x0][0x198], PT ;  /* 0x000066001e007a0c */ /* 0x000fe20003f86270 */
[----:B------:R-:W-:Y:S01]  /*1450*/  UIADD3 UR5, UR29, UR5, URZ ;  /* 0x000000051d057290 */ /* 0x000fe2000fffe03f */
[----:B------:R-:W-:Y:S01]  /*1460*/  @P0 SHF.R.U32.HI R4, RZ, c[0x0][0x2cc], R0 ;  /* 0x0000b300ff040a19 */ /* 0x000fe20000011600 */
[----:B------:R-:W-:Y:S01]  /*1470*/  UIMAD UR15, UR6, UR15, URZ ;  /* 0x0000000f060f72a4 */ /* 0x000fe2000f8e023f */
[----:B------:R-:W-:Y:S01]  /*1480*/  SHF.R.S32.HI R8, RZ, 0x1f, R28 ;  /* 0x0000001fff087819 */ /* 0x000fe2000001141c */
[----:B------:R-:W-:Y:S01]  /*1490*/  BSSY B0, `(.L_x_387) ;  /* 0x0000135000007945 */ /* 0x000fe20003800000 */
[--C-:B------:R-:W-:Y:S01]  /*14a0*/  SHF.R.S32.HI R6, RZ, 0x1f, R4.reuse ;  /* 0x0000001fff067819 */ /* 0x100fe20000011404 */
[----:B------:R-:W-:Y:S01]  /*14b0*/  IMAD.MOV R0, RZ, RZ, -R4 ;  /* 0x000000ffff007224 */ /* 0x000fe200078e0a04 */
[----:B------:R-:W-:Y:S01]  /*14c0*/  ISETP.GE.AND P5, PT, R29, c[0x0][0x198], PT ;  /* 0x000066001d007a0c */ /* 0x000fe20003fa6270 */
[----:B-1----:R-:W-:Y:S01]  /*14d0*/  IMAD.U32 R3, RZ, RZ, UR29 ;  /* 0x0000001dff037e24 */ /* 0x002fe2000f8e00ff */
[----:B------:R-:W-:Y:S01]  /*14e0*/  LEA.HI R8, R8, R28, RZ, 0x3 ;  /* 0x0000001c08087211 */ /* 0x000fe200078f18ff */
[----:B------:R-:W-:Y:S01]  /*14f0*/  IMAD.U32 R2, RZ, RZ, UR28 ;  /* 0x0000001cff027e24 */ /* 0x000fe2000f8e00ff */
[----:B------:R-:W-:Y:S01]  /*1500*/  ISETP.GE.AND P6, PT, R28, c[0x0][0x198], PT ;  /* 0x000066001c007a0c */ /* 0x000fe20003fc6270 */
[----:B------:R-:W-:Y:S01]  /*1510*/  IMAD.U32 R3, RZ, RZ, UR5 ;  /* 0x00000005ff037e24 */ /* 0x000fe2000f8e00ff */
[----:B------:R-:W-:Y:S01]  /*1520*/  LOP3.LUT R36, R8, 0xfffffff8, RZ, 0xc0, !PT ;  /* 0xfffffff808247812 */ /* 0x000fe200078ec0ff */
[----:B------:R-:W-:Y:S01]  /*1530*/  IMAD R0, R0, c[0x0][0x2c4], R5 ;  /* 0x0000b10000007a24 */ /* 0x000fe200078e0205 */
[----:B------:R-:W-:Y:S01]  /*1540*/  ULDC.64 UR4, c[0x0][0x1e8] ;  /* 0x00007a0000047ab9 */ /* 0x000fe20000000a00 */
[----:B------:R-:W-:Y:S01]  /*1550*/  IMAD R6, R6, c[0x0][0x1b0], RZ ;  /* 0x00006c0006067a24 */ /* 0x000fe200078e02ff */
[----:B------:R-:W-:Y:S01]  /*1560*/  UIMAD UR6, UR16, UR4, URZ ;  /* 0x00000004100672a4 */ /* 0x000fe2000f8e023f */
[----:B------:R-:W-:Y:S01]  /*1570*/  IMAD.WIDE.U32 R2, R4, c[0x0][0x1b0], R2 ;  /* 0x00006c0004027a25 */ /* 0x000fe200078e0002 */
[----:B------:R-:W-:Y:S01]  /*1580*/  SHF.R.S32.HI R5, RZ, 0x1f, R0 ;  /* 0x0000001fff057819 */ /* 0x000fe20000011400 */
[----:B------:R-:W-:Y:S01]  /*1590*/  UIMAD.WIDE.U32 UR18, UR11, UR4, URZ ;  /* 0x000000040b1272a5 */ /* 0x000fe2000f8e003f */
[----:B------:R-:W-:Y:S01]  /*15a0*/  LEA.HI R65, R66, R132, RZ, 0x5 ;  /* 0x0000008442417211 */ /* 0x000fe200078f28ff */
[----:B------:R-:W-:Y:S01]  /*15b0*/  IMAD R4, R4, c[0x0][0x1b4], R6 ;  /* 0x00006d0004047a24 */ /* 0x000fe200078e0206 */
[----:B------:R-:W-:-:S02]  /*15c0*/  UIMAD UR6, UR11, UR5, UR6 ;  /* 0x000000050b0672a4 */ /* 0x000fc4000f8e0206 */
[----:B------:R-:W-:Y:S01]  /*15d0*/  UIADD3 UR28, UR27, UR9, URZ ;  /* 0x000000091b1c7290 */ /* 0x000fe2000fffe03f */
[----:B------:R-:W-:Y:S01]  /*15e0*/  IMAD.IADD R3, R3, 0x1, R4 ;  /* 0x0000000103037824 */ /* 0x000fe200078e0204 */
[----:B------:R-:W-:Y:S01]  /*15f0*/  UIADD3 UR6, UR19, UR6, URZ ;  /* 0x0000000613067290 */ /* 0x000fe2000fffe03f */
[----:B------:R-:W-:Y:S01]  /*1600*/  IMAD R4, R5, c[0x0][0x1a8], RZ ;  /* 0x00006a0005047a24 */ /* 0x000fe200078e02ff */
[----:B------:R-:W-:Y:S01]  /*1610*/  UISETP.LT.AND UP0, UPT, UR28, 0x30, UPT ;  /* 0x000000301c00788c */ /* 0x000fe2000bf01270 */
[----:B------:R-:W-:Y:S01]  /*1620*/  IMAD.SHL.U32 R5, R21, 0x40, RZ ;  /* 0x0000004015057824 */ /* 0x000fe200078e00ff */
[----:B------:R-:W-:Y:S01]  /*1630*/  SHF.R.S32.HI R64, RZ, 0x5, R65 ;  /* 0x00000005ff407819 */ /* 0x000fe20000011441 */
[C---:B------:R-:W-:Y:S01]  /*1640*/  IMAD R4, R0.reuse, c[0x0][0x1ac], R4 ;  /* 0x00006b0000047a24 */ /* 0x040fe200078e0204 */
[----:B------:R-:W-:Y:S01]  /*1650*/  USEL UR4, UR28, 0x30, UP0 ;  /* 0x000000301c047887 */ /* 0x000fe20008000000 */
[----:B------:R-:W-:Y:S01]  /*1660*/  IMAD.WIDE.U32 R2, R0, c[0x0][0x1a8], R2 ;  /* 0x00006a0000027a25 */ /* 0x000fe200078e0002 */
[----:B------:R-:W-:-:S03]  /*1670*/  LOP3.LUT R0, R5, 0x1c0, RZ, 0xc0, !PT ;  /* 0x000001c005007812 */ /* 0x000fc600078ec0ff */
[----:B------:R-:W-:Y:S01]  /*1680*/  IMAD.IADD R3, R3, 0x1, R4 ;  /* 0x0000000103037824 */ /* 0x000fe200078e0204 */
[C---:B------:R-:W-:Y:S02]  /*1690*/  LEA R14, P0, R2.reuse, c[0x0][0x160], 0x1 ;  /* 0x00005800020e7a11 */ /* 0x040fe400078008ff */
[----:B------:R-:W-:Y:S02]  /*16a0*/  SHF.R.U32.HI R4, RZ, 0x3, R0 ;  /* 0x00000003ff047819 */ /* 0x000fe40000011600 */
[----:B------:R-:W-:Y:S02]  /*16b0*/  LEA.HI.X R15, R2, c[0x0][0x164], R3, 0x1, P0 ;  /* 0x00005900020f7a11 */ /* 0x000fe400000f0c03 */
[----:B------:R-:W-:Y:S02]  /*16c0*/  LOP3.LUT R0, R0, 0x38, R39, 0xf8, !PT ;  /* 0x0000003800007812 */ /* 0x000fe400078ef827 */
[----:B------:R-:W-:Y:S01]  /*16d0*/  LEA.HI R2, R66, R132, RZ, 0x6 ;  /* 0x0000008442027211 */ /* 0x000fe200078f30ff */
[----:B------:R-:W-:Y:S01]  /*16e0*/  SHFL.IDX PT, R3, R15, RZ, 0x181f ;  /* 0x00181fff0f037589 */ /* 0x000fe200000e0000 */
[----:B------:R-:W-:-:S02]  /*16f0*/  LOP3.LUT R0, R0, R4, RZ, 0x3c, !PT ;  /* 0x0000000400007212 */ /* 0x000fc400078e3cff */
[----:B------:R-:W-:Y:S01]  /*1700*/  ISETP.GE.AND P0, PT, R17, UR15, PT ;  /* 0x0000000f11007c0c */ /* 0x000fe2000bf06270 */
[----:B------:R-:W-:Y:S02]  /*1710*/  IMAD.SHL.U32 R4, R2, 0x8, RZ ;  /* 0x0000000802047824 */ /* 0x000fe400078e00ff */
[----:B------:R-:W1:Y:S03]  /*1720*/  SHFL.IDX PT, R2, R14, RZ, 0x181f ;  /* 0x00181fff0e027589 */ /* 0x000e6600000e0000 */
[----:B------:R-:W-:Y:S02]  /*1730*/  LOP3.LUT R5, R0, 0xfffffe00, R4, 0xf8, !PT ;  /* 0xfffffe0000057812 */ /* 0x000fe400078ef804 */
[----:B------:R-:W-:Y:S02]  /*1740*/  SHF.R.S32.HI R4, RZ, 0x1f, R30 ;  /* 0x0000001fff047819 */ /* 0x000fe4000001141e */
[----:B------:R-:W-:Y:S01]  /*1750*/  SHF.R.S32.HI R0, RZ, 0x1f, R29 ;  /* 0x0000001fff007819 */ /* 0x000fe2000001141d */
[----:B------:R-:W-:Y:S01]  /*1760*/  IMAD.SHL.U32 R44, R5, 0x2, RZ ;  /* 0x00000002052c7824 */ /* 0x000fe200078e00ff */
[----:B------:R-:W-:Y:S01]  /*1770*/  LEA.HI R4, R4, R30, RZ, 0x3 ;  /* 0x0000001e04047211 */ /* 0x000fe200078f18ff */
[----:B------:R-:W-:Y:S01]  /*1780*/  SHFL.IDX PT, R5, R15, 0x1, 0x181f ;  /* 0x00381f000f057f89 */ /* 0x000fe200000e0000 */
[----:B------:R-:W-:-:S02]  /*1790*/  LEA.HI R0, R0, R29, RZ, 0x3 ;  /* 0x0000001d00007211 */ /* 0x000fc400078f18ff */
[----:B------:R-:W-:Y:S02]  /*17a0*/  LOP3.LUT R38, R4, 0xfffffff8, RZ, 0xc0, !PT ;  /* 0xfffffff804267812 */ /* 0x000fe400078ec0ff */
[----:B------:R-:W3:Y:S01]  /*17b0*/  SHFL.IDX PT, R4, R14, 0x1, 0x181f ;  /* 0x00381f000e047f89 */ /* 0x000ee200000e0000 */
[----:B------:R-:W-:Y:S01]  /*17c0*/  LOP3.LUT R37, R0, 0xfffffff8, RZ, 0xc0, !PT ;  /* 0xfffffff800257812 */ /* 0x000fe200078ec0ff */
[----:B------:R-:W-:-:S04]  /*17d0*/  IMAD.MOV R0, RZ, RZ, -R7 ;  /* 0x000000ffff007224 */ /* 0x000fc800078e0a07 */
[----:B------:R-:W-:Y:S01]  /*17e0*/  IMAD R23, R0, c[0x0][0x2b8], R10 ;  /* 0x0000ae0000177a24 */ /* 0x000fe200078e020a */
[----:B------:R-:W-:Y:S01]  /*17f0*/  IADD3 R0, R17, 0x20, RZ ;  /* 0x0000002011007810 */ /* 0x000fe20007ffe0ff */
[----:B-1----:R-:W-:-:S03]  /*1800*/  @!P0 IMAD.WIDE R6, R39, 0x2, R2 ;  /* 0x0000000227068825 */ /* 0x002fc600078e0202 */
[----:B------:R-:W-:Y:S01]  /*1810*/  ISETP.GE.AND P1, PT, R0, UR15, PT ;  /* 0x0000000f00007c0c */ /* 0x000fe2000bf26270 */
[----:B------:R-:W-:Y:S01]  /*1820*/  @!P0 IMAD.WIDE R8, R38, 0x2, R2 ;  /* 0x0000000226088825 */ /* 0x000fe200078e0202 */
[----:B------:R1:W-:Y:S01]  /*1830*/  @!P0 LDGSTS.E.BYPASS.LTC128B.128 [R44+0x100], [R6.64], !P3 ;  /* 0x00100000062c8fae */ /* 0x0003e2000d901d56 */
[----:B------:R-:W-:Y:S02]  /*1840*/  SHF.R.S32.HI R18, RZ, 0x1f, R23 ;  /* 0x0000001fff127819 */ /* 0x000fe40000011417 */
[----:B------:R-:W-:Y:S01]  /*1850*/  IADD3 R0, R17, 0x40, RZ ;  /* 0x0000004011007810 */ /* 0x000fe20007ffe0ff */
[----:B------:R4:W-:Y:S07]  /*1860*/  @!P0 LDGSTS.E.BYPASS.LTC128B.128 [R44+0x4100], [R8.64], !P4 ;  /* 0x04100000082c8fae */ /* 0x0009ee000e101d56 */
[----:B---3--:R-:W-:-:S04]  /*1870*/  @!P1 IMAD.WIDE R12, R39, 0x2, R4 ;  /* 0x00000002270c9825 */ /* 0x008fc800078e0204 */
[----:B------:R-:W-:-:S04]  /*1880*/  @!P1 IMAD.WIDE R10, R38, 0x2, R4 ;  /* 0x00000002260a9825 */ /* 0x000fc800078e0204 */
[----:B-1----:R-:W-:-:S04]  /*1890*/  @!P0 IMAD.WIDE R6, R37, 0x2, R2 ;  /* 0x0000000225068825 */ /* 0x002fc800078e0202 */
[----:B------:R-:W-:Y:S01]  /*18a0*/  @!P0 IMAD.WIDE R2, R36, 0x2, R2 ;  /* 0x0000000224028825 */ /* 0x000fe200078e0202 */
[----:B------:R1:W-:Y:S03]  /*18b0*/  @!P0 LDGSTS.E.BYPASS.LTC128B.128 [R44+0x8100], [R6.64], !P5 ;  /* 0x08100000062c8fae */ /* 0x0003e6000e901d56 */
[----:B----4-:R-:W-:Y:S01]  /*18c0*/  @!P1 IMAD.WIDE R8, R37, 0x2, R4 ;  /* 0x0000000225089825 */ /* 0x010fe200078e0204 */
[----:B------:R3:W-:Y:S01]  /*18d0*/  @!P0 LDGSTS.E.BYPASS.LTC128B.128 [R44+0xc100], [R2.64], !P6 ;  /* 0x0c100000022c8fae */ /* 0x0007e2000f101d56 */
[----:B------:R-:W-:-:S03]  /*18e0*/  ISETP.GE.AND P0, PT, R0, UR15, PT ;  /* 0x0000000f00007c0c */ /* 0x000fc6000bf06270 */
[----:B------:R4:W-:Y:S04]  /*18f0*/  @!P1 LDGSTS.E.BYPASS.LTC128B.128 [R44+0x1100], [R12.64], !P3 ;  /* 0x011000000c2c9fae */ /* 0x0009e8000d901d56 */
[----:B------:R5:W-:Y:S04]  /*1900*/  @!P1 LDGSTS.E.BYPASS.LTC128B.128 [R44+0x5100], [R10.64], !P4 ;  /* 0x051000000a2c9fae */ /* 0x000be8000e101d56 */
[----:B------:R4:W-:Y:S01]  /*1910*/  @!P1 LDGSTS.E.BYPASS.LTC128B.128 [R44+0x9100], [R8.64], !P5 ;  /* 0x09100000082c9fae */ /* 0x0009e2000e901d56 */
[----:B-1----:R-:W-:Y:S02]  /*1920*/  IMAD R6, R18, c[0x0][0x1e0], RZ ;  /* 0x0000780012067a24 */ /* 0x002fe400078e02ff */
[----:B---3--:R-:W-:-:S04]  /*1930*/  IMAD.WIDE.U32 R2, R23, c[0x0][0x1e0], RZ ;  /* 0x0000780017027a25 */ /* 0x008fc800078e00ff */
[----:B------:R-:W-:-:S04]  /*1940*/  IMAD R6, R23, c[0x0][0x1e4], R6 ;  /* 0x0000790017067a24 */ /* 0x000fc800078e0206 */
[----:B------:R-:W-:Y:S02]  /*1950*/  IMAD.IADD R7, R3, 0x1, R6 ;  /* 0x0000000103077824 */ /* 0x000fe400078e0206 */
[----:B------:R-:W-:Y:S01]  /*1960*/  IMAD.MOV.U32 R6, RZ, RZ, R2 ;  /* 0x000000ffff067224 */ /* 0x000fe200078e0002 */
[----:B------:R-:W-:Y:S01]  /*1970*/  SHFL.IDX PT, R3, R15, 0x2, 0x181f ;  /* 0x00581f000f037f89 */ /* 0x000fe200000e0000 */
[----:B-----5:R-:W-:-:S03]  /*1980*/  @!P1 IMAD.WIDE R10, R36, 0x2, R4 ;  /* 0x00000002240a9825 */ /* 0x020fc600078e0204 */
[----:B------:R-:W1:Y:S04]  /*1990*/  SHFL.IDX PT, R2, R14, 0x2, 0x181f ;  /* 0x00581f000e027f89 */ /* 0x000e6800000e0000 */
[----:B----4-:R-:W-:Y:S04]  /*19a0*/  SHFL.IDX PT, R8, R14, 0x3, 0x181f ;  /* 0x00781f000e087f89 */ /* 0x010fe800000e0000 */
[----:B------:R3:W4:Y:S04]  /*19b0*/  SHFL.IDX PT, R9, R15, 0x3, 0x181f ;  /* 0x00781f000f097f89 */ /* 0x00072800000e0000 */
[----:B------:R5:W-:Y:S01]  /*19c0*/  @!P1 LDGSTS.E.BYPASS.LTC128B.128 [R44+0xd100], [R10.64], !P6 ;  /* 0x0d1000000a2c9fae */ /* 0x000be2000f101d56 */
[----:B-1----:R-:W-:-:S04]  /*19d0*/  @!P0 IMAD.WIDE R12, R38, 0x2, R2 ;  /* 0x00000002260c8825 */ /* 0x002fc800078e0202 */
[----:B-----5:R-:W-:Y:S01]  /*19e0*/  @!P0 IMAD.WIDE R10, R37, 0x2, R2 ;  /* 0x00000002250a8825 */ /* 0x020fe200078e0202 */
[----:B--2---:R-:W-:-:S03]  /*19f0*/  SHF.R.S32.HI R20, RZ, 0x1f, R22 ;  /* 0x0000001fff147819 */ /* 0x004fc60000011416 */
[----:B------:R-:W-:Y:S01]  /*1a00*/  IMAD.WIDE.U32 R4, R22, c[0x0][0x1f0], R6 ;  /* 0x00007c0016047a25 */ /* 0x000fe200078e0006 */
[----:B------:R-:W-:Y:S03]  /*1a10*/  STL [R1+0x24], R22 ;  /* 0x0000241601007387 */ /* 0x000fe60000100800 */
[----:B------:R-:W-:Y:S01]  /*1a20*/  IMAD R6, R20, c[0x0][0x1f0], RZ ;  /* 0x00007c0014067a24 */ /* 0x000fe200078e02ff */
[----:B------:R-:W-:Y:S01]  /*1a30*/  IADD3 R0, P1, R4, UR18, RZ ;  /* 0x0000001204007c10 */ /* 0x000fe2000ff3e0ff */
[----:B------:R-:W-:Y:S02]  /*1a40*/  STL [R1+0x30], R39 ;  /* 0x0000302701007387 */ /* 0x000fe40000100800 */
[----:B------:R-:W-:Y:S02]  /*1a50*/  IMAD R6, R22, c[0x0][0x1f4], R6 ;  /* 0x00007d0016067a24 */ /* 0x000fe400078e0206 */
[----:B------:R-:W-:Y:S03]  /*1a60*/  STL [R1+0x8], R44 ;  /* 0x0000082c01007387 */ /* 0x000fe60000100800 */
[----:B------:R-:W-:Y:S01]  /*1a70*/  IADD3.X R4, R5, UR6, R6, P1, !PT ;  /* 0x0000000605047c10 */ /* 0x000fe20008ffe406 */
[----:B------:R-:W-:Y:S01]  /*1a80*/  @!P0 IMAD.WIDE R6, R36, 0x2, R2 ;  /* 0x0000000224068825 */ /* 0x000fe200078e0202 */
[----:B------:R-:W-:Y:S01]  /*1a90*/  IADD3 R5, R17, 0x60, RZ ;  /* 0x0000006011057810 */ /* 0x000fe20007ffe0ff */
[----:B------:R-:W-:Y:S01]  /*1aa0*/  STL [R1+0x60], R38 ;  /* 0x0000602601007387 */ /* 0x000fe20000100800 */
[----:B---3--:R-:W-:-:S02]  /*1ab0*/  LEA R15, P1, R0, c[0x0][0x1c8], 0x1 ;  /* 0x00007200000f7a11 */ /* 0x008fc400078208ff */
[----:B------:R-:W-:Y:S01]  /*1ac0*/  ISETP.GE.AND P2, PT, R5, UR15, PT ;  /* 0x0000000f05007c0c */ /* 0x000fe2000bf46270 */
[----:B------:R-:W-:Y:S01]  /*1ad0*/  STL [R1+0x38], R37 ;  /* 0x0000382501007387 */ /* 0x000fe20000100800 */
[----:B------:R-:W-:Y:S01]  /*1ae0*/  LEA.HI.X R14, R0, c[0x0][0x1cc], R4, 0x1, P1 ;  /* 0x00007300000e7a11 */ /* 0x000fe200008f0c04 */
[----:B------:R-:W-:Y:S02]  /*1af0*/  @!P0 IMAD.WIDE R4, R39, 0x2, R2 ;  /* 0x0000000227048825 */ /* 0x000fe400078e0202 */
[----:B------:R-:W-:Y:S02]  /*1b00*/  SHFL.IDX PT, R2, R15, RZ, 0x181f ;  /* 0x00181fff0f027589 */ /* 0x000fe400000e0000 */
[----:B------:R-:W-:Y:S02]  /*1b10*/  IMAD R0, R18, c[0x0][0x208], RZ ;  /* 0x0000820012007a24 */ /* 0x000fe400078e02ff */
[----:B------:R4:W-:Y:S02]  /*1b20*/  @!P0 LDGSTS.E.BYPASS.LTC128B.128 [R44+0x2100], [R4.64], !P3 ;  /* 0x02100000042c8fae */ /* 0x0009e4000d901d56 */
[----:B------:R-:W-:-:S02]  /*1b30*/  IMAD R0, R23, c[0x0][0x20c], R0 ;  /* 0x0000830017007a24 */ /* 0x000fc400078e0200 */
[----:B------:R-:W1:Y:S04]  /*1b40*/  SHFL.IDX PT, R3, R14, RZ, 0x181f ;  /* 0x00181fff0e037589 */ /* 0x000e6800000e0000 */
[----:B------:R2:W-:Y:S04]  /*1b50*/  @!P0 LDGSTS.E.BYPASS.LTC128B.128 [R44+0x6100], [R12.64], !P4 ;  /* 0x061000000c2c8fae */ /* 0x0005e8000e101d56 */
[----:B------:R3:W-:Y:S04]  /*1b60*/  @!P0 LDGSTS.E.BYPASS.LTC128B.128 [R44+0xa100], [R10.64], !P5 ;  /* 0x0a1000000a2c8fae */ /* 0x0007e8000e901d56 */
[----:B------:R5:W-:Y:S01]  /*1b70*/  @!P0 LDGSTS.E.BYPASS.LTC128B.128 [R44+0xe100], [R6.64], !P6 ;  /* 0x0e100000062c8fae */ /* 0x000be2000f101d56 */
[----:B------:R-:W-:-:S03]  /*1b80*/  ISETP.GE.AND P6, PT, R30, c[0x0][0x1d4], PT ;  /* 0x000075001e007a0c */ /* 0x000fc60003fc6270 */
[----:B------:R-:W-:Y:S04]  /*1b90*/  STL [R1+0x34], R36 ;  /* 0x0000342401007387 */ /* 0x000fe80000100800 */
[----:B------:R-:W-:Y:S01]  /*1ba0*/  STL [R1+0x28], R23 ;  /* 0x0000281701007387 */ /* 0x000fe20000100800 */
[----:B----4-:R-:W-:-:S05]  /*1bb0*/  @!P2 IMAD.WIDE R4, R39, 0x2, R8 ;  /* 0x000000022704a825 */ /* 0x010fca00078e0208 */
[----:B------:R4:W-:Y:S01]  /*1bc0*/  @!P2 LDGSTS.E.BYPASS.LTC128B.128 [R44+0x3100], [R4.64], !P3 ;  /* 0x03100000042cafae */ /* 0x0009e2000d901d56 */
[----:B------:R-:W-:Y:S02]  /*1bd0*/  ISETP.GE.AND P3, PT, R39, c[0x0][0x1d4], PT ;  /* 0x0000750027007a0c */ /* 0x000fe40003f66270 */
[----:B--2---:R-:W-:Y:S01]  /*1be0*/  IADD3 R12, -R21, UR4, RZ ;  /* 0x00000004150c7c10 */ /* 0x004fe2000fffe1ff */
[----:B------:R-:W-:Y:S02]  /*1bf0*/  ULDC.64 UR4, c[0x0][0x210] ;  /* 0x0000840000047ab9 */ /* 0x000fe40000000a00 */
[----:B------:R-:W-:Y:S01]  /*1c00*/  UIMAD.WIDE.U32 UR14, UR11, UR4, URZ ;  /* 0x000000040b0e72a5 */ /* 0x000fe2000f8e003f */
[C---:B------:R-:W-:Y:S01]  /*1c10*/  ISETP.GE.AND P1, PT, R12.reuse, 0x1, PT ;  /* 0x000000010c00780c */ /* 0x040fe20003f26270 */
[----:B---3--:R-:W-:Y:S01]  /*1c20*/  @!P2 IMAD.WIDE R10, R37, 0x2, R8 ;  /* 0x00000002250aa825 */ /* 0x008fe200078e0208 */
[----:B------:R-:W-:Y:S01]  /*1c30*/  UIMAD UR4, UR16, UR4, URZ ;  /* 0x00000004100472a4 */ /* 0x000fe2000f8e023f */
[----:B------:R-:W-:-:S02]  /*1c40*/  ISETP.GT.AND P0, PT, R12, 0x20, PT ;  /* 0x000000200c00780c */ /* 0x000fc40003f04270 */
[----:B-----5:R-:W-:Y:S01]  /*1c50*/  @!P2 IMAD.WIDE R6, R38, 0x2, R8 ;  /* 0x000000022606a825 */ /* 0x020fe200078e0208 */
[----:B------:R-:W-:-:S03]  /*1c60*/  UIMAD UR4, UR11, UR5, UR4 ;  /* 0x000000050b0472a4 */ /* 0x000fc6000f8e0204 */
[----:B------:R-:W-:Y:S01]  /*1c70*/  @!P2 IMAD.WIDE R8, R36, 0x2, R8 ;  /* 0x000000022408a825 */ /* 0x000fe200078e0208 */
[----:B------:R1:W-:Y:S01]  /*1c80*/  @!P2 LDGSTS.E.BYPASS.LTC128B.128 [R44+0x7100], [R6.64], !P4 ;  /* 0x07100000062cafae */ /* 0x0003e2000e101d56 */
[----:B------:R-:W-:Y:S01]  /*1c90*/  ISETP.GE.AND P4, PT, R28, c[0x0][0x198], PT ;  /* 0x000066001c007a0c */ /* 0x000fe20003f86270 */
[----:B------:R-:W-:Y:S02]  /*1ca0*/  UIADD3 UR16, UR15, UR4, URZ ;  /* 0x000000040f107290 */ /* 0x000fe4000fffe03f */
[----:B------:R2:W-:Y:S01]  /*1cb0*/  @!P2 LDGSTS.E.BYPASS.LTC128B.128 [R44+0xb100], [R10.64], !P5 ;  /* 0x0b1000000a2cafae */ /* 0x0005e2000e901d56 */
[----:B------:R-:W-:Y:S01]  /*1cc0*/  ISETP.GE.AND P5, PT, R29, c[0x0][0x1d4], PT ;  /* 0x000075001d007a0c */ /* 0x000fe20003fa6270 */
[----:B------:R-:W-:Y:S01]  /*1cd0*/  UIADD3 UR4, UR24, -0x1, URZ ;  /* 0xffffffff18047890 */ /* 0x000fe2000fffe03f */
[----:B----4-:R-:W-:-:S07]  /*1ce0*/  IMAD.WIDE.U32 R4, R23, c[0x0][0x208], RZ ;  /* 0x0000820017047a25 */ /* 0x010fce00078e00ff */
[----:B------:R3:W-:Y:S01]  /*1cf0*/  @!P2 LDGSTS.E.BYPASS.LTC128B.128 [R44+0xf100], [R8.64], !P4 ;  /* 0x0f100000082cafae */ /* 0x0007e2000e101d56 */
[----:B------:R-:W-:Y:S01]  /*1d00*/  ISETP.GE.AND P4, PT, R28, c[0x0][0x1d4], PT ;  /* 0x000075001c007a0c */ /* 0x000fe20003f86270 */
[----:B------:R-:W-:Y:S02]  /*1d10*/  IMAD.IADD R5, R5, 0x1, R0 ;  /* 0x0000000105057824 */ /* 0x000fe400078e0200 */
[----:B------:R-:W0:Y:S02]  /*1d20*/  LDGDEPBAR ;  /* 0x00000000000079af */ /* 0x000e240000000000 */
[----:B------:R-:W-:-:S04]  /*1d30*/  IMAD.WIDE.U32 R4, R22, c[0x0][0x218], R4 ;  /* 0x0000860016047a25 */ /* 0x000fc800078e0004 */
[----:B-1----:R-:W-:Y:S01]  /*1d40*/  @P1 IMAD.WIDE R6, R38, 0x2, R2 ;  /* 0x0000000226061825 */ /* 0x002fe200078e0202 */
[----:B--2---:R-:W-:-:S03]  /*1d50*/  LEA.HI R10, R66, R132, RZ, 0x4 ;  /* 0x00000084420a7211 */ /* 0x004fc600078f20ff */
[----:B------:R-:W-:Y:S01]  /*1d60*/  IMAD.SHL.U32 R11, R21, 0x8, RZ ;  /* 0x00000008150b7824 */ /* 0x000fe200078e00ff */
[----:B------:R-:W-:-:S05]  /*1d70*/  LOP3.LUT R0, R10, 0xfffffff0, RZ, 0xc0, !PT ;  /* 0xfffffff00a007812 */ /* 0x000fca00078ec0ff */
[----:B------:R-:W-:Y:S02]  /*1d80*/  IMAD.IADD R0, R132, 0x1, -R0 ;  /* 0x0000000184007824 */ /* 0x000fe400078e0a00 */
[----:B---3--:R-:W-:-:S05]  /*1d90*/  @P1 IMAD.WIDE R8, R39, 0x2, R2 ;  /* 0x0000000227081825 */ /* 0x008fca00078e0202 */
[----:B------:R1:W-:Y:S04]  /*1da0*/  @P1 LDGSTS.E.BYPASS.LTC128B.128 [R44+0x10100], [R8.64], !P3 ;  /* 0x10100000082c1fae */ /* 0x0003e8000d901d56 */
[----:B------:R2:W-:Y:S01]  /*1db0*/  @P1 LDGSTS.E.BYPASS.LTC128B.128 [R44+0x11900], [R6.64], !P6 ;  /* 0x11900000062c1fae */ /* 0x0005e2000f101d56 */
[----:B-1----:R-:W-:-:S04]  /*1dc0*/  @P1 IMAD.WIDE R8, R37, 0x2, R2 ;  /* 0x0000000225081825 */ /* 0x002fc800078e0202 */
[----:B--2---:R-:W-:Y:S01]  /*1dd0*/  @P1 IMAD.WIDE R6, R36, 0x2, R2 ;  /* 0x0000000224061825 */ /* 0x004fe200078e0202 */
[----:B------:R1:W-:Y:S04]  /*1de0*/  @P1 LDGSTS.E.BYPASS.LTC128B.128 [R44+0x13100], [R8.64], !P5 ;  /* 0x13100000082c1fae */ /* 0x0003e8000e901d56 */
[----:B------:R-:W-:Y:S04]  /*1df0*/  SHFL.IDX PT, R2, R15, 0x1, 0x181f ;  /* 0x00381f000f027f89 */ /* 0x000fe800000e0000 */
[----:B------:R2:W3:Y:S04]  /*1e00*/  SHFL.IDX PT, R3, R14, 0x1, 0x181f ;  /* 0x00381f000e037f89 */ /* 0x0004e800000e0000 */
[----:B------:R4:W-:Y:S01]  /*1e10*/  @P1 LDGSTS.E.BYPASS.LTC128B.128 [R44+0x14900], [R6.64], !P4 ;  /* 0x14900000062c1fae */ /* 0x0009e2000e101d56 */
[----:B-1----:R-:W-:-:S04]  /*1e20*/  SHF.R.S32.HI R9, RZ, 0x4, R10 ;  /* 0x00000004ff097819 */ /* 0x002fc8000001140a */
[----:B------:R-:W-:Y:S01]  /*1e30*/  LEA.HI R8, R10, R9, RZ, 0x1 ;  /* 0x000000090a087211 */ /* 0x000fe200078f08ff */
[----:B------:R-:W-:Y:S01]  /*1e40*/  IMAD.SHL.U32 R10, R19, 0x40, RZ ;  /* 0x00000040130a7824 */ /* 0x000fe200078e00ff */
[----:B--2---:R-:W-:Y:S02]  /*1e50*/  SHF.R.S32.HI R14, RZ, 0x1f, R0 ;  /* 0x0000001fff0e7819 */ /* 0x004fe40000011400 */
[----:B------:R-:W-:Y:S02]  /*1e60*/  LOP3.LUT R8, R8, 0xfffffffe, RZ, 0xc0, !PT ;  /* 0xfffffffe08087812 */ /* 0x000fe400078ec0ff */
[----:B------:R-:W-:Y:S01]  /*1e70*/  LEA.HI R14, R14, R0, RZ, 0x3 ;  /* 0x000000000e0e7211 */ /* 0x000fe200078f18ff */
[----:B----4-:R-:W-:Y:S01]  /*1e80*/  IMAD R6, R20, c[0x0][0x218], RZ ;  /* 0x0000860014067a24 */ /* 0x010fe200078e02ff */
[----:B------:R-:W-:Y:S01]  /*1e90*/  IADD3 R7, P1, R4, UR14, RZ ;  /* 0x0000000e04077c10 */ /* 0x000fe2000ff3e0ff */
[----:B------:R-:W-:Y:S01]  /*1ea0*/  IMAD.IADD R8, R9, 0x1, -R8 ;  /* 0x0000000109087824 */ /* 0x000fe200078e0a08 */
[----:B------:R-:W-:Y:S01]  /*1eb0*/  LOP3.LUT R4, R10, 0x1c0, RZ, 0xc0, !PT ;  /* 0x000001c00a047812 */ /* 0x000fe200078ec0ff */
[----:B------:R-:W-:-:S03]  /*1ec0*/  IMAD R6, R22, c[0x0][0x21c], R6 ;  /* 0x0000870016067a24 */ /* 0x000fc600078e0206 */
[----:B------:R-:W-:Y:S02]  /*1ed0*/  LOP3.LUT R10, R4, 0x8, R11, 0xf8, !PT ;  /* 0x00000008040a7812 */ /* 0x000fe400078ef80b */
[----:B------:R-:W-:Y:S02]  /*1ee0*/  IADD3.X R12, R5, UR16, R6, P1, !PT ;  /* 0x00000010050c7c10 */ /* 0x000fe40008ffe406 */
[----:B------:R-:W-:Y:S01]  /*1ef0*/  SHF.R.U32.HI R6, RZ, 0x3, R4 ;  /* 0x00000003ff067819 */ /* 0x000fe20000011604 */
[----:B---3--:R-:W-:Y:S01]  /*1f00*/  @P0 IMAD.WIDE R4, R39, 0x2, R2 ;  /* 0x0000000227040825 */ /* 0x008fe200078e0202 */
[----:B------:R-:W-:Y:S02]  /*1f10*/  LOP3.LUT R11, R14, 0xfffffff8, RZ, 0xc0, !PT ;  /* 0xfffffff80e0b7812 */ /* 0x000fe400078ec0ff */
[----:B------:R-:W-:Y:S02]  /*1f20*/  LOP3.LUT R6, R10, R6, RZ, 0x3c, !PT ;  /* 0x000000060a067212 */ /* 0x000fe400078e3cff */
[C---:B------:R-:W-:Y:S01]  /*1f30*/  LEA R17, P1, R7.reuse, c[0x0][0x1f8], 0x1 ;  /* 0x00007e0007117a11 */ /* 0x040fe200078208ff */
[----:B------:R-:W-:Y:S01]  /*1f40*/  IMAD.IADD R13, R0, 0x1, -R11 ;  /* 0x00000001000d7824 */ /* 0x000fe200078e0a0b */
[----:B------:R1:W-:Y:S01]  /*1f50*/  @P0 LDGSTS.E.BYPASS.LTC128B.128 [R44+0x11100], [R4.64], !P3 ;  /* 0x11100000042c0fae */ /* 0x0003e2000d901d56 */
[----:B------:R-:W-:Y:S01]  /*1f60*/  IMAD R0, R8, 0x200, R6 ;  /* 0x0000020008007824 */ /* 0x000fe200078e0206 */
[----:B------:R-:W-:Y:S01]  /*1f70*/  LEA.HI.X R12, R7, c[0x0][0x1fc], R12, 0x1, P1 ;  /* 0x00007f00070c7a11 */ /* 0x000fe200008f0c0c */
[----:B------:R-:W-:-:S04]  /*1f80*/  @P0 IMAD.WIDE R6, R38, 0x2, R2 ;  /* 0x0000000226060825 */ /* 0x000fc800078e0202 */
[----:B------:R-:W-:Y:S01]  /*1f90*/  IMAD.SHL.U32 R11, R8, 0x8, RZ ;  /* 0x00000008080b7824 */ /* 0x000fe200078e00ff */
[----:B------:R2:W-:Y:S01]  /*1fa0*/  @P0 LDGSTS.E.BYPASS.LTC128B.128 [R44+0x12900], [R6.64], !P6 ;  /* 0x12900000062c0fae */ /* 0x0005e2000f101d56 */
[----:B------:R-:W-:-:S04]  /*1fb0*/  @P0 IMAD.WIDE R8, R36, 0x2, R2 ;  /* 0x0000000224080825 */ /* 0x000fc800078e0202 */
[----:B------:R-:W-:Y:S02]  /*1fc0*/  IMAD.SHL.U32 R10, R13, 0x40, RZ ;  /* 0x000000400d0a7824 */ /* 0x000fe400078e00ff */
[----:B------:R-:W-:-:S03]  /*1fd0*/  IMAD.SHL.U32 R236, R0, 0x2, RZ ;  /* 0x0000000200ec7824 */ /* 0x000fc600078e00ff */
[----:B------:R-:W-:Y:S02]  /*1fe0*/  LOP3.LUT R10, R10, 0x1c0, RZ, 0xc0, !PT ;  /* 0x000001c00a0a7812 */ /* 0x000fe400078ec0ff */
[C---:B------:R-:W-:Y:S02]  /*1ff0*/  IADD3 R0, R236.reuse, 0x10100, RZ ;  /* 0x00010100ec007810 */ /* 0x040fe40007ffe0ff */
[----:B------:R-:W-:Y:S01]  /*2000*/  IADD3 R243, R236, 0x10120, RZ ;  /* 0x00010120ecf37810 */ /* 0x000fe20007ffe0ff */
[----:B-1----:R-:W-:Y:S01]  /*2010*/  @P0 IMAD.WIDE R4, R37, 0x2, R2 ;  /* 0x0000000225040825 */ /* 0x002fe200078e0202 */
[----:B------:R-:W-:Y:S02]  /*2020*/  LOP3.LUT R3, R10, 0x8, R11, 0xf8, !PT ;  /* 0x000000080a037812 */ /* 0x000fe400078ef80b */
[----:B------:R-:W-:Y:S02]  /*2030*/  SHF.R.U32.HI R2, RZ, 0x3, R10 ;  /* 0x00000003ff027819 */ /* 0x000fe4000001160a */
[----:B------:R1:W-:Y:S02]  /*2040*/  @P0 LDGSTS.E.BYPASS.LTC128B.128 [R44+0x14100], [R4.64], !P5 ;  /* 0x14100000042c0fae */ /* 0x0003e4000e901d56 */
[----:B------:R-:W-:-:S02]  /*2050*/  LOP3.LUT R2, R3, R2, RZ, 0x3c, !PT ;  /* 0x0000000203027212 */ /* 0x000fc400078e3cff */
[----:B------:R3:W-:Y:S01]  /*2060*/  @P0 LDGSTS.E.BYPASS.LTC128B.128 [R44+0x15900], [R8.64], !P4 ;  /* 0x15900000082c0fae */ /* 0x0007e2000e101d56 */
[----:B------:R-:W-:Y:S02]  /*2070*/  LOP3.LUT P0, RZ, R19, 0x2, RZ, 0xc0, !PT ;  /* 0x0000000213ff7812 */ /* 0x000fe4000780c0ff */
[----:B--2---:R-:W-:Y:S01]  /*2080*/  IADD3 R6, -R21, UR28, RZ ;  /* 0x0000001c15067c10 */ /* 0x004fe2000fffe1ff */
[----:B------:R-:W0:Y:S01]  /*2090*/  LDGDEPBAR ;  /* 0x00000000000079af */ /* 0x000e220000000000 */
[----:B------:R-:W-:Y:S02]  /*20a0*/  R2P PR, R13, 0x6 ;  /* 0x000000060d007804 */ /* 0x000fe40000000000 */
[----:B------:R-:W-:Y:S02]  /*20b0*/  ISETP.GE.AND P3, PT, R39, c[0x0][0x1d4], PT ;  /* 0x0000750027007a0c */ /* 0x000fe40003f66270 */
[----:B------:R-:W-:-:S05]  /*20c0*/  SHF.R.S32.HI R7, RZ, 0x1f, R39 ;  /* 0x0000001fff077819 */ /* 0x000fca0000011427 */
[----:B------:R-:W-:Y:S01]  /*20d0*/  @P0 IADD3 R243, R0, -0x20, RZ ;  /* 0xffffffe000f30810 */ /* 0x000fe20007ffe0ff */
[----:B------:R-:W-:Y:S01]  /*20e0*/  IMAD.MOV.U32 R0, RZ, RZ, 0x20 ;  /* 0x00000020ff007424 */ /* 0x000fe200078e00ff */
[----:B------:R-:W-:Y:S01]  /*20f0*/  ISETP.LT.OR P0, PT, R6, 0x1, P3 ;  /* 0x000000010600780c */ /* 0x000fe20001f01670 */
[----:B------:R2:W-:Y:S01]  /*2100*/  STL [R1+0x6c], R7 ;  /* 0x00006c0701007387 */ /* 0x0005e20000100800 */
[----:B------:R-:W-:Y:S02]  /*2110*/  ISETP.GT.AND P3, PT, R31, 0x2f, PT ;  /* 0x0000002f1f00780c */ /* 0x000fe40003f64270 */
[----:B------:R-:W-:Y:S02]  /*2120*/  SEL R0, R0, 0xffffffe0, !P2 ;  /* 0xffffffe000007807 */ /* 0x000fe40005000000 */
[----:B------:R-:W-:Y:S01]  /*2130*/  ISETP.GE.AND P2, PT, R29, c[0x0][0x1d4], PT ;  /* 0x000075001d007a0c */ /* 0x000fe20003f46270 */
[----:B-1----:R-:W-:Y:S02]  /*2140*/  IMAD.SHL.U32 R4, R14, 0x40, RZ ;  /* 0x000000400e047824 */ /* 0x002fe400078e00ff */
[----:B------:R-:W-:Y:S01]  /*2150*/  IMAD.MOV.U32 R5, RZ, RZ, 0x10 ;  /* 0x00000010ff057424 */ /* 0x000fe200078e00ff */
[----:B---3--:R-:W-:Y:S01]  /*2160*/  SHFL.IDX PT, R8, R17, RZ, 0x181f ;  /* 0x00181fff11087589 */ /* 0x008fe200000e0000 */
[----:B------:R-:W-:-:S04]  /*2170*/  DEPBAR.LE SB0, 0x1 ;  /* 0x000080400000791a */ /* 0x000fc80000000000 */
[----:B------:R-:W-:Y:S01]  /*2180*/  LOP3.LUT R4, R2, 0xfffffe00, R4, 0xf8, !PT ;  /* 0xfffffe0002047812 */ /* 0x000fe200078ef804 */
[----:B------:R-:W1:Y:S01]  /*2190*/  SHFL.IDX PT, R9, R12, RZ, 0x181f ;  /* 0x00181fff0c097589 */ /* 0x000e6200000e0000 */
[----:B------:R-:W-:-:S03]  /*21a0*/  SEL R5, R5, 0xfffffff0, !P1 ;  /* 0xfffffff005057807 */ /* 0x000fc60004800000 */
[----:B------:R-:W-:Y:S01]  /*21b0*/  BAR.SYNC.DEFER_BLOCKING 0x0 ;  /* 0x0000000000007b1d */ /* 0x000fe20000010000 */
[----:B------:R-:W-:Y:S01]  /*21c0*/  IMAD R220, R64, 0x400, R4 ;  /* 0x0000040040dc7824 */ /* 0x000fe200078e0204 */
[----:B------:R-:W-:Y:S02]  /*21d0*/  ISETP.GE.AND P1, PT, R30, c[0x0][0x1d4], PT ;  /* 0x000075001e007a0c */ /* 0x000fe40003f26270 */
[----:B--2---:R-:W-:Y:S02]  /*21e0*/  SHF.R.S32.HI R7, RZ, 0x1f, R36 ;  /* 0x0000001fff077819 */ /* 0x004fe40000011424 */
[C---:B------:R-:W-:Y:S01]  /*21f0*/  LEA R228, R220.reuse, 0x100, 0x1 ;  /* 0x00000100dce47811 */ /* 0x040fe200078e08ff */
[----:B------:R-:W-:-:S04]  /*2200*/  IMAD.SHL.U32 R220, R220, 0x2, RZ ;  /* 0x00000002dcdc7824 */ /* 0x000fc800078e00ff */
[--C-:B------:R-:W-:Y:S02]  /*2210*/  IMAD R224, R5, 0x2, R228.reuse ;  /* 0x0000000205e07824 */ /* 0x100fe400078e02e4 */
[C---:B------:R-:W-:Y:S02]  /*2220*/  IMAD R228, R0.reuse, 0x2, R228 ;  /* 0x0000000200e47824 */ /* 0x040fe400078e02e4 */
[----:B------:R-:W-:Y:S02]  /*2230*/  IMAD R232, R0, 0x2, R224 ;  /* 0x0000000200e87824 */ /* 0x000fe400078e02e0 */
[----:B-1----:R-:W-:Y:S01]  /*2240*/  IMAD.WIDE R2, R39, 0x2, R8 ;  /* 0x0000000227027825 */ /* 0x002fe200078e0208 */
[----:B------:R-:W1:Y:S04]  /*2250*/  LDSM.16.M88.4 R160, [R220+0x100] ;  /* 0x00010000dca0783b */ /* 0x000e680000000200 */
[----:B------:R-:W2:Y:S04]  /*2260*/  LDSM.16.M88.4 R188, [R220+0x4100] ;  /* 0x00410000dcbc783b */ /* 0x000ea80000000200 */
[----:B------:R-:W3:Y:S04]  /*2270*/  LDSM.16.M88.4 R204, [R220+0x8100] ;  /* 0x00810000dccc783b */ /* 0x000ee80000000200 */
[----:B------:R-:W4:Y:S04]  /*2280*/  LDSM.16.M88.4 R164, [R224] ;  /* 0x00000000e0a4783b */ /* 0x000f280000000200 */
[----:B------:R-:W1:Y:S04]  /*2290*/  LDSM.16.M88.4 R192, [R224+0x4000] ;  /* 0x00400000e0c0783b */ /* 0x000e680000000200 */
[----:B------:R-:W1:Y:S04]  /*22a0*/  LDSM.16.M88.4 R208, [R224+0x8000] ;  /* 0x00800000e0d0783b */ /* 0x000e680000000200 */
[----:B------:R-:W1:Y:S04]  /*22b0*/  LDSM.16.M88.4 R180, [R228] ;  /* 0x00000000e4b4783b */ /* 0x000e680000000200 */
[----:B------:R-:W1:Y:S04]  /*22c0*/  LDSM.16.M88.4 R196, [R228+0x4000] ;  /* 0x00400000e4c4783b */ /* 0x000e680000000200 */
[----:B------:R-:W1:Y:S04]  /*22d0*/  LDSM.16.M88.4 R212, [R228+0x8000] ;  /* 0x00800000e4d4783b */ /* 0x000e680000000200 */
[----:B------:R-:W1:Y:S04]  /*22e0*/  LDSM.16.M88.4 R184, [R232] ;  /* 0x00000000e8b8783b */ /* 0x000e680000000200 */
[----:B------:R-:W1:Y:S04]  /*22f0*/  LDSM.16.M88.4 R200, [R232+0x4000] ;  /* 0x00400000e8c8783b */ /* 0x000e680000000200 */
[----:B------:R-:W1:Y:S04]  /*2300*/  LDSM.16.M88.4 R216, [R232+0x8000] ;  /* 0x00800000e8d8783b */ /* 0x000e680000000200 */
[----:B------:R-:W1:Y:S04]  /*2310*/  LDSM.16.M88.4 R220, [R220+0xc100] ;  /* 0x00c10000dcdc783b */ /* 0x000e680000000200 */
[----:B------:R-:W1:Y:S04]  /*2320*/  LDSM.16.M88.4 R224, [R224+0xc000] ;  /* 0x00c00000e0e0783b */ /* 0x000e680000000200 */
[----:B------:R-:W1:Y:S04]  /*2330*/  LDSM.16.M88.4 R228, [R228+0xc000] ;  /* 0x00c00000e4e4783b */ /* 0x000e680000000200 */
[----:B------:R-:W1:Y:S04]  /*2340*/  LDSM.16.M88.4 R232, [R232+0xc000] ;  /* 0x00c00000e8e8783b */ /* 0x000e680000000200 */
[----:B------:R-:W-:Y:S06]  /*2350*/  BAR.SYNC.DEFER_BLOCKING 0x0 ;  /* 0x0000000000007b1d */ /* 0x000fec0000010000 */
[----:B------:R-:W-:-:S04]  /*2360*/  DEPBAR.LE SB0, 0x0 ;  /* 0x000080000000791a */ /* 0x000fc80000000000 */
[----:B------:R-:W-:Y:S06]  /*2370*/  BAR.SYNC.DEFER_BLOCKING 0x0 ;  /* 0x0000000000007b1d */ /* 0x000fec0000010000 */
[----:B------:R-:W1:Y:S04]  /*2380*/  LDSM.16.M88.4 R20, [R236+0x10100] ;  /* 0x01010000ec14783b */ /* 0x000e680000000200 */
[----:B------:R-:W1:Y:S04]  /*2390*/  LDSM.16.M88.4 R24, [R236+0x10900] ;  /* 0x01090000ec18783b */ /* 0x000e680000000200 */
[----:B------:R-:W1:Y:S04]  /*23a0*/  LDSM.16.M88.4 R32, [R236+0x11100] ;  /* 0x01110000ec20783b */ /* 0x000e680000000200 */
[----:B------:R-:W1:Y:S04]  /*23b0*/  LDSM.16.M88.4 R40, [R243] ;  /* 0x00000000f328783b */ /* 0x000e680000000200 */
[----:B------:R-:W1:Y:S04]  /*23c0*/  LDSM.16.M88.4 R48, [R243+0x800] ;  /* 0x00080000f330783b */ /* 0x000e680000000200 */
[----:B------:R-:W1:Y:S04]  /*23d0*/  LDSM.16.M88.4 R56, [R243+0x1000] ;  /* 0x00100000f338783b */ /* 0x000e680000000200 */
[----:B------:R-:W-:Y:S01]  /*23e0*/  @!PT LDS RZ, [RZ] ;  /* 0x00000000fffff984 */ /* 0x000fe20000000800 */
[----:B------:R-:W-:Y:S01]  /*23f0*/  @!PT LDS RZ, [RZ] ;  /* 0x00000000fffff984 */ /* 0x000fe20000000800 */
[----:B------:R-:W-:Y:S01]  /*2400*/  @!PT LDS RZ, [RZ] ;  /* 0x00000000fffff984 */ /* 0x000fe20000000800 */
[----:B------:R5:W-:Y:S01]  /*2410*/  LDGSTS.E.BYPASS.LTC128B.128 [R44+0x100], [R2.64], !P0 ;  /* 0x00100000022c7fae */ /* 0x000be2000c101d56 */
[----:B------:R-:W-:-:S02]  /*2420*/  ISETP.LT.OR P0, PT, R6, 0x1, P1 ;  /* 0x000000010600780c */ /* 0x000fc40000f01670 */
[----:B------:R-:W-:Y:S01]  /*2430*/  ISETP.GE.AND P1, PT, R28, c[0x0][0x1d4], PT ;  /* 0x000075001c007a0c */ /* 0x000fe20003f26270 */
[----:B-----5:R-:W-:-:S10]  /*2440*/  IMAD.WIDE R2, R38, 0x2, R8 ;  /* 0x0000000226027825 */ /* 0x020fd400078e0208 */
[----:B------:R5:W-:Y:S01]  /*2450*/  LDGSTS.E.BYPASS.LTC128B.128 [R44+0x1900], [R2.64], !P0 ;  /* 0x01900000022c7fae */ /* 0x000be2000c101d56 */
[----:B------:R-:W-:Y:S01]  /*2460*/  ISETP.LT.OR P0, PT, R6, 0x1, P2 ;  /* 0x000000010600780c */ /* 0x000fe20001701670 */
[----:B-----5:R-:W-:-:S12]  /*2470*/  IMAD.WIDE R2, R37, 0x2, R8 ;  /* 0x0000000225027825 */ /* 0x020fd800078e0208 */
[----:B------:R5:W-:Y:S01]  /*2480*/  LDGSTS.E.BYPASS.LTC128B.128 [R44+0x3100], [R2.64], !P0 ;  /* 0x03100000022c7fae */ /* 0x000be2000c101d56 */
[----:B------:R-:W-:Y:S01]  /*2490*/  ISETP.LT.OR P0, PT, R6, 0x1, P1 ;  /* 0x000000010600780c */ /* 0x000fe20000f01670 */
[----:B-----5:R-:W-:-:S12]  /*24a0*/  IMAD.WIDE R2, R36, 0x2, R8 ;  /* 0x0000000224027825 */ /* 0x020fd800078e0208 */
[----:B------:R5:W-:Y:S01]  /*24b0*/  LDGSTS.E.BYPASS.LTC128B.128 [R44+0x4900], [R2.64], !P0 ;  /* 0x04900000022c7fae */ /* 0x000be2000c101d56 */
[----:B------:R-:W-:Y:S02]  /*24c0*/  ISETP.GT.AND P0, PT, R132, 0x7f, PT ;  /* 0x0000007f8400780c */ /* 0x000fe40003f04270 */
[----:B-----5:R-:W-:Y:S02]  /*24d0*/  SHF.R.S32.HI R3, RZ, 0x1f, R38 ;  /* 0x0000001fff037819 */ /* 0x020fe40000011426 */
[----:B------:R-:W-:-:S03]  /*24e0*/  SHF.R.S32.HI R2, RZ, 0x1f, R37 ;  /* 0x0000001fff027819 */ /* 0x000fc60000011425 */
[----:B------:R5:W-:Y:S04]  /*24f0*/  STL [R1+0x68], R3 ;  /* 0x0000680301007387 */ /* 0x000be80000100800 */
[----:B------:R1:W-:Y:S04]  /*2500*/  STL [R1+0x54], R2 ;  /* 0x0000540201007387 */ /* 0x0003e80000100800 */
[----:B------:R2:W-:Y:S01]  /*2510*/  STL [R1+0x50], R7 ;  /* 0x0000500701007387 */ /* 0x0005e20000100800 */
[C---:B-----5:R-:W-:Y:S02]  /*2520*/  IADD3 R3, R243.reuse, 0x800, RZ ;  /* 0x00000800f3037810 */ /* 0x060fe40007ffe0ff */
[----:B-1----:R-:W-:-:S03]  /*2530*/  IADD3 R2, R243, 0x1000, RZ ;  /* 0x00001000f3027810 */ /* 0x002fc60007ffe0ff */
[----:B------:R1:W-:Y:S04]  /*2540*/  STL [R1+0x4], R3 ;  /* 0x0000040301007387 */ /* 0x0003e80000100800 */
[----:B------:R1:W-:Y:S01]  /*2550*/  STL [R1], R2 ;  /* 0x0000000201007387 */ /* 0x0003e20000100800 */
[----:B------:R-:W-:Y:S05]  /*2560*/  @P0 BRA `(.L_x_388) ;  /* 0x0000027000000947 */ /* 0x000fea0003800000 */
[----:B--234-:R-:W-:Y:S05]  /*2570*/  BRA.DIV ~URZ, `(.L_x_389) ;  /* 0x000114227f007947 */ /* 0x01cfea000b800000 */
[----:B------:R2:W3:Y:S04]  /*2580*/  SHFL.IDX PT, R7, R12, 0x1, 0x181f ;  /* 0x00381f000c077f89 */ /* 0x0004e800000e0000 */
[----:B-1----:R2:W1:Y:S02]  /*2590*/  SHFL.IDX PT, R2, R17, 0x1, 0x181f ;  /* 0x00381f0011027f89 */ /* 0x00246400000e0000 */
.L_x_445:
[----:B------:R-:W4:Y:S04]  /*25a0*/  LDL R8, [R1+0x38] ;  /* 0x0000380001087983 */ /* 0x000f280000100800 */
[----:B------:R-:W5:Y:S04]  /*25b0*/  LDL R9, [R1+0x54] ;  /* 0x0000540001097983 */ /* 0x000f680000100800 */
[----:B--2---:R-:W2:Y:S04]  /*25c0*/  LDL R14, [R1+0x8] ;  /* 0x00000800010e7983 */ /* 0x004ea80000100800 */
[----:B---3--:R-:W3:Y:S04]  /*25d0*/  LDL R15, [R1+0x34] ;  /* 0x00003400010f7983 */ /* 0x008ee80000100800 */
[----:B------:R-:W2:Y:S01]  /*25e0*/  LDL R16, [R1+0x50] ;  /* 0x0000500001107983 */ /* 0x000ea20000100800 */
[----:B------:R-:W-:-:S02]  /*25f0*/  SHF.R.S32.HI R10, RZ, 0x1f, R30 ;  /* 0x0000001fff0a7819 */ /* 0x000fc4000001141e */
[----:B------:R-:W-:Y:S02]  /*2600*/  SHF.R.S32.HI R11, RZ, 0x1f, R30 ;  /* 0x0000001fff0b7819 */ /* 0x000fe4000001141e */
[-C--:B------:R-:W-:Y:S02]  /*2610*/  LEA.HI R10, R10, R30.reuse, RZ, 0x3 ;  /* 0x0000001e0a0a7211 */ /* 0x080fe400078f18ff */
[----:B------:R-:W-:Y:S02]  /*2620*/  LEA.HI R11, R11, R30, RZ, 0x3 ;  /* 0x0000001e0b0b7211 */ /* 0x000fe400078f18ff */
[----:B------:R-:W-:Y:S02]  /*2630*/  LOP3.LUT R10, R10, 0xfffffff8, RZ, 0xc0, !PT ;  /* 0xfffffff80a0a7812 */ /* 0x000fe400078ec0ff */
[----:B------:R-:W-:Y:S02]  /*2640*/  LOP3.LUT R11, R11, 0xfffffff8, RZ, 0xc0, !PT ;  /* 0xfffffff80b0b7812 */ /* 0x000fe400078ec0ff */
[----:B-1----:R-:W-:-:S02]  /*2650*/  LEA R12, P0, R10, R2, 0x1 ;  /* 0x000000020a0c7211 */ /* 0x002fc400078008ff */
[----:B------:R-:W-:Y:S01]  /*2660*/  SHF.R.S32.HI R11, RZ, 0x1f, R11 ;  /* 0x0000001fff0b7819 */ /* 0x000fe2000001140b */
[C---:B------:R-:W-:Y:S02]  /*2670*/  IMAD.SHL.U32 R3, R19.reuse, 0x8, RZ ;  /* 0x0000000813037824 */ /* 0x040fe400078e00ff */
[----:B------:R-:W-:Y:S01]  /*2680*/  IMAD.SHL.U32 R17, R19, 0x8, RZ ;  /* 0x0000000813117824 */ /* 0x000fe200078e00ff */
[----:B------:R-:W-:-:S04]  /*2690*/  LEA.HI.X R13, R10, R7, R11, 0x1, P0 ;  /* 0x000000070a0d7211 */ /* 0x000fc800000f0c0b */
[----:B------:R-:W-:Y:S02]  /*26a0*/  SHF.R.S32.HI R17, RZ, 0x1f, R17 ;  /* 0x0000001fff117819 */ /* 0x000fe40000011411 */
[----:B----4-:R-:W-:-:S04]  /*26b0*/  LEA R10, P0, R8, R2, 0x1 ;  /* 0x00000002080a7211 */ /* 0x010fc800078008ff */
[----:B-----5:R-:W-:Y:S02]  /*26c0*/  LEA.HI.X R11, R8, R7, R9, 0x1, P0 ;  /* 0x00000007080b7211 */ /* 0x020fe400000f0c09 */
[----:B------:R-:W-:-:S04]  /*26d0*/  LEA R8, P0, R3, R2, 0x1 ;  /* 0x0000000203087211 */ /* 0x000fc800078008ff */
[C---:B------:R-:W-:Y:S02]  /*26e0*/  LEA.HI.X R9, R3.reuse, R7, R17, 0x1, P0 ;  /* 0x0000000703097211 */ /* 0x040fe400000f0c11 */
[----:B------:R-:W-:-:S04]  /*26f0*/  ISETP.GE.AND P0, PT, R3, c[0x0][0x1d4], PT ;  /* 0x0000750003007a0c */ /* 0x000fc80003f06270 */
[----:B------:R-:W-:-:S13]  /*2700*/  ISETP.LT.OR P0, PT, R6, 0x21, P0 ;  /* 0x000000210600780c */ /* 0x000fda0000701670 */
[----:B------:R-:W-:Y:S01]  /*2710*/  @!PT LDS RZ, [RZ] ;  /* 0x00000000fffff984 */ /* 0x000fe20000000800 */
[----:B------:R-:W-:Y:S01]  /*2720*/  @!PT LDS RZ, [RZ] ;  /* 0x00000000fffff984 */ /* 0x000fe20000000800 */
[----:B------:R-:W-:Y:S01]  /*2730*/  @!PT LDS RZ, [RZ] ;  /* 0x00000000fffff984 */ /* 0x000fe20000000800 */
[----:B--2---:R1:W-:Y:S01]  /*2740*/  LDGSTS.E.BYPASS.LTC128B.128 [R14+0x1100], [R8.64], !P0 ;  /* 0x01100000080e7fae */ /* 0x0043e2000c101d56 */
[----:B---3--:R-:W-:-:S04]  /*2750*/  LEA R2, P0, R15, R2, 0x1 ;  /* 0x000000020f027211 */ /* 0x008fc800078008ff */
[----:B------:R-:W-:Y:S02]  /*2760*/  LEA.HI.X R3, R15, R7, R16, 0x1, P0 ;  /* 0x000000070f037211 */ /* 0x000fe400000f0c10 */
[----:B------:R-:W-:-:S04]  /*2770*/  ISETP.GE.AND P0, PT, R30, c[0x0][0x1d4], PT ;  /* 0x000075001e007a0c */ /* 0x000fc80003f06270 */
[----:B------:R-:W-:-:S13]  /*2780*/  ISETP.LT.OR P0, PT, R6, 0x21, P0 ;  /* 0x000000210600780c */ /* 0x000fda0000701670 */
[----:B------:R1:W-:Y:S01]  /*2790*/  LDGSTS.E.BYPASS.LTC128B.128 [R14+0x2900], [R12.64], !P0 ;  /* 0x029000000c0e7fae */ /* 0x0003e2000c101d56 */
[----:B------:R-:W-:-:S13]  /*27a0*/  ISETP.LT.OR P0, PT, R6, 0x21, P2 ;  /* 0x000000210600780c */ /* 0x000fda0001701670 */
[----:B------:R1:W-:Y:S01]  /*27b0*/  LDGSTS.E.BYPASS.LTC128B.128 [R14+0x4100], [R10.64], !P0 ;  /* 0x041000000a0e7fae */ /* 0x0003e2000c101d56 */
[----:B------:R-:W-:-:S13]  /*27c0*/  ISETP.LT.OR P0, PT, R6, 0x21, P1 ;  /* 0x000000210600780c */ /* 0x000fda0000f01670 */
[----:B------:R1:W-:Y:S02]  /*27d0*/  LDGSTS.E.BYPASS.LTC128B.128 [R14+0x5900], [R2.64], !P0 ;  /* 0x05900000020e7fae */ /* 0x0003e4000c101d56 */
.L_x_388:
[----:B--234-:R-:W-:Y:S05]  /*27e0*/  BSYNC B0 ;  /* 0x0000000000007941 */ /* 0x01cfea0003800000 */
.L_x_387:
[----:B-1----:R-:W-:Y:S01]  /*27f0*/  IMAD.MOV.U32 R2, RZ, RZ, 0x40 ;  /* 0x00000040ff027424 */ /* 0x002fe200078e00ff */
[----:B------:R-:W-:Y:S01]  /*2800*/  LOP3.LUT P0, RZ, R19, 0x4, RZ, 0xc0, !PT ;  /* 0x0000000413ff7812 */ /* 0x000fe2000780c0ff */
[----:B------:R-:W0:Y:S01]  /*2810*/  LDGDEPBAR ;  /* 0x00000000000079af */ /* 0x000e220000000000 */
[----:B------:R-:W-:Y:S01]  /*2820*/  WARPSYNC 0xffffffff ;  /* 0xffffffff00007948 */ /* 0x000fe20003800000 */
[C---:B------:R-:W-:Y:S01]  /*2830*/  HMMA.16816.F32 R8, R160.reuse, R22, RZ ;  /* 0x00000016a008723c */ /* 0x040fe200000018ff */
[----:B------:R-:W-:Y:S01]  /*2840*/  SEL R2, R2, 0xffffffc0, !P0 ;  /* 0xffffffc002027807 */ /* 0x000fe20004000000 */
[----:B------:R-:W-:Y:S01]  /*2850*/  LDSM.16.M88.4 R60, [R243+0x5800] ;  /* 0x00580000f33c783b */ /* 0x000fe20000000200 */
[----:B------:R-:W-:Y:S01]  /*2860*/  UISETP.GT.AND UP0, UPT, UR4, UR8, UPT ;  /* 0x000000080400728c */ /* 0x000fe2000bf04270 */
[C---:B------:R-:W-:Y:S02]  /*2870*/  IADD3 R252, R243.reuse, 0x1800, RZ ;  /* 0x00001800f3fc7810 */ /* 0x040fe40007ffe0ff */
[--C-:B------:R-:W-:Y:S01]  /*2880*/  IMAD.IADD R242, R236, 0x1, R2.reuse ;  /* 0x00000001ecf27824 */ /* 0x100fe200078e0202 */
[C---:B------:R-:W-:Y:S01]  /*2890*/  IADD3 R251, R243.reuse, 0x2000, RZ ;  /* 0x00002000f3fb7810 */ /* 0x040fe20007ffe0ff */
[----:B------:R-:W-:Y:S01]  /*28a0*/  HMMA.16816.F32 R12, R160, R20, RZ ;  /* 0x00000014a00c723c */ /* 0x000fe200000018ff */
[C---:B------:R-:W-:Y:S01]  /*28b0*/  IMAD.IADD R239, R243.reuse, 0x1, R2 ;  /* 0x00000001f3ef7824 */ /* 0x040fe200078e0202 */
[----:B------:R-:W-:Y:S01]  /*28c0*/  PLOP3.LUT P0, PT, PT, PT, UP0, 0x40, 0x0 ;  /* 0x000000000000781c */ /* 0x000fe20003f0e808 */
[----:B------:R-:W1:Y:S01]  /*28d0*/  LDSM.16.M88.4 R36, [R242+0x10100] ;  /* 0x01010000f224783b */ /* 0x000e620000000200 */
[----:B------:R-:W-:-:S02]  /*28e0*/  IADD3 R250, R243, 0x2800, RZ ;  /* 0x00002800f3fa7810 */ /* 0x000fc40007ffe0ff */
[C---:B------:R-:W-:Y:S01]  /*28f0*/  IADD3 R249, R243.reuse, 0x3000, RZ ;  /* 0x00003000f3f97810 */ /* 0x040fe20007ffe0ff */
[----:B------:R-:W2:Y:S01]  /*2900*/  LDSM.16.M88.4 R44, [R242+0x10900] ;  /* 0x01090000f22c783b */ /* 0x000ea20000000200 */
[C---:B------:R-:W-:Y:S01]  /*2910*/  HMMA.16816.F32 R16, R160.reuse, R24, RZ ;  /* 0x00000018a010723c */ /* 0x040fe200000018ff */
[C---:B------:R-:W-:Y:S02]  /*2920*/  IADD3 R248, R243.reuse, 0x3800, RZ ;  /* 0x00003800f3f87810 */ /* 0x040fe40007ffe0ff */
[----:B------:R-:W3:Y:S01]  /*2930*/  LDSM.16.M88.4 R52, [R242+0x11100] ;  /* 0x01110000f234783b */ /* 0x000ee20000000200 */
[C---:B------:R-:W-:Y:S02]  /*2940*/  IADD3 R247, R243.reuse, 0x4000, RZ ;  /* 0x00004000f3f77810 */ /* 0x040fe40007ffe0ff */
[C---:B------:R-:W-:Y:S02]  /*2950*/  IADD3 R246, R243.reuse, 0x4800, RZ ;  /* 0x00004800f3f67810 */ /* 0x040fe40007ffe0ff */
[----:B------:R-:W-:Y:S01]  /*2960*/  HMMA.16816.F32 R20, R160, R26, RZ ;  /* 0x0000001aa014723c */ /* 0x000fe200000018ff */
[----:B------:R-:W-:-:S02]  /*2970*/  IADD3 R245, R243, 0x5000, RZ ;  /* 0x00005000f3f57810 */ /* 0x000fc40007ffe0ff */
[----:B------:R-:W-:-:S05]  /*2980*/  IADD3 R244, R243, 0x5800, RZ ;  /* 0x00005800f3f47810 */ /* 0x000fca0007ffe0ff */
[C---:B------:R-:W-:Y:S08]  /*2990*/  HMMA.16816.F32 R24, R160.reuse, R32, RZ ;  /* 0x00000020a018723c */ /* 0x040ff000000018ff */
[----:B------:R-:W-:Y:S08]  /*29a0*/  HMMA.16816.F32 R32, R160, R34, RZ ;  /* 0x00000022a020723c */ /* 0x000ff000000018ff */
[C---:B------:R-:W-:Y:S08]  /*29b0*/  HMMA.16816.F32 R8, R164.reuse, R42, R8 ;  /* 0x0000002aa408723c */ /* 0x040ff00000001808 */
[C---:B------:R-:W-:Y:S01]  /*29c0*/  HMMA.16816.F32 R12, R164.reuse, R40, R12 ;  /* 0x00000028a40c723c */ /* 0x040fe2000000180c */
[----:B------:R-:W4:Y:S07]  /*29d0*/  LDSM.16.M88.4 R40, [R239] ;  /* 0x00000000ef28783b */ /* 0x000f2e0000000200 */
[C---:B------:R-:W-:Y:S08]  /*29e0*/  HMMA.16816.F32 R16, R164.reuse, R48, R16 ;  /* 0x00000030a410723c */ /* 0x040ff00000001810 */
[C---:B------:R-:W-:Y:S01]  /*29f0*/  HMMA.16816.F32 R20, R164.reuse, R50, R20 ;  /* 0x00000032a414723c */ /* 0x040fe20000001814 */
[----:B------:R-:W5:Y:S07]  /*2a00*/  LDSM.16.M88.4 R48, [R239+0x800] ;  /* 0x00080000ef30783b */ /* 0x000f6e0000000200 */
[C---:B------:R-:W-:Y:S08]  /*2a10*/  HMMA.16816.F32 R24, R164.reuse, R56, R24 ;  /* 0x00000038a418723c */ /* 0x040ff00000001818 */
[----:B------:R-:W-:Y:S01]  /*2a20*/  HMMA.16816.F32 R32, R164, R58, R32 ;  /* 0x0000003aa420723c */ /* 0x000fe20000001820 */
[----:B------:R-:W4:Y:S07]  /*2a30*/  LDSM.16.M88.4 R56, [R239+0x1000] ;  /* 0x00100000ef38783b */ /* 0x000f2e0000000200 */
[C---:B-1----:R-:W-:Y:S08]  /*2a40*/  HMMA.16816.F32 R8, R180.reuse, R38, R8 ;  /* 0x00000026b408723c */ /* 0x042ff00000001808 */
[C---:B------:R-:W-:Y:S01]  /*2a50*/  HMMA.16816.F32 R28, R180.reuse, R36, R12 ;  /* 0x00000024b41c723c */ /* 0x040fe2000000180c */
[----:B------:R-:W1:Y:S04]  /*2a60*/  LDSM.16.M88.4 R12, [R236+0x11900] ;  /* 0x01190000ec0c783b */ /* 0x000e680000000200 */
[----:B------:R-:W-:Y:S03]  /*2a70*/  LDSM.16.M88.4 R36, [R243+0x1800] ;  /* 0x00180000f324783b */ /* 0x000fe60000000200 */
[C---:B--2---:R-:W-:Y:S08]  /*2a80*/  HMMA.16816.F32 R16, R180.reuse, R44, R16 ;  /* 0x0000002cb410723c */ /* 0x044ff00000001810 */
[C---:B------:R-:W-:Y:S01]  /*2a90*/  HMMA.16816.F32 R20, R180.reuse, R46, R20 ;  /* 0x0000002eb414723c */ /* 0x040fe20000001814 */
[----:B------:R-:W2:Y:S07]  /*2aa0*/  LDSM.16.M88.4 R44, [R236+0x12100] ;  /* 0x01210000ec2c783b */ /* 0x000eae0000000200 */
[C---:B---3--:R-:W-:Y:S08]  /*2ab0*/  HMMA.16816.F32 R24, R180.reuse, R52, R24 ;  /* 0x00000034b418723c */ /* 0x048ff00000001818 */
[----:B------:R-:W-:Y:S01]  /*2ac0*/  HMMA.16816.F32 R32, R180, R54, R32 ;  /* 0x00000036b420723c */ /* 0x000fe20000001820 */
[----:B------:R-:W3:Y:S07]  /*2ad0*/  LDSM.16.M88.4 R52, [R236+0x12900] ;  /* 0x01290000ec34783b */ /* 0x000eee0000000200 */
[C---:B----4-:R-:W-:Y:S08]  /*2ae0*/  HMMA.16816.F32 R8, R184.reuse, R42, R8 ;  /* 0x0000002ab808723c */ /* 0x050ff00000001808 */
[C---:B------:R-:W-:Y:S01]  /*2af0*/  HMMA.16816.F32 R28, R184.reuse, R40, R28 ;  /* 0x00000028b81c723c */ /* 0x040fe2000000181c */
[----:B------:R-:W-:Y:S07]  /*2b00*/  LDSM.16.M88.4 R40, [R242+0x12100] ;  /* 0x01210000f228783b */ /* 0x000fee0000000200 */
[C---:B-----5:R-:W-:Y:S08]  /*2b10*/  HMMA.16816.F32 R16, R184.reuse, R48, R16 ;  /* 0x00000030b810723c */ /* 0x060ff00000001810 */
[C---:B------:R-:W-:Y:S01]  /*2b20*/  HMMA.16816.F32 R20, R184.reuse, R50, R20 ;  /* 0x00000032b814723c */ /* 0x040fe20000001814 */
[----:B------:R-:W4:Y:S07]  /*2b30*/  LDSM.16.M88.4 R48, [R243+0x2000] ;  /* 0x00200000f330783b */ /* 0x000f2e0000000200 */
[C---:B------:R-:W-:Y:S08]  /*2b40*/  HMMA.16816.F32 R24, R184.reuse, R56, R24 ;  /* 0x00000038b818723c */ /* 0x040ff00000001818 */
[----:B------:R-:W-:Y:S01]  /*2b50*/  HMMA.16816.F32 R32, R184, R58, R32 ;  /* 0x0000003ab820723c */ /* 0x000fe20000001820 */
[----:B------:R-:W5:Y:S07]  /*2b60*/  LDSM.16.M88.4 R56, [R243+0x2800] ;  /* 0x00280000f338783b */ /* 0x000f6e0000000200 */
[C---:B-1----:R-:W-:Y:S08]  /*2b70*/  HMMA.16816.F32 R8, R188.reuse, R14, R8 ;  /* 0x0000000ebc08723c */ /* 0x042ff00000001808 */
[C---:B------:R-:W-:Y:S01]  /*2b80*/  HMMA.16816.F32 R28, R188.reuse, R12, R28 ;  /* 0x0000000cbc1c723c */ /* 0x040fe2000000181c */
[----:B------:R-:W1:Y:S07]  /*2b90*/  LDSM.16.M88.4 R12, [R242+0x11900] ;  /* 0x01190000f20c783b */ /* 0x000e6e0000000200 */
[C---:B--2---:R-:W-:Y:S08]  /*2ba0*/  HMMA.16816.F32 R16, R188.reuse, R44, R16 ;  /* 0x0000002cbc10723c */ /* 0x044ff00000001810 */
[C---:B------:R-:W-:Y:S01]  /*2bb0*/  HMMA.16816.F32 R20, R188.reuse, R46, R20 ;  /* 0x0000002ebc14723c */ /* 0x040fe20000001814 */
[----:B------:R-:W-:Y:S07]  /*2bc0*/  LDSM.16.M88.4 R44, [R239+0x2000] ;  /* 0x00200000ef2c783b */ /* 0x000fee0000000200 */
[C---:B---3--:R-:W-:Y:S08]  /*2bd0*/  HMMA.16816.F32 R24, R188.reuse, R52, R24 ;  /* 0x00000034bc18723c */ /* 0x048ff00000001818 */
[----:B------:R-:W-:Y:S01]  /*2be0*/  HMMA.16816.F32 R32, R188, R54, R32 ;  /* 0x00000036bc20723c */ /* 0x000fe20000001820 */
[----:B------:R-:W2:Y:S07]  /*2bf0*/  LDSM.16.M88.4 R52, [R242+0x12900] ;  /* 0x01290000f234783b */ /* 0x000eae0000000200 */
[C---:B------:R-:W-:Y:S08]  /*2c00*/  HMMA.16816.F32 R8, R192.reuse, R38, R8 ;  /* 0x00000026c008723c */ /* 0x040ff00000001808 */
[C---:B------:R-:W-:Y:S01]  /*2c10*/  HMMA.16816.F32 R28, R192.reuse, R36, R28 ;  /* 0x00000024c01c723c */ /* 0x040fe2000000181c */
[----:B------:R-:W3:Y:S07]  /*2c20*/  LDSM.16.M88.4 R36, [R239+0x1800] ;  /* 0x00180000ef24783b */ /* 0x000eee0000000200 */
[C---:B----4-:R-:W-:Y:S08]  /*2c30*/  HMMA.16816.F32 R16, R192.reuse, R48, R16 ;  /* 0x00000030c010723c */ /* 0x050ff00000001810 */
[C---:B------:R-:W-:Y:S01]  /*2c40*/  HMMA.16816.F32 R20, R192.reuse, R50, R20 ;  /* 0x00000032c014723c */ /* 0x040fe20000001814 */
[----:B------:R-:W-:Y:S07]  /*2c50*/  LDSM.16.M88.4 R48, [R236+0x14100] ;  /* 0x01410000ec30783b */ /* 0x000fee0000000200 */
[C---:B-----5:R-:W-:Y:S08]  /*2c60*/  HMMA.16816.F32 R24, R192.reuse, R56, R24 ;  /* 0x00000038c018723c */ /* 0x060ff00000001818 */
[----:B------:R-:W-:Y:S01]  /*2c70*/  HMMA.16816.F32 R32, R192, R58, R32 ;  /* 0x0000003ac020723c */ /* 0x000fe20000001820 */
[----:B------:R-:W4:Y:S07]  /*2c80*/  LDSM.16.M88.4 R56, [R239+0x2800] ;  /* 0x00280000ef38783b */ /* 0x000f2e0000000200 */
[C---:B-1----:R-:W-:Y:S08]  /*2c90*/  HMMA.16816.F32 R8, R196.reuse, R14, R8 ;  /* 0x0000000ec408723c */ /* 0x042ff00000001808 */
[C---:B------:R-:W-:Y:S01]  /*2ca0*/  HMMA.16816.F32 R28, R196.reuse, R12, R28 ;  /* 0x0000000cc41c723c */ /* 0x040fe2000000181c */
[----:B------:R-:W1:Y:S07]  /*2cb0*/  LDSM.16.M88.4 R12, [R236+0x13100] ;  /* 0x01310000ec0c783b */ /* 0x000e6e0000000200 */
[C---:B------:R-:W-:Y:S08]  /*2cc0*/  HMMA.16816.F32 R16, R196.reuse, R40, R16 ;  /* 0x00000028c410723c */ /* 0x040ff00000001810 */
[C---:B------:R-:W-:Y:S01]  /*2cd0*/  HMMA.16816.F32 R20, R196.reuse, R42, R20 ;  /* 0x0000002ac414723c */ /* 0x040fe20000001814 */
[----:B------:R-:W5:Y:S07]  /*2ce0*/  LDSM.16.M88.4 R40, [R236+0x13900] ;  /* 0x01390000ec28783b */ /* 0x000f6e0000000200 */
[C---:B--2---:R-:W-:Y:S08]  /*2cf0*/  HMMA.16816.F32 R24, R196.reuse, R52, R24 ;  /* 0x00000034c418723c */ /* 0x044ff00000001818 */
[----:B------:R-:W-:Y:S01]  /*2d00*/  HMMA.16816.F32 R32, R196, R54, R32 ;  /* 0x00000036c420723c */ /* 0x000fe20000001820 */
[----:B------:R-:W-:Y:S07]  /*2d10*/  LDSM.16.M88.4 R52, [R243+0x4000] ;  /* 0x00400000f334783b */ /* 0x000fee0000000200 */
[C---:B---3--:R-:W-:Y:S08]  /*2d20*/  HMMA.16816.F32 R8, R200.reuse, R38, R8 ;  /* 0x00000026c808723c */ /* 0x048ff00000001808 */
[C---:B------:R-:W-:Y:S01]  /*2d30*/  HMMA.16816.F32 R28, R200.reuse, R36, R28 ;  /* 0x00000024c81c723c */ /* 0x040fe2000000181c */
[----:B------:R-:W2:Y:S07]  /*2d40*/  LDSM.16.M88.4 R36, [R243+0x3000] ;  /* 0x00300000f324783b */ /* 0x000eae0000000200 */
[C---:B------:R-:W-:Y:S08]  /*2d50*/  HMMA.16816.F32 R16, R200.reuse, R44, R16 ;  /* 0x0000002cc810723c */ /* 0x040ff00000001810 */
[C---:B------:R-:W-:Y:S01]  /*2d60*/  HMMA.16816.F32 R20, R200.reuse, R46, R20 ;  /* 0x0000002ec814723c */ /* 0x040fe20000001814 */
[----:B------:R-:W3:Y:S07]  /*2d70*/  LDSM.16.M88.4 R44, [R243+0x3800] ;  /* 0x00380000f32c783b */ /* 0x000eee0000000200 */
[C---:B----4-:R-:W-:Y:S08]  /*2d80*/  HMMA.16816.F32 R24, R200.reuse, R56, R24 ;  /* 0x00000038c818723c */ /* 0x050ff00000001818 */
[----:B------:R-:W-:Y:S01]  /*2d90*/  HMMA.16816.F32 R32, R200, R58, R32 ;  /* 0x0000003ac820723c */ /* 0x000fe20000001820 */
[----:B------:R-:W-:Y:S07]  /*2da0*/  LDSM.16.M88.4 R56, [R239+0x4000] ;  /* 0x00400000ef38783b */ /* 0x000fee0000000200 */
[C---:B-1----:R-:W-:Y:S08]  /*2db0*/  HMMA.16816.F32 R8, R204.reuse, R14, R8 ;  /* 0x0000000ecc08723c */ /* 0x042ff00000001808 */
[C---:B------:R-:W-:Y:S01]  /*2dc0*/  HMMA.16816.F32 R28, R204.reuse, R12, R28 ;  /* 0x0000000ccc1c723c */ /* 0x040fe2000000181c */
[----:B------:R-:W1:Y:S07]  /*2dd0*/  LDSM.16.M88.4 R12, [R242+0x13100] ;  /* 0x01310000f20c783b */ /* 0x000e6e0000000200 */
[C---:B-----5:R-:W-:Y:S08]  /*2de0*/  HMMA.16816.F32 R16, R204.reuse, R40, R16 ;  /* 0x00000028cc10723c */ /* 0x060ff00000001810 */
[C---:B------:R-:W-:Y:S01]  /*2df0*/  HMMA.16816.F32 R20, R204.reuse, R42, R20 ;  /* 0x0000002acc14723c */ /* 0x040fe20000001814 */
[----:B------:R-:W4:Y:S07]  /*2e00*/  LDSM.16.M88.4 R40, [R242+0x13900] ;  /* 0x01390000f228783b */ /* 0x000f2e0000000200 */
[C---:B------:R-:W-:Y:S08]  /*2e10*/  HMMA.16816.F32 R24, R204.reuse, R48, R24 ;  /* 0x00000030cc18723c */ /* 0x040ff00000001818 */
[----:B------:R-:W-:Y:S01]  /*2e20*/  HMMA.16816.F32 R32, R204, R50, R32 ;  /* 0x00000032cc20723c */ /* 0x000fe20000001820 */
[----:B------:R-:W5:Y:S07]  /*2e30*/  LDSM.16.M88.4 R48, [R242+0x14100] ;  /* 0x01410000f230783b */ /* 0x000f6e0000000200 */
        /* <DEDUP_REMOVED lines=8> */
[----:B------:R-:W-:Y:S07]  /*2ec0*/  LDSM.16.M88.4 R52, [R236+0x15900] ;  /* 0x01590000ec34783b */ /* 0x000fee0000000200 */
[C---:B-1----:R-:W-:Y:S08]  /*2ed0*/  HMMA.16816.F32 R8, R212.reuse, R14, R8 ;  /* 0x0000000ed408723c */ /* 0x042ff00000001808 */
[C---:B------:R-:W-:Y:S08]  /*2ee0*/  HMMA.16816.F32 R28, R212.reuse, R12, R28 ;  /* 0x0000000cd41c723c */ /* 0x040ff0000000181c */
[C---:B----4-:R-:W-:Y:S08]  /*2ef0*/  HMMA.16816.F32 R16, R212.reuse, R40, R16 ;  /* 0x00000028d410723c */ /* 0x050ff00000001810 */
[C---:B------:R-:W-:Y:S01]  /*2f00*/  HMMA.16816.F32 R20, R212.reuse, R42, R20 ;  /* 0x0000002ad414723c */ /* 0x040fe20000001814 */
[----:B------:R-:W1:Y:S07]  /*2f10*/  LDSM.16.M88.4 R40, [R236+0x14900] ;  /* 0x01490000ec28783b */ /* 0x000e6e0000000200 */
[C---:B-----5:R-:W-:Y:S08]  /*2f20*/  HMMA.16816.F32 R24, R212.reuse, R48, R24 ;  /* 0x00000030d418723c */ /* 0x060ff00000001818 */
[----:B------:R-:W-:Y:S01]  /*2f30*/  HMMA.16816.F32 R32, R212, R50, R32 ;  /* 0x00000032d420723c */ /* 0x000fe20000001820 */
[----:B------:R-:W4:Y:S07]  /*2f40*/  LDSM.16.M88.4 R48, [R236+0x15100] ;  /* 0x01510000ec30783b */ /* 0x000f2e0000000200 */
        /* <DEDUP_REMOVED lines=10> */
[C---:B------:R-:W-:Y:S01]  /*2ff0*/  HMMA.16816.F32 R28, R220.reuse, R40, R28 ;  /* 0x00000028dc1c723c */ /* 0x040fe2000000181c */
[----:B------:R-:W-:Y:S07]  /*3000*/  LDSM.16.M88.4 R40, [R239+0x5000] ;  /* 0x00500000ef28783b */ /* 0x000fee0000000200 */
[C---:B----4-:R-:W-:Y:S08]  /*3010*/  HMMA.16816.F32 R12, R220.reuse, R48, R8 ;  /* 0x00000030dc0c723c */ /* 0x050ff00000001808 */
[C---:B------:R-:W-:Y:S01]  /*3020*/  HMMA.16816.F32 R8, R220.reuse, R50, R20 ;  /* 0x00000032dc08723c */ /* 0x040fe20000001814 */
[----:B------:R-:W1:Y:S07]  /*3030*/  LDSM.16.M88.4 R48, [R242+0x14900] ;  /* 0x01490000f230783b */ /* 0x000e6e0000000200 */
[C---:B------:R-:W-:Y:S08]  /*3040*/  HMMA.16816.F32 R24, R220.reuse, R52, R24 ;  /* 0x00000034dc18723c */ /* 0x040ff00000001818 */
[----:B------:R-:W-:Y:S01]  /*3050*/  HMMA.16816.F32 R32, R220, R54, R32 ;  /* 0x00000036dc20723c */ /* 0x000fe20000001820 */
[----:B------:R-:W4:Y:S07]  /*3060*/  LDSM.16.M88.4 R52, [R242+0x15100] ;  /* 0x01510000f234783b */ /* 0x000f2e0000000200 */
[C---:B--2---:R-:W-:Y:S08]  /*3070*/  HMMA.16816.F32 R20, R224.reuse, R38, R16 ;  /* 0x00000026e014723c */ /* 0x044ff00000001810 */
[C---:B------:R-:W-:Y:S01]  /*3080*/  HMMA.16816.F32 R28, R224.reuse, R36, R28 ;  /* 0x00000024e01c723c */ /* 0x040fe2000000181c */
[----:B------:R-:W-:Y:S07]  /*3090*/  LDSM.16.M88.4 R36, [R239+0x5800] ;  /* 0x00580000ef24783b */ /* 0x000fee0000000200 */
[C---:B---3--:R-:W-:Y:S08]  /*30a0*/  HMMA.16816.F32 R16, R224.reuse, R44, R12 ;  /* 0x0000002ce010723c */ /* 0x048ff0000000180c */
[----:B------:R-:W-:Y:S01]  /*30b0*/  HMMA.16816.F32 R12, R224, R46, R8 ;  /* 0x0000002ee00c723c */ /* 0x000fe20000001808 */
[----:B------:R-:W2:Y:S01]  /*30c0*/  LDSM.16.M88.4 R44, [R239+0x4800] ;  /* 0x00480000ef2c783b */ /* 0x000ea20000000200 */
[----:B------:R-:W-:-:S06]  /*30d0*/  DEPBAR.LE SB0, 0x0 ;  /* 0x000080000000791a */ /* 0x000fcc0000000000 */
[C---:B------:R-:W-:Y:S08]  /*30e0*/  HMMA.16816.F32 R8, R224.reuse, R60, R24 ;  /* 0x0000003ce008723c */ /* 0x040ff00000001818 */
[----:B------:R-:W-:Y:S08]  /*30f0*/  HMMA.16816.F32 R32, R224, R62, R32 ;  /* 0x0000003ee020723c */ /* 0x000ff00000001820 */
[C---:B-1----:R-:W-:Y:S08]  /*3100*/  HMMA.16816.F32 R24, R228.reuse, R50, R20 ;  /* 0x00000032e418723c */ /* 0x042ff00000001814 */
[C---:B------:R-:W-:Y:S08]  /*3110*/  HMMA.16816.F32 R28, R228.reuse, R48, R28 ;  /* 0x00000030e41c723c */ /* 0x040ff0000000181c */
[C---:B----4-:R-:W-:Y:S08]  /*3120*/  HMMA.16816.F32 R20, R228.reuse, R52, R16 ;  /* 0x00000034e414723c */ /* 0x050ff00000001810 */
[C---:B------:R-:W-:Y:S08]  /*3130*/  HMMA.16816.F32 R16, R228.reuse, R54, R12 ;  /* 0x00000036e410723c */ /* 0x040ff0000000180c */
[C---:B------:R-:W-:Y:S08]  /*3140*/  HMMA.16816.F32 R12, R228.reuse, R56, R8 ;  /* 0x00000038e40c723c */ /* 0x040ff00000001808 */
[----:B------:R-:W-:Y:S08]  /*3150*/  HMMA.16816.F32 R8, R228, R58, R32 ;  /* 0x0000003ae408723c */ /* 0x000ff00000001820 */
[C---:B--2---:R-:W-:Y:S08]  /*3160*/  HMMA.16816.F32 R32, R232.reuse, R44, R28 ;  /* 0x0000002ce820723c */ /* 0x044ff0000000181c */
[C---:B------:R-:W-:Y:S08]  /*3170*/  HMMA.16816.F32 R44, R232.reuse, R46, R24 ;  /* 0x0000002ee82c723c */ /* 0x040ff00000001818 */
[C---:B------:R-:W-:Y:S08]  /*3180*/  HMMA.16816.F32 R28, R232.reuse, R40, R20 ;  /* 0x00000028e81c723c */ /* 0x040ff00000001814 */
[C---:B------:R-:W-:Y:S08]  /*3190*/  HMMA.16816.F32 R24, R232.reuse, R36, R12 ;  /* 0x00000024e818723c */ /* 0x040ff0000000180c */
[C---:B------:R-:W-:Y:S08]  /*31a0*/  HMMA.16816.F32 R40, R232.reuse, R42, R16 ;  /* 0x0000002ae828723c */ /* 0x040ff00000001810 */
[----:B------:R-:W-:Y:S01]  /*31b0*/  HMMA.16816.F32 R36, R232, R38, R8 ;  /* 0x00000026e824723c */ /* 0x000fe20000001808 */
[----:B------:R-:W-:Y:S06]  /*31c0*/  BAR.SYNC.DEFER_BLOCKING 0x0 ;  /* 0x0000000000007b1d */ /* 0x000fec0000010000 */
[----:B------:R-:W-:Y:S05]  /*31d0*/  @P0 BRA `(.L_x_390) ;  /* 0x0000060000000947 */ /* 0x000fea0003800000 */
[----:B------:R-:W2:Y:S04]  /*31e0*/  LDL R3, [R1+0x6c] ;  /* 0x00006c0001037983 */ /* 0x000ea80000100800 */
[----:B------:R-:W3:Y:S04]  /*31f0*/  LDL R6, [R1+0x68] ;  /* 0x0000680001067983 */ /* 0x000ee80000100800 */
[----:B------:R-:W4:Y:S04]  /*3200*/  LDL R7, [R1+0x60] ;  /* 0x0000600001077983 */ /* 0x000f280000100800 */
[----:B------:R-:W1:Y:S01]  /*3210*/  S2R R75, SR_TID.X ;  /* 0x00000000004b7919 */ /* 0x000e620000002100 */
[----:B------:R-:W-:-:S02]  /*3220*/  IMAD.MOV.U32 R74, RZ, RZ, c[0x0][0x2b8] ;  /* 0x0000ae00ff4a7624 */ /* 0x000fc400078e00ff */
[----:B------:R-:W-:Y:S01]  /*3230*/  IMAD.U32 R2, RZ, RZ, UR10 ;  /* 0x0000000aff027e24 */ /* 0x000fe2000f8e00ff */
[----:B------:R2:W5:Y:S02]  /*3240*/  LDL R71, [R1+0x54] ;  /* 0x0000540001477983 */ /* 0x0005640000100800 */
[----:B------:R-:W-:Y:S02]  /*3250*/  ISETP.NE.AND P1, PT, R74, 0x1, PT ;  /* 0x000000014a00780c */ /* 0x000fe40003f25270 */
[----:B------:R2:W5:Y:S04]  /*3260*/  LDL R67, [R1+0x8] ;  /* 0x0000080001437983 */ /* 0x0005680000100800 */
[----:B------:R2:W5:Y:S04]  /*3270*/  LDL R68, [R1+0x34] ;  /* 0x0000340001447983 */ /* 0x0005680000100800 */
[----:B------:R2:W5:Y:S04]  /*3280*/  LDL R69, [R1+0x50] ;  /* 0x0000500001457983 */ /* 0x0005680000100800 */
[----:B------:R2:W5:Y:S01]  /*3290*/  LDL R70, [R1+0x38] ;  /* 0x0000380001467983 */ /* 0x0005620000100800 */
[----:B-1----:R-:W-:-:S02]  /*32a0*/  LEA.HI R72, R66, R75, RZ, 0x3 ;  /* 0x0000004b42487211 */ /* 0x002fc400078f18ff */
[----:B------:R-:W-:Y:S02]  /*32b0*/  LEA.HI R73, R66, R75, RZ, 0x3 ;  /* 0x0000004b42497211 */ /* 0x000fe400078f18ff */
[----:B------:R-:W-:Y:S02]  /*32c0*/  LOP3.LUT R72, R72, 0xfffffff8, RZ, 0xc0, !PT ;  /* 0xfffffff848487812 */ /* 0x000fe400078ec0ff */
[----:B------:R-:W-:-:S03]  /*32d0*/  SHF.R.S32.HI R73, RZ, 0x3, R73 ;  /* 0x00000003ff497819 */ /* 0x000fc60000011449 */
[----:B------:R-:W-:-:S04]  /*32e0*/  IMAD.IADD R72, R75, 0x1, -R72 ;  /* 0x000000014b487824 */ /* 0x000fc800078e0a48 */
[----:B------:R-:W-:-:S05]  /*32f0*/  IMAD R72, R72, 0x20, R73 ;  /* 0x0000002048487824 */ /* 0x000fca00078e0249 */
[----:B------:R-:W-:Y:S01]  /*3300*/  IADD3 R2, R72, UR17, R2 ;  /* 0x0000001148027c10 */ /* 0x000fe2000fffe002 */
[----:B------:R-:W-:Y:S02]  /*3310*/  IMAD.MOV.U32 R9, RZ, RZ, RZ ;  /* 0x000000ffff097224 */ /* 0x000fe400078e00ff */
[----:B--2---:R-:W-:Y:S01]  /*3320*/  IMAD.MOV.U32 R75, RZ, RZ, R3 ;  /* 0x000000ffff4b7224 */ /* 0x004fe200078e0003 */
[----:B------:R-:W-:Y:S01]  /*3330*/  IADD3 R3, R2, -0x30, RZ ;  /* 0xffffffd002037810 */ /* 0x000fe20007ffe0ff */
[----:B---3--:R-:W-:-:S04]  /*3340*/  IMAD.MOV.U32 R73, RZ, RZ, R6 ;  /* 0x000000ffff497224 */ /* 0x008fc800078e0006 */
[----:B------:R-:W-:-:S04]  /*3350*/  @P1 IMAD.HI.U32 R6, R3, c[0x0][0x2bc], RZ ;  /* 0x0000af0003061a27 */ /* 0x000fc800078e00ff */
[----:B------:R-:W-:Y:S01]  /*3360*/  IMAD.MOV.U32 R2, RZ, RZ, R3 ;  /* 0x000000ffff027224 */ /* 0x000fe200078e0003 */
[----:B------:R-:W-:Y:S01]  /*3370*/  @P1 SHF.R.U32.HI R2, RZ, c[0x0][0x2c0], R6 ;  /* 0x0000b000ff021a19 */ /* 0x000fe20000011606 */
[----:B----4-:R-:W-:-:S03]  /*3380*/  IMAD.MOV.U32 R72, RZ, RZ, R7 ;  /* 0x000000ffff487224 */ /* 0x010fc600078e0007 */
[----:B------:R-:W-:-:S04]  /*3390*/  @!P3 IADD3 R7, P0, R2, UR20, RZ ;  /* 0x000000140207bc10 */ /* 0x000fc8000ff1e0ff */
[----:B------:R-:W-:Y:S02]  /*33a0*/  @!P3 LEA.HI.X.SX32 R8, R2, UR7, 0x1, P0 ;  /* 0x000000070208bc11 */ /* 0x000fe400080f0eff */
[----:B------:R-:W-:-:S04]  /*33b0*/  @!P3 LEA R6, P0, R7, c[0x0][0x2a0], 0x2 ;  /* 0x0000a8000706ba11 */ /* 0x000fc800078010ff */
[----:B------:R-:W-:-:S05]  /*33c0*/  @!P3 LEA.HI.X R7, R7, c[0x0][0x2a4], R8, 0x2, P0 ;  /* 0x0000a9000707ba11 */ /* 0x000fca00000f1408 */
[----:B------:R1:W2:Y:S01]  /*33d0*/  @!P3 LDG.E R9, [R6.64] ;  /* 0x000000160609b981 */ /* 0x0002a2000c1e1900 */
[----:B------:R-:W-:-:S04]  /*33e0*/  IMAD.MOV R2, RZ, RZ, -R2 ;  /* 0x000000ffff027224 */ /* 0x000fc800078e0a02 */
[----:B------:R-:W-:Y:S01]  /*33f0*/  IMAD R10, R2, c[0x0][0x2b8], R3 ;  /* 0x0000ae00020a7a24 */ /* 0x000fe200078e0203 */
[----:B------:R-:W3:Y:S04]  /*3400*/  S2R R76, SR_TID.X ;  /* 0x00000000004c7919 */ /* 0x000ee80000002100 */
[----:B------:R-:W-:-:S05]  /*3410*/  SHF.R.S32.HI R2, RZ, 0x1f, R10 ;  /* 0x0000001fff027819 */ /* 0x000fca000001140a */
[----:B-1----:R-:W-:Y:S02]  /*3420*/  IMAD R6, R2, c[0x0][0x1e0], RZ ;  /* 0x0000780002067a24 */ /* 0x002fe400078e02ff */
[----:B------:R-:W-:-:S04]  /*3430*/  IMAD.WIDE.U32 R2, R10, c[0x0][0x1e0], RZ ;  /* 0x000078000a027a25 */ /* 0x000fc800078e00ff */
[----:B------:R-:W-:-:S04]  /*3440*/  IMAD R6, R10, c[0x0][0x1e4], R6 ;  /* 0x000079000a067a24 */ /* 0x000fc800078e0206 */
[----:B------:R-:W-:Y:S01]  /*3450*/  IMAD.IADD R3, R3, 0x1, R6 ;  /* 0x0000000103037824 */ /* 0x000fe200078e0206 */
[----:B------:R-:W-:Y:S01]  /*3460*/  STL [R1+0x28], R10 ;  /* 0x0000280a01007387 */ /* 0x000fe20000100800 */
[----:B---3--:R-:W-:-:S04]  /*3470*/  LEA.HI R74, R66, R76, RZ, 0x3 ;  /* 0x0000004c424a7211 */ /* 0x008fc800078f18ff */
[----:B------:R-:W-:-:S05]  /*3480*/  LOP3.LUT R74, R74, 0xfffffff8, RZ, 0xc0, !PT ;  /* 0xfffffff84a4a7812 */ /* 0x000fca00078ec0ff */
[----:B------:R-:W-:Y:S01]  /*3490*/  IMAD.IADD R74, R76, 0x1, -R74 ;  /* 0x000000014c4a7824 */ /* 0x000fe200078e0a4a */
[----:B------:R-:W-:Y:S03]  /*34a0*/  BSSY B0, `(.L_x_391) ;  /* 0x0000020000007945 */ /* 0x000fe60003800000 */
[----:B------:R-:W-:-:S05]  /*34b0*/  IMAD.SHL.U32 R74, R74, 0x8, RZ ;  /* 0x000000084a4a7824 */ /* 0x000fca00078e00ff */
[----:B------:R-:W-:Y:S02]  /*34c0*/  ISETP.GE.AND P1, PT, R74, c[0x0][0x1d4], PT ;  /* 0x000075004a007a0c */ /* 0x000fe40003f26270 */
[----:B--2---:R-:W-:Y:S01]  /*34d0*/  SHF.R.S32.HI R6, RZ, 0x1f, R9 ;  /* 0x0000001fff067819 */ /* 0x004fe20000011409 */
[----:B------:R-:W-:-:S04]  /*34e0*/  IMAD.WIDE.U32 R2, R9, c[0x0][0x1f0], R2 ;  /* 0x00007c0009027a25 */ /* 0x000fc800078e0002 */
[----:B------:R-:W-:Y:S01]  /*34f0*/  IMAD R6, R6, c[0x0][0x1f0], RZ ;  /* 0x00007c0006067a24 */ /* 0x000fe200078e02ff */
[----:B------:R1:W-:Y:S03]  /*3500*/  STL [R1+0x24], R9 ;  /* 0x0000240901007387 */ /* 0x0003e60000100800 */
[----:B------:R-:W-:Y:S01]  /*3510*/  IMAD R6, R9, c[0x0][0x1f4], R6 ;  /* 0x00007d0009067a24 */ /* 0x000fe200078e0206 */
[----:B------:R-:W-:-:S04]  /*3520*/  IADD3 R2, P0, R2, UR18, RZ ;  /* 0x0000001202027c10 */ /* 0x000fc8000ff1e0ff */
[----:B------:R-:W-:Y:S02]  /*3530*/  IADD3.X R3, R3, UR6, R6, P0, !PT ;  /* 0x0000000603037c10 */ /* 0x000fe400087fe406 */
[----:B------:R-:W-:-:S04]  /*3540*/  LEA R13, P0, R2, c[0x0][0x1c8], 0x1 ;  /* 0x00007200020d7a11 */ /* 0x000fc800078008ff */
[----:B------:R-:W-:Y:S02]  /*3550*/  LEA.HI.X R12, R2, c[0x0][0x1cc], R3, 0x1, P0 ;  /* 0x00007300020c7a11 */ /* 0x000fe400000f0c03 */
[----:B-1----:R-:W-:-:S04]  /*3560*/  LEA.HI R9, R66, R76, RZ, 0x3 ;  /* 0x0000004c42097211 */ /* 0x002fc800078f18ff */
[----:B------:R-:W-:-:S04]  /*3570*/  SHF.R.S32.HI R9, RZ, 0x3, R9 ;  /* 0x00000003ff097819 */ /* 0x000fc80000011409 */
[----:B------:R-:W-:-:S04]  /*3580*/  IADD3 R14, -R9, 0x30, RZ ;  /* 0x00000030090e7810 */ /* 0x000fc80007ffe1ff */
[----:B------:R-:W-:Y:S01]  /*3590*/  ISETP.GE.AND P0, PT, R14, 0x1, PT ;  /* 0x000000010e00780c */ /* 0x000fe20003f06270 */
[----:B------:R1:W2:Y:S04]  /*35a0*/  SHFL.IDX PT, R2, R13, RZ, 0x181f ;  /* 0x00181fff0d027589 */ /* 0x0002a800000e0000 */
[----:B------:R1:W3:Y:S08]  /*35b0*/  SHFL.IDX PT, R3, R12, RZ, 0x181f ;  /* 0x00181fff0c037589 */ /* 0x0002f000000e0000 */
[----:B------:R-:W-:Y:S05]  /*35c0*/  @!P0 BRA `(.L_x_392) ;  /* 0x000000d000008947 */ /* 0x000fea0003800000 */
[----:B--2---:R-:W-:-:S04]  /*35d0*/  LEA R10, P0, R74, R2, 0x1 ;  /* 0x000000024a0a7211 */ /* 0x004fc800078008ff */
[----:B---3--:R-:W-:Y:S02]  /*35e0*/  LEA.HI.X R11, R74, R3, R75, 0x1, P0 ;  /* 0x000000034a0b7211 */ /* 0x008fe400000f0c4b */
[----:B------:R-:W-:-:S03]  /*35f0*/  LEA R8, P0, R72, R2, 0x1 ;  /* 0x0000000248087211 */ /* 0x000fc600078008ff */
[----:B------:R-:W-:Y:S01]  /*3600*/  @!PT LDS RZ, [RZ] ;  /* 0x00000000fffff984 */ /* 0x000fe20000000800 */
[----:B-----5:R2:W-:Y:S01]  /*3610*/  LDGSTS.E.BYPASS.LTC128B.128 [R67+0x10100], [R10.64], !P1 ;  /* 0x101000000a437fae */ /* 0x0205e2000c901d56 */
[----:B------:R-:W-:Y:S02]  /*3620*/  LEA.HI.X R9, R72, R3, R73, 0x1, P0 ;  /* 0x0000000348097211 */ /* 0x000fe400000f0c49 */
[----:B------:R-:W-:-:S03]  /*3630*/  LEA R6, P0, R70, R2, 0x1 ;  /* 0x0000000246067211 */ /* 0x000fc600078008ff */
[----:B------:R2:W-:Y:S01]  /*3640*/  LDGSTS.E.BYPASS.LTC128B.128 [R67+0x11900], [R8.64], !P6 ;  /* 0x1190000008437fae */ /* 0x0005e2000f101d56 */
[----:B------:R-:W-:Y:S02]  /*3650*/  LEA.HI.X R7, R70, R3, R71, 0x1, P0 ;  /* 0x0000000346077211 */ /* 0x000fe400000f0c47 */
[----:B------:R-:W-:-:S03]  /*3660*/  LEA R2, P0, R68, R2, 0x1 ;  /* 0x0000000244027211 */ /* 0x000fc600078008ff */
[----:B------:R2:W-:Y:S01]  /*3670*/  LDGSTS.E.BYPASS.LTC128B.128 [R67+0x13100], [R6.64], !P5 ;  /* 0x1310000006437fae */ /* 0x0005e2000e901d56 */
[----:B------:R-:W-:-:S05]  /*3680*/  LEA.HI.X R3, R68, R3, R69, 0x1, P0 ;  /* 0x0000000344037211 */ /* 0x000fca00000f0c45 */
[----:B------:R2:W-:Y:S04]  /*3690*/  LDGSTS.E.BYPASS.LTC128B.128 [R67+0x14900], [R2.64], !P4 ;  /* 0x1490000002437fae */ /* 0x0005e8000e101d56 */
.L_x_392:
[----:B------:R-:W-:Y:S05]  /*36a0*/  BSYNC B0 ;  /* 0x0000000000007941 */ /* 0x000fea0003800000 */
.L_x_391:
[----:B------:R-:W-:Y:S01]  /*36b0*/  ISETP.GE.AND P0, PT, R14, 0x21, PT ;  /* 0x000000210e00780c */ /* 0x000fe20003f06270 */
[----:B--23--:R2:W3:Y:S01]  /*36c0*/  SHFL.IDX PT, R3, R12, 0x1, 0x181f ;  /* 0x00381f000c037f89 */ /* 0x00c4e200000e0000 */
[----:B------:R-:W-:Y:S03]  /*36d0*/  BSSY B0, `(.L_x_390) ;  /* 0x0000010000007945 */ /* 0x000fe60003800000 */
[----:B------:R2:W4:Y:S08]  /*36e0*/  SHFL.IDX PT, R2, R13, 0x1, 0x181f ;  /* 0x00381f000d027f89 */ /* 0x00053000000e0000 */
[----:B------:R-:W-:Y:S05]  /*36f0*/  @!P0 BRA `(.L_x_393) ;  /* 0x000000d000008947 */ /* 0x000fea0003800000 */
[----:B----4-:R-:W-:-:S04]  /*3700*/  LEA R10, P0, R74, R2, 0x1 ;  /* 0x000000024a0a7211 */ /* 0x010fc800078008ff */
        /* <DEDUP_REMOVED lines=12> */
.L_x_393:
[----:B------:R-:W-:Y:S05]  /*37d0*/  BSYNC B0 ;  /* 0x0000000000007941 */ /* 0x000fea0003800000 */
.L_x_390:
[----:B---3--:R-:W3:Y:S01]  /*37e0*/  S2R R8, SR_TID.X ;  /* 0x0000000000087919 */ /* 0x008ee20000002100 */
[----:B----4-:R-:W-:Y:S01]  /*37f0*/  LOP3.LUT R2, R65, 0xffffffe0, RZ, 0xc0, !PT ;  /* 0xffffffe041027812 */ /* 0x010fe200078ec0ff */
[----:B------:R-:W-:Y:S01]  /*3800*/  UISETP.NE.AND UP1, UPT, UR13, URZ, UPT ;  /* 0x0000003f0d00728c */ /* 0x000fe2000bf25270 */
[----:B------:R-:W-:Y:S01]  /*3810*/  SHF.R.S32.HI R7, RZ, 0x1f, R64 ;  /* 0x0000001fff077819 */ /* 0x000fe20000011440 */
[----:B------:R-:W-:Y:S01]  /*3820*/  UISETP.NE.AND UP0, UPT, UR12, URZ, UPT ;  /* 0x0000003f0c00728c */ /* 0x000fe2000bf05270 */
[----:B------:R-:W0:Y:S01]  /*3830*/  LDGDEPBAR ;  /* 0x00000000000079af */ /* 0x000e220000000000 */
[----:B------:R-:W-:Y:S01]  /*3840*/  ULDC UR17, c[0x0][0x324] ;  /* 0x0000c90000117ab9 */ /* 0x000fe20000000800 */
[----:B------:R-:W-:Y:S01]  /*3850*/  LEA.HI R7, R7, R64, RZ, 0x3 ;  /* 0x0000004007077211 */ /* 0x000fe200078f18ff */
[----:B------:R-:W-:Y:S01]  /*3860*/  ULDC UR5, c[0x0][0x2ac] ;  /* 0x0000ab0000057ab9 */ /* 0x000fe20000000800 */
[----:B------:R-:W-:Y:S01]  /*3870*/  PLOP3.LUT P0, PT, PT, PT, UP1, 0x80, 0x0 ;  /* 0x000000000000781c */ /* 0x000fe20003f0f018 */
[----:B------:R-:W-:Y:S01]  /*3880*/  ULDC UR4, c[0x0][0x1d0] ;  /* 0x0000740000047ab9 */ /* 0x000fe20000000800 */
[----:B------:R-:W-:Y:S01]  /*3890*/  LOP3.LUT R7, R7, 0xffffff8, RZ, 0xc0, !PT ;  /* 0x0ffffff807077812 */ /* 0x000fe200078ec0ff */
[----:B------:R-:W-:-:S02]  /*38a0*/  ULOP3.LUT UR17, URZ, UR17, URZ, 0x33, !UPT ;  /* 0x000000113f117292 */ /* 0x000fc4000f8e333f */
[----:B------:R-:W-:Y:S02]  /*38b0*/  UIMAD UR4, UR5, UR4, UR27 ;  /* 0x00000004050472a4 */ /* 0x000fe4000f8e021b */
[----:B------:R-:W-:Y:S01]  /*38c0*/  IMAD.IADD R9, R64, 0x1, -R7 ;  /* 0x0000000140097824 */ /* 0x000fe200078e0a07 */
[----:B---3--:R-:W-:Y:S01]  /*38d0*/  LEA.HI R3, R66, R8, RZ, 0x2 ;  /* 0x0000000842037211 */ /* 0x008fe200078f10ff */
[----:B------:R-:W-:-:S03]  /*38e0*/  IMAD.IADD R2, R8, 0x1, -R2 ;  /* 0x0000000108027824 */ /* 0x000fc600078e0a02 */
[----:B------:R-:W-:Y:S02]  /*38f0*/  LOP3.LUT R3, R3, 0xfffffffc, RZ, 0xc0, !PT ;  /* 0xfffffffc03037812 */ /* 0x000fe400078ec0ff */
[----:B------:R-:W-:-:S03]  /*3900*/  SHF.R.S32.HI R6, RZ, 0x1f, R2 ;  /* 0x0000001fff067819 */ /* 0x000fc60000011402 */
[----:B------:R-:W-:Y:S01]  /*3910*/  IMAD.IADD R3, R8, 0x1, -R3 ;  /* 0x0000000108037824 */ /* 0x000fe200078e0a03 */
[----:B------:R-:W-:-:S04]  /*3920*/  LEA.HI R6, R6, R2, RZ, 0x2 ;  /* 0x0000000206067211 */ /* 0x000fc800078f10ff */
[----:B------:R-:W-:Y:S02]  /*3930*/  LEA.HI R8, R3, R3, RZ, 0x1 ;  /* 0x0000000303087211 */ /* 0x000fe400078f08ff */
[----:B------:R-:W-:Y:S02]  /*3940*/  LEA.HI.SX32 R7, R6, UR26, 0x1e ;  /* 0x0000001a06077c11 */ /* 0x000fe4000f8ff2ff */
[----:B------:R-:W-:-:S03]  /*3950*/  LOP3.LUT R8, R8, 0x1ffffffe, RZ, 0xc0, !PT ;  /* 0x1ffffffe08087812 */ /* 0x000fc600078ec0ff */
[----:B------:R-:W-:Y:S02]  /*3960*/  IMAD R7, R9, 0x10, R7 ;  /* 0x0000001009077824 */ /* 0x000fe400078e0207 */
[----:B------:R-:W-:-:S04]  /*3970*/  IMAD.IADD R3, R3, 0x1, -R8 ;  /* 0x0000000103037824 */ /* 0x000fc800078e0a08 */
[----:B------:R-:W-:-:S04]  /*3980*/  IMAD R10, R3, 0x8, R7 ;  /* 0x00000008030a7824 */ /* 0x000fc800078e0207 */
[----:B------:R-:W-:Y:S01]  /*3990*/  @P0 IMAD.HI.U32 R3, R10, c[0x0][0x2c8], RZ ;  /* 0x0000b2000a030a27 */ /* 0x000fe200078e00ff */
[----:B------:R-:W-:Y:S01]  /*39a0*/  PLOP3.LUT P0, PT, PT, PT, UP1, 0x80, 0x0 ;  /* 0x000000000000781c */ /* 0x000fe20003f0f018 */
[----:B------:R3:W-:Y:S02]  /*39b0*/  STL [R1+0x5c], R10 ;  /* 0x00005c0a01007387 */ /* 0x0007e40000100800 */
[----:B------:R-:W-:-:S10]  /*39c0*/  IMAD.MOV.U32 R7, RZ, RZ, R10 ;  /* 0x000000ffff077224 */ /* 0x000fd400078e000a */
[----:B------:R-:W-:Y:S02]  /*39d0*/  @P0 SHF.R.U32.HI R7, RZ, c[0x0][0x2cc], R3 ;  /* 0x0000b300ff070a19 */ /* 0x000fe40000011603 */
[----:B------:R-:W-:Y:S02]  /*39e0*/  LOP3.LUT R3, R6, 0x7ffffffc, RZ, 0xc0, !PT ;  /* 0x7ffffffc06037812 */ /* 0x000fe400078ec0ff */
[----:B------:R-:W-:Y:S01]  /*39f0*/  PLOP3.LUT P0, PT, PT, PT, UP0, 0x40, 0x0 ;  /* 0x000000000000781c */ /* 0x000fe20003f0e808 */
[----:B------:R-:W4:Y:S02]  /*3a00*/  SHFL.IDX PT, R6, R7, RZ, 0x1c1f ;  /* 0x001c1fff07067589 */ /* 0x000f2400000e0000 */
[----:B------:R-:W-:Y:S02]  /*3a10*/  IMAD.IADD R3, R2, 0x1, -R3 ;  /* 0x0000000102037824 */ /* 0x000fe400078e0a03 */
[----:B------:R-:W-:Y:S02]  /*3a20*/  IMAD.U32 R2, RZ, RZ, UR28 ;  /* 0x0000001cff027e24 */ /* 0x000fe4000f8e00ff */
[----:B------:R-:W-:-:S05]  /*3a30*/  IMAD.SHL.U32 R11, R3, 0x2, RZ ;  /* 0x00000002030b7824 */ /* 0x000fca00078e00ff */
[C---:B------:R-:W-:Y:S01]  /*3a40*/  IADD3 R2, -R11.reuse, 0x1, R2 ;  /* 0x000000010b027810 */ /* 0x040fe20007ffe102 */
[----:B------:R1:W-:Y:S01]  /*3a50*/  STL [R1+0x58], R11 ;  /* 0x0000580b01007387 */ /* 0x0003e20000100800 */
[----:B------:R-:W-:Y:S02]  /*3a60*/  IADD3 R9, -R11, UR4, RZ ;  /* 0x000000040b097c10 */ /* 0x000fe4000fffe1ff */
[----:B------:R-:W-:-:S04]  /*3a70*/  IADD3 R2, R2, -c[0x0][0x168], RZ ;  /* 0x80005a0002027a10 */ /* 0x000fc80007ffe0ff */
[C---:B------:R-:W-:Y:S02]  /*3a80*/  IADD3 R8, R2.reuse, c[0x0][0x328], RZ ;  /* 0x0000ca0002087a10 */ /* 0x040fe40007ffe0ff */
[----:B---3--:R-:W-:-:S03]  /*3a90*/  IADD3 R10, R2, UR17, RZ ;  /* 0x00000011020a7c10 */ /* 0x008fc6000fffe0ff */
[--C-:B----4-:R-:W-:Y:S02]  /*3aa0*/  IMAD.IADD R3, R8, 0x1, R6.reuse ;  /* 0x0000000108037824 */ /* 0x110fe400078e0206 */
[----:B------:R-:W-:-:S03]  /*3ab0*/  IMAD.IADD R2, R10, 0x1, R6 ;  /* 0x000000010a027824 */ /* 0x000fc600078e0206 */
[----:B------:R-:W-:Y:S02]  /*3ac0*/  IMNMX R3, R3, R9, PT ;  /* 0x0000000903037217 */ /* 0x000fe40003800200 */
[----:B-1----:R-:W-:Y:S01]  /*3ad0*/  IADD3 R11, -R11, UR27, RZ ;  /* 0x0000001b0b0b7c10 */ /* 0x002fe2000fffe1ff */
[----:B------:R-:W-:Y:S05]  /*3ae0*/  @P0 BRA `(.L_x_394) ;  /* 0x0000015000000947 */ /* 0x000fea0003800000 */
[----:B--2---:R-:W-:Y:S01]  /*3af0*/  IMAD.U32 R12, RZ, RZ, UR9 ;  /* 0x00000009ff0c7e24 */ /* 0x004fe2000f8e00ff */
[----:B------:R-:W-:Y:S04]  /*3b00*/  BSSY B0, `(.L_x_395) ;  /* 0x000000f000007945 */ /* 0x000fe80003800000 */
[----:B------:R-:W-:-:S04]  /*3b10*/  IADD3 R6, R12, -c[0x0][0x168], R6 ;  /* 0x80005a000c067a10 */ /* 0x000fc80007ffe006 */
[----:B------:R-:W-:-:S13]  /*3b20*/  ISETP.GT.AND P0, PT, R6, -0x1, PT ;  /* 0xffffffff0600780c */ /* 0x000fda0003f04270 */
[----:B------:R-:W-:Y:S05]  /*3b30*/  @P0 BRA `(.L_x_396) ;  /* 0x0000007000000947 */ /* 0x000fea0003800000 */
[----:B------:R-:W-:Y:S01]  /*3b40*/  IMAD.MOV.U32 R12, RZ, RZ, c[0x0][0x32c] ;  /* 0x0000cb00ff0c7624 */ /* 0x000fe200078e00ff */
[----:B------:R-:W-:-:S04]  /*3b50*/  LOP3.LUT R6, RZ, R6, RZ, 0x33, !PT ;  /* 0x00000006ff067212 */ /* 0x000fc800078e33ff */
[----:B------:R-:W-:-:S13]  /*3b60*/  ISETP.NE.AND P0, PT, R12, 0x1, PT ;  /* 0x000000010c00780c */ /* 0x000fda0003f05270 */
[----:B------:R-:W-:-:S05]  /*3b70*/  @P0 IMAD.HI.U32 R12, R6, c[0x0][0x330], RZ ;  /* 0x0000cc00060c0a27 */ /* 0x000fca00078e00ff */
[----:B------:R-:W-:-:S04]  /*3b80*/  @P0 SHF.R.U32.HI R6, RZ, c[0x0][0x334], R12 ;  /* 0x0000cd00ff060a19 */ /* 0x000fc8000001160c */
[----:B------:R-:W-:Y:S01]  /*3b90*/  LOP3.LUT R6, RZ, R6, RZ, 0x33, !PT ;  /* 0x00000006ff067212 */ /* 0x000fe200078e33ff */
[----:B------:R-:W-:Y:S05]  /*3ba0*/  BRA `(.L_x_397) ;  /* 0x0000004000007947 */ /* 0x000fea0003800000 */
.L_x_396:
[----:B------:R-:W-:-:S04]  /*3bb0*/  MOV R12, c[0x0][0x32c] ;  /* 0x0000cb00000c7a02 */ /* 0x000fc80000000f00 */
[----:B------:R-:W-:-:S13]  /*3bc0*/  ISETP.NE.AND P0, PT, R12, 0x1, PT ;  /* 0x000000010c00780c */ /* 0x000fda0003f05270 */
[----:B------:R-:W-:-:S05]  /*3bd0*/  @P0 IMAD.HI.U32 R12, R6, c[0x0][0x330], RZ ;  /* 0x0000cc00060c0a27 */ /* 0x000fca00078e00ff */
[----:B------:R-:W-:Y:S02]  /*3be0*/  @P0 SHF.R.U32.HI R6, RZ, c[0x0][0x334], R12 ;  /* 0x0000cd00ff060a19 */ /* 0x000fe4000001160c */
.L_x_397:
[----:B------:R-:W-:Y:S05]  /*3bf0*/  BSYNC B0 ;  /* 0x0000000000007941 */ /* 0x000fea0003800000 */
.L_x_395:
[----:B------:R-:W-:-:S05]  /*3c00*/  IMAD R6, R6, c[0x0][0x32c], R11 ;  /* 0x0000cb0006067a24 */ /* 0x000fca00078e020b */
[----:B------:R-:W-:Y:S02]  /*3c10*/  IADD3 R12, R6, c[0x0][0x32c], RZ ;  /* 0x0000cb00060c7a10 */ /* 0x000fe40007ffe0ff */
[----:B------:R-:W-:Y:S02]  /*3c20*/  IMNMX R2, R2, R6, !PT ;  /* 0x0000000602027217 */ /* 0x000fe40007800200 */
[----:B------:R-:W-:Y:S02]  /*3c30*/  IMNMX R3, R3, R12, PT ;  /* 0x0000000c03037217 */ /* 0x000fe40003800200 */
.L_x_394:
[----:B------:R-:W-:Y:S01]  /*3c40*/  UISETP.GE.AND UP0, UPT, UR27, 0x1, UPT ;  /* 0x000000011b00788c */ /* 0x000fe2000bf06270 */
[----:B------:R-:W1:Y:S01]  /*3c50*/  SHFL.IDX PT, R6, R7, 0x1, 0x1c1f ;  /* 0x003c1f0007067f89 */ /* 0x000e6200000e0000 */
[----:B------:R-:W-:Y:S02]  /*3c60*/  UISETP.GE.AND UP6, UPT, UR27, 0x12, UPT ;  /* 0x000000121b00788c */ /* 0x000fe4000bfc6270 */
[----:B------:R-:W-:Y:S02]  /*3c70*/  UP2UR UR30, UPR, URZ, 0x1 ;  /* 0x000000013f1e7883 */ /* 0x000fe40008000000 */
[----:B------:R-:W-:Y:S01]  /*3c80*/  PLOP3.LUT P0, PT, PT, PT, UP0, 0x40, 0x0 ;  /* 0x000000000000781c */ /* 0x000fe20003f0e808 */
[----:B------:R-:W-:-:S02]  /*3c90*/  UISETP.GE.AND UP0, UPT, UR27, 0x2, UPT ;  /* 0x000000021b00788c */ /* 0x000fc4000bf06270 */
[----:B------:R-:W-:Y:S01]  /*3ca0*/  UISETP.GE.AND UP5, UPT, UR27, 0x19, UPT ;  /* 0x000000191b00788c */ /* 0x000fe2000bfa6270 */
[----:B------:R-:W-:Y:S01]  /*3cb0*/  ISETP.GT.AND P0, PT, R2, RZ, P0 ;  /* 0x000000ff0200720c */ /* 0x000fe20000704270 */
[----:B------:R-:W-:Y:S02]  /*3cc0*/  UP2UR UR29, UPR, URZ, 0x1 ;  /* 0x000000013f1d7883 */ /* 0x000fe40008000000 */
[----:B------:R-:W-:Y:S01]  /*3cd0*/  UISETP.GE.AND UP4, UPT, UR27, 0x1a, UPT ;  /* 0x0000001a1b00788c */ /* 0x000fe2000bf86270 */
[----:B------:R-:W-:Y:S01]  /*3ce0*/  ISETP.LT.OR P0, PT, R3, 0x1, P0 ;  /* 0x000000010300780c */ /* 0x000fe20000701670 */
[----:B------:R-:W-:Y:S02]  /*3cf0*/  UISETP.GE.AND UP3, UPT, UR27, 0x21, UPT ;  /* 0x000000211b00788c */ /* 0x000fe4000bf66270 */
[----:B------:R-:W-:Y:S01]  /*3d00*/  UISETP.GE.AND UP2, UPT, UR27, 0x22, UPT ;  /* 0x000000221b00788c */ /* 0x000fe2000bf46270 */
[----:B------:R-:W-:Y:S01]  /*3d10*/  FSEL R16, R32, -INF , !P0 ;  /* 0xff80000020107808 */ /* 0x000fe20004000000 */
[----:B------:R-:W-:Y:S01]  /*3d20*/  UISETP.GE.AND UP1, UPT, UR27, 0x29, UPT ;  /* 0x000000291b00788c */ /* 0x000fe2000bf26270 */
[----:B------:R-:W-:Y:S01]  /*3d30*/  PLOP3.LUT P0, PT, PT, PT, UP0, 0x40, 0x0 ;  /* 0x000000000000781c */ /* 0x000fe20003f0e808 */
[----:B------:R-:W-:-:S02]  /*3d40*/  UISETP.GE.AND UP0, UPT, UR27, 0x9, UPT ;  /* 0x000000091b00788c */ /* 0x000fc4000bf06270 */
[----:B------:R-:W-:Y:S01]  /*3d50*/  UP2UR UR31, UPR, URZ, 0x40 ;  /* 0x000000403f1f7883 */ /* 0x000fe20008000000 */
[----:B------:R-:W-:Y:S01]  /*3d60*/  ISETP.GT.AND P0, PT, R2, 0x1, P0 ;  /* 0x000000010200780c */ /* 0x000fe20000704270 */
[----:B------:R-:W-:-:S03]  /*3d70*/  UP2UR UR28, UPR, URZ, 0x1 ;  /* 0x000000013f1c7883 */ /* 0x000fc60008000000 */
[----:B------:R-:W-:-:S04]  /*3d80*/  ISETP.LT.OR P0, PT, R3, 0x2, P0 ;  /* 0x000000020300780c */ /* 0x000fc80000701670 */
[----:B------:R-:W-:Y:S02]  /*3d90*/  FSEL R15, R33, -INF , !P0 ;  /* 0xff800000210f7808 */ /* 0x000fe40004000000 */
[----:B------:R-:W-:Y:S01]  /*3da0*/  PLOP3.LUT P0, PT, PT, PT, UP0, 0x40, 0x0 ;  /* 0x000000000000781c */ /* 0x000fe20003f0e808 */
[----:B------:R-:W-:-:S03]  /*3db0*/  UISETP.GE.AND UP0, UPT, UR27, 0xa, UPT ;  /* 0x0000000a1b00788c */ /* 0x000fc6000bf06270 */
        /* <DEDUP_REMOVED lines=12> */
[----:B------:R-:W-:-:S04]  /*3e80*/  ISETP.GT.AND P0, PT, R2, 0x10, P0 ;  /* 0x000000100200780c */ /* 0x000fc80000704270 */
[----:B------:R-:W-:-:S04]  /*3e90*/  ISETP.LT.OR P0, PT, R3, 0x11, P0 ;  /* 0x000000110300780c */ /* 0x000fc80000701670 */
[----:B------:R-:W-:Y:S02]  /*3ea0*/  FSEL R19, R28, -INF , !P0 ;  /* 0xff8000001c137808 */ /* 0x000fe40004000000 */
[----:B------:R-:W-:Y:S01]  /*3eb0*/  PLOP3.LUT P0, PT, PT, PT, UP6, 0x40, 0x0 ;  /* 0x000000000000781c */ /* 0x000fe20003f0e868 */
[----:B------:R-:W-:-:S03]  /*3ec0*/  UISETP.NE.AND UP6, UPT, UR12, URZ, UPT ;  /* 0x0000003f0c00728c */ /* 0x000fc6000bfc5270 */
[----:B------:R-:W-:-:S04]  /*3ed0*/  ISETP.GT.AND P0, PT, R2, 0x11, P0 ;  /* 0x000000110200780c */ /* 0x000fc80000704270 */
[----:B------:R-:W-:-:S04]  /*3ee0*/  ISETP.LT.OR P0, PT, R3, 0x12, P0 ;  /* 0x000000120300780c */ /* 0x000fc80000701670 */
[----:B------:R-:W-:Y:S02]  /*3ef0*/  FSEL R18, R29, -INF , !P0 ;  /* 0xff8000001d127808 */ /* 0x000fe40004000000 */
[----:B------:R-:W-:-:S04]  /*3f00*/  PLOP3.LUT P0, PT, PT, PT, UP5, 0x40, 0x0 ;  /* 0x000000000000781c */ /* 0x000fc80003f0e858 */
        /* <DEDUP_REMOVED lines=20> */
[----:B------:R-:W-:Y:S01]  /*4050*/  ISETP.GT.AND P0, PT, R2, 0x29, P0 ;  /* 0x000000290200780c */ /* 0x000fe20000704270 */
[----:B-1----:R-:W-:-:S03]  /*4060*/  IMAD.IADD R2, R10, 0x1, R6 ;  /* 0x000000010a027824 */ /* 0x002fc600078e0206 */
[----:B------:R-:W-:Y:S01]  /*4070*/  ISETP.LT.OR P0, PT, R3, 0x2a, P0 ;  /* 0x0000002a0300780c */ /* 0x000fe20000701670 */
[----:B------:R-:W-:-:S03]  /*4080*/  IMAD.IADD R3, R8, 0x1, R6 ;  /* 0x0000000108037824 */ /* 0x000fc600078e0206 */
[----:B------:R-:W-:Y:S02]  /*4090*/  FSEL R87, R37, -INF , !P0 ;  /* 0xff80000025577808 */ /* 0x000fe40004000000 */
[----:B------:R-:W-:Y:S01]  /*40a0*/  PLOP3.LUT P0, PT, PT, PT, UP6, 0x40, 0x0 ;  /* 0x000000000000781c */ /* 0x000fe20003f0e868 */
[----:B------:R-:W-:Y:S01]  /*40b0*/  UISETP.NE.AND UP6, UPT, UR31, URZ, UPT ;  /* 0x0000003f1f00728c */ /* 0x000fe2000bfc5270 */
[----:B------:R-:W-:-:S11]  /*40c0*/  IMNMX R3, R3, R9, PT ;  /* 0x0000000903037217 */ /* 0x000fd60003800200 */
[----:B------:R-:W-:Y:S05]  /*40d0*/  @P0 BRA `(.L_x_398) ;  /* 0x0000015000000947 */ /* 0x000fea0003800000 */
[----:B------:R-:W-:Y:S01]  /*40e0*/  IMAD.U32 R7, RZ, RZ, UR9 ;  /* 0x00000009ff077e24 */ /* 0x000fe2000f8e00ff */
        /* <DEDUP_REMOVED lines=11> */
.L_x_400:
[----:B------:R-:W-:-:S04]  /*41a0*/  MOV R7, c[0x0][0x32c] ;  /* 0x0000cb0000077a02 */ /* 0x000fc80000000f00 */
[----:B------:R-:W-:-:S13]  /*41b0*/  ISETP.NE.AND P0, PT, R7, 0x1, PT ;  /* 0x000000010700780c */ /* 0x000fda0003f05270 */
[----:B------:R-:W-:-:S05]  /*41c0*/  @P0 IMAD.HI.U32 R7, R6, c[0x0][0x330], RZ ;  /* 0x0000cc0006070a27 */ /* 0x000fca00078e00ff */
[----:B------:R-:W-:Y:S02]  /*41d0*/  @P0 SHF.R.U32.HI R6, RZ, c[0x0][0x334], R7 ;  /* 0x0000cd00ff060a19 */ /* 0x000fe40000011607 */
.L_x_401:
[----:B------:R-:W-:Y:S05]  /*41e0*/  BSYNC B0 ;  /* 0x0000000000007941 */ /* 0x000fea0003800000 */
.L_x_399:
[----:B------:R-:W-:-:S05]  /*41f0*/  IMAD R6, R6, c[0x0][0x32c], R11 ;  /* 0x0000cb0006067a24 */ /* 0x000fca00078e020b */
[----:B------:R-:W-:Y:S02]  /*4200*/  IADD3 R7, R6, c[0x0][0x32c], RZ ;  /* 0x0000cb0006077a10 */ /* 0x000fe40007ffe0ff */
[----:B------:R-:W-:Y:S02]  /*4210*/  IMNMX R2, R2, R6, !PT ;  /* 0x0000000602027217 */ /* 0x000fe40007800200 */
[----:B------:R-:W-:Y:S02]  /*4220*/  IMNMX R3, R3, R7, PT ;  /* 0x0000000703037217 */ /* 0x000fe40003800200 */
.L_x_398:
[----:B------:R-:W-:Y:S01]  /*4230*/  UP2UR UR27, UPR, URZ, 0x10 ;  /* 0x000000103f1b7883 */ /* 0x000fe20008000000 */
[----:B------:R-:W-:Y:S01]  /*4240*/  FMNMX.FTZ R133, R16, R15, !PT ;  /* 0x0000000f10857209 */ /* 0x000fe20007810000 */
[----:B------:R-:W-:Y:S01]  /*4250*/  UISETP.NE.AND UP4, UPT, UR30, URZ, UPT ;  /* 0x0000003f1e00728c */ /* 0x000fe2000bf85270 */
[----:B------:R-:W-:Y:S01]  /*4260*/  IMAD.SHL.U32 R237, R4, 0x2, RZ ;  /* 0x0000000204ed7824 */ /* 0x000fe200078e00ff */
[----:B------:R-:W-:Y:S01]  /*4270*/  UP2UR UR30, UPR, URZ, 0x8 ;  /* 0x000000083f1e7883 */ /* 0x000fe20008000000 */
[----:B------:R-:W-:Y:S01]  /*4280*/  FMNMX.FTZ R133, R21, R133, !PT ;  /* 0x0000008515857209 */ /* 0x000fe20007810000 */
[----:B------:R-:W-:Y:S01]  /*4290*/  UISETP.NE.AND UP3, UPT, UR29, URZ, UPT ;  /* 0x0000003f1d00728c */ /* 0x000fe2000bf65270 */
[----:B------:R-:W-:Y:S01]  /*42a0*/  IMAD R238, R5, 0x2, R237 ;  /* 0x0000000205ee7824 */ /* 0x000fe200078e02ed */
[----:B------:R-:W-:Y:S01]  /*42b0*/  PLOP3.LUT P0, PT, PT, PT, UP4, 0x40, 0x0 ;  /* 0x000000000000781c */ /* 0x000fe20003f0e848 */
[----:B------:R-:W-:Y:S01]  /*42c0*/  UP2UR UR29, UPR, URZ, 0x4 ;  /* 0x000000043f1d7883 */ /* 0x000fe20008000000 */
[----:B------:R-:W-:Y:S01]  /*42d0*/  FMNMX.FTZ R133, R20, R133, !PT ;  /* 0x0000008514857209 */ /* 0x000fe20007810000 */
[----:B------:R-:W-:Y:S01]  /*42e0*/  UISETP.NE.AND UP2, UPT, UR28, URZ, UPT ;  /* 0x0000003f1c00728c */ /* 0x000fe2000bf45270 */
[----:B------:R-:W-:Y:S01]  /*42f0*/  ISETP.GT.AND P0, PT, R2, RZ, P0 ;  /* 0x000000ff0200720c */ /* 0x000fe20000704270 */
[----:B------:R-:W-:Y:S01]  /*4300*/  UP2UR UR28, UPR, URZ, 0x2 ;  /* 0x000000023f1c7883 */ /* 0x000fe20008000000 */
[----:B------:R-:W-:Y:S01]  /*4310*/  FMNMX.FTZ R133, R19, R133, !PT ;  /* 0x0000008513857209 */ /* 0x000fe20007810000 */
[----:B------:R-:W-:Y:S01]  /*4320*/  UISETP.NE.AND UP1, UPT, UR5, URZ, UPT ;  /* 0x0000003f0500728c */ /* 0x000fe2000bf25270 */
[----:B------:R-:W-:Y:S01]  /*4330*/  ISETP.LT.OR P0, PT, R3, 0x1, P0 ;  /* 0x000000010300780c */ /* 0x000fe20000701670 */
[----:B------:R-:W-:Y:S01]  /*4340*/  UP2UR UR5, UPR, URZ, 0x1 ;  /* 0x000000013f057883 */ /* 0x000fe20008000000 */
[----:B------:R-:W-:Y:S01]  /*4350*/  FMNMX.FTZ R133, R18, R133, !PT ;  /* 0x0000008512857209 */ /* 0x000fe20007810000 */
[----:B------:R-:W-:Y:S01]  /*4360*/  UISETP.NE.AND UP0, UPT, UR4, URZ, UPT ;  /* 0x0000003f0400728c */ /* 0x000fe2000bf05270 */
[----:B------:R-:W-:Y:S01]  /*4370*/  FSEL R8, R34, -INF , !P0 ;  /* 0xff80000022087808 */ /* 0x000fe20004000000 */
[----:B------:R-:W-:Y:S01]  /*4380*/  UISETP.NE.AND UP4, UPT, UR27, URZ, UPT ;  /* 0x0000003f1b00728c */ /* 0x000fe2000bf85270 */
[----:B------:R-:W-:Y:S01]  /*4390*/  PLOP3.LUT P0, PT, PT, PT, UP3, 0x40, 0x0 ;  /* 0x000000000000781c */ /* 0x000fe20003f0e838 */
[----:B------:R-:W-:Y:S01]  /*43a0*/  UISETP.NE.AND UP3, UPT, UR30, URZ, UPT ;  /* 0x0000003f1e00728c */ /* 0x000fe2000bf65270 */
[----:B------:R-:W-:Y:S01]  /*43b0*/  FMNMX.FTZ R133, R17, R133, !PT ;  /* 0x0000008511857209 */ /* 0x000fe20007810000 */
[----:B-----5:R-:W-:Y:S01]  /*43c0*/  LDSM.16.MT88.4 R68, [R238+0x900] ;  /* 0x00090000ee44783b */ /* 0x020fe20000004200 */
[----:B------:R-:W-:Y:S01]  /*43d0*/  ISETP.GT.AND P0, PT, R2, 0x1, P0 ;  /* 0x000000010200780c */ /* 0x000fe20000704270 */
[----:B------:R-:W-:Y:S01]  /*43e0*/  IMAD R240, R0, 0x2, R238 ;  /* 0x0000000200f07824 */ /* 0x000fe200078e02ee */
[----:B------:R-:W-:Y:S01]  /*43f0*/  FMNMX.FTZ R133, R22, R133, !PT ;  /* 0x0000008516857209 */ /* 0x000fe20007810000 */
[----:B------:R-:W-:Y:S01]  /*4400*/  LDSM.16.MT88.4 R72, [R238+0x1900] ;  /* 0x00190000ee48783b */ /* 0x000fe20000004200 */
[----:B------:R-:W-:-:S02]  /*4410*/  ISETP.LT.OR P0, PT, R3, 0x2, P0 ;  /* 0x000000020300780c */ /* 0x000fc40000701670 */
[----:B------:R-:W-:Y:S01]  /*4420*/  FMNMX.FTZ R133, R91, R133, !PT ;  /* 0x000000855b857209 */ /* 0x000fe20007810000 */
[----:B------:R-:W-:Y:S01]  /*4430*/  LDSM.16.MT88.4 R64, [R237+0x1900] ;  /* 0x00190000ed40783b */ /* 0x000fe20000004200 */
[----:B------:R-:W-:Y:S02]  /*4440*/  FSEL R7, R35, -INF , !P0 ;  /* 0xff80000023077808 */ /* 0x000fe40004000000 */
[----:B------:R-:W-:Y:S01]  /*4450*/  PLOP3.LUT P0, PT, PT, PT, UP2, 0x40, 0x0 ;  /* 0x000000000000781c */ /* 0x000fe20003f0e828 */
[----:B------:R-:W-:Y:S01]  /*4460*/  UISETP.NE.AND UP2, UPT, UR29, URZ, UPT ;  /* 0x0000003f1d00728c */ /* 0x000fe2000bf45270 */
[----:B------:R-:W-:Y:S01]  /*4470*/  FMNMX.FTZ R133, R90, R133, !PT ;  /* 0x000000855a857209 */ /* 0x000fe20007810000 */
[----:B------:R-:W-:Y:S01]  /*4480*/  LDSM.16.MT88.4 R32, [R238+0x100] ;  /* 0x00010000ee20783b */ /* 0x000fe20000004200 */
[----:B------:R-:W-:Y:S02]  /*4490*/  ISETP.GT.AND P0, PT, R2, 0x8, P0 ;  /* 0x000000080200780c */ /* 0x000fe40000704270 */
        /* <DEDUP_REMOVED lines=8> */
[----:B------:R-:W-:Y:S01]  /*4520*/  LEA R241, R0, R237, 0x1 ;  /* 0x000000ed00f17211 */ /* 0x000fe200078e08ff */
[----:B------:R-:W-:Y:S01]  /*4530*/  STL [R1+0x74], R161 ;  /* 0x000074a101007387 */ /* 0x000fe20000100800 */
[----:B------:R-:W-:-:S03]  /*4540*/  ISETP.GT.AND P0, PT, R2, 0x9, P0 ;  /* 0x000000090200780c */ /* 0x000fc60000704270 */
[----:B------:R-:W-:Y:S01]  /*4550*/  STL [R1+0x70], R160 ;  /* 0x000070a001007387 */ /* 0x000fe20000100800 */
[----:B------:R-:W-:-:S04]  /*4560*/  ISETP.LT.OR P0, PT, R3, 0xa, P0 ;  /* 0x0000000a0300780c */ /* 0x000fc80000701670 */
[----:B------:R-:W-:Y:S02]  /*4570*/  FSEL R10, R47, -INF , !P0 ;  /* 0xff8000002f0a7808 */ /* 0x000fe40004000000 */
[----:B------:R-:W-:Y:S01]  /*4580*/  PLOP3.LUT P0, PT, PT, PT, UP0, 0x40, 0x0 ;  /* 0x000000000000781c */ /* 0x000fe20003f0e808 */
[----:B------:R-:W-:Y:S01]  /*4590*/  UISETP.NE.AND UP0, UPT, UR5, URZ, UPT ;  /* 0x0000003f0500728c */ /* 0x000fe2000bf05270 */
[----:B------:R-:W-:Y:S02]  /*45a0*/  LDSM.16.MT88.4 R44, [R241+0x900] ;  /* 0x00090000f12c783b */ /* 0x000fe40000004200 */
[----:B------:R-:W-:Y:S01]  /*45b0*/  ISETP.GT.AND P0, PT, R2, 0x10, P0 ;  /* 0x000000100200780c */ /* 0x000fe20000704270 */
[----:B------:R-:W-:-:S03]  /*45c0*/  ULDC.64 UR4, c[0x0][0x2c8] ;  /* 0x0000b20000047ab9 */ /* 0x000fc60000000a00 */
[----:B------:R-:W-:-:S04]  /*45d0*/  ISETP.LT.OR P0, PT, R3, 0x11, P0 ;  /* 0x000000110300780c */ /* 0x000fc80000701670 */
[----:B------:R-:W-:Y:S02]  /*45e0*/  FSEL R9, R30, -INF , !P0 ;  /* 0xff8000001e097808 */ /* 0x000fe40004000000 */
[----:B------:R-:W-:Y:S01]  /*45f0*/  PLOP3.LUT P0, PT, PT, PT, UP6, 0x40, 0x0 ;  /* 0x000000000000781c */ /* 0x000fe20003f0e868 */
[----:B------:R-:W-:-:S03]  /*4600*/  UISETP.NE.AND UP6, UPT, UR12, URZ, UPT ;  /* 0x0000003f0c00728c */ /* 0x000fc6000bfc5270 */
[----:B------:R-:W-:-:S04]  /*4610*/  ISETP.GT.AND P0, PT, R2, 0x11, P0 ;  /* 0x000000110200780c */ /* 0x000fc80000704270 */
[----:B------:R-:W-:-:S04]  /*4620*/  ISETP.LT.OR P0, PT, R3, 0x12, P0 ;  /* 0x000000120300780c */ /* 0x000fc80000701670 */
[----:B--2---:R-:W-:Y:S02]  /*4630*/  FSEL R12, R31, -INF , !P0 ;  /* 0xff8000001f0c7808 */ /* 0x004fe40004000000 */
[----:B------:R-:W-:Y:S01]  /*4640*/  PLOP3.LUT P0, PT, PT, PT, UP5, 0x40, 0x0 ;  /* 0x000000000000781c */ /* 0x000fe20003f0e858 */
[----:B------:R-:W-:Y:S01]  /*4650*/  LDSM.16.MT88.4 R28, [R237+0x900] ;  /* 0x00090000ed1c783b */ /* 0x000fe20000004200 */
[----:B------:R-:W-:Y:S02]  /*4660*/  UISETP.NE.AND UP5, UPT, UR13, URZ, UPT ;  /* 0x0000003f0d00728c */ /* 0x000fe4000bfa5270 */
[----:B------:R-:W-:-:S04]  /*4670*/  ISETP.GT.AND P0, PT, R2, 0x18, P0 ;  /* 0x000000180200780c */ /* 0x000fc80000704270 */
[----:B------:R-:W-:-:S04]  /*4680*/  ISETP.LT.OR P0, PT, R3, 0x19, P0 ;  /* 0x000000190300780c */ /* 0x000fc80000701670 */
[----:B------:R-:W-:Y:S02]  /*4690*/  FSEL R13, R42, -INF , !P0 ;  /* 0xff8000002a0d7808 */ /* 0x000fe40004000000 */
[----:B------:R-:W-:-:S04]  /*46a0*/  PLOP3.LUT P0, PT, PT, PT, UP4, 0x40, 0x0 ;  /* 0x000000000000781c */ /* 0x000fc80003f0e848 */
[----:B------:R-:W-:-:S04]  /*46b0*/  ISETP.GT.AND P0, PT, R2, 0x19, P0 ;  /* 0x000000190200780c */ /* 0x000fc80000704270 */
[----:B------:R-:W-:-:S04]  /*46c0*/  ISETP.LT.OR P0, PT, R3, 0x1a, P0 ;  /* 0x0000001a0300780c */ /* 0x000fc80000701670 */
[----:B------:R-:W-:Y:S02]  /*46d0*/  FSEL R14, R43, -INF , !P0 ;  /* 0xff8000002b0e7808 */ /* 0x000fe40004000000 */
[----:B------:R-:W-:Y:S01]  /*46e0*/  PLOP3.LUT P0, PT, PT, PT, UP3, 0x40, 0x0 ;  /* 0x000000000000781c */ /* 0x000fe20003f0e838 */
[----:B------:R-:W-:Y:S03]  /*46f0*/  LDSM.16.MT88.4 R40, [R240+0x900] ;  /* 0x00090000f028783b */ /* 0x000fe60000004200 */
        /* <DEDUP_REMOVED lines=13> */
[----:B------:R-:W-:Y:S02]  /*47d0*/  ISETP.GT.AND P0, PT, R2, 0x29, P0 ;  /* 0x000000290200780c */ /* 0x000fe40000704270 */
[----:B------:R-:W1:Y:S02]  /*47e0*/  SHFL.BFLY PT, R2, R133, 0x2, 0x1f ;  /* 0x0c401f0085027f89 */ /* 0x000e6400000e0000 */
[----:B------:R-:W-:-:S04]  /*47f0*/  ISETP.LT.OR P0, PT, R3, 0x2a, P0 ;  /* 0x0000002a0300780c */ /* 0x000fc80000701670 */
[----:B------:R-:W-:Y:S02]  /*4800*/  FSEL R85, R39, -INF , !P0 ;  /* 0xff80000027557808 */ /* 0x000fe40004000000 */
[----:B------:R-:W-:Y:S01]  /*4810*/  LDSM.16.MT88.4 R36, [R237+0x2100] ;  /* 0x00210000ed24783b */ /* 0x000fe20000004200 */
[----:B-1----:R-:W-:-:S05]  /*4820*/  FMNMX.FTZ R133, R133, R2, !PT ;  /* 0x0000000285857209 */ /* 0x002fca0007810000 */
[----:B------:R-:W1:Y:S02]  /*4830*/  SHFL.BFLY PT, R2, R133, 0x1, 0x1f ;  /* 0x0c201f0085027f89 */ /* 0x000e6400000e0000 */
[----:B-1----:R-:W-:Y:S02]  /*4840*/  FMNMX.FTZ R133, R133, R2, !PT ;  /* 0x0000000285857209 */ /* 0x002fe40007810000 */
[----:B------:R-:W-:Y:S02]  /*4850*/  FMNMX.FTZ R2, R8, R7, !PT ;  /* 0x0000000708027209 */ /* 0x000fe40007810000 */
[C---:B------:R-:W-:Y:S01]  /*4860*/  FSETP.NEU.FTZ.AND P0, PT, R133.reuse, -INF , PT ;  /* 0xff8000008500780b */ /* 0x040fe20003f1d000 */
[----:B------:R-:W-:Y:S01]  /*4870*/  FMUL.FTZ R3, R133, c[0x0][0x2d0] ;  /* 0x0000b40085037a20 */ /* 0x000fe20000410000 */
[----:B------:R-:W-:-:S04]  /*4880*/  FMNMX.FTZ R2, R6, R2, !PT ;  /* 0x0000000206027209 */ /* 0x000fc80007810000 */
[----:B------:R-:W-:Y:S02]  /*4890*/  FMNMX.FTZ R2, R10, R2, !PT ;  /* 0x000000020a027209 */ /* 0x000fe40007810000 */
[----:B------:R-:W-:Y:S02]  /*48a0*/  FSEL R3, R3, RZ, P0 ;  /* 0x000000ff03037208 */ /* 0x000fe40000000000 */
[----:B------:R-:W-:-:S03]  /*48b0*/  FMNMX.FTZ R2, R9, R2, !PT ;  /* 0x0000000209027209 */ /* 0x000fc60007810000 */
[--C-:B------:R-:W-:Y:S01]  /*48c0*/  FFMA.FTZ R16, R16, c[0x0][0x2d0], -R3.reuse ;  /* 0x0000b40010107a23 */ /* 0x100fe20000010803 */
[----:B------:R-:W-:Y:S01]  /*48d0*/  FMNMX.FTZ R2, R12, R2, !PT ;  /* 0x000000020c027209 */ /* 0x000fe20007810000 */
[--C-:B------:R-:W-:Y:S02]  /*48e0*/  FFMA.FTZ R19, R19, c[0x0][0x2d0], -R3.reuse ;  /* 0x0000b40013137a23 */ /* 0x100fe40000010803 */
[--C-:B------:R-:W-:Y:S01]  /*48f0*/  FFMA.FTZ R18, R18, c[0x0][0x2d0], -R3.reuse ;  /* 0x0000b40012127a23 */ /* 0x100fe20000010803 */
[----:B------:R-:W-:Y:S01]  /*4900*/  FMNMX.FTZ R2, R13, R2, !PT ;  /* 0x000000020d027209 */ /* 0x000fe20007810000 */
[--C-:B------:R-:W-:Y:S01]  /*4910*/  FFMA.FTZ R17, R17, c[0x0][0x2d0], -R3.reuse ;  /* 0x0000b40011117a23 */ /* 0x100fe20000010803 */
[----:B------:R-:W-:Y:S01]  /*4920*/  MUFU.EX2 R110, R16 ;  /* 0x00000010006e7308 */ /* 0x000fe20000000800 */
[--C-:B------:R-:W-:Y:S01]  /*4930*/  FFMA.FTZ R15, R15, c[0x0][0x2d0], -R3.reuse ;  /* 0x0000b4000f0f7a23 */ /* 0x100fe20000010803 */
[----:B------:R-:W-:Y:S01]  /*4940*/  FMNMX.FTZ R2, R14, R2, !PT ;  /* 0x000000020e027209 */ /* 0x000fe20007810000 */
[----:B------:R-:W-:-:S02]  /*4950*/  FFMA.FTZ R21, R21, c[0x0][0x2d0], -R3 ;  /* 0x0000b40015157a23 */ /* 0x000fc40000010803 */
[----:B------:R-:W-:Y:S01]  /*4960*/  FFMA.FTZ R20, R20, c[0x0][0x2d0], -R3 ;  /* 0x0000b40014147a23 */ /* 0x000fe20000010803 */
[----:B------:R-:W-:Y:S02]  /*4970*/  FMNMX.FTZ R2, R84, R2, !PT ;  /* 0x0000000254027209 */ /* 0x000fe40007810000 */
[----:B------:R-:W-:Y:S02]  /*4980*/  MUFU.EX2 R116, R19 ;  /* 0x0000001300747308 */ /* 0x000fe40000000800 */
[----:B------:R-:W-:-:S04]  /*4990*/  FMNMX.FTZ R2, R86, R2, !PT ;  /* 0x0000000256027209 */ /* 0x000fc80007810000 */
[----:B------:R-:W-:Y:S02]  /*49a0*/  FMNMX.FTZ R2, R88, R2, !PT ;  /* 0x0000000258027209 */ /* 0x000fe40007810000 */
[----:B------:R-:W-:Y:S02]  /*49b0*/  MUFU.EX2 R124, R18 ;  /* 0x00000012007c7308 */ /* 0x000fe40000000800 */
[----:B------:R-:W-:-:S05]  /*49c0*/  FMNMX.FTZ R2, R85, R2, !PT ;  /* 0x0000000255027209 */ /* 0x000fca0007810000 */
[----:B------:R-:W1:Y:S01]  /*49d0*/  SHFL.BFLY PT, R11, R2, 0x2, 0x1f ;  /* 0x0c401f00020b7f89 */ /* 0x000e6200000e0000 */
[----:B------:R2:W-:Y:S08]  /*49e0*/  MUFU.EX2 R128, R17 ;  /* 0x0000001100807308 */ /* 0x0005f00000000800 */
[----:B------:R-:W-:Y:S01]  /*49f0*/  MUFU.EX2 R109, R15 ;  /* 0x0000000f006d7308 */ /* 0x000fe20000000800 */
[----:B--2---:R-:W-:Y:S07]  /*4a00*/  LDSM.16.MT88.4 R16, [R237+0x100] ;  /* 0x00010000ed10783b */ /* 0x004fee0000004200 */
[----:B------:R-:W-:Y:S01]  /*4a10*/  MUFU.EX2 R108, R21 ;  /* 0x00000015006c7308 */ /* 0x000fe20000000800 */
[----:B-1----:R-:W-:-:S07]  /*4a20*/  FMNMX.FTZ R2, R2, R11, !PT ;  /* 0x0000000b02027209 */ /* 0x002fce0007810000 */
[----:B------:R-:W1:Y:S01]  /*4a30*/  MUFU.EX2 R117, R20 ;  /* 0x0000001400757308 */ /* 0x000e620000000800 */
[----:B------:R-:W2:Y:S02]  /*4a40*/  SHFL.BFLY PT, R132, R2, 0x1, 0x1f ;  /* 0x0c201f0002847f89 */ /* 0x000ea400000e0000 */
[----:B--2---:R-:W-:-:S04]  /*4a50*/  FMNMX.FTZ R132, R132, R2, !PT ;  /* 0x0000000284847209 */ /* 0x004fc80007810000 */
[C---:B------:R-:W-:Y:S01]  /*4a60*/  FSETP.NEU.FTZ.AND P0, PT, R132.reuse, -INF , PT ;  /* 0xff8000008400780b */ /* 0x040fe20003f1d000 */
[----:B------:R-:W-:-:S05]  /*4a70*/  FMUL.FTZ R2, R132, c[0x0][0x2d0] ;  /* 0x0000b40084027a20 */ /* 0x000fca0000410000 */
[----:B------:R-:W-:-:S05]  /*4a80*/  FSEL R2, R2, RZ, P0 ;  /* 0x000000ff02027208 */ /* 0x000fca0000000000 */
[--C-:B------:R-:W-:Y:S02]  /*4a90*/  FFMA.FTZ R8, R8, c[0x0][0x2d0], -R2.reuse ;  /* 0x0000b40008087a23 */ /* 0x100fe40000010802 */
[--C-:B------:R-:W-:Y:S02]  /*4aa0*/  FFMA.FTZ R7, R7, c[0x0][0x2d0], -R2.reuse ;  /* 0x0000b40007077a23 */ /* 0x100fe40000010802 */
[--C-:B------:R-:W-:Y:S01]  /*4ab0*/  FFMA.FTZ R6, R6, c[0x0][0x2d0], -R2.reuse ;  /* 0x0000b40006067a23 */ /* 0x100fe20000010802 */
[----:B------:R2:W-:Y:S01]  /*4ac0*/  MUFU.EX2 R77, R8 ;  /* 0x00000008004d7308 */ /* 0x0005e20000000800 */
[--C-:B------:R-:W-:Y:S01]  /*4ad0*/  FFMA.FTZ R4, R10, c[0x0][0x2d0], -R2.reuse ;  /* 0x0000b4000a047a23 */ /* 0x100fe20000010802 */
[----:B-1----:R-:W-:Y:S01]  /*4ae0*/  F2FP.PACK_AB R10, R117, R108 ;  /* 0x0000006c750a723e */ /* 0x002fe200000000ff */
[----:B------:R-:W-:-:S05]  /*4af0*/  FFMA.FTZ R0, R14, c[0x0][0x2d0], -R2 ;  /* 0x0000b4000e007a23 */ /* 0x000fca0000010802 */
[----:B------:R-:W-:Y:S08]  /*4b00*/  MUFU.EX2 R76, R7 ;  /* 0x00000007004c7308 */ /* 0x000ff00000000800 */
[----:B------:R-:W-:Y:S01]  /*4b10*/  MUFU.EX2 R78, R6 ;  /* 0x00000006004e7308 */ /* 0x000fe20000000800 */
[----:B--2---:R-:W-:-:S07]  /*4b20*/  F2FP.PACK_AB R8, R109, R110 ;  /* 0x0000006e6d08723e */ /* 0x004fce00000000ff */
[----:B------:R1:W2:Y:S08]  /*4b30*/  MUFU.EX2 R79, R4 ;  /* 0x00000004004f7308 */ /* 0x0002b00000000800 */
[----:B------:R-:W-:Y:S01]  /*4b40*/  MUFU.EX2 R82, R0 ;  /* 0x0000000000527308 */ /* 0x000fe20000000800 */
[----:B-1----:R-:W-:Y:S01]  /*4b50*/  FFMA.FTZ R4, R22, c[0x0][0x2d0], -R3 ;  /* 0x0000b40016047a23 */ /* 0x002fe20000010803 */
[----:B--2---:R-:W-:-:S06]  /*4b60*/  F2FP.PACK_AB R11, R79, R78 ;  /* 0x0000004e4f0b723e */ /* 0x004fcc00000000ff */
[----:B------:R1:W2:Y:S02]  /*4b70*/  MUFU.EX2 R129, R4 ;  /* 0x0000000400817308 */ /* 0x0002a40000000800 */
[----:B-1----:R-:W-:Y:S01]  /*4b80*/  FFMA.FTZ R4, R9, c[0x0][0x2d0], -R2 ;  /* 0x0000b40009047a23 */ /* 0x002fe20000010802 */
[----:B------:R-:W-:Y:S02]  /*4b90*/  F2FP.PACK_AB R9, R76, R77 ;  /* 0x0000004d4c09723e */ /* 0x000fe400000000ff */
[----:B--2---:R-:W-:-:S03]  /*4ba0*/  F2FP.PACK_AB R6, R129, R128 ;  /* 0x000000808106723e */ /* 0x004fc600000000ff */
[----:B------:R1:W-:Y:S02]  /*4bb0*/  MUFU.EX2 R80, R4 ;  /* 0x0000000400507308 */ /* 0x0003e40000000800 */
[C---:B------:R-:W-:Y:S08]  /*4bc0*/  HMMA.16816.F32 R20, R8.reuse, R16, RZ ;  /* 0x000000100814723c */ /* 0x040ff000000018ff */
[----:B------:R-:W-:Y:S01]  /*4bd0*/  HMMA.16816.F32 R16, R8, R18, RZ ;  /* 0x000000120810723c */ /* 0x000fe200000018ff */
[----:B-1----:R-:W-:-:S04]  /*4be0*/  FFMA.FTZ R4, R12, c[0x0][0x2d0], -R2 ;  /* 0x0000b4000c047a23 */ /* 0x002fc80000010802 */
[----:B------:R1:W2:Y:S03]  /*4bf0*/  MUFU.EX2 R81, R4 ;  /* 0x0000000400517308 */ /* 0x0002a60000000800 */
[----:B------:R-:W-:Y:S01]  /*4c00*/  HMMA.16816.F32 R60, R8, R34, RZ ;  /* 0x00000022083c723c */ /* 0x000fe200000018ff */
[----:B-1----:R-:W-:Y:S01]  /*4c10*/  FFMA.FTZ R4, R13, c[0x0][0x2d0], -R2 ;  /* 0x0000b4000d047a23 */ /* 0x002fe20000010802 */
[----:B--2---:R-:W-:-:S06]  /*4c20*/  F2FP.PACK_AB R5, R81, R80 ;  /* 0x000000505105723e */ /* 0x004fcc00000000ff */
[C---:B------:R-:W-:Y:S01]  /*4c30*/  HMMA.16816.F32 R12, R8.reuse, R32, RZ ;  /* 0x00000020080c723c */ /* 0x040fe200000018ff */
[----:B------:R1:W2:Y:S07]  /*4c40*/  MUFU.EX2 R83, R4 ;  /* 0x0000000400537308 */ /* 0x0002ae0000000800 */
[----:B------:R-:W-:Y:S01]  /*4c50*/  HMMA.16816.F32 R32, R8, R26, RZ ;  /* 0x0000001a0820723c */ /* 0x000fe200000018ff */
[----:B-1----:R-:W-:Y:S02]  /*4c60*/  F2FP.PACK_AB R4, R124, R116 ;  /* 0x000000747c04723e */ /* 0x002fe400000000ff */
[----:B--2---:R-:W-:-:S07]  /*4c70*/  F2FP.PACK_AB R7, R82, R83 ;  /* 0x000000535207723e */ /* 0x004fce00000000ff */
[C---:B------:R-:W-:Y:S08]  /*4c80*/  HMMA.16816.F32 R48, R4.reuse, R30, R16 ;  /* 0x0000001e0430723c */ /* 0x040ff00000001810 */
[----:B------:R-:W-:Y:S08]  /*4c90*/  HMMA.16816.F32 R148, R4, R68, R12 ;  /* 0x000000440494723c */ /* 0x000ff0000000180c */
[----:B------:R-:W-:Y:S08]  /*4ca0*/  HMMA.16816.F32 R12, R8, R72, RZ ;  /* 0x00000048080c723c */ /* 0x000ff000000018ff */
[----:B------:R-:W-:Y:S01]  /*4cb0*/  HMMA.16816.F32 R156, R4, R28, R20 ;  /* 0x0000001c049c723c */ /* 0x000fe20000001814 */
[----:B------:R-:W-:Y:S01]  /*4cc0*/  IMAD.MOV.U32 R123, RZ, RZ, R50 ;  /* 0x000000ffff7b7224 */ /* 0x000fe200078e0032 */
[----:B------:R-:W-:Y:S01]  /*4cd0*/  MOV R122, R51 ;  /* 0x00000033007a7202 */ /* 0x000fe20000000f00 */
[----:B------:R-:W-:-:S02]  /*4ce0*/  IMAD.MOV.U32 R121, RZ, RZ, R48 ;  /* 0x000000ffff797224 */ /* 0x000fc400078e0030 */
[----:B------:R-:W-:-:S03]  /*4cf0*/  IMAD.MOV.U32 R120, RZ, RZ, R49 ;  /* 0x000000ffff787224 */ /* 0x000fc600078e0031 */
[C---:B------:R-:W-:Y:S08]  /*4d00*/  HMMA.16816.F32 R20, R8.reuse, R64, RZ ;  /* 0x000000400814723c */ /* 0x040ff000000018ff */
[C---:B------:R-:W-:Y:S08]  /*4d10*/  HMMA.16816.F32 R48, R8.reuse, R24, RZ ;  /* 0x000000180830723c */ /* 0x040ff000000018ff */
[C---:B------:R-:W-:Y:S08]  /*4d20*/  HMMA.16816.F32 R28, R8.reuse, R56, RZ ;  /* 0x00000038081c723c */ /* 0x040ff000000018ff */
[----:B------:R-:W-:Y:S08]  /*4d30*/  HMMA.16816.F32 R24, R8, R58, RZ ;  /* 0x0000003a0818723c */ /* 0x000ff000000018ff */
[----:B------:R-:W-:Y:S08]  /*4d40*/  HMMA.16816.F32 R12, R4, R52, R12 ;  /* 0x00000034040c723c */ /* 0x000ff0000000180c */
[C---:B------:R-:W-:Y:S08]  /*4d50*/  HMMA.16816.F32 R56, R8.reuse, R74, RZ ;  /* 0x0000004a0838723c */ /* 0x040ff000000018ff */
[----:B------:R-:W-:Y:S01]  /*4d60*/  HMMA.16816.F32 R16, R8, R66, RZ ;  /* 0x000000420810723c */ /* 0x000fe200000018ff */
[----:B------:R-:W1:Y:S07]  /*4d70*/  LDSM.16.MT88.4 R64, [R241+0x1900] ;  /* 0x00190000f140783b */ /* 0x000e6e0000004200 */
[----:B------:R-:W-:Y:S01]  /*4d80*/  HMMA.16816.F32 R20, R4, R36, R20 ;  /* 0x000000240414723c */ /* 0x000fe20000001814 */
[----:B------:R-:W-:Y:S01]  /*4d90*/  IMAD.MOV.U32 R99, RZ, RZ, R13 ;  /* 0x000000ffff637224 */ /* 0x000fe200078e000d */
[----:B------:R-:W-:Y:S01]  /*4da0*/  MOV R98, R12 ;  /* 0x0000000c00627202 */ /* 0x000fe20000000f00 */
[----:B------:R-:W-:-:S02]  /*4db0*/  IMAD.MOV.U32 R161, RZ, RZ, R14 ;  /* 0x000000ffffa17224 */ /* 0x000fc400078e000e */
[----:B------:R-:W-:-:S03]  /*4dc0*/  IMAD.MOV.U32 R160, RZ, RZ, R15 ;  /* 0x000000ffffa07224 */ /* 0x000fc600078e000f */
[C---:B------:R-:W-:Y:S01]  /*4dd0*/  HMMA.16816.F32 R12, R4.reuse, R54, R56 ;  /* 0x00000036040c723c */ /* 0x040fe20000001838 */
[----:B------:R-:W-:Y:S04]  /*4de0*/  LDSM.16.MT88.4 R52, [R238+0x3100] ;  /* 0x00310000ee34783b */ /* 0x000fe80000004200 */
[----:B------:R-:W-:Y:S03]  /*4df0*/  LDSM.16.MT88.4 R56, [R241+0x3100] ;  /* 0x00310000f138783b */ /* 0x000fe60000004200 */
[C---:B------:R-:W-:Y:S08]  /*4e00*/  HMMA.16816.F32 R24, R4.reuse, R42, R24 ;  /* 0x0000002a0418723c */ /* 0x040ff00000001818 */
[----:B------:R-:W-:Y:S01]  /*4e10*/  MOV R147, R20 ;  /* 0x0000001400937202 */ /* 0x000fe20000000f00 */
[----:B------:R-:W-:Y:S01]  /*4e20*/  IMAD.MOV.U32 R146, RZ, RZ, R21 ;  /* 0x000000ffff927224 */ /* 0x000fe200078e0015 */
[----:B------:R-:W-:Y:S01]  /*4e30*/  MOV R144, R23 ;  /* 0x0000001700907202 */ /* 0x000fe20000000f00 */
[----:B------:R-:W-:Y:S01]  /*4e40*/  IMAD.MOV.U32 R145, RZ, RZ, R22 ;  /* 0x000000ffff917224 */ /* 0x000fe200078e0016 */
[C---:B------:R-:W-:Y:S01]  /*4e50*/  HMMA.16816.F32 R16, R4.reuse, R38, R16 ;  /* 0x000000260410723c */ /* 0x040fe20000001810 */
[----:B------:R-:W2:Y:S03]  /*4e60*/  LDSM.16.MT88.4 R20, [R241+0x2100] ;  /* 0x00210000f114783b */ /* 0x000ea60000004200 */
[----:B------:R-:W-:Y:S01]  /*4e70*/  MOV R135, R12 ;  /* 0x0000000c00877202 */ /* 0x000fe20000000f00 */
[----:B------:R-:W-:Y:S01]  /*4e80*/  IMAD.MOV.U32 R134, RZ, RZ, R13 ;  /* 0x000000ffff867224 */ /* 0x000fe200078e000d */
[----:B------:R-:W-:Y:S01]  /*4e90*/  MOV R130, R15 ;  /* 0x0000000f00827202 */ /* 0x000fe20000000f00 */
[----:B------:R-:W-:Y:S01]  /*4ea0*/  IMAD.MOV.U32 R131, RZ, RZ, R14 ;  /* 0x000000ffff837224 */ /* 0x000fe200078e000e */
[----:B------:R-:W-:Y:S01]  /*4eb0*/  HMMA.16816.F32 R136, R4, R70, R60 ;  /* 0x000000460488723c */ /* 0x000fe2000000183c */
[----:B------:R-:W3:Y:S03]  /*4ec0*/  LDSM.16.MT88.4 R60, [R240+0x1900] ;  /* 0x00190000f03c783b */ /* 0x000ee60000004200 */
[----:B------:R-:W-:Y:S01]  /*4ed0*/  IMAD.MOV.U32 R168, RZ, RZ, R26 ;  /* 0x000000ffffa87224 */ /* 0x000fe200078e001a */
[----:B------:R-:W-:Y:S01]  /*4ee0*/  MOV R127, R27 ;  /* 0x0000001b007f7202 */ /* 0x000fe20000000f00 */
[----:B------:R-:W-:Y:S01]  /*4ef0*/  IMAD.MOV.U32 R126, RZ, RZ, R24 ;  /* 0x000000ffff7e7224 */ /* 0x000fe200078e0018 */
[----:B------:R-:W-:Y:S01]  /*4f00*/  LDSM.16.MT88.4 R36, [R237+0x3900] ;  /* 0x00390000ed24783b */ /* 0x000fe20000004200 */
[----:B-1----:R-:W-:Y:S01]  /*4f10*/  HMMA.16816.F32 R12, R8, R66, RZ ;  /* 0x00000042080c723c */ /* 0x002fe200000018ff */
[----:B------:R-:W-:-:S02]  /*4f20*/  IMAD.MOV.U32 R125, RZ, RZ, R25 ;  /* 0x000000ffff7d7224 */ /* 0x000fc400078e0019 */
[----:B------:R-:W1:Y:S05]  /*4f30*/  LDSM.16.MT88.4 R24, [R237+0x3100] ;  /* 0x00310000ed18783b */ /* 0x000e6a0000004200 */
[----:B------:R-:W-:Y:S01]  /*4f40*/  IMAD.MOV.U32 R172, RZ, RZ, R18 ;  /* 0x000000ffffac7224 */ /* 0x000fe200078e0012 */
[----:B------:R-:W-:Y:S01]  /*4f50*/  MOV R170, R16 ;  /* 0x0000001000aa7202 */ /* 0x000fe20000000f00 */
[----:B------:R-:W-:Y:S01]  /*4f60*/  IMAD.MOV.U32 R171, RZ, RZ, R19 ;  /* 0x000000ffffab7224 */ /* 0x000fe200078e0013 */
[----:B------:R-:W-:Y:S01]  /*4f70*/  HMMA.16816.F32 R92, R4, R46, R32 ;  /* 0x0000002e045c723c */ /* 0x000fe20000001820 */
[----:B------:R-:W-:-:S07]  /*4f80*/  IMAD.MOV.U32 R169, RZ, RZ, R17 ;  /* 0x000000ffffa97224 */ /* 0x000fce00078e0011 */
[----:B------:R-:W-:Y:S08]  /*4f90*/  HMMA.16816.F32 R16, R8, R64, RZ ;  /* 0x000000400810723c */ /* 0x000ff000000018ff */
[C---:B--2---:R-:W-:Y:S08]  /*4fa0*/  HMMA.16816.F32 R12, R4.reuse, R22, R12 ;  /* 0x00000016040c723c */ /* 0x044ff0000000180c */
[----:B------:R-:W-:Y:S01]  /*4fb0*/  HMMA.16816.F32 R28, R4, R40, R28 ;  /* 0x00000028041c723c */ /* 0x000fe2000000181c */
[----:B------:R-:W2:Y:S01]  /*4fc0*/  LDSM.16.MT88.4 R40, [R240+0x2100] ;  /* 0x00210000f028783b */ /* 0x000ea20000004200 */
[----:B------:R-:W-:Y:S01]  /*4fd0*/  MOV R155, R92 ;  /* 0x0000005c009b7202 */ /* 0x000fe20000000f00 */
[----:B------:R-:W-:Y:S01]  /*4fe0*/  IMAD.MOV.U32 R154, RZ, RZ, R93 ;  /* 0x000000ffff9a7224 */ /* 0x000fe200078e005d */
[----:B------:R-:W-:Y:S01]  /*4ff0*/  MOV R152, R95 ;  /* 0x0000005f00987202 */ /* 0x000fe20000000f00 */
[----:B------:R-:W-:-:S03]  /*5000*/  IMAD.MOV.U32 R153, RZ, RZ, R94 ;  /* 0x000000ffff997224 */ /* 0x000fc600078e005e */
[C---:B------:R-:W-:Y:S01]  /*5010*/  HMMA.16816.F32 R140, R4.reuse, R44, R48 ;  /* 0x0000002c048c723c */ /* 0x040fe20000001830 */
[----:B------:R-:W-:Y:S07]  /*5020*/  LDSM.16.MT88.4 R48, [R238+0x3900] ;  /* 0x00390000ee30783b */ /* 0x000fee0000004200 */
[----:B------:R-:W-:Y:S01]  /*5030*/  HMMA.16816.F32 R44, R4, R20, R16 ;  /* 0x00000014042c723c */ /* 0x000fe20000001810 */
[----:B------:R-:W-:Y:S01]  /*5040*/  IMAD.MOV.U32 R93, RZ, RZ, R14 ;  /* 0x000000ffff5d7224 */ /* 0x000fe200078e000e */
[----:B------:R-:W-:Y:S01]  /*5050*/  MOV R92, R15 ;  /* 0x0000000f005c7202 */ /* 0x000fe20000000f00 */
[----:B------:R-:W-:-:S02]  /*5060*/  IMAD.MOV.U32 R67, RZ, RZ, R13 ;  /* 0x000000ffff437224 */ /* 0x000fc400078e000d */
[----:B------:R-:W-:-:S03]  /*5070*/  IMAD.MOV.U32 R66, RZ, RZ, R12 ;  /* 0x000000ffff427224 */ /* 0x000fc600078e000c */
[----:B---3--:R-:W-:Y:S01]  /*5080*/  HMMA.16816.F32 R32, R8, R60, RZ ;  /* 0x0000003c0820723c */ /* 0x008fe200000018ff */
[----:B------:R-:W-:Y:S01]  /*5090*/  IMAD.MOV.U32 R119, RZ, RZ, R30 ;  /* 0x000000ffff777224 */ /* 0x000fe200078e001e */
[----:B------:R-:W-:Y:S01]  /*50a0*/  MOV R111, R28 ;  /* 0x0000001c006f7202 */ /* 0x000fe20000000f00 */
[----:B------:R-:W-:Y:S02]  /*50b0*/  IMAD.MOV.U32 R118, RZ, RZ, R31 ;  /* 0x000000ffff767224 */ /* 0x000fe400078e001f */
[----:B------:R-:W-:-:S03]  /*50c0*/  IMAD.MOV.U32 R103, RZ, RZ, R29 ;  /* 0x000000ffff677224 */ /* 0x000fc600078e001d */
[C---:B-1----:R-:W-:Y:S08]  /*50d0*/  HMMA.16816.F32 R12, R8.reuse, R26, RZ ;  /* 0x0000001a080c723c */ /* 0x042ff000000018ff */
[----:B------:R-:W-:Y:S01]  /*50e0*/  HMMA.16816.F32 R16, R8, R24, RZ ;  /* 0x000000180810723c */ /* 0x000fe200000018ff */
[----:B------:R-:W-:Y:S01]  /*50f0*/  IMAD.MOV.U32 R97, RZ, RZ, R45 ;  /* 0x000000ffff617224 */ /* 0x000fe200078e002d */
[----:B------:R-:W-:Y:S01]  /*5100*/  MOV R95, R47 ;  /* 0x0000002f005f7202 */ /* 0x000fe20000000f00 */
[----:B------:R-:W-:-:S02]  /*5110*/  IMAD.MOV.U32 R96, RZ, RZ, R46 ;  /* 0x000000ffff607224 */ /* 0x000fc400078e002e */
[----:B------:R-:W-:Y:S02]  /*5120*/  IMAD.MOV.U32 R94, RZ, RZ, R44 ;  /* 0x000000ffff5e7224 */ /* 0x000fe400078e002c */
[----:B------:R-:W-:Y:S01]  /*5130*/  LDSM.16.MT88.4 R44, [R241+0x3900] ;  /* 0x00390000f12c783b */ /* 0x000fe20000004200 */
[----:B------:R-:W-:Y:S03]  /*5140*/  HMMA.16816.F32 R28, R8, R62, RZ ;  /* 0x0000003e081c723c */ /* 0x000fe600000018ff */
[----:B------:R-:W1:Y:S05]  /*5150*/  LDSM.16.MT88.4 R60, [R240+0x3100] ;  /* 0x00310000f03c783b */ /* 0x000e6a0000004200 */
[----:B--2---:R-:W-:Y:S01]  /*5160*/  HMMA.16816.F32 R72, R4, R40, R32 ;  /* 0x000000280448723c */ /* 0x004fe20000001820 */
[----:B------:R-:W2:Y:S07]  /*5170*/  LDSM.16.MT88.4 R32, [R237+0x4900] ;  /* 0x00490000ed20783b */ /* 0x000eae0000004200 */
[----:B------:R-:W-:Y:S07]  /*5180*/  HMMA.16816.F32 R24, R8, R54, RZ ;  /* 0x000000360818723c */ /* 0x000fee00000018ff */
[----:B------:R-:W-:Y:S01]  /*5190*/  MOV R55, R95 ;  /* 0x0000005f00377202 */ /* 0x000fe20000000f00 */
[----:B------:R-:W-:Y:S01]  /*51a0*/  HMMA.16816.F32 R12, R4, R38, R12 ;  /* 0x00000026040c723c */ /* 0x000fe2000000180c */
[----:B------:R-:W-:-:S06]  /*51b0*/  IMAD.MOV.U32 R54, RZ, RZ, R96 ;  /* 0x000000ffff367224 */ /* 0x000fcc00078e0060 */
[----:B------:R-:W-:Y:S01]  /*51c0*/  IMAD.MOV.U32 R38, RZ, RZ, R121 ;  /* 0x000000ffff267224 */ /* 0x000fe200078e0079 */
[----:B------:R-:W-:Y:S01]  /*51d0*/  HMMA.16816.F32 R20, R4, R36, R16 ;  /* 0x000000240414723c */ /* 0x000fe20000001810 */
[----:B------:R-:W-:-:S07]  /*51e0*/  MOV R39, R120 ;  /* 0x0000007800277202 */ /* 0x000fce0000000f00 */
[----:B------:R-:W-:Y:S01]  /*51f0*/  HMMA.16816.F32 R68, R4, R42, R28 ;  /* 0x0000002a0444723c */ /* 0x000fe2000000181c */
[----:B------:R-:W3:Y:S07]  /*5200*/  LDSM.16.MT88.4 R40, [R240+0x3900] ;  /* 0x00390000f028783b */ /* 0x000eee0000004200 */
[----:B------:R-:W-:Y:S01]  /*5210*/  HMMA.16816.F32 R16, R8, R58, RZ ;  /* 0x0000003a0810723c */ /* 0x000fe200000018ff */
[----:B------:R-:W-:Y:S01]  /*5220*/  IMAD.MOV.U32 R102, RZ, RZ, R14 ;  /* 0x000000ffff667224 */ /* 0x000fe200078e000e */
[----:B------:R-:W-:Y:S01]  /*5230*/  MOV R100, R12 ;  /* 0x0000000c00647202 */ /* 0x000fe20000000f00 */
[----:B------:R-:W-:-:S02]  /*5240*/  IMAD.MOV.U32 R101, RZ, RZ, R15 ;  /* 0x000000ffff657224 */ /* 0x000fc400078e000f */
[----:B------:R-:W-:Y:S02]  /*5250*/  IMAD.MOV.U32 R0, RZ, RZ, R13 ;  /* 0x000000ffff007224 */ /* 0x000fe400078e000d */
[----:B------:R-:W-:Y:S01]  /*5260*/  IMAD.MOV.U32 R58, RZ, RZ, R93 ;  /* 0x000000ffff3a7224 */ /* 0x000fe200078e005d */
[C---:B------:R-:W-:Y:S01]  /*5270*/  HMMA.16816.F32 R28, R8.reuse, R52, RZ ;  /* 0x00000034081c723c */ /* 0x040fe200000018ff */
[----:B------:R-:W-:Y:S01]  /*5280*/  MOV R59, R92 ;  /* 0x0000005c003b7202 */ /* 0x000fe20000000f00 */
[----:B------:R-:W-:Y:S01]  /*5290*/  IMAD.MOV.U32 R64, RZ, RZ, R23 ;  /* 0x000000ffff407224 */ /* 0x000fe200078e0017 */
[----:B------:R-:W-:Y:S01]  /*52a0*/  MOV R65, R22 ;  /* 0x0000001600417202 */ /* 0x000fe20000000f00 */
[----:B------:R-:W-:Y:S01]  /*52b0*/  IMAD.MOV.U32 R37, RZ, RZ, R21 ;  /* 0x000000ffff257224 */ /* 0x000fe200078e0015 */
[----:B------:R-:W-:Y:S02]  /*52c0*/  MOV R36, R20 ;  /* 0x0000001400247202 */ /* 0x000fe40000000f00 */
[----:B------:R-:W-:Y:S01]  /*52d0*/  IMAD.MOV.U32 R52, RZ, RZ, R94 ;  /* 0x000000ffff347224 */ /* 0x000fe200078e005e */
[----:B-1----:R-:W-:Y:S01]  /*52e0*/  HMMA.16816.F32 R12, R8, R60, RZ ;  /* 0x0000003c080c723c */ /* 0x002fe200000018ff */
[----:B------:R-:W-:-:S06]  /*52f0*/  IMAD.MOV.U32 R53, RZ, RZ, R97 ;  /* 0x000000ffff357224 */ /* 0x000fcc00078e0061 */
[----:B------:R-:W-:Y:S01]  /*5300*/  IMAD.MOV.U32 R60, RZ, RZ, R66 ;  /* 0x000000ffff3c7224 */ /* 0x000fe200078e0042 */
[----:B------:R-:W-:Y:S01]  /*5310*/  HMMA.16816.F32 R92, R4, R50, R24 ;  /* 0x00000032045c723c */ /* 0x000fe20000001818 */
[----:B------:R-:W1:Y:S01]  /*5320*/  LDSM.16.MT88.4 R24, [R237+0x5100] ;  /* 0x00510000ed18783b */ /* 0x000e620000004200 */
[----:B------:R-:W-:Y:S01]  /*5330*/  IMAD.MOV.U32 R61, RZ, RZ, R67 ;  /* 0x000000ffff3d7224 */ /* 0x000fe200078e0043 */
[----:B------:R-:W-:Y:S01]  /*5340*/  MOV R66, R111 ;  /* 0x0000006f00427202 */ /* 0x000fe20000000f00 */
[----:B------:R-:W-:-:S03]  /*5350*/  IMAD.MOV.U32 R67, RZ, RZ, R103 ;  /* 0x000000ffff437224 */ /* 0x000fc600078e0067 */
[----:B------:R-:W-:Y:S01]  /*5360*/  IMAD.MOV.U32 R50, RZ, RZ, R168 ;  /* 0x000000ffff327224 */ /* 0x000fe200078e00a8 */
[----:B------:R-:W-:Y:S01]  /*5370*/  HMMA.16816.F32 R20, R8, R56, RZ ;  /* 0x000000380814723c */ /* 0x000fe200000018ff */
[----:B------:R-:W-:-:S06]  /*5380*/  MOV R51, R127 ;  /* 0x0000007f00337202 */ /* 0x000fcc0000000f00 */
[----:B------:R-:W-:Y:S01]  /*5390*/  IMAD.MOV.U32 R57, RZ, RZ, R99 ;  /* 0x000000ffff397224 */ /* 0x000fe200078e0063 */
[----:B------:R-:W-:Y:S01]  /*53a0*/  MOV R56, R98 ;  /* 0x0000006200387202 */ /* 0x000fe20000000f00 */
[C---:B------:R-:W-:Y:S07]  /*53b0*/  HMMA.16816.F32 R112, R4.reuse, R46, R16 ;  /* 0x0000002e0470723c */ /* 0x040fee0000001810 */
[----:B------:R-:W-:Y:S01]  /*53c0*/  IMAD.MOV.U32 R46, RZ, RZ, R172 ;  /* 0x000000ffff2e7224 */ /* 0x000fe200078e00ac */
[----:B------:R-:W-:Y:S01]  /*53d0*/  HMMA.16816.F32 R96, R4, R48, R28 ;  /* 0x000000300460723c */ /* 0x000fe2000000181c */
[----:B------:R-:W4:Y:S01]  /*53e0*/  LDSM.16.MT88.4 R28, [R238+0x4900] ;  /* 0x00490000ee1c783b */ /* 0x000f220000004200 */
[----:B------:R-:W-:-:S05]  /*53f0*/  IMAD.MOV.U32 R47, RZ, RZ, R171 ;  /* 0x000000ffff2f7224 */ /* 0x000fca00078e00ab */
[----:B------:R-:W-:Y:S01]  /*5400*/  IMAD.MOV.U32 R48, RZ, RZ, R126 ;  /* 0x000000ffff307224 */ /* 0x000fe200078e007e */
[----:B--2---:R-:W-:Y:S01]  /*5410*/  HMMA.16816.F32 R16, R8, R32, RZ ;  /* 0x000000200810723c */ /* 0x004fe200000018ff */
[----:B------:R-:W-:-:S06]  /*5420*/  IMAD.MOV.U32 R49, RZ, RZ, R125 ;  /* 0x000000ffff317224 */ /* 0x000fcc00078e007d */
[----:B------:R-:W-:Y:S01]  /*5430*/  IMAD.MOV.U32 R32, RZ, RZ, R102 ;  /* 0x000000ffff207224 */ /* 0x000fe200078e0066 */
[----:B---3--:R-:W-:Y:S01]  /*5440*/  HMMA.16816.F32 R104, R4, R40, R12 ;  /* 0x000000280468723c */ /* 0x008fe2000000180c */
[----:B------:R-:W-:-:S06]  /*5450*/  MOV R33, R101 ;  /* 0x0000006500217202 */ /* 0x000fcc0000000f00 */
[----:B------:R-:W-:Y:S01]  /*5460*/  MOV R40, R65 ;  /* 0x0000004100287202 */ /* 0x000fe20000000f00 */
[----:B------:R-:W-:Y:S01]  /*5470*/  HMMA.16816.F32 R12, R8, R34, RZ ;  /* 0x00000022080c723c */ /* 0x000fe200000018ff */
[----:B------:R-:W-:Y:S02]  /*5480*/  IMAD.MOV.U32 R41, RZ, RZ, R64 ;  /* 0x000000ffff297224 */ /* 0x000fe400078e0040 */
[----:B------:R-:W-:Y:S02]  /*5490*/  IMAD.MOV.U32 R64, RZ, RZ, R119 ;  /* 0x000000ffff407224 */ /* 0x000fe400078e0077 */
[----:B------:R-:W-:Y:S02]  /*54a0*/  IMAD.MOV.U32 R65, RZ, RZ, R118 ;  /* 0x000000ffff417224 */ /* 0x000fe400078e0076 */
[----:B------:R-:W-:Y:S01]  /*54b0*/  IMAD.MOV.U32 R35, RZ, RZ, R0 ;  /* 0x000000ffff237224 */ /* 0x000fe200078e0000 */
[----:B-1----:R-:W-:Y:S01]  /*54c0*/  HMMA.16816.F32 R172, R4, R24, R16 ;  /* 0x0000001804ac723c */ /* 0x002fe20000001810 */
[----:B------:R-:W1:Y:S01]  /*54d0*/  LDSM.16.MT88.4 R16, [R238+0x5100] ;  /* 0x00510000ee10783b */ /* 0x000e620000004200 */
[----:B------:R-:W-:-:S02]  /*54e0*/  FADD.FTZ R0, R110, R109 ;  /* 0x0000006d6e007221 */ /* 0x000fc40000010000 */
[----:B------:R-:W-:Y:S02]  /*54f0*/  IMAD.MOV.U32 R34, RZ, RZ, R100 ;  /* 0x000000ffff227224 */ /* 0x000fe400078e0064 */
[----:B------:R-:W-:Y:S02]  /*5500*/  FADD.FTZ R0, R108, R0 ;  /* 0x000000006c007221 */ /* 0x000fe40000010000 */
[----:B------:R-:W-:Y:S02]  /*5510*/  HMMA.16816.F32 R176, R4, R44, R20 ;  /* 0x0000002c04b0723c */ /* 0x000fe40000001814 */
[----:B------:R-:W-:-:S04]  /*5520*/  FADD.FTZ R0, R117, R0 ;  /* 0x0000000075007221 */ /* 0x000fc80000010000 */
[----:B------:R-:W-:Y:S01]  /*5530*/  FADD.FTZ R0, R116, R0 ;  /* 0x0000000074007221 */ /* 0x000fe20000010000 */
[----:B------:R-:W-:Y:S01]  /*5540*/  MOV R44, R170 ;  /* 0x000000aa002c7202 */ /* 0x000fe20000000f00 */
[----:B------:R-:W-:Y:S01]  /*5550*/  HMMA.16816.F32 R20, R8, R62, RZ ;  /* 0x0000003e0814723c */ /* 0x000fe200000018ff */
[----:B------:R-:W-:Y:S02]  /*5560*/  IMAD.MOV.U32 R45, RZ, RZ, R169 ;  /* 0x000000ffff2d7224 */ /* 0x000fe400078e00a9 */
[----:B------:R-:W-:Y:S02]  /*5570*/  FADD.FTZ R24, R124, R0 ;  /* 0x000000007c187221 */ /* 0x000fe40000010000 */
[----:B------:R-:W-:Y:S01]  /*5580*/  FADD.FTZ R0, R77, R76 ;  /* 0x0000004c4d007221 */ /* 0x000fe20000010000 */
[----:B------:R-:W-:Y:S01]  /*5590*/  MOV R76, R34 ;  /* 0x00000022004c7202 */ /* 0x000fe20000000f00 */
[----:B------:R-:W-:Y:S01]  /*55a0*/  IMAD.MOV.U32 R63, RZ, RZ, R37 ;  /* 0x000000ffff3f7224 */ /* 0x000fe200078e0025 */
[----:B------:R-:W-:Y:S01]  /*55b0*/  MOV R62, R36 ;  /* 0x00000024003e7202 */ /* 0x000fe20000000f00 */
[----:B------:R-:W-:Y:S01]  /*55c0*/  IMAD.MOV.U32 R37, RZ, RZ, R122 ;  /* 0x000000ffff257224 */ /* 0x000fe200078e007a */
[----:B------:R-:W-:Y:S01]  /*55d0*/  MOV R36, R123 ;  /* 0x0000007b00247202 */ /* 0x000fe20000000f00 */
[----:B------:R-:W-:Y:S01]  /*55e0*/  FADD.FTZ R0, R78, R0 ;  /* 0x000000004e007221 */ /* 0x000fe20000010000 */
[----:B------:R-:W-:Y:S01]  /*55f0*/  HMMA.16816.F32 R120, R4, R26, R12 ;  /* 0x0000001a0478723c */ /* 0x000fe2000000180c */
[----:B------:R-:W-:-:S02]  /*5600*/  IMAD.MOV.U32 R78, RZ, RZ, R32 ;  /* 0x000000ffff4e7224 */ /* 0x000fc400078e0020 */
[----:B------:R-:W-:Y:S01]  /*5610*/  IMAD.MOV.U32 R32, RZ, RZ, R62 ;  /* 0x000000ffff207224 */ /* 0x000fe200078e003e */
[----:B------:R-:W-:Y:S01]  /*5620*/  MOV R62, R40 ;  /* 0x00000028003e7202 */ /* 0x000fe20000000f00 */
[----:B------:R-:W-:Y:S02]  /*5630*/  IMAD.MOV.U32 R77, RZ, RZ, R35 ;  /* 0x000000ffff4d7224 */ /* 0x000fe400078e0023 */
[----:B------:R-:W-:Y:S01]  /*5640*/  FADD.FTZ R24, R128, R24 ;  /* 0x0000001880187221 */ /* 0x000fe20000010000 */
[----:B----4-:R-:W-:Y:S08]  /*5650*/  HMMA.16816.F32 R12, R8, R28, RZ ;  /* 0x0000001c080c723c */ /* 0x010ff000000018ff */
[----:B------:R-:W-:Y:S01]  /*5660*/  HMMA.16816.F32 R100, R4, R42, R20 ;  /* 0x0000002a0464723c */ /* 0x000fe20000001814 */
[----:B------:R-:W2:Y:S01]  /*5670*/  LDSM.16.MT88.4 R20, [R241+0x4900] ;  /* 0x00490000f114783b */ /* 0x000ea20000004200 */
[----:B------:R-:W-:-:S02]  /*5680*/  IMAD.MOV.U32 R34, RZ, RZ, R36 ;  /* 0x000000ffff227224 */ /* 0x000fc400078e0024 */
[----:B------:R-:W-:Y:S11]  /*5690*/  IMAD.MOV.U32 R40, RZ, RZ, R58 ;  /* 0x000000ffff287224 */ /* 0x000ff600078e003a */
[----:B------:R-:W-:Y:S01]  /*56a0*/  @!UPT UIADD3 URZ, URZ, URZ, URZ ;  /* 0x0000003f3f3ff290 */ /* 0x000fe2000fffe03f */
[----:B-1----:R-:W-:Y:S01]  /*56b0*/  HMMA.16816.F32 R108, R4, R16, R12 ;  /* 0x00000010046c723c */ /* 0x002fe2000000180c */
[----:B------:R-:W-:Y:S01]  /*56c0*/  MOV R35, R37 ;  /* 0x0000002500237202 */ /* 0x000fe20000000f00 */
[----:B------:R-:W-:Y:S01]  /*56d0*/  IMAD.MOV.U32 R28, RZ, RZ, R155 ;  /* 0x000000ffff1c7224 */ /* 0x000fe200078e009b */
[----:B------:R-:W-:Y:S02]  /*56e0*/  MOV R36, R147 ;  /* 0x0000009300247202 */ /* 0x000fe40000000f00 */
[----:B------:R-:W-:Y:S01]  /*56f0*/  MOV R29, R154 ;  /* 0x0000009a001d7202 */ /* 0x000fe20000000f00 */
[----:B------:R-:W-:Y:S02]  /*5700*/  IMAD.MOV.U32 R43, RZ, RZ, R65 ;  /* 0x000000ffff2b7224 */ /* 0x000fe400078e0041 */
[----:B------:R-:W-:Y:S01]  /*5710*/  HMMA.16816.F32 R12, R8, R30, RZ ;  /* 0x0000001e080c723c */ /* 0x000fe200000018ff */
[----:B------:R-:W-:Y:S01]  /*5720*/  MOV R42, R64 ;  /* 0x00000040002a7202 */ /* 0x000fe20000000f00 */
[----:B------:R-:W-:Y:S11]  /*5730*/  IMAD.MOV.U32 R58, RZ, RZ, R161 ;  /* 0x000000ffff3a7224 */ /* 0x000ff600078e00a1 */
[----:B------:R-:W-:Y:S11]  /*5740*/  @!UPT UIADD3 URZ, URZ, URZ, URZ ;  /* 0x0000003f3f3ff290 */ /* 0x000ff6000fffe03f */
[----:B------:R-:W-:Y:S01]  /*5750*/  HMMA.16816.F32 R116, R4, R18, R12 ;  /* 0x000000120474723c */ /* 0x000fe2000000180c */
[----:B------:R-:W1:Y:S01]  /*5760*/  LDSM.16.MT88.4 R16, [R241+0x5100] ;  /* 0x00510000f110783b */ /* 0x000e620000004200 */
[----:B------:R-:W-:Y:S02]  /*5770*/  IMAD.MOV.U32 R37, RZ, RZ, R146 ;  /* 0x000000ffff257224 */ /* 0x000fe400078e0092 */
[----:B------:R-:W-:Y:S01]  /*5780*/  IMAD.MOV.U32 R30, RZ, RZ, R153 ;  /* 0x000000ffff1e7224 */ /* 0x000fe200078e0099 */
[----:B------:R-:W-:Y:S01]  /*5790*/  MOV R65, R134 ;  /* 0x0000008600417202 */ /* 0x000fe20000000f00 */
[----:B------:R-:W-:Y:S01]  /*57a0*/  IMAD.MOV.U32 R31, RZ, RZ, R152 ;  /* 0x000000ffff1f7224 */ /* 0x000fe200078e0098 */
[----:B------:R3:W5:Y:S01]  /*57b0*/  LDL.LU R161, [R1+0x74] ;  /* 0x0000740001a17983 */ /* 0x0007620000300800 */
[----:B--2---:R-:W-:Y:S03]  /*57c0*/  HMMA.16816.F32 R12, R8, R20, RZ ;  /* 0x00000014080c723c */ /* 0x004fe600000018ff */
[----:B------:R-:W-:Y:S04]  /*57d0*/  LDSM.16.MT88.4 R152, [R237+0x1100] ;  /* 0x00110000ed98783b */ /* 0x000fe80000004200 */
[----:B------:R-:W-:Y:S01]  /*57e0*/  FADD.FTZ R20, R79, R0 ;  /* 0x000000004f147221 */ /* 0x000fe20000010000 */
[----:B------:R-:W-:Y:S01]  /*57f0*/  MOV R79, R33 ;  /* 0x00000021004f7202 */ /* 0x000fe20000000f00 */
[----:B------:R-:W-:-:S02]  /*5800*/  IMAD.MOV.U32 R33, RZ, RZ, R63 ;  /* 0x000000ffff217224 */ /* 0x000fc400078e003f */
[----:B------:R-:W-:Y:S11]  /*5810*/  FFMA.FTZ R21, R89, c[0x0][0x2d0], -R3 ;  /* 0x0000b40059157a23 */ /* 0x000ff60000010803 */
[----:B------:R-:W-:Y:S02]  /*5820*/  @!UPT UIADD3 URZ, URZ, URZ, URZ ;  /* 0x0000003f3f3ff290 */ /* 0x000fe4000fffe03f */
[----:B-1----:R-:W-:Y:S01]  /*5830*/  HMMA.16816.F32 R168, R4, R16, R12 ;  /* 0x0000001004a8723c */ /* 0x002fe2000000180c */
[----:B------:R-:W-:Y:S02]  /*5840*/  FFMA.FTZ R0, R84, c[0x0][0x2d0], -R2 ;  /* 0x0000b40054007a23 */ /* 0x000fe40000010802 */
[----:B------:R-:W-:Y:S02]  /*5850*/  IMAD.MOV.U32 R63, RZ, RZ, R41 ;  /* 0x000000ffff3f7224 */ /* 0x000fe400078e0029 */
[----:B------:R-:W-:Y:S01]  /*5860*/  IMAD.MOV.U32 R89, RZ, RZ, R33 ;  /* 0x000000ffff597224 */ /* 0x000fe200078e0021 */
[----:B------:R-:W-:Y:S02]  /*5870*/  MUFU.EX2 R21, R21 ;  /* 0x0000001500157308 */ /* 0x000fe40000000800 */
[----:B------:R-:W-:Y:S01]  /*5880*/  HMMA.16816.F32 R12, R8, R22, RZ ;  /* 0x00000016080c723c */ /* 0x000fe200000018ff */
[----:B------:R-:W-:Y:S01]  /*5890*/  IMAD.MOV.U32 R33, RZ, RZ, R39 ;  /* 0x000000ffff217224 */ /* 0x000fe200078e0027 */
[----:B------:R-:W-:-:S05]  /*58a0*/  MOV R41, R59 ;  /* 0x0000003b00297202 */ /* 0x000fca0000000f00 */
[--C-:B------:R-:W-:Y:S02]  /*58b0*/  FFMA.FTZ R22, R90, c[0x0][0x2d0], -R3.reuse ;  /* 0x0000b4005a167a23 */ /* 0x100fe40000010803 */
[--C-:B------:R-:W-:Y:S11]  /*58c0*/  FFMA.FTZ R23, R91, c[0x0][0x2d0], -R3.reuse ;  /* 0x0000b4005b177a23 */ /* 0x100ff60000010803 */
[----:B------:R-:W-:Y:S04]  /*58d0*/  @!UPT UIADD3 URZ, URZ, URZ, URZ ;  /* 0x0000003f3f3ff290 */ /* 0x000fe8000fffe03f */
[----:B------:R-:W-:Y:S01]  /*58e0*/  HMMA.16816.F32 R124, R4, R18, R12 ;  /* 0x00000012047c723c */ /* 0x000fe2000000180c */
[----:B------:R-:W1:Y:S01]  /*58f0*/  LDSM.16.MT88.4 R12, [R240+0x4900] ;  /* 0x00490000f00c783b */ /* 0x000e620000004200 */
[----:B------:R-:W-:Y:S01]  /*5900*/  MOV R39, R144 ;  /* 0x0000009000277202 */ /* 0x000fe20000000f00 */
[----:B------:R-:W-:-:S05]  /*5910*/  FFMA.FTZ R3, R87, c[0x0][0x2d0], -R3 ;  /* 0x0000b40057037a23 */ /* 0x000fca0000010803 */
[C---:B-1----:R-:W-:Y:S08]  /*5920*/  HMMA.16816.F32 R16, R8.reuse, R12, RZ ;  /* 0x0000000c0810723c */ /* 0x042ff000000018ff */
[----:B------:R-:W-:Y:S01]  /*5930*/  HMMA.16816.F32 R8, R8, R14, RZ ;  /* 0x0000000e0808723c */ /* 0x000fe200000018ff */
[----:B------:R-:W1:Y:S01]  /*5940*/  LDSM.16.MT88.4 R12, [R240+0x5100] ;  /* 0x00510000f00c783b */ /* 0x000e620000004200 */
[----:B------:R-:W-:Y:S01]  /*5950*/  IMAD.MOV.U32 R90, RZ, RZ, R62 ;  /* 0x000000ffff5a7224 */ /* 0x000fe200078e003e */
[----:B------:R-:W-:Y:S01]  /*5960*/  MOV R91, R63 ;  /* 0x0000003f005b7202 */ /* 0x000fe20000000f00 */
[----:B------:R-:W-:Y:S11]  /*5970*/  IMAD.MOV.U32 R62, RZ, RZ, R40 ;  /* 0x000000ffff3e7224 */ /* 0x000ff600078e0028 */
[----:B------:R-:W-:Y:S01]  /*5980*/  @!UPT UIADD3 URZ, URZ, URZ, URZ ;  /* 0x0000003f3f3ff290 */ /* 0x000fe2000fffe03f */
[C---:B-1----:R-:W-:Y:S08]  /*5990*/  HMMA.16816.F32 R16, R4.reuse, R12, R16 ;  /* 0x0000000c0410723c */ /* 0x042ff00000001810 */
[----:B------:R-:W-:Y:S07]  /*59a0*/  HMMA.16816.F32 R12, R4, R14, R8 ;  /* 0x0000000e040c723c */ /* 0x000fee0000001808 */
[----:B------:R-:W-:Y:S01]  /*59b0*/  FFMA.FTZ R4, R88, c[0x0][0x2d0], -R2 ;  /* 0x0000b40058047a23 */ /* 0x000fe20000010802 */
[----:B------:R-:W-:-:S02]  /*59c0*/  MOV R88, R32 ;  /* 0x0000002000587202 */ /* 0x000fc40000000f00 */
[----:B------:R-:W-:Y:S01]  /*59d0*/  MOV R32, R38 ;  /* 0x0000002600207202 */ /* 0x000fe20000000f00 */
[----:B------:R-:W-:Y:S02]  /*59e0*/  IMAD.MOV.U32 R38, RZ, RZ, R145 ;  /* 0x000000ffff267224 */ /* 0x000fe400078e0091 */
[----:B------:R-:W1:Y:S01]  /*59f0*/  LDSM.16.MT88.4 R144, [R238+0x1100] ;  /* 0x00110000ee90783b */ /* 0x000e620000004200 */
[----:B------:R2:W-:Y:S08]  /*5a00*/  MUFU.EX2 R7, R0 ;  /* 0x0000000000077308 */ /* 0x0005f00000000800 */
[----:B------:R-:W-:Y:S01]  /*5a10*/  MUFU.EX2 R8, R22 ;  /* 0x0000001600087308 */ /* 0x000fe20000000800 */
[----:B--2---:R-:W-:-:S02]  /*5a20*/  FFMA.FTZ R0, R86, c[0x0][0x2d0], -R2 ;  /* 0x0000b40056007a23 */ /* 0x004fc40000010802 */
[----:B------:R-:W-:-:S05]  /*5a30*/  FFMA.FTZ R2, R85, c[0x0][0x2d0], -R2 ;  /* 0x0000b40055027a23 */ /* 0x000fca0000010802 */
[----:B------:R-:W-:Y:S08]  /*5a40*/  MUFU.EX2 R5, R4 ;  /* 0x0000000400057308 */ /* 0x000ff00000000800 */
[----:B------:R-:W2:Y:S08]  /*5a50*/  MUFU.EX2 R9, R23 ;  /* 0x0000001700097308 */ /* 0x000eb00000000800 */
[----:B------:R4:W1:Y:S08]  /*5a60*/  MUFU.EX2 R22, R3 ;  /* 0x0000000300167308 */ /* 0x0008700000000800 */
[----:B------:R-:W1:Y:S08]  /*5a70*/  MUFU.EX2 R6, R0 ;  /* 0x0000000000067308 */ /* 0x000e700000000800 */
[----:B------:R-:W3:Y:S01]  /*5a80*/  MUFU.EX2 R4, R2 ;  /* 0x0000000200047308 */ /* 0x000ee20000000800 */
[----:B------:R-:W-:-:S02]  /*5a90*/  IMAD.MOV.U32 R63, RZ, RZ, R41 ;  /* 0x000000ffff3f7224 */ /* 0x000fc400078e0029 */
[----:B------:R-:W-:Y:S02]  /*5aa0*/  IMAD.MOV.U32 R40, RZ, RZ, R66 ;  /* 0x000000ffff287224 */ /* 0x000fe400078e0042 */
[----:B------:R-:W-:Y:S01]  /*5ab0*/  IMAD.MOV.U32 R41, RZ, RZ, R67 ;  /* 0x000000ffff297224 */ /* 0x000fe200078e0043 */
[----:B------:R-:W-:Y:S01]  /*5ac0*/  MOV R67, R130 ;  /* 0x0000008200437202 */ /* 0x000fe20000000f00 */
[----:B------:R-:W-:Y:S01]  /*5ad0*/  IMAD.MOV.U32 R66, RZ, RZ, R131 ;  /* 0x000000ffff427224 */ /* 0x000fe200078e0083 */
[----:B--2---:R-:W-:Y:S01]  /*5ae0*/  F2FP.PACK_AB R128, R8, R9 ;  /* 0x000000090880723e */ /* 0x004fe200000000ff */
[----:B----4-:R-:W-:Y:S01]  /*5af0*/  FADD.FTZ R3, R129, R24 ;  /* 0x0000001881037221 */ /* 0x010fe20000010000 */
[----:B-1----:R-:W-:Y:S02]  /*5b00*/  F2FP.PACK_AB R130, R22, R21 ;  /* 0x000000151682723e */ /* 0x002fe400000000ff */
[----:B------:R-:W-:Y:S02]  /*5b10*/  F2FP.PACK_AB R129, R6, R7 ;  /* 0x000000070681723e */ /* 0x000fe400000000ff */
[----:B---3--:R-:W-:-:S07]  /*5b20*/  F2FP.PACK_AB R131, R4, R5 ;  /* 0x000000050483723e */ /* 0x008fce00000000ff */
[C---:B------:R-:W-:Y:S08]  /*5b30*/  HMMA.16816.F32 R148, R128.reuse, R144, R148 ;  /* 0x000000908094723c */ /* 0x040ff00000001894 */
[C---:B------:R-:W-:Y:S01]  /*5b40*/  HMMA.16816.F32 R144, R128.reuse, R146, R136 ;  /* 0x000000928090723c */ /* 0x040fe20000001888 */
[----:B------:R-:W1:Y:S07]  /*5b50*/  LDSM.16.MT88.4 R136, [R241+0x1100] ;  /* 0x00110000f188783b */ /* 0x000e6e0000004200 */
[C---:B------:R-:W-:Y:S08]  /*5b60*/  HMMA.16816.F32 R156, R128.reuse, R152, R156 ;  /* 0x00000098809c723c */ /* 0x040ff0000000189c */
[C---:B------:R-:W-:Y:S01]  /*5b70*/  HMMA.16816.F32 R152, R128.reuse, R154, R32 ;  /* 0x0000009a8098723c */ /* 0x040fe20000001820 */
[----:B------:R-:W2:Y:S07]  /*5b80*/  LDSM.16.MT88.4 R32, [R240+0x1100] ;  /* 0x00110000f020783b */ /* 0x000eae0000004200 */
[C---:B-1----:R-:W-:Y:S08]  /*5b90*/  HMMA.16816.F32 R140, R128.reuse, R136, R140 ;  /* 0x00000088808c723c */ /* 0x042ff0000000188c */
[C---:B------:R-:W-:Y:S08]  /*5ba0*/  HMMA.16816.F32 R136, R128.reuse, R138, R28 ;  /* 0x0000008a8088723c */ /* 0x040ff0000000181c */
[C---:B--2---:R-:W-:Y:S01]  /*5bb0*/  HMMA.16816.F32 R28, R128.reuse, R32, R40 ;  /* 0x00000020801c723c */ /* 0x044fe20000001828 */
[----:B------:R-:W1:Y:S07]  /*5bc0*/  LDSM.16.MT88.4 R40, [R237+0x2900] ;  /* 0x00290000ed28783b */ /* 0x000e6e0000004200 */
[----:B------:R-:W-:Y:S01]  /*5bd0*/  HMMA.16816.F32 R32, R128, R34, R48 ;  /* 0x000000228020723c */ /* 0x000fe20000001830 */
[----:B------:R-:W2:Y:S01]  /*5be0*/  LDSM.16.MT88.4 R48, [R238+0x2900] ;  /* 0x00290000ee30783b */ /* 0x000ea20000004200 */
[----:B------:R-:W-:-:S02]  /*5bf0*/  IMAD.MOV.U32 R59, RZ, RZ, R160 ;  /* 0x000000ffff3b7224 */ /* 0x000fc400078e00a0 */
[----:B------:R-:W-:Y:S01]  /*5c00*/  IMAD.MOV.U32 R64, RZ, RZ, R135 ;  /* 0x000000ffff407224 */ /* 0x000fe200078e0087 */
[----:B------:R3:W5:Y:S03]  /*5c10*/  LDL.LU R160, [R1+0x70] ;  /* 0x0000700001a07983 */ /* 0x0007660000300800 */
[C---:B-1----:R-:W-:Y:S08]  /*5c20*/  HMMA.16816.F32 R36, R128.reuse, R40, R36 ;  /* 0x000000288024723c */ /* 0x042ff00000001824 */
[C---:B------:R-:W-:Y:S08]  /*5c30*/  HMMA.16816.F32 R40, R128.reuse, R42, R44 ;  /* 0x0000002a8028723c */ /* 0x040ff0000000182c */
[C---:B--2---:R-:W-:Y:S01]  /*5c40*/  HMMA.16816.F32 R44, R128.reuse, R48, R56 ;  /* 0x00000030802c723c */ /* 0x044fe20000001838 */
[----:B------:R-:W1:Y:S07]  /*5c50*/  LDSM.16.MT88.4 R56, [R241+0x2900] ;  /* 0x00290000f138783b */ /* 0x000e6e0000004200 */
[----:B------:R-:W-:Y:S01]  /*5c60*/  HMMA.16816.F32 R48, R128, R50, R64 ;  /* 0x000000328030723c */ /* 0x000fe20000001840 */
[----:B------:R-:W2:Y:S01]  /*5c70*/  LDSM.16.MT88.4 R64, [R240+0x2900] ;  /* 0x00290000f040783b */ /* 0x000ea20000004200 */
[----:B------:R-:W-:-:S04]  /*5c80*/  FADD.FTZ R0, R80, R20 ;  /* 0x0000001450007221 */ /* 0x000fc80000010000 */
[----:B------:R-:W-:-:S04]  /*5c90*/  FADD.FTZ R0, R81, R0 ;  /* 0x0000000051007221 */ /* 0x000fc80000010000 */
[----:B------:R-:W-:-:S04]  /*5ca0*/  FADD.FTZ R2, R83, R0 ;  /* 0x0000000053027221 */ /* 0x000fc80000010000 */
[----:B------:R-:W-:Y:S02]  /*5cb0*/  FADD.FTZ R2, R82, R2 ;  /* 0x0000000252027221 */ /* 0x000fe40000010000 */
[----:B------:R-:W-:Y:S01]  /*5cc0*/  LDSM.16.MT88.4 R80, [R238+0x4100] ;  /* 0x00410000ee50783b */ /* 0x000fe20000004200 */
[C---:B-1----:R-:W-:Y:S08]  /*5cd0*/  HMMA.16816.F32 R52, R128.reuse, R56, R52 ;  /* 0x000000388034723c */ /* 0x042ff00000001834 */
[C---:B------:R-:W-:Y:S08]  /*5ce0*/  HMMA.16816.F32 R56, R128.reuse, R58, R60 ;  /* 0x0000003a8038723c */ /* 0x040ff0000000183c */
[C---:B--2---:R-:W-:Y:S01]  /*5cf0*/  HMMA.16816.F32 R60, R128.reuse, R64, R72 ;  /* 0x00000040803c723c */ /* 0x044fe20000001848 */
[----:B------:R-:W1:Y:S07]  /*5d00*/  LDSM.16.MT88.4 R72, [R237+0x4100] ;  /* 0x00410000ed48783b */ /* 0x000e6e0000004200 */
[C---:B------:R-:W-:Y:S08]  /*5d10*/  HMMA.16816.F32 R64, R128.reuse, R66, R68 ;  /* 0x000000428040723c */ /* 0x040ff00000001844 */
[C---:B-1----:R-:W-:Y:S01]  /*5d20*/  HMMA.16816.F32 R68, R128.reuse, R72, R88 ;  /* 0x000000488044723c */ /* 0x042fe20000001858 */
[----:B------:R-:W-:Y:S07]  /*5d30*/  LDSM.16.MT88.4 R88, [R241+0x4100] ;  /* 0x00410000f158783b */ /* 0x000fee0000004200 */
[C---:B------:R-:W-:Y:S08]  /*5d40*/  HMMA.16816.F32 R72, R128.reuse, R74, R76 ;  /* 0x0000004a8048723c */ /* 0x040ff0000000184c */
[C---:B------:R-:W-:Y:S01]  /*5d50*/  HMMA.16816.F32 R76, R128.reuse, R80, R96 ;  /* 0x00000050804c723c */ /* 0x040fe20000001860 */
[----:B------:R-:W1:Y:S07]  /*5d60*/  LDSM.16.MT88.4 R96, [R240+0x4100] ;  /* 0x00410000f060783b */ /* 0x000e6e0000004200 */
[C---:B------:R-:W-:Y:S08]  /*5d70*/  HMMA.16816.F32 R80, R128.reuse, R82, R92 ;  /* 0x000000528050723c */ /* 0x040ff0000000185c */
[----:B-1----:R-:W-:Y:S01]  /*5d80*/  HMMA.16816.F32 R92, R128, R96, R104 ;  /* 0x00000060805c723c */ /* 0x002fe20000001868 */
[----:B------:R-:W1:Y:S01]  /*5d90*/  LDSM.16.MT88.4 R104, [R237+0x5900] ;  /* 0x00590000ed68783b */ /* 0x000e620000004200 */
[----:B------:R-:W-:-:S06]  /*5da0*/  FADD.FTZ R0, R9, R3 ;  /* 0x0000000309007221 */ /* 0x000fcc0000010000 */
[C---:B------:R-:W-:Y:S01]  /*5db0*/  HMMA.16816.F32 R84, R128.reuse, R88, R176 ;  /* 0x000000588054723c */ /* 0x040fe200000018b0 */
[----:B------:R-:W-:Y:S02]  /*5dc0*/  FADD.FTZ R0, R8, R0 ;  /* 0x0000000008007221 */ /* 0x000fe40000010000 */
[----:B------:R-:W-:Y:S05]  /*5dd0*/  LDSM.16.MT88.4 R8, [R240+0x5900] ;  /* 0x00590000f008783b */ /* 0x000fea0000004200 */
[C---:B------:R-:W-:Y:S01]  /*5de0*/  HMMA.16816.F32 R88, R128.reuse, R90, R112 ;  /* 0x0000005a8058723c */ /* 0x040fe20000001870 */
[----:B------:R-:W2:Y:S07]  /*5df0*/  LDSM.16.MT88.4 R112, [R238+0x5900] ;  /* 0x00590000ee70783b */ /* 0x000eae0000004200 */
[----:B------:R-:W-:Y:S01]  /*5e00*/  HMMA.16816.F32 R96, R128, R98, R100 ;  /* 0x000000628060723c */ /* 0x000fe20000001864 */
[----:B------:R-:W-:-:S07]  /*5e10*/  FADD.FTZ R7, R7, R2 ;  /* 0x0000000207077221 */ /* 0x000fce0000010000 */
[C---:B-1----:R-:W-:Y:S08]  /*5e20*/  HMMA.16816.F32 R100, R128.reuse, R104, R172 ;  /* 0x000000688064723c */ /* 0x042ff000000018ac */
[----:B------:R-:W-:Y:S01]  /*5e30*/  HMMA.16816.F32 R104, R128, R106, R120 ;  /* 0x0000006a8068723c */ /* 0x000fe20000001878 */
[----:B------:R-:W1:Y:S01]  /*5e40*/  LDSM.16.MT88.4 R120, [R241+0x5900] ;  /* 0x00590000f178783b */ /* 0x000e620000004200 */
[----:B------:R-:W-:-:S02]  /*5e50*/  FADD.FTZ R6, R6, R7 ;  /* 0x0000000706067221 */ /* 0x000fc40000010000 */
[----:B------:R-:W-:Y:S02]  /*5e60*/  FADD.FTZ R0, R21, R0 ;  /* 0x0000000015007221 */ /* 0x000fe40000010000 */
[----:B------:R-:W-:Y:S02]  /*5e70*/  FADD.FTZ R5, R5, R6 ;  /* 0x0000000605057221 */ /* 0x000fe40000010000 */
[----:B------:R-:W-:Y:S02]  /*5e80*/  FADD.FTZ R2, R22, R0 ;  /* 0x0000000016027221 */ /* 0x000fe40000010000 */
[----:B------:R-:W-:Y:S01]  /*5e90*/  FADD.FTZ R0, R4, R5 ;  /* 0x0000000504007221 */ /* 0x000fe20000010000 */
[----:B------:R-:W-:Y:S02]  /*5ea0*/  UIMAD.WIDE.U32 UR28, UR26, UR4, URZ ;  /* 0x000000041a1c72a5 */ /* 0x000fe4000f8e003f */
[----:B------:R3:W-:Y:S04]  /*5eb0*/  STL [R1+0x44], R2 ;  /* 0x0000440201007387 */ /* 0x0007e80000100800 */
[----:B------:R3:W-:Y:S01]  /*5ec0*/  STL [R1+0x4c], R0 ;  /* 0x00004c0001007387 */ /* 0x0007e20000100800 */
[----:B------:R-:W-:Y:S01]  /*5ed0*/  PLOP3.LUT P0, PT, PT, PT, UP6, 0x40, 0x0 ;  /* 0x000000000000781c */ /* 0x000fe20003f0e868 */
[----:B------:R-:W-:-:S02]  /*5ee0*/  @UP5 UMOV UR27, UR29 ;  /* 0x0000001d001b5c82 */ /* 0x000fc40008000000 */
[----:B------:R-:W-:Y:S01]  /*5ef0*/  @UP5 USHF.R.U32.HI UR26, URZ, UR5, UR27 ;  /* 0x000000053f1a5299 */ /* 0x000fe2000801161b */
[----:B--2---:R-:W-:Y:S03]  /*5f00*/  HMMA.16816.F32 R108, R128, R112, R108 ;  /* 0x00000070806c723c */ /* 0x004fe6000000186c */
[----:B------:R-:W-:-:S03]  /*5f10*/  UIADD3 UR4, UR25, UR26, URZ ;  /* 0x0000001a19047290 */ /* 0x000fc6000fffe03f */
[----:B------:R-:W-:Y:S02]  /*5f20*/  ULDC UR25, c[0x0][0x328] ;  /* 0x0000ca0000197ab9 */ /* 0x000fe40000000800 */
[----:B------:R-:W-:Y:S01]  /*5f30*/  HMMA.16816.F32 R112, R128, R114, R116 ;  /* 0x000000728070723c */ /* 0x000fe20000001874 */
[----:B------:R-:W-:Y:S02]  /*5f40*/  UIADD3 UR24, UR24, -0x2, URZ ;  /* 0xfffffffe18187890 */ /* 0x000fe4000fffe03f */
[----:B------:R-:W-:-:S05]  /*5f50*/  UIADD3 UR25, UR4, UR25, URZ ;  /* 0x0000001904197290 */ /* 0x000fca000fffe03f */
[C---:B-1----:R-:W-:Y:S08]  /*5f60*/  HMMA.16816.F32 R116, R128.reuse, R120, R168 ;  /* 0x000000788074723c */ /* 0x042ff000000018a8 */
[C---:B------:R-:W-:Y:S08]  /*5f70*/  HMMA.16816.F32 R120, R128.reuse, R122, R124 ;  /* 0x0000007a8078723c */ /* 0x040ff0000000187c */
[C---:B------:R-:W-:Y:S08]  /*5f80*/  HMMA.16816.F32 R124, R128.reuse, R8, R16 ;  /* 0x00000008807c723c */ /* 0x040ff00000001810 */
[----:B------:R-:W-:Y:S01]  /*5f90*/  HMMA.16816.F32 R128, R128, R10, R12 ;  /* 0x0000000a8080723c */ /* 0x000fe2000000180c */
[----:B------:R-:W-:Y:S07]  /*5fa0*/  @P0 BRA `(.L_x_402) ;  /* 0x0000018000000947 */ /* 0x000fee0003800000 */
[----:B---3--:R-:W-:Y:S01]  /*5fb0*/  ISETP.LT.AND P0, PT, RZ, UR4, PT ;  /* 0x00000004ff007c0c */ /* 0x008fe2000bf01270 */
[----:B------:R-:W-:-:S12]  /*5fc0*/  UIADD3 UR26, UR4, -0x1, URZ ;  /* 0xffffffff041a7890 */ /* 0x000fd8000fffe03f */
[----:B------:R-:W-:Y:S05]  /*5fd0*/  @P0 BRA `(.L_x_403) ;  /* 0x000000a000000947 */ /* 0x000fea0003800000 */
[----:B------:R-:W-:Y:S02]  /*5fe0*/  UMOV UR26, 0x1 ;  /* 0x00000001001a7882 */ /* 0x000fe40000000000 */
        /* <DEDUP_REMOVED lines=9> */
.L_x_403:
[----:B------:R-:W-:Y:S02]  /*6080*/  UMOV UR5, 0x1 ;  /* 0x0000000100057882 */ /* 0x000fe40000000000 */
[----:B------:R-:W-:Y:S02]  /*6090*/  ULDC UR4, c[0x0][0x32c] ;  /* 0x0000cb0000047ab9 */ /* 0x000fe40000000800 */
[----:B------:R-:W-:-:S03]  /*60a0*/  UISETP.NE.AND UP0, UPT, UR5, UR4, UPT ;  /* 0x000000040500728c */ /* 0x000fc6000bf05270 */
[----:B------:R-:W-:Y:S02]  /*60b0*/  ULDC.64 UR4, c[0x0][0x330] ;  /* 0x0000cc0000047ab9 */ /* 0x000fe40000000a00 */
[----:B------:R-:W-:-:S07]  /*60c0*/  UIMAD.WIDE.U32 UR28, UR26, UR4, URZ ;  /* 0x000000041a1c72a5 */ /* 0x000fce000f8e003f */
[----:B------:R-:W-:Y:S02]  /*60d0*/  @UP0 UMOV UR27, UR29 ;  /* 0x0000001d001b0c82 */ /* 0x000fe40008000000 */
[----:B------:R-:W-:Y:S02]  /*60e0*/  @UP0 USHF.R.U32.HI UR26, URZ, UR5, UR27 ;  /* 0x000000053f1a0299 */ /* 0x000fe4000801161b */
.L_x_404:
[----:B------:R-:W-:Y:S02]  /*60f0*/  ULDC UR4, c[0x0][0x32c] ;  /* 0x0000cb0000047ab9 */ /* 0x000fe40000000800 */
[----:B------:R-:W-:-:S04]  /*6100*/  UIMAD UR4, UR26, UR4, UR4 ;  /* 0x000000041a0472a4 */ /* 0x000fc8000f8e0204 */
[----:B------:R-:W-:-:S04]  /*6110*/  UISETP.LT.AND UP0, UPT, UR25, UR4, UPT ;  /* 0x000000041900728c */ /* 0x000fc8000bf01270 */
[----:B------:R-:W-:-:S04]  /*6120*/  USEL UR25, UR25, UR4, UP0 ;  /* 0x0000000419197287 */ /* 0x000fc80008000000 */
.L_x_402:
[----:B---3--:R-:W-:-:S04]  /*6130*/  UIMAD.WIDE UR4, UR25, 0x2aaaaaab, URZ ;  /* 0x2aaaaaab190478a5 */ /* 0x008fc8000f8e023f */
[----:B------:R-:W-:-:S04]  /*6140*/  USHF.R.U32.HI UR4, URZ, 0x1f, UR5 ;  /* 0x0000001f3f047899 */ /* 0x000fc80008011605 */
[----:B------:R-:W-:-:S04]  /*6150*/  ULEA.HI.SX32 UR4, UR5, UR4, 0x1d ;  /* 0x0000000405047291 */ /* 0x000fc8000f8fea3f */
[----:B------:R-:W-:-:S04]  /*6160*/  UISETP.LT.AND UP0, UPT, UR8, UR4, UPT ;  /* 0x000000040800728c */ /* 0x000fc8000bf01270 */
[----:B------:R-:W-:-:S04]  /*6170*/  USEL UR4, UR8, UR4, !UP0 ;  /* 0x0000000408047287 */ /* 0x000fc8000c000000 */
[----:B------:R-:W-:-:S06]  /*6180*/  UISETP.GE.AND UP0, UPT, UR24, UR4, UPT ;  /* 0x000000041800728c */ /* 0x000fcc000bf06270 */
[----:B------:R-:W-:-:S13]  /*6190*/  PLOP3.LUT P0, PT, PT, PT, UP0, 0x40, 0x0 ;  /* 0x000000000000781c */ /* 0x000fda0003f0e808 */
[----:B------:R-:W-:Y:S05]  /*61a0*/  @P0 BRA `(.L_x_405) ;  /* 0x00003cc000000947 */ /* 0x000fea0003800000 */
[----:B------:R-:W2:Y:S04]  /*61b0*/  LDL R3, [R1+0x30] ;  /* 0x0000300001037983 */ /* 0x000ea80000100800 */
[----:B------:R-:W2:Y:S04]  /*61c0*/  LDL R4, [R1+0x6c] ;  /* 0x00006c0001047983 */ /* 0x000ea80000100800 */
[----:B------:R-:W3:Y:S04]  /*61d0*/  LDL R2, [R1+0x68] ;  /* 0x0000680001027983 */ /* 0x000ee80000100800 */
[----:B------:R-:W3:Y:S01]  /*61e0*/  LDL R0, [R1+0x60] ;  /* 0x0000600001007983 */ /* 0x000ee20000100800 */
[----:B------:R-:W-:-:S02]  /*61f0*/  IMAD.MOV.U32 R135, RZ, RZ, R132 ;  /* 0x000000ffff877224 */ /* 0x000fc400078e0084 */
[----:B------:R-:W-:Y:S01]  /*6200*/  IMAD.MOV.U32 R134, RZ, RZ, R133 ;  /* 0x000000ffff867224 */ /* 0x000fe200078e0085 */
[----:B------:R-:W-:Y:S01]  /*6210*/  UMOV UR5, UR24 ;  /* 0x0000001800057c82 */ /* 0x000fe20008000000 */
[C---:B--2---:R-:W-:Y:S02]  /*6220*/  SHF.L.U64.HI R4, R3.reuse, 0x1, R4 ;  /* 0x0000000103047819 */ /* 0x044fe40000010204 */
[----:B------:R-:W-:-:S03]  /*6230*/  SHF.L.U32 R3, R3, 0x1, RZ ;  /* 0x0000000103037819 */ /* 0x000fc600000006ff */
[----:B------:R1:W-:Y:S01]  /*6240*/  STL [R1+0x1c], R4 ;  /* 0x00001c0401007387 */ /* 0x0003e20000100800 */
[C---:B---3--:R-:W-:Y:S01]  /*6250*/  SHF.L.U64.HI R2, R0.reuse, 0x1, R2 ;  /* 0x0000000100027819 */ /* 0x048fe20000010202 */
[----:B------:R-:W-:Y:S02]  /*6260*/  IMAD.SHL.U32 R0, R0, 0x2, RZ ;  /* 0x0000000200007824 */ /* 0x000fe400078e00ff */
[----:B------:R1:W-:Y:S04]  /*6270*/  STL [R1+0x64], R3 ;  /* 0x0000640301007387 */ /* 0x0003e80000100800 */
[----:B------:R1:W-:Y:S04]  /*6280*/  STL [R1+0x20], R2 ;  /* 0x0000200201007387 */ /* 0x0003e80000100800 */
[----:B------:R1:W-:Y:S02]  /*6290*/  STL [R1+0x2c], R0 ;  /* 0x00002c0001007387 */ /* 0x0003e40000100800 */
.L_x_418:
[----:B-1----:R-:W2:Y:S01]  /*62a0*/  LDL R2, [R1+0x4] ;  /* 0x0000040001027983 */ /* 0x002ea20000100800 */
[----:B------:R-:W-:Y:S04]  /*62b0*/  DEPBAR.LE SB0, 0x0 ;  /* 0x000080000000791a */ /* 0x000fe80000000000 */
[----:B------:R-:W3:Y:S01]  /*62c0*/  LDL R0, [R1] ;  /* 0x0000000001007983 */ /* 0x000ee20000100800 */
[----:B------:R-:W-:Y:S03]  /*62d0*/  UISETP.GT.AND UP0, UPT, UR8, UR5, UPT ;  /* 0x000000050800728c */ /* 0x000fe6000bf04270 */
[----:B------:R-:W-:Y:S03]  /*62e0*/  BAR.SYNC.DEFER_BLOCKING 0x0 ;  /* 0x0000000000007b1d */ /* 0x000fe60000010000 */
[----:B------:R-:W-:Y:S03]  /*62f0*/  PLOP3.LUT P0, PT, PT, PT, UP0, 0x80, 0x0 ;  /* 0x000000000000781c */ /* 0x000fe60003f0f008 */
[----:B------:R1:W4:Y:S04]  /*6300*/  LDSM.16.M88.4 R8, [R236+0x10100] ;  /* 0x01010000ec08783b */ /* 0x0003280000000200 */
[----:B------:R1:W1:Y:S04]  /*6310*/  LDSM.16.M88.4 R16, [R236+0x10900] ;  /* 0x01090000ec10783b */ /* 0x0002680000000200 */
[----:B------:R1:W1:Y:S04]  /*6320*/  LDSM.16.M88.4 R24, [R236+0x11100] ;  /* 0x01110000ec18783b */ /* 0x0002680000000200 */
[----:B------:R1:W1:Y:S04]  /*6330*/  LDSM.16.M88.4 R168, [R243] ;  /* 0x00000000f3a8783b */ /* 0x0002680000000200 */
[----:B--2---:R2:W1:Y:S04]  /*6340*/  LDSM.16.M88.4 R172, [R2] ;  /* 0x0000000002ac783b */ /* 0x0044680000000200 */
[----:B---3--:R2:W3:Y:S01]  /*6350*/  LDSM.16.M88.4 R176, [R0] ;  /* 0x0000000000b0783b */ /* 0x0084e20000000200 */
[----:B------:R-:W-:-:S05]  /*6360*/  @P0 BRA `(.L_x_406) ;  /* 0x000004b000000947 */ /* 0x000fca0003800000 */
[----:B----4-:R-:W4:Y:S01]  /*6370*/  LDL R4, [R1+0x28] ;  /* 0x0000280001047983 */ /* 0x010f220000100800 */
[----:B------:R-:W-:Y:S03]  /*6380*/  BSSY B0, `(.L_x_406) ;  /* 0x0000049000007945 */ /* 0x000fe60003800000 */
[----:B--2---:R-:W2:Y:S04]  /*6390*/  LDL R6, [R1+0x24] ;  /* 0x0000240001067983 */ /* 0x004ea80000100800 */
[----:B---3--:R-:W3:Y:S04]  /*63a0*/  LDL R23, [R1+0x30] ;  /* 0x0000300001177983 */ /* 0x008ee80000100800 */
[----:B------:R-:W2:Y:S04]  /*63b0*/  LDL R5, [R1+0x64] ;  /* 0x0000640001057983 */ /* 0x000ea80000100800 */
[----:B------:R-:W2:Y:S04]  /*63c0*/  LDL R22, [R1+0x1c] ;  /* 0x00001c0001167983 */ /* 0x000ea80000100800 */
[----:B------:R-:W2:Y:S04]  /*63d0*/  LDL R15, [R1+0x8] ;  /* 0x00000800010f7983 */ /* 0x000ea80000100800 */
[----:B------:R-:W2:Y:S04]  /*63e0*/  LDL R20, [R1+0x2c] ;  /* 0x00002c0001147983 */ /* 0x000ea80000100800 */
[----:B------:R-:W2:Y:S04]  /*63f0*/  LDL R7, [R1+0x20] ;  /* 0x0000200001077983 */ /* 0x000ea80000100800 */
[----:B------:R-:W2:Y:S04]  /*6400*/  LDL R12, [R1+0x38] ;  /* 0x00003800010c7983 */ /* 0x000ea80000100800 */
[----:B------:R-:W2:Y:S04]  /*6410*/  LDL R13, [R1+0x54] ;  /* 0x00005400010d7983 */ /* 0x000ea80000100800 */
[----:B------:R-:W2:Y:S04]  /*6420*/  LDL R14, [R1+0x34] ;  /* 0x00003400010e7983 */ /* 0x000ea80000100800 */
[----:B------:R-:W2:Y:S01]  /*6430*/  LDL R21, [R1+0x50] ;  /* 0x0000500001157983 */ /* 0x000ea20000100800 */
[----:B----4-:R-:W-:Y:S01]  /*6440*/  IMAD.WIDE.U32 R2, R4, c[0x0][0x208], RZ ;  /* 0x0000820004027a25 */ /* 0x010fe200078e00ff */
[----:B------:R-:W-:Y:S05]  /*6450*/  SHF.R.S32.HI R0, RZ, 0x1f, R4 ;  /* 0x0000001fff007819 */ /* 0x000fea0000011404 */
[----:B------:R-:W-:Y:S01]  /*6460*/  IMAD R0, R0, c[0x0][0x208], RZ ;  /* 0x0000820000007a24 */ /* 0x000fe200078e02ff */
[----:B---3--:R-:W-:Y:S03]  /*6470*/  ISETP.GE.AND P1, PT, R23, c[0x0][0x1d4], PT ;  /* 0x0000750017007a0c */ /* 0x008fe60003f26270 */
[----:B------:R-:W-:Y:S01]  /*6480*/  IMAD R0, R4, c[0x0][0x20c], R0 ;  /* 0x0000830004007a24 */ /* 0x000fe200078e0200 */
[----:B--2---:R-:W-:Y:S03]  /*6490*/  SHF.R.S32.HI R4, RZ, 0x1f, R6 ;  /* 0x0000001fff047819 */ /* 0x004fe60000011406 */
[----:B------:R-:W-:Y:S02]  /*64a0*/  IMAD.IADD R3, R3, 0x1, R0 ;  /* 0x0000000103037824 */ /* 0x000fe400078e0200 */
[----:B------:R-:W-:Y:S02]  /*64b0*/  IMAD R4, R4, c[0x0][0x218], RZ ;  /* 0x0000860004047a24 */ /* 0x000fe400078e02ff */
[C---:B------:R-:W-:Y:S04]  /*64c0*/  IMAD.WIDE.U32 R2, R6.reuse, c[0x0][0x218], R2 ;  /* 0x0000860006027a25 */ /* 0x040fe800078e0002 */
[----:B------:R-:W-:Y:S01]  /*64d0*/  IMAD R4, R6, c[0x0][0x21c], R4 ;  /* 0x0000870006047a24 */ /* 0x000fe200078e0204 */
[----:B------:R-:W-:Y:S04]  /*64e0*/  IADD3 R0, P0, R2, UR14, RZ ;  /* 0x0000000e02007c10 */ /* 0x000fe8000ff1e0ff */
[----:B------:R-:W-:Y:S02]  /*64f0*/  IADD3.X R3, R3, UR16, R4, P0, !PT ;  /* 0x0000001003037c10 */ /* 0x000fe400087fe404 */
[C---:B------:R-:W-:Y:S04]  /*6500*/  LEA R6, P0, R0.reuse, c[0x0][0x1f8], 0x1 ;  /* 0x00007e0000067a11 */ /* 0x040fe800078008ff */
[----:B------:R-:W-:Y:S02]  /*6510*/  LEA.HI.X R3, R0, c[0x0][0x1fc], R3, 0x1, P0 ;  /* 0x00007f0000037a11 */ /* 0x000fe400000f0c03 */
[----:B------:R-:W2:Y:S01]  /*6520*/  SHFL.IDX PT, R0, R6, RZ, 0x181f ;  /* 0x00181fff06007589 */ /* 0x000ea200000e0000 */
[----:B------:R-:W-:Y:S03]  /*6530*/  SHF.L.U64.HI R13, R12, 0x1, R13 ;  /* 0x000000010c0d7819 */ /* 0x000fe6000001020d */
[----:B------:R-:W3:Y:S01]  /*6540*/  SHFL.IDX PT, R2, R3, RZ, 0x181f ;  /* 0x00181fff03027589 */ /* 0x000ee200000e0000 */
[----:B--2---:R-:W-:Y:S05]  /*6550*/  IADD3 R4, P0, R0, R5, RZ ;  /* 0x0000000500047210 */ /* 0x004fea0007f1e0ff */
[----:B---3--:R-:W-:Y:S05]  /*6560*/  IMAD.X R5, R2, 0x1, R22, P0 ;  /* 0x0000000102057824 */ /* 0x008fea00000e0616 */
[----:B------:R-:W-:Y:S01]  /*6570*/  @!PT LDS RZ, [RZ] ;  /* 0x00000000fffff984 */ /* 0x000fe20000000800 */
[----:B------:R2:W-:Y:S02]  /*6580*/  LDGSTS.E.BYPASS.LTC128B.128 [R15+0x100], [R4.64], !P1 ;  /* 0x00100000040f7fae */ /* 0x0005e4000c901d56 */
[----:B--2---:R-:W-:Y:S02]  /*6590*/  IADD3 R4, P0, R0, R20, RZ ;  /* 0x0000001400047210 */ /* 0x004fe40007f1e0ff */
[----:B------:R-:W2:Y:S03]  /*65a0*/  S2R R20, SR_TID.X ;  /* 0x0000000000147919 */ /* 0x000ea60000002100 */
[----:B------:R-:W-:Y:S02]  /*65b0*/  IMAD.X R5, R2, 0x1, R7, P0 ;  /* 0x0000000102057824 */ /* 0x000fe400000e0607 */
[----:B------:R-:W-:Y:S02]  /*65c0*/  IMAD.SHL.U32 R7, R12, 0x2, RZ ;  /* 0x000000020c077824 */ /* 0x000fe400078e00ff */
[C---:B------:R-:W-:Y:S01]  /*65d0*/  IMAD.SHL.U32 R12, R14.reuse, 0x2, RZ ;  /* 0x000000020e0c7824 */ /* 0x040fe200078e00ff */
[----:B------:R3:W-:Y:S01]  /*65e0*/  LDGSTS.E.BYPASS.LTC128B.128 [R15+0x1900], [R4.64], !P6 ;  /* 0x01900000040f7fae */ /* 0x0007e2000f101d56 */
[----:B------:R-:W-:Y:S02]  /*65f0*/  SHF.L.U64.HI R14, R14, 0x1, R21 ;  /* 0x000000010e0e7819 */ /* 0x000fe40000010215 */
[----:B--2---:R-:W-:Y:S02]  /*6600*/  ISETP.GT.AND P1, PT, R20, 0x7f, PT ;  /* 0x0000007f1400780c */ /* 0x004fe40003f24270 */
[----:B---3--:R-:W-:Y:S05]  /*6610*/  IADD3 R4, P0, R0, R7, RZ ;  /* 0x0000000700047210 */ /* 0x008fea0007f1e0ff */
[----:B------:R-:W-:Y:S05]  /*6620*/  IMAD.X R5, R2, 0x1, R13, P0 ;  /* 0x0000000102057824 */ /* 0x000fea00000e060d */
[----:B------:R2:W-:Y:S02]  /*6630*/  LDGSTS.E.BYPASS.LTC128B.128 [R15+0x3100], [R4.64], !P5 ;  /* 0x03100000040f7fae */ /* 0x0005e4000e901d56 */
[----:B--2---:R-:W-:Y:S05]  /*6640*/  IADD3 R4, P0, R0, R12, RZ ;  /* 0x0000000c00047210 */ /* 0x004fea0007f1e0ff */
[----:B------:R-:W-:Y:S05]  /*6650*/  IMAD.X R5, R2, 0x1, R14, P0 ;  /* 0x0000000102057824 */ /* 0x000fea00000e060e */
[----:B------:R2:W-:Y:S01]  /*6660*/  LDGSTS.E.BYPASS.LTC128B.128 [R15+0x4900], [R4.64], !P4 ;  /* 0x04900000040f7fae */ /* 0x0005e2000e101d56 */
[----:B------:R-:W-:-:S05]  /*6670*/  @P1 BRA `(.L_x_407) ;  /* 0x0000019000001947 */ /* 0x000fca0003800000 */
[----:B------:R-:W-:-:S05]  /*6680*/  BRA.DIV ~URZ, `(.L_x_408) ;  /* 0x0000d3c27f007947 */ /* 0x000fca000b800000 */
[----:B--2---:R2:W3:Y:S04]  /*6690*/  SHFL.IDX PT, R4, R3, 0x1, 0x181f ;  /* 0x00381f0003047f89 */ /* 0x0044e800000e0000 */
[----:B------:R2:W4:Y:S02]  /*66a0*/  SHFL.IDX PT, R0, R6, 0x1, 0x181f ;  /* 0x00381f0006007f89 */ /* 0x00052400000e0000 */
.L_x_446:
[----:B--2---:R-:W2:Y:S04]  /*66b0*/  LDL R3, [R1+0x30] ;  /* 0x0000300001037983 */ /* 0x004ea80000100800 */
[----:B----4-:R-:W4:Y:S04]  /*66c0*/  LDL R2, [R1+0x64] ;  /* 0x0000640001027983 */ /* 0x010f280000100800 */
[----:B---3--:R-:W3:Y:S04]  /*66d0*/  LDL R20, [R1+0x1c] ;  /* 0x00001c0001147983 */ /* 0x008ee80000100800 */
[----:B------:R-:W3:Y:S04]  /*66e0*/  LDL R5, [R1+0x8] ;  /* 0x0000080001057983 */ /* 0x000ee80000100800 */
[----:B------:R-:W3:Y:S04]  /*66f0*/  LDL R15, [R1+0x2c] ;  /* 0x00002c00010f7983 */ /* 0x000ee80000100800 */
[----:B------:R-:W3:Y:S01]  /*6700*/  LDL R6, [R1+0x20] ;  /* 0x0000200001067983 */ /* 0x000ee20000100800 */
[----:B--2---:R-:W-:Y:S02]  /*6710*/  ISETP.GE.AND P1, PT, R3, c[0x0][0x1d4], PT ;  /* 0x0000750003007a0c */ /* 0x004fe40003f26270 */
[----:B----4-:R-:W-:Y:S05]  /*6720*/  IADD3 R2, P0, R0, R2, RZ ;  /* 0x0000000200027210 */ /* 0x010fea0007f1e0ff */
[----:B---3--:R-:W-:Y:S06]  /*6730*/  IMAD.X R3, R4, 0x1, R20, P0 ;  /* 0x0000000104037824 */ /* 0x008fec00000e0614 */
[----:B------:R-:W-:Y:S01]  /*6740*/  @!PT LDS RZ, [RZ] ;  /* 0x00000000fffff984 */ /* 0x000fe20000000800 */
[----:B------:R-:W-:Y:S01]  /*6750*/  @!PT LDS RZ, [RZ] ;  /* 0x00000000fffff984 */ /* 0x000fe20000000800 */
[----:B------:R-:W-:Y:S01]  /*6760*/  @!PT LDS RZ, [RZ] ;  /* 0x00000000fffff984 */ /* 0x000fe20000000800 */
[----:B------:R2:W-:Y:S02]  /*6770*/  LDGSTS.E.BYPASS.LTC128B.128 [R5+0x1100], [R2.64], !P1 ;  /* 0x0110000002057fae */ /* 0x0005e4000c901d56 */
[----:B--2---:R-:W-:Y:S05]  /*6780*/  IADD3 R2, P0, R0, R15, RZ ;  /* 0x0000000f00027210 */ /* 0x004fea0007f1e0ff */
[----:B------:R-:W-:Y:S01]  /*6790*/  IMAD.X R3, R4, 0x1, R6, P0 ;  /* 0x0000000104037824 */ /* 0x000fe200000e0606 */
[----:B------:R-:W-:Y:S04]  /*67a0*/  IADD3 R6, P0, R0, R7, RZ ;  /* 0x0000000700067210 */ /* 0x000fe80007f1e0ff */
[----:B------:R2:W-:Y:S01]  /*67b0*/  LDGSTS.E.BYPASS.LTC128B.128 [R5+0x2900], [R2.64], !P6 ;  /* 0x0290000002057fae */ /* 0x0005e2000f101d56 */
[----:B------:R-:W-:Y:S05]  /*67c0*/  IMAD.X R7, R4, 0x1, R13, P0 ;  /* 0x0000000104077824 */ /* 0x000fea00000e060d */
[----:B------:R3:W-:Y:S01]  /*67d0*/  LDGSTS.E.BYPASS.LTC128B.128 [R5+0x4100], [R6.64], !P5 ;  /* 0x0410000006057fae */ /* 0x0007e2000e901d56 */
[----:B--2---:R-:W-:Y:S05]  /*67e0*/  IADD3 R2, P0, R0, R12, RZ ;  /* 0x0000000c00027210 */ /* 0x004fea0007f1e0ff */
[----:B------:R-:W-:Y:S05]  /*67f0*/  IMAD.X R3, R4, 0x1, R14, P0 ;  /* 0x0000000104037824 */ /* 0x000fea00000e060e */
[----:B------:R3:W-:Y:S03]  /*6800*/  LDGSTS.E.BYPASS.LTC128B.128 [R5+0x5900], [R2.64], !P4 ;  /* 0x0590000002057fae */ /* 0x0007e6000e101d56 */
.L_x_407:
[----:B------:R-:W-:Y:S05]  /*6810*/  BSYNC B0 ;  /* 0x0000000000007941 */ /* 0x000fea0003800000 */
.L_x_406:
[----:B----4-:R-:W0:Y:S01]  /*6820*/  LDGDEPBAR ;  /* 0x00000000000079af */ /* 0x010e220000000000 */
[----:B------:R-:W-:Y:S01]  /*6830*/  WARPSYNC 0xffffffff ;  /* 0xffffffff00007948 */ /* 0x000fe20003800000 */
[C---:B--23-5:R-:W-:Y:S01]  /*6840*/  HMMA.16816.F32 R4, R160.reuse, R8, RZ ;  /* 0x00000008a004723c */ /* 0x06cfe200000018ff */
[----:B------:R-:W-:Y:S06]  /*6850*/  UISETP.GT.AND UP0, UPT, UR5, UR8, UPT ;  /* 0x000000080500728c */ /* 0x000fec000bf04270 */
[----:B------:R-:W-:Y:S01]  /*6860*/  PLOP3.LUT P0, PT, PT, PT, UP0, 0x40, 0x0 ;  /* 0x000000000000781c */ /* 0x000fe20003f0e808 */
[C---:B------:R-:W-:Y:S08]  /*6870*/  HMMA.16816.F32 R8, R160.reuse, R10, RZ ;  /* 0x0000000aa008723c */ /* 0x040ff000000018ff */
[C---:B-1----:R-:W-:Y:S08]  /*6880*/  HMMA.16816.F32 R12, R160.reuse, R16, RZ ;  /* 0x00000010a00c723c */ /* 0x042ff000000018ff */
[C---:B------:R-:W-:Y:S08]  /*6890*/  HMMA.16816.F32 R16, R160.reuse, R18, RZ ;  /* 0x00000012a010723c */ /* 0x040ff000000018ff */
[C---:B------:R-:W-:Y:S08]  /*68a0*/  HMMA.16816.F32 R20, R160.reuse, R24, RZ ;  /* 0x00000018a014723c */ /* 0x040ff000000018ff */
        /* <DEDUP_REMOVED lines=35> */
[----:B------:R-:W1:Y:S07]  /*6ae0*/  LDSM.16.M88.4 R168, [R251] ;  /* 0x00000000fba8783b */ /* 0x000e6e0000000200 */
[C---:B--2---:R-:W-:Y:S08]  /*6af0*/  HMMA.16816.F32 R4, R192.reuse, R172, R4 ;  /* 0x000000acc004723c */ /* 0x044ff00000001804 */
[C---:B------:R-:W-:Y:S01]  /*6b00*/  HMMA.16816.F32 R8, R192.reuse, R174, R8 ;  /* 0x000000aec008723c */ /* 0x040fe20000001808 */
[----:B------:R-:W2:Y:S07]  /*6b10*/  LDSM.16.M88.4 R172, [R250] ;  /* 0x00000000faac783b */ /* 0x000eae0000000200 */
        /* <DEDUP_REMOVED lines=89> */
[----:B------:R-:W2:Y:S01]  /*70b0*/  LDSM.16.M88.4 R172, [R239+0x5800] ;  /* 0x00580000efac783b */ /* 0x000ea20000000200 */
[----:B------:R-:W-:Y:S06]  /*70c0*/  DEPBAR.LE SB0, 0x0 ;  /* 0x000080000000791a */ /* 0x000fec0000000000 */
[----:B------:R-:W-:Y:S01]  /*70d0*/  BAR.SYNC.DEFER_BLOCKING 0x0 ;  /* 0x0000000000007b1d */ /* 0x000fe20000010000 */
[C---:B-1----:R-:W-:Y:S08]  /*70e0*/  HMMA.16816.F32 R12, R232.reuse, R168, R12 ;  /* 0x000000a8e80c723c */ /* 0x042ff0000000180c */
[C---:B------:R-:W-:Y:S08]  /*70f0*/  HMMA.16816.F32 R16, R232.reuse, R170, R16 ;  /* 0x000000aae810723c */ /* 0x040ff00000001810 */
[C---:B--2---:R-:W-:Y:S08]  /*7100*/  HMMA.16816.F32 R20, R232.reuse, R172, R20 ;  /* 0x000000ace814723c */ /* 0x044ff00000001814 */
[----:B------:R-:W-:Y:S01]  /*7110*/  HMMA.16816.F32 R24, R232, R174, R24 ;  /* 0x000000aee818723c */ /* 0x000fe20000001818 */
[----:B------:R-:W-:-:S07]  /*7120*/  @P0 BRA `(.L_x_409) ;  /* 0x0000053000000947 */ /* 0x000fce0003800000 */
[----:B------:R-:W2:Y:S01]  /*7130*/  LDL R0, [R1+0x48] ;  /* 0x0000480001007983 */ /* 0x000ea20000100800 */
[----:B------:R-:W-:Y:S01]  /*7140*/  IMAD.MOV.U32 R2, RZ, RZ, c[0x0][0x2b8] ;  /* 0x0000ae00ff027624 */ /* 0x000fe200078e00ff */
[----:B------:R-:W-:Y:S01]  /*7150*/  UIMAD UR24, UR5, 0x30, UR10 ;  /* 0x00000030051878a4 */ /* 0x000fe2000f8e020a */
[----:B------:R-:W-:Y:S01]  /*7160*/  IMAD.MOV.U32 R168, RZ, RZ, RZ ;  /* 0x000000ffffa87224 */ /* 0x000fe200078e00ff */
[----:B------:R1:W-:Y:S02]  /*7170*/  STL [R1+0x70], R4 ;  /* 0x0000700401007387 */ /* 0x0003e40000100800 */
[----:B------:R-:W-:Y:S02]  /*7180*/  ISETP.NE.AND P1, PT, R2, 0x1, PT ;  /* 0x000000010200780c */ /* 0x000fe40003f25270 */
[----:B------:R-:W3:Y:S01]  /*7190*/  LDL R169, [R1+0x30] ;  /* 0x0000300001a97983 */ /* 0x000ee20000100800 */
[----:B------:R-:W-:Y:S03]  /*71a0*/  IMAD.U32 R2, RZ, RZ, UR24 ;  /* 0x00000018ff027e24 */ /* 0x000fe6000f8e00ff */
[----:B------:R-:W4:Y:S04]  /*71b0*/  LDL R178, [R1+0x1c] ;  /* 0x00001c0001b27983 */ /* 0x000f280000100800 */
[----:B------:R-:W4:Y:S04]  /*71c0*/  LDL R177, [R1+0x8] ;  /* 0x0000080001b17983 */ /* 0x000f280000100800 */
[----:B------:R-:W4:Y:S04]  /*71d0*/  LDL R179, [R1+0x2c] ;  /* 0x00002c0001b37983 */ /* 0x000f280000100800 */
[----:B------:R-:W4:Y:S04]  /*71e0*/  LDL R176, [R1+0x20] ;  /* 0x0000200001b07983 */ /* 0x000f280000100800 */
[----:B-1----:R-:W4:Y:S01]  /*71f0*/  LDL R4, [R1+0x64] ;  /* 0x0000640001047983 */ /* 0x002f220000100800 */
[----:B--2---:R-:W-:Y:S05]  /*7200*/  IADD3 R2, R2, -0x30, R0 ;  /* 0xffffffd002027810 */ /* 0x004fea0007ffe000 */
[----:B------:R-:W-:Y:S01]  /*7210*/  @P1 IMAD.HI.U32 R3, R2, c[0x0][0x2bc], RZ ;  /* 0x0000af0002031a27 */ /* 0x000fe200078e00ff */
[----:B---3--:R-:W-:Y:S03]  /*7220*/  ISETP.GE.AND P2, PT, R169, c[0x0][0x1d4], PT ;  /* 0x00007500a9007a0c */ /* 0x008fe60003f46270 */
[----:B------:R-:W-:Y:S01]  /*7230*/  IMAD.MOV.U32 R0, RZ, RZ, R2 ;  /* 0x000000ffff007224 */ /* 0x000fe200078e0002 */
[----:B------:R-:W-:Y:S04]  /*7240*/  @P1 SHF.R.U32.HI R0, RZ, c[0x0][0x2c0], R3 ;  /* 0x0000b000ff001a19 */ /* 0x000fe80000011603 */
[C---:B------:R-:W-:Y:S04]  /*7250*/  @!P3 IADD3 R3, P0, R0.reuse, UR20, RZ ;  /* 0x000000140003bc10 */ /* 0x040fe8000ff1e0ff */
[----:B------:R-:W-:Y:S01]  /*7260*/  @!P3 LEA.HI.X.SX32 R133, R0, UR7, 0x1, P0 ;  /* 0x000000070085bc11 */ /* 0x000fe200080f0eff */
[----:B------:R-:W-:Y:S01]  /*7270*/  IMAD.MOV R0, RZ, RZ, -R0 ;  /* 0x000000ffff007224 */ /* 0x000fe200078e0a00 */
[C---:B------:R-:W-:Y:S03]  /*7280*/  @!P3 LEA R132, P0, R3.reuse, c[0x0][0x2a0], 0x2 ;  /* 0x0000a8000384ba11 */ /* 0x040fe600078010ff */
[----:B------:R-:W-:Y:S01]  /*7290*/  IMAD R170, R0, c[0x0][0x2b8], R2 ;  /* 0x0000ae0000aa7a24 */ /* 0x000fe200078e0202 */
[----:B------:R-:W-:Y:S03]  /*72a0*/  @!P3 LEA.HI.X R133, R3, c[0x0][0x2a4], R133, 0x2, P0 ;  /* 0x0000a9000385ba11 */ /* 0x000fe600000f1485 */
[----:B------:R-:W-:Y:S01]  /*72b0*/  IMAD.WIDE.U32 R2, R170, c[0x0][0x1e0], RZ ;  /* 0x00007800aa027a25 */ /* 0x000fe200078e00ff */
[----:B------:R1:W-:Y:S01]  /*72c0*/  STL [R1+0x28], R170 ;  /* 0x000028aa01007387 */ /* 0x0003e20000100800 */
[----:B------:R-:W-:Y:S03]  /*72d0*/  SHF.R.S32.HI R0, RZ, 0x1f, R170 ;  /* 0x0000001fff007819 */ /* 0x000fe600000114aa */
[----:B------:R2:W3:Y:S02]  /*72e0*/  @!P3 LDG.E R168, [R132.64] ;  /* 0x0000001684a8b981 */ /* 0x0004e4000c1e1900 */
[----:B------:R-:W-:Y:S04]  /*72f0*/  IMAD R0, R0, c[0x0][0x1e0], RZ ;  /* 0x0000780000007a24 */ /* 0x000fe800078e02ff */
[----:B------:R-:W-:Y:S04]  /*7300*/  IMAD R0, R170, c[0x0][0x1e4], R0 ;  /* 0x00007900aa007a24 */ /* 0x000fe800078e0200 */
[----:B------:R-:W-:Y:S01]  /*7310*/  IMAD.IADD R3, R3, 0x1, R0 ;  /* 0x0000000103037824 */ /* 0x000fe200078e0200 */
[----:B--2---:R-:W2:Y:S04]  /*7320*/  S2R R133, SR_TID.X ;  /* 0x0000000000857919 */ /* 0x004ea80000002100 */
[----:B---3--:R2:W-:Y:S01]  /*7330*/  STL [R1+0x24], R168 ;  /* 0x000024a801007387 */ /* 0x0085e20000100800 */
[----:B-1----:R-:W-:Y:S01]  /*7340*/  SHF.R.S32.HI R170, RZ, 0x1f, R168 ;  /* 0x0000001fffaa7819 */ /* 0x002fe200000114a8 */
[----:B------:R-:W-:Y:S02]  /*7350*/  IMAD.WIDE.U32 R2, R168, c[0x0][0x1f0], R2 ;  /* 0x00007c00a8027a25 */ /* 0x000fe400078e0002 */
[----:B------:R-:W3:Y:S02]  /*7360*/  LDL R174, [R1+0x38] ;  /* 0x0000380001ae7983 */ /* 0x000ee40000100800 */
[----:B------:R-:W-:Y:S01]  /*7370*/  IMAD R170, R170, c[0x0][0x1f0], RZ ;  /* 0x00007c00aaaa7a24 */ /* 0x000fe200078e02ff */
[----:B------:R-:W-:Y:S01]  /*7380*/  IADD3 R0, P0, R2, UR18, RZ ;  /* 0x0000001202007c10 */ /* 0x000fe2000ff1e0ff */
[----:B------:R-:W3:Y:S02]  /*7390*/  LDL R175, [R1+0x54] ;  /* 0x0000540001af7983 */ /* 0x000ee40000100800 */
[----:B------:R-:W-:Y:S02]  /*73a0*/  IMAD R170, R168, c[0x0][0x1f4], R170 ;  /* 0x00007d00a8aa7a24 */ /* 0x000fe400078e02aa */
[----:B------:R-:W3:Y:S03]  /*73b0*/  LDL R172, [R1+0x34] ;  /* 0x0000340001ac7983 */ /* 0x000ee60000100800 */
[----:B------:R-:W-:Y:S01]  /*73c0*/  IADD3.X R170, R3, UR6, R170, P0, !PT ;  /* 0x0000000603aa7c10 */ /* 0x000fe200087fe4aa */
[----:B------:R-:W3:Y:S01]  /*73d0*/  LDL R173, [R1+0x50] ;  /* 0x0000500001ad7983 */ /* 0x000ee20000100800 */
[C---:B------:R-:W-:Y:S04]  /*73e0*/  LEA R171, P0, R0.reuse, c[0x0][0x1c8], 0x1 ;  /* 0x0000720000ab7a11 */ /* 0x040fe800078008ff */
[----:B------:R-:W-:Y:S02]  /*73f0*/  LEA.HI.X R170, R0, c[0x0][0x1cc], R170, 0x1, P0 ;  /* 0x0000730000aa7a11 */ /* 0x000fe400000f0caa */
[----:B------:R-:W4:Y:S01]  /*7400*/  SHFL.IDX PT, R0, R171, RZ, 0x181f ;  /* 0x00181fffab007589 */ /* 0x000f2200000e0000 */
[----:B--2---:R-:W-:Y:S03]  /*7410*/  SHF.R.S32.HI R168, RZ, 0x1f, R133 ;  /* 0x0000001fffa87819 */ /* 0x004fe60000011485 */
[----:B------:R-:W1:Y:S01]  /*7420*/  SHFL.IDX PT, R2, R170, RZ, 0x181f ;  /* 0x00181fffaa027589 */ /* 0x000e6200000e0000 */
[----:B------:R-:W-:Y:S04]  /*7430*/  LEA.HI R168, R168, R133, RZ, 0x3 ;  /* 0x00000085a8a87211 */ /* 0x000fe800078f18ff */
[----:B------:R-:W-:Y:S04]  /*7440*/  SHF.R.S32.HI R168, RZ, 0x3, R168 ;  /* 0x00000003ffa87819 */ /* 0x000fe800000114a8 */
[----:B------:R-:W-:Y:S04]  /*7450*/  IADD3 R3, -R168, 0x30, RZ ;  /* 0x00000030a8037810 */ /* 0x000fe80007ffe1ff */
[C---:B------:R-:W-:Y:S11]  /*7460*/  ISETP.GE.AND P0, PT, R3.reuse, 0x1, PT ;  /* 0x000000010300780c */ /* 0x040ff60003f06270 */
[----:B------:R-:W-:Y:S02]  /*7470*/  @!UPT UIADD3 URZ, URZ, URZ, URZ ;  /* 0x0000003f3f3ff290 */ /* 0x000fe4000fffe03f */
[----:B----4-:R-:W-:Y:S05]  /*7480*/  @P0 IADD3 R132, P1, R0, R4, RZ ;  /* 0x0000000400840210 */ /* 0x010fea0007f3e0ff */
[----:B-1----:R-:W-:Y:S01]  /*7490*/  @P0 IMAD.X R133, R2, 0x1, R178, P1 ;  /* 0x0000000102850824 */ /* 0x002fe200008e06b2 */
[-C--:B------:R-:W-:Y:S04]  /*74a0*/  @P0 IADD3 R168, P1, R0, R179.reuse, RZ ;  /* 0x000000b300a80210 */ /* 0x080fe80007f3e0ff */
[----:B------:R-:W-:Y:S01]  /*74b0*/  @!PT LDS RZ, [RZ] ;  /* 0x00000000fffff984 */ /* 0x000fe20000000800 */
[----:B------:R3:W-:Y:S01]  /*74c0*/  @P0 LDGSTS.E.BYPASS.LTC128B.128 [R177+0x10100], [R132.64], !P2 ;  /* 0x1010000084b10fae */ /* 0x0007e2000d101d56 */
[----:B------:R-:W-:Y:S05]  /*74d0*/  @P0 IMAD.X R169, R2, 0x1, R176, P1 ;  /* 0x0000000102a90824 */ /* 0x000fea00008e06b0 */
[----:B------:R1:W-:Y:S01]  /*74e0*/  @P0 LDGSTS.E.BYPASS.LTC128B.128 [R177+0x11900], [R168.64], !P6 ;  /* 0x11900000a8b10fae */ /* 0x0003e2000f101d56 */
[C---:B---3--:R-:W-:Y:S04]  /*74f0*/  @P0 LEA R132, P1, R174.reuse, R0, 0x1 ;  /* 0x00000000ae840211 */ /* 0x048fe800078208ff */
[----:B------:R-:W-:Y:S05]  /*7500*/  @P0 LEA.HI.X R133, R174, R2, R175, 0x1, P1 ;  /* 0x00000002ae850211 */ /* 0x000fea00008f0caf */
[----:B------:R2:W-:Y:S02]  /*7510*/  @P0 LDGSTS.E.BYPASS.LTC128B.128 [R177+0x13100], [R132.64], !P5 ;  /* 0x1310000084b10fae */ /* 0x0005e4000e901d56 */
[C---:B--2---:R-:W-:Y:S02]  /*7520*/  @P0 LEA R132, P1, R172.reuse, R0, 0x1 ;  /* 0x00000000ac840211 */ /* 0x044fe400078208ff */
[----:B------:R-:W2:Y:S02]  /*7530*/  SHFL.IDX PT, R0, R171, 0x1, 0x181f ;  /* 0x00381f00ab007f89 */ /* 0x000ea400000e0000 */
[----:B------:R-:W-:Y:S02]  /*7540*/  @P0 LEA.HI.X R133, R172, R2, R173, 0x1, P1 ;  /* 0x00000002ac850211 */ /* 0x000fe400008f0cad */
[----:B------:R-:W3:Y:S04]  /*7550*/  SHFL.IDX PT, R2, R170, 0x1, 0x181f ;  /* 0x00381f00aa027f89 */ /* 0x000ee800000e0000 */
[----:B------:R2:W-:Y:S01]  /*7560*/  @P0 LDGSTS.E.BYPASS.LTC128B.128 [R177+0x14900], [R132.64], !P4 ;  /* 0x1490000084b10fae */ /* 0x0005e2000e101d56 */
[----:B------:R-:W-:Y:S11]  /*7570*/  ISETP.GE.AND P0, PT, R3, 0x21, PT ;  /* 0x000000210300780c */ /* 0x000ff60003f06270 */
[----:B------:R-:W-:Y:S02]  /*7580*/  @!UPT UIADD3 URZ, URZ, URZ, URZ ;  /* 0x0000003f3f3ff290 */ /* 0x000fe4000fffe03f */
[----:B--2---:R-:W-:Y:S02]  /*7590*/  @P0 IADD3 R132, P1, R0, R4, RZ ;  /* 0x0000000400840210 */ /* 0x004fe40007f3e0ff */
[----:B------:R2:W5:Y:S03]  /*75a0*/  LDL.LU R4, [R1+0x70] ;  /* 0x0000700001047983 */ /* 0x0005660000300800 */
[----:B---3--:R-:W-:Y:S05]  /*75b0*/  @P0 IMAD.X R133, R2, 0x1, R178, P1 ;  /* 0x0000000102850824 */ /* 0x008fea00008e06b2 */
[----:B------:R3:W-:Y:S02]  /*75c0*/  @P0 LDGSTS.E.BYPASS.LTC128B.128 [R177+0x11100], [R132.64], !P2 ;  /* 0x1110000084b10fae */ /* 0x0007e4000d101d56 */
[----:B---3--:R-:W-:Y:S05]  /*75d0*/  @P0 IADD3 R132, P1, R0, R179, RZ ;  /* 0x000000b300840210 */ /* 0x008fea0007f3e0ff */
[----:B------:R-:W-:Y:S01]  /*75e0*/  @P0 IMAD.X R133, R2, 0x1, R176, P1 ;  /* 0x0000000102850824 */ /* 0x000fe200008e06b0 */
[C---:B-1----:R-:W-:Y:S04]  /*75f0*/  @P0 LEA R168, P1, R174.reuse, R0, 0x1 ;  /* 0x00000000aea80211 */ /* 0x042fe800078208ff */
[----:B------:R1:W-:Y:S01]  /*7600*/  @P0 LDGSTS.E.BYPASS.LTC128B.128 [R177+0x12900], [R132.64], !P6 ;  /* 0x1290000084b10fae */ /* 0x0003e2000f101d56 */
[----:B------:R-:W-:Y:S05]  /*7610*/  @P0 LEA.HI.X R169, R174, R2, R175, 0x1, P1 ;  /* 0x00000002aea90211 */ /* 0x000fea00008f0caf */
[----:B------:R2:W-:Y:S01]  /*7620*/  @P0 LDGSTS.E.BYPASS.LTC128B.128 [R177+0x14100], [R168.64], !P5 ;  /* 0x14100000a8b10fae */ /* 0x0005e2000e901d56 */
[C---:B-1----:R-:W-:Y:S04]  /*7630*/  @P0 LEA R132, P1, R172.reuse, R0, 0x1 ;  /* 0x00000000ac840211 */ /* 0x042fe800078208ff */
[----:B------:R-:W-:Y:S05]  /*7640*/  @P0 LEA.HI.X R133, R172, R2, R173, 0x1, P1 ;  /* 0x00000002ac850211 */ /* 0x000fea00008f0cad */
[----:B------:R2:W-:Y:S04]  /*7650*/  @P0 LDGSTS.E.BYPASS.LTC128B.128 [R177+0x15900], [R132.64], !P4 ;  /* 0x1590000084b10fae */ /* 0x0005e8000e101d56 */
.L_x_409:
[----:B------:R-:W3:Y:S01]  /*7660*/  LDL R2, [R1+0x5c] ;  /* 0x00005c0001027983 */ /* 0x000ee20000100800 */
[----:B------:R-:W-:Y:S02]  /*7670*/  UISETP.NE.AND UP1, UPT, UR13, URZ, UPT ;  /* 0x0000003f0d00728c */ /* 0x000fe4000bf25270 */
[----:B------:R-:W-:Y:S01]  /*7680*/  UIMAD UR24, UR5, -0x30, URZ ;  /* 0xffffffd0051878a4 */ /* 0x000fe2000f8e023f */
[----:B------:R-:W4:Y:S01]  /*7690*/  LDL R170, [R1+0x58] ;  /* 0x0000580001aa7983 */ /* 0x000f220000100800 */
[----:B------:R-:W-:Y:S02]  /*76a0*/  UISETP.NE.AND UP0, UPT, UR12, URZ, UPT ;  /* 0x0000003f0c00728c */ /* 0x000fe4000bf05270 */
[----:B------:R-:W-:Y:S01]  /*76b0*/  PLOP3.LUT P0, PT, PT, PT, UP1, 0x80, 0x0 ;  /* 0x000000000000781c */ /* 0x000fe20003f0f018 */
[----:B------:R-:W0:Y:S11]  /*76c0*/  LDGDEPBAR ;  /* 0x00000000000079af */ /* 0x000e360000000000 */
[----:B------:R-:W-:Y:S01]  /*76d0*/  @!UPT UIADD3 URZ, URZ, URZ, URZ ;  /* 0x0000003f3f3ff290 */ /* 0x000fe2000fffe03f */
[----:B---3--:R-:W-:Y:S01]  /*76e0*/  @P0 IMAD.HI.U32 R0, R2, c[0x0][0x2c8], RZ ;  /* 0x0000b20002000a27 */ /* 0x008fe200078e00ff */
[----:B------:R-:W-:Y:S03]  /*76f0*/  PLOP3.LUT P0, PT, PT, PT, UP1, 0x80, 0x0 ;  /* 0x000000000000781c */ /* 0x000fe60003f0f018 */
[----:B--2---:R-:W-:Y:S02]  /*7700*/  IMAD.MOV.U32 R132, RZ, RZ, R2 ;  /* 0x000000ffff847224 */ /* 0x004fe400078e0002 */
[----:B------:R-:W-:Y:S08]  /*7710*/  IMAD.MOV.U32 R2, RZ, RZ, c[0x0][0x2ac] ;  /* 0x0000ab00ff027624 */ /* 0x000ff000078e00ff */
[----:B------:R-:W-:Y:S01]  /*7720*/  @P0 SHF.R.U32.HI R132, RZ, c[0x0][0x2cc], R0 ;  /* 0x0000b300ff840a19 */ /* 0x000fe20000011600 */
[----:B------:R-:W-:Y:S01]  /*7730*/  IMAD.U32 R0, RZ, RZ, UR24 ;  /* 0x00000018ff007e24 */ /* 0x000fe2000f8e00ff */
[----:B------:R-:W-:Y:S03]  /*7740*/  PLOP3.LUT P0, PT, PT, PT, UP0, 0x40, 0x0 ;  /* 0x000000000000781c */ /* 0x000fe60003f0e808 */
[----:B------:R-:W1:Y:S01]  /*7750*/  SHFL.IDX PT, R3, R132, RZ, 0x1c1f ;  /* 0x001c1fff84037589 */ /* 0x000e6200000e0000 */
[----:B----4-:R-:W-:Y:S05]  /*7760*/  IADD3 R0, -R170, 0x1, R0 ;  /* 0x00000001aa007810 */ /* 0x010fea0007ffe100 */
[----:B------:R-:W-:Y:S05]  /*7770*/  IMAD R0, R2, c[0x0][0x1d0], R0 ;  /* 0x0000740002007a24 */ /* 0x000fea00078e0200 */
[----:B------:R-:W-:Y:S04]  /*7780*/  IADD3 R0, R0, -c[0x0][0x168], RZ ;  /* 0x80005a0000007a10 */ /* 0x000fe80007ffe0ff */
[C---:B------:R-:W-:Y:S02]  /*7790*/  IADD3 R169, R0.reuse, c[0x0][0x328], RZ ;  /* 0x0000ca0000a97a10 */ /* 0x040fe40007ffe0ff */
[----:B------:R-:W-:Y:S03]  /*77a0*/  IADD3 R133, R0, UR17, RZ ;  /* 0x0000001100857c10 */ /* 0x000fe6000fffe0ff */
[--C-:B-1----:R-:W-:Y:S02]  /*77b0*/  IMAD.IADD R2, R169, 0x1, R3.reuse ;  /* 0x00000001a9027824 */ /* 0x102fe400078e0203 */
[----:B------:R-:W-:Y:S01]  /*77c0*/  IMAD.IADD R0, R133, 0x1, R3 ;  /* 0x0000000185007824 */ /* 0x000fe200078e0203 */
[----:B------:R-:W-:-:S05]  /*77d0*/  @P0 BRA `(.L_x_410) ;  /* 0x000001a000000947 */ /* 0x000fca0003800000 */
[----:B------:R-:W-:Y:S01]  /*77e0*/  MOV R168, c[0x0][0x2ac] ;  /* 0x0000ab0000a87a02 */ /* 0x000fe20000000f00 */
[----:B------:R-:W-:Y:S04]  /*77f0*/  BSSY B0, `(.L_x_411) ;  /* 0x0000013000007945 */ /* 0x000fe80003800000 */
[----:B------:R-:W-:Y:S05]  /*7800*/  IMAD R3, R168, c[0x0][0x1d0], R3 ;  /* 0x00007400a8037a24 */ /* 0x000fea00078e0203 */
[----:B------:R-:W-:Y:S04]  /*7810*/  IADD3 R3, R3, -c[0x0][0x168], RZ ;  /* 0x80005a0003037a10 */ /* 0x000fe80007ffe0ff */
[----:B------:R-:W-:Y:S11]  /*7820*/  ISETP.GT.AND P0, PT, R3, -0x1, PT ;  /* 0xffffffff0300780c */ /* 0x000ff60003f04270 */
[----:B------:R-:W-:Y:S02]  /*7830*/  @!UPT UIADD3 URZ, URZ, URZ, URZ ;  /* 0x0000003f3f3ff290 */ /* 0x000fe4000fffe03f */
[----:B------:R-:W-:-:S05]  /*7840*/  @P0 BRA `(.L_x_412) ;  /* 0x0000008000000947 */ /* 0x000fca0003800000 */
[----:B------:R-:W-:Y:S01]  /*7850*/  LOP3.LUT R3, RZ, R3, RZ, 0x33, !PT ;  /* 0x00000003ff037212 */ /* 0x000fe200078e33ff */
[----:B------:R-:W-:Y:S05]  /*7860*/  IMAD.MOV.U32 R168, RZ, RZ, c[0x0][0x32c] ;  /* 0x0000cb00ffa87624 */ /* 0x000fea00078e00ff */
[----:B------:R-:W-:Y:S11]  /*7870*/  ISETP.NE.AND P0, PT, R168, 0x1, PT ;  /* 0x00000001a800780c */ /* 0x000ff60003f05270 */
[----:B------:R-:W-:Y:S02]  /*7880*/  @!UPT UIADD3 URZ, URZ, URZ, URZ ;  /* 0x0000003f3f3ff290 */ /* 0x000fe4000fffe03f */
[----:B------:R-:W-:Y:S05]  /*7890*/  @P0 IMAD.HI.U32 R168, R3, c[0x0][0x330], RZ ;  /* 0x0000cc0003a80a27 */ /* 0x000fea00078e00ff */
[----:B------:R-:W-:Y:S04]  /*78a0*/  @P0 SHF.R.U32.HI R3, RZ, c[0x0][0x334], R168 ;  /* 0x0000cd00ff030a19 */ /* 0x000fe800000116a8 */
[----:B------:R-:W-:Y:S01]  /*78b0*/  LOP3.LUT R3, RZ, R3, RZ, 0x33, !PT ;  /* 0x00000003ff037212 */ /* 0x000fe200078e33ff */
[----:B------:R-:W-:-:S05]  /*78c0*/  BRA `(.L_x_413) ;  /* 0x0000005000007947 */ /* 0x000fca0003800000 */
.L_x_412:
[----:B------:R-:W-:Y:S04]  /*78d0*/  MOV R168, c[0x0][0x32c] ;  /* 0x0000cb0000a87a02 */ /* 0x000fe80000000f00 */
[----:B------:R-:W-:Y:S11]  /*78e0*/  ISETP.NE.AND P0, PT, R168, 0x1, PT ;  /* 0x00000001a800780c */ /* 0x000ff60003f05270 */
[----:B------:R-:W-:Y:S02]  /*78f0*/  @!UPT UIADD3 URZ, URZ, URZ, URZ ;  /* 0x0000003f3f3ff290 */ /* 0x000fe4000fffe03f */
[----:B------:R-:W-:Y:S05]  /*7900*/  @P0 IMAD.HI.U32 R168, R3, c[0x0][0x330], RZ ;  /* 0x0000cc0003a80a27 */ /* 0x000fea00078e00ff */
[----:B------:R-:W-:Y:S02]  /*7910*/  @P0 SHF.R.U32.HI R3, RZ, c[0x0][0x334], R168 ;  /* 0x0000cd00ff030a19 */ /* 0x000fe400000116a8 */
.L_x_413:
[----:B------:R-:W-:Y:S05]  /*7920*/  BSYNC B0 ;  /* 0x0000000000007941 */ /* 0x000fea0003800000 */
.L_x_411:
[----:B------:R-:W-:Y:S05]  /*7930*/  IADD3 R168, -R170, UR24, RZ ;  /* 0x00000018aaa87c10 */ /* 0x000fea000fffe1ff */
[----:B------:R-:W-:Y:S05]  /*7940*/  IMAD R3, R3, c[0x0][0x32c], R168 ;  /* 0x0000cb0003037a24 */ /* 0x000fea00078e02a8 */
[----:B------:R-:W-:Y:S02]  /*7950*/  IMNMX R0, R0, R3, !PT ;  /* 0x0000000300007217 */ /* 0x000fe40007800200 */
[----:B------:R-:W-:Y:S04]  /*7960*/  IADD3 R3, R3, c[0x0][0x32c], RZ ;  /* 0x0000cb0003037a10 */ /* 0x000fe80007ffe0ff */
[----:B------:R-:W-:Y:S02]  /*7970*/  IMNMX R2, R2, R3, PT ;  /* 0x0000000302027217 */ /* 0x000fe40003800200 */
.L_x_410:
[----:B------:R-:W-:Y:S02]  /*7980*/  UISETP.GE.AND UP0, UPT, UR24, 0x1, UPT ;  /* 0x000000011800788c */ /* 0x000fe4000bf06270 */
[----:B------:R-:W-:Y:S02]  /*7990*/  UISETP.GE.AND UP6, UPT, UR24, 0x12, UPT ;  /* 0x000000121800788c */ /* 0x000fe4000bfc6270 */
[----:B------:R-:W-:Y:S02]  /*79a0*/  UP2UR UR29, UPR, URZ, 0x1 ;  /* 0x000000013f1d7883 */ /* 0x000fe40008000000 */
[----:B------:R-:W-:Y:S01]  /*79b0*/  PLOP3.LUT P0, PT, PT, PT, UP0, 0x40, 0x0 ;  /* 0x000000000000781c */ /* 0x000fe20003f0e808 */
[----:B------:R-:W-:Y:S02]  /*79c0*/  UISETP.GE.AND UP0, UPT, UR24, 0x2, UPT ;  /* 0x000000021800788c */ /* 0x000fe4000bf06270 */
[----:B------:R-:W-:Y:S01]  /*79d0*/  UISETP.GE.AND UP5, UPT, UR24, 0x19, UPT ;  /* 0x000000191800788c */ /* 0x000fe2000bfa6270 */
[----:B------:R-:W-:Y:S01]  /*79e0*/  ISETP.GT.AND P0, PT, R0, RZ, P0 ;  /* 0x000000ff0000720c */ /* 0x000fe20000704270 */
[----:B------:R-:W-:Y:S02]  /*79f0*/  UP2UR UR28, UPR, URZ, 0x1 ;  /* 0x000000013f1c7883 */ /* 0x000fe40008000000 */
[----:B------:R-:W-:Y:S01]  /*7a00*/  UISETP.GE.AND UP4, UPT, UR24, 0x1a, UPT ;  /* 0x0000001a1800788c */ /* 0x000fe2000bf86270 */
[----:B------:R-:W-:Y:S01]  /*7a10*/  ISETP.LT.OR P0, PT, R2, 0x1, P0 ;  /* 0x000000010200780c */ /* 0x000fe20000701670 */
[----:B------:R-:W-:Y:S02]  /*7a20*/  UISETP.GE.AND UP3, UPT, UR24, 0x21, UPT ;  /* 0x000000211800788c */ /* 0x000fe4000bf66270 */
[----:B------:R-:W-:Y:S01]  /*7a30*/  UISETP.GE.AND UP2, UPT, UR24, 0x22, UPT ;  /* 0x000000221800788c */ /* 0x000fe2000bf46270 */
[----:B-----5:R-:W-:Y:S01]  /*7a40*/  FSEL R168, R4, -INF , !P0 ;  /* 0xff80000004a87808 */ /* 0x020fe20004000000 */
[----:B------:R-:W-:Y:S01]  /*7a50*/  UISETP.GE.AND UP1, UPT, UR24, 0x29, UPT ;  /* 0x000000291800788c */ /* 0x000fe2000bf26270 */
[----:B------:R-:W-:Y:S01]  /*7a60*/  PLOP3.LUT P0, PT, PT, PT, UP0, 0x40, 0x0 ;  /* 0x000000000000781c */ /* 0x000fe20003f0e808 */
[----:B------:R-:W-:Y:S02]  /*7a70*/  UISETP.GE.AND UP0, UPT, UR24, 0x9, UPT ;  /* 0x000000091800788c */ /* 0x000fe4000bf06270 */
[----:B------:R-:W-:Y:S01]  /*7a80*/  UP2UR UR30, UPR, URZ, 0x40 ;  /* 0x000000403f1e7883 */ /* 0x000fe20008000000 */
[----:B------:R-:W-:Y:S01]  /*7a90*/  ISETP.GT.AND P0, PT, R0, 0x1, P0 ;  /* 0x000000010000780c */ /* 0x000fe20000704270 */
[----:B------:R-:W-:Y:S03]  /*7aa0*/  UP2UR UR27, UPR, URZ, 0x1 ;  /* 0x000000013f1b7883 */ /* 0x000fe60008000000 */
[----:B------:R-:W-:Y:S04]  /*7ab0*/  ISETP.LT.OR P0, PT, R2, 0x2, P0 ;  /* 0x000000020200780c */ /* 0x000fe80000701670 */
[----:B------:R-:W-:Y:S02]  /*7ac0*/  FSEL R5, R5, -INF , !P0 ;  /* 0xff80000005057808 */ /* 0x000fe40004000000 */
[----:B------:R-:W-:Y:S01]  /*7ad0*/  PLOP3.LUT P0, PT, PT, PT, UP0, 0x40, 0x0 ;  /* 0x000000000000781c */ /* 0x000fe20003f0e808 */
[----:B------:R-:W-:Y:S03]  /*7ae0*/  UISETP.GE.AND UP0, UPT, UR24, 0xa, UPT ;  /* 0x0000000a1800788c */ /* 0x000fe6000bf06270 */
        /* <DEDUP_REMOVED lines=12> */
[----:B------:R-:W-:Y:S04]  /*7bb0*/  ISETP.GT.AND P0, PT, R0, 0x10, P0 ;  /* 0x000000100000780c */ /* 0x000fe80000704270 */
[----:B------:R-:W-:Y:S04]  /*7bc0*/  ISETP.LT.OR P0, PT, R2, 0x11, P0 ;  /* 0x000000110200780c */ /* 0x000fe80000701670 */
[----:B------:R-:W-:Y:S02]  /*7bd0*/  FSEL R12, R12, -INF , !P0 ;  /* 0xff8000000c0c7808 */ /* 0x000fe40004000000 */
[----:B------:R-:W-:Y:S01]  /*7be0*/  PLOP3.LUT P0, PT, PT, PT, UP6, 0x40, 0x0 ;  /* 0x000000000000781c */ /* 0x000fe20003f0e868 */
[----:B------:R-:W-:Y:S03]  /*7bf0*/  UISETP.NE.AND UP6, UPT, UR12, URZ, UPT ;  /* 0x0000003f0c00728c */ /* 0x000fe6000bfc5270 */
[----:B------:R-:W-:Y:S04]  /*7c00*/  ISETP.GT.AND P0, PT, R0, 0x11, P0 ;  /* 0x000000110000780c */ /* 0x000fe80000704270 */
[----:B------:R-:W-:Y:S04]  /*7c10*/  ISETP.LT.OR P0, PT, R2, 0x12, P0 ;  /* 0x000000120200780c */ /* 0x000fe80000701670 */
[----:B------:R-:W-:Y:S02]  /*7c20*/  FSEL R13, R13, -INF , !P0 ;  /* 0xff8000000d0d7808 */ /* 0x000fe40004000000 */
[----:B------:R-:W-:Y:S04]  /*7c30*/  PLOP3.LUT P0, PT, PT, PT, UP5, 0x40, 0x0 ;  /* 0x000000000000781c */ /* 0x000fe80003f0e858 */
        /* <DEDUP_REMOVED lines=20> */
[----:B------:R-:W-:Y:S02]  /*7d80*/  ISETP.GT.AND P0, PT, R0, 0x29, P0 ;  /* 0x000000290000780c */ /* 0x000fe40000704270 */
[----:B------:R-:W1:Y:S02]  /*7d90*/  SHFL.IDX PT, R0, R132, 0x1, 0x1c1f ;  /* 0x003c1f0084007f89 */ /* 0x000e6400000e0000 */
[----:B------:R-:W-:Y:S04]  /*7da0*/  ISETP.LT.OR P0, PT, R2, 0x2a, P0 ;  /* 0x0000002a0200780c */ /* 0x000fe80000701670 */
[----:B------:R-:W-:Y:S02]  /*7db0*/  FSEL R25, R25, -INF , !P0 ;  /* 0xff80000019197808 */ /* 0x000fe40004000000 */
[----:B------:R-:W-:Y:S01]  /*7dc0*/  PLOP3.LUT P0, PT, PT, PT, UP6, 0x40, 0x0 ;  /* 0x000000000000781c */ /* 0x000fe20003f0e868 */
[----:B------:R-:W-:Y:S01]  /*7dd0*/  UISETP.NE.AND UP6, UPT, UR30, URZ, UPT ;  /* 0x0000003f1e00728c */ /* 0x000fe2000bfc5270 */
[--C-:B-1----:R-:W-:Y:S02]  /*7de0*/  IMAD.IADD R3, R169, 0x1, R0.reuse ;  /* 0x00000001a9037824 */ /* 0x102fe400078e0200 */
[----:B------:R-:W-:Y:S09]  /*7df0*/  IMAD.IADD R2, R133, 0x1, R0 ;  /* 0x0000000185027824 */ /* 0x000ff200078e0200 */
        /* <DEDUP_REMOVED lines=9> */
[----:B------:R-:W-:Y:S05]  /*7e90*/  IMAD.MOV.U32 R4, RZ, RZ, 0x1 ;  /* 0x00000001ff047424 */ /* 0x000fea00078e00ff */
[----:B------:R-:W-:Y:S11]  /*7ea0*/  ISETP.NE.AND P0, PT, R4, c[0x0][0x32c], PT ;  /* 0x0000cb0004007a0c */ /* 0x000ff60003f05270 */
[----:B------:R-:W-:Y:S02]  /*7eb0*/  @!UPT UIADD3 URZ, URZ, URZ, URZ ;  /* 0x0000003f3f3ff290 */ /* 0x000fe4000fffe03f */
[----:B------:R-:W-:Y:S05]  /*7ec0*/  @P0 IMAD.HI.U32 R4, R0, c[0x0][0x330], RZ ;  /* 0x0000cc0000040a27 */ /* 0x000fea00078e00ff */
[----:B------:R-:W-:Y:S04]  /*7ed0*/  @P0 SHF.R.U32.HI R0, RZ, c[0x0][0x334], R4 ;  /* 0x0000cd00ff000a19 */ /* 0x000fe80000011604 */
[----:B------:R-:W-:Y:S01]  /*7ee0*/  LOP3.LUT R0, RZ, R0, RZ, 0x33, !PT ;  /* 0x00000000ff007212 */ /* 0x000fe200078e33ff */
[----:B------:R-:W-:-:S05]  /*7ef0*/  BRA `(.L_x_417) ;  /* 0x0000005000007947 */ /* 0x000fca0003800000 */
.L_x_416:
[----:B------:R-:W-:Y:S04]  /*7f00*/  MOV R4, 0x1 ;  /* 0x0000000100047802 */ /* 0x000fe80000000f00 */
[----:B------:R-:W-:Y:S11]  /*7f10*/  ISETP.NE.AND P0, PT, R4, c[0x0][0x32c], PT ;  /* 0x0000cb0004007a0c */ /* 0x000ff60003f05270 */
[----:B------:R-:W-:Y:S02]  /*7f20*/  @!UPT UIADD3 URZ, URZ, URZ, URZ ;  /* 0x0000003f3f3ff290 */ /* 0x000fe4000fffe03f */
[----:B------:R-:W-:Y:S05]  /*7f30*/  @P0 IMAD.HI.U32 R4, R0, c[0x0][0x330], RZ ;  /* 0x0000cc0000040a27 */ /* 0x000fea00078e00ff */
[----:B------:R-:W-:Y:S02]  /*7f40*/  @P0 SHF.R.U32.HI R0, RZ, c[0x0][0x334], R4 ;  /* 0x0000cd00ff000a19 */ /* 0x000fe40000011604 */
.L_x_417:
[----:B------:R-:W-:Y:S05]  /*7f50*/  BSYNC B0 ;  /* 0x0000000000007941 */ /* 0x000fea0003800000 */
.L_x_415:
[----:B------:R-:W-:Y:S05]  /*7f60*/  IADD3 R4, -R170, UR24, RZ ;  /* 0x00000018aa047c10 */ /* 0x000fea000fffe1ff */
[----:B------:R-:W-:Y:S05]  /*7f70*/  IMAD R0, R0, c[0x0][0x32c], R4 ;  /* 0x0000cb0000007a24 */ /* 0x000fea00078e0204 */
[----:B------:R-:W-:Y:S02]  /*7f80*/  IMNMX R2, R2, R0, !PT ;  /* 0x0000000002027217 */ /* 0x000fe40007800200 */
[----:B------:R-:W-:Y:S04]  /*7f90*/  IADD3 R0, R0, c[0x0][0x32c], RZ ;  /* 0x0000cb0000007a10 */ /* 0x000fe80007ffe0ff */
[----:B------:R-:W-:Y:S02]  /*7fa0*/  IMNMX R3, R3, R0, PT ;  /* 0x0000000003037217 */ /* 0x000fe40003800200 */
.L_x_414:
[----:B------:R-:W-:Y:S01]  /*7fb0*/  FMNMX.FTZ R133, R168, R134, !PT ;  /* 0x00000086a8857209 */ /* 0x000fe20007810000 */
[----:B------:R-:W-:Y:S02]  /*7fc0*/  UP2UR UR24, UPR, URZ, 0x10 ;  /* 0x000000103f187883 */ /* 0x000fe40008000000 */
[----:B------:R-:W-:Y:S01]  /*7fd0*/  UISETP.NE.AND UP4, UPT, UR29, URZ, UPT ;  /* 0x0000003f1d00728c */ /* 0x000fe2000bf85270 */
        /* <DEDUP_REMOVED lines=22> */
[----:B-1----:R-:W-:Y:S04]  /*8140*/  FMNMX.FTZ R133, R133, R0, !PT ;  /* 0x0000000085857209 */ /* 0x002fe80007810000 */
[C---:B------:R-:W-:Y:S01]  /*8150*/  FSETP.NEU.FTZ.AND P0, PT, R133.reuse, -INF , PT ;  /* 0xff8000008500780b */ /* 0x040fe20003f1d000 */
[C---:B------:R-:W-:Y:S03]  /*8160*/  FMUL.FTZ R4, R133.reuse, c[0x0][0x2d0] ;  /* 0x0000b40085047a20 */ /* 0x040fe60000410000 */
[----:B------:R-:W-:Y:S02]  /*8170*/  FSEL R0, R133, RZ, P0 ;  /* 0x000000ff85007208 */ /* 0x000fe40000000000 */
[----:B------:R-:W-:Y:S02]  /*8180*/  FSEL R4, R4, RZ, P0 ;  /* 0x000000ff04047208 */ /* 0x000fe40000000000 */
[----:B------:R-:W-:Y:S01]  /*8190*/  PLOP3.LUT P0, PT, PT, PT, UP4, 0x40, 0x0 ;  /* 0x000000000000781c */ /* 0x000fe20003f0e848 */
[----:B------:R-:W-:Y:S01]  /*81a0*/  FADD.FTZ R0, -R0, R134 ;  /* 0x0000008600007221 */ /* 0x000fe20000010100 */
[----:B------:R-:W-:Y:S01]  /*81b0*/  UISETP.NE.AND UP4, UPT, UR24, URZ, UPT ;  /* 0x0000003f1800728c */ /* 0x000fe2000bf85270 */
[----:B------:R-:W2:Y:S01]  /*81c0*/  LDL.LU R134, [R1+0x44] ;  /* 0x0000440001867983 */ /* 0x000ea20000300800 */
[----:B------:R-:W-:Y:S01]  /*81d0*/  ISETP.GT.AND P0, PT, R2, RZ, P0 ;  /* 0x000000ff0200720c */ /* 0x000fe20000704270 */
[--C-:B------:R-:W-:Y:S01]  /*81e0*/  FFMA.FTZ R168, R168, c[0x0][0x2d0], -R4.reuse ;  /* 0x0000b400a8a87a23 */ /* 0x100fe20000010804 */
[----:B------:R-:W-:Y:S01]  /*81f0*/  UIADD3 UR24, UR5, -0x1, URZ ;  /* 0xffffffff05187890 */ /* 0x000fe2000fffe03f */
[----:B------:R-:W-:Y:S01]  /*8200*/  FMUL.FTZ R0, R0, c[0x0][0x2d0] ;  /* 0x0000b40000007a20 */ /* 0x000fe20000410000 */
[----:B------:R-:W-:Y:S01]  /*8210*/  ISETP.LT.OR P0, PT, R3, 0x1, P0 ;  /* 0x000000010300780c */ /* 0x000fe20000701670 */
[--C-:B------:R-:W-:Y:S02]  /*8220*/  FFMA.FTZ R5, R5, c[0x0][0x2d0], -R4.reuse ;  /* 0x0000b40005057a23 */ /* 0x100fe40000010804 */
[----:B------:R-:W-:Y:S01]  /*8230*/  MUFU.EX2 R168, R168 ;  /* 0x000000a800a87308 */ /* 0x000fe20000000800 */
[----:B------:R-:W-:Y:S01]  /*8240*/  FSEL R6, R6, -INF , !P0 ;  /* 0xff80000006067808 */ /* 0x000fe20004000000 */
[--C-:B------:R-:W-:Y:S01]  /*8250*/  FFMA.FTZ R8, R8, c[0x0][0x2d0], -R4.reuse ;  /* 0x0000b40008087a23 */ /* 0x100fe20000010804 */
[----:B------:R-:W-:Y:S01]  /*8260*/  PLOP3.LUT P0, PT, PT, PT, UP3, 0x40, 0x0 ;  /* 0x000000000000781c */ /* 0x000fe20003f0e838 */
[----:B------:R-:W-:Y:S01]  /*8270*/  UISETP.NE.AND UP3, UPT, UR29, URZ, UPT ;  /* 0x0000003f1d00728c */ /* 0x000fe2000bf65270 */
[--C-:B------:R-:W-:Y:S02]  /*8280*/  FFMA.FTZ R9, R9, c[0x0][0x2d0], -R4.reuse ;  /* 0x0000b40009097a23 */ /* 0x100fe40000010804 */
[----:B------:R-:W-:Y:S01]  /*8290*/  ISETP.GT.AND P0, PT, R2, 0x1, P0 ;  /* 0x000000010200780c */ /* 0x000fe20000704270 */
[--C-:B------:R-:W-:Y:S02]  /*82a0*/  FFMA.FTZ R17, R17, c[0x0][0x2d0], -R4.reuse ;  /* 0x0000b40011117a23 */ /* 0x100fe40000010804 */
[----:B------:R-:W-:Y:S01]  /*82b0*/  MUFU.EX2 R5, R5 ;  /* 0x0000000500057308 */ /* 0x000fe20000000800 */
[----:B------:R-:W-:Y:S01]  /*82c0*/  ISETP.LT.OR P0, PT, R3, 0x2, P0 ;  /* 0x000000020300780c */ /* 0x000fe20000701670 */
[--C-:B------:R-:W-:Y:S02]  /*82d0*/  FFMA.FTZ R21, R21, c[0x0][0x2d0], -R4.reuse ;  /* 0x0000b40015157a23 */ /* 0x100fe40000010804 */
[--C-:B------:R-:W-:Y:S01]  /*82e0*/  FFMA.FTZ R24, R24, c[0x0][0x2d0], -R4.reuse ;  /* 0x0000b40018187a23 */ /* 0x100fe20000010804 */
[----:B------:R-:W-:Y:S01]  /*82f0*/  FSEL R7, R7, -INF , !P0 ;  /* 0xff80000007077808 */ /* 0x000fe20004000000 */
[--C-:B------:R-:W-:Y:S01]  /*8300*/  FFMA.FTZ R25, R25, c[0x0][0x2d0], -R4.reuse ;  /* 0x0000b40019197a23 */ /* 0x100fe20000010804 */
[----:B------:R-:W-:Y:S01]  /*8310*/  PLOP3.LUT P0, PT, PT, PT, UP2, 0x40, 0x0 ;  /* 0x000000000000781c */ /* 0x000fe20003f0e828 */
[----:B------:R-:W-:Y:S01]  /*8320*/  UISETP.NE.AND UP2, UPT, UR28, URZ, UPT ;  /* 0x0000003f1c00728c */ /* 0x000fe2000bf45270 */
[--C-:B------:R-:W-:Y:S01]  /*8330*/  FFMA.FTZ R170, R12, c[0x0][0x2d0], -R4.reuse ;  /* 0x0000b4000caa7a23 */ /* 0x100fe20000010804 */
[----:B------:R-:W-:Y:S01]  /*8340*/  MUFU.EX2 R8, R8 ;  /* 0x0000000800087308 */ /* 0x000fe20000000800 */
[----:B------:R-:W-:Y:S01]  /*8350*/  ISETP.GT.AND P0, PT, R2, 0x8, P0 ;  /* 0x000000080200780c */ /* 0x000fe20000704270 */
[--C-:B------:R-:W-:Y:S02]  /*8360*/  FFMA.FTZ R179, R13, c[0x0][0x2d0], -R4.reuse ;  /* 0x0000b4000db37a23 */ /* 0x100fe40000010804 */
[--C-:B------:R-:W-:Y:S01]  /*8370*/  FFMA.FTZ R16, R16, c[0x0][0x2d0], -R4.reuse ;  /* 0x0000b40010107a23 */ /* 0x100fe20000010804 */
[C---:B------:R-:W-:Y:S01]  /*8380*/  ISETP.LT.OR P0, PT, R3.reuse, 0x9, P0 ;  /* 0x000000090300780c */ /* 0x040fe20000701670 */
[----:B------:R-:W-:Y:S01]  /*8390*/  FFMA.FTZ R169, R20, c[0x0][0x2d0], -R4 ;  /* 0x0000b40014a97a23 */ /* 0x000fe20000010804 */
[----:B------:R-:W-:Y:S02]  /*83a0*/  MOV R20, R17 ;  /* 0x0000001100147202 */ /* 0x000fe40000000f00 */
[----:B------:R-:W-:Y:S01]  /*83b0*/  FSEL R10, R10, -INF , !P0 ;  /* 0xff8000000a0a7808 */ /* 0x000fe20004000000 */
[----:B------:R-:W1:Y:S01]  /*83c0*/  MUFU.EX2 R9, R9 ;  /* 0x0000000900097308 */ /* 0x000e620000000800 */
[----:B------:R-:W-:Y:S01]  /*83d0*/  PLOP3.LUT P0, PT, PT, PT, UP1, 0x40, 0x0 ;  /* 0x000000000000781c */ /* 0x000fe20003f0e818 */
[----:B------:R-:W-:Y:S03]  /*83e0*/  UISETP.NE.AND UP1, UPT, UR27, URZ, UPT ;  /* 0x0000003f1b00728c */ /* 0x000fe6000bf25270 */
[C---:B------:R-:W-:Y:S04]  /*83f0*/  ISETP.GT.AND P0, PT, R2.reuse, 0x9, P0 ;  /* 0x000000090200780c */ /* 0x040fe80000704270 */
[----:B------:R-:W-:Y:S04]  /*8400*/  ISETP.LT.OR P0, PT, R3, 0xa, P0 ;  /* 0x0000000a0300780c */ /* 0x000fe80000701670 */
[----:B------:R-:W-:Y:S02]  /*8410*/  FSEL R171, R11, -INF , !P0 ;  /* 0xff8000000bab7808 */ /* 0x000fe40004000000 */
[----:B------:R-:W-:Y:S01]  /*8420*/  PLOP3.LUT P0, PT, PT, PT, UP0, 0x40, 0x0 ;  /* 0x000000000000781c */ /* 0x000fe20003f0e808 */
[----:B------:R-:W-:Y:S01]  /*8430*/  UISETP.NE.AND UP0, UPT, UR26, URZ, UPT ;  /* 0x0000003f1a00728c */ /* 0x000fe2000bf05270 */
[----:B------:R-:W-:Y:S02]  /*8440*/  MOV R11, R16 ;  /* 0x00000010000b7202 */ /* 0x000fe40000000f00 */
[----:B------:R-:W-:Y:S04]  /*8450*/  ISETP.GT.AND P0, PT, R2, 0x10, P0 ;  /* 0x000000100200780c */ /* 0x000fe80000704270 */
[C---:B------:R-:W-:Y:S04]  /*8460*/  ISETP.LT.OR P0, PT, R3.reuse, 0x11, P0 ;  /* 0x000000110300780c */ /* 0x040fe80000701670 */
[----:B------:R-:W-:Y:S02]  /*8470*/  FSEL R172, R14, -INF , !P0 ;  /* 0xff8000000eac7808 */ /* 0x000fe40004000000 */
[----:B------:R-:W-:Y:S02]  /*8480*/  PLOP3.LUT P0, PT, PT, PT, UP6, 0x40, 0x0 ;  /* 0x000000000000781c */ /* 0x000fe40003f0e868 */
[----:B------:R-:W-:Y:S02]  /*8490*/  MOV R14, R179 ;  /* 0x000000b3000e7202 */ /* 0x000fe40000000f00 */
[C---:B------:R-:W-:Y:S04]  /*84a0*/  ISETP.GT.AND P0, PT, R2.reuse, 0x11, P0 ;  /* 0x000000110200780c */ /* 0x040fe80000704270 */
[----:B------:R-:W-:Y:S04]  /*84b0*/  ISETP.LT.OR P0, PT, R3, 0x12, P0 ;  /* 0x000000120300780c */ /* 0x000fe80000701670 */
[----:B------:R-:W-:Y:S02]  /*84c0*/  FSEL R173, R15, -INF , !P0 ;  /* 0xff8000000fad7808 */ /* 0x000fe40004000000 */
[----:B------:R-:W-:Y:S02]  /*84d0*/  PLOP3.LUT P0, PT, PT, PT, UP5, 0x40, 0x0 ;  /* 0x000000000000781c */ /* 0x000fe40003f0e858 */
[----:B------:R-:W-:Y:S02]  /*84e0*/  MOV R15, R170 ;  /* 0x000000aa000f7202 */ /* 0x000fe40000000f00 */
[----:B------:R-:W-:Y:S02]  /*84f0*/  ISETP.GT.AND P0, PT, R2, 0x18, P0 ;  /* 0x000000180200780c */ /* 0x000fe40000704270 */
[----:B-1----:R-:W-:Y:S02]  /*8500*/  F2FP.PACK_AB R170, R9, R8 ;  /* 0x0000000809aa723e */ /* 0x002fe400000000ff */
[C---:B------:R-:W-:Y:S04]  /*8510*/  ISETP.LT.OR P0, PT, R3.reuse, 0x19, P0 ;  /* 0x000000190300780c */ /* 0x040fe80000701670 */
[----:B------:R-:W-:Y:S02]  /*8520*/  FSEL R174, R18, -INF , !P0 ;  /* 0xff80000012ae7808 */ /* 0x000fe40004000000 */
[----:B------:R-:W-:Y:S04]  /*8530*/  PLOP3.LUT P0, PT, PT, PT, UP4, 0x40, 0x0 ;  /* 0x000000000000781c */ /* 0x000fe80003f0e848 */
[C---:B------:R-:W-:Y:S04]  /*8540*/  ISETP.GT.AND P0, PT, R2.reuse, 0x19, P0 ;  /* 0x000000190200780c */ /* 0x040fe80000704270 */
[----:B------:R-:W-:Y:S04]  /*8550*/  ISETP.LT.OR P0, PT, R3, 0x1a, P0 ;  /* 0x0000001a0300780c */ /* 0x000fe80000701670 */
[----:B------:R-:W-:Y:S02]  /*8560*/  FSEL R175, R19, -INF , !P0 ;  /* 0xff80000013af7808 */ /* 0x000fe40004000000 */
[----:B------:R-:W-:Y:S04]  /*8570*/  PLOP3.LUT P0, PT, PT, PT, UP3, 0x40, 0x0 ;  /* 0x000000000000781c */ /* 0x000fe80003f0e838 */
[----:B------:R-:W-:Y:S04]  /*8580*/  ISETP.GT.AND P0, PT, R2, 0x20, P0 ;  /* 0x000000200200780c */ /* 0x000fe80000704270 */
        /* <DEDUP_REMOVED lines=10> */
[----:B------:R-:W-:Y:S01]  /*8630*/  PLOP3.LUT P0, PT, PT, PT, UP0, 0x40, 0x0 ;  /* 0x000000000000781c */ /* 0x000fe20003f0e808 */
[----:B------:R-:W-:Y:S03]  /*8640*/  UISETP.GT.AND UP0, UPT, UR5, UR4, UPT ;  /* 0x000000040500728c */ /* 0x000fe6000bf04270 */
[----:B------:R-:W-:Y:S01]  /*8650*/  ISETP.GT.AND P0, PT, R2, 0x29, P0 ;  /* 0x000000290200780c */ /* 0x000fe20000704270 */
[----:B------:R-:W-:Y:S01]  /*8660*/  UMOV UR5, UR24 ;  /* 0x0000001800057c82 */ /* 0x000fe20008000000 */
[----:B------:R-:W1:Y:S02]  /*8670*/  MUFU.EX2 R2, R0 ;  /* 0x0000000000027308 */ /* 0x000e640000000800 */
[----:B------:R-:W-:Y:S04]  /*8680*/  ISETP.LT.OR P0, PT, R3, 0x2a, P0 ;  /* 0x0000002a0300780c */ /* 0x000fe80000701670 */
[----:B------:R-:W-:Y:S01]  /*8690*/  FSEL R132, R27, -INF , !P0 ;  /* 0xff8000001b847808 */ /* 0x000fe20004000000 */
[C---:B-1----:R-:W-:Y:S02]  /*86a0*/  FMUL.FTZ R16, R2.reuse, R144 ;  /* 0x0000009002107220 */ /* 0x042fe40000410000 */
[C---:B------:R-:W-:Y:S01]  /*86b0*/  FMUL.FTZ R12, R2.reuse, R148 ;  /* 0x00000094020c7220 */ /* 0x040fe20000410000 */
[----:B------:R-:W-:Y:S01]  /*86c0*/  MOV R148, R11 ;  /* 0x0000000b00947202 */ /* 0x000fe20000000f00 */
[C---:B------:R-:W-:Y:S01]  /*86d0*/  FMUL.FTZ R13, R2.reuse, R149 ;  /* 0x00000095020d7220 */ /* 0x040fe20000410000 */
[----:B------:R-:W-:Y:S01]  /*86e0*/  MOV R149, R14 ;  /* 0x0000000e00957202 */ /* 0x000fe20000000f00 */
[C---:B------:R-:W-:Y:S01]  /*86f0*/  FMUL.FTZ R17, R2.reuse, R145 ;  /* 0x0000009102117220 */ /* 0x040fe20000410000 */
[----:B------:R-:W-:Y:S01]  /*8700*/  MOV R145, R15 ;  /* 0x0000000f00917202 */ /* 0x000fe20000000f00 */
        /* <DEDUP_REMOVED lines=52> */
[----:B--2---:R-:W-:Y:S01]  /*8a50*/  FFMA.FTZ R0, R2, R134, R168 ;  /* 0x0000008602007223 */ /* 0x004fe200000100a8 */
[C---:B------:R-:W-:Y:S03]  /*8a60*/  F2FP.PACK_AB R168, R5.reuse, R168 ;  /* 0x000000a805a8723e */ /* 0x040fe600000000ff */
[----:B------:R-:W-:Y:S01]  /*8a70*/  FADD.FTZ R4, R5, R0 ;  /* 0x0000000005047221 */ /* 0x000fe20000010000 */
[----:B------:R-:W-:Y:S01]  /*8a80*/  FMNMX.FTZ R0, R6, R135, !PT ;  /* 0x0000008706007209 */ /* 0x000fe20007810000 */
[----:B------:R-:W-:Y:S01]  /*8a90*/  FMUL.FTZ R5, R2, R157 ;  /* 0x0000009d02057220 */ /* 0x000fe20000410000 */
[----:B------:R-:W-:Y:S01]  /*8aa0*/  MOV R157, R25 ;  /* 0x00000019009d7202 */ /* 0x000fe20000000f00 */
[----:B------:R-:W-:Y:S01]  /*8ab0*/  FADD.FTZ R4, R8, R4 ;  /* 0x0000000408047221 */ /* 0x000fe20000010000 */
[----:B------:R-:W-:Y:S01]  /*8ac0*/  FMNMX.FTZ R0, R7, R0, !PT ;  /* 0x0000000007007209 */ /* 0x000fe20007810000 */
[----:B------:R-:W-:Y:S02]  /*8ad0*/  FMUL.FTZ R25, R2, R137 ;  /* 0x0000008902197220 */ /* 0x000fe40000410000 */
[----:B------:R-:W-:Y:S01]  /*8ae0*/  FADD.FTZ R179, R9, R4 ;  /* 0x0000000409b37221 */ /* 0x000fe20000010000 */
[----:B------:R-:W-:Y:S01]  /*8af0*/  FMNMX.FTZ R0, R10, R0, !PT ;  /* 0x000000000a007209 */ /* 0x000fe20007810000 */
[C---:B------:R-:W-:Y:S01]  /*8b00*/  FMUL.FTZ R4, R2.reuse, R156 ;  /* 0x0000009c02047220 */ /* 0x040fe20000410000 */
[----:B------:R-:W-:Y:S01]  /*8b10*/  MOV R156, R20 ;  /* 0x00000014009c7202 */ /* 0x000fe20000000f00 */
[C---:B------:R-:W-:Y:S01]  /*8b20*/  FMUL.FTZ R20, R2.reuse, R140 ;  /* 0x0000008c02147220 */ /* 0x040fe20000410000 */
[----:B------:R-:W-:Y:S01]  /*8b30*/  FMNMX.FTZ R0, R171, R0, !PT ;  /* 0x00000000ab007209 */ /* 0x000fe20007810000 */
[----:B------:R-:W2:Y:S01]  /*8b40*/  LDL.LU R140, [R1+0x4c] ;  /* 0x00004c00018c7983 */ /* 0x000ea20000300800 */
[C---:B------:R-:W-:Y:S01]  /*8b50*/  FMUL.FTZ R8, R2.reuse, R152 ;  /* 0x0000009802087220 */ /* 0x040fe20000410000 */
[----:B------:R-:W-:Y:S01]  /*8b60*/  MOV R152, R24 ;  /* 0x0000001800987202 */ /* 0x000fe20000000f00 */
[----:B------:R-:W-:Y:S01]  /*8b70*/  FMUL.FTZ R24, R2, R136 ;  /* 0x0000008802187220 */ /* 0x000fe20000410000 */
[----:B------:R-:W-:Y:S01]  /*8b80*/  FMNMX.FTZ R0, R172, R0, !PT ;  /* 0x00000000ac007209 */ /* 0x000fe20007810000 */
[C---:B------:R-:W-:Y:S01]  /*8b90*/  FMUL.FTZ R9, R2.reuse, R153 ;  /* 0x0000009902097220 */ /* 0x040fe20000410000 */
[----:B------:R-:W-:Y:S01]  /*8ba0*/  MOV R153, R21 ;  /* 0x0000001500997202 */ /* 0x000fe20000000f00 */
[----:B------:R-:W-:Y:S01]  /*8bb0*/  FMUL.FTZ R21, R2, R141 ;  /* 0x0000008d02157220 */ /* 0x000fe20000410000 */
[----:B------:R-:W-:Y:S01]  /*8bc0*/  FMNMX.FTZ R0, R173, R0, !PT ;  /* 0x00000000ad007209 */ /* 0x000fe20007810000 */
[----:B------:R-:W-:Y:S03]  /*8bd0*/  MUFU.EX2 R156, R156 ;  /* 0x0000009c009c7308 */ /* 0x000fe60000000800 */
[----:B------:R-:W-:Y:S04]  /*8be0*/  FMNMX.FTZ R0, R174, R0, !PT ;  /* 0x00000000ae007209 */ /* 0x000fe80007810000 */
[----:B------:R-:W-:Y:S03]  /*8bf0*/  FMNMX.FTZ R0, R175, R0, !PT ;  /* 0x00000000af007209 */ /* 0x000fe60007810000 */
[----:B------:R-:W-:Y:S01]  /*8c00*/  MUFU.EX2 R152, R152 ;  /* 0x0000009800987308 */ /* 0x000fe20000000800 */
        /* <DEDUP_REMOVED lines=14> */
[----:B------:R-:W-:Y:S01]  /*8cf0*/  MOV R135, R169 ;  /* 0x000000a900877202 */ /* 0x000fe20000000f00 */
[--C-:B------:R-:W-:Y:S02]  /*8d00*/  FFMA.FTZ R169, R6, c[0x0][0x2d0], -R134.reuse ;  /* 0x0000b40006a97a23 */ /* 0x100fe40000010886 */
[----:B------:R-:W-:Y:S02]  /*8d10*/  FMUL.FTZ R0, R0, c[0x0][0x2d0] ;  /* 0x0000b40000007a20 */ /* 0x000fe40000410000 */
[--C-:B------:R-:W-:Y:S02]  /*8d20*/  FFMA.FTZ R7, R7, c[0x0][0x2d0], -R134.reuse ;  /* 0x0000b40007077a23 */ /* 0x100fe40000010886 */
[----:B------:R-:W-:Y:S01]  /*8d30*/  MUFU.EX2 R169, R169 ;  /* 0x000000a900a97308 */ /* 0x000fe20000000800 */
[--C-:B------:R-:W-:Y:S09]  /*8d40*/  FFMA.FTZ R2, R10, c[0x0][0x2d0], -R134.reuse ;  /* 0x0000b4000a027a23 */ /* 0x100ff20000010886 */
[----:B------:R-:W1:Y:S10]  /*8d50*/  MUFU.EX2 R0, R0 ;  /* 0x0000000000007308 */ /* 0x000e740000000800 */
[----:B------:R3:W4:Y:S01]  /*8d60*/  MUFU.EX2 R144, R7 ;  /* 0x0000000700907308 */ /* 0x0007220000000800 */
[C---:B-1----:R-:W-:Y:S02]  /*8d70*/  FMUL.FTZ R26, R0.reuse, R138 ;  /* 0x0000008a001a7220 */ /* 0x042fe40000410000 */
[C---:B------:R-:W-:Y:S02]  /*8d80*/  FMUL.FTZ R27, R0.reuse, R139 ;  /* 0x0000008b001b7220 */ /* 0x040fe40000410000 */
[----:B------:R-:W1:Y:S01]  /*8d90*/  LDSM.16.MT88.4 R136, [R237+0x100] ;  /* 0x00010000ed88783b */ /* 0x000e620000004200 */
[C---:B------:R-:W-:Y:S02]  /*8da0*/  FMUL.FTZ R10, R0.reuse, R154 ;  /* 0x0000009a000a7220 */ /* 0x040fe40000410000 */
[C---:B------:R-:W-:Y:S02]  /*8db0*/  FMUL.FTZ R11, R0.reuse, R155 ;  /* 0x0000009b000b7220 */ /* 0x040fe40000410000 */
[C---:B------:R-:W-:Y:S02]  /*8dc0*/  FMUL.FTZ R22, R0.reuse, R142 ;  /* 0x0000008e00167220 */ /* 0x040fe40000410000 */
[C---:B------:R-:W-:Y:S02]  /*8dd0*/  FMUL.FTZ R23, R0.reuse, R143 ;  /* 0x0000008f00177220 */ /* 0x040fe40000410000 */
[C---:B------:R-:W-:Y:S01]  /*8de0*/  FMUL.FTZ R6, R0.reuse, R158 ;  /* 0x0000009e00067220 */ /* 0x040fe20000410000 */
[----:B------:R-:W-:Y:S01]  /*8df0*/  MOV R158, R135 ;  /* 0x00000087009e7202 */ /* 0x000fe20000000f00 */
[C---:B---3--:R-:W-:Y:S02]  /*8e00*/  FMUL.FTZ R7, R0.reuse, R159 ;  /* 0x0000009f00077220 */ /* 0x048fe40000410000 */
        /* <DEDUP_REMOVED lines=61> */
[C---:B----4-:R-:W-:Y:S01]  /*91e0*/  F2FP.PACK_AB R169, R144.reuse, R169 ;  /* 0x000000a990a9723e */ /* 0x050fe200000000ff */
[----:B------:R-:W-:Y:S01]  /*91f0*/  FFMA.FTZ R0, R171, c[0x0][0x2d0], -R134 ;  /* 0x0000b400ab007a23 */ /* 0x000fe20000010886 */
[----:B------:R-:W-:Y:S01]  /*9200*/  LDSM.16.MT88.4 R140, [R237+0x900] ;  /* 0x00090000ed8c783b */ /* 0x000fe20000004200 */
[----:B------:R-:W-:Y:S02]  /*9210*/  FADD.FTZ R144, R144, R150 ;  /* 0x0000009690907221 */ /* 0x000fe40000010000 */
[----:B------:R-:W2:Y:S02]  /*9220*/  MUFU.EX2 R146, R0 ;  /* 0x0000000000927308 */ /* 0x000ea40000000800 */
[----:B--2---:R-:W-:Y:S01]  /*9230*/  F2FP.PACK_AB R171, R146, R147 ;  /* 0x0000009392ab723e */ /* 0x004fe200000000ff */
[--C-:B------:R-:W-:Y:S07]  /*9240*/  FFMA.FTZ R0, R172, c[0x0][0x2d0], -R134.reuse ;  /* 0x0000b400ac007a23 */ /* 0x100fee0000010886 */
[----:B------:R2:W-:Y:S01]  /*9250*/  MUFU.EX2 R148, R0 ;  /* 0x0000000000947308 */ /* 0x0005e20000000800 */
[C---:B-1----:R-:W-:Y:S08]  /*9260*/  HMMA.16816.F32 R4, R168.reuse, R136, R4 ;  /* 0x00000088a804723c */ /* 0x042ff00000001804 */
[C---:B------:R-:W-:Y:S01]  /*9270*/  HMMA.16816.F32 R8, R168.reuse, R138, R8 ;  /* 0x0000008aa808723c */ /* 0x040fe20000001808 */
[----:B------:R-:W1:Y:S03]  /*9280*/  LDSM.16.MT88.4 R136, [R238+0x100] ;  /* 0x00010000ee88783b */ /* 0x000e660000004200 */
[--C-:B--2---:R-:W-:Y:S04]  /*9290*/  FFMA.FTZ R0, R173, c[0x0][0x2d0], -R134.reuse ;  /* 0x0000b400ad007a23 */ /* 0x104fe80000010886 */
[----:B------:R2:W3:Y:S01]  /*92a0*/  MUFU.EX2 R149, R0 ;  /* 0x0000000000957308 */ /* 0x0004e20000000800 */
[C---:B-1----:R-:W-:Y:S03]  /*92b0*/  HMMA.16816.F32 R12, R168.reuse, R136, R12 ;  /* 0x00000088a80c723c */ /* 0x042fe6000000180c */
[--C-:B--2---:R-:W-:Y:S06]  /*92c0*/  FFMA.FTZ R0, R174, c[0x0][0x2d0], -R134.reuse ;  /* 0x0000b400ae007a23 */ /* 0x104fec0000010886 */
[----:B------:R1:W-:Y:S01]  /*92d0*/  MUFU.EX2 R135, R0 ;  /* 0x0000000000877308 */ /* 0x0003e20000000800 */
[C---:B------:R-:W-:Y:S01]  /*92e0*/  HMMA.16816.F32 R16, R168.reuse, R138, R16 ;  /* 0x0000008aa810723c */ /* 0x040fe20000001810 */
[----:B------:R-:W2:Y:S02]  /*92f0*/  LDSM.16.MT88.4 R136, [R241+0x100] ;  /* 0x00010000f188783b */ /* 0x000ea40000004200 */
[----:B-1----:R-:W-:Y:S06]  /*9300*/  FFMA.FTZ R0, R175, c[0x0][0x2d0], -R134 ;  /* 0x0000b400af007a23 */ /* 0x002fec0000010886 */
[----:B------:R-:W-:Y:S10]  /*9310*/  MUFU.EX2 R175, R158 ;  /* 0x0000009e00af7308 */ /* 0x000ff40000000800 */
[----:B------:R1:W4:Y:S01]  /*9320*/  MUFU.EX2 R174, R0 ;  /* 0x0000000000ae7308 */ /* 0x0003220000000800 */
[C---:B--2---:R-:W-:Y:S08]  /*9330*/  HMMA.16816.F32 R20, R168.reuse, R136, R20 ;  /* 0x00000088a814723c */ /* 0x044ff00000001814 */
[C---:B------:R-:W-:Y:S01]  /*9340*/  HMMA.16816.F32 R24, R168.reuse, R138, R24 ;  /* 0x0000008aa818723c */ /* 0x040fe20000001818 */
[----:B------:R-:W2:Y:S03]  /*9350*/  LDSM.16.MT88.4 R136, [R240+0x100] ;  /* 0x00010000f088783b */ /* 0x000ea60000004200 */
[----:B-1----:R-:W-:Y:S02]  /*9360*/  FADD.FTZ R0, R2, R179 ;  /* 0x000000b302007221 */ /* 0x002fe40000010000 */
[----:B------:R-:W-:Y:S02]  /*9370*/  MUFU.EX2 R179, R153 ;  /* 0x0000009900b37308 */ /* 0x000fe40000000800 */
[----:B------:R-:W-:Y:S04]  /*9380*/  FADD.FTZ R150, R145, R0 ;  /* 0x0000000091967221 */ /* 0x000fe80000010000 */
[----:B------:R-:W-:Y:S04]  /*9390*/  FADD.FTZ R0, R147, R144 ;  /* 0x0000009093007221 */ /* 0x000fe80000010000 */
[----:B------:R-:W1:Y:S01]  /*93a0*/  MUFU.EX2 R153, R157 ;  /* 0x0000009d00997308 */ /* 0x000e620000000800 */
[C---:B--2---:R-:W-:Y:S08]  /*93b0*/  HMMA.16816.F32 R28, R168.reuse, R136, R28 ;  /* 0x00000088a81c723c */ /* 0x044ff0000000181c */
[C---:B------:R-:W-:Y:S01]  /*93c0*/  HMMA.16816.F32 R32, R168.reuse, R138, R32 ;  /* 0x0000008aa820723c */ /* 0x040fe20000001820 */
[----:B------:R-:W2:Y:S07]  /*93d0*/  LDSM.16.MT88.4 R136, [R237+0x1900] ;  /* 0x00190000ed88783b */ /* 0x000eae0000004200 */
        /* <DEDUP_REMOVED lines=33> */
[C---:B--2---:R-:W-:Y:S07]  /*95f0*/  HMMA.16816.F32 R124, R168.reuse, R136, R124 ;  /* 0x00000088a87c723c */ /* 0x044fee000000187c */
[----:B------:R-:W-:Y:S01]  /*9600*/  F2FP.PACK_AB R136, R145, R2 ;  /* 0x000000029188723e */ /* 0x000fe200000000ff */
[----:B------:R-:W-:Y:S04]  /*9610*/  HMMA.16816.F32 R128, R168, R138, R128 ;  /* 0x0000008aa880723c */ /* 0x000fe80000001880 */
[----:B---3--:R-:W-:Y:S01]  /*9620*/  F2FP.PACK_AB R137, R149, R148 ;  /* 0x000000949589723e */ /* 0x008fe200000000ff */
[----:B------:R-:W-:Y:S02]  /*9630*/  FADD.FTZ R2, R146, R0 ;  /* 0x0000000092027221 */ /* 0x000fe40000010000 */
[----:B------:R-:W-:Y:S01]  /*9640*/  F2FP.PACK_AB R138, R156, R151 ;  /* 0x000000979c8a723e */ /* 0x000fe200000000ff */
[----:B------:R-:W-:Y:S01]  /*9650*/  LDSM.16.MT88.4 R144, [R240+0x5100] ;  /* 0x00510000f090783b */ /* 0x000fe20000004200 */
[----:B----4-:R-:W-:Y:S03]  /*9660*/  F2FP.PACK_AB R139, R174, R135 ;  /* 0x00000087ae8b723e */ /* 0x010fe600000000ff */
[----:B------:R-:W-:Y:S01]  /*9670*/  FFMA.FTZ R0, R176, c[0x0][0x2d0], -R134 ;  /* 0x0000b400b0007a23 */ /* 0x000fe20000010886 */
[----:B-1----:R-:W-:Y:S01]  /*9680*/  MOV R176, R153 ;  /* 0x0000009900b07202 */ /* 0x002fe20000000f00 */
[----:B------:R-:W-:Y:S01]  /*9690*/  FADD.FTZ R2, R148, R2 ;  /* 0x0000000294027221 */ /* 0x000fe20000010000 */
[----:B------:R-:W-:Y:S01]  /*96a0*/  F2FP.PACK_AB R168, R179, R175 ;  /* 0x000000afb3a8723e */ /* 0x000fe200000000ff */
[C---:B------:R-:W-:Y:S01]  /*96b0*/  HMMA.16816.F32 R4, R136.reuse, R140, R4 ;  /* 0x0000008c8804723c */ /* 0x040fe20000001804 */
[----:B------:R1:W2:Y:S04]  /*96c0*/  MUFU.EX2 R172, R0 ;  /* 0x0000000000ac7308 */ /* 0x0002a80000000800 */
[----:B------:R-:W-:Y:S03]  /*96d0*/  FADD.FTZ R2, R149, R2 ;  /* 0x0000000295027221 */ /* 0x000fe60000010000 */
[C---:B------:R-:W-:Y:S01]  /*96e0*/  HMMA.16816.F32 R8, R136.reuse, R142, R8 ;  /* 0x0000008e8808723c */ /* 0x040fe20000001808 */
[----:B------:R-:W3:Y:S03]  /*96f0*/  LDSM.16.MT88.4 R140, [R238+0x900] ;  /* 0x00090000ee8c783b */ /* 0x000ee60000004200 */
[----:B------:R-:W-:Y:S01]  /*9700*/  FADD.FTZ R2, R135, R2 ;  /* 0x0000000287027221 */ /* 0x000fe20000010000 */
[----:B------:R-:W-:Y:S03]  /*9710*/  MOV R135, R3 ;  /* 0x0000000300877202 */ /* 0x000fe60000000f00 */
[----:B------:R-:W-:Y:S04]  /*9720*/  FADD.FTZ R2, R174, R2 ;  /* 0x00000002ae027221 */ /* 0x000fe80000010000 */
[----:B-1----:R-:W-:Y:S01]  /*9730*/  FFMA.FTZ R0, R177, c[0x0][0x2d0], -R134 ;  /* 0x0000b400b1007a23 */ /* 0x002fe20000010886 */
[----:B------:R-:W-:Y:S01]  /*9740*/  MOV R177, R152 ;  /* 0x0000009800b17202 */ /* 0x000fe20000000f00 */
[----:B--2---:R-:W-:Y:S01]  /*9750*/  FADD.FTZ R2, R172, R2 ;  /* 0x00000002ac027221 */ /* 0x004fe20000010000 */
[----:B------:R-:W-:Y:S01]  /*9760*/  LDSM.16.MT88.4 R152, [R237+0x1100] ;  /* 0x00110000ed98783b */ /* 0x000fe20000004200 */
[----:B------:R-:W1:Y:S01]  /*9770*/  MUFU.EX2 R173, R0 ;  /* 0x0000000000ad7308 */ /* 0x000e620000000800 */
[----:B------:R-:W-:Y:S01]  /*9780*/  F2FP.PACK_AB R170, R176, R177 ;  /* 0x000000b1b0aa723e */ /* 0x000fe200000000ff */
[C---:B---3--:R-:W-:Y:S03]  /*9790*/  HMMA.16816.F32 R12, R136.reuse, R140, R12 ;  /* 0x0000008c880c723c */ /* 0x048fe6000000180c */
[----:B-1----:R-:W-:Y:S01]  /*97a0*/  F2FP.PACK_AB R169, R173, R172 ;  /* 0x000000acada9723e */ /* 0x002fe200000000ff */
[--C-:B------:R-:W-:Y:S02]  /*97b0*/  FFMA.FTZ R0, R178, c[0x0][0x2d0], -R134.reuse ;  /* 0x0000b400b2007a23 */ /* 0x100fe40000010886 */
[----:B------:R-:W-:Y:S02]  /*97c0*/  FFMA.FTZ R134, R132, c[0x0][0x2d0], -R134 ;  /* 0x0000b40084867a23 */ /* 0x000fe40000010886 */
[C---:B------:R-:W-:Y:S01]  /*97d0*/  HMMA.16816.F32 R16, R136.reuse, R142, R16 ;  /* 0x0000008e8810723c */ /* 0x040fe20000001810 */
[----:B------:R-:W1:Y:S01]  /*97e0*/  LDSM.16.MT88.4 R140, [R241+0x900] ;  /* 0x00090000f18c783b */ /* 0x000e620000004200 */
[----:B------:R2:W-:Y:S10]  /*97f0*/  MUFU.EX2 R132, R0 ;  /* 0x0000000000847308 */ /* 0x0005f40000000800 */
[----:B------:R-:W3:Y:S01]  /*9800*/  MUFU.EX2 R134, R134 ;  /* 0x0000008600867308 */ /* 0x000ee20000000800 */
[----:B--2---:R-:W-:Y:S04]  /*9810*/  FADD.FTZ R0, R151, R150 ;  /* 0x0000009697007221 */ /* 0x004fe80000010000 */
[----:B------:R-:W-:Y:S04]  /*9820*/  FADD.FTZ R0, R156, R0 ;  /* 0x000000009c007221 */ /* 0x000fe80000010000 */
[----:B------:R-:W-:Y:S01]  /*9830*/  FADD.FTZ R0, R175, R0 ;  /* 0x00000000af007221 */ /* 0x000fe20000010000 */
[----:B---3--:R-:W-:Y:S03]  /*9840*/  F2FP.PACK_AB R171, R134, R132 ;  /* 0x0000008486ab723e */ /* 0x008fe600000000ff */
        /* <DEDUP_REMOVED lines=38> */
[C---:B------:R-:W-:Y:S08]  /*9ab0*/  HMMA.16816.F32 R120, R136.reuse, R142, R120 ;  /* 0x0000008e8878723c */ /* 0x040ff00000001878 */
[C---:B------:R-:W-:Y:S08]  /*9ac0*/  HMMA.16816.F32 R124, R136.reuse, R144, R124 ;  /* 0x00000090887c723c */ /* 0x040ff0000000187c */
        /* <DEDUP_REMOVED lines=46> */
[C---:B--2---:R-:W-:Y:S07]  /*9db0*/  HMMA.16816.F32 R124, R168.reuse, R4, R124 ;  /* 0x00000004a87c723c */ /* 0x044fee000000187c */
[----:B------:R-:W-:Y:S01]  /*9dc0*/  FADD.FTZ R4, R177, R0 ;  /* 0x00000000b1047221 */ /* 0x000fe20000010000 */
[----:B------:R-:W-:Y:S04]  /*9dd0*/  HMMA.16816.F32 R128, R168, R6, R128 ;  /* 0x00000006a880723c */ /* 0x000fe80000001880 */
[----:B------:R-:W-:Y:S02]  /*9de0*/  FADD.FTZ R0, R173, R2 ;  /* 0x00000002ad007221 */ /* 0x000fe40000010000 */
[----:B------:R-:W-:Y:S02]  /*9df0*/  FADD.FTZ R2, R176, R4 ;  /* 0x00000004b0027221 */ /* 0x000fe40000010000 */
[----:B------:R-:W-:Y:S01]  /*9e00*/  FADD.FTZ R0, R132, R0 ;  /* 0x0000000084007221 */ /* 0x000fe20000010000 */
[----:B------:R-:W-:Y:S02]  /*9e10*/  MOV R132, R3 ;  /* 0x0000000300847202 */ /* 0x000fe40000000f00 */
[----:B------:R1:W-:Y:S01]  /*9e20*/  STL [R1+0x44], R2 ;  /* 0x0000440201007387 */ /* 0x0003e20000100800 */
[----:B------:R-:W-:Y:S01]  /*9e30*/  FADD.FTZ R0, R134, R0 ;  /* 0x0000000086007221 */ /* 0x000fe20000010000 */
[----:B------:R-:W-:Y:S04]  /*9e40*/  MOV R134, R133 ;  /* 0x0000008500867202 */ /* 0x000fe80000000f00 */
[----:B------:R1:W-:Y:S02]  /*9e50*/  STL [R1+0x4c], R0 ;  /* 0x00004c0001007387 */ /* 0x0003e40000100800 */
[----:B-1----:R-:W-:-:S05]  /*9e60*/  @P0 BRA `(.L_x_418) ;  /* 0xffffc43000000947 */ /* 0x002fca000383ffff */
.L_x_405:
[----:B------:R-:W1:Y:S01]  /*9e70*/  S2UR UR28, SR_CTAID.X ;  /* 0x00000000001c79c3 */ /* 0x000e620000002500 */
[----:B------:R-:W-:-:S02]  /*9e80*/  UISETP.NE.AND UP1, UPT, UR13, URZ, UPT ;  /* 0x0000003f0d00728c */ /* 0x000fc4000bf25270 */
[----:B------:R-:W-:Y:S02]  /*9e90*/  UISETP.NE.AND UP0, UPT, UR12, URZ, UPT ;  /* 0x0000003f0c00728c */ /* 0x000fe4000bf05270 */
[----:B------:R-:W-:Y:S02]  /*9ea0*/  UMOV UR27, 0x1 ;  /* 0x00000001001b7882 */ /* 0x000fe40000000000 */
[----:B------:R-:W-:Y:S02]  /*9eb0*/  ULDC UR25, c[0x0][0x168] ;  /* 0x00005a0000197ab9 */ /* 0x000fe40000000800 */
[----:B------:R-:W-:Y:S01]  /*9ec0*/  ULDC.64 UR4, c[0x0][0x2c8] ;  /* 0x0000b20000047ab9 */ /* 0x000fe20000000a00 */
[----:B------:R-:W-:Y:S01]  /*9ed0*/  PLOP3.LUT P0, PT, PT, PT, UP0, 0x40, 0x0 ;  /* 0x000000000000781c */ /* 0x000fe20003f0e808 */
[----:B------:R-:W-:Y:S02]  /*9ee0*/  UIADD3 UR25, UR27, -UR25, URZ ;  /* 0x800000191b197290 */ /* 0x000fe4000fffe03f */
[----:B------:R-:W-:-:S02]  /*9ef0*/  ULDC UR26, c[0x0][0x2ac] ;  /* 0x0000ab00001a7ab9 */ /* 0x000fc40000000800 */
[----:B-1----:R-:W-:-:S04]  /*9f00*/  ULEA UR28, UR28, 0x7f, 0x7 ;  /* 0x0000007f1c1c7891 */ /* 0x002fc8000f8e383f */
[----:B------:R-:W-:-:S03]  /*9f10*/  UIMAD.WIDE.U32 UR30, UR28, UR4, URZ ;  /* 0x000000041c1e72a5 */ /* 0x000fc6000f8e003f */
[----:B------:R-:W-:Y:S02]  /*9f20*/  ULDC UR4, c[0x0][0x1d0] ;  /* 0x0000740000047ab9 */ /* 0x000fe40000000800 */
[----:B------:R-:W-:Y:S02]  /*9f30*/  UIMAD UR4, UR26, UR4, UR25 ;  /* 0x000000041a0472a4 */ /* 0x000fe4000f8e0219 */
[----:B------:R-:W-:Y:S02]  /*9f40*/  @UP1 USHF.R.U32.HI UR28, URZ, UR5, UR31 ;  /* 0x000000053f1c1299 */ /* 0x000fe4000801161f */
[----:B------:R-:W-:Y:S02]  /*9f50*/  ULDC UR25, c[0x0][0x324] ;  /* 0x0000c90000197ab9 */ /* 0x000fe40000000800 */
[----:B------:R-:W-:-:S04]  /*9f60*/  UIADD3 UR26, UR4, UR28, URZ ;  /* 0x0000001c041a7290 */ /* 0x000fc8000fffe03f */
[----:B------:R-:W-:Y:S01]  /*9f70*/  UIADD3 UR25, UR26, -UR25, URZ ;  /* 0x800000191a197290 */ /* 0x000fe2000fffe03f */
[----:B------:R-:W-:Y:S05]  /*9f80*/  @P0 BRA `(.L_x_419) ;  /* 0x0000016000000947 */ /* 0x000fea0003800000 */
[----:B------:R-:W-:-:S06]  /*9f90*/  UISETP.GT.AND UP0, UPT, UR26, -0x1, UPT ;  /* 0xffffffff1a00788c */ /* 0x000fcc000bf04270 */
[----:B------:R-:W-:-:S13]  /*9fa0*/  PLOP3.LUT P0, PT, PT, PT, UP0, 0x80, 0x0 ;  /* 0x000000000000781c */ /* 0x000fda0003f0f008 */
[----:B------:R-:W-:Y:S05]  /*9fb0*/  @P0 BRA `(.L_x_420) ;  /* 0x0000009000000947 */ /* 0x000fea0003800000 */
[----:B------:R-:W-:Y:S02]  /*9fc0*/  ULDC UR4, c[0x0][0x32c] ;  /* 0x0000cb0000047ab9 */ /* 0x000fe40000000800 */
[----:B------:R-:W-:Y:S02]  /*9fd0*/  UISETP.NE.AND UP0, UPT, UR27, UR4, UPT ;  /* 0x000000041b00728c */ /* 0x000fe4000bf05270 */
[----:B------:R-:W-:Y:S02]  /*9fe0*/  ULOP3.LUT UR26, URZ, UR26, URZ, 0x33, !UPT ;  /* 0x0000001a3f1a7292 */ /* 0x000fe4000f8e333f */
[----:B------:R-:W-:Y:S02]  /*9ff0*/  ULDC.64 UR4, c[0x0][0x330] ;  /* 0x0000cc0000047ab9 */ /* 0x000fe40000000a00 */
[----:B------:R-:W-:-:S07]  /*a000*/  UIMAD.WIDE.U32 UR28, UR26, UR4, URZ ;  /* 0x000000041a1c72a5 */ /* 0x000fce000f8e003f */
[----:B------:R-:W-:Y:S02]  /*a010*/  @UP0 UMOV UR27, UR29 ;  /* 0x0000001d001b0c82 */ /* 0x000fe40008000000 */
[----:B------:R-:W-:-:S04]  /*a020*/  @UP0 USHF.R.U32.HI UR26, URZ, UR5, UR27 ;  /* 0x000000053f1a0299 */ /* 0x000fc8000801161b */
[----:B------:R-:W-:Y:S01]  /*a030*/  ULOP3.LUT UR26, URZ, UR26, URZ, 0x33, !UPT ;  /* 0x0000001a3f1a7292 */ /* 0x000fe2000f8e333f */
[----:B------:R-:W-:Y:S05]  /*a040*/  BRA `(.L_x_421) ;  /* 0x0000006000007947 */ /* 0x000fea0003800000 */
.L_x_420:
[----:B------:R-:W-:Y:S02]  /*a050*/  ULDC UR4, c[0x0][0x32c] ;  /* 0x0000cb0000047ab9 */ /* 0x000fe40000000800 */
[----:B------:R-:W-:-:S03]  /*a060*/  UISETP.NE.AND UP0, UPT, UR27, UR4, UPT ;  /* 0x000000041b00728c */ /* 0x000fc6000bf05270 */
[----:B------:R-:W-:Y:S02]  /*a070*/  ULDC.64 UR4, c[0x0][0x330] ;  /* 0x0000cc0000047ab9 */ /* 0x000fe40000000a00 */
[----:B------:R-:W-:-:S07]  /*a080*/  UIMAD.WIDE.U32 UR28, UR26, UR4, URZ ;  /* 0x000000041a1c72a5 */ /* 0x000fce000f8e003f */
[----:B------:R-:W-:Y:S02]  /*a090*/  @UP0 UMOV UR27, UR29 ;  /* 0x0000001d001b0c82 */ /* 0x000fe40008000000 */
[----:B------:R-:W-:Y:S02]  /*a0a0*/  @UP0 USHF.R.U32.HI UR26, URZ, UR5, UR27 ;  /* 0x000000053f1a0299 */ /* 0x000fe4000801161b */
.L_x_421:
[----:B------:R-:W-:Y:S02]  /*a0b0*/  ULDC UR4, c[0x0][0x32c] ;  /* 0x0000cb0000047ab9 */ /* 0x000fe40000000800 */
[----:B------:R-:W-:-:S04]  /*a0c0*/  UIMAD UR4, UR26, UR4, URZ ;  /* 0x000000041a0472a4 */ /* 0x000fc8000f8e023f */
[----:B------:R-:W-:-:S04]  /*a0d0*/  UISETP.LT.AND UP0, UPT, UR25, UR4, UPT ;  /* 0x000000041900728c */ /* 0x000fc8000bf01270 */
[----:B------:R-:W-:-:S04]  /*a0e0*/  USEL UR25, UR25, UR4, !UP0 ;  /* 0x0000000419197287 */ /* 0x000fc8000c000000 */
.L_x_419:
[----:B------:R-:W-:-:S04]  /*a0f0*/  UIADD3 UR25, UR25, 0x2f, URZ ;  /* 0x0000002f19197890 */ /* 0x000fc8000fffe03f */
[----:B------:R-:W-:-:S04]  /*a100*/  UIMAD.WIDE UR4, UR25, 0x2aaaaaab, URZ ;  /* 0x2aaaaaab190478a5 */ /* 0x000fc8000f8e023f */
        /* <DEDUP_REMOVED lines=11> */
[C---:B--2---:R-:W-:Y:S01]  /*a1c0*/  SHF.L.U64.HI R4, R3.reuse, 0x1, R4 ;  /* 0x0000000103047819 */ /* 0x044fe20000010204 */
[----:B------:R-:W-:-:S04]  /*a1d0*/  IMAD.SHL.U32 R3, R3, 0x2, RZ ;  /* 0x0000000203037824 */ /* 0x000fc800078e00ff */
[----:B------:R1:W-:Y:S01]  /*a1e0*/  STL [R1+0x1c], R4 ;  /* 0x00001c0401007387 */ /* 0x0003e20000100800 */
[C---:B---3--:R-:W-:Y:S01]  /*a1f0*/  SHF.L.U64.HI R2, R0.reuse, 0x1, R2 ;  /* 0x0000000100027819 */ /* 0x048fe20000010202 */
[----:B------:R-:W-:Y:S02]  /*a200*/  IMAD.SHL.U32 R0, R0, 0x2, RZ ;  /* 0x0000000200007824 */ /* 0x000fe400078e00ff */
[----:B------:R1:W-:Y:S04]  /*a210*/  STL [R1+0x64], R3 ;  /* 0x0000640301007387 */ /* 0x0003e80000100800 */
[----:B------:R1:W-:Y:S04]  /*a220*/  STL [R1+0x14], R0 ;  /* 0x0000140001007387 */ /* 0x0003e80000100800 */
[----:B------:R1:W-:Y:S02]  /*a230*/  STL [R1+0x18], R2 ;  /* 0x0000180201007387 */ /* 0x0003e40000100800 */
.L_x_427:
[----:B-1----:R-:W2:Y:S01]  /*a240*/  LDL R2, [R1+0x4] ;  /* 0x0000040001027983 */ /* 0x002ea20000100800 */
[----:B------:R-:W-:Y:S04]  /*a250*/  DEPBAR.LE SB0, 0x0 ;  /* 0x000080000000791a */ /* 0x000fe80000000000 */
[----:B------:R-:W3:Y:S01]  /*a260*/  LDL R0, [R1] ;  /* 0x0000000001007983 */ /* 0x000ee20000100800 */
[----:B------:R-:W-:Y:S03]  /*a270*/  UISETP.GT.AND UP0, UPT, UR8, UR24, UPT ;  /* 0x000000180800728c */ /* 0x000fe6000bf04270 */
[----:B------:R-:W-:Y:S03]  /*a280*/  BAR.SYNC.DEFER_BLOCKING 0x0 ;  /* 0x0000000000007b1d */ /* 0x000fe60000010000 */
[----:B------:R-:W-:Y:S03]  /*a290*/  PLOP3.LUT P0, PT, PT, PT, UP0, 0x80, 0x0 ;  /* 0x000000000000781c */ /* 0x000fe60003f0f008 */
[----:B------:R-:W1:Y:S04]  /*a2a0*/  LDSM.16.M88.4 R8, [R236+0x10100] ;  /* 0x01010000ec08783b */ /* 0x000e680000000200 */
[----:B------:R-:W4:Y:S04]  /*a2b0*/  LDSM.16.M88.4 R16, [R236+0x10900] ;  /* 0x01090000ec10783b */ /* 0x000f280000000200 */
[----:B------:R-:W1:Y:S04]  /*a2c0*/  LDSM.16.M88.4 R24, [R236+0x11100] ;  /* 0x01110000ec18783b */ /* 0x000e680000000200 */
[----:B------:R-:W1:Y:S04]  /*a2d0*/  LDSM.16.M88.4 R168, [R243] ;  /* 0x00000000f3a8783b */ /* 0x000e680000000200 */
[----:B--2---:R-:W2:Y:S04]  /*a2e0*/  LDSM.16.M88.4 R172, [R2] ;  /* 0x0000000002ac783b */ /* 0x004ea80000000200 */
[----:B---3--:R3:W1:Y:S02]  /*a2f0*/  LDSM.16.M88.4 R176, [R0] ;  /* 0x0000000000b0783b */ /* 0x0086640000000200 */
[----:B---3--:R-:W-:Y:S01]  /*a300*/  MOV R0, R133 ;  /* 0x0000008500007202 */ /* 0x008fe20000000f00 */
[----:B------:R-:W-:-:S05]  /*a310*/  @P0 BRA `(.L_x_423) ;  /* 0x000004b000000947 */ /* 0x000fca0003800000 */
[----:B----4-:R-:W3:Y:S01]  /*a320*/  LDL R5, [R1+0x28] ;  /* 0x0000280001057983 */ /* 0x010ee20000100800 */
[----:B------:R-:W-:Y:S03]  /*a330*/  BSSY B0, `(.L_x_423) ;  /* 0x0000049000007945 */ /* 0x000fe60003800000 */
[----:B------:R-:W4:Y:S04]  /*a340*/  LDL R7, [R1+0x24] ;  /* 0x0000240001077983 */ /* 0x000f280000100800 */
[----:B--2---:R-:W2:Y:S04]  /*a350*/  LDL R134, [R1+0x30] ;  /* 0x0000300001867983 */ /* 0x004ea80000100800 */
        /* <DEDUP_REMOVED lines=8> */
[----:B---3--:R-:W-:Y:S02]  /*a3e0*/  SHF.R.S32.HI R2, RZ, 0x1f, R5 ;  /* 0x0000001fff027819 */ /* 0x008fe40000011405 */
[----:B----4-:R-:W-:Y:S03]  /*a3f0*/  SHF.R.S32.HI R6, RZ, 0x1f, R7 ;  /* 0x0000001fff067819 */ /* 0x010fe60000011407 */
[----:B------:R-:W-:Y:S02]  /*a400*/  IMAD R4, R2, c[0x0][0x208], RZ ;  /* 0x0000820002047a24 */ /* 0x000fe400078e02ff */
[C---:B------:R-:W-:Y:S01]  /*a410*/  IMAD.WIDE.U32 R2, R5.reuse, c[0x0][0x208], RZ ;  /* 0x0000820005027a25 */ /* 0x040fe200078e00ff */
[----:B--2---:R-:W-:Y:S03]  /*a420*/  ISETP.GE.AND P1, PT, R134, c[0x0][0x1d4], PT ;  /* 0x0000750086007a0c */ /* 0x004fe60003f26270 */
[----:B------:R-:W-:Y:S02]  /*a430*/  IMAD R4, R5, c[0x0][0x20c], R4 ;  /* 0x0000830005047a24 */ /* 0x000fe400078e0204 */
[----:B------:R-:W2:Y:S01]  /*a440*/  LDL R5, [R1+0x64] ;  /* 0x0000640001057983 */ /* 0x000ea20000100800 */
[----:B------:R-:W-:Y:S02]  /*a450*/  IMAD R6, R6, c[0x0][0x218], RZ ;  /* 0x0000860006067a24 */ /* 0x000fe400078e02ff */
[----:B------:R-:W-:Y:S02]  /*a460*/  IMAD.IADD R3, R3, 0x1, R4 ;  /* 0x0000000103037824 */ /* 0x000fe400078e0204 */
[C---:B------:R-:W-:Y:S02]  /*a470*/  IMAD R6, R7.reuse, c[0x0][0x21c], R6 ;  /* 0x0000870007067a24 */ /* 0x040fe400078e0206 */
[----:B------:R-:W-:Y:S05]  /*a480*/  IMAD.WIDE.U32 R2, R7, c[0x0][0x218], R2 ;  /* 0x0000860007027a25 */ /* 0x000fea00078e0002 */
[----:B------:R-:W-:Y:S04]  /*a490*/  IADD3 R2, P0, R2, UR14, RZ ;  /* 0x0000000e02027c10 */ /* 0x000fe8000ff1e0ff */
[----:B------:R-:W-:Y:S02]  /*a4a0*/  IADD3.X R6, R3, UR16, R6, P0, !PT ;  /* 0x0000001003067c10 */ /* 0x000fe400087fe406 */
[C---:B------:R-:W-:Y:S04]  /*a4b0*/  LEA R7, P0, R2.reuse, c[0x0][0x1f8], 0x1 ;  /* 0x00007e0002077a11 */ /* 0x040fe800078008ff */
[----:B------:R-:W-:Y:S02]  /*a4c0*/  LEA.HI.X R6, R2, c[0x0][0x1fc], R6, 0x1, P0 ;  /* 0x00007f0002067a11 */ /* 0x000fe400000f0c06 */
[----:B------:R-:W2:Y:S04]  /*a4d0*/  SHFL.IDX PT, R2, R7, RZ, 0x181f ;  /* 0x00181fff07027589 */ /* 0x000ea800000e0000 */
[----:B------:R-:W3:Y:S01]  /*a4e0*/  SHFL.IDX PT, R3, R6, RZ, 0x181f ;  /* 0x00181fff06037589 */ /* 0x000ee200000e0000 */
[C---:B--2---:R-:W-:Y:S05]  /*a4f0*/  IADD3 R4, P0, R2.reuse, R5, RZ ;  /* 0x0000000502047210 */ /* 0x044fea0007f1e0ff */
[C---:B---3--:R-:W-:Y:S05]  /*a500*/  IMAD.X R5, R3.reuse, 0x1, R23, P0 ;  /* 0x0000000103057824 */ /* 0x048fea00000e0617 */
[----:B------:R-:W-:Y:S01]  /*a510*/  @!PT LDS RZ, [RZ] ;  /* 0x00000000fffff984 */ /* 0x000fe20000000800 */
[----:B------:R2:W-:Y:S02]  /*a520*/  LDGSTS.E.BYPASS.LTC128B.128 [R15+0x100], [R4.64], !P1 ;  /* 0x00100000040f7fae */ /* 0x0005e4000c901d56 */
[C---:B--2---:R-:W-:Y:S05]  /*a530*/  IADD3 R4, P0, R2.reuse, R22, RZ ;  /* 0x0000001602047210 */ /* 0x044fea0007f1e0ff */
[----:B------:R-:W-:Y:S02]  /*a540*/  IMAD.X R5, R3, 0x1, R12, P0 ;  /* 0x0000000103057824 */ /* 0x000fe400000e060c */
[C---:B------:R-:W-:Y:S01]  /*a550*/  IMAD.SHL.U32 R12, R13.reuse, 0x2, RZ ;  /* 0x000000020d0c7824 */ /* 0x040fe200078e00ff */
[----:B------:R-:W-:Y:S02]  /*a560*/  SHF.L.U64.HI R13, R13, 0x1, R20 ;  /* 0x000000010d0d7819 */ /* 0x000fe40000010214 */
[----:B------:R2:W-:Y:S04]  /*a570*/  LDGSTS.E.BYPASS.LTC128B.128 [R15+0x1900], [R4.64], !P6 ;  /* 0x01900000040f7fae */ /* 0x0005e8000f101d56 */
[----:B------:R-:W3:Y:S01]  /*a580*/  S2R R20, SR_TID.X ;  /* 0x0000000000147919 */ /* 0x000ee20000002100 */
[----:B--2---:R-:W-:Y:S02]  /*a590*/  IADD3 R4, P0, R2, R12, RZ ;  /* 0x0000000c02047210 */ /* 0x004fe40007f1e0ff */
[----:B---3--:R-:W-:Y:S03]  /*a5a0*/  ISETP.GT.AND P1, PT, R20, 0x7f, PT ;  /* 0x0000007f1400780c */ /* 0x008fe60003f24270 */
[C---:B------:R-:W-:Y:S05]  /*a5b0*/  IMAD.X R5, R3.reuse, 0x1, R13, P0 ;  /* 0x0000000103057824 */ /* 0x040fea00000e060d */
[----:B------:R2:W-:Y:S02]  /*a5c0*/  LDGSTS.E.BYPASS.LTC128B.128 [R15+0x3100], [R4.64], !P5 ;  /* 0x03100000040f7fae */ /* 0x0005e4000e901d56 */
[C---:B--2---:R-:W-:Y:S01]  /*a5d0*/  IMAD.SHL.U32 R5, R14.reuse, 0x2, RZ ;  /* 0x000000020e057824 */ /* 0x044fe200078e00ff */
[----:B------:R-:W-:Y:S04]  /*a5e0*/  SHF.L.U64.HI R14, R14, 0x1, R21 ;  /* 0x000000010e0e7819 */ /* 0x000fe80000010215 */
[----:B------:R-:W-:Y:S05]  /*a5f0*/  IADD3 R2, P0, R2, R5, RZ ;  /* 0x0000000502027210 */ /* 0x000fea0007f1e0ff */
[----:B------:R-:W-:Y:S05]  /*a600*/  IMAD.X R3, R3, 0x1, R14, P0 ;  /* 0x0000000103037824 */ /* 0x000fea00000e060e */
[----:B------:R2:W-:Y:S01]  /*a610*/  LDGSTS.E.BYPASS.LTC128B.128 [R15+0x4900], [R2.64], !P4 ;  /* 0x04900000020f7fae */ /* 0x0005e2000e101d56 */
[----:B------:R-:W-:-:S05]  /*a620*/  @P1 BRA `(.L_x_424) ;  /* 0x0000019000001947 */ /* 0x000fca0003800000 */
[----:B------:R-:W-:-:S05]  /*a630*/  BRA.DIV ~URZ, `(.L_x_425) ;  /* 0x000094b27f007947 */ /* 0x000fca000b800000 */
[----:B------:R3:W4:Y:S04]  /*a640*/  SHFL.IDX PT, R4, R6, 0x1, 0x181f ;  /* 0x00381f0006047f89 */ /* 0x00072800000e0000 */
[----:B--2---:R3:W2:Y:S02]  /*a650*/  SHFL.IDX PT, R2, R7, 0x1, 0x181f ;  /* 0x00381f0007027f89 */ /* 0x0046a400000e0000 */
.L_x_447:
[----:B---3--:R-:W3:Y:S04]  /*a660*/  LDL R7, [R1+0x30] ;  /* 0x0000300001077983 */ /* 0x008ee80000100800 */
[----:B----4-:R-:W4:Y:S04]  /*a670*/  LDL R6, [R1+0x64] ;  /* 0x0000640001067983 */ /* 0x010f280000100800 */
[----:B--2---:R-:W2:Y:S04]  /*a680*/  LDL R21, [R1+0x1c] ;  /* 0x00001c0001157983 */ /* 0x004ea80000100800 */
[----:B------:R-:W2:Y:S04]  /*a690*/  LDL R15, [R1+0x8] ;  /* 0x00000800010f7983 */ /* 0x000ea80000100800 */
[----:B------:R-:W2:Y:S04]  /*a6a0*/  LDL R20, [R1+0x14] ;  /* 0x0000140001147983 */ /* 0x000ea80000100800 */
[----:B------:R-:W2:Y:S01]  /*a6b0*/  LDL R3, [R1+0x18] ;  /* 0x0000180001037983 */ /* 0x000ea20000100800 */
[----:B---3--:R-:W-:Y:S02]  /*a6c0*/  ISETP.GE.AND P1, PT, R7, c[0x0][0x1d4], PT ;  /* 0x0000750007007a0c */ /* 0x008fe40003f26270 */
[----:B----4-:R-:W-:Y:S05]  /*a6d0*/  IADD3 R6, P0, R2, R6, RZ ;  /* 0x0000000602067210 */ /* 0x010fea0007f1e0ff */
[----:B--2---:R-:W-:Y:S06]  /*a6e0*/  IMAD.X R7, R4, 0x1, R21, P0 ;  /* 0x0000000104077824 */ /* 0x004fec00000e0615 */
        /* <DEDUP_REMOVED lines=8> */
[----:B------:R-:W-:Y:S01]  /*a770*/  IMAD.X R13, R4, 0x1, R13, P0 ;  /* 0x00000001040d7824 */ /* 0x000fe200000e060d */
[----:B------:R-:W-:Y:S04]  /*a780*/  IADD3 R2, P0, R2, R5, RZ ;  /* 0x0000000502027210 */ /* 0x000fe80007f1e0ff */
[----:B------:R2:W-:Y:S01]  /*a790*/  LDGSTS.E.BYPASS.LTC128B.128 [R15+0x4100], [R12.64], !P5 ;  /* 0x041000000c0f7fae */ /* 0x0005e2000e901d56 */
[----:B------:R-:W-:Y:S05]  /*a7a0*/  IMAD.X R3, R4, 0x1, R14, P0 ;  /* 0x0000000104037824 */ /* 0x000fea00000e060e */
[----:B------:R2:W-:Y:S03]  /*a7b0*/  LDGSTS.E.BYPASS.LTC128B.128 [R15+0x5900], [R2.64], !P4 ;  /* 0x05900000020f7fae */ /* 0x0005e6000e101d56 */
.L_x_424:
[----:B------:R-:W-:Y:S05]  /*a7c0*/  BSYNC B0 ;  /* 0x0000000000007941 */ /* 0x000fea0003800000 */
.L_x_423:
[----:B----4-:R-:W0:Y:S01]  /*a7d0*/  LDGDEPBAR ;  /* 0x00000000000079af */ /* 0x010e220000000000 */
[----:B------:R-:W-:Y:S01]  /*a7e0*/  WARPSYNC 0xffffffff ;  /* 0xffffffff00007948 */ /* 0x000fe20003800000 */
[C---:B-12--5:R-:W-:Y:S01]  /*a7f0*/  HMMA.16816.F32 R4, R160.reuse, R8, RZ ;  /* 0x00000008a004723c */ /* 0x066fe200000018ff */
[----:B------:R-:W-:Y:S06]  /*a800*/  UISETP.GT.AND UP0, UPT, UR24, UR8, UPT ;  /* 0x000000081800728c */ /* 0x000fec000bf04270 */
[----:B------:R-:W-:Y:S01]  /*a810*/  PLOP3.LUT P0, PT, PT, PT, UP0, 0x40, 0x0 ;  /* 0x000000000000781c */ /* 0x000fe20003f0e808 */
[C---:B------:R-:W-:Y:S08]  /*a820*/  HMMA.16816.F32 R8, R160.reuse, R10, RZ ;  /* 0x0000000aa008723c */ /* 0x040ff000000018ff */
[C---:B------:R-:W-:Y:S08]  /*a830*/  HMMA.16816.F32 R12, R160.reuse, R16, RZ ;  /* 0x00000010a00c723c */ /* 0x040ff000000018ff */
        /* <DEDUP_REMOVED lines=142> */
[----:B------:R-:W3:Y:S02]  /*b120*/  LDL R169, [R1+0x30] ;  /* 0x0000300001a97983 */ /* 0x000ee40000100800 */
[----:B------:R-:W-:Y:S02]  /*b130*/  ISETP.NE.AND P1, PT, R3, 0x1, PT ;  /* 0x000000010300780c */ /* 0x000fe40003f25270 */
[----:B------:R-:W4:Y:S01]  /*b140*/  LDL R175, [R1+0x64] ;  /* 0x0000640001af7983 */ /* 0x000f220000100800 */
[----:B------:R-:W-:Y:S03]  /*b150*/  IMAD.U32 R3, RZ, RZ, UR5 ;  /* 0x00000005ff037e24 */ /* 0x000fe6000f8e00ff */
[----:B------:R-:W5:Y:S04]  /*b160*/  LDL R178, [R1+0x1c] ;  /* 0x00001c0001b27983 */ /* 0x000f680000100800 */
[----:B------:R-:W4:Y:S04]  /*b170*/  LDL R177, [R1+0x8] ;  /* 0x0000080001b17983 */ /* 0x000f280000100800 */
[----:B------:R-:W4:Y:S04]  /*b180*/  LDL R179, [R1+0x14] ;  /* 0x0000140001b37983 */ /* 0x000f280000100800 */
[----:B------:R-:W4:Y:S01]  /*b190*/  LDL R176, [R1+0x18] ;  /* 0x0000180001b07983 */ /* 0x000f220000100800 */
[----:B--2---:R-:W-:Y:S02]  /*b1a0*/  IADD3 R3, R3, -0x30, R2 ;  /* 0xffffffd003037810 */ /* 0x004fe40007ffe002 */
[----:B---3--:R-:W-:Y:S03]  /*b1b0*/  ISETP.GE.AND P2, PT, R169, c[0x0][0x1d4], PT ;  /* 0x00007500a9007a0c */ /* 0x008fe60003f46270 */
[----:B------:R-:W-:Y:S04]  /*b1c0*/  @P1 IMAD.HI.U32 R134, R3, c[0x0][0x2bc], RZ ;  /* 0x0000af0003861a27 */ /* 0x000fe800078e00ff */
[--C-:B------:R-:W-:Y:S01]  /*b1d0*/  IMAD.MOV.U32 R2, RZ, RZ, R3.reuse ;  /* 0x000000ffff027224 */ /* 0x100fe200078e0003 */
[----:B------:R-:W-:Y:S04]  /*b1e0*/  @P1 SHF.R.U32.HI R2, RZ, c[0x0][0x2c0], R134 ;  /* 0x0000b000ff021a19 */ /* 0x000fe80000011686 */
[C---:B------:R-:W-:Y:S04]  /*b1f0*/  @!P3 IADD3 R135, P0, R2.reuse, UR20, RZ ;  /* 0x000000140287bc10 */ /* 0x040fe8000ff1e0ff */
[----:B------:R-:W-:Y:S01]  /*b200*/  @!P3 LEA.HI.X.SX32 R168, R2, UR7, 0x1, P0 ;  /* 0x0000000702a8bc11 */ /* 0x000fe200080f0eff */
[----:B------:R-:W-:Y:S01]  /*b210*/  IMAD.MOV R2, RZ, RZ, -R2 ;  /* 0x000000ffff027224 */ /* 0x000fe200078e0a02 */
[C---:B------:R-:W-:Y:S03]  /*b220*/  @!P3 LEA R134, P0, R135.reuse, c[0x0][0x2a0], 0x2 ;  /* 0x0000a8008786ba11 */ /* 0x040fe600078010ff */
[----:B------:R-:W-:Y:S01]  /*b230*/  IMAD R171, R2, c[0x0][0x2b8], R3 ;  /* 0x0000ae0002ab7a24 */ /* 0x000fe200078e0203 */
[----:B------:R-:W-:Y:S04]  /*b240*/  @!P3 LEA.HI.X R135, R135, c[0x0][0x2a4], R168, 0x2, P0 ;  /* 0x0000a9008787ba11 */ /* 0x000fe800000f14a8 */
[----:B------:R1:W-:Y:S01]  /*b250*/  STL [R1+0x28], R171 ;  /* 0x000028ab01007387 */ /* 0x0003e20000100800 */
[----:B------:R-:W-:Y:S03]  /*b260*/  SHF.R.S32.HI R2, RZ, 0x1f, R171 ;  /* 0x0000001fff027819 */ /* 0x000fe600000114ab */
[----:B------:R2:W3:Y:S02]  /*b270*/  @!P3 LDG.E R170, [R134.64] ;  /* 0x0000001686aab981 */ /* 0x0004e4000c1e1900 */
[----:B--2---:R-:W-:Y:S02]  /*b280*/  IMAD R134, R2, c[0x0][0x1e0], RZ ;  /* 0x0000780002867a24 */ /* 0x004fe400078e02ff */
[C---:B------:R-:W-:Y:S04]  /*b290*/  IMAD.WIDE.U32 R2, R171.reuse, c[0x0][0x1e0], RZ ;  /* 0x00007800ab027a25 */ /* 0x040fe800078e00ff */
[----:B------:R-:W-:Y:S04]  /*b2a0*/  IMAD R134, R171, c[0x0][0x1e4], R134 ;  /* 0x00007900ab867a24 */ /* 0x000fe800078e0286 */
[----:B------:R-:W-:Y:S02]  /*b2b0*/  IMAD.IADD R3, R3, 0x1, R134 ;  /* 0x0000000103037824 */ /* 0x000fe400078e0286 */
[----:B------:R-:W2:Y:S02]  /*b2c0*/  S2R R134, SR_TID.X ;  /* 0x0000000000867919 */ /* 0x000ea40000002100 */
[----:B--2---:R-:W-:Y:S04]  /*b2d0*/  SHF.R.S32.HI R168, RZ, 0x1f, R134 ;  /* 0x0000001fffa87819 */ /* 0x004fe80000011486 */
[----:B------:R-:W-:Y:S04]  /*b2e0*/  LEA.HI R168, R168, R134, RZ, 0x3 ;  /* 0x00000086a8a87211 */ /* 0x000fe800078f18ff */
[----:B------:R-:W-:Y:S04]  /*b2f0*/  SHF.R.S32.HI R168, RZ, 0x3, R168 ;  /* 0x00000003ffa87819 */ /* 0x000fe800000114a8 */
[----:B------:R-:W-:Y:S01]  /*b300*/  IADD3 R134, -R168, 0x30, RZ ;  /* 0x00000030a8867810 */ /* 0x000fe20007ffe1ff */
[----:B---3--:R2:W-:Y:S01]  /*b310*/  STL [R1+0x24], R170 ;  /* 0x000024aa01007387 */ /* 0x0085e20000100800 */
[----:B------:R-:W-:Y:S01]  /*b320*/  SHF.R.S32.HI R135, RZ, 0x1f, R170 ;  /* 0x0000001fff877819 */ /* 0x000fe200000114aa */
[----:B------:R-:W-:Y:S02]  /*b330*/  IMAD.WIDE.U32 R2, R170, c[0x0][0x1f0], R2 ;  /* 0x00007c00aa027a25 */ /* 0x000fe400078e0002 */
[----:B------:R-:W3:Y:S02]  /*b340*/  LDL R173, [R1+0x38] ;  /* 0x0000380001ad7983 */ /* 0x000ee40000100800 */
[----:B------:R-:W-:Y:S01]  /*b350*/  IMAD R135, R135, c[0x0][0x1f0], RZ ;  /* 0x00007c0087877a24 */ /* 0x000fe200078e02ff */
[----:B------:R-:W-:Y:S01]  /*b360*/  IADD3 R2, P0, R2, UR18, RZ ;  /* 0x0000001202027c10 */ /* 0x000fe2000ff1e0ff */
[----:B------:R-:W3:Y:S02]  /*b370*/  LDL R174, [R1+0x54] ;  /* 0x0000540001ae7983 */ /* 0x000ee40000100800 */
[----:B------:R-:W-:Y:S02]  /*b380*/  IMAD R135, R170, c[0x0][0x1f4], R135 ;  /* 0x00007d00aa877a24 */ /* 0x000fe400078e0287 */
[----:B-1----:R-:W3:Y:S03]  /*b390*/  LDL R171, [R1+0x34] ;  /* 0x0000340001ab7983 */ /* 0x002ee60000100800 */
[----:B------:R-:W-:Y:S01]  /*b3a0*/  IADD3.X R135, R3, UR6, R135, P0, !PT ;  /* 0x0000000603877c10 */ /* 0x000fe200087fe487 */
[----:B------:R-:W3:Y:S01]  /*b3b0*/  LDL R172, [R1+0x50] ;  /* 0x0000500001ac7983 */ /* 0x000ee20000100800 */
[C---:B--2---:R-:W-:Y:S04]  /*b3c0*/  LEA R170, P0, R2.reuse, c[0x0][0x1c8], 0x1 ;  /* 0x0000720002aa7a11 */ /* 0x044fe800078008ff */
[----:B------:R-:W-:Y:S02]  /*b3d0*/  LEA.HI.X R135, R2, c[0x0][0x1cc], R135, 0x1, P0 ;  /* 0x0000730002877a11 */ /* 0x000fe400000f0c87 */
[----:B------:R-:W4:Y:S01]  /*b3e0*/  SHFL.IDX PT, R2, R170, RZ, 0x181f ;  /* 0x00181fffaa027589 */ /* 0x000f2200000e0000 */
[----:B------:R-:W-:Y:S03]  /*b3f0*/  ISETP.GE.AND P0, PT, R134, 0x1, PT ;  /* 0x000000018600780c */ /* 0x000fe60003f06270 */
[----:B------:R-:W5:Y:S10]  /*b400*/  SHFL.IDX PT, R3, R135, RZ, 0x181f ;  /* 0x00181fff87037589 */ /* 0x000f7400000e0000 */
[C---:B----4-:R-:W-:Y:S05]  /*b410*/  @P0 IADD3 R168, P1, R2.reuse, R175, RZ ;  /* 0x000000af02a80210 */ /* 0x050fea0007f3e0ff */
[C---:B-----5:R-:W-:Y:S05]  /*b420*/  @P0 IMAD.X R169, R3.reuse, 0x1, R178, P1 ;  /* 0x0000000103a90824 */ /* 0x060fea00008e06b2 */
[----:B------:R-:W-:Y:S01]  /*b430*/  @!PT LDS RZ, [RZ] ;  /* 0x00000000fffff984 */ /* 0x000fe20000000800 */
[----:B------:R1:W-:Y:S02]  /*b440*/  @P0 LDGSTS.E.BYPASS.LTC128B.128 [R177+0x10100], [R168.64], !P2 ;  /* 0x10100000a8b10fae */ /* 0x0003e4000d101d56 */
[----:B-1----:R-:W-:Y:S05]  /*b450*/  @P0 IADD3 R168, P1, R2, R179, RZ ;  /* 0x000000b302a80210 */ /* 0x002fea0007f3e0ff */
[----:B------:R-:W-:Y:S05]  /*b460*/  @P0 IMAD.X R169, R3, 0x1, R176, P1 ;  /* 0x0000000103a90824 */ /* 0x000fea00008e06b0 */
[----:B------:R3:W-:Y:S02]  /*b470*/  @P0 LDGSTS.E.BYPASS.LTC128B.128 [R177+0x11900], [R168.64], !P6 ;  /* 0x11900000a8b10fae */ /* 0x0007e4000f101d56 */
[CC--:B---3--:R-:W-:Y:S04]  /*b480*/  @P0 LEA R168, P1, R173.reuse, R2.reuse, 0x1 ;  /* 0x00000002ada80211 */ /* 0x0c8fe800078208ff */
[-C--:B------:R-:W-:Y:S02]  /*b490*/  @P0 LEA.HI.X R169, R173, R3.reuse, R174, 0x1, P1 ;  /* 0x00000003ada90211 */ /* 0x080fe400008f0cae */
[C---:B------:R-:W-:Y:S03]  /*b4a0*/  @P0 LEA R2, P1, R171.reuse, R2, 0x1 ;  /* 0x00000002ab020211 */ /* 0x040fe600078208ff */
[----:B------:R1:W-:Y:S01]  /*b4b0*/  @P0 LDGSTS.E.BYPASS.LTC128B.128 [R177+0x13100], [R168.64], !P5 ;  /* 0x13100000a8b10fae */ /* 0x0003e2000e901d56 */
[----:B------:R-:W-:Y:S05]  /*b4c0*/  @P0 LEA.HI.X R3, R171, R3, R172, 0x1, P1 ;  /* 0x00000003ab030211 */ /* 0x000fea00008f0cac */
[----:B------:R2:W-:Y:S01]  /*b4d0*/  @P0 LDGSTS.E.BYPASS.LTC128B.128 [R177+0x14900], [R2.64], !P4 ;  /* 0x1490000002b10fae */ /* 0x0005e2000e101d56 */
[----:B------:R-:W-:Y:S03]  /*b4e0*/  ISETP.GE.AND P0, PT, R134, 0x21, PT ;  /* 0x000000218600780c */ /* 0x000fe60003f06270 */
[----:B--2---:R-:W2:Y:S04]  /*b4f0*/  SHFL.IDX PT, R2, R170, 0x1, 0x181f ;  /* 0x00381f00aa027f89 */ /* 0x004ea800000e0000 */
[----:B------:R-:W3:Y:S06]  /*b500*/  SHFL.IDX PT, R3, R135, 0x1, 0x181f ;  /* 0x00381f0087037f89 */ /* 0x000eec00000e0000 */
[C---:B--2---:R-:W-:Y:S05]  /*b510*/  @P0 IADD3 R134, P1, R2.reuse, R175, RZ ;  /* 0x000000af02860210 */ /* 0x044fea0007f3e0ff */
[C---:B---3--:R-:W-:Y:S05]  /*b520*/  @P0 IMAD.X R135, R3.reuse, 0x1, R178, P1 ;  /* 0x0000000103870824 */ /* 0x048fea00008e06b2 */
[----:B------:R2:W-:Y:S02]  /*b530*/  @P0 LDGSTS.E.BYPASS.LTC128B.128 [R177+0x11100], [R134.64], !P2 ;  /* 0x1110000086b10fae */ /* 0x0005e4000d101d56 */
[----:B--2---:R-:W-:Y:S05]  /*b540*/  @P0 IADD3 R134, P1, R2, R179, RZ ;  /* 0x000000b302860210 */ /* 0x004fea0007f3e0ff */
[----:B------:R-:W-:Y:S05]  /*b550*/  @P0 IMAD.X R135, R3, 0x1, R176, P1 ;  /* 0x0000000103870824 */ /* 0x000fea00008e06b0 */
[----:B------:R2:W-:Y:S02]  /*b560*/  @P0 LDGSTS.E.BYPASS.LTC128B.128 [R177+0x12900], [R134.64], !P6 ;  /* 0x1290000086b10fae */ /* 0x0005e4000f101d56 */
[CC--:B--2---:R-:W-:Y:S04]  /*b570*/  @P0 LEA R134, P1, R173.reuse, R2.reuse, 0x1 ;  /* 0x00000002ad860211 */ /* 0x0c4fe800078208ff */
[-C--:B------:R-:W-:Y:S02]  /*b580*/  @P0 LEA.HI.X R135, R173, R3.reuse, R174, 0x1, P1 ;  /* 0x00000003ad870211 */ /* 0x080fe400008f0cae */
[C---:B------:R-:W-:Y:S03]  /*b590*/  @P0 LEA R2, P1, R171.reuse, R2, 0x1 ;  /* 0x00000002ab020211 */ /* 0x040fe600078208ff */
[----:B------:R1:W-:Y:S01]  /*b5a0*/  @P0 LDGSTS.E.BYPASS.LTC128B.128 [R177+0x14100], [R134.64], !P5 ;  /* 0x1410000086b10fae */ /* 0x0003e2000e901d56 */
[----:B------:R-:W-:Y:S05]  /*b5b0*/  @P0 LEA.HI.X R3, R171, R3, R172, 0x1, P1 ;  /* 0x00000003ab030211 */ /* 0x000fea00008f0cac */
[----:B------:R1:W-:Y:S04]  /*b5c0*/  @P0 LDGSTS.E.BYPASS.LTC128B.128 [R177+0x15900], [R2.64], !P4 ;  /* 0x1590000002b10fae */ /* 0x0003e8000e101d56 */
.L_x_426:
[----:B-1----:R-:W2:Y:S01]  /*b5d0*/  LDL.LU R134, [R1+0x44] ;  /* 0x0000440001867983 */ /* 0x002ea20000300800 */
[----:B------:R-:W-:Y:S01]  /*b5e0*/  FMNMX.FTZ R133, R4, R133, !PT ;  /* 0x0000008504857209 */ /* 0x000fe20007810000 */
[----:B------:R-:W-:Y:S02]  /*b5f0*/  UISETP.GT.AND UP0, UPT, UR24, UR4, UPT ;  /* 0x000000041800728c */ /* 0x000fe4000bf04270 */
[----:B------:R-:W3:Y:S01]  /*b600*/  LDL.LU R169, [R1+0x4c] ;  /* 0x00004c0001a97983 */ /* 0x000ee20000300800 */
[----:B------:R-:W-:Y:S01]  /*b610*/  FMNMX.FTZ R133, R5, R133, !PT ;  /* 0x0000008505857209 */ /* 0x000fe20007810000 */
[----:B------:R-:W-:Y:S02]  /*b620*/  UIADD3 UR5, UR24, -0x1, URZ ;  /* 0xffffffff18057890 */ /* 0x000fe4000fffe03f */
[----:B------:R-:W0:Y:S01]  /*b630*/  LDGDEPBAR ;  /* 0x00000000000079af */ /* 0x000e220000000000 */
[----:B------:R-:W-:Y:S02]  /*b640*/  FMNMX.FTZ R133, R8, R133, !PT ;  /* 0x0000008508857209 */ /* 0x000fe40007810000 */
[----:B------:R-:W-:Y:S02]  /*b650*/  PLOP3.LUT P0, PT, PT, PT, UP0, 0x80, 0x0 ;  /* 0x000000000000781c */ /* 0x000fe40003f0f008 */
[----:B------:R-:W-:Y:S01]  /*b660*/  FMNMX.FTZ R133, R9, R133, !PT ;  /* 0x0000008509857209 */ /* 0x000fe20007810000 */
[----:B------:R-:W-:Y:S03]  /*b670*/  UMOV UR24, UR5 ;  /* 0x0000000500187c82 */ /* 0x000fe60008000000 */
        /* <DEDUP_REMOVED lines=17> */
[----:B------:R-:W1:Y:S01]  /*b790*/  MUFU.EX2 R3, R0 ;  /* 0x0000000000037308 */ /* 0x000e620000000800 */
        /* <DEDUP_REMOVED lines=10> */
[----:B------:R-:W-:Y:S01]  /*b840*/  FFMA.FTZ R176, R17, c[0x0][0x2d0], -R2 ;  /* 0x0000b40011b07a23 */ /* 0x000fe20000010802 */
[----:B------:R-:W4:Y:S01]  /*b850*/  MUFU.EX2 R5, R5 ;  /* 0x0000000500057308 */ /* 0x000f220000000800 */
[C---:B-1----:R-:W-:Y:S02]  /*b860*/  FMUL.FTZ R28, R3.reuse, R28 ;  /* 0x0000001c031c7220 */ /* 0x042fe40000410000 */
[C---:B------:R-:W-:Y:S02]  /*b870*/  FMUL.FTZ R29, R3.reuse, R29 ;  /* 0x0000001d031d7220 */ /* 0x040fe40000410000 */
[C---:B------:R-:W-:Y:S05]  /*b880*/  FMUL.FTZ R32, R3.reuse, R32 ;  /* 0x0000002003207220 */ /* 0x040fea0000410000 */
[----:B------:R-:W-:Y:S01]  /*b890*/  MUFU.EX2 R8, R8 ;  /* 0x0000000800087308 */ /* 0x000fe20000000800 */
[C---:B------:R-:W-:Y:S02]  /*b8a0*/  FMUL.FTZ R33, R3.reuse, R33 ;  /* 0x0000002103217220 */ /* 0x040fe40000410000 */
[C---:B------:R-:W-:Y:S02]  /*b8b0*/  FMUL.FTZ R36, R3.reuse, R36 ;  /* 0x0000002403247220 */ /* 0x040fe40000410000 */
[C---:B------:R-:W-:Y:S02]  /*b8c0*/  FMUL.FTZ R37, R3.reuse, R37 ;  /* 0x0000002503257220 */ /* 0x040fe40000410000 */
[C---:B------:R-:W-:Y:S02]  /*b8d0*/  FMUL.FTZ R40, R3.reuse, R40 ;  /* 0x0000002803287220 */ /* 0x040fe40000410000 */
[C---:B------:R-:W-:Y:S01]  /*b8e0*/  FMUL.FTZ R41, R3.reuse, R41 ;  /* 0x0000002903297220 */ /* 0x040fe20000410000 */
[----:B------:R-:W1:Y:S01]  /*b8f0*/  MUFU.EX2 R9, R9 ;  /* 0x0000000900097308 */ /* 0x000e620000000800 */
[C---:B------:R-:W-:Y:S02]  /*b900*/  FMUL.FTZ R44, R3.reuse, R44 ;  /* 0x0000002c032c7220 */ /* 0x040fe40000410000 */
[----:B------:R-:W-:Y:S01]  /*b910*/  FMUL.FTZ R45, R3, R45 ;  /* 0x0000002d032d7220 */ /* 0x000fe20000410000 */
[----:B----4-:R-:W-:Y:S01]  /*b920*/  F2FP.PACK_AB R168, R5, R4 ;  /* 0x0000000405a8723e */ /* 0x010fe200000000ff */
        /* <DEDUP_REMOVED lines=10> */
[----:B------:R-:W-:Y:S01]  /*b9d0*/  FMUL.FTZ R65, R3, R65 ;  /* 0x0000004103417220 */ /* 0x000fe20000410000 */
[----:B-1----:R-:W-:Y:S01]  /*b9e0*/  F2FP.PACK_AB R170, R9, R8 ;  /* 0x0000000809aa723e */ /* 0x002fe200000000ff */
        /* <DEDUP_REMOVED lines=32> */
[----:B--2---:R-:W-:Y:S04]  /*bbf0*/  FFMA.FTZ R0, R3, R134, R4 ;  /* 0x0000008603007223 */ /* 0x004fe80000010004 */
[----:B------:R-:W-:Y:S02]  /*bc00*/  FADD.FTZ R0, R5, R0 ;  /* 0x0000000005007221 */ /* 0x000fe40000010000 */
[C---:B------:R-:W-:Y:S02]  /*bc10*/  FMUL.FTZ R5, R3.reuse, R157 ;  /* 0x0000009d03057220 */ /* 0x040fe40000410000 */
[----:B------:R-:W-:Y:S02]  /*bc20*/  FADD.FTZ R0, R8, R0 ;  /* 0x0000000008007221 */ /* 0x000fe40000010000 */
[----:B------:R-:W-:Y:S02]  /*bc30*/  FMUL.FTZ R8, R3, R152 ;  /* 0x0000009803087220 */ /* 0x000fe40000410000 */
[----:B------:R-:W-:Y:S01]  /*bc40*/  FADD.FTZ R179, R9, R0 ;  /* 0x0000000009b37221 */ /* 0x000fe20000010000 */
[----:B------:R-:W-:Y:S01]  /*bc50*/  FMNMX.FTZ R0, R6, R132, !PT ;  /* 0x0000008406007209 */ /* 0x000fe20007810000 */
[----:B------:R-:W-:Y:S03]  /*bc60*/  FMUL.FTZ R9, R3, R153 ;  /* 0x0000009903097220 */ /* 0x000fe60000410000 */
        /* <DEDUP_REMOVED lines=15> */
[C---:B------:R-:W-:Y:S02]  /*bd60*/  FADD.FTZ R0, -R2.reuse, R132 ;  /* 0x0000008402007221 */ /* 0x040fe40000010100 */
[----:B------:R-:W-:Y:S02]  /*bd70*/  FMUL.FTZ R4, R2, c[0x0][0x2d0] ;  /* 0x0000b40002047a20 */ /* 0x000fe40000410000 */
[----:B------:R-:W-:Y:S02]  /*bd80*/  FMUL.FTZ R0, R0, c[0x0][0x2d0] ;  /* 0x0000b40000007a20 */ /* 0x000fe40000410000 */
[--C-:B------:R-:W-:Y:S02]  /*bd90*/  FFMA.FTZ R6, R6, c[0x0][0x2d0], -R4.reuse ;  /* 0x0000b40006067a23 */ /* 0x100fe40000010804 */
[--C-:B------:R-:W-:Y:S02]  /*bda0*/  FFMA.FTZ R7, R7, c[0x0][0x2d0], -R4.reuse ;  /* 0x0000b40007077a23 */ /* 0x100fe40000010804 */
[----:B------:R-:W1:Y:S01]  /*bdb0*/  MUFU.EX2 R0, R0 ;  /* 0x0000000000007308 */ /* 0x000e620000000800 */
[--C-:B------:R-:W-:Y:S01]  /*bdc0*/  FFMA.FTZ R172, R15, c[0x0][0x2d0], -R4.reuse ;  /* 0x0000b4000fac7a23 */ /* 0x100fe20000010804 */
[----:B------:R-:W-:Y:S01]  /*bdd0*/  MOV R15, R25 ;  /* 0x00000019000f7202 */ /* 0x000fe20000000f00 */
[----:B------:R-:W-:Y:S02]  /*bde0*/  FMUL.FTZ R25, R3, R137 ;  /* 0x0000008903197220 */ /* 0x000fe40000410000 */
[--C-:B------:R-:W-:Y:S02]  /*bdf0*/  FFMA.FTZ R16, R26, c[0x0][0x2d0], -R4.reuse ;  /* 0x0000b4001a107a23 */ /* 0x100fe40000010804 */
[--C-:B------:R-:W-:Y:S02]  /*be00*/  FFMA.FTZ R17, R27, c[0x0][0x2d0], -R4.reuse ;  /* 0x0000b4001b117a23 */ /* 0x100fe40000010804 */
[--C-:B------:R-:W-:Y:S01]  /*be10*/  FFMA.FTZ R171, R10, c[0x0][0x2d0], -R4.reuse ;  /* 0x0000b4000aab7a23 */ /* 0x100fe20000010804 */
[----:B------:R-:W3:Y:S01]  /*be20*/  MUFU.EX2 R6, R6 ;  /* 0x0000000600067308 */ /* 0x000ee20000000800 */
[----:B------:R-:W-:Y:S01]  /*be30*/  MOV R10, R24 ;  /* 0x00000018000a7202 */ /* 0x000fe20000000f00 */
[----:B------:R-:W-:Y:S01]  /*be40*/  FMUL.FTZ R24, R3, R136 ;  /* 0x0000008803187220 */ /* 0x000fe20000410000 */
[----:B------:R-:W-:Y:S01]  /*be50*/  MOV R157, R16 ;  /* 0x00000010009d7202 */ /* 0x000fe20000000f00 */
[--C-:B------:R-:W-:Y:S01]  /*be60*/  FFMA.FTZ R173, R14, c[0x0][0x2d0], -R4.reuse ;  /* 0x0000b4000ead7a23 */ /* 0x100fe20000010804 */
[----:B------:R-:W-:Y:S01]  /*be70*/  MOV R14, R20 ;  /* 0x00000014000e7202 */ /* 0x000fe20000000f00 */
[--C-:B------:R-:W-:Y:S02]  /*be80*/  FFMA.FTZ R174, R18, c[0x0][0x2d0], -R4.reuse ;  /* 0x0000b40012ae7a23 */ /* 0x100fe40000010804 */
[--C-:B------:R-:W-:Y:S02]  /*be90*/  FFMA.FTZ R175, R19, c[0x0][0x2d0], -R4.reuse ;  /* 0x0000b40013af7a23 */ /* 0x100fe40000010804 */
[----:B------:R-:W2:Y:S01]  /*bea0*/  MUFU.EX2 R7, R7 ;  /* 0x0000000700077308 */ /* 0x000ea20000000800 */
[--C-:B------:R-:W-:Y:S02]  /*beb0*/  FFMA.FTZ R12, R22, c[0x0][0x2d0], -R4.reuse ;  /* 0x0000b400160c7a23 */ /* 0x100fe40000010804 */
[--C-:B------:R-:W-:Y:S02]  /*bec0*/  FFMA.FTZ R13, R23, c[0x0][0x2d0], -R4.reuse ;  /* 0x0000b400170d7a23 */ /* 0x100fe40000010804 */
[C---:B-1----:R-:W-:Y:S01]  /*bed0*/  FMUL.FTZ R26, R0.reuse, R138 ;  /* 0x0000008a001a7220 */ /* 0x042fe20000410000 */
[----:B------:R-:W-:Y:S01]  /*bee0*/  MOV R153, R12 ;  /* 0x0000000c00997202 */ /* 0x000fe20000000f00 */
[C---:B------:R-:W-:Y:S01]  /*bef0*/  FMUL.FTZ R27, R0.reuse, R139 ;  /* 0x0000008b001b7220 */ /* 0x040fe20000410000 */
[----:B------:R-:W-:Y:S01]  /*bf00*/  MOV R152, R13 ;  /* 0x0000000d00987202 */ /* 0x000fe20000000f00 */
[----:B------:R-:W1:Y:S01]  /*bf10*/  LDSM.16.MT88.4 R136, [R237+0x100] ;  /* 0x00010000ed88783b */ /* 0x000e620000004200 */
[----:B------:R-:W-:Y:S01]  /*bf20*/  FFMA.FTZ R134, R11, c[0x0][0x2d0], -R4 ;  /* 0x0000b4000b867a23 */ /* 0x000fe20000010804 */
[----:B------:R-:W-:Y:S01]  /*bf30*/  MOV R11, R21 ;  /* 0x00000015000b7202 */ /* 0x000fe20000000f00 */
[----:B------:R-:W4:Y:S01]  /*bf40*/  MUFU.EX2 R171, R171 ;  /* 0x000000ab00ab7308 */ /* 0x000f220000000800 */
[C---:B------:R-:W-:Y:S02]  /*bf50*/  FMUL.FTZ R12, R3.reuse, R148 ;  /* 0x00000094030c7220 */ /* 0x040fe40000410000 */
[C---:B---3--:R-:W-:Y:S02]  /*bf60*/  FFMA.FTZ R4, R0.reuse, R169, R6 ;  /* 0x000000a900047223 */ /* 0x048fe40000010006 */
[C---:B------:R-:W-:Y:S02]  /*bf70*/  FMUL.FTZ R13, R3.reuse, R149 ;  /* 0x00000095030d7220 */ /* 0x040fe40000410000 */
[----:B------:R-:W-:Y:S02]  /*bf80*/  FMUL.FTZ R16, R3, R144 ;  /* 0x0000009003107220 */ /* 0x000fe40000410000 */
[C---:B------:R-:W-:Y:S01]  /*bf90*/  FMUL.FTZ R18, R0.reuse, R146 ;  /* 0x0000009200127220 */ /* 0x040fe20000410000 */
[----:B------:R-:W-:Y:S01]  /*bfa0*/  MUFU.EX2 R149, R173 ;  /* 0x000000ad00957308 */ /* 0x000fe20000000800 */
[C---:B------:R-:W-:Y:S01]  /*bfb0*/  FMUL.FTZ R19, R0.reuse, R147 ;  /* 0x0000009300137220 */ /* 0x040fe20000410000 */
[C---:B--2---:R-:W-:Y:S01]  /*bfc0*/  F2FP.PACK_AB R169, R7.reuse, R6 ;  /* 0x0000000607a9723e */ /* 0x044fe200000000ff */
[----:B------:R-:W-:Y:S02]  /*bfd0*/  FADD.FTZ R132, R7, R4 ;  /* 0x0000000407847221 */ /* 0x000fe40000010000 */
[C---:B------:R-:W-:Y:S01]  /*bfe0*/  FMUL.FTZ R7, R0.reuse, R159 ;  /* 0x0000009f00077220 */ /* 0x040fe20000410000 */
[----:B------:R-:W-:Y:S01]  /*bff0*/  MOV R159, R10 ;  /* 0x0000000a009f7202 */ /* 0x000fe20000000f00 */
[C---:B------:R-:W-:Y:S01]  /*c000*/  FMUL.FTZ R10, R0.reuse, R154 ;  /* 0x0000009a000a7220 */ /* 0x040fe20000410000 */
[----:B------:R-:W-:Y:S01]  /*c010*/  MOV R154, R11 ;  /* 0x0000000b009a7202 */ /* 0x000fe20000000f00 */
[C---:B------:R-:W-:Y:S01]  /*c020*/  FMUL.FTZ R11, R0.reuse, R155 ;  /* 0x0000009b000b7220 */ /* 0x040fe20000410000 */
[----:B------:R-:W-:Y:S01]  /*c030*/  MOV R155, R14 ;  /* 0x0000000e009b7202 */ /* 0x000fe20000000f00 */
[C---:B------:R-:W-:Y:S01]  /*c040*/  FMUL.FTZ R14, R0.reuse, R150 ;  /* 0x00000096000e7220 */ /* 0x040fe20000410000 */
[----:B------:R-:W-:Y:S01]  /*c050*/  MUFU.EX2 R173, R152 ;  /* 0x0000009800ad7308 */ /* 0x000fe20000000800 */
[----:B------:R-:W-:Y:S01]  /*c060*/  FMUL.FTZ R4, R3, R156 ;  /* 0x0000009c03047220 */ /* 0x000fe20000410000 */
[----:B------:R-:W-:Y:S01]  /*c070*/  MOV R156, R17 ;  /* 0x00000011009c7202 */ /* 0x000fe20000000f00 */
[C---:B------:R-:W-:Y:S01]  /*c080*/  FMUL.FTZ R6, R0.reuse, R158 ;  /* 0x0000009e00067220 */ /* 0x040fe20000410000 */
[----:B------:R-:W-:Y:S01]  /*c090*/  MOV R158, R15 ;  /* 0x0000000f009e7202 */ /* 0x000fe20000000f00 */
[----:B----4-:R-:W-:Y:S02]  /*c0a0*/  FADD.FTZ R148, R171, R132 ;  /* 0x00000084ab947221 */ /* 0x010fe40000010000 */
[C---:B------:R-:W-:Y:S02]  /*c0b0*/  FMUL.FTZ R15, R0.reuse, R151 ;  /* 0x00000097000f7220 */ /* 0x040fe40000410000 */
[C---:B------:R-:W-:Y:S01]  /*c0c0*/  FMUL.FTZ R17, R3.reuse, R145 ;  /* 0x0000009103117220 */ /* 0x040fe20000410000 */
[----:B------:R-:W2:Y:S01]  /*c0d0*/  MUFU.EX2 R150, R134 ;  /* 0x0000008600967308 */ /* 0x000ea20000000800 */
[C---:B------:R-:W-:Y:S01]  /*c0e0*/  FMUL.FTZ R20, R3.reuse, R140 ;  /* 0x0000008c03147220 */ /* 0x040fe20000410000 */
[----:B------:R-:W-:Y:S01]  /*c0f0*/  LDSM.16.MT88.4 R144, [R238+0x900] ;  /* 0x00090000ee90783b */ /* 0x000fe20000004200 */
[----:B------:R-:W-:Y:S02]  /*c100*/  FMUL.FTZ R21, R3, R141 ;  /* 0x0000008d03157220 */ /* 0x000fe40000410000 */
[C---:B------:R-:W-:Y:S02]  /*c110*/  FMUL.FTZ R22, R0.reuse, R142 ;  /* 0x0000008e00167220 */ /* 0x040fe40000410000 */
[C---:B------:R-:W-:Y:S02]  /*c120*/  FMUL.FTZ R23, R0.reuse, R143 ;  /* 0x0000008f00177220 */ /* 0x040fe40000410000 */
[C---:B------:R-:W-:Y:S01]  /*c130*/  FMUL.FTZ R30, R0.reuse, R30 ;  /* 0x0000001e001e7220 */ /* 0x040fe20000410000 */
[----:B------:R-:W-:Y:S01]  /*c140*/  LDSM.16.MT88.4 R140, [R237+0x900] ;  /* 0x00090000ed8c783b */ /* 0x000fe20000004200 */
[C---:B------:R-:W-:Y:S01]  /*c150*/  FMUL.FTZ R31, R0.reuse, R31 ;  /* 0x0000001f001f7220 */ /* 0x040fe20000410000 */
[----:B------:R-:W3:Y:S01]  /*c160*/  MUFU.EX2 R132, R178 ;  /* 0x000000b200847308 */ /* 0x000ee20000000800 */
[C---:B------:R-:W-:Y:S02]  /*c170*/  FMUL.FTZ R34, R0.reuse, R34 ;  /* 0x0000002200227220 */ /* 0x040fe40000410000 */
[C---:B------:R-:W-:Y:S02]  /*c180*/  FMUL.FTZ R35, R0.reuse, R35 ;  /* 0x0000002300237220 */ /* 0x040fe40000410000 */
[C---:B------:R-:W-:Y:S02]  /*c190*/  FMUL.FTZ R38, R0.reuse, R38 ;  /* 0x0000002600267220 */ /* 0x040fe40000410000 */
[C---:B------:R-:W-:Y:S02]  /*c1a0*/  FMUL.FTZ R39, R0.reuse, R39 ;  /* 0x0000002700277220 */ /* 0x040fe40000410000 */
[C---:B------:R-:W-:Y:S01]  /*c1b0*/  FMUL.FTZ R42, R0.reuse, R42 ;  /* 0x0000002a002a7220 */ /* 0x040fe20000410000 */
[----:B------:R-:W4:Y:S01]  /*c1c0*/  MUFU.EX2 R3, R177 ;  /* 0x000000b100037308 */ /* 0x000f220000000800 */
[----:B------:R-:W-:Y:S01]  /*c1d0*/  FMUL.FTZ R43, R0, R43 ;  /* 0x0000002b002b7220 */ /* 0x000fe20000410000 */
[----:B--2---:R-:W-:Y:S01]  /*c1e0*/  F2FP.PACK_AB R171, R150, R171 ;  /* 0x000000ab96ab723e */ /* 0x004fe200000000ff */
[C---:B------:R-:W-:Y:S02]  /*c1f0*/  FMUL.FTZ R46, R0.reuse, R46 ;  /* 0x0000002e002e7220 */ /* 0x040fe40000410000 */
[C---:B------:R-:W-:Y:S02]  /*c200*/  FMUL.FTZ R47, R0.reuse, R47 ;  /* 0x0000002f002f7220 */ /* 0x040fe40000410000 */
[C---:B------:R-:W-:Y:S02]  /*c210*/  FMUL.FTZ R50, R0.reuse, R50 ;  /* 0x0000003200327220 */ /* 0x040fe40000410000 */
[C---:B-1----:R-:W-:Y:S01]  /*c220*/  HMMA.16816.F32 R4, R168.reuse, R136, R4 ;  /* 0x00000088a804723c */ /* 0x042fe20000001804 */
[----:B------:R-:W1:Y:S04]  /*c230*/  MUFU.EX2 R134, R176 ;  /* 0x000000b000867308 */ /* 0x000e680000000800 */
[C---:B------:R-:W-:Y:S02]  /*c240*/  FMUL.FTZ R51, R0.reuse, R51 ;  /* 0x0000003300337220 */ /* 0x040fe40000410000 */
[C---:B------:R-:W-:Y:S01]  /*c250*/  FMUL.FTZ R54, R0.reuse, R54 ;  /* 0x0000003600367220 */ /* 0x040fe20000410000 */
[C---:B------:R-:W-:Y:S01]  /*c260*/  HMMA.16816.F32 R8, R168.reuse, R138, R8 ;  /* 0x0000008aa808723c */ /* 0x040fe20000001808 */
[----:B------:R-:W2:Y:S02]  /*c270*/  LDSM.16.MT88.4 R136, [R238+0x100] ;  /* 0x00010000ee88783b */ /* 0x000ea40000004200 */
[----:B------:R-:W5:Y:S01]  /*c280*/  MUFU.EX2 R176, R172 ;  /* 0x000000ac00b07308 */ /* 0x000f620000000800 */
[C---:B------:R-:W-:Y:S02]  /*c290*/  FMUL.FTZ R55, R0.reuse, R55 ;  /* 0x0000003700377220 */ /* 0x040fe40000410000 */
[C---:B------:R-:W-:Y:S02]  /*c2a0*/  FMUL.FTZ R58, R0.reuse, R58 ;  /* 0x0000003a003a7220 */ /* 0x040fe40000410000 */
[C---:B------:R-:W-:Y:S04]  /*c2b0*/  FMUL.FTZ R59, R0.reuse, R59 ;  /* 0x0000003b003b7220 */ /* 0x040fe80000410000 */
        /* <DEDUP_REMOVED lines=15> */
[C---:B------:R-:W-:Y:S02]  /*c3b0*/  FMUL.FTZ R86, R0.reuse, R86 ;  /* 0x0000005600567220 */ /* 0x040fe40000410000 */
[C---:B------:R-:W-:Y:S02]  /*c3c0*/  FMUL.FTZ R87, R0.reuse, R87 ;  /* 0x0000005700577220 */ /* 0x040fe40000410000 */
[C---:B------:R-:W-:Y:S01]  /*c3d0*/  FMUL.FTZ R90, R0.reuse, R90 ;  /* 0x0000005a005a7220 */ /* 0x040fe20000410000 */
[C---:B--2---:R-:W-:Y:S03]  /*c3e0*/  HMMA.16816.F32 R12, R168.reuse, R136, R12 ;  /* 0x00000088a80c723c */ /* 0x044fe6000000180c */
[C---:B------:R-:W-:Y:S02]  /*c3f0*/  FMUL.FTZ R91, R0.reuse, R91 ;  /* 0x0000005b005b7220 */ /* 0x040fe40000410000 */
[C---:B------:R-:W-:Y:S02]  /*c400*/  FMUL.FTZ R94, R0.reuse, R94 ;  /* 0x0000005e005e7220 */ /* 0x040fe40000410000 */
[C---:B------:R-:W-:Y:S01]  /*c410*/  FMUL.FTZ R95, R0.reuse, R95 ;  /* 0x0000005f005f7220 */ /* 0x040fe20000410000 */
[C---:B------:R-:W-:Y:S01]  /*c420*/  HMMA.16816.F32 R16, R168.reuse, R138, R16 ;  /* 0x0000008aa810723c */ /* 0x040fe20000001810 */
[----:B------:R-:W2:Y:S03]  /*c430*/  LDSM.16.MT88.4 R136, [R241+0x100] ;  /* 0x00010000f188783b */ /* 0x000ea60000004200 */
[C---:B------:R-:W-:Y:S02]  /*c440*/  FMUL.FTZ R98, R0.reuse, R98 ;  /* 0x0000006200627220 */ /* 0x040fe40000410000 */
[C---:B------:R-:W-:Y:S02]  /*c450*/  FMUL.FTZ R99, R0.reuse, R99 ;  /* 0x0000006300637220 */ /* 0x040fe40000410000 */
[C---:B------:R-:W-:Y:S04]  /*c460*/  FMUL.FTZ R102, R0.reuse, R102 ;  /* 0x0000006600667220 */ /* 0x040fe80000410000 */
        /* <DEDUP_REMOVED lines=14> */
[----:B------:R-:W-:Y:S01]  /*c550*/  FMUL.FTZ R131, R0, R131 ;  /* 0x0000008300837220 */ /* 0x000fe20000410000 */
[C---:B--2---:R-:W-:Y:S03]  /*c560*/  HMMA.16816.F32 R20, R168.reuse, R136, R20 ;  /* 0x00000088a814723c */ /* 0x044fe60000001814 */
[----:B---3--:R-:W-:Y:S04]  /*c570*/  FADD.FTZ R0, R132, R179 ;  /* 0x000000b384007221 */ /* 0x008fe80000010000 */
[----:B----4-:R-:W-:Y:S01]  /*c580*/  FADD.FTZ R0, R3, R0 ;  /* 0x0000000003007221 */ /* 0x010fe20000010000 */
[C---:B------:R-:W-:Y:S01]  /*c590*/  HMMA.16816.F32 R24, R168.reuse, R138, R24 ;  /* 0x0000008aa818723c */ /* 0x040fe20000001818 */
[----:B------:R-:W2:Y:S03]  /*c5a0*/  LDSM.16.MT88.4 R136, [R240+0x100] ;  /* 0x00010000f088783b */ /* 0x000ea60000004200 */
[----:B------:R-:W-:Y:S04]  /*c5b0*/  FADD.FTZ R0, R135, R0 ;  /* 0x0000000087007221 */ /* 0x000fe80000010000 */
[----:B-1----:R-:W-:Y:S01]  /*c5c0*/  FADD.FTZ R0, R134, R0 ;  /* 0x0000000086007221 */ /* 0x002fe20000010000 */
[C---:B--2---:R-:W-:Y:S08]  /*c5d0*/  HMMA.16816.F32 R28, R168.reuse, R136, R28 ;  /* 0x00000088a81c723c */ /* 0x044ff0000000181c */
        /* <DEDUP_REMOVED lines=41> */
[----:B------:R-:W-:Y:S02]  /*c870*/  F2FP.PACK_AB R139, R175, R174 ;  /* 0x000000aeaf8b723e */ /* 0x000fe400000000ff */
[----:B------:R2:W3:Y:S01]  /*c880*/  MUFU.EX2 R168, R154 ;  /* 0x0000009a00a87308 */ /* 0x0004e20000000800 */
[----:B------:R-:W-:Y:S04]  /*c890*/  F2FP.PACK_AB R169, R173, R172 ;  /* 0x000000acada9723e */ /* 0x000fe800000000ff */
[C---:B------:R-:W-:Y:S05]  /*c8a0*/  HMMA.16816.F32 R4, R136.reuse, R140, R4 ;  /* 0x0000008c8804723c */ /* 0x040fea0000001804 */
[----:B------:R-:W4:Y:S03]  /*c8b0*/  MUFU.EX2 R132, R159 ;  /* 0x0000009f00847308 */ /* 0x000f260000000800 */
[C---:B------:R-:W-:Y:S01]  /*c8c0*/  HMMA.16816.F32 R8, R136.reuse, R142, R8 ;  /* 0x0000008e8808723c */ /* 0x040fe20000001808 */
[----:B------:R-:W5:Y:S03]  /*c8d0*/  LDSM.16.MT88.4 R140, [R241+0x900] ;  /* 0x00090000f18c783b */ /* 0x000f660000004200 */
[----:B-1----:R-:W-:Y:S03]  /*c8e0*/  FADD.FTZ R0, R3, R0 ;  /* 0x0000000003007221 */ /* 0x002fe60000010000 */
[----:B------:R-:W-:Y:S01]  /*c8f0*/  MUFU.EX2 R170, R158 ;  /* 0x0000009e00aa7308 */ /* 0x000fe20000000800 */
[C---:B------:R-:W-:Y:S01]  /*c900*/  HMMA.16816.F32 R12, R136.reuse, R144, R12 ;  /* 0x00000090880c723c */ /* 0x040fe2000000180c */
[----:B--2---:R-:W-:Y:S03]  /*c910*/  LDSM.16.MT88.4 R152, [R237+0x1100] ;  /* 0x00110000ed98783b */ /* 0x004fe60000004200 */
[C---:B---3--:R-:W-:Y:S01]  /*c920*/  FADD.FTZ R0, R168.reuse, R0 ;  /* 0x00000000a8007221 */ /* 0x048fe20000010000 */
[----:B------:R-:W-:Y:S01]  /*c930*/  F2FP.PACK_AB R168, R168, R3 ;  /* 0x00000003a8a8723e */ /* 0x000fe200000000ff */
[----:B------:R-:W-:Y:S02]  /*c940*/  FADD.FTZ R3, R150, R148 ;  /* 0x0000009496037221 */ /* 0x000fe40000010000 */
[C---:B------:R-:W-:Y:S01]  /*c950*/  HMMA.16816.F32 R16, R136.reuse, R146, R16 ;  /* 0x000000928810723c */ /* 0x040fe20000001810 */
[----:B------:R-:W-:Y:S01]  /*c960*/  MUFU.EX2 R134, R157 ;  /* 0x0000009d00867308 */ /* 0x000fe20000000800 */
[----:B------:R-:W1:Y:S02]  /*c970*/  LDSM.16.MT88.4 R144, [R240+0x900] ;  /* 0x00090000f090783b */ /* 0x000e640000004200 */
[----:B----4-:R-:W-:Y:S07]  /*c980*/  FADD.FTZ R0, R132, R0 ;  /* 0x0000000084007221 */ /* 0x010fee0000010000 */
[----:B------:R-:W2:Y:S01]  /*c990*/  MUFU.EX2 R135, R156 ;  /* 0x0000009c00877308 */ /* 0x000ea20000000800 */
[C---:B-----5:R-:W-:Y:S08]  /*c9a0*/  HMMA.16816.F32 R20, R136.reuse, R140, R20 ;  /* 0x0000008c8814723c */ /* 0x060ff00000001814 */
[C---:B------:R-:W-:Y:S01]  /*c9b0*/  HMMA.16816.F32 R24, R136.reuse, R142, R24 ;  /* 0x0000008e8818723c */ /* 0x040fe20000001818 */
[----:B------:R-:W3:Y:S03]  /*c9c0*/  LDSM.16.MT88.4 R140, [R237+0x2100] ;  /* 0x00210000ed8c783b */ /* 0x000ee60000004200 */
[----:B--2---:R-:W-:Y:S04]  /*c9d0*/  F2FP.PACK_AB R171, R135, R134 ;  /* 0x0000008687ab723e */ /* 0x004fe800000000ff */
        /* <DEDUP_REMOVED lines=33> */
[C---:B--2---:R-:W-:Y:S07]  /*cbf0*/  HMMA.16816.F32 R116, R136.reuse, R140, R116 ;  /* 0x0000008c8874723c */ /* 0x044fee0000001874 */
[C---:B------:R-:W-:Y:S01]  /*cc00*/  FADD.FTZ R140, R170.reuse, R0 ;  /* 0x00000000aa8c7221 */ /* 0x040fe20000010000 */
[C---:B------:R-:W-:Y:S04]  /*cc10*/  HMMA.16816.F32 R120, R136.reuse, R142, R120 ;  /* 0x0000008e8878723c */ /* 0x040fe80000001878 */
[----:B------:R-:W-:Y:S01]  /*cc20*/  STL [R1+0x44], R140 ;  /* 0x0000448c01007387 */ /* 0x000fe20000100800 */
[----:B------:R-:W-:Y:S01]  /*cc30*/  F2FP.PACK_AB R170, R170, R132 ;  /* 0x00000084aaaa723e */ /* 0x000fe200000000ff */
[----:B------:R-:W-:Y:S01]  /*cc40*/  FADD.FTZ R0, R149, R3 ;  /* 0x0000000395007221 */ /* 0x000fe20000010000 */
[----:B------:R-:W-:Y:S01]  /*cc50*/  MOV R132, R2 ;  /* 0x0000000200847202 */ /* 0x000fe20000000f00 */
[C---:B-1----:R-:W-:Y:S04]  /*cc60*/  HMMA.16816.F32 R124, R136.reuse, R144, R124 ;  /* 0x00000090887c723c */ /* 0x042fe8000000187c */
[----:B------:R-:W-:Y:S04]  /*cc70*/  FADD.FTZ R0, R176, R0 ;  /* 0x00000000b0007221 */ /* 0x000fe80000010000 */
[----:B------:R-:W-:Y:S01]  /*cc80*/  FADD.FTZ R0, R174, R0 ;  /* 0x00000000ae007221 */ /* 0x000fe20000010000 */
[----:B------:R-:W-:Y:S01]  /*cc90*/  HMMA.16816.F32 R128, R136, R146, R128 ;  /* 0x000000928880723c */ /* 0x000fe20000001880 */
[----:B------:R-:W1:Y:S02]  /*cca0*/  LDSM.16.MT88.4 R144, [R238+0x1100] ;  /* 0x00110000ee90783b */ /* 0x000e640000004200 */
[----:B------:R-:W-:Y:S05]  /*ccb0*/  FADD.FTZ R0, R175, R0 ;  /* 0x00000000af007221 */ /* 0x000fea0000010000 */
[C---:B------:R-:W-:Y:S01]  /*ccc0*/  HMMA.16816.F32 R156, R168.reuse, R152, R4 ;  /* 0x00000098a89c723c */ /* 0x040fe20000001804 */
[----:B------:R-:W2:Y:S04]  /*ccd0*/  LDSM.16.MT88.4 R136, [R241+0x1100] ;  /* 0x00110000f188783b */ /* 0x000ea80000004200 */
[----:B------:R-:W-:Y:S03]  /*cce0*/  FADD.FTZ R0, R172, R0 ;  /* 0x00000000ac007221 */ /* 0x000fe60000010000 */
[C---:B------:R-:W-:Y:S01]  /*ccf0*/  HMMA.16816.F32 R152, R168.reuse, R154, R8 ;  /* 0x0000009aa898723c */ /* 0x040fe20000001808 */
[----:B------:R-:W3:Y:S03]  /*cd00*/  LDSM.16.MT88.4 R4, [R240+0x1100] ;  /* 0x00110000f004783b */ /* 0x000ee60000004200 */
[----:B------:R-:W-:Y:S04]  /*cd10*/  FADD.FTZ R0, R173, R0 ;  /* 0x00000000ad007221 */ /* 0x000fe80000010000 */
[----:B------:R-:W-:Y:S01]  /*cd20*/  FADD.FTZ R0, R134, R0 ;  /* 0x0000000086007221 */ /* 0x000fe20000010000 */
[----:B------:R-:W4:Y:S03]  /*cd30*/  LDSM.16.MT88.4 R8, [R237+0x2900] ;  /* 0x00290000ed08783b */ /* 0x000f260000004200 */
[----:B------:R-:W-:Y:S05]  /*cd40*/  FADD.FTZ R0, R135, R0 ;  /* 0x0000000087007221 */ /* 0x000fea0000010000 */
[----:B------:R-:W-:Y:S01]  /*cd50*/  STL [R1+0x4c], R0 ;  /* 0x00004c0001007387 */ /* 0x000fe20000100800 */
[C---:B-1----:R-:W-:Y:S03]  /*cd60*/  HMMA.16816.F32 R148, R168.reuse, R144, R12 ;  /* 0x00000090a894723c */ /* 0x042fe6000000180c */
[----:B------:R-:W1:Y:S05]  /*cd70*/  LDSM.16.MT88.4 R12, [R238+0x2900] ;  /* 0x00290000ee0c783b */ /* 0x000e6a0000004200 */
        /* <DEDUP_REMOVED lines=39> */
[----:B------:R-:W-:-:S07]  /*cff0*/  @P0 BRA `(.L_x_427) ;  /* 0xffffd24000000947 */ /* 0x000fce000383ffff */
.L_x_422:
[----:B------:R-:W-:-:S06]  /*d000*/  UISETP.GE.AND UP0, UPT, UR24, UR8, UPT ;  /* 0x000000081800728c */ /* 0x000fcc000bf06270 */
[----:B------:R-:W-:-:S13]  /*d010*/  PLOP3.LUT P0, PT, PT, PT, UP0, 0x40, 0x0 ;  /* 0x000000000000781c */ /* 0x000fda0003f0e808 */
[----:B------:R-:W-:Y:S05]  /*d020*/  @P0 BRA `(.L_x_428) ;  /* 0x00003cf000000947 */ /* 0x000fea0003800000 */
[----:B------:R-:W1:Y:S04]  /*d030*/  S2R R0, SR_TID.X ;  /* 0x0000000000007919 */ /* 0x000e680000002100 */
[----:B------:R-:W2:Y:S01]  /*d040*/  LDL.LU R2, [R1+0x6c] ;  /* 0x00006c0001027983 */ /* 0x000ea20000300800 */
[----:B-1----:R-:W-:-:S04]  /*d050*/  SHF.R.S32.HI R3, RZ, 0x1f, R0 ;  /* 0x0000001fff037819 */ /* 0x002fc80000011400 */
[----:B------:R-:W-:Y:S02]  /*d060*/  LEA.HI R3, R3, R0, RZ, 0x3 ;  /* 0x0000000003037211 */ /* 0x000fe400078f18ff */
[----:B------:R-:W2:Y:S02]  /*d070*/  LDL R0, [R1+0x30] ;  /* 0x0000300001007983 */ /* 0x000ea40000100800 */
[----:B------:R-:W-:Y:S01]  /*d080*/  SHF.R.S32.HI R3, RZ, 0x3, R3 ;  /* 0x00000003ff037819 */ /* 0x000fe20000011403 */
[----:B------:R-:W-:Y:S02]  /*d090*/  IMAD.MOV.U32 R135, RZ, RZ, R132 ;  /* 0x000000ffff877224 */ /* 0x000fe400078e0084 */
[----:B------:R-:W-:Y:S01]  /*d0a0*/  IMAD.MOV.U32 R134, RZ, RZ, R133 ;  /* 0x000000ffff867224 */ /* 0x000fe200078e0085 */
[----:B------:R-:W-:Y:S02]  /*d0b0*/  IADD3 R3, -R3, 0x30, RZ ;  /* 0x0000003003037810 */ /* 0x000fe40007ffe1ff */
[C---:B--2---:R-:W-:Y:S01]  /*d0c0*/  SHF.L.U64.HI R2, R0.reuse, 0x1, R2 ;  /* 0x0000000100027819 */ /* 0x044fe20000010202 */
[----:B------:R-:W-:-:S04]  /*d0d0*/  IMAD.SHL.U32 R0, R0, 0x2, RZ ;  /* 0x0000000200007824 */ /* 0x000fc800078e00ff */
[----:B------:R1:W-:Y:S04]  /*d0e0*/  STL [R1+0x3c], R2 ;  /* 0x00003c0201007387 */ /* 0x0003e80000100800 */
[----:B------:R1:W-:Y:S02]  /*d0f0*/  STL [R1+0x40], R0 ;  /* 0x0000400001007387 */ /* 0x0003e40000100800 */
.L_x_441:
[----:B------:R-:W2:Y:S01]  /*d100*/  LDL R4, [R1+0x28] ;  /* 0x0000280001047983 */ /* 0x000ea20000100800 */
[----:B------:R-:W-:Y:S04]  /*d110*/  DEPBAR.LE SB0, 0x0 ;  /* 0x000080000000791a */ /* 0x000fe80000000000 */
[----:B------:R-:W3:Y:S01]  /*d120*/  LDL R8, [R1+0x3c] ;  /* 0x00003c0001087983 */ /* 0x000ee20000100800 */
[----:B------:R-:W-:Y:S03]  /*d130*/  BSSY B0, `(.L_x_429) ;  /* 0x000005f000007945 */ /* 0x000fe60003800000 */
[----:B------:R-:W4:Y:S04]  /*d140*/  LDL R6, [R1+0x24] ;  /* 0x0000240001067983 */ /* 0x000f280000100800 */
[----:B------:R-:W2:Y:S04]  /*d150*/  LDL R132, [R1+0x4] ;  /* 0x0000040001847983 */ /* 0x000ea80000100800 */
[----:B------:R-:W3:Y:S04]  /*d160*/  LDL R133, [R1+0x30] ;  /* 0x0000300001857983 */ /* 0x000ee80000100800 */
[----:B------:R-:W4:Y:S04]  /*d170*/  LDL R23, [R1] ;  /* 0x0000000001177983 */ /* 0x000f280000100800 */
        /* <DEDUP_REMOVED lines=8> */
[----:B------:R-:W-:Y:S06]  /*d200*/  BAR.SYNC.DEFER_BLOCKING 0x0 ;  /* 0x0000000000007b1d */ /* 0x000fec0000010000 */
[----:B------:R-:W-:Y:S04]  /*d210*/  LDSM.16.M88.4 R16, [R236+0x10900] ;  /* 0x01090000ec10783b */ /* 0x000fe80000000200 */
[----:B------:R-:W-:Y:S04]  /*d220*/  LDSM.16.M88.4 R24, [R236+0x11100] ;  /* 0x01110000ec18783b */ /* 0x000fe80000000200 */
[----:B------:R-:W-:Y:S04]  /*d230*/  LDSM.16.M88.4 R168, [R243] ;  /* 0x00000000f3a8783b */ /* 0x000fe80000000200 */
[----:B--2---:R-:W-:Y:S01]  /*d240*/  LDSM.16.M88.4 R172, [R132] ;  /* 0x0000000084ac783b */ /* 0x004fe20000000200 */
[----:B-1----:R-:W-:Y:S01]  /*d250*/  SHF.R.S32.HI R0, RZ, 0x1f, R4 ;  /* 0x0000001fff007819 */ /* 0x002fe20000011404 */
[----:B------:R-:W-:Y:S01]  /*d260*/  IMAD.WIDE.U32 R2, R4, c[0x0][0x208], RZ ;  /* 0x0000820004027a25 */ /* 0x000fe200078e00ff */
[----:B---3--:R-:W-:Y:S03]  /*d270*/  ISETP.GE.AND P1, PT, R133, c[0x0][0x1d4], PT ;  /* 0x0000750085007a0c */ /* 0x008fe60003f26270 */
[----:B------:R-:W-:Y:S01]  /*d280*/  IMAD R0, R0, c[0x0][0x208], RZ ;  /* 0x0000820000007a24 */ /* 0x000fe200078e02ff */
[----:B----4-:R-:W-:Y:S03]  /*d290*/  LDSM.16.M88.4 R176, [R23] ;  /* 0x0000000017b0783b */ /* 0x010fe60000000200 */
[----:B------:R-:W-:Y:S01]  /*d2a0*/  IMAD R0, R4, c[0x0][0x20c], R0 ;  /* 0x0000830004007a24 */ /* 0x000fe200078e0200 */
[----:B------:R-:W-:Y:S03]  /*d2b0*/  SHF.R.S32.HI R4, RZ, 0x1f, R6 ;  /* 0x0000001fff047819 */ /* 0x000fe60000011406 */
[----:B------:R-:W-:Y:S02]  /*d2c0*/  IMAD.IADD R3, R3, 0x1, R0 ;  /* 0x0000000103037824 */ /* 0x000fe400078e0200 */
[----:B------:R-:W-:Y:S02]  /*d2d0*/  IMAD R4, R4, c[0x0][0x218], RZ ;  /* 0x0000860004047a24 */ /* 0x000fe400078e02ff */
[C---:B------:R-:W-:Y:S04]  /*d2e0*/  IMAD.WIDE.U32 R2, R6.reuse, c[0x0][0x218], R2 ;  /* 0x0000860006027a25 */ /* 0x040fe800078e0002 */
[----:B------:R-:W-:Y:S01]  /*d2f0*/  IMAD R4, R6, c[0x0][0x21c], R4 ;  /* 0x0000870006047a24 */ /* 0x000fe200078e0204 */
[----:B------:R-:W-:Y:S01]  /*d300*/  IADD3 R0, P0, R2, UR14, RZ ;  /* 0x0000000e02007c10 */ /* 0x000fe2000ff1e0ff */
[C---:B------:R-:W-:Y:S01]  /*d310*/  IMAD.SHL.U32 R21, R14.reuse, 0x2, RZ ;  /* 0x000000020e157824 */ /* 0x040fe200078e00ff */
[----:B------:R-:W-:Y:S02]  /*d320*/  SHF.L.U64.HI R14, R14, 0x1, R22 ;  /* 0x000000010e0e7819 */ /* 0x000fe40000010216 */
[----:B------:R-:W-:Y:S02]  /*d330*/  IADD3.X R3, R3, UR16, R4, P0, !PT ;  /* 0x0000001003037c10 */ /* 0x000fe400087fe404 */
[----:B------:R-:W-:Y:S01]  /*d340*/  STL [R1+0x18], R21 ;  /* 0x0000181501007387 */ /* 0x000fe20000100800 */
[C---:B------:R-:W-:Y:S03]  /*d350*/  LEA R6, P0, R0.reuse, c[0x0][0x1f8], 0x1 ;  /* 0x00007e0000067a11 */ /* 0x040fe600078008ff */
[----:B------:R-:W-:Y:S01]  /*d360*/  STL [R1+0x1c], R14 ;  /* 0x00001c0e01007387 */ /* 0x000fe20000100800 */
[----:B------:R-:W-:Y:S03]  /*d370*/  LEA.HI.X R3, R0, c[0x0][0x1fc], R3, 0x1, P0 ;  /* 0x00007f0000037a11 */ /* 0x000fe600000f0c03 */
[----:B------:R-:W1:Y:S04]  /*d380*/  SHFL.IDX PT, R0, R6, RZ, 0x181f ;  /* 0x00181fff06007589 */ /* 0x000e6800000e0000 */
[----:B------:R-:W2:Y:S01]  /*d390*/  SHFL.IDX PT, R2, R3, RZ, 0x181f ;  /* 0x00181fff03027589 */ /* 0x000ea200000e0000 */
[----:B-1----:R-:W-:Y:S05]  /*d3a0*/  IADD3 R4, P0, R0, R5, RZ ;  /* 0x0000000500047210 */ /* 0x002fea0007f1e0ff */
[----:B--2---:R-:W-:Y:S02]  /*d3b0*/  IMAD.X R5, R2, 0x1, R8, P0 ;  /* 0x0000000102057824 */ /* 0x004fe400000e0608 */
[----:B------:R-:W1:Y:S04]  /*d3c0*/  LDSM.16.M88.4 R8, [R236+0x10100] ;  /* 0x01010000ec08783b */ /* 0x000e680000000200 */
[----:B------:R-:W-:Y:S01]  /*d3d0*/  @!PT LDS RZ, [RZ] ;  /* 0x00000000fffff984 */ /* 0x000fe20000000800 */
[----:B------:R-:W-:Y:S01]  /*d3e0*/  @!PT LDS RZ, [RZ] ;  /* 0x00000000fffff984 */ /* 0x000fe20000000800 */
[----:B------:R-:W-:Y:S01]  /*d3f0*/  @!PT LDS RZ, [RZ] ;  /* 0x00000000fffff984 */ /* 0x000fe20000000800 */
[----:B------:R2:W-:Y:S02]  /*d400*/  LDGSTS.E.BYPASS.LTC128B.128 [R7+0x100], [R4.64], !P1 ;  /* 0x0010000004077fae */ /* 0x0005e4000c901d56 */
[----:B--2---:R-:W-:Y:S05]  /*d410*/  IADD3 R4, P0, R0, R21, RZ ;  /* 0x0000001500047210 */ /* 0x004fea0007f1e0ff */
[----:B------:R-:W-:Y:S02]  /*d420*/  IMAD.X R5, R2, 0x1, R14, P0 ;  /* 0x0000000102057824 */ /* 0x000fe400000e060e */
[C---:B------:R-:W-:Y:S01]  /*d430*/  IMAD.SHL.U32 R14, R13.reuse, 0x2, RZ ;  /* 0x000000020d0e7824 */ /* 0x040fe200078e00ff */
[----:B------:R-:W-:Y:S02]  /*d440*/  SHF.L.U64.HI R13, R13, 0x1, R20 ;  /* 0x000000010d0d7819 */ /* 0x000fe40000010214 */
[----:B------:R2:W-:Y:S04]  /*d450*/  LDGSTS.E.BYPASS.LTC128B.128 [R7+0x1900], [R4.64], !P6 ;  /* 0x0190000004077fae */ /* 0x0005e8000f101d56 */
[----:B------:R3:W-:Y:S04]  /*d460*/  STL [R1+0xc], R14 ;  /* 0x00000c0e01007387 */ /* 0x0007e80000100800 */
[----:B------:R4:W-:Y:S01]  /*d470*/  STL [R1+0x14], R13 ;  /* 0x0000140d01007387 */ /* 0x0009e20000100800 */
[----:B--2---:R-:W-:Y:S01]  /*d480*/  IADD3 R4, P0, R0, R14, RZ ;  /* 0x0000000e00047210 */ /* 0x004fe20007f1e0ff */
[C---:B---3--:R-:W-:Y:S01]  /*d490*/  IMAD.SHL.U32 R14, R12.reuse, 0x2, RZ ;  /* 0x000000020c0e7824 */ /* 0x048fe200078e00ff */
[----:B------:R-:W-:Y:S03]  /*d4a0*/  SHF.L.U64.HI R12, R12, 0x1, R15 ;  /* 0x000000010c0c7819 */ /* 0x000fe6000001020f */
[----:B------:R-:W-:Y:S02]  /*d4b0*/  IMAD.X R5, R2, 0x1, R13, P0 ;  /* 0x0000000102057824 */ /* 0x000fe400000e060d */
[----:B----4-:R-:W2:Y:S04]  /*d4c0*/  S2R R13, SR_TID.X ;  /* 0x00000000000d7919 */ /* 0x010ea80000002100 */
[----:B------:R3:W-:Y:S04]  /*d4d0*/  LDGSTS.E.BYPASS.LTC128B.128 [R7+0x3100], [R4.64], !P5 ;  /* 0x0310000004077fae */ /* 0x0007e8000e901d56 */
[----:B------:R4:W-:Y:S04]  /*d4e0*/  STL [R1+0x10], R14 ;  /* 0x0000100e01007387 */ /* 0x0009e80000100800 */
[----:B------:R4:W-:Y:S01]  /*d4f0*/  STL [R1+0x20], R12 ;  /* 0x0000200c01007387 */ /* 0x0009e20000100800 */
[----:B--2---:R-:W-:Y:S02]  /*d500*/  ISETP.GT.AND P1, PT, R13, 0x7f, PT ;  /* 0x0000007f0d00780c */ /* 0x004fe40003f24270 */
[----:B---3--:R-:W-:Y:S05]  /*d510*/  IADD3 R4, P0, R0, R14, RZ ;  /* 0x0000000e00047210 */ /* 0x008fea0007f1e0ff */
[----:B------:R-:W-:Y:S05]  /*d520*/  IMAD.X R5, R2, 0x1, R12, P0 ;  /* 0x0000000102057824 */ /* 0x000fea00000e060c */
[----:B------:R4:W-:Y:S01]  /*d530*/  LDGSTS.E.BYPASS.LTC128B.128 [R7+0x4900], [R4.64], !P4 ;  /* 0x0490000004077fae */ /* 0x0009e2000e101d56 */
[----:B------:R-:W-:-:S05]  /*d540*/  @P1 BRA `(.L_x_430) ;  /* 0x000001d000001947 */ /* 0x000fca0003800000 */
[----:B-1----:R-:W-:-:S05]  /*d550*/  BRA.DIV ~URZ, `(.L_x_431) ;  /* 0x000066427f007947 */ /* 0x002fca000b800000 */
[----:B----4-:R1:W2:Y:S04]  /*d560*/  SHFL.IDX PT, R4, R3, 0x1, 0x181f ;  /* 0x00381f0003047f89 */ /* 0x0102a800000e0000 */
[----:B------:R1:W3:Y:S02]  /*d570*/  SHFL.IDX PT, R0, R6, 0x1, 0x181f ;  /* 0x00381f0006007f89 */ /* 0x0002e400000e0000 */
.L_x_448:
[----:B------:R-:W4:Y:S04]  /*d580*/  LDL R7, [R1+0x30] ;  /* 0x0000300001077983 */ /* 0x000f280000100800 */
[----:B-1-3--:R-:W3:Y:S04]  /*d590*/  LDL R6, [R1+0x40] ;  /* 0x0000400001067983 */ /* 0x00aee80000100800 */
[----:B--2---:R-:W2:Y:S04]  /*d5a0*/  LDL R3, [R1+0x3c] ;  /* 0x00003c0001037983 */ /* 0x004ea80000100800 */
[----:B------:R-:W2:Y:S04]  /*d5b0*/  LDL R2, [R1+0x18] ;  /* 0x0000180001027983 */ /* 0x000ea80000100800 */
[----:B------:R-:W2:Y:S04]  /*d5c0*/  LDL R20, [R1+0x1c] ;  /* 0x00001c0001147983 */ /* 0x000ea80000100800 */
[----:B------:R-:W2:Y:S04]  /*d5d0*/  LDL R5, [R1+0x8] ;  /* 0x0000080001057983 */ /* 0x000ea80000100800 */
[----:B------:R-:W2:Y:S04]  /*d5e0*/  LDL R15, [R1+0xc] ;  /* 0x00000c00010f7983 */ /* 0x000ea80000100800 */
[----:B------:R-:W2:Y:S04]  /*d5f0*/  LDL R14, [R1+0x14] ;  /* 0x00001400010e7983 */ /* 0x000ea80000100800 */
[----:B------:R-:W2:Y:S04]  /*d600*/  LDL R13, [R1+0x10] ;  /* 0x00001000010d7983 */ /* 0x000ea80000100800 */
[----:B------:R-:W2:Y:S01]  /*d610*/  LDL R12, [R1+0x20] ;  /* 0x00002000010c7983 */ /* 0x000ea20000100800 */
[----:B----4-:R-:W-:Y:S02]  /*d620*/  ISETP.GE.AND P1, PT, R7, c[0x0][0x1d4], PT ;  /* 0x0000750007007a0c */ /* 0x010fe40003f26270 */
[----:B---3--:R-:W-:Y:S05]  /*d630*/  IADD3 R6, P0, R0, R6, RZ ;  /* 0x0000000600067210 */ /* 0x008fea0007f1e0ff */
[----:B--2---:R-:W-:Y:S01]  /*d640*/  IMAD.X R7, R4, 0x1, R3, P0 ;  /* 0x0000000104077824 */ /* 0x004fe200000e0603 */
[----:B------:R-:W-:Y:S05]  /*d650*/  IADD3 R2, P0, R0, R2, RZ ;  /* 0x0000000200027210 */ /* 0x000fea0007f1e0ff */
[----:B------:R-:W-:Y:S01]  /*d660*/  IMAD.X R3, R4, 0x1, R20, P0 ;  /* 0x0000000104037824 */ /* 0x000fe200000e0614 */
[----:B------:R-:W-:Y:S01]  /*d670*/  @!PT LDS RZ, [RZ] ;  /* 0x00000000fffff984 */ /* 0x000fe20000000800 */
[----:B------:R-:W-:Y:S01]  /*d680*/  @!PT LDS RZ, [RZ] ;  /* 0x00000000fffff984 */ /* 0x000fe20000000800 */
[----:B------:R-:W-:Y:S01]  /*d690*/  @!PT LDS RZ, [RZ] ;  /* 0x00000000fffff984 */ /* 0x000fe20000000800 */
[----:B------:R1:W-:Y:S04]  /*d6a0*/  LDGSTS.E.BYPASS.LTC128B.128 [R5+0x1100], [R6.64], !P1 ;  /* 0x0110000006057fae */ /* 0x0003e8000c901d56 */
[----:B------:R2:W-:Y:S02]  /*d6b0*/  LDGSTS.E.BYPASS.LTC128B.128 [R5+0x2900], [R2.64], !P6 ;  /* 0x0290000002057fae */ /* 0x0005e4000f101d56 */
[----:B--2---:R-:W-:Y:S05]  /*d6c0*/  IADD3 R2, P0, R0, R15, RZ ;  /* 0x0000000f00027210 */ /* 0x004fea0007f1e0ff */
[----:B------:R-:W-:Y:S05]  /*d6d0*/  IMAD.X R3, R4, 0x1, R14, P0 ;  /* 0x0000000104037824 */ /* 0x000fea00000e060e */
[----:B------:R2:W-:Y:S02]  /*d6e0*/  LDGSTS.E.BYPASS.LTC128B.128 [R5+0x4100], [R2.64], !P5 ;  /* 0x0410000002057fae */ /* 0x0005e4000e901d56 */
[----:B--2---:R-:W-:Y:S05]  /*d6f0*/  IADD3 R2, P0, R0, R13, RZ ;  /* 0x0000000d00027210 */ /* 0x004fea0007f1e0ff */
[----:B------:R-:W-:Y:S05]  /*d700*/  IMAD.X R3, R4, 0x1, R12, P0 ;  /* 0x0000000104037824 */ /* 0x000fea00000e060c */
[----:B------:R1:W-:Y:S03]  /*d710*/  LDGSTS.E.BYPASS.LTC128B.128 [R5+0x5900], [R2.64], !P4 ;  /* 0x0590000002057fae */ /* 0x0003e6000e101d56 */
.L_x_430:
[----:B-1----:R-:W-:Y:S05]  /*d720*/  BSYNC B0 ;  /* 0x0000000000007941 */ /* 0x002fea0003800000 */
.L_x_429:
[----:B------:R-:W0:Y:S01]  /*d730*/  LDGDEPBAR ;  /* 0x00000000000079af */ /* 0x000e220000000000 */
[----:B------:R-:W-:Y:S01]  /*d740*/  WARPSYNC 0xffffffff ;  /* 0xffffffff00007948 */ /* 0x000fe20003800000 */
[C---:B----45:R-:W-:Y:S01]  /*d750*/  HMMA.16816.F32 R4, R160.reuse, R8, RZ ;  /* 0x00000008a004723c */ /* 0x070fe200000018ff */
        /* <DEDUP_REMOVED lines=146> */
[----:B------:R-:W3:Y:S02]  /*e080*/  LDL.LU R173, [R1+0x18] ;  /* 0x0000180001ad7983 */ /* 0x000ee40000300800 */
[----:B------:R-:W-:Y:S02]  /*e090*/  ISETP.NE.AND P1, PT, R2, 0x1, PT ;  /* 0x000000010200780c */ /* 0x000fe40003f25270 */
[----:B------:R-:W4:Y:S01]  /*e0a0*/  LDL.LU R170, [R1+0x1c] ;  /* 0x00001c0001aa7983 */ /* 0x000f220000300800 */
[----:B------:R-:W-:Y:S03]  /*e0b0*/  IMAD.U32 R2, RZ, RZ, UR4 ;  /* 0x00000004ff027e24 */ /* 0x000fe6000f8e00ff */
[----:B------:R-:W5:Y:S04]  /*e0c0*/  LDL.LU R171, [R1+0xc] ;  /* 0x00000c0001ab7983 */ /* 0x000f680000300800 */
[----:B------:R-:W3:Y:S04]  /*e0d0*/  LDL.LU R174, [R1+0x14] ;  /* 0x0000140001ae7983 */ /* 0x000ee80000300800 */
[----:B------:R-:W3:Y:S04]  /*e0e0*/  LDL R175, [R1+0x30] ;  /* 0x0000300001af7983 */ /* 0x000ee80000100800 */
[----:B------:R-:W4:Y:S04]  /*e0f0*/  LDL R169, [R1+0x40] ;  /* 0x0000400001a97983 */ /* 0x000f280000100800 */
[----:B------:R-:W4:Y:S04]  /*e100*/  LDL R178, [R1+0x3c] ;  /* 0x00003c0001b27983 */ /* 0x000f280000100800 */
[----:B------:R-:W4:Y:S04]  /*e110*/  LDL.LU R179, [R1+0x10] ;  /* 0x0000100001b37983 */ /* 0x000f280000300800 */
[----:B------:R-:W4:Y:S04]  /*e120*/  LDL.LU R176, [R1+0x20] ;  /* 0x0000200001b07983 */ /* 0x000f280000300800 */
[----:B------:R-:W4:Y:S01]  /*e130*/  LDL R177, [R1+0x8] ;  /* 0x0000080001b17983 */ /* 0x000f220000100800 */
[----:B--2---:R-:W-:Y:S05]  /*e140*/  IADD3 R2, R2, -0x30, R0 ;  /* 0xffffffd002027810 */ /* 0x004fea0007ffe000 */
[----:B------:R-:W-:Y:S04]  /*e150*/  @P1 IMAD.HI.U32 R3, R2, c[0x0][0x2bc], RZ ;  /* 0x0000af0002031a27 */ /* 0x000fe800078e00ff */
[----:B------:R-:W-:Y:S01]  /*e160*/  IMAD.MOV.U32 R0, RZ, RZ, R2 ;  /* 0x000000ffff007224 */ /* 0x000fe200078e0002 */
[----:B------:R-:W-:Y:S04]  /*e170*/  @P1 SHF.R.U32.HI R0, RZ, c[0x0][0x2c0], R3 ;  /* 0x0000b000ff001a19 */ /* 0x000fe80000011603 */
[C---:B------:R-:W-:Y:S04]  /*e180*/  @!P3 IADD3 R3, P0, R0.reuse, UR20, RZ ;  /* 0x000000140003bc10 */ /* 0x040fe8000ff1e0ff */
[----:B------:R-:W-:Y:S01]  /*e190*/  @!P3 LEA.HI.X.SX32 R133, R0, UR7, 0x1, P0 ;  /* 0x000000070085bc11 */ /* 0x000fe200080f0eff */
[----:B------:R-:W-:Y:S01]  /*e1a0*/  IMAD.MOV R0, RZ, RZ, -R0 ;  /* 0x000000ffff007224 */ /* 0x000fe200078e0a00 */
[----:B------:R-:W-:Y:S02]  /*e1b0*/  @!P3 LEA R132, P0, R3, c[0x0][0x2a0], 0x2 ;  /* 0x0000a8000384ba11 */ /* 0x000fe400078010ff */
[----:B---3--:R-:W-:Y:S01]  /*e1c0*/  ISETP.GE.AND P2, PT, R175, c[0x0][0x1d4], PT ;  /* 0x00007500af007a0c */ /* 0x008fe20003f46270 */
        /* <DEDUP_REMOVED lines=9> */
[----:B--2---:R-:W1:Y:S02]  /*e260*/  S2R R133, SR_TID.X ;  /* 0x0000000000857919 */ /* 0x004e640000002100 */
[----:B-1----:R-:W-:Y:S04]  /*e270*/  SHF.R.S32.HI R172, RZ, 0x1f, R133 ;  /* 0x0000001fffac7819 */ /* 0x002fe80000011485 */
[----:B------:R-:W-:Y:S04]  /*e280*/  LEA.HI R172, R172, R133, RZ, 0x3 ;  /* 0x00000085acac7211 */ /* 0x000fe800078f18ff */
[----:B------:R-:W-:Y:S04]  /*e290*/  SHF.R.S32.HI R172, RZ, 0x3, R172 ;  /* 0x00000003ffac7819 */ /* 0x000fe800000114ac */
[----:B------:R-:W-:Y:S04]  /*e2a0*/  IADD3 R172, -R172, 0x30, RZ ;  /* 0x00000030acac7810 */ /* 0x000fe80007ffe1ff */
[----:B------:R-:W-:Y:S01]  /*e2b0*/  ISETP.GE.AND P1, PT, R172, 0x1, PT ;  /* 0x00000001ac00780c */ /* 0x000fe20003f26270 */
[----:B---3--:R1:W-:Y:S01]  /*e2c0*/  STL [R1+0x24], R168 ;  /* 0x000024a801007387 */ /* 0x0083e20000100800 */
[----:B------:R-:W-:Y:S01]  /*e2d0*/  SHF.R.S32.HI R132, RZ, 0x1f, R168 ;  /* 0x0000001fff847819 */ /* 0x000fe200000114a8 */
[----:B------:R-:W-:Y:S04]  /*e2e0*/  IMAD.WIDE.U32 R2, R168, c[0x0][0x1f0], R2 ;  /* 0x00007c00a8027a25 */ /* 0x000fe800078e0002 */
[----:B------:R-:W-:Y:S01]  /*e2f0*/  IMAD R132, R132, c[0x0][0x1f0], RZ ;  /* 0x00007c0084847a24 */ /* 0x000fe200078e02ff */
[----:B------:R-:W-:Y:S03]  /*e300*/  IADD3 R0, P0, R2, UR18, RZ ;  /* 0x0000001202007c10 */ /* 0x000fe6000ff1e0ff */
[----:B------:R-:W-:Y:S05]  /*e310*/  IMAD R132, R168, c[0x0][0x1f4], R132 ;  /* 0x00007d00a8847a24 */ /* 0x000fea00078e0284 */
[----:B------:R-:W-:Y:S02]  /*e320*/  IADD3.X R3, R3, UR6, R132, P0, !PT ;  /* 0x0000000603037c10 */ /* 0x000fe400087fe484 */
[C---:B-1----:R-:W-:Y:S04]  /*e330*/  LEA R168, P0, R0.reuse, c[0x0][0x1c8], 0x1 ;  /* 0x0000720000a87a11 */ /* 0x042fe800078008ff */
[----:B------:R-:W-:Y:S02]  /*e340*/  LEA.HI.X R3, R0, c[0x0][0x1cc], R3, 0x1, P0 ;  /* 0x0000730000037a11 */ /* 0x000fe400000f0c03 */
[----:B------:R-:W4:Y:S04]  /*e350*/  SHFL.IDX PT, R0, R168, RZ, 0x181f ;  /* 0x00181fffa8007589 */ /* 0x000f2800000e0000 */
[----:B------:R-:W1:Y:S01]  /*e360*/  SHFL.IDX PT, R2, R3, RZ, 0x181f ;  /* 0x00181fff03027589 */ /* 0x000e6200000e0000 */
[----:B----4-:R-:W-:Y:S05]  /*e370*/  @P1 IADD3 R132, P0, R0, R169, RZ ;  /* 0x000000a900841210 */ /* 0x010fea0007f1e0ff */
[----:B-1----:R-:W-:Y:S05]  /*e380*/  @P1 IMAD.X R133, R2, 0x1, R178, P0 ;  /* 0x0000000102851824 */ /* 0x002fea00000e06b2 */
[----:B------:R-:W-:Y:S01]  /*e390*/  @!PT LDS RZ, [RZ] ;  /* 0x00000000fffff984 */ /* 0x000fe20000000800 */
[----:B------:R1:W-:Y:S02]  /*e3a0*/  @P1 LDGSTS.E.BYPASS.LTC128B.128 [R177+0x10100], [R132.64], !P2 ;  /* 0x1010000084b11fae */ /* 0x0003e4000d101d56 */
[----:B-1----:R-:W-:Y:S05]  /*e3b0*/  @P1 IADD3 R132, P0, R0, R173, RZ ;  /* 0x000000ad00841210 */ /* 0x002fea0007f1e0ff */
[----:B------:R-:W-:Y:S05]  /*e3c0*/  @P1 IMAD.X R133, R2, 0x1, R170, P0 ;  /* 0x0000000102851824 */ /* 0x000fea00000e06aa */
[----:B------:R5:W-:Y:S02]  /*e3d0*/  @P1 LDGSTS.E.BYPASS.LTC128B.128 [R177+0x11900], [R132.64], !P6 ;  /* 0x1190000084b11fae */ /* 0x000be4000f101d56 */
[----:B-----5:R-:W-:Y:S05]  /*e3e0*/  @P1 IADD3 R132, P0, R0, R171, RZ ;  /* 0x000000ab00841210 */ /* 0x020fea0007f1e0ff */
[----:B------:R-:W-:Y:S05]  /*e3f0*/  @P1 IMAD.X R133, R2, 0x1, R174, P0 ;  /* 0x0000000102851824 */ /* 0x000fea00000e06ae */
[----:B------:R1:W-:Y:S02]  /*e400*/  @P1 LDGSTS.E.BYPASS.LTC128B.128 [R177+0x13100], [R132.64], !P5 ;  /* 0x1310000084b11fae */ /* 0x0003e4000e901d56 */
[----:B-1----:R-:W-:Y:S02]  /*e410*/  @P1 IADD3 R132, P0, R0, R179, RZ ;  /* 0x000000b300841210 */ /* 0x002fe40007f1e0ff */
[----:B------:R-:W1:Y:S03]  /*e420*/  SHFL.IDX PT, R0, R168, 0x1, 0x181f ;  /* 0x00381f00a8007f89 */ /* 0x000e6600000e0000 */
[----:B------:R-:W-:Y:S01]  /*e430*/  @P1 IMAD.X R133, R2, 0x1, R176, P0 ;  /* 0x0000000102851824 */ /* 0x000fe200000e06b0 */
[----:B------:R-:W-:Y:S01]  /*e440*/  ISETP.GE.AND P0, PT, R172, 0x21, PT ;  /* 0x00000021ac00780c */ /* 0x000fe20003f06270 */
[----:B------:R-:W2:Y:S04]  /*e450*/  SHFL.IDX PT, R2, R3, 0x1, 0x181f ;  /* 0x00381f0003027f89 */ /* 0x000ea800000e0000 */
[----:B------:R3:W-:Y:S08]  /*e460*/  @P1 LDGSTS.E.BYPASS.LTC128B.128 [R177+0x14900], [R132.64], !P4 ;  /* 0x1490000084b11fae */ /* 0x0007f0000e101d56 */
[C---:B-1----:R-:W-:Y:S02]  /*e470*/  @P0 IADD3 R172, P2, R0.reuse, R173, RZ ;  /* 0x000000ad00ac0210 */ /* 0x042fe40007f5e0ff */
[----:B------:R-:W-:Y:S03]  /*e480*/  @P0 IADD3 R168, P1, R0, R169, RZ ;  /* 0x000000a900a80210 */ /* 0x000fe60007f3e0ff */
[----:B--2---:R-:W-:Y:S01]  /*e490*/  @P0 IMAD.X R173, R2, 0x1, R170, P2 ;  /* 0x0000000102ad0824 */ /* 0x004fe200010e06aa */
[----:B------:R-:W-:Y:S01]  /*e4a0*/  @P0 IADD3 R170, P2, R0, R171, RZ ;  /* 0x000000ab00aa0210 */ /* 0x000fe20007f5e0ff */
[C---:B------:R-:W-:Y:S04]  /*e4b0*/  @P0 IMAD.X R169, R2.reuse, 0x1, R178, P1 ;  /* 0x0000000102a90824 */ /* 0x040fe800008e06b2 */
[----:B------:R-:W-:Y:S01]  /*e4c0*/  @P0 IMAD.X R171, R2, 0x1, R174, P2 ;  /* 0x0000000102ab0824 */ /* 0x000fe200010e06ae */
[----:B------:R-:W-:Y:S02]  /*e4d0*/  ISETP.GE.AND P2, PT, R175, c[0x0][0x1d4], PT ;  /* 0x00007500af007a0c */ /* 0x000fe40003f46270 */
[----:B---3--:R-:W-:Y:S05]  /*e4e0*/  @P0 IADD3 R132, P1, R0, R179, RZ ;  /* 0x000000b300840210 */ /* 0x008fea0007f3e0ff */
[----:B------:R-:W-:Y:S06]  /*e4f0*/  @P0 IMAD.X R133, R2, 0x1, R176, P1 ;  /* 0x0000000102850824 */ /* 0x000fec00008e06b0 */
[----:B------:R1:W-:Y:S04]  /*e500*/  @P0 LDGSTS.E.BYPASS.LTC128B.128 [R177+0x11100], [R168.64], !P2 ;  /* 0x11100000a8b10fae */ /* 0x0003e8000d101d56 */
[----:B------:R1:W-:Y:S04]  /*e510*/  @P0 LDGSTS.E.BYPASS.LTC128B.128 [R177+0x12900], [R172.64], !P6 ;  /* 0x12900000acb10fae */ /* 0x0003e8000f101d56 */
[----:B------:R1:W-:Y:S04]  /*e520*/  @P0 LDGSTS.E.BYPASS.LTC128B.128 [R177+0x14100], [R170.64], !P5 ;  /* 0x14100000aab10fae */ /* 0x0003e8000e901d56 */
[----:B------:R1:W-:Y:S02]  /*e530*/  @P0 LDGSTS.E.BYPASS.LTC128B.128 [R177+0x15900], [R132.64], !P4 ;  /* 0x1590000084b10fae */ /* 0x0003e4000e101d56 */
.L_x_432:
[----:B------:R-:W2:Y:S01]  /*e540*/  LDL R2, [R1+0x5c] ;  /* 0x00005c0001027983 */ /* 0x000ea20000100800 */
[----:B------:R-:W-:Y:S02]  /*e550*/  UISETP.NE.AND UP1, UPT, UR13, URZ, UPT ;  /* 0x0000003f0d00728c */ /* 0x000fe4000bf25270 */
[----:B------:R-:W-:Y:S01]  /*e560*/  UIMAD UR4, UR24, -0x30, URZ ;  /* 0xffffffd0180478a4 */ /* 0x000fe2000f8e023f */
[----:B-1----:R-:W3:Y:S01]  /*e570*/  LDL R168, [R1+0x58] ;  /* 0x0000580001a87983 */ /* 0x002ee20000100800 */
[----:B------:R-:W-:Y:S02]  /*e580*/  UISETP.NE.AND UP0, UPT, UR12, URZ, UPT ;  /* 0x0000003f0c00728c */ /* 0x000fe4000bf05270 */
[----:B------:R-:W-:Y:S01]  /*e590*/  PLOP3.LUT P0, PT, PT, PT, UP1, 0x80, 0x0 ;  /* 0x000000000000781c */ /* 0x000fe20003f0f018 */
[----:B------:R-:W0:Y:S01]  /*e5a0*/  LDGDEPBAR ;  /* 0x00000000000079af */ /* 0x000e220000000000 */
[----:B---3--:R-:W-:Y:S11]  /*e5b0*/  IADD3 R170, -R168, UR4, RZ ;  /* 0x00000004a8aa7c10 */ /* 0x008ff6000fffe1ff */
[----:B--2---:R-:W-:Y:S01]  /*e5c0*/  @P0 IMAD.HI.U32 R0, R2, c[0x0][0x2c8], RZ ;  /* 0x0000b20002000a27 */ /* 0x004fe200078e00ff */
[----:B------:R-:W-:Y:S03]  /*e5d0*/  PLOP3.LUT P0, PT, PT, PT, UP1, 0x80, 0x0 ;  /* 0x000000000000781c */ /* 0x000fe60003f0f018 */
[----:B------:R-:W-:Y:S02]  /*e5e0*/  IMAD.MOV.U32 R132, RZ, RZ, R2 ;  /* 0x000000ffff847224 */ /* 0x000fe400078e0002 */
[----:B------:R-:W-:Y:S08]  /*e5f0*/  IMAD.U32 R2, RZ, RZ, UR9 ;  /* 0x00000009ff027e24 */ /* 0x000ff0000f8e00ff */
[----:B------:R-:W-:Y:S01]  /*e600*/  @P0 SHF.R.U32.HI R132, RZ, c[0x0][0x2cc], R0 ;  /* 0x0000b300ff840a19 */ /* 0x000fe20000011600 */
[----:B------:R-:W-:Y:S01]  /*e610*/  IMAD.U32 R0, RZ, RZ, UR4 ;  /* 0x00000004ff007e24 */ /* 0x000fe2000f8e00ff */
[----:B------:R-:W-:Y:S03]  /*e620*/  PLOP3.LUT P0, PT, PT, PT, UP0, 0x40, 0x0 ;  /* 0x000000000000781c */ /* 0x000fe60003f0e808 */
[----:B------:R-:W1:Y:S01]  /*e630*/  SHFL.IDX PT, R3, R132, RZ, 0x1c1f ;  /* 0x001c1fff84037589 */ /* 0x000e6200000e0000 */
[----:B------:R-:W-:Y:S04]  /*e640*/  IADD3 R0, -R168, 0x1, R0 ;  /* 0x00000001a8007810 */ /* 0x000fe80007ffe100 */
[----:B------:R-:W-:Y:S04]  /*e650*/  IADD3 R0, R0, -c[0x0][0x168], R2 ;  /* 0x80005a0000007a10 */ /* 0x000fe80007ffe002 */
        /* <DEDUP_REMOVED lines=20> */
.L_x_435:
[----:B------:R-:W-:Y:S04]  /*e7a0*/  MOV R168, c[0x0][0x32c] ;  /* 0x0000cb0000a87a02 */ /* 0x000fe80000000f00 */
[----:B------:R-:W-:Y:S11]  /*e7b0*/  ISETP.NE.AND P0, PT, R168, 0x1, PT ;  /* 0x00000001a800780c */ /* 0x000ff60003f05270 */
[----:B------:R-:W-:Y:S02]  /*e7c0*/  @!UPT UIADD3 URZ, URZ, URZ, URZ ;  /* 0x0000003f3f3ff290 */ /* 0x000fe4000fffe03f */
[----:B------:R-:W-:Y:S05]  /*e7d0*/  @P0 IMAD.HI.U32 R168, R3, c[0x0][0x330], RZ ;  /* 0x0000cc0003a80a27 */ /* 0x000fea00078e00ff */
[----:B------:R-:W-:Y:S02]  /*e7e0*/  @P0 SHF.R.U32.HI R3, RZ, c[0x0][0x334], R168 ;  /* 0x0000cd00ff030a19 */ /* 0x000fe400000116a8 */
.L_x_436:
[----:B------:R-:W-:Y:S05]  /*e7f0*/  BSYNC B0 ;  /* 0x0000000000007941 */ /* 0x000fea0003800000 */
.L_x_434:
[----:B------:R-:W-:Y:S05]  /*e800*/  IMAD R3, R3, c[0x0][0x32c], R170 ;  /* 0x0000cb0003037a24 */ /* 0x000fea00078e02aa */
[----:B------:R-:W-:Y:S02]  /*e810*/  IMNMX R0, R0, R3, !PT ;  /* 0x0000000300007217 */ /* 0x000fe40007800200 */
[----:B------:R-:W-:Y:S04]  /*e820*/  IADD3 R3, R3, c[0x0][0x32c], RZ ;  /* 0x0000cb0003037a10 */ /* 0x000fe80007ffe0ff */
[----:B------:R-:W-:Y:S02]  /*e830*/  IMNMX R2, R2, R3, PT ;  /* 0x0000000302027217 */ /* 0x000fe40003800200 */
.L_x_433:
        /* <DEDUP_REMOVED lines=88> */
.L_x_439:
[----:B------:R-:W-:Y:S04]  /*edc0*/  MOV R4, 0x1 ;  /* 0x0000000100047802 */ /* 0x000fe80000000f00 */
[----:B------:R-:W-:Y:S11]  /*edd0*/  ISETP.NE.AND P0, PT, R4, c[0x0][0x32c], PT ;  /* 0x0000cb0004007a0c */ /* 0x000ff60003f05270 */
[----:B------:R-:W-:Y:S02]  /*ede0*/  @!UPT UIADD3 URZ, URZ, URZ, URZ ;  /* 0x0000003f3f3ff290 */ /* 0x000fe4000fffe03f */
[----:B------:R-:W-:Y:S05]  /*edf0*/  @P0 IMAD.HI.U32 R4, R0, c[0x0][0x330], RZ ;  /* 0x0000cc0000040a27 */ /* 0x000fea00078e00ff */
[----:B------:R-:W-:Y:S02]  /*ee00*/  @P0 SHF.R.U32.HI R0, RZ, c[0x0][0x334], R4 ;  /* 0x0000cd00ff000a19 */ /* 0x000fe40000011604 */
.L_x_440:
[----:B------:R-:W-:Y:S05]  /*ee10*/  BSYNC B0 ;  /* 0x0000000000007941 */ /* 0x000fea0003800000 */
.L_x_438:
[----:B------:R-:W-:Y:S05]  /*ee20*/  IMAD R0, R0, c[0x0][0x32c], R170 ;  /* 0x0000cb0000007a24 */ /* 0x000fea00078e02aa */
[----:B------:R-:W-:Y:S02]  /*ee30*/  IMNMX R2, R2, R0, !PT ;  /* 0x0000000002027217 */ /* 0x000fe40007800200 */
[----:B------:R-:W-:Y:S04]  /*ee40*/  IADD3 R0, R0, c[0x0][0x32c], RZ ;  /* 0x0000cb0000007a10 */ /* 0x000fe80007ffe0ff */
[----:B------:R-:W-:Y:S02]  /*ee50*/  IMNMX R3, R3, R0, PT ;  /* 0x0000000003037217 */ /* 0x000fe40003800200 */
.L_x_437:
        /* <DEDUP_REMOVED lines=492> */
.L_x_428:
[----:B------:R-:W2:Y:S04]  /*10d20*/  LDL.LU R2, [R1+0x44] ;  /* 0x0000440001027983 */ /* 0x000ea80000300800 */
        /* <DEDUP_REMOVED lines=156> */
.L_x_386:
[----:B------:R-:W-:Y:S05]  /*116f0*/  @P2 BRA `(.L_x_442) ;  /* 0x00001f8000002947 */ /* 0x000fea0003800000 */
[----:B------:R-:W3:Y:S01]  /*11700*/  S2R R7, SR_TID.X ;  /* 0x0000000000077919 */ /* 0x000ee20000002100 */
[----:B------:R-:W-:Y:S01]  /*11710*/  IMAD R0, RZ, RZ, -UR11 ;  /* 0x8000000bff007e24 */ /* 0x000fe2000f8e02ff */
[----:B------:R-:W-:Y:S01]  /*11720*/  ULDC.64 UR4, c[0x0][0x4d0] ;  /* 0x0001340000047ab9 */ /* 0x000fe20000000a00 */
[----:B------:R-:W-:Y:S01]  /*11730*/  MOV R18, c[0x0][0x4e8] ;  /* 0x00013a0000127a02 */ /* 0x000fe20000000f00 */
[----:B------:R-:W4:Y:S01]  /*11740*/  S2R R9, SR_CTAID.Y ;  /* 0x0000000000097919 */ /* 0x000f220000002600 */
[----:B------:R-:W-:Y:S01]  /*11750*/  UIMAD.WIDE.U32 UR8, UR11, UR4, URZ ;  /* 0x000000040b0872a5 */ /* 0x000fe2000f8e003f */
[----:B------:R-:W-:Y:S01]  /*11760*/  BSSY B0, `(.L_x_443) ;  /* 0x000012e000007945 */ /* 0x000fe20003800000 */
[----:B------:R-:W-:Y:S01]  /*11770*/  USHF.R.S32.HI UR6, URZ, 0x1f, UR11 ;  /* 0x0000001f3f067899 */ /* 0x000fe2000801140b */
[----:B------:R-:W1:Y:S01]  /*11780*/  S2R R10, SR_CTAID.Z ;  /* 0x00000000000a7919 */ /* 0x000e620000002700 */
[----:B------:R-:W-:-:S02]  /*11790*/  ISETP.NE.AND P1, PT, R18, 0x1, PT ;  /* 0x000000011200780c */ /* 0x000fc40003f25270 */
[----:B-1----:R-:W-:Y:S01]  /*117a0*/  IMAD.U32 R2, RZ, RZ, UR8 ;  /* 0x00000008ff027e24 */ /* 0x002fe2000f8e00ff */
[----:B------:R-:W-:Y:S01]  /*117b0*/  MOV R3, UR9 ;  /* 0x0000000900037c02 */ /* 0x000fe20008000f00 */
[----:B------:R-:W-:Y:S01]  /*117c0*/  UIMAD UR7, UR6, UR4, URZ ;  /* 0x00000004060772a4 */ /* 0x000fe2000f8e023f */
[----:B------:R-:W1:Y:S03]  /*117d0*/  S2R R17, SR_CTAID.X ;  /* 0x0000000000117919 */ /* 0x000e660000002500 */
[----:B------:R-:W-:-:S03]  /*117e0*/  UIMAD UR7, UR11, UR5, UR7 ;  /* 0x000000050b0772a4 */ /* 0x000fc6000f8e0207 */
[----:B------:R-:W-:Y:S02]  /*117f0*/  ULDC.64 UR4, c[0x0][0x438] ;  /* 0x00010e0000047ab9 */ /* 0x000fe40000000a00 */
[----:B------:R-:W-:Y:S01]  /*11800*/  UIMAD.WIDE.U32 UR12, UR11, UR4, URZ ;  /* 0x000000040b0c72a5 */ /* 0x000fe2000f8e003f */
[----:B---3--:R-:W-:Y:S01]  /*11810*/  SHF.R.S32.HI R5, RZ, 0x1f, R7 ;  /* 0x0000001fff057819 */ /* 0x008fe20000011407 */
[----:B------:R-:W-:Y:S02]  /*11820*/  UIMAD UR4, UR6, UR4, URZ ;  /* 0x00000004060472a4 */ /* 0x000fe4000f8e023f */
[----:B------:R-:W-:Y:S01]  /*11830*/  UIADD3 UR7, UR9, UR7, URZ ;  /* 0x0000000709077290 */ /* 0x000fe2000fffe03f */
[----:B----4-:R-:W-:Y:S01]  /*11840*/  IMAD R9, R0, c[0x0][0x550], R9 ;  /* 0x0001540000097a24 */ /* 0x010fe200078e0209 */
        /* <DEDUP_REMOVED lines=15> */
[----:B------:R-:W-:Y:S01]  /*11940*/  IMAD.WIDE.U32 R4, R10, c[0x0][0x4d8], R4 ;  /* 0x000136000a047a25 */ /* 0x000fe200078e0004 */
        /* <DEDUP_REMOVED lines=15> */
[C---:B------:R-:W-:Y:S02]  /*11a40*/  IMAD R7, R10.reuse, c[0x0][0x444], R7 ;  /* 0x000111000a077a24 */ /* 0x040fe400078e0207 */
[----:B-1----:R-:W-:Y:S01]  /*11a50*/  IMAD R6, R17, 0x80, R0 ;  /* 0x0000008011067824 */ /* 0x002fe200078e0200 */
[----:B------:R-:W-:Y:S01]  /*11a60*/  SHF.R.S32.HI R0, RZ, 0x1f, R9 ;  /* 0x0000001fff007819 */ /* 0x000fe20000011409 */
[----:B------:R-:W-:-:S04]  /*11a70*/  IMAD.WIDE.U32 R2, R10, c[0x0][0x440], R2 ;  /* 0x000110000a027a25 */ /* 0x000fc800078e0002 */
[----:B------:R-:W-:Y:S01]  /*11a80*/  @P1 IMAD.HI.U32 R10, R6, c[0x0][0x4ec], RZ ;  /* 0x00013b00060a1a27 */ /* 0x000fe200078e00ff */
[----:B------:R-:W-:-:S03]  /*11a90*/  IADD3 R3, R3, R7, RZ ;  /* 0x0000000703037210 */ /* 0x000fc60007ffe0ff */
[----:B------:R-:W-:Y:S02]  /*11aa0*/  IMAD.IADD R5, R5, 0x1, R8 ;  /* 0x0000000105057824 */ /* 0x000fe400078e0208 */
[----:B------:R-:W-:Y:S01]  /*11ab0*/  IMAD.MOV.U32 R8, RZ, RZ, R6 ;  /* 0x000000ffff087224 */ /* 0x000fe200078e0006 */
[----:B------:R-:W-:Y:S01]  /*11ac0*/  @P1 SHF.R.U32.HI R8, RZ, c[0x0][0x4f0], R10 ;  /* 0x00013c00ff081a19 */ /* 0x000fe2000001160a */
[C---:B------:R-:W-:Y:S02]  /*11ad0*/  IMAD R7, R0.reuse, c[0x0][0x4e0], RZ ;  /* 0x0001380000077a24 */ /* 0x040fe400078e02ff */
[----:B------:R-:W-:Y:S02]  /*11ae0*/  IMAD R0, R0, c[0x0][0x448], RZ ;  /* 0x0001120000007a24 */ /* 0x000fe400078e02ff */
[----:B------:R-:W-:Y:S02]  /*11af0*/  IMAD R11, R9, c[0x0][0x4e4], R7 ;  /* 0x00013900090b7a24 */ /* 0x000fe400078e0207 */
[----:B------:R-:W-:-:S02]  /*11b00*/  IMAD.MOV R7, RZ, RZ, -R8 ;  /* 0x000000ffff077224 */ /* 0x000fc400078e0a08 */
[C---:B------:R-:W-:Y:S01]  /*11b10*/  IMAD R10, R9.reuse, c[0x0][0x44c], R0 ;  /* 0x00011300090a7a24 */ /* 0x040fe200078e0200 */
[----:B------:R-:W-:Y:S01]  /*11b20*/  MOV R0, R6 ;  /* 0x0000000600007202 */ /* 0x000fe20000000f00 */
[----:B------:R-:W-:-:S04]  /*11b30*/  IMAD.WIDE.U32 R2, R9, c[0x0][0x448], R2 ;  /* 0x0001120009027a25 */ /* 0x000fc800078e0002 */
[----:B------:R-:W-:-:S04]  /*11b40*/  IMAD.WIDE.U32 R4, R9, c[0x0][0x4e0], R4 ;  /* 0x0001380009047a25 */ /* 0x000fc800078e0004 */
[----:B------:R-:W-:Y:S01]  /*11b50*/  @P1 IMAD.HI.U32 R9, R6, c[0x0][0x4ec], RZ ;  /* 0x00013b0006091a27 */ /* 0x000fe200078e00ff */
[----:B------:R-:W-:Y:S01]  /*11b60*/  BAR.SYNC.DEFER_BLOCKING 0x1, 0x100 ;  /* 0x0044000000007b1d */ /* 0x000fe20000010000 */
[----:B------:R-:W-:Y:S02]  /*11b70*/  IADD3 R4, P0, R8, R4, RZ ;  /* 0x0000000408047210 */ /* 0x000fe40007f1e0ff */
[----:B------:R-:W-:Y:S01]  /*11b80*/  IMAD R7, R7, c[0x0][0x4e8], R6 ;  /* 0x00013a0007077a24 */ /* 0x000fe200078e0206 */
[----:B------:R-:W-:Y:S01]  /*11b90*/  @P1 SHF.R.U32.HI R0, RZ, c[0x0][0x4f0], R9 ;  /* 0x00013c00ff001a19 */ /* 0x000fe20000011609 */
[----:B------:R-:W-:Y:S01]  /*11ba0*/  IMAD.IADD R3, R3, 0x1, R10 ;  /* 0x0000000103037824 */ /* 0x000fe200078e020a */
[----:B------:R-:W-:Y:S02]  /*11bb0*/  SHF.R.S32.HI R10, RZ, 0x1f, R8 ;  /* 0x0000001fff0a7819 */ /* 0x000fe40000011408 */
[----:B------:R-:W-:Y:S01]  /*11bc0*/  SHF.R.S32.HI R9, RZ, 0x1f, R7 ;  /* 0x0000001fff097819 */ /* 0x000fe20000011407 */
[----:B------:R-:W-:Y:S01]  /*11bd0*/  IMAD.WIDE.U32 R2, R0, c[0x0][0x430], R2 ;  /* 0x00010c0000027a25 */ /* 0x000fe200078e0002 */
[----:B------:R-:W-:-:S02]  /*11be0*/  IADD3.X R5, R10, R5, R11, P0, !PT ;  /* 0x000000050a057210 */ /* 0x000fc400007fe40b */
[----:B------:R-:W-:Y:S01]  /*11bf0*/  IADD3 R8, -R0, RZ, RZ ;  /* 0x000000ff00087210 */ /* 0x000fe20007ffe1ff */
[----:B------:R-:W-:Y:S01]  /*11c00*/  IMAD R9, R9, c[0x0][0x4c8], RZ ;  /* 0x0001320009097a24 */ /* 0x000fe200078e02ff */
[----:B------:R-:W-:Y:S01]  /*11c10*/  SHF.R.S32.HI R10, RZ, 0x1f, R0 ;  /* 0x0000001fff0a7819 */ /* 0x000fe20000011400 */
[----:B------:R-:W-:-:S04]  /*11c20*/  IMAD.WIDE.U32 R4, R7, c[0x0][0x4c8], R4 ;  /* 0x0001320007047a25 */ /* 0x000fc800078e0004 */
[----:B------:R-:W-:Y:S01]  /*11c30*/  IMAD R7, R7, c[0x0][0x4cc], R9 ;  /* 0x0001330007077a24 */ /* 0x000fe200078e0209 */
[----:B------:R-:W-:Y:S01]  /*11c40*/  LEA R9, P0, R4, c[0x0][0x4a8], 0x2 ;  /* 0x00012a0004097a11 */ /* 0x000fe200078010ff */
[----:B------:R-:W-:Y:S02]  /*11c50*/  IMAD R8, R8, c[0x0][0x4e8], R6 ;  /* 0x00013a0008087a24 */ /* 0x000fe400078e0206 */
[----:B------:R-:W-:Y:S01]  /*11c60*/  IMAD R6, R10, c[0x0][0x430], RZ ;  /* 0x00010c000a067a24 */ /* 0x000fe200078e02ff */
[----:B------:R-:W-:Y:S01]  /*11c70*/  LEA R10, R17, R13, 0x7 ;  /* 0x0000000d110a7211 */ /* 0x000fe200078e38ff */
[----:B------:R-:W-:Y:S02]  /*11c80*/  IMAD.IADD R5, R5, 0x1, R7 ;  /* 0x0000000105057824 */ /* 0x000fe400078e0207 */
[----:B------:R-:W-:Y:S01]  /*11c90*/  IMAD R0, R0, c[0x0][0x434], R6 ;  /* 0x00010d0000007a24 */ /* 0x000fe200078e0206 */
[----:B------:R-:W-:Y:S02]  /*11ca0*/  SHF.R.S32.HI R6, RZ, 0x1f, R8 ;  /* 0x0000001fff067819 */ /* 0x000fe40000011408 */
[----:B------:R-:W-:Y:S01]  /*11cb0*/  LEA.HI.X R5, R4, c[0x0][0x4ac], R5, 0x2, P0 ;  /* 0x00012b0004057a11 */ /* 0x000fe200000f1405 */
[----:B------:R-:W-:Y:S01]  /*11cc0*/  IMAD.IADD R3, R3, 0x1, R0 ;  /* 0x0000000103037824 */ /* 0x000fe200078e0200 */
[----:B------:R-:W-:Y:S01]  /*11cd0*/  SHFL.IDX PT, R4, R9, 0x1, 0x1c1f ;  /* 0x003c1f0009047f89 */ /* 0x000fe200000e0000 */
[----:B------:R-:W-:Y:S01]  /*11ce0*/  IMAD R0, R6, c[0x0][0x428], RZ ;  /* 0x00010a0006007a24 */ /* 0x000fe200078e02ff */
[----:B------:R-:W-:Y:S01]  /*11cf0*/  LOP3.LUT P0, RZ, R12, 0x3, RZ, 0xc0, !PT ;  /* 0x000000030cff7812 */ /* 0x000fe2000780c0ff */
[C---:B------:R-:W-:Y:S01]  /*11d00*/  IMAD.WIDE.U32 R2, R8.reuse, c[0x0][0x428], R2 ;  /* 0x00010a0008027a25 */ /* 0x040fe200078e0002 */
[----:B------:R1:W-:Y:S03]  /*11d10*/  SHFL.IDX PT, R6, R9, RZ, 0x1c1f ;  /* 0x001c1fff09067589 */ /* 0x0003e600000e0000 */
[----:B------:R-:W-:Y:S01]  /*11d20*/  IMAD R0, R8, c[0x0][0x42c], R0 ;  /* 0x00010b0008007a24 */ /* 0x000fe200078e0200 */
[----:B------:R-:W3:Y:S01]  /*11d30*/  SHFL.IDX PT, R7, R5, RZ, 0x1c1f ;  /* 0x001c1fff05077589 */ /* 0x000ee200000e0000 */
[----:B------:R-:W-:-:S03]  /*11d40*/  IADD3 R8, R10, 0x8, RZ ;  /* 0x000000080a087810 */ /* 0x000fc60007ffe0ff */
[----:B------:R-:W4:Y:S01]  /*11d50*/  SHFL.IDX PT, R5, R5, 0x1, 0x1c1f ;  /* 0x003c1f0005057f89 */ /* 0x000f2200000e0000 */
[----:B------:R-:W-:Y:S01]  /*11d60*/  IADD3 R0, R3, R0, RZ ;  /* 0x0000000003007210 */ /* 0x000fe20007ffe0ff */
[----:B-1----:R-:W-:Y:S01]  /*11d70*/  IMAD R9, R18, c[0x0][0x388], RZ ;  /* 0x0000e20012097a24 */ /* 0x002fe200078e02ff */
[----:B------:R-:W-:-:S04]  /*11d80*/  LEA R18, P1, R2, c[0x0][0x400], 0x2 ;  /* 0x0001000002127a11 */ /* 0x000fc800078210ff */
[-C--:B------:R-:W-:Y:S02]  /*11d90*/  ISETP.GE.OR P2, PT, R10, R9.reuse, P0 ;  /* 0x000000090a00720c */ /* 0x080fe40000746670 */
[-C--:B------:R-:W-:Y:S02]  /*11da0*/  ISETP.GE.OR P0, PT, R8, R9.reuse, P0 ;  /* 0x000000090800720c */ /* 0x080fe40000706670 */
[----:B------:R-:W-:Y:S02]  /*11db0*/  LEA.HI.X R17, R2, c[0x0][0x404], R0, 0x2, P1 ;  /* 0x0001010002117a11 */ /* 0x000fe400008f1400 */
[----:B------:R-:W-:Y:S01]  /*11dc0*/  LOP3.LUT R0, R16, 0x7ffffffc, RZ, 0xc0, !PT ;  /* 0x7ffffffc10007812 */ /* 0x000fe200078ec0ff */
[----:B------:R1:W2:Y:S01]  /*11dd0*/  SHFL.IDX PT, R2, R18, RZ, 0x1c1f ;  /* 0x001c1fff12027589 */ /* 0x0002a200000e0000 */
[----:B------:R-:W-:-:S03]  /*11de0*/  ISETP.GE.AND P1, PT, R8, R9, PT ;  /* 0x000000090800720c */ /* 0x000fc60003f26270 */
[----:B------:R-:W-:Y:S01]  /*11df0*/  IMAD.IADD R0, R12, 0x1, -R0 ;  /* 0x000000010c007824 */ /* 0x000fe200078e0a00 */
[----:B------:R1:W1:Y:S01]  /*11e00*/  SHFL.IDX PT, R3, R17, RZ, 0x1c1f ;  /* 0x001c1fff11037589 */ /* 0x00026200000e0000 */
[----:B------:R-:W-:-:S03]  /*11e10*/  P2R R16, PR, RZ, 0x2 ;  /* 0x00000002ff107803 */ /* 0x000fc60000000000 */
[----:B---3--:R3:W-:Y:S01]  /*11e20*/  @!P2 ST.E [R6.64], R14 ;  /* 0x0000000e0600a985 */ /* 0x0087e2000c101916 */
[----:B------:R-:W-:-:S03]  /*11e30*/  SHF.L.U32 R0, R0, 0x1, RZ ;  /* 0x0000000100007819 */ /* 0x000fc600000006ff */
[----:B----4-:R3:W-:Y:S01]  /*11e40*/  @!P0 ST.E [R4.64], R15 ;  /* 0x0000000f04008985 */ /* 0x0107e2000c101916 */
[----:B------:R-:W-:-:S13]  /*11e50*/  ISETP.GE.AND P0, PT, R10, R9, PT ;  /* 0x000000090a00720c */ /* 0x000fda0003f06270 */
[----:B------:R-:W-:Y:S05]  /*11e60*/  @P0 BRA `(.L_x_444) ;  /* 0x00000bd000000947 */ /* 0x000fea0003800000 */
[C---:B--2---:R-:W-:Y:S02]  /*11e70*/  ISETP.GE.AND P0, PT, R0.reuse, c[0x0][0x3c8], PT ;  /* 0x0000f20000007a0c */ /* 0x044fe40003f06270 */
[C---:B---3--:R-:W-:Y:S02]  /*11e80*/  IADD3 R5, R0.reuse, 0x8, RZ ;  /* 0x0000000800057810 */ /* 0x048fe40007ffe0ff */
[----:B------:R-:W-:Y:S02]  /*11e90*/  IADD3 R4, R0, 0x10, RZ ;  /* 0x0000001000047810 */ /* 0x000fe40007ffe0ff */
[----:B------:R-:W-:Y:S02]  /*11ea0*/  ISETP.GE.AND P5, PT, R5, c[0x0][0x3c8], PT ;  /* 0x0000f20005007a0c */ /* 0x000fe40003fa6270 */
[----:B------:R-:W-:Y:S02]  /*11eb0*/  ISETP.GE.AND P4, PT, R4, c[0x0][0x3c8], PT ;  /* 0x0000f20004007a0c */ /* 0x000fe40003f86270 */
[----:B------:R-:W-:-:S02]  /*11ec0*/  IADD3 R8, R0, 0x18, RZ ;  /* 0x0000001800087810 */ /* 0x000fc40007ffe0ff */
[C---:B------:R-:W-:Y:S01]  /*11ed0*/  IADD3 R10, R0.reuse, 0x20, RZ ;  /* 0x00000020000a7810 */ /* 0x040fe20007ffe0ff */
[C---:B-1----:R-:W-:Y:S01]  /*11ee0*/  @!P0 IMAD.WIDE R6, R0.reuse, 0x4, R2 ;  /* 0x0000000400068825 */ /* 0x042fe200078e0202 */
        /* <DEDUP_REMOVED lines=181> */
.L_x_444:
[----:B--2---:R-:W-:Y:S05]  /*12a40*/  BSYNC B0 ;  /* 0x0000000000007941 */ /* 0x004fea0003800000 */
.L_x_443:
[----:B------:R-:W-:Y:S01]  /*12a50*/  ISETP.NE.AND P0, PT, R16, RZ, PT ;  /* 0x000000ff1000720c */ /* 0x000fe20003f05270 */
[----:B-1----:R1:W2:Y:S04]  /*12a60*/  SHFL.IDX PT, R3, R17, 0x1, 0x1c1f ;  /* 0x003c1f0011037f89 */ /* 0x0022a800000e0000 */
[----:B------:R1:W4:Y:S08]  /*12a70*/  SHFL.IDX PT, R2, R18, 0x1, 0x1c1f ;  /* 0x003c1f0012027f89 */ /* 0x00033000000e0000 */
[----:B------:R-:W-:Y:S05]  /*12a80*/  @P0 EXIT ;  /* 0x000000000000094d */ /* 0x000fea0003800000 */
[C---:B---3--:R-:W-:Y:S02]  /*12a90*/  IADD3 R5, R0.reuse, 0x8, RZ ;  /* 0x0000000800057810 */ /* 0x048fe40007ffe0ff */
        /* <DEDUP_REMOVED lines=10> */
[--C-:B--2-4-:R-:W-:Y:S01]  /*12b40*/  @!P2 IMAD.WIDE R8, R0, 0x4, R2.reuse ;  /* 0x000000040008a825 */ /* 0x114fe200078e0202 */
[----:B------:R-:W-:Y:S02]  /*12b50*/  @!P1 LOP3.LUT R5, R5, 0xfffffffe, RZ, 0xc0, !PT ;  /* 0xfffffffe05059812 */ /* 0x000fe400078ec0ff */
[----:B------:R-:W-:Y:S02]  /*12b60*/  @!P0 LOP3.LUT R4, R4, 0xfffffffe, RZ, 0xc0, !PT ;  /* 0xfffffffe04048812 */ /* 0x000fe400078ec0ff */
[----:B------:R2:W-:Y:S01]  /*12b70*/  @!P2 ST.E.64 [R8.64], R158 ;  /* 0x0000009e0800a985 */ /* 0x0005e2000c101b16 */
[----:B------:R-:W-:Y:S01]  /*12b80*/  @!P1 IMAD.WIDE R6, R5, 0x4, R2 ;  /* 0x0000000405069825 */ /* 0x000fe200078e0202 */
        /* <DEDUP_REMOVED lines=11> */
[C---:B--2---:R-:W-:Y:S02]  /*12c40*/  IADD3 R8, R0.reuse, 0x28, RZ ;  /* 0x0000002800087810 */ /* 0x044fe40007ffe0ff */
[----:B------:R-:W-:Y:S02]  /*12c50*/  IADD3 R9, R0, 0x30, RZ ;  /* 0x0000003000097810 */ /* 0x000fe40007ffe0ff */
[----:B------:R-:W-:Y:S02]  /*12c60*/  ISETP.GE.AND P4, PT, R8, c[0x0][0x3c8], PT ;  /* 0x0000f20008007a0c */ /* 0x000fe40003f86270 */
[----:B------:R-:W-:Y:S02]  /*12c70*/  ISETP.GE.AND P3, PT, R9, c[0x0][0x3c8], PT ;  /* 0x0000f20009007a0c */ /* 0x000fe40003f66270 */
[----:B---3--:R-:W-:-:S02]  /*12c80*/  @!P6 LEA.HI R4, R11, R11, RZ, 0x1 ;  /* 0x0000000b0b04e211 */ /* 0x008fc400078f08ff */
        /* <DEDUP_REMOVED lines=159> */
.L_x_442:
[----:B------:R-:W3:Y:S02]  /*13680*/  S2R R0, SR_TID.X ;  /* 0x0000000000007919 */ /* 0x000ee40000002100 */
[----:B---3--:R-:W-:-:S13]  /*13690*/  ISETP.GT.AND P0, PT, R0, 0x7f, PT ;  /* 0x0000007f0000780c */ /* 0x008fda0003f04270 */
[----:B------:R-:W-:Y:S05]  /*136a0*/  @P0 EXIT ;  /* 0x000000000000094d */ /* 0x000fea0003800000 */
[----:B------:R-:W3:Y:S01]  /*136b0*/  S2R R8, SR_CTAID.X ;  /* 0x0000000000087919 */ /* 0x000ee20000002500 */
[----:B------:R-:W-:-:S05]  /*136c0*/  MOV R3, c[0x0][0x4e8] ;  /* 0x00013a0000037a02 */ /* 0x000fca0000000f00 */
[----:B-1----:R-:W-:Y:S01]  /*136d0*/  IMAD R2, R3, c[0x0][0x388], RZ ;  /* 0x0000e20003027a24 */ /* 0x002fe200078e02ff */
[----:B---3--:R-:W-:-:S04]  /*136e0*/  LEA R8, R8, R0, 0x7 ;  /* 0x0000000008087211 */ /* 0x008fc800078e38ff */
[----:B------:R-:W-:-:S13]  /*136f0*/  ISETP.GE.AND P0, PT, R8, R2, PT ;  /* 0x000000020800720c */ /* 0x000fda0003f06270 */
[----:B------:R-:W-:Y:S05]  /*13700*/  @P0 EXIT ;  /* 0x000000000000094d */ /* 0x000fea0003800000 */
[----:B------:R-:W1:Y:S01]  /*13710*/  S2R R7, SR_CTAID.Z ;  /* 0x0000000000077919 */ /* 0x000e620000002700 */
[----:B------:R-:W-:Y:S01]  /*13720*/  USHF.R.S32.HI UR6, URZ, 0x1f, UR11 ;  /* 0x0000001f3f067899 */ /* 0x000fe2000801140b */
[----:B------:R-:W-:Y:S01]  /*13730*/  ISETP.NE.AND P0, PT, R3, 0x1, PT ;  /* 0x000000010300780c */ /* 0x000fe20003f05270 */
[----:B------:R-:W-:Y:S01]  /*13740*/  ULDC.64 UR4, c[0x0][0x4d0] ;  /* 0x0001340000047ab9 */ /* 0x000fe20000000a00 */
[----:B------:R-:W3:Y:S01]  /*13750*/  S2R R9, SR_CTAID.Y ;  /* 0x0000000000097919 */ /* 0x000ee20000002600 */
        /* <DEDUP_REMOVED lines=14> */
[----:B---3--:R-:W-:Y:S02]  /*13840*/  IMAD R4, R4, c[0x0][0x550], R9 ;  /* 0x0001540004047a24 */ /* 0x008fe400078e0209 */
        /* <DEDUP_REMOVED lines=21> */
.L_x_389:
[----:B-1----:R-:W-:Y:S01]  /*139a0*/  IMAD.MOV.U32 R3, RZ, RZ, R12 ;  /* 0x000000ffff037224 */ /* 0x002fe200078e000c */
[----:B------:R-:W-:Y:S02]  /*139b0*/  MOV R15, 0x181f ;  /* 0x0000181f000f7802 */ /* 0x000fe40000000f00 */
[----:B------:R-:W-:Y:S02]  /*139c0*/  MOV R2, 0x139e0 ;  /* 0x000139e000027802 */ /* 0x000fe40000000f00 */
[----:B------:R-:W-:Y:S05]  /*139d0*/  CALL.REL.NOINC `($__internal_8_$__cuda_sm70_shflsync_idx_p) ;  /* 0x0000026000007944 */ /* 0x000fea0003c00000 */
[----:B------:R-:W-:Y:S01]  /*139e0*/  IMAD.MOV.U32 R7, RZ, RZ, R15 ;  /* 0x000000ffff077224 */ /* 0x000fe200078e000f */
[----:B------:R-:W-:Y:S01]  /*139f0*/  MOV R3, R17 ;  /* 0x0000001100037202 */ /* 0x000fe20000000f00 */
[----:B------:R-:W-:Y:S01]  /*13a00*/  IMAD.MOV.U32 R15, RZ, RZ, 0x181f ;  /* 0x0000181fff0f7424 */ /* 0x000fe200078e00ff */
[----:B------:R-:W-:Y:S02]  /*13a10*/  MOV R2, 0x13a30 ;  /* 0x00013a3000027802 */ /* 0x000fe40000000f00 */
[----:B-1---5:R-:W-:Y:S05]  /*13a20*/  CALL.REL.NOINC `($__internal_8_$__cuda_sm70_shflsync_idx_p) ;  /* 0x0000021000007944 */ /* 0x022fea0003c00000 */
[----:B------:R-:W-:Y:S01]  /*13a30*/  MOV R2, R15 ;  /* 0x0000000f00027202 */ /* 0x000fe20000000f00 */
[----:B-1---5:R-:W-:Y:S05]  /*13a40*/  BRA `(.L_x_445) ;  /* 0xfffeeb5000007947 */ /* 0x022fea000383ffff */
.L_x_408:
[----:B--2---:R-:W-:Y:S02]  /*13a50*/  MOV R15, 0x181f ;  /* 0x0000181f000f7802 */ /* 0x004fe40000000f00 */
[----:B------:R-:W-:Y:S02]  /*13a60*/  MOV R2, 0x13a80 ;  /* 0x00013a8000027802 */ /* 0x000fe40000000f00 */
[----:B-1---5:R-:W-:Y:S05]  /*13a70*/  CALL.REL.NOINC `($__internal_8_$__cuda_sm70_shflsync_idx_p) ;  /* 0x000001c000007944 */ /* 0x022fea0003c00000 */
[----:B------:R-:W-:Y:S01]  /*13a80*/  MOV R3, R6 ;  /* 0x0000000600037202 */ /* 0x000fe20000000f00 */
[----:B-----5:R-:W-:Y:S01]  /*13a90*/  IMAD.MOV.U32 R4, RZ, RZ, R15 ;  /* 0x000000ffff047224 */ /* 0x020fe200078e000f */
[----:B------:R-:W-:Y:S01]  /*13aa0*/  MOV R2, 0x13ad0 ;  /* 0x00013ad000027802 */ /* 0x000fe20000000f00 */
[----:B------:R-:W-:Y:S02]  /*13ab0*/  IMAD.MOV.U32 R15, RZ, RZ, 0x181f ;  /* 0x0000181fff0f7424 */ /* 0x000fe400078e00ff */
[----:B-1----:R-:W-:Y:S05]  /*13ac0*/  CALL.REL.NOINC `($__internal_8_$__cuda_sm70_shflsync_idx_p) ;  /* 0x0000017000007944 */ /* 0x002fea0003c00000 */
[----:B-----5:R-:W-:Y:S01]  /*13ad0*/  MOV R0, R15 ;  /* 0x0000000f00007202 */ /* 0x020fe20000000f00 */
[----:B-1----:R-:W-:-:S05]  /*13ae0*/  BRA `(.L_x_446) ;  /* 0xffff2bc000007947 */ /* 0x002fca000383ffff */
.L_x_425:
[----:B--2---:R-:W-:Y:S01]  /*13af0*/  MOV R15, 0x181f ;  /* 0x0000181f000f7802 */ /* 0x004fe20000000f00 */
[----:B------:R-:W-:Y:S01]  /*13b00*/  IMAD.MOV.U32 R3, RZ, RZ, R6 ;  /* 0x000000ffff037224 */ /* 0x000fe200078e0006 */
[----:B------:R-:W-:Y:S02]  /*13b10*/  MOV R2, 0x13b30 ;  /* 0x00013b3000027802 */ /* 0x000fe40000000f00 */
[----:B-1---5:R-:W-:Y:S05]  /*13b20*/  CALL.REL.NOINC `($__internal_8_$__cuda_sm70_shflsync_idx_p) ;  /* 0x0000011000007944 */ /* 0x022fea0003c00000 */
[----:B------:R-:W-:Y:S01]  /*13b30*/  MOV R3, R7 ;  /* 0x0000000700037202 */ /* 0x000fe20000000f00 */
[----:B-----5:R-:W-:Y:S01]  /*13b40*/  IMAD.MOV.U32 R4, RZ, RZ, R15 ;  /* 0x000000ffff047224 */ /* 0x020fe200078e000f */
[----:B------:R-:W-:Y:S01]  /*13b50*/  MOV R2, 0x13b80 ;  /* 0x00013b8000027802 */ /* 0x000fe20000000f00 */
[----:B------:R-:W-:Y:S02]  /*13b60*/  IMAD.MOV.U32 R15, RZ, RZ, 0x181f ;  /* 0x0000181fff0f7424 */ /* 0x000fe400078e00ff */
[----:B-1----:R-:W-:Y:S05]  /*13b70*/  CALL.REL.NOINC `($__internal_8_$__cuda_sm70_shflsync_idx_p) ;  /* 0x000000c000007944 */ /* 0x002fea0003c00000 */
[----:B------:R-:W-:Y:S01]  /*13b80*/  MOV R2, R15 ;  /* 0x0000000f00027202 */ /* 0x000fe20000000f00 */
[----:B-1---5:R-:W-:-:S05]  /*13b90*/  BRA `(.L_x_447) ;  /* 0xffff6ac000007947 */ /* 0x022fca000383ffff */
.L_x_431:
[----:B------:R-:W-:Y:S02]  /*13ba0*/  MOV R15, 0x181f ;  /* 0x0000181f000f7802 */ /* 0x000fe40000000f00 */
[----:B------:R-:W-:Y:S02]  /*13bb0*/  MOV R2, 0x13bd0 ;  /* 0x00013bd000027802 */ /* 0x000fe40000000f00 */
[----:B----45:R-:W-:Y:S05]  /*13bc0*/  CALL.REL.NOINC `($__internal_8_$__cuda_sm70_shflsync_idx_p) ;  /* 0x0000007000007944 */ /* 0x030fea0003c00000 */
[----:B------:R-:W-:Y:S01]  /*13bd0*/  MOV R3, R6 ;  /* 0x0000000600037202 */ /* 0x000fe20000000f00 */
[----:B-----5:R-:W-:Y:S01]  /*13be0*/  IMAD.MOV.U32 R4, RZ, RZ, R15 ;  /* 0x000000ffff047224 */ /* 0x020fe200078e000f */
[----:B------:R-:W-:Y:S01]  /*13bf0*/  MOV R2, 0x13c20 ;  /* 0x00013c2000027802 */ /* 0x000fe20000000f00 */
[----:B------:R-:W-:Y:S02]  /*13c00*/  IMAD.MOV.U32 R15, RZ, RZ, 0x181f ;  /* 0x0000181fff0f7424 */ /* 0x000fe400078e00ff */
[----:B-1----:R-:W-:Y:S05]  /*13c10*/  CALL.REL.NOINC `($__internal_8_$__cuda_sm70_shflsync_idx_p) ;  /* 0x0000002000007944 */ /* 0x002fea0003c00000 */
[----:B-----5:R-:W-:Y:S01]  /*13c20*/  MOV R0, R15 ;  /* 0x0000000f00007202 */ /* 0x020fe20000000f00 */
[----:B-1----:R-:W-:-:S05]  /*13c30*/  BRA `(.L_x_448) ;  /* 0xffff994000007947 */ /* 0x002fca000383ffff */
        .weak           $__internal_8_$__cuda_sm70_shflsync_idx_p
        .type           $__internal_8_$__cuda_sm70_shflsync_idx_p,@function
        .size           $__internal_8_$__cuda_sm70_shflsync_idx_p,(.L_x_3239 - $__internal_8_$__cuda_sm70_shflsync_idx_p)
$__internal_8_$__cuda_sm70_shflsync_idx_p:
[----:B------:R1:W-:Y:S04]  /*13c40*/  STL [R1+0x74], R4 ;  /* 0x0000740401007387 */ /* 0x0003e80000100800 */
[----:B------:R2:W-:Y:S01]  /*13c50*/  STL [R1+0x70], R0 ;  /* 0x0000700001007387 */ /* 0x0005e20000100800 */
[----:B-1----:R-:W-:-:S02]  /*13c60*/  MOV R4, 0xffffffff ;  /* 0xffffffff00047802 */ /* 0x002fc40000000f00 */
[----:B--2---:R-:W-:Y:S02]  /*13c70*/  MOV R0, 0x1 ;  /* 0x0000000100007802 */ /* 0x004fe40000000f00 */
[----:B------:R-:W-:Y:S04]  /*13c80*/  WARPSYNC R4 ;  /* 0x0000000400007348 */ /* 0x000fe80003800000 */
[----:B------:R1:W2:Y:S04]  /*13c90*/  SHFL.IDX PT, R15, R3, R0, R15 ;  /* 0x00000000030f7389 */ /* 0x0002a800000e000f */
[----:B-1----:R1:W5:Y:S04]  /*13ca0*/  LDL.LU R4, [R1+0x74] ;  /* 0x0000740001047983 */ /* 0x0023680000300800 */
[----:B------:R1:W5:Y:S01]  /*13cb0*/  LDL.LU R0, [R1+0x70] ;  /* 0x0000700001007983 */ /* 0x0003620000300800 */
[----:B------:R-:W-:-:S04]  /*13cc0*/  MOV R3, 0x0 ;  /* 0x0000000000037802 */ /* 0x000fc80000000f00 */
[----:B--2---:R-:W-:Y:S05]  /*13cd0*/  RET.REL.NODEC R2 `(_ZN7cutlass13device_kernelIN5flash19enable_sm80_to_sm89INS1_16FlashAttnFwdSm80INS1_25CollectiveMainloopFwdSm80ILi8ELi1ELb1EN4cute5tupleIJNS5_1CILi128EEENS7_ILi48EEENS7_ILi256EEEEEELi256ENS_6half_tEfNS_4arch4Sm80ELb0ELb1ELb0ELb0ELb1ELb0ELb1ELb1EEENS1_21CollectiveEpilogueFwdINS6_IJS8_SA_S9_EEENS6_IJNS7_ILi1EEESI_SI_EEESC_SE_Li256ELb0ELb1ELb1ELb0EEENS1_19SingleTileSchedulerILb0ELb1ELb1ELi128EEEEEEEEEvNT_6ParamsE) ;  /* 0xfffec32002007950 */ /* 0x004fea0003c3ffff */
.L_x_449:
        /* <DEDUP_REMOVED lines=10> */
.L_x_3239:


//--------------------- .text._ZN7cutlass13device_kernelIN5flash19enable_sm80_to_sm89INS1_16FlashAttnFwdSm80INS1_25CollectiveMainloopFwdSm80ILi8ELi1ELb1EN4cute5tupleIJNS5_1CILi128EEENS7_ILi48EEENS7_ILi256EEEEEELi256ENS_6half_tEfNS_4arch4Sm80ELb0ELb1ELb0ELb1ELb1ELb0ELb1ELb1EEENS1_21CollectiveEpilogueFwdINS6_IJS8_SA_S9_EEENS6_IJNS7_ILi1EEESI_SI_EEESC_SE_Li256ELb1ELb1ELb1ELb0EEENS1_36VarlenDynamicPersistentTileSchedulerILi128ELi48ELi256ELi256ELb1ELb1ELb0ELb1ELb0ELb1EEEEEEEEEvNT_6ParamsE --------------------------
	.section	.text._ZN7cutlass13device_kernelIN5flash19enable_sm80_to_sm89INS1_16FlashAttnFwdSm80INS1_25CollectiveMainloopFwdSm80ILi8ELi1ELb1EN4cute5tupleIJNS5_1CILi128EEENS7_ILi48EEENS7_ILi256EEEEEELi256ENS_6half_tEfNS_4arch4Sm80ELb0ELb1ELb0ELb1ELb1ELb0ELb1ELb1EEENS1_21CollectiveEpilogueFwdINS6_IJS8_SA_S9_EEENS6_IJNS7_ILi1EEESI_SI_EEESC_SE_Li256ELb1ELb1ELb1ELb0EEENS1_36VarlenDynamicPersistentTileSchedulerILi128ELi48ELi256ELi256ELb1ELb1ELb0ELb1ELb0ELb1EEEEEEEEEvNT_6ParamsE,"ax",@progbits
	.sectioninfo	@"SHI_REGISTERS=255"
	.align	128
.text._ZN7cutlass13device_kernelIN5flash19enable_sm80_to_sm89INS1_16FlashAttnFwdSm80INS1_25CollectiveMainloopFwdSm80ILi8ELi1ELb1EN4cute5tupleIJNS5_1CILi128EEENS7_ILi48EEENS7_ILi256EEEEEELi256ENS_6half_tEfNS_4arch4Sm80ELb0ELb1ELb0ELb1ELb1ELb0ELb1ELb1EEENS1_21CollectiveEpilogueFwdINS6_IJS8_SA_S9_EEENS6_IJNS7_ILi1EEESI_SI_EEESC_SE_Li256ELb1ELb1ELb1ELb0EEENS1_36VarlenDynamicPersistentTileSchedulerILi128ELi48ELi256ELi256ELb1ELb1ELb0ELb1ELb0ELb1EEEEEEEEEvNT_6ParamsE:
        .type           _ZN7cutlass13device_kernelIN5flash19enable_sm80_to_sm89INS1_16FlashAttnFwdSm80INS1_25CollectiveMainloopFwdSm80ILi8ELi1ELb1EN4cute5tupleIJNS5_1CILi128EEENS7_ILi48EEENS7_ILi256EEEEEELi256ENS_6half_tEfNS_4arch4Sm80ELb0ELb1ELb0ELb1ELb1ELb0ELb1ELb1EEENS1_21CollectiveEpilogueFwdINS6_IJS8_SA_S9_EEENS6_IJNS7_ILi1EEESI_SI_EEESC_SE_Li256ELb1ELb1ELb1ELb0EEENS1_36VarlenDynamicPersistentTileSchedulerILi128ELi48ELi256ELi256ELb1ELb1ELb0ELb1ELb0ELb1EEEEEEEEEvNT_6ParamsE,@function
        .size           _ZN7cutlass13device_kernelIN5flash19enable_sm80_to_sm89INS1_16FlashAttnFwdSm80INS1_25CollectiveMainloopFwdSm80ILi8ELi1ELb1EN4cute5tupleIJNS5_1CILi128EEENS7_ILi48EEENS7_ILi256EEEEEELi256ENS_6half_tEfNS_4arch4Sm80ELb0ELb1ELb0ELb1ELb1ELb0ELb1ELb1EEENS1_21CollectiveEpilogueFwdINS6_IJS8_SA_S9_EEENS6_IJNS7_ILi1EEESI_SI_EEESC_SE_Li256ELb1ELb1ELb1ELb0EEENS1_36VarlenDynamicPersistentTileSchedulerILi128ELi48ELi256ELi256ELb1ELb1ELb0ELb1ELb0ELb1EEEEEEEEEvNT_6ParamsE,(.L_x_3241 - _ZN7cutlass13device_kernelIN5flash19enable_sm80_to_sm89INS1_16FlashAttnFwdSm80INS1_25CollectiveMainloopFwdSm80ILi8ELi1ELb1EN4cute5tupleIJNS5_1CILi128EEENS7_ILi48EEENS7_ILi256EEEEEELi256ENS_6half_tEfNS_4arch4Sm80ELb0ELb1ELb0ELb1ELb1ELb0ELb1ELb1EEENS1_21CollectiveEpilogueFwdINS6_IJS8_SA_S9_EEENS6_IJNS7_ILi1EEESI_SI_EEESC_SE_Li256ELb1ELb1ELb1ELb0EEENS1_36VarlenDynamicPersistentTileSchedulerILi128ELi48ELi256ELi256ELb1ELb1ELb0ELb1ELb0ELb1EEEEEEEEEvNT_6ParamsE)
        .other          _ZN7cutlass13device_kernelIN5flash19enable_sm80_to_sm89INS1_16FlashAttnFwdSm80INS1_25CollectiveMainloopFwdSm80ILi8ELi1ELb1EN4cute5tupleIJNS5_1CILi128EEENS7_ILi48EEENS7_ILi256EEEEEELi256ENS_6half_tEfNS_4arch4Sm80ELb0ELb1ELb0ELb1ELb1ELb0ELb1ELb1EEENS1_21CollectiveEpilogueFwdINS6_IJS8_SA_S9_EEENS6_IJNS7_ILi1EEESI_SI_EEESC_SE_Li256ELb1ELb1ELb1ELb0EEENS1_36VarlenDynamicPersistentTileSchedulerILi128ELi48ELi256ELi256ELb1ELb1ELb0ELb1ELb0ELb1EEEEEEEEEvNT_6ParamsE,@"STO_CUDA_ENTRY STV_DEFAULT"
_ZN7cutlass13device_kernelIN5flash19enable_sm80_to_sm89INS1_16FlashAttnFwdSm80INS1_25CollectiveMainloopFwdSm80ILi8ELi1ELb1EN4cute5tupleIJNS5_1CILi128EEENS7_ILi48EEENS7_ILi256EEEEEELi256ENS_6half_tEfNS_4arch4Sm80ELb0ELb1ELb0ELb1ELb1ELb0ELb1ELb1EEENS1_21CollectiveEpilogueFwdINS6_IJS8_SA_S9_EEENS6_IJNS7_ILi1EEESI_SI_EEESC_SE_Li256ELb1ELb1ELb1ELb0EEENS1_36VarlenDynamicPersistentTileSchedulerILi128ELi48ELi256ELi256ELb1ELb1ELb0ELb1ELb0ELb1EEEEEEEEEvNT_6ParamsE:
        /* <DEDUP_REMOVED lines=15> */
[----:B------:R-:W-:-:S03]  /*00f0*/  CS2R R8, SRZ ;  /* 0x0000000000087805 */ /* 0x000fc6000001ff00 */
[----:B------:R-:W-:-:S04]  /*0100*/  ISETP.NE.AND P6, PT, R13, 0x1f, PT ;  /* 0x0000001f0d00780c */ /* 0x000fc80003fc5270 */
[----:B------:R-:W-:-:S13]  /*0110*/  ISETP.GE.OR P0, PT, R13, c[0x0][0x53c], !P6 ;  /* 0x00014f000d007a0c */ /* 0x000fda0007706670 */
[----:B-1----:R-:W-:Y:S02]  /*0120*/  @!P0 IMAD.MOV.U32 R4, RZ, RZ, 0x4 ;  /* 0x00000004ff048424 */ /* 0x002fe400078e00ff */
[----:B------:R-:W-:Y:S02]  /*0130*/  @!P0 IMAD.MOV.U32 R2, RZ, RZ, 0x4 ;  /* 0x00000004ff028424 */ /* 0x000fe400078e00ff */
[----:B------:R-:W-:-:S04]  /*0140*/  @!P0 IMAD.WIDE.U32 R4, R13, R4, c[0x0][0x580] ;  /* 0x000160000d048625 */ /* 0x000fc800078e0004 */
[C---:B------:R-:W-:Y:S01]  /*0150*/  @!P0 IMAD.WIDE.U32 R2, R13.reuse, R2, c[0x0][0x578] ;  /* 0x00015e000d028625 */ /* 0x040fe200078e0002 */
[----:B------:R-:W2:Y:S04]  /*0160*/  @!P0 LDG.E R9, [R4.64] ;  /* 0x0000000604098981 */ /* 0x000ea8000c1e1900 */
[----:B------:R-:W2:Y:S01]  /*0170*/  @!P0 LDG.E R8, [R2.64] ;  /* 0x0000000602088981 */ /* 0x000ea2000c1e1900 */
[C---:B------:R-:W-:Y:S01]  /*0180*/  ISETP.NE.AND P5, PT, R13.reuse, RZ, PT ;  /* 0x000000ff0d00720c */ /* 0x040fe20003fa5270 */
[----:B------:R-:W1:Y:S01]  /*0190*/  S2UR UR4, SR_CTAID.X ;  /* 0x00000000000479c3 */ /* 0x000e620000002500 */
[C---:B------:R-:W-:Y:S01]  /*01a0*/  ISETP.GE.U32.AND P4, PT, R13.reuse, 0x2, PT ;  /* 0x000000020d00780c */ /* 0x040fe20003f86070 */
[----:B------:R-:W-:Y:S01]  /*01b0*/  IMAD.MOV.U32 R7, RZ, RZ, RZ ;  /* 0x000000ffff077224 */ /* 0x000fe200078e00ff */
        /* <DEDUP_REMOVED lines=26> */
.L_x_455:
[----:B------:R-:W-:-:S04]  /*0360*/  IADD3 R0, R7, 0x1f, RZ ;  /* 0x0000001f07007810 */ /* 0x000fc80007ffe0ff */
[----:B------:R-:W-:-:S13]  /*0370*/  ISETP.GE.AND P0, PT, R0, c[0x0][0x53c], PT ;  /* 0x00014f0000007a0c */ /* 0x000fda0003f06270 */
[----:B------:R-:W-:Y:S05]  /*0380*/  @P0 BRA `(.L_x_452) ;  /* 0x00000c4000000947 */ /* 0x000fea0003800000 */
[----:B------:R-:W-:Y:S01]  /*0390*/  MOV R7, R0 ;  /* 0x0000000000077202 */ /* 0x000fe20000000f00 */
[----:B------:R-:W-:-:S03]  /*03a0*/  CS2R R8, SRZ ;  /* 0x0000000000087805 */ /* 0x000fc6000001ff00 */
[----:B------:R-:W-:-:S04]  /*03b0*/  IADD3 R0, R13, R7, RZ ;  /* 0x000000070d007210 */ /* 0x000fc80007ffe0ff */
[----:B------:R-:W-:-:S13]  /*03c0*/  ISETP.GE.OR P0, PT, R0, c[0x0][0x53c], !P6 ;  /* 0x00014f0000007a0c */ /* 0x000fda0007706670 */
[----:B------:R-:W-:Y:S02]  /*03d0*/  @!P0 MOV R2, 0x4 ;  /* 0x0000000400028802 */ /* 0x000fe40000000f00 */
[----:B------:R-:W-:-:S03]  /*03e0*/  @!P0 MOV R3, 0x4 ;  /* 0x0000000400038802 */ /* 0x000fc60000000f00 */
[----:B------:R-:W-:-:S04]  /*03f0*/  @!P0 IMAD.WIDE R4, R0, R2, c[0x0][0x580] ;  /* 0x0001600000048625 */ /* 0x000fc800078e0202 */
[----:B------:R-:W-:Y:S01]  /*0400*/  @!P0 IMAD.WIDE R2, R0, R3, c[0x0][0x578] ;  /* 0x00015e0000028625 */ /* 0x000fe200078e0203 */
[----:B------:R-:W2:Y:S04]  /*0410*/  @!P0 LDG.E R9, [R4.64] ;  /* 0x0000000604098981 */ /* 0x000ea8000c1e1900 */
[----:B------:R-:W2:Y:S02]  /*0420*/  @!P0 LDG.E R8, [R2.64] ;  /* 0x0000000602088981 */ /* 0x000ea4000c1e1900 */
[----:B--2---:R-:W-:Y:S01]  /*0430*/  IMAD R5, R9, R8, RZ ;  /* 0x0000000809057224 */ /* 0x004fe200078e02ff */
[----:B------:R-:W-:Y:S05]  /*0440*/  BRA.DIV ~URZ, `(.L_x_453) ;  /* 0x00018ab27f007947 */ /* 0x000fea000b800000 */
[----:B------:R1:W2:Y:S02]  /*0450*/  SHFL.UP PT, R0, R5, 0x1, RZ ;  /* 0x0420000005007989 */ /* 0x0002a400000e00ff */
.L_x_633:
        /* <DEDUP_REMOVED lines=16> */
.L_x_634:
[----:B--2---:R-:W-:-:S05]  /*0560*/  IMAD R0, R0, c[0x0][0x538], RZ ;  /* 0x00014e0000007a24 */ /* 0x004fca00078e02ff */
[----:B------:R-:W-:-:S04]  /*0570*/  IADD3 R6, R0, R6, RZ ;  /* 0x0000000600067210 */ /* 0x000fc80007ffe0ff */
[----:B------:R-:W-:-:S13]  /*0580*/  ISETP.GT.AND P0, PT, R6, UR4, PT ;  /* 0x0000000406007c0c */ /* 0x000fda000bf04270 */
[----:B-1----:R-:W-:Y:S05]  /*0590*/  @!P0 BRA `(.L_x_455) ;  /* 0xfffffdc000008947 */ /* 0x002fea000383ffff */
.L_x_451:
[----:B------:R-:W-:-:S05]  /*05a0*/  IADD3 R10, -R0, R6, RZ ;  /* 0x00000006000a7210 */ /* 0x000fca0007ffe1ff */
[----:B------:R-:W-:-:S05]  /*05b0*/  IMAD R0, R4, c[0x0][0x538], R10 ;  /* 0x00014e0004007a24 */ /* 0x000fca00078e020a */
[----:B------:R-:W-:Y:S01]  /*05c0*/  ISETP.GT.AND P0, PT, R0, UR4, PT ;  /* 0x0000000400007c0c */ /* 0x000fe2000bf04270 */
[----:B------:R-:W-:-:S12]  /*05d0*/  BRA.DIV ~URZ, `(.L_x_456) ;  /* 0x00018b627f007947 */ /* 0x000fd8000b800000 */
[----:B------:R-:W-:-:S04]  /*05e0*/  VOTE.ANY R6, PT, !P0 ;  /* 0x0000000000067806 */ /* 0x000fc800040e0100 */
.L_x_635:
[----:B------:R-:W1:Y:S02]  /*05f0*/  POPC R0, R6 ;  /* 0x0000000600007309 */ /* 0x000e640000000000 */
[----:B-1----:R-:W-:-:S05]  /*0600*/  IADD3 R2, R0, R7, RZ ;  /* 0x0000000700027210 */ /* 0x002fca0007ffe0ff */
[----:B------:R1:W-:Y:S01]  /*0610*/  STL [R1+0xbc], R2 ;  /* 0x0000bc0201007387 */ /* 0x0003e20000100800 */
[----:B------:R-:W-:Y:S05]  /*0620*/  BRA.DIV ~URZ, `(.L_x_457) ;  /* 0x00018b627f007947 */ /* 0x000fea000b800000 */
[----:B------:R2:W3:Y:S01]  /*0630*/  SHFL.IDX PT, R12, R9, R0, 0x1f ;  /* 0x00001f00090c7589 */ /* 0x0004e200000e0000 */
[----:B------:R-:W-:-:S03]  /*0640*/  MOV R5, RZ ;  /* 0x000000ff00057202 */ /* 0x000fc60000000f00 */
[----:B------:R2:W4:Y:S04]  /*0650*/  SHFL.IDX PT, R9, R8, R0, 0x1f ;  /* 0x00001f0008097589 */ /* 0x00052800000e0000 */
.L_x_636:
[----:B------:R-:W-:Y:S01]  /*0660*/  ISETP.NE.AND P0, PT, R6, RZ, PT ;  /* 0x000000ff0600720c */ /* 0x000fe20003f05270 */
[----:B------:R-:W-:-:S12]  /*0670*/  BSSY B0, `(.L_x_458) ;  /* 0x0000005000007945 */ /* 0x000fd80003800000 */
[----:B------:R-:W-:Y:S05]  /*0680*/  @!P0 BRA `(.L_x_459) ;  /* 0x0000003000008947 */ /* 0x000fea0003800000 */
[----:B--2---:R-:W-:Y:S01]  /*0690*/  IADD3 R0, R0, -0x1, RZ ;  /* 0xffffffff00007810 */ /* 0x004fe20007ffe0ff */
[----:B------:R-:W-:Y:S05]  /*06a0*/  BRA.DIV ~URZ, `(.L_x_460) ;  /* 0x00018c027f007947 */ /* 0x000fea000b800000 */
[----:B------:R2:W1:Y:S02]  /*06b0*/  SHFL.IDX PT, R5, R4, R0, 0x1f ;  /* 0x00001f0004057589 */ /* 0x00046400000e0000 */
.L_x_459:
[----:B------:R-:W-:Y:S05]  /*06c0*/  BSYNC B0 ;  /* 0x0000000000007941 */ /* 0x000fea0003800000 */
.L_x_458:
[----:B-12---:R-:W-:Y:S01]  /*06d0*/  IMAD R0, R5, c[0x0][0x538], R10 ;  /* 0x00014e0005007a24 */ /* 0x006fe200078e020a */
[----:B----4-:R-:W-:Y:S01]  /*06e0*/  ISETP.NE.AND P0, PT, R9, 0x1, PT ;  /* 0x000000010900780c */ /* 0x010fe20003f05270 */
[----:B------:R-:W-:Y:S03]  /*06f0*/  BSSY B0, `(.L_x_461) ;  /* 0x0000089000007945 */ /* 0x000fe60003800000 */
[----:B------:R1:W-:Y:S01]  /*0700*/  STL [R1+0xb0], R0 ;  /* 0x0000b00001007387 */ /* 0x0003e20000100800 */
[----:B------:R-:W-:-:S08]  /*0710*/  IADD3 R11, -R0, UR4, RZ ;  /* 0x00000004000b7c10 */ /* 0x000fd0000fffe1ff */
[----:B------:R-:W-:Y:S05]  /*0720*/  @!P0 BRA `(.L_x_462) ;  /* 0x000003f000008947 */ /* 0x000fea0003800000 */
[-C--:B-1-3--:R-:W-:Y:S02]  /*0730*/  IABS R0, R12.reuse ;  /* 0x0000000c00007213 */ /* 0x08afe40000000000 */
[----:B------:R-:W-:-:S03]  /*0740*/  IABS R6, R12 ;  /* 0x0000000c00067213 */ /* 0x000fc60000000000 */
[----:B------:R-:W-:Y:S01]  /*0750*/  IMAD.MOV.U32 R5, RZ, RZ, R0 ;  /* 0x000000ffff057224 */ /* 0x000fe200078e0000 */
[----:B------:R-:W-:-:S03]  /*0760*/  IABS R0, R9 ;  /* 0x0000000900007213 */ /* 0x000fc60000000000 */
[----:B------:R-:W1:Y:S02]  /*0770*/  I2F.RP R2, R5 ;  /* 0x0000000500027306 */ /* 0x000e640000209400 */
[----:B------:R-:W-:Y:S01]  /*0780*/  IMAD.MOV.U32 R8, RZ, RZ, R0 ;  /* 0x000000ffff087224 */ /* 0x000fe200078e0000 */
[----:B------:R-:W-:-:S05]  /*0790*/  IABS R0, R11 ;  /* 0x0000000b00007213 */ /* 0x000fca0000000000 */
[----:B------:R-:W-:Y:S08]  /*07a0*/  I2F.RP R7, R8 ;  /* 0x0000000800077306 */ /* 0x000ff00000209400 */
[----:B-1----:R-:W1:Y:S02]  /*07b0*/  MUFU.RCP R2, R2 ;  /* 0x0000000200027308 */ /* 0x002e640000001000 */
[----:B-1----:R-:W-:-:S06]  /*07c0*/  IADD3 R2, R2, 0xffffffe, RZ ;  /* 0x0ffffffe02027810 */ /* 0x002fcc0007ffe0ff */
[----:B------:R-:W1:Y:S02]  /*07d0*/  F2I.FTZ.U32.TRUNC.NTZ R3, R2 ;  /* 0x0000000200037305 */ /* 0x000e64000021f000 */
[----:B-1----:R-:W-:-:S04]  /*07e0*/  IMAD.MOV R2, RZ, RZ, -R3 ;  /* 0x000000ffff027224 */ /* 0x002fc800078e0a03 */
[----:B------:R-:W-:Y:S02]  /*07f0*/  IMAD R4, R2, R5, RZ ;  /* 0x0000000502047224 */ /* 0x000fe400078e02ff */
[----:B------:R-:W-:-:S04]  /*0800*/  IMAD.MOV.U32 R2, RZ, RZ, RZ ;  /* 0x000000ffff027224 */ /* 0x000fc800078e00ff */
[----:B------:R-:W-:Y:S01]  /*0810*/  IMAD.HI.U32 R2, R3, R4, R2 ;  /* 0x0000000403027227 */ /* 0x000fe200078e0002 */
[----:B------:R-:W-:-:S03]  /*0820*/  MOV R3, R0 ;  /* 0x0000000000037202 */ /* 0x000fc60000000f00 */
[----:B------:R-:W-:Y:S02]  /*0830*/  IMAD.MOV R0, RZ, RZ, -R6 ;  /* 0x000000ffff007224 */ /* 0x000fe400078e0a06 */
        /* <DEDUP_REMOVED lines=28> */
[----:B------:R-:W-:-:S03]  /*0a00*/  IMAD.MOV R5, RZ, RZ, -R4 ;  /* 0x000000ffff057224 */ /* 0x000fc600078e0a04 */
        /* <DEDUP_REMOVED lines=10> */
[----:B------:R-:W-:-:S04]  /*0ab0*/  IMAD.MOV R2, RZ, RZ, -R0 ;  /* 0x000000ffff027224 */ /* 0x000fc800078e0a00 */
[C---:B------:R-:W-:Y:S01]  /*0ac0*/  IMAD R3, R9.reuse, R2, R4 ;  /* 0x0000000209037224 */ /* 0x040fe200078e0204 */
[----:B------:R-:W-:Y:S01]  /*0ad0*/  LEA R2, R9, R0, 0x18 ;  /* 0x0000000009027211 */ /* 0x000fe200078ec0ff */
[----:B------:R-:W-:-:S04]  /*0ae0*/  IMAD R0, R12, R5, R11 ;  /* 0x000000050c007224 */ /* 0x000fc800078e020b */
[----:B------:R-:W-:-:S05]  /*0af0*/  IMAD R2, R3, 0x10000, R2 ;  /* 0x0001000003027824 */ /* 0x000fca00078e0202 */
[----:B------:R1:W-:Y:S01]  /*0b00*/  STL [R1+0xb8], R2 ;  /* 0x0000b80201007387 */ /* 0x0003e20000100800 */
[----:B------:R-:W-:Y:S05]  /*0b10*/  BRA `(.L_x_463) ;  /* 0x0000046000007947 */ /* 0x000fea0003800000 */
.L_x_462:
[----:B------:R-:W2:Y:S01]  /*0b20*/  LDL R3, [R1+0xbc] ;  /* 0x0000bc0001037983 */ /* 0x000ea20000100800 */
[----:B------:R-:W-:-:S04]  /*0b30*/  IMAD.MOV.U32 R2, RZ, RZ, 0x4 ;  /* 0x00000004ff027424 */ /* 0x000fc800078e00ff */
[----:B--2---:R-:W-:-:S05]  /*0b40*/  IMAD.WIDE R2, R3, R2, c[0x0][0x590] ;  /* 0x0001640003027625 */ /* 0x004fca00078e0202 */
[----:B------:R-:W2:Y:S02]  /*0b50*/  LDG.E R7, [R2.64] ;  /* 0x0000000602077981 */ /* 0x000ea4000c1e1900 */
[----:B--23--:R-:W-:-:S05]  /*0b60*/  IMAD R9, R7, R12, RZ ;  /* 0x0000000c07097224 */ /* 0x00cfca00078e02ff */
[-C--:B-1----:R-:W-:Y:S02]  /*0b70*/  IABS R0, R9.reuse ;  /* 0x0000000900007213 */ /* 0x082fe40000000000 */
[----:B------:R-:W-:-:S03]  /*0b80*/  IABS R8, R9 ;  /* 0x0000000900087213 */ /* 0x000fc60000000000 */
[----:B------:R-:W-:-:S04]  /*0b90*/  IMAD.MOV.U32 R6, RZ, RZ, R0 ;  /* 0x000000ffff067224 */ /* 0x000fc800078e0000 */
[----:B------:R-:W1:Y:S08]  /*0ba0*/  I2F.RP R2, R6 ;  /* 0x0000000600027306 */ /* 0x000e700000209400 */
[----:B-1----:R-:W1:Y:S02]  /*0bb0*/  MUFU.RCP R2, R2 ;  /* 0x0000000200027308 */ /* 0x002e640000001000 */
[----:B-1----:R-:W-:-:S06]  /*0bc0*/  IADD3 R2, R2, 0xffffffe, RZ ;  /* 0x0ffffffe02027810 */ /* 0x002fcc0007ffe0ff */
[----:B------:R-:W1:Y:S02]  /*0bd0*/  F2I.FTZ.U32.TRUNC.NTZ R3, R2 ;  /* 0x0000000200037305 */ /* 0x000e64000021f000 */
[----:B-1----:R-:W-:-:S04]  /*0be0*/  IMAD.MOV R0, RZ, RZ, -R3 ;  /* 0x000000ffff007224 */ /* 0x002fc800078e0a03 */
[----:B------:R-:W-:Y:S01]  /*0bf0*/  IMAD.MOV.U32 R2, RZ, RZ, R0 ;  /* 0x000000ffff027224 */ /* 0x000fe200078e0000 */
[----:B------:R-:W-:-:S03]  /*0c00*/  IABS R0, R11 ;  /* 0x0000000b00007213 */ /* 0x000fc60000000000 */
[----:B------:R-:W-:Y:S01]  /*0c10*/  IMAD R4, R2, R6, RZ ;  /* 0x0000000602047224 */ /* 0x000fe200078e02ff */
[----:B------:R-:W-:Y:S01]  /*0c20*/  MOV R5, R0 ;  /* 0x0000000000057202 */ /* 0x000fe20000000f00 */
[----:B------:R-:W-:-:S04]  /*0c30*/  IMAD.MOV.U32 R2, RZ, RZ, RZ ;  /* 0x000000ffff027224 */ /* 0x000fc800078e00ff */
[----:B------:R-:W-:-:S04]  /*0c40*/  IMAD.HI.U32 R0, R3, R4, R2 ;  /* 0x0000000403007227 */ /* 0x000fc800078e0002 */
[----:B------:R-:W-:Y:S02]  /*0c50*/  IMAD.MOV R2, RZ, RZ, -R8 ;  /* 0x000000ffff027224 */ /* 0x000fe400078e0a08 */
        /* <DEDUP_REMOVED lines=9> */
[----:B------:R-:W-:-:S04]  /*0cf0*/  @P2 IADD3 R0, R0, 0x1, RZ ;  /* 0x0000000100002810 */ /* 0x000fc80007ffe0ff */
[----:B------:R-:W-:-:S05]  /*0d00*/  MOV R4, R0 ;  /* 0x0000000000047202 */ /* 0x000fca0000000f00 */
[----:B------:R-:W-:Y:S01]  /*0d10*/  @!P1 IMAD.MOV R4, RZ, RZ, -R4 ;  /* 0x000000ffff049224 */ /* 0x000fe200078e0a04 */
[----:B------:R-:W-:-:S05]  /*0d20*/  @!P0 LOP3.LUT R4, RZ, R9, RZ, 0x33, !PT ;  /* 0x00000009ff048212 */ /* 0x000fca00078e33ff */
[----:B------:R-:W-:-:S05]  /*0d30*/  IMAD R10, R7, R4, RZ ;  /* 0x00000004070a7224 */ /* 0x000fca00078e02ff */
[----:B------:R-:W-:-:S04]  /*0d40*/  IADD3 R0, -R10, c[0x0][0x538], RZ ;  /* 0x00014e000a007a10 */ /* 0x000fc80007ffe1ff */
[----:B------:R-:W-:-:S04]  /*0d50*/  IMNMX R6, R7, R0, PT ;  /* 0x0000000007067217 */ /* 0x000fc80003800200 */
[----:B------:R-:W-:-:S05]  /*0d60*/  IABS R0, R6 ;  /* 0x0000000600007213 */ /* 0x000fca0000000000 */
[----:B------:R-:W-:-:S04]  /*0d70*/  IMAD.MOV.U32 R5, RZ, RZ, R0 ;  /* 0x000000ffff057224 */ /* 0x000fc800078e0000 */
[----:B------:R-:W1:Y:S08]  /*0d80*/  I2F.RP R2, R5 ;  /* 0x0000000500027306 */ /* 0x000e700000209400 */
[----:B-1----:R-:W1:Y:S02]  /*0d90*/  MUFU.RCP R2, R2 ;  /* 0x0000000200027308 */ /* 0x002e640000001000 */
[----:B-1----:R-:W-:-:S06]  /*0da0*/  IADD3 R2, R2, 0xffffffe, RZ ;  /* 0x0ffffffe02027810 */ /* 0x002fcc0007ffe0ff */
[----:B------:R1:W2:Y:S02]  /*0db0*/  F2I.FTZ.U32.TRUNC.NTZ R3, R2 ;  /* 0x0000000200037305 */ /* 0x0002a4000021f000 */
[----:B-1----:R-:W-:Y:S01]  /*0dc0*/  IMAD.MOV R2, RZ, RZ, -R4 ;  /* 0x000000ffff027224 */ /* 0x002fe200078e0a04 */
[----:B--2---:R-:W-:-:S03]  /*0dd0*/  IADD3 R0, RZ, -R3, RZ ;  /* 0x80000003ff007210 */ /* 0x004fc60007ffe0ff */
[----:B------:R-:W-:Y:S01]  /*0de0*/  IMAD R8, R9, R2, R11 ;  /* 0x0000000209087224 */ /* 0x000fe200078e020b */
[----:B------:R-:W-:Y:S01]  /*0df0*/  IABS R9, R6 ;  /* 0x0000000600097213 */ /* 0x000fe20000000000 */
[----:B------:R-:W-:-:S03]  /*0e00*/  IMAD.MOV.U32 R2, RZ, RZ, R0 ;  /* 0x000000ffff027224 */ /* 0x000fc600078e0000 */
[----:B------:R-:W-:Y:S01]  /*0e10*/  IABS R0, R8 ;  /* 0x0000000800007213 */ /* 0x000fe20000000000 */
[----:B------:R-:W-:Y:S02]  /*0e20*/  IMAD R7, R2, R5, RZ ;  /* 0x0000000502077224 */ /* 0x000fe400078e02ff */
[----:B------:R-:W-:Y:S02]  /*0e30*/  IMAD.MOV.U32 R2, RZ, RZ, RZ ;  /* 0x000000ffff027224 */ /* 0x000fe400078e00ff */
[----:B------:R-:W-:Y:S01]  /*0e40*/  IMAD.MOV.U32 R4, RZ, RZ, R0 ;  /* 0x000000ffff047224 */ /* 0x000fe200078e0000 */
[----:B------:R-:W-:Y:S01]  /*0e50*/  IADD3 R0, RZ, -R9, RZ ;  /* 0x80000009ff007210 */ /* 0x000fe20007ffe0ff */
[----:B------:R-:W-:-:S04]  /*0e60*/  IMAD.HI.U32 R3, R3, R7, R2 ;  /* 0x0000000703037227 */ /* 0x000fc800078e0002 */
[----:B------:R-:W-:Y:S02]  /*0e70*/  IMAD.MOV.U32 R2, RZ, RZ, R0 ;  /* 0x000000ffff027224 */ /* 0x000fe400078e0000 */
[----:B------:R-:W-:Y:S01]  /*0e80*/  IMAD.HI.U32 R0, R3, R4, RZ ;  /* 0x0000000403007227 */ /* 0x000fe200078e00ff */
[----:B------:R-:W-:-:S03]  /*0e90*/  IADD3 R3, R10, 0x1000000, R8 ;  /* 0x010000000a037810 */ /* 0x000fc60007ffe008 */
[----:B------:R-:W-:-:S05]  /*0ea0*/  IMAD R2, R0, R2, R4 ;  /* 0x0000000200027224 */ /* 0x000fca00078e0204 */
[----:B------:R-:W-:-:S13]  /*0eb0*/  ISETP.GT.U32.AND P0, PT, R5, R2, PT ;  /* 0x000000020500720c */ /* 0x000fda0003f04070 */
[----:B------:R-:W-:Y:S01]  /*0ec0*/  @!P0 IMAD.IADD R2, R2, 0x1, -R5 ;  /* 0x0000000102028824 */ /* 0x000fe200078e0a05 */
[----:B------:R-:W-:Y:S02]  /*0ed0*/  @!P0 IADD3 R0, R0, 0x1, RZ ;  /* 0x0000000100008810 */ /* 0x000fe40007ffe0ff */
[----:B------:R-:W-:Y:S02]  /*0ee0*/  ISETP.NE.AND P0, PT, R6, RZ, PT ;  /* 0x000000ff0600720c */ /* 0x000fe40003f05270 */
[----:B------:R-:W-:Y:S02]  /*0ef0*/  ISETP.GE.U32.AND P2, PT, R2, R5, PT ;  /* 0x000000050200720c */ /* 0x000fe40003f46070 */
[----:B------:R-:W-:-:S04]  /*0f00*/  LOP3.LUT R2, R8, R6, RZ, 0x3c, !PT ;  /* 0x0000000608027212 */ /* 0x000fc800078e3cff */
[----:B------:R-:W-:Y:S01]  /*0f10*/  ISETP.GE.AND P1, PT, R2, RZ, PT ;  /* 0x000000ff0200720c */ /* 0x000fe20003f26270 */
[----:B------:R-:W-:-:S06]  /*0f20*/  IMAD.MOV R2, RZ, RZ, -R6 ;  /* 0x000000ffff027224 */ /* 0x000fcc00078e0a06 */
[----:B------:R-:W-:-:S06]  /*0f30*/  @P2 IADD3 R0, R0, 0x1, RZ ;  /* 0x0000000100002810 */ /* 0x000fcc0007ffe0ff */
[----:B------:R-:W-:Y:S02]  /*0f40*/  @!P1 IADD3 R0, -R0, RZ, RZ ;  /* 0x000000ff00009210 */ /* 0x000fe40007ffe1ff */
[----:B------:R-:W-:-:S05]  /*0f50*/  @!P0 LOP3.LUT R0, RZ, R6, RZ, 0x33, !PT ;  /* 0x00000006ff008212 */ /* 0x000fca00078e33ff */
[----:B------:R-:W-:-:S05]  /*0f60*/  IMAD R2, R0, R2, R3 ;  /* 0x0000000200027224 */ /* 0x000fca00078e0203 */
[----:B------:R1:W-:Y:S02]  /*0f70*/  STL [R1+0xb8], R2 ;  /* 0x0000b80201007387 */ /* 0x0003e40000100800 */
.L_x_463:
[----:B------:R-:W-:Y:S05]  /*0f80*/  BSYNC B0 ;  /* 0x0000000000007941 */ /* 0x000fea0003800000 */
.L_x_461:
[----:B------:R-:W-:-:S04]  /*0f90*/  LOP3.LUT R0, RZ, R0, RZ, 0x33, !PT ;  /* 0x00000000ff007212 */ /* 0x000fc800078e33ff */
[----:B------:R-:W-:-:S05]  /*0fa0*/  IADD3 R0, R0, R12, RZ ;  /* 0x0000000c00007210 */ /* 0x000fca0007ffe0ff */
[----:B------:R2:W-:Y:S01]  /*0fb0*/  STL [R1+0xb4], R0 ;  /* 0x0000b40001007387 */ /* 0x0005e20000100800 */
[----:B------:R-:W-:Y:S05]  /*0fc0*/  BRA `(.L_x_464) ;  /* 0x0000006000007947 */ /* 0x000fea0003800000 */
.L_x_452:
[----:B------:R-:W-:Y:S01]  /*0fd0*/  MOV R0, UR4 ;  /* 0x0000000400007c02 */ /* 0x000fe20008000f00 */
[----:B------:R-:W-:Y:S04]  /*0fe0*/  STL [R1+0xb4], RZ ;  /* 0x0000b4ff01007387 */ /* 0x000fe80000100800 */
[----:B------:R-:W-:Y:S04]  /*0ff0*/  STL [R1+0xb8], RZ ;  /* 0x0000b8ff01007387 */ /* 0x000fe80000100800 */
[----:B------:R1:W-:Y:S02]  /*1000*/  STL [R1+0xb0], R0 ;  /* 0x0000b00001007387 */ /* 0x0003e40000100800 */
[----:B-1----:R-:W-:-:S05]  /*1010*/  MOV R0, c[0x0][0x53c] ;  /* 0x00014f0000007a02 */ /* 0x002fca0000000f00 */
[----:B------:R1:W-:Y:S02]  /*1020*/  STL [R1+0xbc], R0 ;  /* 0x0000bc0001007387 */ /* 0x0003e40000100800 */
.L_x_464:
[----:B------:R-:W3:Y:S04]  /*1030*/  LDL R4, [R1+0xb0] ;  /* 0x0000b00001047983 */ /* 0x000ee80000100800 */
[----:B------:R-:W3:Y:S04]  /*1040*/  LDL R5, [R1+0xb4] ;  /* 0x0000b40001057983 */ /* 0x000ee80000100800 */
[----:B------:R-:W3:Y:S04]  /*1050*/  LDL R6, [R1+0xb8] ;  /* 0x0000b80001067983 */ /* 0x000ee80000100800 */
[----:B------:R-:W3:Y:S01]  /*1060*/  LDL R7, [R1+0xbc] ;  /* 0x0000bc0001077983 */ /* 0x000ee20000100800 */
[----:B------:R-:W-:Y:S01]  /*1070*/  ISETP.NE.AND P0, PT, R13, RZ, PT ;  /* 0x000000ff0d00720c */ /* 0x000fe20003f05270 */
[----:B------:R-:W-:-:S12]  /*1080*/  WARPSYNC 0xffffffff ;  /* 0xffffffff00007948 */ /* 0x000fd80003800000 */
[----:B---3--:R3:W-:Y:S04]  /*1090*/  @!P0 STS.128 [0x1a080], R4 ;  /* 0x01a08004ff008388 */ /* 0x0087e80000000c00 */
[----:B------:R-:W-:Y:S06]  /*10a0*/  BAR.ARV 0x5, 0x100 ;  /* 0x0144000000007b1d */ /* 0x000fec0000002000 */
.L_x_450:
[----:B-12---:R-:W2:Y:S02]  /*10b0*/  LDL R0, [R1+0xbc] ;  /* 0x0000bc0001007983 */ /* 0x006ea40000100800 */
[----:B--2---:R-:W-:-:S13]  /*10c0*/  ISETP.GE.AND P0, PT, R0, c[0x0][0x53c], PT ;  /* 0x00014f0000007a0c */ /* 0x004fda0003f06270 */
[----:B------:R-:W-:Y:S05]  /*10d0*/  @P0 EXIT ;  /* 0x000000000000094d */ /* 0x000fea0003800000 */
[----:B------:R-:W1:Y:S01]  /*10e0*/  S2R R16, SR_TID.X ;  /* 0x0000000000107919 */ /* 0x000e620000002100 */
[----:B------:R-:W-:Y:S02]  /*10f0*/  ULDC UR5, c[0x0][0x2ac] ;  /* 0x0000ab0000057ab9 */ /* 0x000fe40000000800 */
[----:B------:R-:W-:Y:S02]  /*1100*/  ULDC UR4, c[0x0][0x1d0] ;  /* 0x0000740000047ab9 */ /* 0x000fe40000000800 */
[----:B------:R-:W-:Y:S01]  /*1110*/  UIMAD UR5, UR5, UR4, URZ ;  /* 0x00000004050572a4 */ /* 0x000fe2000f8e023f */
[----:B-1-3--:R-:W-:-:S04]  /*1120*/  SHF.R.S32.HI R7, RZ, 0x1f, R16 ;  /* 0x0000001fff077819 */ /* 0x00afc80000011410 */
        /* <DEDUP_REMOVED lines=17> */
[----:B------:R-:W-:Y:S01]  /*1240*/  LEA.HI R7, R7, R16, RZ, 0x6 ;  /* 0x0000001007077211 */ /* 0x000fe200078f30ff */
[----:B------:R-:W-:Y:S01]  /*1250*/  IMAD.IADD R20, R16, 0x1, -R4 ;  /* 0x0000000110147824 */ /* 0x000fe200078e0a04 */
[----:B------:R-:W-:Y:S01]  /*1260*/  SHF.R.S32.HI R4, RZ, 0x1f, R2 ;  /* 0x0000001fff047819 */ /* 0x000fe20000011402 */
[----:B------:R-:W-:Y:S01]  /*1270*/  IMAD.IADD R8, R8, 0x1, -R0 ;  /* 0x0000000108087824 */ /* 0x000fe200078e0a00 */
[----:B------:R-:W-:Y:S01]  /*1280*/  LOP3.LUT R0, R3, 0x1c0, RZ, 0xc0, !PT ;  /* 0x000001c003007812 */ /* 0x000fe200078ec0ff */
[----:B------:R-:W-:Y:S01]  /*1290*/  IMAD.SHL.U32 R19, R20, 0x8, RZ ;  /* 0x0000000814137824 */ /* 0x000fe200078e00ff */
[----:B------:R-:W-:Y:S01]  /*12a0*/  LEA.HI R14, R4, R2, RZ, 0x3 ;  /* 0x00000002040e7211 */ /* 0x000fe200078f18ff */
[----:B------:R-:W-:Y:S01]  /*12b0*/  IMAD.SHL.U32 R6, R20, 0x40, RZ ;  /* 0x0000004014067824 */ /* 0x000fe200078e00ff */
[----:B------:R-:W-:Y:S01]  /*12c0*/  SHF.R.U32.HI R5, RZ, 0x3, R0 ;  /* 0x00000003ff057819 */ /* 0x000fe20000011600 */
[----:B------:R-:W-:Y:S01]  /*12d0*/  IMAD.SHL.U32 R7, R7, 0x8, RZ ;  /* 0x0000000807077824 */ /* 0x000fe200078e00ff */
[----:B------:R-:W-:Y:S01]  /*12e0*/  LOP3.LUT R3, R0, 0x38, R19, 0xf8, !PT ;  /* 0x0000003800037812 */ /* 0x000fe200078ef813 */
[----:B------:R-:W-:Y:S01]  /*12f0*/  STL [R1+0x3c], R19 ;  /* 0x00003c1301007387 */ /* 0x000fe20000100800 */
[----:B------:R-:W-:-:S02]  /*1300*/  LOP3.LUT R4, R14, 0xfffffff8, RZ, 0xc0, !PT ;  /* 0xfffffff80e047812 */ /* 0x000fc400078ec0ff */
[----:B------:R-:W-:Y:S02]  /*1310*/  LOP3.LUT R12, R3, R5, RZ, 0x3c, !PT ;  /* 0x00000005030c7212 */ /* 0x000fe400078e3cff */
[----:B------:R-:W-:Y:S01]  /*1320*/  LOP3.LUT R3, R10, 0xffffffe0, RZ, 0xc0, !PT ;  /* 0xffffffe00a037812 */ /* 0x000fe200078ec0ff */
[----:B------:R-:W-:Y:S01]  /*1330*/  IMAD.IADD R5, R2, 0x1, -R4 ;  /* 0x0000000102057824 */ /* 0x000fe200078e0a04 */
[----:B------:R-:W-:Y:S02]  /*1340*/  LOP3.LUT R0, R6, 0x1c0, RZ, 0xc0, !PT ;  /* 0x000001c006007812 */ /* 0x000fe400078ec0ff */
[----:B------:R-:W-:Y:S01]  /*1350*/  LOP3.LUT R6, R8, 0x1, RZ, 0xc0, !PT ;  /* 0x0000000108067812 */ /* 0x000fe200078ec0ff */
[----:B------:R-:W-:Y:S01]  /*1360*/  IMAD.IADD R18, R16, 0x1, -R3 ;  /* 0x0000000110127824 */ /* 0x000fe200078e0a03 */
[----:B------:R-:W-:Y:S02]  /*1370*/  LOP3.LUT R4, R0, 0x8, R9, 0xf8, !PT ;  /* 0x0000000800047812 */ /* 0x000fe400078ef809 */
[----:B------:R-:W-:-:S02]  /*1380*/  SHF.R.U32.HI R2, RZ, 0x3, R0 ;  /* 0x00000003ff027819 */ /* 0x000fc40000011600 */
[--C-:B------:R-:W-:Y:S02]  /*1390*/  SHF.R.S32.HI R9, RZ, 0x5, R10.reuse ;  /* 0x00000005ff097819 */ /* 0x100fe4000001140a */
[----:B------:R-:W-:Y:S02]  /*13a0*/  SHF.R.S32.HI R0, RZ, 0x1f, R10 ;  /* 0x0000001fff007819 */ /* 0x000fe4000001140a */
[----:B------:R-:W-:Y:S02]  /*13b0*/  SHF.R.S32.HI R11, RZ, 0x1f, R18 ;  /* 0x0000001fff0b7819 */ /* 0x000fe40000011412 */
[----:B------:R-:W-:Y:S02]  /*13c0*/  LEA.HI R0, R0, R9, RZ, 0x3 ;  /* 0x0000000900007211 */ /* 0x000fe400078f18ff */
[----:B------:R-:W-:Y:S01]  /*13d0*/  LOP3.LUT R3, R15, 0xfffffffc, RZ, 0xc0, !PT ;  /* 0xfffffffc0f037812 */ /* 0x000fe200078ec0ff */
[----:B------:R-:W-:Y:S01]  /*13e0*/  IMAD.MOV.U32 R15, RZ, RZ, 0x20 ;  /* 0x00000020ff0f7424 */ /* 0x000fe200078e00ff */
[----:B------:R-:W-:-:S02]  /*13f0*/  LOP3.LUT R0, R0, 0xffffff8, RZ, 0xc0, !PT ;  /* 0x0ffffff800007812 */ /* 0x000fc400078ec0ff */
[----:B------:R-:W-:Y:S01]  /*1400*/  LEA.HI R11, R11, R18, RZ, 0x2 ;  /* 0x000000120b0b7211 */ /* 0x000fe200078f10ff */
[----:B------:R-:W-:Y:S01]  /*1410*/  IMAD.IADD R3, R16, 0x1, -R3 ;  /* 0x0000000110037824 */ /* 0x000fe200078e0a03 */
[----:B------:R-:W-:Y:S01]  /*1420*/  LOP3.LUT R10, R4, R2, RZ, 0x3c, !PT ;  /* 0x00000002040a7212 */ /* 0x000fe200078e3cff */
[----:B------:R-:W-:Y:S01]  /*1430*/  IMAD.IADD R4, R9, 0x1, -R0 ;  /* 0x0000000109047824 */ /* 0x000fe200078e0a00 */
[----:B------:R-:W-:Y:S01]  /*1440*/  SHF.R.S32.HI R2, RZ, 0x2, R11 ;  /* 0x00000002ff027819 */ /* 0x000fe2000001140b */
[----:B------:R-:W-:Y:S01]  /*1450*/  IMAD.MOV.U32 R16, RZ, RZ, 0x10 ;  /* 0x00000010ff107424 */ /* 0x000fe200078e00ff */
[----:B------:R-:W-:Y:S02]  /*1460*/  ISETP.NE.U32.AND P4, PT, R6, 0x1, PT ;  /* 0x000000010600780c */ /* 0x000fe40003f85070 */
[----:B------:R-:W-:Y:S01]  /*1470*/  LEA.HI R0, R3, R3, RZ, 0x1 ;  /* 0x0000000303007211 */ /* 0x000fe200078f08ff */
[----:B------:R-:W-:Y:S01]  /*1480*/  IMAD R17, R4, 0x10, R2 ;  /* 0x0000001004117824 */ /* 0x000fe200078e0202 */
[----:B------:R-:W-:Y:S01]  /*1490*/  R2P PR, R8, 0x6 ;  /* 0x0000000608007804 */ /* 0x000fe20000000000 */
[C---:B------:R-:W-:Y:S01]  /*14a0*/  IMAD.SHL.U32 R2, R5.reuse, 0x40, RZ ;  /* 0x0000004005027824 */ /* 0x040fe200078e00ff */
[----:B------:R-:W-:Y:S01]  /*14b0*/  LOP3.LUT R6, R0, 0x1ffffffe, RZ, 0xc0, !PT ;  /* 0x1ffffffe00067812 */ /* 0x000fe200078ec0ff */
[----:B------:R-:W-:Y:S01]  /*14c0*/  IMAD.SHL.U32 R4, R8, 0x40, RZ ;  /* 0x0000004008047824 */ /* 0x000fe200078e00ff */
[C---:B------:R-:W-:Y:S01]  /*14d0*/  LOP3.LUT P3, RZ, R5.reuse, 0x2, RZ, 0xc0, !PT ;  /* 0x0000000205ff7812 */ /* 0x040fe2000786c0ff */
[----:B------:R-:W-:Y:S01]  /*14e0*/  STL [R1+0x1f8], R17 ;  /* 0x0001f81101007387 */ /* 0x000fe20000100800 */
[----:B------:R-:W-:Y:S01]  /*14f0*/  LOP3.LUT P0, RZ, R5, 0x4, RZ, 0xc0, !PT ;  /* 0x0000000405ff7812 */ /* 0x000fe2000780c0ff */
[----:B------:R-:W-:Y:S01]  /*1500*/  IMAD.SHL.U32 R5, R13, 0x8, RZ ;  /* 0x000000080d057824 */ /* 0x000fe200078e00ff */
[----:B------:R-:W-:Y:S01]  /*1510*/  LOP3.LUT R2, R2, 0x1c0, RZ, 0xc0, !PT ;  /* 0x000001c002027812 */ /* 0x000fe200078ec0ff */
[----:B------:R-:W-:Y:S01]  /*1520*/  IMAD.IADD R8, R3, 0x1, -R6 ;  /* 0x0000000103087824 */ /* 0x000fe200078e0a06 */
[----:B------:R-:W-:Y:S01]  /*1530*/  LOP3.LUT R4, R4, 0x1c0, RZ, 0xc0, !PT ;  /* 0x000001c004047812 */ /* 0x000fe200078ec0ff */
[----:B------:R-:W-:Y:S01]  /*1540*/  IMAD R0, R13, 0x200, R10 ;  /* 0x000002000d007824 */ /* 0x000fe200078e020a */
[----:B------:R-:W-:Y:S01]  /*1550*/  LOP3.LUT R12, R12, 0x7ffffe00, R7, 0xf8, !PT ;  /* 0x7ffffe000c0c7812 */ /* 0x000fe200078ef807 */
[----:B------:R-:W-:Y:S01]  /*1560*/  IMAD R7, R9, 0x200, R3 ;  /* 0x0000020009077824 */ /* 0x000fe200078e0203 */
[----:B------:R-:W-:Y:S01]  /*1570*/  LOP3.LUT R6, R2, 0x8, R5, 0xf8, !PT ;  /* 0x0000000802067812 */ /* 0x000fe200078ef805 */
[----:B------:R-:W-:Y:S01]  /*1580*/  IMAD R8, R8, 0x8, R17 ;  /* 0x0000000808087824 */ /* 0x000fe200078e0211 */
[----:B------:R-:W-:Y:S01]  /*1590*/  SHF.R.U32.HI R3, RZ, 0x3, R2 ;  /* 0x00000003ff037819 */ /* 0x000fe20000011602 */
[----:B------:R-:W-:Y:S01]  /*15a0*/  IMAD.SHL.U32 R12, R12, 0x2, RZ ;  /* 0x000000020c0c7824 */ /* 0x000fe200078e00ff */
[----:B------:R-:W-:Y:S01]  /*15b0*/  LEA.HI R2, R4, R4, RZ, 0x1d ;  /* 0x0000000404027211 */ /* 0x000fe200078fe8ff */
[----:B------:R-:W-:Y:S01]  /*15c0*/  IMAD.MOV.U32 R10, RZ, RZ, 0x40 ;  /* 0x00000040ff0a7424 */ /* 0x000fe200078e00ff */
[----:B------:R-:W-:Y:S01]  /*15d0*/  LOP3.LUT R3, R6, R3, RZ, 0x3c, !PT ;  /* 0x0000000306037212 */ /* 0x000fe200078e3cff */
[----:B------:R-:W-:Y:S01]  /*15e0*/  IMAD.SHL.U32 R6, R14, 0x40, RZ ;  /* 0x000000400e067824 */ /* 0x000fe200078e00ff */
[----:B------:R-:W-:Y:S01]  /*15f0*/  SEL R5, R16, 0xfffffff0, !P3 ;  /* 0xfffffff010057807 */ /* 0x000fe20005800000 */
[----:B------:R-:W-:Y:S01]  /*1600*/  IMAD.U32 R7, R7, 0x2, R2 ;  /* 0x0000000207077824 */ /* 0x000fe200078e0002 */
[----:B------:R-:W-:Y:S01]  /*1610*/  SEL R4, R15, 0xffffffe0, !P0 ;  /* 0xffffffe00f047807 */ /* 0x000fe20004000000 */
[----:B------:R-:W-:Y:S01]  /*1620*/  IMAD R2, R20, 0x20, R21 ;  /* 0x0000002014027824 */ /* 0x000fe200078e0215 */
[----:B------:R-:W-:-:S02]  /*1630*/  IADD3 R13, R19, 0x40, RZ ;  /* 0x00000040130d7810 */ /* 0x000fc40007ffe0ff */
[----:B------:R-:W-:Y:S01]  /*1640*/  LOP3.LUT R3, R3, 0x7ffffe00, R6, 0xf8, !PT ;  /* 0x7ffffe0003037812 */ /* 0x000fe200078ef806 */
[----:B------:R-:W-:Y:S01]  /*1650*/  IMAD.IADD R4, R5, 0x1, R4 ;  /* 0x0000000105047824 */ /* 0x000fe200078e0204 */
[----:B------:R1:W-:Y:S01]  /*1660*/  STL [R1+0x174], R2 ;  /* 0x0001740201007387 */ /* 0x0003e20000100800 */
[----:B------:R-:W-:Y:S02]  /*1670*/  SHF.R.S32.HI R14, RZ, 0x1f, R19 ;  /* 0x0000001fff0e7819 */ /* 0x000fe40000011413 */
[C---:B------:R-:W-:Y:S01]  /*1680*/  IADD3 R6, R19.reuse, 0x80, RZ ;  /* 0x0000008013067810 */ /* 0x040fe20007ffe0ff */
[----:B------:R-:W-:Y:S01]  /*1690*/  STL [R1+0x68], R13 ;  /* 0x0000680d01007387 */ /* 0x000fe20000100800 */
[----:B------:R-:W-:Y:S02]  /*16a0*/  IADD3 R5, R19, 0xc0, RZ ;  /* 0x000000c013057810 */ /* 0x000fe40007ffe0ff */
[----:B------:R-:W-:Y:S01]  /*16b0*/  LEA R240, R0, 0x14080, 0x1 ;  /* 0x0001408000f07811 */ /* 0x000fe200078e08ff */
[----:B------:R-:W-:Y:S01]  /*16c0*/  STL [R1+0x208], R14 ;  /* 0x0002080e01007387 */ /* 0x000fe20000100800 */
[----:B------:R-:W-:-:S02]  /*16d0*/  SEL R0, R10, 0xffffffc0, !P0 ;  /* 0xffffffc00a007807 */ /* 0x000fc40004000000 */
[----:B------:R-:W-:Y:S01]  /*16e0*/  LEA R243, R3, 0x4080, 0x1 ;  /* 0x0000408003f37811 */ /* 0x000fe200078e08ff */
[----:B------:R2:W-:Y:S04]  /*16f0*/  STL [R1+0x64], R6 ;  /* 0x0000640601007387 */ /* 0x0005e80000100800 */
[----:B------:R3:W-:Y:S01]  /*1700*/  STL [R1+0x6c], R5 ;  /* 0x00006c0501007387 */ /* 0x0007e20000100800 */
[----:B------:R-:W-:Y:S01]  /*1710*/  IMAD.IADD R244, R243, 0x1, R0 ;  /* 0x00000001f3f47824 */ /* 0x000fe200078e0200 */
[----:B-1----:R-:W-:Y:S02]  /*1720*/  LOP3.LUT R2, R11, 0x7ffffffc, RZ, 0xc0, !PT ;  /* 0x7ffffffc0b027812 */ /* 0x002fe400078ec0ff */
[----:B------:R-:W-:-:S03]  /*1730*/  SHF.R.S32.HI R11, RZ, 0x1f, R13 ;  /* 0x0000001fff0b7819 */ /* 0x000fc6000001140d */
[----:B------:R-:W-:Y:S02]  /*1740*/  IMAD.IADD R2, R18, 0x1, -R2 ;  /* 0x0000000112027824 */ /* 0x000fe400078e0a02 */
[----:B------:R1:W-:Y:S01]  /*1750*/  STL [R1+0x204], R11 ;  /* 0x0002040b01007387 */ /* 0x0003e20000100800 */
[----:B--2---:R-:W-:Y:S02]  /*1760*/  SHF.R.S32.HI R6, RZ, 0x1f, R6 ;  /* 0x0000001fff067819 */ /* 0x004fe40000011406 */
[----:B---3--:R-:W-:-:S03]  /*1770*/  SHF.R.S32.HI R5, RZ, 0x1f, R5 ;  /* 0x0000001fff057819 */ /* 0x008fc60000011405 */
[----:B------:R-:W-:Y:S04]  /*1780*/  STL [R1+0x200], R6 ;  /* 0x0002000601007387 */ /* 0x000fe80000100800 */
[----:B------:R2:W-:Y:S04]  /*1790*/  STL [R1+0x1fc], R5 ;  /* 0x0001fc0501007387 */ /* 0x0005e80000100800 */
[----:B------:R3:W-:Y:S04]  /*17a0*/  STL [R1+0x2c], R12 ;  /* 0x00002c0c01007387 */ /* 0x0007e80000100800 */
[----:B------:R-:W-:Y:S01]  /*17b0*/  STL [R1+0xc0], R8 ;  /* 0x0000c00801007387 */ /* 0x000fe20000100800 */
[----:B-1----:R-:W-:Y:S01]  /*17c0*/  IMAD.SHL.U32 R11, R2, 0x2, RZ ;  /* 0x00000002020b7824 */ /* 0x002fe200078e00ff */
[----:B------:R-:W-:-:S04]  /*17d0*/  SEL R2, R15, 0xffffffe0, !P3 ;  /* 0xffffffe00f027807 */ /* 0x000fc80005800000 */
[C---:B------:R-:W-:Y:S01]  /*17e0*/  IADD3 R42, R11.reuse, 0x8, RZ ;  /* 0x000000080b2a7810 */ /* 0x040fe20007ffe0ff */
[----:B------:R1:W-:Y:S01]  /*17f0*/  STL [R1+0x7c], R11 ;  /* 0x00007c0b01007387 */ /* 0x0003e20000100800 */
[----:B------:R-:W-:Y:S01]  /*1800*/  IADD3 R41, R11, 0x10, RZ ;  /* 0x000000100b297810 */ /* 0x000fe20007ffe0ff */
[----:B------:R-:W-:Y:S01]  /*1810*/  IMAD.IADD R245, R243, 0x1, R2 ;  /* 0x00000001f3f57824 */ /* 0x000fe200078e0202 */
[C---:B------:R-:W-:Y:S01]  /*1820*/  IADD3 R40, R11.reuse, 0x18, RZ ;  /* 0x000000180b287810 */ /* 0x040fe20007ffe0ff */
[----:B------:R-:W-:Y:S01]  /*1830*/  STL [R1+0x170], R42 ;  /* 0x0001702a01007387 */ /* 0x000fe20000100800 */
[C---:B------:R-:W-:Y:S02]  /*1840*/  IADD3 R39, R11.reuse, 0x20, RZ ;  /* 0x000000200b277810 */ /* 0x040fe40007ffe0ff */
        /* <DEDUP_REMOVED lines=36> */
[----:B--2---:R-:W-:Y:S01]  /*1a90*/  SEL R5, R10, 0xffffffc0, !P2 ;  /* 0xffffffc00a057807 */ /* 0x004fe20005000000 */
[----:B------:R-:W-:Y:S01]  /*1aa0*/  STL [R1+0x144], R29 ;  /* 0x0001441d01007387 */ /* 0x000fe20000100800 */
[----:B------:R-:W-:-:S02]  /*1ab0*/  IADD3 R13, R11, 0xe8, RZ ;  /* 0x000000e80b0d7810 */ /* 0x000fc40007ffe0ff */
[----:B---3--:R-:W-:Y:S01]  /*1ac0*/  IADD3 R12, R11, 0xf0, RZ ;  /* 0x000000f00b0c7810 */ /* 0x008fe20007ffe0ff */
[----:B------:R-:W-:Y:S01]  /*1ad0*/  STL [R1+0x140], R28 ;  /* 0x0001401c01007387 */ /* 0x000fe20000100800 */
[----:B------:R-:W-:Y:S02]  /*1ae0*/  LEA R10, R7, 0x80, 0x1 ;  /* 0x00000080070a7811 */ /* 0x000fe400078e08ff */
[----:B------:R-:W-:Y:S01]  /*1af0*/  SHF.R.S32.HI R7, RZ, 0x1f, R42 ;  /* 0x0000001fff077819 */ /* 0x000fe2000001142a */
[----:B------:R-:W-:Y:S01]  /*1b00*/  STL [R1+0x13c], R27 ;  /* 0x00013c1b01007387 */ /* 0x000fe20000100800 */
[----:B-1----:R-:W-:Y:S02]  /*1b10*/  IADD3 R11, R11, 0xf8, RZ ;  /* 0x000000f80b0b7810 */ /* 0x002fe40007ffe0ff */
[----:B------:R-:W-:Y:S01]  /*1b20*/  SHF.R.S32.HI R8, RZ, 0x1f, R41 ;  /* 0x0000001fff087819 */ /* 0x000fe20000011429 */
[----:B------:R-:W-:Y:S01]  /*1b30*/  STL [R1+0x138], R26 ;  /* 0x0001381a01007387 */ /* 0x000fe20000100800 */
[----:B------:R-:W-:-:S02]  /*1b40*/  SEL R6, R15, 0xffffffe0, !P1 ;  /* 0xffffffe00f067807 */ /* 0x000fc40004800000 */
[----:B------:R-:W-:Y:S01]  /*1b50*/  SHF.R.S32.HI R15, RZ, 0x1f, R39 ;  /* 0x0000001fff0f7819 */ /* 0x000fe20000011427 */
[----:B------:R-:W-:Y:S01]  /*1b60*/  STL [R1+0x134], R25 ;  /* 0x0001341901007387 */ /* 0x000fe20000100800 */
[----:B------:R-:W-:-:S03]  /*1b70*/  IADD3 R246, R0, R243, R2 ;  /* 0x000000f300f67210 */ /* 0x000fc60007ffe002 */
[----:B------:R-:W-:Y:S04]  /*1b80*/  STL [R1+0x130], R24 ;  /* 0x0001301801007387 */ /* 0x000fe80000100800 */
        /* <DEDUP_REMOVED lines=8> */
[----:B------:R1:W-:Y:S04]  /*1c10*/  STL [R1+0x10c], R14 ;  /* 0x00010c0e01007387 */ /* 0x0003e80000100800 */
[----:B------:R-:W-:Y:S04]  /*1c20*/  STL [R1+0x108], R13 ;  /* 0x0001080d01007387 */ /* 0x000fe80000100800 */
[----:B------:R2:W-:Y:S04]  /*1c30*/  STL [R1+0x104], R12 ;  /* 0x0001040c01007387 */ /* 0x0005e80000100800 */
[----:B------:R3:W-:Y:S04]  /*1c40*/  STL [R1+0x1f0], R7 ;  /* 0x0001f00701007387 */ /* 0x0007e80000100800 */
[----:B------:R4:W-:Y:S04]  /*1c50*/  STL [R1+0x100], R11 ;  /* 0x0001000b01007387 */ /* 0x0009e80000100800 */
[----:B------:R5:W-:Y:S04]  /*1c60*/  STL [R1+0x1ec], R8 ;  /* 0x0001ec0801007387 */ /* 0x000be80000100800 */
[----:B------:R-:W-:Y:S01]  /*1c70*/  STL [R1+0xd0], R10 ;  /* 0x0000d00a01007387 */ /* 0x000fe20000100800 */
[----:B-1----:R-:W-:-:S02]  /*1c80*/  SHF.R.S32.HI R14, RZ, 0x1f, R14 ;  /* 0x0000001fff0e7819 */ /* 0x002fc4000001140e */
[----:B--2---:R-:W-:Y:S02]  /*1c90*/  SHF.R.S32.HI R12, RZ, 0x1f, R12 ;  /* 0x0000001fff0c7819 */ /* 0x004fe4000001140c */
[----:B---3--:R-:W-:Y:S02]  /*1ca0*/  SHF.R.S32.HI R7, RZ, 0x1f, R40 ;  /* 0x0000001fff077819 */ /* 0x008fe40000011428 */
[----:B----4-:R-:W-:-:S03]  /*1cb0*/  SHF.R.S32.HI R11, RZ, 0x1f, R11 ;  /* 0x0000001fff0b7819 */ /* 0x010fc6000001140b */
[----:B------:R1:W-:Y:S01]  /*1cc0*/  STL [R1+0x1e8], R7 ;  /* 0x0001e80701007387 */ /* 0x0003e20000100800 */
[----:B-----5:R-:W-:-:S03]  /*1cd0*/  SHF.R.S32.HI R8, RZ, 0x1f, R37 ;  /* 0x0000001fff087819 */ /* 0x020fc60000011425 */
[----:B------:R2:W-:Y:S01]  /*1ce0*/  STL [R1+0x1e4], R15 ;  /* 0x0001e40f01007387 */ /* 0x0005e20000100800 */
[----:B-1----:R-:W-:Y:S02]  /*1cf0*/  SHF.R.S32.HI R7, RZ, 0x1f, R38 ;  /* 0x0000001fff077819 */ /* 0x002fe40000011426 */
[----:B--2---:R-:W-:-:S03]  /*1d00*/  SHF.R.S32.HI R15, RZ, 0x1f, R36 ;  /* 0x0000001fff0f7819 */ /* 0x004fc60000011424 */
[----:B------:R1:W-:Y:S04]  /*1d10*/  STL [R1+0x1e0], R7 ;  /* 0x0001e00701007387 */ /* 0x0003e80000100800 */
[----:B------:R2:W-:Y:S04]  /*1d20*/  STL [R1+0x1dc], R8 ;  /* 0x0001dc0801007387 */ /* 0x0005e80000100800 */
[----:B------:R3:W-:Y:S01]  /*1d30*/  STL [R1+0x1d8], R15 ;  /* 0x0001d80f01007387 */ /* 0x0007e20000100800 */
[----:B-1----:R-:W-:Y:S02]  /*1d40*/  SHF.R.S32.HI R7, RZ, 0x1f, R35 ;  /* 0x0000001fff077819 */ /* 0x002fe40000011423 */
[----:B--2---:R-:W-:-:S03]  /*1d50*/  SHF.R.S32.HI R8, RZ, 0x1f, R34 ;  /* 0x0000001fff087819 */ /* 0x004fc60000011422 */
[----:B------:R1:W-:Y:S01]  /*1d60*/  STL [R1+0x1d4], R7 ;  /* 0x0001d40701007387 */ /* 0x0003e20000100800 */
[----:B---3--:R-:W-:-:S03]  /*1d70*/  SHF.R.S32.HI R15, RZ, 0x1f, R33 ;  /* 0x0000001fff0f7819 */ /* 0x008fc60000011421 */
        /* <DEDUP_REMOVED lines=31> */
[----:B------:R-:W-:Y:S01]  /*1f70*/  STL [R1+0x190], R15 ;  /* 0x0001900f01007387 */ /* 0x000fe20000100800 */
[----:B-1----:R-:W-:Y:S02]  /*1f80*/  SHF.R.S32.HI R7, RZ, 0x1f, R17 ;  /* 0x0000001fff077819 */ /* 0x002fe40000011411 */
[----:B--2---:R-:W-:-:S03]  /*1f90*/  SHF.R.S32.HI R8, RZ, 0x1f, R16 ;  /* 0x0000001fff087819 */ /* 0x004fc60000011410 */
[----:B------:R1:W-:Y:S04]  /*1fa0*/  STL [R1+0x18c], R7 ;  /* 0x00018c0701007387 */ /* 0x0003e80000100800 */
[----:B------:R2:W-:Y:S04]  /*1fb0*/  STL [R1+0x188], R8 ;  /* 0x0001880801007387 */ /* 0x0005e80000100800 */
[----:B------:R-:W-:Y:S01]  /*1fc0*/  STL [R1+0x184], R14 ;  /* 0x0001840e01007387 */ /* 0x000fe20000100800 */
[----:B-1----:R-:W-:Y:S02]  /*1fd0*/  SHF.R.S32.HI R7, RZ, 0x1f, R13 ;  /* 0x0000001fff077819 */ /* 0x002fe4000001140d */
[----:B--2---:R-:W-:-:S03]  /*1fe0*/  IADD3 R8, R10, -0x10, RZ ;  /* 0xfffffff00a087810 */ /* 0x004fc60007ffe0ff */
[----:B------:R1:W-:Y:S01]  /*1ff0*/  STL [R1+0x180], R7 ;  /* 0x0001800701007387 */ /* 0x0003e20000100800 */
[----:B------:R-:W-:-:S03]  /*2000*/  @P4 IADD3 R8, R10, 0x10, RZ ;  /* 0x000000100a084810 */ /* 0x000fc60007ffe0ff */
[----:B------:R-:W-:Y:S04]  /*2010*/  STL [R1+0x17c], R12 ;  /* 0x00017c0c01007387 */ /* 0x000fe80000100800 */
[----:B------:R-:W-:Y:S01]  /*2020*/  STL [R1+0x178], R11 ;  /* 0x0001780b01007387 */ /* 0x000fe20000100800 */
[C---:B-1----:R-:W-:Y:S02]  /*2030*/  IMAD.IADD R7, R10.reuse, 0x1, R6 ;  /* 0x000000010a077824 */ /* 0x042fe400078e0206 */
[--C-:B------:R-:W-:Y:S02]  /*2040*/  IMAD.IADD R10, R10, 0x1, R5.reuse ;  /* 0x000000010a0a7824 */ /* 0x100fe400078e0205 */
[----:B------:R-:W-:Y:S01]  /*2050*/  IMAD.IADD R3, R7, 0x1, R5 ;  /* 0x0000000107037824 */ /* 0x000fe200078e0205 */
[----:B------:R1:W-:Y:S04]  /*2060*/  STL [R1+0xdc], R7 ;  /* 0x0000dc0701007387 */ /* 0x0003e80000100800 */
[----:B------:R-:W-:Y:S04]  /*2070*/  STL [R1+0xf0], R10 ;  /* 0x0000f00a01007387 */ /* 0x000fe80000100800 */
[----:B------:R2:W-:Y:S04]  /*2080*/  STL [R1+0xd4], R8 ;  /* 0x0000d40801007387 */ /* 0x0005e80000100800 */
[----:B------:R3:W-:Y:S01]  /*2090*/  STL [R1+0xec], R3 ;  /* 0x0000ec0301007387 */ /* 0x0007e20000100800 */
[----:B-1----:R-:W-:-:S02]  /*20a0*/  IMAD.IADD R7, R6, 0x1, R8 ;  /* 0x0000000106077824 */ /* 0x002fc400078e0208 */
[--C-:B------:R-:W-:Y:S02]  /*20b0*/  IMAD R6, R9, 0x800, R243.reuse ;  /* 0x0000080009067824 */ /* 0x100fe400078e02f3 */
[----:B--2---:R-:W-:Y:S02]  /*20c0*/  IMAD.IADD R8, R5, 0x1, R8 ;  /* 0x0000000105087824 */ /* 0x004fe400078e0208 */
[----:B---3--:R-:W-:-:S03]  /*20d0*/  IMAD R3, R4, 0x2, R243 ;  /* 0x0000000204037824 */ /* 0x008fc600078e02f3 */
[----:B------:R-:W-:Y:S01]  /*20e0*/  STL [R1+0xe8], R8 ;  /* 0x0000e80801007387 */ /* 0x000fe20000100800 */
[----:B------:R-:W-:-:S03]  /*20f0*/  IMAD.IADD R4, R7, 0x1, R5 ;  /* 0x0000000107047824 */ /* 0x000fc600078e0205 */
[----:B------:R-:W-:Y:S04]  /*2100*/  STL [R1+0xd8], R7 ;  /* 0x0000d80701007387 */ /* 0x000fe80000100800 */
[----:B------:R1:W-:Y:S04]  /*2110*/  STL [R1+0x10], R3 ;  /* 0x0000100301007387 */ /* 0x0003e80000100800 */
[----:B------:R2:W-:Y:S01]  /*2120*/  STL [R1+0xe4], R4 ;  /* 0x0000e40401007387 */ /* 0x0005e20000100800 */
[--C-:B-1----:R-:W-:Y:S02]  /*2130*/  IMAD.IADD R3, R2, 0x1, R6.reuse ;  /* 0x0000000102037824 */ /* 0x102fe400078e0206 */
[----:B------:R-:W-:-:S02]  /*2140*/  IMAD.IADD R2, R0, 0x1, R6 ;  /* 0x0000000100027824 */ /* 0x000fc400078e0206 */
[----:B------:R-:W-:Y:S01]  /*2150*/  IMAD.IADD R0, R0, 0x1, R3 ;  /* 0x0000000100007824 */ /* 0x000fe200078e0203 */
[----:B------:R2:W-:Y:S04]  /*2160*/  STL [R1+0x1c], R3 ;  /* 0x00001c0301007387 */ /* 0x0005e80000100800 */
[----:B------:R2:W-:Y:S04]  /*2170*/  STL [R1+0x24], R2 ;  /* 0x0000240201007387 */ /* 0x0005e80000100800 */
[----:B------:R2:W-:Y:S02]  /*2180*/  STL [R1+0x20], R0 ;  /* 0x0000200001007387 */ /* 0x0005e40000100800 */
.L_x_632:
[----:B------:R-:W3:Y:S01]  /*2190*/  LDL R106, [R1+0xbc] ;  /* 0x0000bc00016a7983 */ /* 0x000ee20000100800 */
[----:B------:R-:W-:Y:S01]  /*21a0*/  ISETP.NE.U32.AND P0, PT, RZ, c[0x0][0x370], PT ;  /* 0x0000dc00ff007a0c */ /* 0x000fe20003f05070 */
[----:B------:R-:W-:Y:S01]  /*21b0*/  IMAD.MOV.U32 R13, RZ, RZ, 0x4 ;  /* 0x00000004ff0d7424 */ /* 0x000fe200078e00ff */
[----:B------:R-:W-:Y:S01]  /*21c0*/  ISETP.NE.U32.AND P2, PT, RZ, c[0x0][0x360], PT ;  /* 0x0000d800ff007a0c */ /* 0x000fe20003f45070 */
[----:B------:R-:W-:Y:S01]  /*21d0*/  IMAD.MOV.U32 R17, RZ, RZ, RZ ;  /* 0x000000ffff117224 */ /* 0x000fe200078e00ff */
[----:B------:R-:W-:Y:S01]  /*21e0*/  ISETP.NE.AND.EX P1, PT, RZ, c[0x0][0x374], PT, P0 ;  /* 0x0000dd00ff007a0c */ /* 0x000fe20003f25300 */
[----:B------:R-:W-:Y:S01]  /*21f0*/  IMAD.MOV.U32 R12, RZ, RZ, RZ ;  /* 0x000000ffff0c7224 */ /* 0x000fe200078e00ff */
[----:B------:R-:W-:-:S02]  /*2200*/  ISETP.NE.AND.EX P0, PT, RZ, c[0x0][0x364], PT, P2 ;  /* 0x0000d900ff007a0c */ /* 0x000fc40003f05320 */
[----:B------:R-:W-:-:S04]  /*2210*/  ISETP.NE.U32.AND P3, PT, RZ, c[0x0][0x348], PT ;  /* 0x0000d200ff007a0c */ /* 0x000fc80003f65070 */
[----:B------:R-:W-:-:S05]  /*2220*/  ISETP.NE.AND.EX P3, PT, RZ, c[0x0][0x34c], PT, P3 ;  /* 0x0000d300ff007a0c */ /* 0x000fca0003f65330 */
[----:B---3--:R-:W-:-:S04]  /*2230*/  @P1 IMAD.WIDE R6, R106, R13, c[0x0][0x370] ;  /* 0x0000dc006a061625 */ /* 0x008fc800078e020d */
[CC--:B--2---:R-:W-:Y:S01]  /*2240*/  @P0 IMAD.WIDE R4, R106.reuse, R13.reuse, c[0x0][0x360] ;  /* 0x0000d8006a040625 */ /* 0x0c4fe200078e020d */
[----:B------:R-:W2:Y:S03]  /*2250*/  @P1 LDG.E R17, [R6.64] ;  /* 0x0000000606111981 */ /* 0x000ea6000c1e1900 */
[----:B------:R-:W-:Y:S01]  /*2260*/  IMAD.WIDE R2, R106, R13, c[0x0][0x348] ;  /* 0x0000d2006a027625 */ /* 0x000fe200078e020d */
[----:B------:R-:W3:Y:S04]  /*2270*/  @P0 LDG.E R0, [R4.64] ;  /* 0x0000000604000981 */ /* 0x000ee8000c1e1900 */
[----:B------:R1:W5:Y:S01]  /*2280*/  @P3 LDG.E R12, [R2.64] ;  /* 0x00000006020c3981 */ /* 0x000362000c1e1900 */
[----:B------:R-:W-:Y:S03]  /*2290*/  YIELD ;  /* 0x0000000000007946 */ /* 0x000fe60003800000 */
[----:B--2---:R1:W-:Y:S04]  /*22a0*/  STL [R1+0x84], R17 ;  /* 0x0000841101007387 */ /* 0x0043e80000100800 */
[----:B---3--:R1:W-:Y:S01]  /*22b0*/  @P0 STL [R1+0x74], R0 ;  /* 0x0000740001000387 */ /* 0x0083e20000100800 */
[----:B------:R-:W-:Y:S05]  /*22c0*/  @P0 BRA `(.L_x_465) ;  /* 0x0000007000000947 */ /* 0x000fea0003800000 */
[----:B-1----:R-:W-:-:S05]  /*22d0*/  MOV R0, c[0x0][0x168] ;  /* 0x00005a0000007a02 */ /* 0x002fca0000000f00 */
[----:B------:R1:W-:Y:S01]  /*22e0*/  STL [R1+0x74], R0 ;  /* 0x0000740001007387 */ /* 0x0003e20000100800 */
[----:B------:R-:W-:Y:S05]  /*22f0*/  @!P3 BRA `(.L_x_465) ;  /* 0x000000400000b947 */ /* 0x000fea0003800000 */
[----:B-1----:R1:W2:Y:S04]  /*2300*/  LDG.E R0, [R2.64] ;  /* 0x0000000602007981 */ /* 0x0022a8000c1e1900 */
[----:B-1----:R-:W2:Y:S02]  /*2310*/  LDG.E R2, [R2.64+0x4] ;  /* 0x0000040602027981 */ /* 0x002ea4000c1e1900 */
[----:B--2---:R-:W-:-:S05]  /*2320*/  IADD3 R0, -R0, R2, RZ ;  /* 0x0000000200007210 */ /* 0x004fca0007ffe1ff */
[----:B------:R1:W-:Y:S02]  /*2330*/  STL [R1+0x74], R0 ;  /* 0x0000740001007387 */ /* 0x0003e40000100800 */
.L_x_465:
[----:B------:R-:W-:-:S04]  /*2340*/  ISETP.NE.U32.AND P0, PT, RZ, c[0x0][0x368], PT ;  /* 0x0000da00ff007a0c */ /* 0x000fc80003f05070 */
[----:B------:R-:W-:-:S13]  /*2350*/  ISETP.NE.AND.EX P0, PT, RZ, c[0x0][0x36c], PT, P0 ;  /* 0x0000db00ff007a0c */ /* 0x000fda0003f05300 */
[----:B------:R-:W-:Y:S05]  /*2360*/  @!P0 BRA `(.L_x_466) ;  /* 0x0000003000008947 */ /* 0x000fea0003800000 */
[----:B-1----:R-:W-:-:S05]  /*2370*/  IMAD.WIDE R2, R106, R13, c[0x0][0x368] ;  /* 0x0000da006a027625 */ /* 0x002fca00078e020d */
[----:B------:R1:W5:Y:S01]  /*2380*/  LDG.E R0, [R2.64] ;  /* 0x0000000602007981 */ /* 0x000362000c1e1900 */
[----:B------:R-:W-:Y:S05]  /*2390*/  BRA `(.L_x_467) ;  /* 0x0000008000007947 */ /* 0x000fea0003800000 */
.L_x_466:
[----:B------:R-:W-:Y:S01]  /*23a0*/  ISETP.NE.U32.AND P0, PT, RZ, c[0x0][0x350], PT ;  /* 0x0000d400ff007a0c */ /* 0x000fe20003f05070 */
[----:B-1----:R-:W-:-:S03]  /*23b0*/  IMAD.U32 R0, RZ, RZ, UR5 ;  /* 0x00000005ff007e24 */ /* 0x002fc6000f8e00ff */
[----:B------:R-:W-:-:S13]  /*23c0*/  ISETP.NE.AND.EX P0, PT, RZ, c[0x0][0x354], PT, P0 ;  /* 0x0000d500ff007a0c */ /* 0x000fda0003f05300 */
[----:B------:R-:W-:Y:S05]  /*23d0*/  @!P0 BRA `(.L_x_467) ;  /* 0x0000004000008947 */ /* 0x000fea0003800000 */
[----:B------:R-:W-:-:S05]  /*23e0*/  IMAD.WIDE R2, R106, R13, c[0x0][0x350] ;  /* 0x0000d4006a027625 */ /* 0x000fca00078e020d */
[----:B------:R-:W2:Y:S04]  /*23f0*/  LDG.E R4, [R2.64] ;  /* 0x0000000602047981 */ /* 0x000ea8000c1e1900 */
[----:B------:R-:W2:Y:S02]  /*2400*/  LDG.E R0, [R2.64+0x4] ;  /* 0x0000040602007981 */ /* 0x000ea4000c1e1900 */
[----:B--2---:R-:W-:Y:S02]  /*2410*/  IADD3 R0, -R4, R0, RZ ;  /* 0x0000000004007210 */ /* 0x004fe40007ffe1ff */
.L_x_467:
[----:B-1----:R-:W2:Y:S04]  /*2420*/  LDL R3, [R1+0x74] ;  /* 0x0000740001037983 */ /* 0x002ea80000100800 */
[----:B------:R-:W3:Y:S04]  /*2430*/  LDL.LU R2, [R1+0xb4] ;  /* 0x0000b40001027983 */ /* 0x000ee80000300800 */
[----:B------:R-:W4:Y:S01]  /*2440*/  LDL.LU R19, [R1+0x28] ;  /* 0x0000280001137983 */ /* 0x000f220000300800 */
[----:B------:R-:W-:-:S02]  /*2450*/  IMAD.MOV.U32 R6, RZ, RZ, c[0x0][0x32c] ;  /* 0x0000cb00ff067624 */ /* 0x000fc400078e00ff */
[----:B-----5:R-:W-:-:S03]  /*2460*/  IMAD.IADD R111, R0, 0x1, -R17 ;  /* 0x00000001006f7824 */ /* 0x020fc600078e0a11 */
[----:B------:R-:W-:Y:S01]  /*2470*/  ISETP.GE.AND P1, PT, R6, 0x1, PT ;  /* 0x000000010600780c */ /* 0x000fe20003f26270 */
[----:B--2---:R-:W-:Y:S02]  /*2480*/  IMAD.MOV.U32 R114, RZ, RZ, R3 ;  /* 0x000000ffff727224 */ /* 0x004fe400078e0003 */
[----:B------:R-:W-:Y:S02]  /*2490*/  IMAD.MOV.U32 R3, RZ, RZ, c[0x0][0x2c4] ;  /* 0x0000b100ff037624 */ /* 0x000fe400078e00ff */
[----:B---3--:R-:W-:-:S03]  /*24a0*/  IMAD.SHL.U32 R14, R2, 0x80, RZ ;  /* 0x00000080020e7824 */ /* 0x008fc600078e00ff */
[----:B------:R-:W-:Y:S02]  /*24b0*/  ISETP.NE.AND P4, PT, R3, 0x1, PT ;  /* 0x000000010300780c */ /* 0x000fe40003f85270 */
[----:B----4-:R-:W-:Y:S01]  /*24c0*/  LOP3.LUT R19, R19, 0xfffffeff, RZ, 0xc0, !PT ;  /* 0xfffffeff13137812 */ /* 0x010fe200078ec0ff */
[----:B------:R1:W-:Y:S01]  /*24d0*/  STL [R1+0xac], R14 ;  /* 0x0000ac0e01007387 */ /* 0x0003e20000100800 */
[----:B------:R-:W-:-:S03]  /*24e0*/  IADD3 R2, R14, 0x7f, RZ ;  /* 0x0000007f0e027810 */ /* 0x000fc60007ffe0ff */
[----:B------:R1:W-:Y:S02]  /*24f0*/  STL [R1+0x78], R111 ;  /* 0x0000786f01007387 */ /* 0x0003e40000100800 */
[----:B------:R-:W-:-:S04]  /*2500*/  IMAD.MOV.U32 R0, RZ, RZ, R2 ;  /* 0x000000ffff007224 */ /* 0x000fc800078e0002 */
[----:B------:R-:W-:Y:S01]  /*2510*/  @P4 LOP3.LUT R19, R19, 0x100, RZ, 0xfc, !PT ;  /* 0x0000010013134812 */ /* 0x000fe200078efcff */
[----:B------:R-:W-:Y:S01]  /*2520*/  @P4 IMAD.HI.U32 R3, R2, c[0x0][0x2c8], RZ ;  /* 0x0000b20002034a27 */ /* 0x000fe200078e00ff */
[----:B------:R-:W-:Y:S02]  /*2530*/  IADD3 R2, R111, 0x1, -R114 ;  /* 0x000000016f027810 */ /* 0x000fe40007ffe872 */
[----:B------:R-:W-:Y:S02]  /*2540*/  LOP3.LUT R19, R19, 0xfffffdff, RZ, 0xc0, !PT ;  /* 0xfffffdff13137812 */ /* 0x000fe400078ec0ff */
[----:B------:R-:W-:Y:S02]  /*2550*/  @P4 SHF.R.U32.HI R0, RZ, c[0x0][0x2cc], R3 ;  /* 0x0000b300ff004a19 */ /* 0x000fe40000011603 */
[----:B------:R-:W-:-:S03]  /*2560*/  @P1 LOP3.LUT R19, R19, 0x200, RZ, 0xfc, !PT ;  /* 0x0000020013131812 */ /* 0x000fc600078efcff */
[----:B------:R-:W-:Y:S02]  /*2570*/  IMAD.IADD R0, R2, 0x1, R0 ;  /* 0x0000000102007824 */ /* 0x000fe400078e0200 */
[----:B------:R1:W-:Y:S03]  /*2580*/  STL [R1+0x28], R19 ;  /* 0x0000281301007387 */ /* 0x0003e60000100800 */
[----:B------:R-:W-:Y:S01]  /*2590*/  IADD3 R3, R0, c[0x0][0x328], RZ ;  /* 0x0000ca0000037a10 */ /* 0x000fe20007ffe0ff */
[----:B------:R-:W-:Y:S05]  /*25a0*/  @!P1 BRA `(.L_x_468) ;  /* 0x0000010000009947 */ /* 0x000fea0003800000 */
[C---:B------:R-:W-:Y:S01]  /*25b0*/  ISETP.GT.AND P0, PT, R0.reuse, RZ, PT ;  /* 0x000000ff0000720c */ /* 0x040fe20003f04270 */
[----:B------:R-:W-:Y:S01]  /*25c0*/  BSSY B0, `(.L_x_469) ;  /* 0x000000c000007945 */ /* 0x000fe20003800000 */
[----:B------:R-:W-:-:S11]  /*25d0*/  IADD3 R2, R0, -0x1, RZ ;  /* 0xffffffff00027810 */ /* 0x000fd60007ffe0ff */
[----:B------:R-:W-:Y:S05]  /*25e0*/  @P0 BRA `(.L_x_470) ;  /* 0x0000006000000947 */ /* 0x000fea0003800000 */
[----:B------:R-:W-:Y:S01]  /*25f0*/  ISETP.NE.AND P0, PT, R6, 0x1, PT ;  /* 0x000000010600780c */ /* 0x000fe20003f05270 */
[----:B------:R-:W-:-:S12]  /*2600*/  IMAD.MOV R0, RZ, RZ, -R0 ;  /* 0x000000ffff007224 */ /* 0x000fd800078e0a00 */
[----:B------:R-:W-:-:S05]  /*2610*/  @P0 IMAD.HI.U32 R2, R0, c[0x0][0x330], RZ ;  /* 0x0000cc0000020a27 */ /* 0x000fca00078e00ff */
[----:B------:R-:W-:-:S04]  /*2620*/  @P0 SHF.R.U32.HI R0, RZ, c[0x0][0x334], R2 ;  /* 0x0000cd00ff000a19 */ /* 0x000fc80000011602 */
[----:B------:R-:W-:Y:S01]  /*2630*/  LOP3.LUT R2, RZ, R0, RZ, 0x33, !PT ;  /* 0x00000000ff027212 */ /* 0x000fe200078e33ff */
[----:B------:R-:W-:Y:S05]  /*2640*/  BRA `(.L_x_471) ;  /* 0x0000003000007947 */ /* 0x000fea0003800000 */
.L_x_470:
[----:B------:R-:W-:-:S13]  /*2650*/  ISETP.NE.AND P0, PT, R6, 0x1, PT ;  /* 0x000000010600780c */ /* 0x000fda0003f05270 */
[----:B------:R-:W-:-:S05]  /*2660*/  @P0 IMAD.HI.U32 R0, R2, c[0x0][0x330], RZ ;  /* 0x0000cc0002000a27 */ /* 0x000fca00078e00ff */
[----:B------:R-:W-:Y:S02]  /*2670*/  @P0 SHF.R.U32.HI R2, RZ, c[0x0][0x334], R0 ;  /* 0x0000cd00ff020a19 */ /* 0x000fe40000011600 */
.L_x_471:
[----:B------:R-:W-:Y:S05]  /*2680*/  BSYNC B0 ;  /* 0x0000000000007941 */ /* 0x000fea0003800000 */
.L_x_469:
[----:B------:R-:W-:-:S05]  /*2690*/  IMAD R2, R2, R6, c[0x0][0x32c] ;  /* 0x0000cb0002027624 */ /* 0x000fca00078e0206 */
[----:B------:R-:W-:-:S03]  /*26a0*/  IMNMX R3, R3, R2, PT ;  /* 0x0000000203037217 */ /* 0x000fc60003800200 */
.L_x_468:
[----:B------:R-:W-:Y:S01]  /*26b0*/  IMAD.IADD R7, R111, 0x1, -R114 ;  /* 0x000000016f077824 */ /* 0x000fe200078e0a72 */
[----:B------:R-:W-:Y:S01]  /*26c0*/  IADD3 R3, R3, 0x2f, RZ ;  /* 0x0000002f03037810 */ /* 0x000fe20007ffe0ff */
[----:B------:R-:W-:Y:S01]  /*26d0*/  @P4 IMAD.HI.U32 R4, R14, c[0x0][0x2c8], RZ ;  /* 0x0000b2000e044a27 */ /* 0x000fe200078e00ff */
[----:B------:R-:W-:Y:S02]  /*26e0*/  IADD3 R2, R111, 0x2f, RZ ;  /* 0x0000002f6f027810 */ /* 0x000fe40007ffe0ff */
[----:B------:R2:W-:Y:S01]  /*26f0*/  STL [R1+0x58], R7 ;  /* 0x0000580701007387 */ /* 0x0005e20000100800 */
[----:B------:R-:W-:-:S04]  /*2700*/  IMAD.HI R5, R3, 0x2aaaaaab, RZ ;  /* 0x2aaaaaab03057827 */ /* 0x000fc800078e02ff */
[----:B------:R-:W-:-:S04]  /*2710*/  IMAD.HI R2, R2, 0x2aaaaaab, RZ ;  /* 0x2aaaaaab02027827 */ /* 0x000fc800078e02ff */
[----:B------:R-:W-:Y:S01]  /*2720*/  IMAD.MOV.U32 R0, RZ, RZ, R14 ;  /* 0x000000ffff007224 */ /* 0x000fe200078e000e */
[----:B------:R-:W-:Y:S02]  /*2730*/  @P4 SHF.R.U32.HI R0, RZ, c[0x0][0x2cc], R4 ;  /* 0x0000b300ff004a19 */ /* 0x000fe40000011604 */
[----:B------:R-:W-:Y:S02]  /*2740*/  SHF.R.U32.HI R4, RZ, 0x1f, R5 ;  /* 0x0000001fff047819 */ /* 0x000fe40000011605 */
[----:B------:R-:W-:Y:S01]  /*2750*/  SHF.R.U32.HI R3, RZ, 0x1f, R2 ;  /* 0x0000001fff037819 */ /* 0x000fe20000011602 */
[----:B------:R-:W-:Y:S01]  /*2760*/  IMAD.IADD R0, R7, 0x1, R0 ;  /* 0x0000000107007824 */ /* 0x000fe200078e0200 */
[----:B------:R-:W-:Y:S02]  /*2770*/  LEA.HI.SX32 R4, R5, R4, 0x1d ;  /* 0x0000000405047211 */ /* 0x000fe400078feaff */
[----:B------:R-:W-:Y:S02]  /*2780*/  LEA.HI.SX32 R3, R2, R3, 0x1d ;  /* 0x0000000302037211 */ /* 0x000fe400078feaff */
[----:B------:R-:W-:-:S02]  /*2790*/  IADD3 R2, R0, -c[0x0][0x324], RZ ;  /* 0x8000c90000027a10 */ /* 0x000fc40007ffe0ff */
[----:B------:R-:W-:Y:S01]  /*27a0*/  IMNMX R11, R3, R4, PT ;  /* 0x00000004030b7217 */ /* 0x000fe20003800200 */
[----:B------:R-:W-:Y:S05]  /*27b0*/  @!P1 BRA `(.L_x_472) ;  /* 0x000000f000009947 */ /* 0x000fea0003800000 */
[----:B------:R-:W-:Y:S01]  /*27c0*/  ISETP.GT.AND P0, PT, R0, -0x1, PT ;  /* 0xffffffff0000780c */ /* 0x000fe20003f04270 */
[----:B------:R-:W-:-:S12]  /*27d0*/  BSSY B0, `(.L_x_473) ;  /* 0x000000b000007945 */ /* 0x000fd80003800000 */
[----:B------:R-:W-:Y:S05]  /*27e0*/  @P0 BRA `(.L_x_474) ;  /* 0x0000006000000947 */ /* 0x000fea0003800000 */
[----:B------:R-:W-:Y:S02]  /*27f0*/  ISETP.NE.AND P0, PT, R6, 0x1, PT ;  /* 0x000000010600780c */ /* 0x000fe40003f05270 */
[----:B------:R-:W-:-:S11]  /*2800*/  LOP3.LUT R0, RZ, R0, RZ, 0x33, !PT ;  /* 0x00000000ff007212 */ /* 0x000fd600078e33ff */
[----:B------:R-:W-:-:S05]  /*2810*/  @P0 IMAD.HI.U32 R3, R0, c[0x0][0x330], RZ ;  /* 0x0000cc0000030a27 */ /* 0x000fca00078e00ff */
[----:B------:R-:W-:-:S04]  /*2820*/  @P0 SHF.R.U32.HI R0, RZ, c[0x0][0x334], R3 ;  /* 0x0000cd00ff000a19 */ /* 0x000fc80000011603 */
[----:B------:R-:W-:Y:S01]  /*2830*/  LOP3.LUT R0, RZ, R0, RZ, 0x33, !PT ;  /* 0x00000000ff007212 */ /* 0x000fe200078e33ff */
[----:B------:R-:W-:Y:S05]  /*2840*/  BRA `(.L_x_475) ;  /* 0x0000003000007947 */ /* 0x000fea0003800000 */
.L_x_474:
[----:B------:R-:W-:-:S13]  /*2850*/  ISETP.NE.AND P0, PT, R6, 0x1, PT ;  /* 0x000000010600780c */ /* 0x000fda0003f05270 */
[----:B------:R-:W-:-:S05]  /*2860*/  @P0 IMAD.HI.U32 R3, R0, c[0x0][0x330], RZ ;  /* 0x0000cc0000030a27 */ /* 0x000fca00078e00ff */
[----:B------:R-:W-:Y:S02]  /*2870*/  @P0 SHF.R.U32.HI R0, RZ, c[0x0][0x334], R3 ;  /* 0x0000cd00ff000a19 */ /* 0x000fe40000011603 */
.L_x_475:
[----:B------:R-:W-:Y:S05]  /*2880*/  BSYNC B0 ;  /* 0x0000000000007941 */ /* 0x000fea0003800000 */
.L_x_473:
[----:B------:R-:W-:-:S05]  /*2890*/  IMAD R0, R0, c[0x0][0x32c], RZ ;  /* 0x0000cb0000007a24 */ /* 0x000fca00078e02ff */
[----:B------:R-:W-:-:S04]  /*28a0*/  IMNMX R2, R2, R0, !PT ;  /* 0x0000000002027217 */ /* 0x000fc80007800200 */
.L_x_472:
[----:B------:R-:W3:Y:S01]  /*28b0*/  LDL R16, [R1+0xb8] ;  /* 0x0000b80001107983 */ /* 0x000ee20000100800 */
[----:B------:R-:W-:Y:S01]  /*28c0*/  IMAD.HI R2, R2, 0x2aaaaaab, RZ ;  /* 0x2aaaaaab02027827 */ /* 0x000fe200078e02ff */
[----:B------:R-:W-:Y:S04]  /*28d0*/  BSSY B0, `(.L_x_476) ;  /* 0x000002e000007945 */ /* 0x000fe80003800000 */
[----:B------:R-:W-:-:S04]  /*28e0*/  SHF.R.U32.HI R0, RZ, 0x1f, R2 ;  /* 0x0000001fff007819 */ /* 0x000fc80000011602 */
[----:B------:R-:W-:-:S04]  /*28f0*/  LEA.HI.SX32 R2, R2, R0, 0x1d ;  /* 0x0000000002027211 */ /* 0x000fc800078feaff */
[----:B------:R-:W-:Y:S01]  /*2900*/  IMNMX R6, RZ, R2, !PT ;  /* 0x00000002ff067217 */ /* 0x000fe20007800200 */
[----:B------:R-:W-:-:S03]  /*2910*/  IMAD.MOV.U32 R2, RZ, RZ, RZ ;  /* 0x000000ffff027224 */ /* 0x000fc600078e00ff */
[----:B------:R-:W-:Y:S02]  /*2920*/  ISETP.GT.AND P0, PT, R11, R6, PT ;  /* 0x000000060b00720c */ /* 0x000fe40003f04270 */
[C---:B---3--:R-:W-:Y:S02]  /*2930*/  LOP3.LUT R0, R16.reuse, 0xff000000, RZ, 0xc0, !PT ;  /* 0xff00000010007812 */ /* 0x048fe400078ec0ff */
        /* <DEDUP_REMOVED lines=8> */
[----:B------:R-:W-:-:S04]  /*29c0*/  ISETP.NE.AND P0, PT, R5, RZ, PT ;  /* 0x000000ff0500720c */ /* 0x000fc80003f05270 */
[----:B------:R-:W-:-:S04]  /*29d0*/  SEL R0, R5, c[0x0][0x338], P0 ;  /* 0x0000ce0005007a07 */ /* 0x000fc80000000000 */
[----:B------:R-:W-:Y:S02]  /*29e0*/  IABS R3, R0 ;  /* 0x0000000000037213 */ /* 0x000fe40000000000 */
[----:B--2---:R-:W-:Y:S02]  /*29f0*/  IADD3 R7, R0, -0x1, R11 ;  /* 0xffffffff00077810 */ /* 0x004fe40007ffe00b */
[----:B------:R-:W2:Y:S03]  /*2a00*/  I2F.RP R2, R3 ;  /* 0x0000000300027306 */ /* 0x000ea60000209400 */
[----:B------:R-:W-:-:S05]  /*2a10*/  IMAD.IADD R7, R7, 0x1, -R6 ;  /* 0x0000000107077824 */ /* 0x000fca00078e0a06 */
[----:B------:R-:W-:Y:S01]  /*2a20*/  IABS R10, R7 ;  /* 0x00000007000a7213 */ /* 0x000fe20000000000 */
[----:B--2---:R-:W2:Y:S02]  /*2a30*/  MUFU.RCP R2, R2 ;  /* 0x0000000200027308 */ /* 0x004ea40000001000 */
[----:B--2---:R-:W-:-:S06]  /*2a40*/  IADD3 R2, R2, 0xffffffe, RZ ;  /* 0x0ffffffe02027810 */ /* 0x004fcc0007ffe0ff */
[----:B---3--:R-:W2:Y:S02]  /*2a50*/  F2I.FTZ.U32.TRUNC.NTZ R5, R2 ;  /* 0x0000000200057305 */ /* 0x008ea4000021f000 */
[----:B--2---:R-:W-:-:S04]  /*2a60*/  IMAD.MOV R2, RZ, RZ, -R5 ;  /* 0x000000ffff027224 */ /* 0x004fc800078e0a05 */
        /* <DEDUP_REMOVED lines=20> */
.L_x_477:
[----:B------:R-:W-:Y:S05]  /*2bb0*/  BSYNC B0 ;  /* 0x0000000000007941 */ /* 0x000fea0003800000 */
.L_x_476:
[----:B------:R-:W-:Y:S01]  /*2bc0*/  IMAD R3, R15, R2, R6 ;  /* 0x000000020f037224 */ /* 0x000fe200078e0206 */
[----:B------:R-:W-:Y:S01]  /*2bd0*/  PRMT R0, RZ, 0x7610, R0 ;  /* 0x00007610ff007816 */ /* 0x000fe20000000000 */
[----:B---3--:R-:W-:Y:S01]  /*2be0*/  IMAD.MOV.U32 R15, RZ, RZ, RZ ;  /* 0x000000ffff0f7224 */ /* 0x008fe200078e00ff */
[----:B------:R-:W-:Y:S01]  /*2bf0*/  MOV R18, RZ ;  /* 0x000000ff00127202 */ /* 0x000fe20000000f00 */
        /* <DEDUP_REMOVED lines=10> */
[----:B------:R3:W-:Y:S01]  /*2ca0*/  STL [R1+0x38], R110 ;  /* 0x0000386e01007387 */ /* 0x0007e20000100800 */
        /* <DEDUP_REMOVED lines=59> */
[----:B---3--:R-:W-:-:S04]  /*3060*/  ISETP.NE.U32.AND P0, PT, RZ, c[0x0][0x340], PT ;  /* 0x0000d000ff007a0c */ /* 0x008fc80003f05070 */
[----:B------:R-:W-:-:S13]  /*3070*/  ISETP.NE.AND.EX P0, PT, RZ, c[0x0][0x344], PT, P0 ;  /* 0x0000d100ff007a0c */ /* 0x000fda0003f05300 */
[----:B------:R-:W-:-:S05]  /*3080*/  @P0 IMAD.WIDE R2, R106, R13, c[0x0][0x340] ;  /* 0x0000d0006a020625 */ /* 0x000fca00078e020d */
[----:B------:R3:W5:Y:S01]  /*3090*/  @P0 LDG.E R0, [R2.64] ;  /* 0x0000000602000981 */ /* 0x000762000c1e1900 */
[----:B------:R-:W-:Y:S01]  /*30a0*/  WARPSYNC 0xffffffff ;  /* 0xffffffff00007948 */ /* 0x000fe20003800000 */
[----:B--2---:R-:W-:Y:S02]  /*30b0*/  SEL R7, R106, RZ, !P3 ;  /* 0x000000ff6a077207 */ /* 0x004fe40005800000 */
[----:B---3--:R-:W-:-:S04]  /*30c0*/  SHF.R.S32.HI R2, RZ, 0x1f, R106 ;  /* 0x0000001fff027819 */ /* 0x008fc8000001146a */
[----:B------:R-:W-:Y:S01]  /*30d0*/  SEL R5, R2, RZ, !P3 ;  /* 0x000000ff02057207 */ /* 0x000fe20005800000 */
[----:B------:R-:W-:-:S03]  /*30e0*/  @!P0 IMAD.MOV.U32 R0, RZ, RZ, R106 ;  /* 0x000000ffff008224 */ /* 0x000fc600078e006a */
[----:B------:R-:W2:Y:S01]  /*30f0*/  LDL R107, [R1+0x174] ;  /* 0x00017400016b7983 */ /* 0x000ea20000100800 */
[----:B------:R-:W-:Y:S01]  /*3100*/  IMAD.MOV.U32 R23, RZ, RZ, 0x30 ;  /* 0x00000030ff177424 */ /* 0x000fe200078e00ff */
[----:B-----5:R-:W-:Y:S01]  /*3110*/  SHF.R.S32.HI R3, RZ, 0x1f, R0 ;  /* 0x0000001fff037819 */ /* 0x020fe20000011400 */
[----:B------:R-:W-:Y:S02]  /*3120*/  IMAD.MOV.U32 R2, RZ, RZ, c[0x0][0x2b8] ;  /* 0x0000ae00ff027624 */ /* 0x000fe400078e00ff */
[----:B------:R-:W-:Y:S02]  /*3130*/  IMAD R57, R110, R23, -0x30 ;  /* 0xffffffd06e397424 */ /* 0x000fe400078e0217 */
[----:B------:R-:W-:Y:S01]  /*3140*/  IMAD.WIDE.U32 R8, R0, c[0x0][0x2b0], RZ ;  /* 0x0000ac0000087a25 */ /* 0x000fe200078e00ff */
[----:B------:R-:W-:-:S03]  /*3150*/  ISETP.NE.AND P1, PT, R2, 0x1, PT ;  /* 0x000000010200780c */ /* 0x000fc60003f25270 */
[----:B------:R-:W-:Y:S01]  /*3160*/  IMAD.MOV.U32 R106, RZ, RZ, R19 ;  /* 0x000000ffff6a7224 */ /* 0x000fe200078e0013 */
[----:B------:R-:W-:Y:S01]  /*3170*/  STL.64 [R1+0x90], R8 ;  /* 0x0000900801007387 */ /* 0x000fe20000100a00 */
[----:B------:R-:W-:-:S03]  /*3180*/  IMAD.MOV.U32 R27, RZ, RZ, RZ ;  /* 0x000000ffff1b7224 */ /* 0x000fc600078e00ff */
[----:B------:R-:W-:-:S05]  /*3190*/  LOP3.LUT R106, R106, 0xffffff7f, RZ, 0xc0, !PT ;  /* 0xffffff7f6a6a7812 */ /* 0x000fca00078ec0ff */
[----:B------:R-:W-:Y:S02]  /*31a0*/  @P1 LOP3.LUT R106, R106, 0x80, RZ, 0xfc, !PT ;  /* 0x000000806a6a1812 */ /* 0x000fe400078efcff */
[----:B------:R-:W-:Y:S01]  /*31b0*/  LOP3.LUT R22, R16, 0xffff, RZ, 0xc0, !PT ;  /* 0x0000ffff10167812 */ /* 0x000fe200078ec0ff */
[----:B------:R-:W-:Y:S01]  /*31c0*/  IMAD R5, R5, c[0x0][0x1c0], RZ ;  /* 0x0000700005057a24 */ /* 0x000fe200078e02ff */
[----:B------:R-:W-:Y:S01]  /*31d0*/  BAR.SYNC.DEFER_BLOCKING 0x0 ;  /* 0x0000000000007b1d */ /* 0x000fe20000010000 */
[----:B--2---:R-:W-:-:S04]  /*31e0*/  IMAD.IADD R2, R107, 0x1, R57 ;  /* 0x000000016b027824 */ /* 0x004fc800078e0239 */
[C---:B------:R-:W-:Y:S01]  /*31f0*/  IMAD.IADD R21, R2.reuse, 0x1, R17 ;  /* 0x0000000102157824 */ /* 0x040fe200078e0211 */
[----:B------:R-:W-:Y:S01]  /*3200*/  ISETP.GE.AND P0, PT, R2, R111, PT ;  /* 0x0000006f0200720c */ /* 0x000fe20003f06270 */
[----:B------:R-:W-:Y:S02]  /*3210*/  IMAD R2, R3, c[0x0][0x2b0], RZ ;  /* 0x0000ac0003027a24 */ /* 0x000fe400078e02ff */
[----:B------:R-:W-:Y:S01]  /*3220*/  @P1 IMAD.HI.U32 R3, R21, c[0x0][0x2bc], RZ ;  /* 0x0000af0015031a27 */ /* 0x000fe200078e00ff */
[----:B------:R-:W-:-:S03]  /*3230*/  ISETP.GT.OR P0, PT, R107, 0x2f, P0 ;  /* 0x0000002f6b00780c */ /* 0x000fc60000704670 */
[----:B------:R-:W-:Y:S02]  /*3240*/  IMAD R2, R0, c[0x0][0x2b4], R2 ;  /* 0x0000ad0000027a24 */ /* 0x000fe400078e0202 */
[----:B-1----:R-:W-:Y:S01]  /*3250*/  IMAD.MOV.U32 R19, RZ, RZ, R21 ;  /* 0x000000ffff137224 */ /* 0x002fe200078e0015 */
[----:B------:R-:W-:Y:S01]  /*3260*/  @P1 SHF.R.U32.HI R19, RZ, c[0x0][0x2c0], R3 ;  /* 0x0000b000ff131a19 */ /* 0x000fe20000011603 */
[----:B------:R-:W-:-:S05]  /*3270*/  IMAD.IADD R4, R9, 0x1, R2 ;  /* 0x0000000109047824 */ /* 0x000fca00078e0202 */
[----:B------:R1:W-:Y:S01]  /*3280*/  STL [R1+0xa8], R4 ;  /* 0x0000a80401007387 */ /* 0x0003e20000100800 */
[----:B------:R-:W-:-:S03]  /*3290*/  @!P0 IADD3 R0, P1, R19, R8, RZ ;  /* 0x0000000813008210 */ /* 0x000fc60007f3e0ff */
[----:B------:R-:W2:Y:S01]  /*32a0*/  LDL R45, [R1+0x68] ;  /* 0x00006800012d7983 */ /* 0x000ea20000100800 */
[----:B------:R-:W-:Y:S02]  /*32b0*/  @!P0 LEA.HI.X.SX32 R3, R19, R4, 0x1, P1 ;  /* 0x0000000413038211 */ /* 0x000fe400008f0eff */
[C---:B------:R-:W-:Y:S01]  /*32c0*/  @!P0 LEA R2, P1, R0.reuse, c[0x0][0x2a0], 0x2 ;  /* 0x0000a80000028a11 */ /* 0x040fe200078210ff */
[----:B------:R-:W3:Y:S03]  /*32d0*/  LDL R25, [R1+0x3c] ;  /* 0x00003c0001197983 */ /* 0x000ee60000100800 */
[----:B------:R-:W-:Y:S01]  /*32e0*/  @!P0 LEA.HI.X R3, R0, c[0x0][0x2a4], R3, 0x2, P1 ;  /* 0x0000a90000038a11 */ /* 0x000fe200008f1403 */
[----:B------:R-:W4:Y:S04]  /*32f0*/  LDL R46, [R1+0x204] ;  /* 0x00020400012e7983 */ /* 0x000f280000100800 */
[----:B------:R-:W4:Y:S04]  /*3300*/  LDL R35, [R1+0x64] ;  /* 0x0000640001237983 */ /* 0x000f280000100800 */
[----:B------:R-:W4:Y:S04]  /*3310*/  LDL R26, [R1+0x208] ;  /* 0x00020800011a7983 */ /* 0x000f280000100800 */
[----:B------:R-:W4:Y:S04]  /*3320*/  LDL R33, [R1+0x6c] ;  /* 0x00006c0001217983 */ /* 0x000f280000100800 */
[----:B------:R-:W4:Y:S04]  /*3330*/  LDL R44, [R1+0x200] ;  /* 0x00020000012c7983 */ /* 0x000f280000100800 */
[----:B------:R-:W4:Y:S04]  /*3340*/  LDL R34, [R1+0x1fc] ;  /* 0x0001fc0001227983 */ /* 0x000f280000100800 */
[----:B------:R-:W4:Y:S04]  /*3350*/  LDL R32, [R1+0x2c] ;  /* 0x00002c0001207983 */ /* 0x000f280000100800 */
[----:B------:R1:W4:Y:S01]  /*3360*/  @!P0 LDG.E R27, [R2.64] ;  /* 0x00000006021b8981 */ /* 0x000322000c1e1900 */
[----:B------:R-:W-:-:S05]  /*3370*/  SHF.R.S32.HI R0, RZ, 0x1f, R12 ;  /* 0x0000001fff007819 */ /* 0x000fca000001140c */
[----:B------:R-:W-:-:S04]  /*3380*/  IMAD R0, R0, c[0x0][0x178], RZ ;  /* 0x00005e0000007a24 */ /* 0x000fc800078e02ff */
[----:B------:R-:W-:Y:S02]  /*3390*/  IMAD R0, R12, c[0x0][0x17c], R0 ;  /* 0x00005f000c007a24 */ /* 0x000fe400078e0200 */
[----:B-1----:R-:W-:-:S04]  /*33a0*/  IMAD.IADD R4, R107, 0x1, R14 ;  /* 0x000000016b047824 */ /* 0x002fc800078e020e */
[----:B------:R-:W-:-:S04]  /*33b0*/  @P4 IMAD.HI.U32 R6, R4, c[0x0][0x2c8], RZ ;  /* 0x0000b20004064a27 */ /* 0x000fc800078e00ff */
[----:B------:R-:W-:-:S04]  /*33c0*/  IMAD.WIDE.U32 R2, R12, c[0x0][0x178], RZ ;  /* 0x00005e000c027a25 */ /* 0x000fc800078e00ff */
[----:B------:R-:W-:-:S04]  /*33d0*/  IMAD.IADD R3, R3, 0x1, R0 ;  /* 0x0000000103037824 */ /* 0x000fc800078e0200 */
[----:B------:R-:W-:-:S04]  /*33e0*/  IMAD.WIDE.U32 R2, R22, c[0x0][0x1b8], R2 ;  /* 0x00006e0016027a25 */ /* 0x000fc800078e0002 */
[----:B------:R-:W-:Y:S01]  /*33f0*/  IMAD.MOV.U32 R0, RZ, RZ, R4 ;  /* 0x000000ffff007224 */ /* 0x000fe200078e0004 */
[----:B------:R-:W-:Y:S01]  /*3400*/  @P4 SHF.R.U32.HI R0, RZ, c[0x0][0x2cc], R6 ;  /* 0x0000b300ff004a19 */ /* 0x000fe20000011606 */
[----:B------:R-:W-:Y:S01]  /*3410*/  IMAD R3, R22, c[0x0][0x1bc], R3 ;  /* 0x00006f0016037a24 */ /* 0x000fe200078e0203 */
[----:B------:R-:W1:Y:S01]  /*3420*/  S2R R8, SR_TID.X ;  /* 0x0000000000087919 */ /* 0x000e620000002100 */
[C---:B------:R-:W-:Y:S02]  /*3430*/  IMAD R6, R7.reuse, c[0x0][0x1c4], R5 ;  /* 0x0000710007067a24 */ /* 0x040fe400078e0205 */
[----:B------:R-:W-:Y:S01]  /*3440*/  IMAD.WIDE.U32 R2, R7, c[0x0][0x1c0], R2 ;  /* 0x0000700007027a25 */ /* 0x000fe200078e0002 */
[----:B------:R-:W-:-:S03]  /*3450*/  SHF.R.S32.HI R7, RZ, 0x1f, R0 ;  /* 0x0000001fff077819 */ /* 0x000fc60000011400 */
        /* <DEDUP_REMOVED lines=10> */
[----:B------:R-:W-:Y:S01]  /*3500*/  IMAD.WIDE.U32 R2, R4, c[0x0][0x1a8], R2 ;  /* 0x00006a0004027a25 */ /* 0x000fe200078e0002 */
[----:B-1----:R-:W-:-:S03]  /*3510*/  SHF.R.S32.HI R24, RZ, 0x1f, R8 ;  /* 0x0000001fff187819 */ /* 0x002fc60000011408 */
[----:B------:R-:W-:Y:S01]  /*3520*/  IMAD.IADD R0, R3, 0x1, R0 ;  /* 0x0000000103007824 */ /* 0x000fe200078e0200 */
[----:B------:R-:W-:Y:S02]  /*3530*/  LEA R17, P0, R2, c[0x0][0x160], 0x1 ;  /* 0x0000580002117a11 */ /* 0x000fe400078008ff */
[----:B------:R-:W-:Y:S02]  /*3540*/  LEA.HI R24, R24, R8, RZ, 0x3 ;  /* 0x0000000818187211 */ /* 0x000fe400078f18ff */
[----:B------:R-:W-:Y:S01]  /*3550*/  LEA.HI.X R16, R2, c[0x0][0x164], R0, 0x1, P0 ;  /* 0x0000590002107a11 */ /* 0x000fe200000f0c00 */
[----:B------:R-:W2:Y:S01]  /*3560*/  SHFL.IDX PT, R3, R17, RZ, 0x181f ;  /* 0x00181fff11037589 */ /* 0x000ea200000e0000 */
[----:B------:R-:W-:Y:S01]  /*3570*/  SHF.R.S32.HI R24, RZ, 0x3, R24 ;  /* 0x00000003ff187819 */ /* 0x000fe20000011418 */
[----:B------:R-:W-:Y:S02]  /*3580*/  IMAD R20, R114, c[0x0][0x2c4], RZ ;  /* 0x0000b10072147a24 */ /* 0x000fe400078e02ff */
[----:B------:R-:W4:Y:S02]  /*3590*/  SHFL.IDX PT, R4, R16, RZ, 0x181f ;  /* 0x00181fff10047589 */ /* 0x000f2400000e0000 */
[----:B------:R-:W-:-:S05]  /*35a0*/  IMAD.IADD R18, R24, 0x1, R14 ;  /* 0x0000000118127824 */ /* 0x000fca00078e020e */
[C---:B------:R-:W-:Y:S01]  /*35b0*/  ISETP.GE.AND P0, PT, R18.reuse, R20, PT ;  /* 0x000000141200720c */ /* 0x040fe20003f06270 */
[----:B------:R-:W1:Y:S01]  /*35c0*/  SHFL.IDX PT, R0, R17, 0x1, 0x181f ;  /* 0x00381f0011007f89 */ /* 0x000e6200000e0000 */
[----:B------:R-:W-:-:S03]  /*35d0*/  IADD3 R5, R18, 0x20, RZ ;  /* 0x0000002012057810 */ /* 0x000fc60007ffe0ff */
[----:B------:R-:W1:Y:S01]  /*35e0*/  SHFL.IDX PT, R2, R16, 0x1, 0x181f ;  /* 0x00381f0010027f89 */ /* 0x000e6200000e0000 */
[----:B------:R-:W-:-:S04]  /*35f0*/  IMAD.WIDE.U32 R30, R22, c[0x0][0x1e8], RZ ;  /* 0x00007a00161e7a25 */ /* 0x000fc800078e00ff */
[----:B------:R-:W-:-:S03]  /*3600*/  IMAD R28, R22, c[0x0][0x1ec], R31 ;  /* 0x00007b00161c7a24 */ /* 0x000fc600078e021f */
[CC--:B--2---:R-:W-:Y:S02]  /*3610*/  @!P0 LEA R10, P2, R45.reuse, R3.reuse, 0x1 ;  /* 0x000000032d0a8211 */ /* 0x0c4fe400078408ff */
[----:B------:R-:W-:Y:S02]  /*3620*/  ISETP.GE.AND P3, PT, R45, c[0x0][0x198], PT ;  /* 0x000066002d007a0c */ /* 0x000fe40003f66270 */
[CC--:B---3--:R-:W-:Y:S02]  /*3630*/  @!P0 LEA R12, P1, R25.reuse, R3.reuse, 0x1 ;  /* 0x00000003190c8211 */ /* 0x0c8fe400078208ff */
[----:B------:R-:W-:Y:S02]  /*3640*/  ISETP.GE.AND P4, PT, R25, c[0x0][0x198], PT ;  /* 0x0000660019007a0c */ /* 0x000fe40003f86270 */
[----:B----4-:R-:W-:Y:S02]  /*3650*/  @!P0 LEA.HI.X R11, R45, R4, R46, 0x1, P2 ;  /* 0x000000042d0b8211 */ /* 0x010fe400010f0c2e */
[----:B------:R-:W-:-:S02]  /*3660*/  @!P0 LEA R8, P2, R35, R3, 0x1 ;  /* 0x0000000323088211 */ /* 0x000fc400078408ff */
[----:B------:R-:W-:Y:S02]  /*3670*/  ISETP.GE.AND P5, PT, R35, c[0x0][0x198], PT ;  /* 0x0000660023007a0c */ /* 0x000fe40003fa6270 */
[----:B------:R-:W-:Y:S02]  /*3680*/  @!P0 LEA.HI.X R13, R25, R4, R26, 0x1, P1 ;  /* 0x00000004190d8211 */ /* 0x000fe400008f0c1a */
[----:B------:R-:W-:Y:S02]  /*3690*/  ISETP.GE.AND P1, PT, R5, R20, PT ;  /* 0x000000140500720c */ /* 0x000fe40003f26270 */
[----:B------:R-:W-:Y:S02]  /*36a0*/  ISETP.GE.AND P6, PT, R33, c[0x0][0x198], PT ;  /* 0x0000660021007a0c */ /* 0x000fe40003fc6270 */
[----:B------:R-:W-:Y:S02]  /*36b0*/  @!P0 LEA.HI.X R9, R35, R4, R44, 0x1, P2 ;  /* 0x0000000423098211 */ /* 0x000fe400010f0c2c */
[----:B------:R-:W-:-:S04]  /*36c0*/  @!P0 LEA R6, P2, R33, R3, 0x1 ;  /* 0x0000000321068211 */ /* 0x000fc800078408ff */
[----:B------:R-:W-:Y:S01]  /*36d0*/  @!P0 LEA.HI.X R7, R33, R4, R34, 0x1, P2 ;  /* 0x0000000421078211 */ /* 0x000fe200010f0c22 */
[----:B------:R2:W-:Y:S04]  /*36e0*/  @!P0 LDGSTS.E.BYPASS.LTC128B.128 [R32+0x4080], [R12.64], !P4 ;  /* 0x040800000c208fae */ /* 0x0005e8000e101d46 */
[----:B------:R3:W-:Y:S04]  /*36f0*/  @!P0 LDGSTS.E.BYPASS.LTC128B.128 [R32+0x8080], [R10.64], !P3 ;  /* 0x080800000a208fae */ /* 0x0007e8000d901d46 */
[----:B------:R4:W-:Y:S04]  /*3700*/  @!P0 LDGSTS.E.BYPASS.LTC128B.128 [R32+0xc080], [R8.64], !P5 ;  /* 0x0c08000008208fae */ /* 0x0009e8000e901d46 */
[----:B------:R2:W-:Y:S01]  /*3710*/  @!P0 LDGSTS.E.BYPASS.LTC128B.128 [R32+0x10080], [R6.64], !P6 ;  /* 0x1008000006208fae */ /* 0x0005e2000f101d46 */
[----:B-1----:R-:W-:-:S04]  /*3720*/  @!P1 LEA R14, P2, R25, R0, 0x1 ;  /* 0x00000000190e9211 */ /* 0x002fc800078408ff */
[----:B------:R-:W-:Y:S02]  /*3730*/  @!P1 LEA.HI.X R15, R25, R2, R26, 0x1, P2 ;  /* 0x00000002190f9211 */ /* 0x000fe400010f0c1a */
[----:B------:R-:W-:-:S03]  /*3740*/  IADD3 R3, R18, 0x40, RZ ;  /* 0x0000004012037810 */ /* 0x000fc60007ffe0ff */
[----:B------:R1:W-:Y:S01]  /*3750*/  @!P1 LDGSTS.E.BYPASS.LTC128B.128 [R32+0x5080], [R14.64], !P4 ;  /* 0x050800000e209fae */ /* 0x0003e2000e101d46 */
[----:B----4-:R-:W-:-:S04]  /*3760*/  @!P1 LEA R8, P0, R45, R0, 0x1 ;  /* 0x000000002d089211 */ /* 0x010fc800078008ff */
[----:B------:R-:W-:Y:S02]  /*3770*/  @!P1 LEA.HI.X R9, R45, R2, R46, 0x1, P0 ;  /* 0x000000022d099211 */ /* 0x000fe400000f0c2e */
[----:B--2---:R-:W-:-:S03]  /*3780*/  @!P1 LEA R6, P0, R35, R0, 0x1 ;  /* 0x0000000023069211 */ /* 0x004fc600078008ff */
[----:B------:R2:W-:Y:S01]  /*3790*/  @!P1 LDGSTS.E.BYPASS.LTC128B.128 [R32+0x9080], [R8.64], !P3 ;  /* 0x0908000008209fae */ /* 0x0005e2000d901d46 */
[----:B------:R-:W-:Y:S02]  /*37a0*/  @!P1 LEA.HI.X R7, R35, R2, R44, 0x1, P0 ;  /* 0x0000000223079211 */ /* 0x000fe400000f0c2c */
[C---:B------:R-:W-:Y:S02]  /*37b0*/  @!P1 LEA R4, P0, R33.reuse, R0, 0x1 ;  /* 0x0000000021049211 */ /* 0x040fe400078008ff */
[----:B------:R-:W2:Y:S02]  /*37c0*/  SHFL.IDX PT, R0, R17, 0x2, 0x181f ;  /* 0x00581f0011007f89 */ /* 0x000ea400000e0000 */
[----:B------:R-:W-:Y:S02]  /*37d0*/  @!P1 LEA.HI.X R5, R33, R2, R34, 0x1, P0 ;  /* 0x0000000221059211 */ /* 0x000fe400000f0c22 */
[----:B------:R-:W4:Y:S01]  /*37e0*/  SHFL.IDX PT, R2, R16, 0x2, 0x181f ;  /* 0x00581f0010027f89 */ /* 0x000f2200000e0000 */
[----:B------:R-:W-:-:S03]  /*37f0*/  ISETP.GE.AND P0, PT, R3, R20, PT ;  /* 0x000000140300720c */ /* 0x000fc60003f06270 */
[----:B------:R1:W-:Y:S04]  /*3800*/  @!P1 LDGSTS.E.BYPASS.LTC128B.128 [R32+0xd080], [R6.64], !P5 ;  /* 0x0d08000006209fae */ /* 0x0003e8000e901d46 */
[----:B------:R1:W-:Y:S04]  /*3810*/  @!P1 LDGSTS.E.BYPASS.LTC128B.128 [R32+0x11080], [R4.64], !P6 ;  /* 0x1108000004209fae */ /* 0x0003e8000f101d46 */
[----:B---3--:R-:W3:Y:S02]  /*3820*/  SHFL.IDX PT, R10, R17, 0x3, 0x181f ;  /* 0x00781f00110a7f89 */ /* 0x008ee400000e0000 */
[----:B--2---:R-:W-:-:S04]  /*3830*/  @!P0 LEA R8, P1, R45, R0, 0x1 ;  /* 0x000000002d088211 */ /* 0x004fc800078208ff */
[----:B----4-:R-:W-:Y:S01]  /*3840*/  @!P0 LEA.HI.X R9, R45, R2, R46, 0x1, P1 ;  /* 0x000000022d098211 */ /* 0x010fe200008f0c2e */
[----:B------:R-:W2:Y:S01]  /*3850*/  SHFL.IDX PT, R11, R16, 0x3, 0x181f ;  /* 0x00781f00100b7f89 */ /* 0x000ea200000e0000 */
[-C--:B------:R-:W-:Y:S02]  /*3860*/  @!P0 LEA R12, P2, R25, R0.reuse, 0x1 ;  /* 0x00000000190c8211 */ /* 0x080fe400078408ff */
[----:B-1----:R-:W-:-:S04]  /*3870*/  @!P0 LEA R6, P1, R35, R0, 0x1 ;  /* 0x0000000023068211 */ /* 0x002fc800078208ff */
[----:B------:R-:W-:Y:S02]  /*3880*/  @!P0 LEA.HI.X R7, R35, R2, R44, 0x1, P1 ;  /* 0x0000000223078211 */ /* 0x000fe400008f0c2c */
[----:B------:R-:W-:Y:S02]  /*3890*/  @!P0 LEA R4, P1, R33, R0, 0x1 ;  /* 0x0000000021048211 */ /* 0x000fe400078208ff */
[----:B------:R-:W-:Y:S02]  /*38a0*/  IADD3 R0, R18, 0x60, RZ ;  /* 0x0000006012007810 */ /* 0x000fe40007ffe0ff */
[----:B------:R-:W-:Y:S02]  /*38b0*/  @!P0 LEA.HI.X R13, R25, R2, R26, 0x1, P2 ;  /* 0x00000002190d8211 */ /* 0x000fe400010f0c1a */
[----:B------:R-:W-:Y:S01]  /*38c0*/  ISETP.GE.AND P2, PT, R0, R20, PT ;  /* 0x000000140000720c */ /* 0x000fe20003f46270 */
[----:B------:R-:W-:Y:S01]  /*38d0*/  IMAD.MOV R0, RZ, RZ, -R19 ;  /* 0x000000ffff007224 */ /* 0x000fe200078e0a13 */
[----:B------:R-:W-:Y:S01]  /*38e0*/  @!P0 LEA.HI.X R5, R33, R2, R34, 0x1, P1 ;  /* 0x0000000221058211 */ /* 0x000fe200008f0c22 */
[----:B------:R1:W-:Y:S02]  /*38f0*/  @!P0 LDGSTS.E.BYPASS.LTC128B.128 [R32+0x6080], [R12.64], !P4 ;  /* 0x060800000c208fae */ /* 0x0003e4000e101d46 */
[----:B------:R-:W-:-:S02]  /*3900*/  IMAD R21, R0, c[0x0][0x2b8], R21 ;  /* 0x0000ae0000157a24 */ /* 0x000fc400078e0215 */
[----:B------:R4:W-:Y:S04]  /*3910*/  @!P0 LDGSTS.E.BYPASS.LTC128B.128 [R32+0xa080], [R8.64], !P3 ;  /* 0x0a08000008208fae */ /* 0x0009e8000d901d46 */
[----:B------:R1:W-:Y:S02]  /*3920*/  @!P0 LDGSTS.E.BYPASS.LTC128B.128 [R32+0xe080], [R6.64], !P5 ;  /* 0x0e08000006208fae */ /* 0x0003e4000e901d46 */
[C---:B---3--:R-:W-:Y:S02]  /*3930*/  @!P2 LEA R2, P1, R25.reuse, R10, 0x1 ;  /* 0x0000000a1902a211 */ /* 0x048fe400078208ff */
[----:B------:R3:W-:Y:S02]  /*3940*/  @!P0 LDGSTS.E.BYPASS.LTC128B.128 [R32+0x12080], [R4.64], !P6 ;  /* 0x1208000004208fae */ /* 0x0007e4000f101d46 */
[----:B--2---:R-:W-:-:S05]  /*3950*/  @!P2 LEA.HI.X R3, R25, R11, R26, 0x1, P1 ;  /* 0x0000000b1903a211 */ /* 0x004fca00008f0c1a */
[----:B------:R2:W-:Y:S01]  /*3960*/  @!P2 LDGSTS.E.BYPASS.LTC128B.128 [R32+0x7080], [R2.64], !P4 ;  /* 0x070800000220afae */ /* 0x0005e2000e101d46 */
[----:B------:R-:W-:Y:S02]  /*3970*/  SHF.R.S32.HI R14, RZ, 0x1f, R27 ;  /* 0x0000001fff0e7819 */ /* 0x000fe4000001141b */
[----:B-1----:R-:W-:-:S05]  /*3980*/  SHF.R.S32.HI R7, RZ, 0x1f, R21 ;  /* 0x0000001fff077819 */ /* 0x002fca0000011415 */
[----:B------:R-:W-:Y:S01]  /*3990*/  IMAD R0, R7, c[0x0][0x1e0], RZ ;  /* 0x0000780007007a24 */ /* 0x000fe200078e02ff */
[----:B---3--:R-:W-:-:S03]  /*39a0*/  @!P2 LEA R4, P0, R45, R10, 0x1 ;  /* 0x0000000a2d04a211 */ /* 0x008fc600078008ff */
[C---:B------:R-:W-:Y:S02]  /*39b0*/  IMAD R0, R21.reuse, c[0x0][0x1e4], R0 ;  /* 0x0000790015007a24 */ /* 0x040fe400078e0200 */
[----:B--2---:R-:W-:Y:S01]  /*39c0*/  IMAD.WIDE.U32 R2, R21, c[0x0][0x1e0], RZ ;  /* 0x0000780015027a25 */ /* 0x004fe200078e00ff */
[----:B------:R-:W-:-:S03]  /*39d0*/  @!P2 LEA.HI.X R5, R45, R11, R46, 0x1, P0 ;  /* 0x0000000b2d05a211 */ /* 0x000fc600000f0c2e */
[----:B------:R-:W-:Y:S02]  /*39e0*/  IMAD.IADD R3, R3, 0x1, R0 ;  /* 0x0000000103037824 */ /* 0x000fe400078e0200 */
[----:B------:R-:W-:Y:S01]  /*39f0*/  IMAD R0, R14, c[0x0][0x1f0], RZ ;  /* 0x00007c000e007a24 */ /* 0x000fe200078e02ff */
[----:B------:R1:W-:Y:S01]  /*3a00*/  @!P2 LDGSTS.E.BYPASS.LTC128B.128 [R32+0xb080], [R4.64], !P3 ;  /* 0x0b0800000420afae */ /* 0x0003e2000d901d46 */
[----:B------:R-:W-:-:S04]  /*3a10*/  IMAD.WIDE.U32 R2, R27, c[0x0][0x1f0], R2 ;  /* 0x00007c001b027a25 */ /* 0x000fc800078e0002 */
[----:B------:R-:W-:-:S04]  /*3a20*/  IMAD R12, R110, -0x30, R23 ;  /* 0xffffffd06e0c7824 */ /* 0x000fc800078e0217 */
[----:B------:R-:W-:Y:S02]  /*3a30*/  IMAD.IADD R56, R111, 0x1, R12 ;  /* 0x000000016f387824 */ /* 0x000fe400078e020c */
[----:B-1----:R-:W-:Y:S01]  /*3a40*/  IMAD R4, R27, c[0x0][0x1f4], R0 ;  /* 0x00007d001b047a24 */ /* 0x002fe200078e0200 */
[----:B------:R-:W-:-:S04]  /*3a50*/  IADD3 R0, P0, R2, R30, RZ ;  /* 0x0000001e02007210 */ /* 0x000fc80007f1e0ff */
[----:B------:R-:W-:Y:S02]  /*3a60*/  IADD3.X R2, R28, R3, R4, P0, !PT ;  /* 0x000000031c027210 */ /* 0x000fe400007fe404 */
[----:B------:R-:W-:Y:S02]  /*3a70*/  LEA R6, P0, R0, c[0x0][0x1c8], 0x1 ;  /* 0x0000720000067a11 */ /* 0x000fe400078008ff */
[----:B------:R-:W-:Y:S02]  /*3a80*/  IMNMX R3, R56, 0x30, PT ;  /* 0x0000003038037817 */ /* 0x000fe40003800200 */
[----:B------:R-:W-:Y:S02]  /*3a90*/  LEA.HI.X R15, R0, c[0x0][0x1cc], R2, 0x1, P0 ;  /* 0x00007300000f7a11 */ /* 0x000fe400000f0c02 */
[----:B------:R-:W1:Y:S01]  /*3aa0*/  SHFL.IDX PT, R0, R6, RZ, 0x181f ;  /* 0x00181fff06007589 */ /* 0x000e6200000e0000 */
[----:B------:R-:W-:Y:S01]  /*3ab0*/  @!P2 LEA R2, P0, R35, R10, 0x1 ;  /* 0x0000000a2302a211 */ /* 0x000fe200078008ff */
[----:B------:R-:W-:-:S02]  /*3ac0*/  IMAD.IADD R13, R3, 0x1, -R24 ;  /* 0x00000001030d7824 */ /* 0x000fc400078e0a18 */
[----:B----4-:R-:W2:Y:S01]  /*3ad0*/  SHFL.IDX PT, R8, R15, RZ, 0x181f ;  /* 0x00181fff0f087589 */ /* 0x010ea200000e0000 */
[----:B------:R-:W-:Y:S02]  /*3ae0*/  @!P2 LEA.HI.X R3, R35, R11, R44, 0x1, P0 ;  /* 0x0000000b2303a211 */ /* 0x000fe400000f0c2c */
[----:B------:R-:W-:-:S03]  /*3af0*/  ISETP.GE.AND P1, PT, R13, 0x1, PT ;  /* 0x000000010d00780c */ /* 0x000fc60003f26270 */
[----:B------:R3:W-:Y:S02]  /*3b00*/  @!P2 LDGSTS.E.BYPASS.LTC128B.128 [R32+0xf080], [R2.64], !P5 ;  /* 0x0f0800000220afae */ /* 0x0007e4000e901d46 */
[----:B---3--:R-:W-:-:S04]  /*3b10*/  @!P2 LEA R2, P0, R33, R10, 0x1 ;  /* 0x0000000a2102a211 */ /* 0x008fc800078008ff */
[----:B------:R-:W-:-:S05]  /*3b20*/  @!P2 LEA.HI.X R3, R33, R11, R34, 0x1, P0 ;  /* 0x0000000b2103a211 */ /* 0x000fca00000f0c22 */
[----:B------:R1:W-:Y:S01]  /*3b30*/  @!P2 LDGSTS.E.BYPASS.LTC128B.128 [R32+0x13080], [R2.64], !P6 ;  /* 0x130800000220afae */ /* 0x0003e2000f101d46 */
[----:B------:R-:W-:Y:S02]  /*3b40*/  @P1 ISETP.GE.AND P2, PT, R25, c[0x0][0x1d4], PT ;  /* 0x0000750019001a0c */ /* 0x000fe40003f46270 */
[----:B------:R-:W-:Y:S01]  /*3b50*/  @P1 ISETP.GE.AND P3, PT, R45, c[0x0][0x1d4], PT ;  /* 0x000075002d001a0c */ /* 0x000fe20003f66270 */
[----:B------:R-:W0:Y:S01]  /*3b60*/  LDGDEPBAR ;  /* 0x00000000000079af */ /* 0x000e220000000000 */
[----:B------:R-:W-:Y:S01]  /*3b70*/  IMAD.WIDE.U32 R16, R22, c[0x0][0x210], RZ ;  /* 0x0000840016107a25 */ /* 0x000fe200078e00ff */
[----:B-1----:R-:W-:-:S04]  /*3b80*/  @P1 LEA R2, P0, R25, R0, 0x1 ;  /* 0x0000000019021211 */ /* 0x002fc800078008ff */
[----:B--2---:R-:W-:Y:S02]  /*3b90*/  @P1 LEA.HI.X R3, R25, R8, R26, 0x1, P0 ;  /* 0x0000000819031211 */ /* 0x004fe400000f0c1a */
[----:B------:R-:W-:-:S03]  /*3ba0*/  @P1 LEA R4, P0, R45, R0, 0x1 ;  /* 0x000000002d041211 */ /* 0x000fc600078008ff */
[----:B------:R1:W-:Y:S01]  /*3bb0*/  @P1 LDGSTS.E.BYPASS.LTC128B.128 [R32+0x14080], [R2.64], !P2 ;  /* 0x1408000002201fae */ /* 0x0003e2000d101d46 */
[----:B------:R-:W-:Y:S02]  /*3bc0*/  @P1 ISETP.GE.AND P2, PT, R35, c[0x0][0x1d4], PT ;  /* 0x0000750023001a0c */ /* 0x000fe40003f46270 */
[----:B------:R-:W-:Y:S01]  /*3bd0*/  @P1 LEA.HI.X R5, R45, R8, R46, 0x1, P0 ;  /* 0x000000082d051211 */ /* 0x000fe200000f0c2e */
[----:B------:R-:W-:Y:S01]  /*3be0*/  STL [R1+0x30], R27 ;  /* 0x0000301b01007387 */ /* 0x000fe20000100800 */
[----:B------:R-:W-:-:S03]  /*3bf0*/  IMAD R11, R22, c[0x0][0x214], R17 ;  /* 0x00008500160b7a24 */ /* 0x000fc600078e0211 */
[----:B------:R2:W-:Y:S04]  /*3c00*/  @P1 LDGSTS.E.BYPASS.LTC128B.128 [R32+0x15880], [R4.64], !P3 ;  /* 0x1588000004201fae */ /* 0x0005e8000d901d46 */
[----:B------:R-:W-:Y:S04]  /*3c10*/  STL [R1+0x34], R21 ;  /* 0x0000341501007387 */ /* 0x000fe80000100800 */
[----:B------:R-:W-:Y:S01]  /*3c20*/  STL.64 [R1+0x88], R30 ;  /* 0x0000881e01007387 */ /* 0x000fe20000100a00 */
[----:B-1----:R-:W-:-:S04]  /*3c30*/  @P1 LEA R2, P0, R35, R0, 0x1 ;  /* 0x0000000023021211 */ /* 0x002fc800078008ff */
[----:B------:R-:W-:Y:S01]  /*3c40*/  @P1 LEA.HI.X R3, R35, R8, R44, 0x1, P0 ;  /* 0x0000000823031211 */ /* 0x000fe200000f0c2c */
[----:B--2---:R-:W-:Y:S01]  /*3c50*/  IMAD R4, R7, c[0x0][0x208], RZ ;  /* 0x0000820007047a24 */ /* 0x004fe200078e02ff */
[----:B------:R-:W-:Y:S01]  /*3c60*/  STL [R1+0xa0], R28 ;  /* 0x0000a01c01007387 */ /* 0x000fe20000100800 */
[----:B------:R-:W-:Y:S02]  /*3c70*/  ISETP.GE.AND P0, PT, R13, 0x21, PT ;  /* 0x000000210d00780c */ /* 0x000fe40003f06270 */
[----:B------:R-:W-:Y:S01]  /*3c80*/  IMAD R5, R21, c[0x0][0x20c], R4 ;  /* 0x0000830015057a24 */ /* 0x000fe200078e0204 */
[----:B------:R1:W-:Y:S01]  /*3c90*/  @P1 LDGSTS.E.BYPASS.LTC128B.128 [R32+0x17080], [R2.64], !P2 ;  /* 0x1708000002201fae */ /* 0x0003e2000d101d46 */
[C---:B------:R-:W-:Y:S01]  /*3ca0*/  @P1 LEA R4, P2, R33.reuse, R0, 0x1 ;  /* 0x0000000021041211 */ /* 0x040fe200078408ff */
[----:B------:R-:W-:Y:S02]  /*3cb0*/  IMAD R0, R14, c[0x0][0x218], RZ ;  /* 0x000086000e007a24 */ /* 0x000fe400078e02ff */
[----:B------:R-:W-:Y:S04]  /*3cc0*/  STL.64 [R1+0x98], R16 ;  /* 0x0000981001007387 */ /* 0x000fe80000100a00 */
[----:B------:R2:W-:Y:S04]  /*3cd0*/  SHFL.IDX PT, R10, R15, 0x1, 0x181f ;  /* 0x00381f000f0a7f89 */ /* 0x0005e800000e0000 */
[----:B------:R-:W-:Y:S04]  /*3ce0*/  STL [R1+0xa4], R11 ;  /* 0x0000a40b01007387 */ /* 0x000fe80000100800 */
[----:B------:R-:W3:Y:S04]  /*3cf0*/  LDL R14, [R1+0x24] ;  /* 0x00002400010e7983 */ /* 0x000ee80000100800 */
[----:B------:R-:W4:Y:S04]  /*3d00*/  LDL R13, [R1+0x20] ;  /* 0x00002000010d7983 */ /* 0x000f280000100800 */
[----:B--2---:R-:W2:Y:S04]  /*3d10*/  LDL R15, [R1+0x1c] ;  /* 0x00001c00010f7983 */ /* 0x004ea80000100800 */
[----:B------:R1:W1:Y:S01]  /*3d20*/  SHFL.IDX PT, R9, R6, 0x1, 0x181f ;  /* 0x00381f0006097f89 */ /* 0x00026200000e0000 */
[----:B------:R-:W-:Y:S01]  /*3d30*/  @P1 ISETP.GE.AND P3, PT, R33, c[0x0][0x1d4], PT ;  /* 0x0000750021001a0c */ /* 0x000fe20003f66270 */
[----:B-1----:R-:W-:-:S04]  /*3d40*/  IMAD.WIDE.U32 R6, R21, c[0x0][0x208], RZ ;  /* 0x0000820015067a25 */ /* 0x002fc800078e00ff */
[----:B------:R-:W-:Y:S01]  /*3d50*/  IMAD.IADD R3, R7, 0x1, R5 ;  /* 0x0000000107037824 */ /* 0x000fe200078e0205 */
[----:B------:R-:W-:Y:S01]  /*3d60*/  @P1 LEA.HI.X R5, R33, R8, R34, 0x1, P2 ;  /* 0x0000000821051211 */ /* 0x000fe200010f0c22 */
[----:B------:R-:W-:-:S06]  /*3d70*/  IMAD.MOV.U32 R2, RZ, RZ, R6 ;  /* 0x000000ffff027224 */ /* 0x000fcc00078e0006 */
[----:B------:R1:W-:Y:S01]  /*3d80*/  @P1 LDGSTS.E.BYPASS.LTC128B.128 [R32+0x18880], [R4.64], !P3 ;  /* 0x1888000004201fae */ /* 0x0003e2000d901d46 */
[----:B------:R-:W-:Y:S01]  /*3d90*/  IMAD.WIDE.U32 R2, R27, c[0x0][0x218], R2 ;  /* 0x000086001b027a25 */ /* 0x000fe200078e0002 */
[----:B------:R-:W-:Y:S02]  /*3da0*/  @P0 ISETP.GE.AND P3, PT, R25, c[0x0][0x1d4], PT ;  /* 0x0000750019000a0c */ /* 0x000fe40003f66270 */
[----:B------:R-:W-:Y:S01]  /*3db0*/  @P0 LEA R6, P2, R45, R9, 0x1 ;  /* 0x000000092d060211 */ /* 0x000fe200078408ff */
[----:B------:R-:W-:-:S03]  /*3dc0*/  IMAD R8, R27, c[0x0][0x21c], R0 ;  /* 0x000087001b087a24 */ /* 0x000fc600078e0200 */
[C---:B------:R-:W-:Y:S02]  /*3dd0*/  @P0 LEA.HI.X R7, R45.reuse, R10, R46, 0x1, P2 ;  /* 0x0000000a2d070211 */ /* 0x040fe400010f0c2e */
[----:B------:R-:W-:Y:S02]  /*3de0*/  @P0 ISETP.GE.AND P2, PT, R45, c[0x0][0x1d4], PT ;  /* 0x000075002d000a0c */ /* 0x000fe40003f46270 */
[----:B-1----:R-:W-:-:S04]  /*3df0*/  @P0 LEA R4, P1, R25, R9, 0x1 ;  /* 0x0000000919040211 */ /* 0x002fc800078208ff */
[----:B------:R-:W-:Y:S02]  /*3e00*/  @P0 LEA.HI.X R5, R25, R10, R26, 0x1, P1 ;  /* 0x0000000a19050211 */ /* 0x000fe400008f0c1a */
[----:B------:R-:W-:-:S03]  /*3e10*/  IADD3 R0, P1, R2, R16, RZ ;  /* 0x0000001002007210 */ /* 0x000fc60007f3e0ff */
[----:B------:R1:W-:Y:S01]  /*3e20*/  @P0 LDGSTS.E.BYPASS.LTC128B.128 [R32+0x15080], [R4.64], !P3 ;  /* 0x1508000004200fae */ /* 0x0003e2000d901d46 */
[----:B------:R-:W-:Y:S02]  /*3e30*/  IADD3.X R2, R11, R3, R8, P1, !PT ;  /* 0x000000030b027210 */ /* 0x000fe40000ffe408 */
[C---:B------:R-:W-:Y:S01]  /*3e40*/  LEA R11, P1, R0.reuse, c[0x0][0x1f8], 0x1 ;  /* 0x00007e00000b7a11 */ /* 0x040fe200078208ff */
[----:B------:R-:W1:Y:S03]  /*3e50*/  S2R R17, SR_TID.X ;  /* 0x0000000000117919 */ /* 0x000e660000002100 */
[----:B------:R-:W-:Y:S01]  /*3e60*/  LEA.HI.X R8, R0, c[0x0][0x1fc], R2, 0x1, P1 ;  /* 0x00007f0000087a11 */ /* 0x000fe200008f0c02 */
[----:B------:R1:W-:Y:S01]  /*3e70*/  @P0 LDGSTS.E.BYPASS.LTC128B.128 [R32+0x16880], [R6.64], !P2 ;  /* 0x1688000006200fae */ /* 0x0003e2000d101d46 */
[----:B------:R-:W-:Y:S02]  /*3e80*/  @P0 ISETP.GE.AND P3, PT, R35, c[0x0][0x1d4], PT ;  /* 0x0000750023000a0c */ /* 0x000fe40003f66270 */
[----:B------:R-:W-:-:S02]  /*3e90*/  @P0 LEA R2, P2, R33, R9, 0x1 ;  /* 0x0000000921020211 */ /* 0x000fc400078408ff */
[----:B-1----:R-:W-:-:S04]  /*3ea0*/  @P0 LEA R4, P1, R35, R9, 0x1 ;  /* 0x0000000923040211 */ /* 0x002fc800078208ff */
[-C--:B------:R-:W-:Y:S02]  /*3eb0*/  @P0 LEA.HI.X R5, R35, R10.reuse, R44, 0x1, P1 ;  /* 0x0000000a23050211 */ /* 0x080fe400008f0c2c */
[C---:B------:R-:W-:Y:S02]  /*3ec0*/  @P0 ISETP.GE.AND P1, PT, R33.reuse, c[0x0][0x1d4], PT ;  /* 0x0000750021000a0c */ /* 0x040fe40003f26270 */
[----:B------:R-:W-:Y:S01]  /*3ed0*/  @P0 LEA.HI.X R3, R33, R10, R34, 0x1, P2 ;  /* 0x0000000a21030211 */ /* 0x000fe200010f0c22 */
[----:B------:R1:W-:Y:S10]  /*3ee0*/  @P0 LDGSTS.E.BYPASS.LTC128B.128 [R32+0x18080], [R4.64], !P3 ;  /* 0x1808000004200fae */ /* 0x0003f4000d901d46 */
[----:B------:R1:W-:Y:S04]  /*3ef0*/  @P0 LDGSTS.E.BYPASS.LTC128B.128 [R32+0x19880], [R2.64], !P1 ;  /* 0x1988000002200fae */ /* 0x0003e8000c901d46 */
[----:B------:R-:W0:Y:S01]  /*3f00*/  LDGDEPBAR ;  /* 0x00000000000079af */ /* 0x000e220000000000 */
[----:B------:R-:W-:-:S04]  /*3f10*/  SHF.R.S32.HI R16, RZ, 0x1f, R17 ;  /* 0x0000001fff107819 */ /* 0x000fc80000011411 */
[----:B------:R-:W-:-:S04]  /*3f20*/  LEA.HI R16, R16, R17, RZ, 0x3 ;  /* 0x0000001110107211 */ /* 0x000fc800078f18ff */
[----:B------:R-:W-:-:S05]  /*3f30*/  LOP3.LUT R16, R16, 0xfffffff8, RZ, 0xc0, !PT ;  /* 0xfffffff810107812 */ /* 0x000fca00078ec0ff */
[----:B------:R-:W-:Y:S01]  /*3f40*/  IMAD.IADD R16, R17, 0x1, -R16 ;  /* 0x0000000111107824 */ /* 0x000fe200078e0a10 */
[----:B------:R-:W-:-:S04]  /*3f50*/  DEPBAR.LE SB0, 0x1 ;  /* 0x000080400000791a */ /* 0x000fc80000000000 */
[----:B------:R-:W-:Y:S01]  /*3f60*/  BAR.SYNC.DEFER_BLOCKING 0x0 ;  /* 0x0000000000007b1d */ /* 0x000fe20000010000 */
[----:B------:R-:W-:Y:S02]  /*3f70*/  LOP3.LUT P1, RZ, R16, 0x2, RZ, 0xc0, !PT ;  /* 0x0000000210ff7812 */ /* 0x000fe4000782c0ff */
[----:B------:R-:W-:-:S04]  /*3f80*/  SHF.R.S32.HI R16, RZ, 0x1f, R17 ;  /* 0x0000001fff107819 */ /* 0x000fc80000011411 */
[----:B------:R-:W-:-:S04]  /*3f90*/  LEA.HI R16, R16, R17, RZ, 0x5 ;  /* 0x0000001110107211 */ /* 0x000fc800078f28ff */
[----:B------:R-:W-:-:S05]  /*3fa0*/  SHF.R.S32.HI R16, RZ, 0x5, R16 ;  /* 0x00000005ff107819 */ /* 0x000fca0000011410 */
[----:B------:R-:W-:-:S05]  /*3fb0*/  IMAD R16, R16, 0x800, R243 ;  /* 0x0000080010107824 */ /* 0x000fca00078e02f3 */
[----:B------:R-:W-:Y:S04]  /*3fc0*/  LDSM.16.M88.4 R164, [R16] ;  /* 0x0000000010a4783b */ /* 0x000fe80000000200 */
[----:B------:R-:W-:Y:S04]  /*3fd0*/  LDSM.16.M88.4 R192, [R16+0x4000] ;  /* 0x0040000010c0783b */ /* 0x000fe80000000200 */
[----:B------:R-:W-:Y:S04]  /*3fe0*/  LDSM.16.M88.4 R208, [R16+0x8000] ;  /* 0x0080000010d0783b */ /* 0x000fe80000000200 */
[----:B------:R-:W-:Y:S04]  /*3ff0*/  LDSM.16.M88.4 R224, [R16+0xc000] ;  /* 0x00c0000010e0783b */ /* 0x000fe80000000200 */
[----:B------:R-:W1:Y:S04]  /*4000*/  SHFL.IDX PT, R7, R11, RZ, 0x181f ;  /* 0x00181fff0b077589 */ /* 0x000e6800000e0000 */
[----:B------:R-:W1:Y:S01]  /*4010*/  SHFL.IDX PT, R6, R8, RZ, 0x181f ;  /* 0x00181fff08067589 */ /* 0x000e6200000e0000 */
[C---:B------:R-:W-:Y:S01]  /*4020*/  IMAD.SHL.U32 R0, R25.reuse, 0x2, RZ ;  /* 0x0000000219007824 */ /* 0x040fe200078e00ff */
[----:B-1----:R-:W-:-:S02]  /*4030*/  SHF.L.U64.HI R4, R25, 0x1, R26 ;  /* 0x0000000119047819 */ /* 0x002fc4000001021a */
[----:B------:R-:W-:Y:S02]  /*4040*/  ISETP.GE.AND P3, PT, R25, c[0x0][0x1d4], PT ;  /* 0x0000750019007a0c */ /* 0x000fe40003f66270 */
[----:B------:R1:W-:Y:S01]  /*4050*/  STL [R1+0xc8], R0 ;  /* 0x0000c80001007387 */ /* 0x0003e20000100800 */
[----:B------:R-:W-:Y:S02]  /*4060*/  IADD3 R247, R240, 0x20, RZ ;  /* 0x00000020f0f77810 */ /* 0x000fe40007ffe0ff */
[----:B------:R-:W-:-:S05]  /*4070*/  IADD3 R2, P0, R7, R0, RZ ;  /* 0x0000000007027210 */ /* 0x000fca0007f1e0ff */
[----:B------:R-:W-:Y:S02]  /*4080*/  IMAD.X R3, R6, 0x1, R4, P0 ;  /* 0x0000000106037824 */ /* 0x000fe400000e0604 */
[----:B-1----:R-:W-:-:S05]  /*4090*/  IMAD.IADD R0, R56, 0x1, -R24 ;  /* 0x0000000138007824 */ /* 0x002fca00078e0a18 */
[----:B------:R-:W-:Y:S01]  /*40a0*/  ISETP.LT.OR P0, PT, R0, 0x1, P3 ;  /* 0x000000010000780c */ /* 0x000fe20001f01670 */
[----:B------:R1:W-:Y:S01]  /*40b0*/  STL [R1+0x40], R4 ;  /* 0x0000400401007387 */ /* 0x0003e20000100800 */
[C---:B------:R-:W-:Y:S02]  /*40c0*/  ISETP.GE.AND P4, PT, R45.reuse, c[0x0][0x1d4], PT ;  /* 0x000075002d007a0c */ /* 0x040fe40003f86270 */
[----:B------:R-:W-:Y:S01]  /*40d0*/  @P1 IADD3 R247, R240, -0x20, RZ ;  /* 0xffffffe0f0f71810 */ /* 0x000fe20007ffe0ff */
[----:B---3--:R-:W3:Y:S04]  /*40e0*/  LDSM.16.M88.4 R184, [R14] ;  /* 0x000000000eb8783b */ /* 0x008ee80000000200 */
[----:B----4-:R-:W4:Y:S04]  /*40f0*/  LDSM.16.M88.4 R188, [R13] ;  /* 0x000000000dbc783b */ /* 0x010f280000000200 */
[----:B------:R-:W1:Y:S04]  /*4100*/  LDSM.16.M88.4 R200, [R14+0x4000] ;  /* 0x004000000ec8783b */ /* 0x000e680000000200 */
[----:B------:R-:W3:Y:S04]  /*4110*/  LDSM.16.M88.4 R204, [R13+0x4000] ;  /* 0x004000000dcc783b */ /* 0x000ee80000000200 */
[----:B--2---:R-:W2:Y:S04]  /*4120*/  LDSM.16.M88.4 R168, [R15] ;  /* 0x000000000fa8783b */ /* 0x004ea80000000200 */
[----:B------:R-:W2:Y:S04]  /*4130*/  LDSM.16.M88.4 R196, [R15+0x4000] ;  /* 0x004000000fc4783b */ /* 0x000ea80000000200 */
[----:B------:R-:W2:Y:S04]  /*4140*/  LDSM.16.M88.4 R212, [R15+0x8000] ;  /* 0x008000000fd4783b */ /* 0x000ea80000000200 */
[----:B------:R-:W2:Y:S04]  /*4150*/  LDSM.16.M88.4 R216, [R14+0x8000] ;  /* 0x008000000ed8783b */ /* 0x000ea80000000200 */
[----:B------:R-:W2:Y:S04]  /*4160*/  LDSM.16.M88.4 R220, [R13+0x8000] ;  /* 0x008000000ddc783b */ /* 0x000ea80000000200 */
[----:B------:R-:W2:Y:S04]  /*4170*/  LDSM.16.M88.4 R228, [R15+0xc000] ;  /* 0x00c000000fe4783b */ /* 0x000ea80000000200 */
[----:B------:R-:W2:Y:S04]  /*4180*/  LDSM.16.M88.4 R232, [R14+0xc000] ;  /* 0x00c000000ee8783b */ /* 0x000ea80000000200 */
[----:B------:R-:W2:Y:S04]  /*4190*/  LDSM.16.M88.4 R236, [R13+0xc000] ;  /* 0x00c000000dec783b */ /* 0x000ea80000000200 */
[----:B------:R-:W-:Y:S01]  /*41a0*/  BAR.SYNC.DEFER_BLOCKING 0x0 ;  /* 0x0000000000007b1d */ /* 0x000fe20000010000 */
[----:B-1----:R-:W-:-:S05]  /*41b0*/  IMAD.SHL.U32 R4, R45, 0x2, RZ ;  /* 0x000000022d047824 */ /* 0x002fca00078e00ff */
[----:B------:R-:W-:-:S04]  /*41c0*/  DEPBAR.LE SB0, 0x0 ;  /* 0x000080000000791a */ /* 0x000fc80000000000 */
[----:B------:R-:W-:Y:S01]  /*41d0*/  BAR.SYNC.DEFER_BLOCKING 0x0 ;  /* 0x0000000000007b1d */ /* 0x000fe20000010000 */
[----:B------:R-:W-:Y:S02]  /*41e0*/  ISETP.LT.OR P1, PT, R0, 0x1, P4 ;  /* 0x000000010000780c */ /* 0x000fe40002721670 */
[----:B------:R-:W-:-:S03]  /*41f0*/  SHF.L.U64.HI R5, R45, 0x1, R46 ;  /* 0x000000012d057819 */ /* 0x000fc6000001022e */
[----:B------:R1:W-:Y:S01]  /*4200*/  STL [R1+0xcc], R4 ;  /* 0x0000cc0401007387 */ /* 0x0003e20000100800 */
[----:B------:R-:W-:-:S03]  /*4210*/  SHF.L.U64.HI R9, R35, 0x1, R44 ;  /* 0x0000000123097819 */ /* 0x000fc6000001022c */
[----:B------:R-:W-:Y:S04]  /*4220*/  STL [R1+0x44], R5 ;  /* 0x0000440501007387 */ /* 0x000fe80000100800 */
[----:B------:R-:W1:Y:S04]  /*4230*/  LDSM.16.M88.4 R16, [R240] ;  /* 0x00000000f010783b */ /* 0x000e680000000200 */
[----:B------:R-:W1:Y:S04]  /*4240*/  LDSM.16.M88.4 R28, [R240+0x800] ;  /* 0x00080000f01c783b */ /* 0x000e680000000200 */
[----:B------:R-:W1:Y:S04]  /*4250*/  LDSM.16.M88.4 R40, [R240+0x1000] ;  /* 0x00100000f028783b */ /* 0x000e680000000200 */
[----:B------:R-:W1:Y:S04]  /*4260*/  LDSM.16.M88.4 R24, [R247] ;  /* 0x00000000f718783b */ /* 0x000e680000000200 */
[----:B------:R-:W2:Y:S04]  /*4270*/  LDSM.16.M88.4 R36, [R247+0x800] ;  /* 0x00080000f724783b */ /* 0x000ea80000000200 */
[----:B------:R-:W2:Y:S04]  /*4280*/  LDSM.16.M88.4 R48, [R247+0x1000] ;  /* 0x00100000f730783b */ /* 0x000ea80000000200 */
[----:B------:R-:W-:Y:S01]  /*4290*/  @!PT LDS RZ, [RZ] ;  /* 0x00000000fffff984 */ /* 0x000fe20000000800 */
[----:B------:R-:W-:Y:S01]  /*42a0*/  @!PT LDS RZ, [RZ] ;  /* 0x00000000fffff984 */ /* 0x000fe20000000800 */
[----:B------:R-:W-:Y:S01]  /*42b0*/  @!PT LDS RZ, [RZ] ;  /* 0x00000000fffff984 */ /* 0x000fe20000000800 */
[----:B------:R3:W-:Y:S02]  /*42c0*/  LDGSTS.E.BYPASS.LTC128B.128 [R32+0x4080], [R2.64], !P0 ;  /* 0x0408000002207fae */ /* 0x0007e4000c101d46 */
[----:B---3--:R-:W-:Y:S01]  /*42d0*/  IADD3 R2, P0, R7, R4, RZ ;  /* 0x0000000407027210 */ /* 0x008fe20007f1e0ff */
[----:B-1----:R-:W-:-:S04]  /*42e0*/  IMAD.SHL.U32 R4, R35, 0x2, RZ ;  /* 0x0000000223047824 */ /* 0x002fc800078e00ff */
[----:B------:R-:W-:Y:S01]  /*42f0*/  IMAD.X R3, R6, 0x1, R5, P0 ;  /* 0x0000000106037824 */ /* 0x000fe200000e0605 */
[----:B------:R1:W-:Y:S04]  /*4300*/  STL [R1+0xc4], R4 ;  /* 0x0000c40401007387 */ /* 0x0003e80000100800 */
[----:B------:R3:W-:Y:S01]  /*4310*/  LDGSTS.E.BYPASS.LTC128B.128 [R32+0x5880], [R2.64], !P1 ;  /* 0x0588000002207fae */ /* 0x0007e2000c901d46 */
[----:B------:R-:W-:Y:S02]  /*4320*/  ISETP.GE.AND P1, PT, R35, c[0x0][0x1d4], PT ;  /* 0x0000750023007a0c */ /* 0x000fe40003f26270 */
[----:B-1----:R-:W-:-:S05]  /*4330*/  IADD3 R4, P0, R7, R4, RZ ;  /* 0x0000000407047210 */ /* 0x002fca0007f1e0ff */
[----:B------:R-:W-:Y:S01]  /*4340*/  IMAD.X R5, R6, 0x1, R9, P0 ;  /* 0x0000000106057824 */ /* 0x000fe200000e0609 */
[----:B------:R-:W-:Y:S01]  /*4350*/  ISETP.LT.OR P0, PT, R0, 0x1, P1 ;  /* 0x000000010000780c */ /* 0x000fe20000f01670 */
[C---:B---3--:R-:W-:Y:S01]  /*4360*/  IMAD.SHL.U32 R2, R33.reuse, 0x2, RZ ;  /* 0x0000000221027824 */ /* 0x048fe200078e00ff */
[----:B------:R1:W-:Y:S04]  /*4370*/  STL [R1+0x48], R9 ;  /* 0x0000480901007387 */ /* 0x0003e80000100800 */
[----:B------:R3:W-:Y:S07]  /*4380*/  STL [R1+0xb4], R2 ;  /* 0x0000b40201007387 */ /* 0x0007ee0000100800 */
[----:B------:R2:W-:Y:S01]  /*4390*/  LDGSTS.E.BYPASS.LTC128B.128 [R32+0x7080], [R4.64], !P0 ;  /* 0x0708000004207fae */ /* 0x0005e2000c101d46 */
[----:B------:R-:W-:-:S02]  /*43a0*/  ISETP.GE.AND P2, PT, R33, c[0x0][0x1d4], PT ;  /* 0x0000750021007a0c */ /* 0x000fc40003f46270 */
[----:B-1----:R-:W-:Y:S02]  /*43b0*/  SHF.L.U64.HI R9, R33, 0x1, R34 ;  /* 0x0000000121097819 */ /* 0x002fe40000010222 */
[----:B---3--:R-:W-:-:S03]  /*43c0*/  IADD3 R2, P0, R7, R2, RZ ;  /* 0x0000000207027210 */ /* 0x008fc60007f1e0ff */
[----:B------:R1:W-:Y:S02]  /*43d0*/  STL [R1+0x4c], R9 ;  /* 0x00004c0901007387 */ /* 0x0003e40000100800 */
[----:B------:R-:W-:Y:S01]  /*43e0*/  IMAD.X R3, R6, 0x1, R9, P0 ;  /* 0x0000000106037824 */ /* 0x000fe200000e0609 */
[----:B------:R-:W-:Y:S02]  /*43f0*/  ISETP.LT.OR P0, PT, R0, 0x1, P2 ;  /* 0x000000010000780c */ /* 0x000fe40001701670 */
[----:B------:R-:W-:Y:S02]  /*4400*/  ISETP.GT.AND P5, PT, R107, 0x2f, PT ;  /* 0x0000002f6b00780c */ /* 0x000fe40003fa4270 */
[----:B------:R-:W-:-:S09]  /*4410*/  LOP3.LUT R106, R106, 0xfffffbff, RZ, 0xc0, !PT ;  /* 0xfffffbff6a6a7812 */ /* 0x000fd200078ec0ff */
[----:B------:R3:W-:Y:S04]  /*4420*/  LDGSTS.E.BYPASS.LTC128B.128 [R32+0x8880], [R2.64], !P0 ;  /* 0x0888000002207fae */ /* 0x0007e8000c101d46 */
[----:B-1----:R-:W1:Y:S01]  /*4430*/  S2R R9, SR_TID.X ;  /* 0x0000000000097919 */ /* 0x002e620000002100 */
[----:B------:R-:W-:-:S04]  /*4440*/  LOP3.LUT R106, R106, 0xffffffbf, RZ, 0xc0, !PT ;  /* 0xffffffbf6a6a7812 */ /* 0x000fc800078ec0ff */
[----:B------:R-:W-:Y:S02]  /*4450*/  @P5 LOP3.LUT R106, R106, 0x40, RZ, 0xfc, !PT ;  /* 0x000000406a6a5812 */ /* 0x000fe400078efcff */
[----:B-1----:R-:W-:Y:S02]  /*4460*/  ISETP.GT.AND P0, PT, R9, 0x7f, PT ;  /* 0x0000007f0900780c */ /* 0x002fe40003f04270 */
[C---:B---3--:R-:W-:Y:S02]  /*4470*/  IADD3 R3, R247.reuse, 0x1000, RZ ;  /* 0x00001000f7037810 */ /* 0x048fe40007ffe0ff */
[----:B------:R-:W-:-:S03]  /*4480*/  IADD3 R2, R247, 0x800, RZ ;  /* 0x00000800f7027810 */ /* 0x000fc60007ffe0ff */
[----:B------:R1:W-:Y:S06]  /*4490*/  STL [R1+0x18], R3 ;  /* 0x0000180301007387 */ /* 0x0003ec0000100800 */
[----:B------:R-:W-:Y:S01]  /*44a0*/  @P0 LOP3.LUT R106, R106, 0x400, RZ, 0xfc, !PT ;  /* 0x000004006a6a0812 */ /* 0x000fe200078efcff */
[----:B------:R1:W-:Y:S04]  /*44b0*/  STL [R1+0x14], R2 ;  /* 0x0000140201007387 */ /* 0x0003e80000100800 */
[----:B------:R1:W-:Y:S01]  /*44c0*/  STL [R1+0x28], R106 ;  /* 0x0000286a01007387 */ /* 0x0003e20000100800 */
[----:B------:R-:W-:Y:S01]  /*44d0*/  BSSY B0, `(.L_x_479) ;  /* 0x0000022000007945 */ /* 0x000fe20003800000 */
[----:B------:R-:W-:Y:S01]  /*44e0*/  IADD3 R13, R110, -0x1, RZ ;  /* 0xffffffff6e0d7810 */ /* 0x000fe20007ffe0ff */
[----:B------:R-:W-:Y:S05]  /*44f0*/  @P0 BRA `(.L_x_480) ;  /* 0x000001f000000947 */ /* 0x000fea0003800000 */
[----:B--2-4-:R-:W-:Y:S05]  /*4500*/  BRA.DIV ~URZ, `(.L_x_481) ;  /* 0x00014e327f007947 */ /* 0x014fea000b800000 */
[----:B------:R2:W3:Y:S04]  /*4510*/  SHFL.IDX PT, R4, R8, 0x1, 0x181f ;  /* 0x00381f0008047f89 */ /* 0x0004e800000e0000 */
[----:B-1----:R2:W1:Y:S02]  /*4520*/  SHFL.IDX PT, R2, R11, 0x1, 0x181f ;  /* 0x00381f000b027f89 */ /* 0x00246400000e0000 */
.L_x_637:
[----:B------:R-:W4:Y:S04]  /*4530*/  LDL R6, [R1+0xc8] ;  /* 0x0000c80001067983 */ /* 0x000f280000100800 */
[----:B------:R-:W5:Y:S04]  /*4540*/  LDL R15, [R1+0x40] ;  /* 0x00004000010f7983 */ /* 0x000f680000100800 */
[----:B--2---:R-:W2:Y:S04]  /*4550*/  LDL R5, [R1+0x2c] ;  /* 0x00002c0001057983 */ /* 0x004ea80000100800 */
[----:B---3--:R-:W3:Y:S04]  /*4560*/  LDL R14, [R1+0xcc] ;  /* 0x0000cc00010e7983 */ /* 0x008ee80000100800 */
[----:B------:R-:W2:Y:S04]  /*4570*/  LDL R11, [R1+0x44] ;  /* 0x00004400010b7983 */ /* 0x000ea80000100800 */
[----:B------:R-:W3:Y:S04]  /*4580*/  LDL R10, [R1+0xc4] ;  /* 0x0000c400010a7983 */ /* 0x000ee80000100800 */
[----:B------:R-:W3:Y:S04]  /*4590*/  LDL R9, [R1+0x48] ;  /* 0x0000480001097983 */ /* 0x000ee80000100800 */
[----:B------:R-:W3:Y:S04]  /*45a0*/  LDL R3, [R1+0xb4] ;  /* 0x0000b40001037983 */ /* 0x000ee80000100800 */
[----:B------:R-:W3:Y:S01]  /*45b0*/  LDL R8, [R1+0x4c] ;  /* 0x00004c0001087983 */ /* 0x000ee20000100800 */
[----:B------:R-:W-:-:S02]  /*45c0*/  ISETP.LT.OR P1, PT, R0, 0x21, P1 ;  /* 0x000000210000780c */ /* 0x000fc40000f21670 */
[----:B-1--4-:R-:W-:-:S05]  /*45d0*/  IADD3 R6, P0, R2, R6, RZ ;  /* 0x0000000602067210 */ /* 0x012fca0007f1e0ff */
[----:B-----5:R-:W-:Y:S01]  /*45e0*/  IMAD.X R7, R4, 0x1, R15, P0 ;  /* 0x0000000104077824 */ /* 0x020fe200000e060f */
[----:B------:R-:W-:-:S13]  /*45f0*/  ISETP.LT.OR P0, PT, R0, 0x21, P3 ;  /* 0x000000210000780c */ /* 0x000fda0001f01670 */
[----:B------:R-:W-:Y:S01]  /*4600*/  @!PT LDS RZ, [RZ] ;  /* 0x00000000fffff984 */ /* 0x000fe20000000800 */
[----:B------:R-:W-:Y:S01]  /*4610*/  @!PT LDS RZ, [RZ] ;  /* 0x00000000fffff984 */ /* 0x000fe20000000800 */
[----:B------:R-:W-:Y:S01]  /*4620*/  @!PT LDS RZ, [RZ] ;  /* 0x00000000fffff984 */ /* 0x000fe20000000800 */
[----:B--2---:R3:W-:Y:S02]  /*4630*/  LDGSTS.E.BYPASS.LTC128B.128 [R5+0x5080], [R6.64], !P0 ;  /* 0x0508000006057fae */ /* 0x0047e4000c101d46 */
[----:B---3--:R-:W-:-:S05]  /*4640*/  IADD3 R6, P0, R2, R14, RZ ;  /* 0x0000000e02067210 */ /* 0x008fca0007f1e0ff */
[----:B------:R-:W-:Y:S01]  /*4650*/  IMAD.X R7, R4, 0x1, R11, P0 ;  /* 0x0000000104077824 */ /* 0x000fe200000e060b */
[----:B------:R-:W-:-:S13]  /*4660*/  ISETP.LT.OR P0, PT, R0, 0x21, P4 ;  /* 0x000000210000780c */ /* 0x000fda0002701670 */
[----:B------:R1:W-:Y:S02]  /*4670*/  LDGSTS.E.BYPASS.LTC128B.128 [R5+0x6880], [R6.64], !P0 ;  /* 0x0688000006057fae */ /* 0x0003e4000c101d46 */
[----:B-1----:R-:W-:-:S05]  /*4680*/  IADD3 R6, P0, R2, R10, RZ ;  /* 0x0000000a02067210 */ /* 0x002fca0007f1e0ff */
[----:B------:R-:W-:Y:S01]  /*4690*/  IMAD.X R7, R4, 0x1, R9, P0 ;  /* 0x0000000104077824 */ /* 0x000fe200000e0609 */
[----:B------:R-:W-:-:S04]  /*46a0*/  IADD3 R2, P0, R2, R3, RZ ;  /* 0x0000000302027210 */ /* 0x000fc80007f1e0ff */
[----:B------:R1:W-:Y:S01]  /*46b0*/  LDGSTS.E.BYPASS.LTC128B.128 [R5+0x8080], [R6.64], !P1 ;  /* 0x0808000006057fae */ /* 0x0003e2000c901d46 */
[----:B------:R-:W-:Y:S01]  /*46c0*/  IMAD.X R3, R4, 0x1, R8, P0 ;  /* 0x0000000104037824 */ /* 0x000fe200000e0608 */
[----:B------:R-:W-:-:S13]  /*46d0*/  ISETP.LT.OR P0, PT, R0, 0x21, P2 ;  /* 0x000000210000780c */ /* 0x000fda0001701670 */
[----:B------:R1:W-:Y:S02]  /*46e0*/  LDGSTS.E.BYPASS.LTC128B.128 [R5+0x9880], [R2.64], !P0 ;  /* 0x0988000002057fae */ /* 0x0003e4000c101d46 */
.L_x_480:
[----:B--2-4-:R-:W-:Y:S05]  /*46f0*/  BSYNC B0 ;  /* 0x0000000000007941 */ /* 0x014fea0003800000 */
.L_x_479:
[----:B-1----:R-:W1:Y:S04]  /*4700*/  S2R R2, SR_TID.X ;  /* 0x0000000000027919 */ /* 0x002e680000002100 */
[----:B------:R-:W0:Y:S01]  /*4710*/  LDGDEPBAR ;  /* 0x00000000000079af */ /* 0x000e220000000000 */
[----:B-1----:R-:W-:-:S04]  /*4720*/  SHF.R.S32.HI R0, RZ, 0x1f, R2 ;  /* 0x0000001fff007819 */ /* 0x002fc80000011402 */
[----:B------:R-:W-:-:S04]  /*4730*/  LEA.HI R0, R0, R2, RZ, 0x3 ;  /* 0x0000000200007211 */ /* 0x000fc800078f18ff */
[----:B------:R-:W-:-:S05]  /*4740*/  LOP3.LUT R0, R0, 0xfffffff8, RZ, 0xc0, !PT ;  /* 0xfffffff800007812 */ /* 0x000fca00078ec0ff */
[----:B------:R-:W-:Y:S01]  /*4750*/  IMAD.IADD R0, R2, 0x1, -R0 ;  /* 0x0000000102007824 */ /* 0x000fe200078e0a00 */
[----:B------:R-:W-:Y:S01]  /*4760*/  WARPSYNC 0xffffffff ;  /* 0xffffffff00007948 */ /* 0x000fe20003800000 */
[----:B------:R-:W2:Y:S03]  /*4770*/  LDL R2, [R1+0x70] ;  /* 0x0000700001027983 */ /* 0x000ea60000100800 */
[----:B------:R-:W-:Y:S01]  /*4780*/  LOP3.LUT P0, RZ, R0, 0x4, RZ, 0xc0, !PT ;  /* 0x0000000400ff7812 */ /* 0x000fe2000780c0ff */
[----:B------:R-:W-:Y:S01]  /*4790*/  IMAD.MOV.U32 R0, RZ, RZ, 0x40 ;  /* 0x00000040ff007424 */ /* 0x000fe200078e00ff */
[----:B------:R-:W-:Y:S04]  /*47a0*/  HMMA.16816.F32 R4, R164, R16, RZ ;  /* 0x00000010a404723c */ /* 0x000fe800000018ff */
[----:B------:R-:W-:-:S05]  /*47b0*/  SEL R0, R0, 0xffffffc0, !P0 ;  /* 0xffffffc000007807 */ /* 0x000fca0004000000 */
[--C-:B------:R-:W-:Y:S01]  /*47c0*/  IMAD.IADD R242, R240, 0x1, R0.reuse ;  /* 0x00000001f0f27824 */ /* 0x100fe200078e0200 */
[----:B------:R-:W-:Y:S04]  /*47d0*/  HMMA.16816.F32 R8, R164, R18, RZ ;  /* 0x00000012a408723c */ /* 0x000fe800000018ff */
[----:B------:R-:W1:Y:S10]  /*47e0*/  LDSM.16.M88.4 R20, [R242] ;  /* 0x00000000f214783b */ /* 0x000e740000000200 */
[C---:B------:R-:W-:Y:S01]  /*47f0*/  HMMA.16816.F32 R4, R168.reuse, R24, R4 ;  /* 0x00000018a804723c */ /* 0x040fe20000001804 */
[C---:B------:R-:W-:Y:S01]  /*4800*/  IMAD.IADD R241, R247.reuse, 0x1, R0 ;  /* 0x00000001f7f17824 */ /* 0x040fe200078e0200 */
[----:B------:R-:W-:Y:S08]  /*4810*/  LDSM.16.M88.4 R52, [R242+0x5800] ;  /* 0x00580000f234783b */ /* 0x000ff00000000200 */
[----:B------:R-:W-:Y:S08]  /*4820*/  HMMA.16816.F32 R8, R168, R26, R8 ;  /* 0x0000001aa808723c */ /* 0x000ff00000001808 */
[----:B------:R-:W-:Y:S08]  /*4830*/  HMMA.16816.F32 R16, R164, R30, RZ ;  /* 0x0000001ea410723c */ /* 0x000ff000000018ff */
[----:B-1----:R-:W-:Y:S08]  /*4840*/  HMMA.16816.F32 R24, R184, R20, R4 ;  /* 0x00000014b818723c */ /* 0x002ff00000001804 */
[----:B------:R-:W-:Y:S08]  /*4850*/  HMMA.16816.F32 R4, R164, R28, RZ ;  /* 0x0000001ca404723c */ /* 0x000ff000000018ff */
[----:B------:R-:W-:Y:S01]  /*4860*/  HMMA.16816.F32 R32, R184, R22, R8 ;  /* 0x00000016b820723c */ /* 0x000fe20000001808 */
[----:B------:R-:W1:Y:S11]  /*4870*/  LDSM.16.M88.4 R20, [R242+0x800] ;  /* 0x00080000f214783b */ /* 0x000e760000000200 */
[----:B------:R-:W-:Y:S04]  /*4880*/  @!UPT UIADD3 URZ, URZ, URZ, URZ ;  /* 0x0000003f3f3ff290 */ /* 0x000fe8000fffe03f */
[C---:B------:R-:W-:Y:S08]  /*4890*/  HMMA.16816.F32 R8, R168.reuse, R36, R4 ;  /* 0x00000024a808723c */ /* 0x040ff00000001804 */
[----:B------:R-:W-:Y:S08]  /*48a0*/  HMMA.16816.F32 R4, R168, R38, R16 ;  /* 0x00000026a804723c */ /* 0x000ff00000001810 */
[----:B------:R-:W-:Y:S08]  /*48b0*/  HMMA.16816.F32 R16, R164, R40, RZ ;  /* 0x00000028a410723c */ /* 0x000ff000000018ff */
[C---:B-1----:R-:W-:Y:S08]  /*48c0*/  HMMA.16816.F32 R44, R184.reuse, R20, R8 ;  /* 0x00000014b82c723c */ /* 0x042ff00000001808 */
[----:B------:R-:W-:Y:S01]  /*48d0*/  HMMA.16816.F32 R36, R184, R22, R4 ;  /* 0x00000016b824723c */ /* 0x000fe20000001804 */
[----:B------:R-:W-:Y:S07]  /*48e0*/  LDSM.16.M88.4 R20, [R241] ;  /* 0x00000000f114783b */ /* 0x000fee0000000200 */
[----:B------:R-:W-:Y:S08]  /*48f0*/  HMMA.16816.F32 R4, R164, R42, RZ ;  /* 0x0000002aa404723c */ /* 0x000ff000000018ff */
[C---:B------:R-:W-:Y:S01]  /*4900*/  HMMA.16816.F32 R8, R168.reuse, R48, R16 ;  /* 0x00000030a808723c */ /* 0x040fe20000001810 */
[----:B------:R-:W1:Y:S11]  /*4910*/  LDSM.16.M88.4 R16, [R242+0x1000] ;  /* 0x00100000f210783b */ /* 0x000e760000000200 */
[----:B------:R-:W-:Y:S04]  /*4920*/  @!UPT UIADD3 URZ, URZ, URZ, URZ ;  /* 0x0000003f3f3ff290 */ /* 0x000fe8000fffe03f */
[----:B------:R-:W-:Y:S08]  /*4930*/  HMMA.16816.F32 R4, R168, R50, R4 ;  /* 0x00000032a804723c */ /* 0x000ff00000001804 */
[C---:B-1----:R-:W-:Y:S11]  /*4940*/  HMMA.16816.F32 R28, R184.reuse, R16, R8 ;  /* 0x00000010b81c723c */ /* 0x042ff60000001808 */
[----:B------:R-:W-:Y:S05]  /*4950*/  @!UPT UIADD3 URZ, URZ, URZ, URZ ;  /* 0x0000003f3f3ff290 */ /* 0x000fea000fffe03f */
[----:B------:R-:W-:Y:S01]  /*4960*/  HMMA.16816.F32 R8, R184, R18, R4 ;  /* 0x00000012b808723c */ /* 0x000fe20000001804 */
[----:B------:R-:W1:Y:S04]  /*4970*/  LDSM.16.M88.4 R4, [R241+0x800] ;  /* 0x00080000f104783b */ /* 0x000e680000000200 */
[----:B------:R-:W3:Y:S03]  /*4980*/  LDSM.16.M88.4 R16, [R241+0x1000] ;  /* 0x00100000f110783b */ /* 0x000ee60000000200 */
[C---:B------:R-:W-:Y:S08]  /*4990*/  HMMA.16816.F32 R24, R188.reuse, R20, R24 ;  /* 0x00000014bc18723c */ /* 0x040ff00000001818 */
[C---:B------:R-:W-:Y:S08]  /*49a0*/  HMMA.16816.F32 R20, R188.reuse, R22, R32 ;  /* 0x00000016bc14723c */ /* 0x040ff00000001820 */
[C---:B-1----:R-:W-:Y:S08]  /*49b0*/  HMMA.16816.F32 R44, R188.reuse, R4, R44 ;  /* 0x00000004bc2c723c */ /* 0x042ff0000000182c */
[C---:B------:R-:W-:Y:S01]  /*49c0*/  HMMA.16816.F32 R36, R188.reuse, R6, R36 ;  /* 0x00000006bc24723c */ /* 0x040fe20000001824 */
[----:B------:R-:W1:Y:S07]  /*49d0*/  LDSM.16.M88.4 R4, [R240+0x1800] ;  /* 0x00180000f004783b */ /* 0x000e6e0000000200 */
[C---:B---3--:R-:W-:Y:S08]  /*49e0*/  HMMA.16816.F32 R40, R188.reuse, R16, R28 ;  /* 0x00000010bc28723c */ /* 0x048ff0000000181c */
[----:B------:R-:W-:Y:S01]  /*49f0*/  HMMA.16816.F32 R28, R188, R18, R8 ;  /* 0x00000012bc1c723c */ /* 0x000fe20000001808 */
[----:B------:R-:W3:Y:S04]  /*4a00*/  LDSM.16.M88.4 R8, [R240+0x2000] ;  /* 0x00200000f008783b */ /* 0x000ee80000000200 */
[----:B------:R-:W4:Y:S03]  /*4a10*/  LDSM.16.M88.4 R16, [R240+0x2800] ;  /* 0x00280000f010783b */ /* 0x000f260000000200 */
[C---:B-1----:R-:W-:Y:S08]  /*4a20*/  HMMA.16816.F32 R32, R192.reuse, R4, R24 ;  /* 0x00000004c020723c */ /* 0x042ff00000001818 */
[C---:B------:R-:W-:Y:S01]  /*4a30*/  HMMA.16816.F32 R4, R192.reuse, R6, R20 ;  /* 0x00000006c004723c */ /* 0x040fe20000001814 */
[----:B------:R-:W1:Y:S07]  /*4a40*/  LDSM.16.M88.4 R20, [R247+0x2000] ;  /* 0x00200000f714783b */ /* 0x000e6e0000000200 */
[C---:B---3--:R-:W-:Y:S08]  /*4a50*/  HMMA.16816.F32 R44, R192.reuse, R8, R44 ;  /* 0x00000008c02c723c */ /* 0x048ff0000000182c */
[C---:B------:R-:W-:Y:S01]  /*4a60*/  HMMA.16816.F32 R24, R192.reuse, R10, R36 ;  /* 0x0000000ac018723c */ /* 0x040fe20000001824 */
[----:B------:R-:W3:Y:S07]  /*4a70*/  LDSM.16.M88.4 R8, [R247+0x1800] ;  /* 0x00180000f708783b */ /* 0x000eee0000000200 */
[C---:B----4-:R-:W-:Y:S08]  /*4a80*/  HMMA.16816.F32 R36, R192.reuse, R16, R40 ;  /* 0x00000010c024723c */ /* 0x050ff00000001828 */
[----:B------:R-:W-:Y:S01]  /*4a90*/  HMMA.16816.F32 R28, R192, R18, R28 ;  /* 0x00000012c01c723c */ /* 0x000fe2000000181c */
[----:B------:R-:W4:Y:S07]  /*4aa0*/  LDSM.16.M88.4 R16, [R247+0x2800] ;  /* 0x00280000f710783b */ /* 0x000f2e0000000200 */
        /* <DEDUP_REMOVED lines=46> */
[C---:B------:R-:W-:Y:S08]  /*4d90*/  HMMA.16816.F32 R24, R216.reuse, R22, R24 ;  /* 0x00000016d818723c */ /* 0x040ff00000001818 */
[C---:B---3--:R-:W-:Y:S08]  /*4da0*/  HMMA.16816.F32 R32, R216.reuse, R8, R32 ;  /* 0x00000008d820723c */ /* 0x048ff00000001820 */
[C---:B------:R-:W-:Y:S01]  /*4db0*/  HMMA.16816.F32 R4, R216.reuse, R10, R4 ;  /* 0x0000000ad804723c */ /* 0x040fe20000001804 */
[----:B------:R-:W1:Y:S07]  /*4dc0*/  LDSM.16.M88.4 R8, [R241+0x3000] ;  /* 0x00300000f108783b */ /* 0x000e6e0000000200 */
[C---:B----4-:R-:W-:Y:S08]  /*4dd0*/  HMMA.16816.F32 R20, R216.reuse, R16, R36 ;  /* 0x00000010d814723c */ /* 0x050ff00000001824 */
[----:B------:R-:W-:Y:S01]  /*4de0*/  HMMA.16816.F32 R28, R216, R18, R28 ;  /* 0x00000012d81c723c */ /* 0x000fe2000000181c */
[----:B------:R-:W3:Y:S07]  /*4df0*/  LDSM.16.M88.4 R16, [R241+0x3800] ;  /* 0x00380000f110783b */ /* 0x000eee0000000200 */
[C---:B-1----:R-:W-:Y:S08]  /*4e00*/  HMMA.16816.F32 R32, R220.reuse, R8, R32 ;  /* 0x00000008dc20723c */ /* 0x042ff00000001820 */
[C---:B------:R-:W-:Y:S01]  /*4e10*/  HMMA.16816.F32 R8, R220.reuse, R10, R4 ;  /* 0x0000000adc08723c */ /* 0x040fe20000001804 */
[----:B------:R-:W1:Y:S07]  /*4e20*/  LDSM.16.M88.4 R4, [R241+0x4000] ;  /* 0x00400000f104783b */ /* 0x000e6e0000000200 */
[C---:B---3--:R-:W-:Y:S08]  /*4e30*/  HMMA.16816.F32 R40, R220.reuse, R16, R40 ;  /* 0x00000010dc28723c */ /* 0x048ff00000001828 */
[C---:B------:R-:W-:Y:S01]  /*4e40*/  HMMA.16816.F32 R24, R220.reuse, R18, R24 ;  /* 0x00000012dc18723c */ /* 0x040fe20000001818 */
[----:B------:R-:W3:Y:S07]  /*4e50*/  LDSM.16.M88.4 R16, [R240+0x4800] ;  /* 0x00480000f010783b */ /* 0x000eee0000000200 */
[----:B-1----:R-:W-:Y:S08]  /*4e60*/  HMMA.16816.F32 R36, R220, R4, R20 ;  /* 0x00000004dc24723c */ /* 0x002ff00000001814 */
[----:B---3--:R-:W-:Y:S01]  /*4e70*/  HMMA.16816.F32 R20, R224, R18, R8 ;  /* 0x00000012e014723c */ /* 0x008fe20000001808 */
[----:B------:R-:W1:Y:S07]  /*4e80*/  LDSM.16.M88.4 R8, [R240+0x5800] ;  /* 0x00580000f008783b */ /* 0x000e6e0000000200 */
[----:B------:R-:W-:Y:S01]  /*4e90*/  HMMA.16816.F32 R28, R220, R6, R28 ;  /* 0x00000006dc1c723c */ /* 0x000fe2000000181c */
[----:B------:R-:W3:Y:S07]  /*4ea0*/  LDSM.16.M88.4 R4, [R240+0x5000] ;  /* 0x00500000f004783b */ /* 0x000eee0000000200 */
[C---:B------:R-:W-:Y:S01]  /*4eb0*/  HMMA.16816.F32 R32, R224.reuse, R16, R32 ;  /* 0x00000010e020723c */ /* 0x040fe20000001820 */
[----:B------:R-:W4:Y:S07]  /*4ec0*/  LDSM.16.M88.4 R16, [R247+0x4800] ;  /* 0x00480000f710783b */ /* 0x000f2e0000000200 */
[C---:B-1----:R-:W-:Y:S08]  /*4ed0*/  HMMA.16816.F32 R48, R224.reuse, R8, R36 ;  /* 0x00000008e030723c */ /* 0x042ff00000001824 */
[C---:B------:R-:W-:Y:S01]  /*4ee0*/  HMMA.16816.F32 R44, R224.reuse, R10, R28 ;  /* 0x0000000ae02c723c */ /* 0x040fe2000000181c */
[----:B------:R-:W1:Y:S04]  /*4ef0*/  LDSM.16.M88.4 R8, [R247+0x5000] ;  /* 0x00500000f708783b */ /* 0x000e680000000200 */
[----:B------:R-:W5:Y:S03]  /*4f00*/  LDSM.16.M88.4 R28, [R247+0x5800] ;  /* 0x00580000f71c783b */ /* 0x000f660000000200 */
[C---:B---3--:R-:W-:Y:S08]  /*4f10*/  HMMA.16816.F32 R40, R224.reuse, R4, R40 ;  /* 0x00000004e028723c */ /* 0x048ff00000001828 */
[----:B------:R-:W-:Y:S08]  /*4f20*/  HMMA.16816.F32 R4, R224, R6, R24 ;  /* 0x00000006e004723c */ /* 0x000ff00000001818 */
[C---:B----4-:R-:W-:Y:S08]  /*4f30*/  HMMA.16816.F32 R36, R228.reuse, R16, R32 ;  /* 0x00000010e424723c */ /* 0x050ff00000001820 */
[C---:B------:R-:W-:Y:S01]  /*4f40*/  HMMA.16816.F32 R32, R228.reuse, R18, R20 ;  /* 0x00000012e420723c */ /* 0x040fe20000001814 */
[----:B------:R-:W3:Y:S04]  /*4f50*/  LDSM.16.M88.4 R20, [R242+0x4800] ;  /* 0x00480000f214783b */ /* 0x000ee80000000200 */
[----:B------:R-:W4:Y:S03]  /*4f60*/  LDSM.16.M88.4 R16, [R242+0x5000] ;  /* 0x00500000f210783b */ /* 0x000f260000000200 */
[C---:B-1----:R-:W-:Y:S08]  /*4f70*/  HMMA.16816.F32 R24, R228.reuse, R8, R40 ;  /* 0x00000008e418723c */ /* 0x042ff00000001828 */
[C---:B------:R-:W-:Y:S08]  /*4f80*/  HMMA.16816.F32 R8, R228.reuse, R10, R4 ;  /* 0x0000000ae408723c */ /* 0x040ff00000001804 */
[C---:B-----5:R-:W-:Y:S08]  /*4f90*/  HMMA.16816.F32 R4, R228.reuse, R28, R48 ;  /* 0x0000001ce404723c */ /* 0x060ff00000001830 */
[----:B------:R-:W-:Y:S08]  /*4fa0*/  HMMA.16816.F32 R44, R228, R30, R44 ;  /* 0x0000001ee42c723c */ /* 0x000ff0000000182c */
[C---:B---3--:R-:W-:Y:S08]  /*4fb0*/  HMMA.16816.F32 R40, R232.reuse, R20, R36 ;  /* 0x00000014e828723c */ /* 0x048ff00000001824 */
[C---:B------:R-:W-:Y:S01]  /*4fc0*/  HMMA.16816.F32 R36, R232.reuse, R22, R32 ;  /* 0x00000016e824723c */ /* 0x040fe20000001820 */
[----:B------:R-:W1:Y:S07]  /*4fd0*/  LDSM.16.M88.4 R20, [R241+0x5000] ;  /* 0x00500000f114783b */ /* 0x000e6e0000000200 */
[C---:B----4-:R-:W-:Y:S01]  /*4fe0*/  HMMA.16816.F32 R32, R232.reuse, R16, R24 ;  /* 0x00000010e820723c */ /* 0x050fe20000001818 */
[----:B------:R-:W3:Y:S07]  /*4ff0*/  LDSM.16.M88.4 R24, [R241+0x4800] ;  /* 0x00480000f118783b */ /* 0x000eee0000000200 */
[----:B------:R-:W-:Y:S01]  /*5000*/  HMMA.16816.F32 R28, R232, R18, R8 ;  /* 0x00000012e81c723c */ /* 0x000fe20000001808 */
[----:B------:R-:W4:Y:S01]  /*5010*/  LDSM.16.M88.4 R16, [R241+0x5800] ;  /* 0x00580000f110783b */ /* 0x000f220000000200 */
[----:B------:R-:W-:Y:S01]  /*5020*/  IADD3 R0, R247, 0x4800, RZ ;  /* 0x00004800f7007810 */ /* 0x000fe20007ffe0ff */
[----:B------:R-:W-:-:S04]  /*5030*/  DEPBAR.LE SB0, 0x0 ;  /* 0x000080000000791a */ /* 0x000fc80000000000 */
[----:B--2---:R-:W-:Y:S01]  /*5040*/  ISETP.GT.AND P0, PT, R13, R2, PT ;  /* 0x000000020d00720c */ /* 0x004fe20003f04270 */
[----:B------:R-:W-:Y:S01]  /*5050*/  HMMA.16816.F32 R8, R232, R52, R4 ;  /* 0x00000034e808723c */ /* 0x000fe20000001804 */
[C---:B------:R-:W-:Y:S01]  /*5060*/  IADD3 R3, R247.reuse, 0x5800, RZ ;  /* 0x00005800f7037810 */ /* 0x040fe20007ffe0ff */
[----:B------:R2:W-:Y:S01]  /*5070*/  STL [R1+0xc], R0 ;  /* 0x00000c0001007387 */ /* 0x0005e20000100800 */
[----:B------:R-:W-:-:S05]  /*5080*/  IADD3 R2, R247, 0x5000, RZ ;  /* 0x00005000f7027810 */ /* 0x000fca0007ffe0ff */
[----:B------:R-:W-:Y:S01]  /*5090*/  HMMA.16816.F32 R4, R232, R54, R44 ;  /* 0x00000036e804723c */ /* 0x000fe2000000182c */
[----:B------:R3:W-:Y:S04]  /*50a0*/  STL [R1+0x8], R3 ;  /* 0x0000080301007387 */ /* 0x0007e80000100800 */
[----:B------:R3:W-:Y:S01]  /*50b0*/  STL [R1+0x4], R2 ;  /* 0x0000040201007387 */ /* 0x0007e20000100800 */
[----:B--2---:R-:W-:-:S05]  /*50c0*/  IADD3 R0, R247, 0x3000, RZ ;  /* 0x00003000f7007810 */ /* 0x004fca0007ffe0ff */
[----:B------:R2:W-:Y:S01]  /*50d0*/  STL [R1], R0 ;  /* 0x0000000001007387 */ /* 0x0005e20000100800 */
[----:B-1----:R-:W-:Y:S01]  /*50e0*/  HMMA.16816.F32 R32, R236, R20, R32 ;  /* 0x00000014ec20723c */ /* 0x002fe20000001820 */
[----:B------:R-:W-:Y:S01]  /*50f0*/  BSSY B1, `(.L_x_482) ;  /* 0x0000085000017945 */ /* 0x000fe20003800000 */
[C---:B------:R-:W-:Y:S02]  /*5100*/  IADD3 R252, R247.reuse, 0x4000, RZ ;  /* 0x00004000f7fc7810 */ /* 0x040fe40007ffe0ff */
[----:B------:R-:W-:-:S04]  /*5110*/  IADD3 R251, R247, 0x3800, RZ ;  /* 0x00003800f7fb7810 */ /* 0x000fc80007ffe0ff */
[----:B---3--:R-:W-:Y:S01]  /*5120*/  HMMA.16816.F32 R40, R236, R24, R40 ;  /* 0x00000018ec28723c */ /* 0x008fe20000001828 */
[C---:B------:R-:W-:Y:S02]  /*5130*/  IADD3 R250, R247.reuse, 0x1800, RZ ;  /* 0x00001800f7fa7810 */ /* 0x040fe40007ffe0ff */
[----:B------:R-:W-:-:S05]  /*5140*/  IADD3 R249, R247, 0x2800, RZ ;  /* 0x00002800f7f97810 */ /* 0x000fca0007ffe0ff */
[----:B------:R-:W-:Y:S01]  /*5150*/  HMMA.16816.F32 R36, R236, R26, R36 ;  /* 0x0000001aec24723c */ /* 0x000fe20000001824 */
[----:B------:R-:W-:-:S07]  /*5160*/  IADD3 R248, R247, 0x2000, RZ ;  /* 0x00002000f7f87810 */ /* 0x000fce0007ffe0ff */
[C---:B------:R-:W-:Y:S08]  /*5170*/  HMMA.16816.F32 R20, R236.reuse, R22, R28 ;  /* 0x00000016ec14723c */ /* 0x040ff0000000181c */
[C---:B----4-:R-:W-:Y:S08]  /*5180*/  HMMA.16816.F32 R24, R236.reuse, R16, R8 ;  /* 0x00000010ec18723c */ /* 0x050ff00000001808 */
[----:B------:R-:W-:Y:S01]  /*5190*/  HMMA.16816.F32 R28, R236, R18, R4 ;  /* 0x00000012ec1c723c */ /* 0x000fe20000001804 */
[----:B------:R-:W-:Y:S06]  /*51a0*/  BAR.SYNC.DEFER_BLOCKING 0x0 ;  /* 0x0000000000007b1d */ /* 0x000fec0000010000 */
[----:B------:R-:W-:Y:S01]  /*51b0*/  @!UPT UIADD3 URZ, URZ, URZ, URZ ;  /* 0x0000003f3f3ff290 */ /* 0x000fe2000fffe03f */
[----:B------:R-:W-:Y:S11]  /*51c0*/  @!P0 BRA `(.L_x_483) ;  /* 0x0000077000008947 */ /* 0x000ff60003800000 */
[----:B--2---:R-:W2:Y:S04]  /*51d0*/  LDL R2, [R1+0x84] ;  /* 0x0000840001027983 */ /* 0x004ea80000100800 */
[----:B------:R-:W2:Y:S04]  /*51e0*/  LDL R3, [R1+0x174] ;  /* 0x0001740001037983 */ /* 0x000ea80000100800 */
[----:B------:R-:W3:Y:S01]  /*51f0*/  LDL.64 R58, [R1+0x90] ;  /* 0x00009000013a7983 */ /* 0x000ee20000100a00 */
[----:B------:R-:W-:-:S03]  /*5200*/  IMAD.MOV.U32 R15, RZ, RZ, c[0x0][0x2b8] ;  /* 0x0000ae00ff0f7624 */ /* 0x000fc600078e00ff */
[----:B------:R-:W4:Y:S02]  /*5210*/  LDL R14, [R1+0xa8] ;  /* 0x0000a800010e7983 */ /* 0x000f240000100800 */
[----:B------:R-:W-:Y:S01]  /*5220*/  ISETP.NE.AND P2, PT, R15, 0x1, PT ;  /* 0x000000010f00780c */ /* 0x000fe20003f45270 */
[----:B------:R-:W-:Y:S01]  /*5230*/  IMAD.MOV.U32 R10, RZ, RZ, RZ ;  /* 0x000000ffff0a7224 */ /* 0x000fe200078e00ff */
[----:B------:R-:W5:Y:S04]  /*5240*/  LDL.64 R8, [R1+0x88] ;  /* 0x0000880001087983 */ /* 0x000f680000100a00 */
[----:B------:R-:W3:Y:S01]  /*5250*/  LDL R7, [R1+0xa0] ;  /* 0x0000a00001077983 */ /* 0x000ee20000100800 */
[C---:B--2---:R-:W-:Y:S02]  /*5260*/  IADD3 R2, R3.reuse, R57, R2 ;  /* 0x0000003903027210 */ /* 0x044fe40007ffe002 */
[----:B------:R-:W-:-:S02]  /*5270*/  ISETP.GT.AND P1, PT, R3, 0x2f, PT ;  /* 0x0000002f0300780c */ /* 0x000fc40003f24270 */
        /* <DEDUP_REMOVED lines=9> */
[----:B------:R-:W-:-:S03]  /*5310*/  IMAD.MOV R0, RZ, RZ, -R0 ;  /* 0x000000ffff007224 */ /* 0x000fc600078e0a00 */
[----:B------:R-:W1:Y:S01]  /*5320*/  S2R R11, SR_TID.X ;  /* 0x00000000000b7919 */ /* 0x000e620000002100 */
[----:B------:R-:W-:-:S05]  /*5330*/  IMAD R2, R0, c[0x0][0x2b8], R2 ;  /* 0x0000ae0000027a24 */ /* 0x000fca00078e0202 */
[----:B------:R-:W-:Y:S01]  /*5340*/  SHF.R.S32.HI R0, RZ, 0x1f, R2 ;  /* 0x0000001fff007819 */ /* 0x000fe20000011402 */
[----:B------:R3:W-:Y:S04]  /*5350*/  STL [R1+0x34], R2 ;  /* 0x0000340201007387 */ /* 0x0007e80000100800 */
[----:B------:R-:W-:-:S04]  /*5360*/  IMAD R0, R0, c[0x0][0x1e0], RZ ;  /* 0x0000780000007a24 */ /* 0x000fc800078e02ff */
[----:B------:R-:W-:Y:S01]  /*5370*/  IMAD R0, R2, c[0x0][0x1e4], R0 ;  /* 0x0000790002007a24 */ /* 0x000fe200078e0200 */
[----:B-1----:R-:W-:-:S04]  /*5380*/  SHF.R.S32.HI R6, RZ, 0x1f, R11 ;  /* 0x0000001fff067819 */ /* 0x002fc8000001140b */
[----:B------:R-:W-:Y:S01]  /*5390*/  LEA.HI R6, R6, R11, RZ, 0x3 ;  /* 0x0000000b06067211 */ /* 0x000fe200078f18ff */
[----:B---3--:R-:W-:-:S03]  /*53a0*/  IMAD.WIDE.U32 R2, R2, c[0x0][0x1e0], RZ ;  /* 0x0000780002027a25 */ /* 0x008fc600078e00ff */
[----:B------:R-:W-:Y:S01]  /*53b0*/  SHF.R.S32.HI R6, RZ, 0x3, R6 ;  /* 0x00000003ff067819 */ /* 0x000fe20000011406 */
[----:B------:R-:W-:Y:S01]  /*53c0*/  IMAD.IADD R3, R3, 0x1, R0 ;  /* 0x0000000103037824 */ /* 0x000fe200078e0200 */
[----:B--2---:R1:W-:Y:S01]  /*53d0*/  STL [R1+0x30], R10 ;  /* 0x0000300a01007387 */ /* 0x0043e20000100800 */
[----:B------:R-:W-:Y:S02]  /*53e0*/  SHF.R.S32.HI R0, RZ, 0x1f, R10 ;  /* 0x0000001fff007819 */ /* 0x000fe4000001140a */
[----:B------:R-:W-:-:S04]  /*53f0*/  IMAD.WIDE.U32 R2, R10, c[0x0][0x1f0], R2 ;  /* 0x00007c000a027a25 */ /* 0x000fc800078e0002 */
[----:B------:R-:W-:-:S04]  /*5400*/  IMAD R0, R0, c[0x0][0x1f0], RZ ;  /* 0x00007c0000007a24 */ /* 0x000fc800078e02ff */
[----:B------:R-:W-:Y:S01]  /*5410*/  IMAD R4, R10, c[0x0][0x1f4], R0 ;  /* 0x00007d000a047a24 */ /* 0x000fe200078e0200 */
[----:B-----5:R-:W-:-:S04]  /*5420*/  IADD3 R0, P0, R8, R2, RZ ;  /* 0x0000000208007210 */ /* 0x020fc80007f1e0ff */
[----:B------:R-:W-:Y:S02]  /*5430*/  IADD3.X R2, R7, R3, R4, P0, !PT ;  /* 0x0000000307027210 */ /* 0x000fe400007fe404 */
[----:B------:R-:W-:Y:S02]  /*5440*/  IADD3 R7, -R6, 0x30, RZ ;  /* 0x0000003006077810 */ /* 0x000fe40007ffe1ff */
[C---:B------:R-:W-:Y:S02]  /*5450*/  LEA R6, P0, R0.reuse, c[0x0][0x1c8], 0x1 ;  /* 0x0000720000067a11 */ /* 0x040fe400078008ff */
[----:B------:R-:W-:Y:S02]  /*5460*/  ISETP.GE.AND P1, PT, R7, 0x1, PT ;  /* 0x000000010700780c */ /* 0x000fe40003f26270 */
[----:B------:R-:W-:Y:S01]  /*5470*/  LEA.HI.X R5, R0, c[0x0][0x1cc], R2, 0x1, P0 ;  /* 0x0000730000057a11 */ /* 0x000fe200000f0c02 */
[----:B------:R-:W-:Y:S08]  /*5480*/  BRA.DIV ~URZ, `(.L_x_484) ;  /* 0x00013fc27f007947 */ /* 0x000ff0000b800000 */
[----:B------:R2:W3:Y:S02]  /*5490*/  SHFL.IDX PT, R4, R5, RZ, 0x181f ;  /* 0x00181fff05047589 */ /* 0x0004e400000e0000 */
.L_x_638:
[----:B------:R-:W-:Y:S05]  /*54a0*/  BRA.DIV ~URZ, `(.L_x_485) ;  /* 0x000140327f007947 */ /* 0x000fea000b800000 */
[----:B------:R4:W1:Y:S02]  /*54b0*/  SHFL.IDX PT, R0, R6, RZ, 0x181f ;  /* 0x00181fff06007589 */ /* 0x00086400000e0000 */
.L_x_639:
[----:B------:R-:W-:Y:S01]  /*54c0*/  BSSY B0, `(.L_x_486) ;  /* 0x0000022000007945 */ /* 0x000fe20003800000 */
[----:B------:R-:W-:Y:S05]  /*54d0*/  @!P1 BRA `(.L_x_487) ;  /* 0x0000020000009947 */ /* 0x000fea0003800000 */
[----:B------:R-:W5:Y:S04]  /*54e0*/  LDL R3, [R1+0x3c] ;  /* 0x00003c0001037983 */ /* 0x000f680000100800 */
[----:B--2---:R-:W2:Y:S04]  /*54f0*/  LDL R2, [R1+0xc8] ;  /* 0x0000c80001027983 */ /* 0x004ea80000100800 */
[----:B----4-:R-:W4:Y:S04]  /*5500*/  LDL R19, [R1+0x40] ;  /* 0x0000400001137983 */ /* 0x010f280000100800 */
[----:B---3--:R-:W3:Y:S04]  /*5510*/  LDL R8, [R1+0x2c] ;  /* 0x00002c0001087983 */ /* 0x008ee80000100800 */
[----:B------:R-:W3:Y:S04]  /*5520*/  LDL R18, [R1+0x68] ;  /* 0x0000680001127983 */ /* 0x000ee80000100800 */
[----:B------:R-:W3:Y:S04]  /*5530*/  LDL R17, [R1+0xcc] ;  /* 0x0000cc0001117983 */ /* 0x000ee80000100800 */
[----:B------:R-:W3:Y:S04]  /*5540*/  LDL R16, [R1+0x44] ;  /* 0x0000440001107983 */ /* 0x000ee80000100800 */
[----:B------:R-:W3:Y:S04]  /*5550*/  LDL R15, [R1+0x64] ;  /* 0x00006400010f7983 */ /* 0x000ee80000100800 */
[----:B------:R-:W3:Y:S04]  /*5560*/  LDL R14, [R1+0xc4] ;  /* 0x0000c400010e7983 */ /* 0x000ee80000100800 */
[----:B------:R-:W3:Y:S04]  /*5570*/  LDL R13, [R1+0x48] ;  /* 0x00004800010d7983 */ /* 0x000ee80000100800 */
[----:B------:R-:W3:Y:S04]  /*5580*/  LDL R11, [R1+0x6c] ;  /* 0x00006c00010b7983 */ /* 0x000ee80000100800 */
[----:B-1----:R-:W3:Y:S04]  /*5590*/  LDL R10, [R1+0xb4] ;  /* 0x0000b400010a7983 */ /* 0x002ee80000100800 */
[----:B------:R-:W3:Y:S01]  /*55a0*/  LDL R9, [R1+0x4c] ;  /* 0x00004c0001097983 */ /* 0x000ee20000100800 */
[----:B-----5:R-:W-:-:S02]  /*55b0*/  ISETP.GE.AND P0, PT, R3, c[0x0][0x1d4], PT ;  /* 0x0000750003007a0c */ /* 0x020fc40003f06270 */
[----:B--2---:R-:W-:-:S05]  /*55c0*/  IADD3 R2, P1, R0, R2, RZ ;  /* 0x0000000200027210 */ /* 0x004fca0007f3e0ff */
[----:B----4-:R-:W-:-:S06]  /*55d0*/  IMAD.X R3, R4, 0x1, R19, P1 ;  /* 0x0000000104037824 */ /* 0x010fcc00008e0613 */
[----:B------:R-:W-:Y:S01]  /*55e0*/  @!PT LDS RZ, [RZ] ;  /* 0x00000000fffff984 */ /* 0x000fe20000000800 */
[----:B------:R-:W-:Y:S01]  /*55f0*/  @!PT LDS RZ, [RZ] ;  /* 0x00000000fffff984 */ /* 0x000fe20000000800 */
[----:B------:R-:W-:Y:S01]  /*5600*/  @!PT LDS RZ, [RZ] ;  /* 0x00000000fffff984 */ /* 0x000fe20000000800 */
[----:B---3--:R1:W-:Y:S01]  /*5610*/  LDGSTS.E.BYPASS.LTC128B.128 [R8+0x14080], [R2.64], !P0 ;  /* 0x1408000002087fae */ /* 0x0083e2000c101d46 */
[----:B------:R-:W-:Y:S02]  /*5620*/  ISETP.GE.AND P0, PT, R18, c[0x0][0x1d4], PT ;  /* 0x0000750012007a0c */ /* 0x000fe40003f06270 */
[----:B-1----:R-:W-:-:S05]  /*5630*/  IADD3 R2, P1, R0, R17, RZ ;  /* 0x0000001100027210 */ /* 0x002fca0007f3e0ff */
[----:B------:R-:W-:-:S06]  /*5640*/  IMAD.X R3, R4, 0x1, R16, P1 ;  /* 0x0000000104037824 */ /* 0x000fcc00008e0610 */
[----:B------:R1:W-:Y:S01]  /*5650*/  LDGSTS.E.BYPASS.LTC128B.128 [R8+0x15880], [R2.64], !P0 ;  /* 0x1588000002087fae */ /* 0x0003e2000c101d46 */
[----:B------:R-:W-:Y:S02]  /*5660*/  ISETP.GE.AND P0, PT, R15, c[0x0][0x1d4], PT ;  /* 0x000075000f007a0c */ /* 0x000fe40003f06270 */
[----:B-1----:R-:W-:-:S05]  /*5670*/  IADD3 R2, P1, R0, R14, RZ ;  /* 0x0000000e00027210 */ /* 0x002fca0007f3e0ff */
[----:B------:R-:W-:-:S06]  /*5680*/  IMAD.X R3, R4, 0x1, R13, P1 ;  /* 0x0000000104037824 */ /* 0x000fcc00008e060d */
[----:B------:R1:W-:Y:S01]  /*5690*/  LDGSTS.E.BYPASS.LTC128B.128 [R8+0x17080], [R2.64], !P0 ;  /* 0x1708000002087fae */ /* 0x0003e2000c101d46 */
[----:B------:R-:W-:Y:S02]  /*56a0*/  ISETP.GE.AND P0, PT, R11, c[0x0][0x1d4], PT ;  /* 0x000075000b007a0c */ /* 0x000fe40003f06270 */
[----:B-1----:R-:W-:-:S05]  /*56b0*/  IADD3 R2, P1, R0, R10, RZ ;  /* 0x0000000a00027210 */ /* 0x002fca0007f3e0ff */
[----:B------:R-:W-:-:S06]  /*56c0*/  IMAD.X R3, R4, 0x1, R9, P1 ;  /* 0x0000000104037824 */ /* 0x000fcc00008e0609 */
[----:B------:R1:W-:Y:S02]  /*56d0*/  LDGSTS.E.BYPASS.LTC128B.128 [R8+0x18880], [R2.64], !P0 ;  /* 0x1888000002087fae */ /* 0x0003e4000c101d46 */
.L_x_487:
[----:B------:R-:W-:Y:S05]  /*56e0*/  BSYNC B0 ;  /* 0x0000000000007941 */ /* 0x000fea0003800000 */
.L_x_486:
[----:B------:R-:W-:Y:S01]  /*56f0*/  ISETP.GE.AND P0, PT, R7, 0x21, PT ;  /* 0x000000210700780c */ /* 0x000fe20003f06270 */
[----:B------:R-:W-:Y:S06]  /*5700*/  BRA.DIV ~URZ, `(.L_x_488) ;  /* 0x00013e627f007947 */ /* 0x000fec000b800000 */
[----:B---3--:R3:W2:Y:S04]  /*5710*/  SHFL.IDX PT, R4, R5, 0x1, 0x181f ;  /* 0x00381f0005047f89 */ /* 0x0086a800000e0000 */
[----:B-1----:R3:W1:Y:S02]  /*5720*/  SHFL.IDX PT, R0, R6, 0x1, 0x181f ;  /* 0x00381f0006007f89 */ /* 0x00266400000e0000 */
.L_x_640:
[----:B------:R-:W-:Y:S05]  /*5730*/  @!P0 BRA `(.L_x_483) ;  /* 0x0000020000008947 */ /* 0x000fea0003800000 */
[----:B------:R-:W5:Y:S04]  /*5740*/  LDL R3, [R1+0x3c] ;  /* 0x00003c0001037983 */ /* 0x000f680000100800 */
[----:B---3--:R-:W3:Y:S04]  /*5750*/  LDL R2, [R1+0xc8] ;  /* 0x0000c80001027983 */ /* 0x008ee80000100800 */
[----:B----4-:R-:W4:Y:S04]  /*5760*/  LDL R16, [R1+0x40] ;  /* 0x0000400001107983 */ /* 0x010f280000100800 */
        /* <DEDUP_REMOVED lines=10> */
[----:B-----5:R-:W-:-:S02]  /*5810*/  ISETP.GE.AND P0, PT, R3, c[0x0][0x1d4], PT ;  /* 0x0000750003007a0c */ /* 0x020fc40003f06270 */
[----:B-1-3--:R-:W-:-:S05]  /*5820*/  IADD3 R2, P1, R0, R2, RZ ;  /* 0x0000000200027210 */ /* 0x00afca0007f3e0ff */
[----:B----4-:R-:W-:-:S06]  /*5830*/  IMAD.X R3, R4, 0x1, R16, P1 ;  /* 0x0000000104037824 */ /* 0x010fcc00008e0610 */
[----:B------:R-:W-:Y:S01]  /*5840*/  @!PT LDS RZ, [RZ] ;  /* 0x00000000fffff984 */ /* 0x000fe20000000800 */
[----:B------:R-:W-:Y:S01]  /*5850*/  @!PT LDS RZ, [RZ] ;  /* 0x00000000fffff984 */ /* 0x000fe20000000800 */
[----:B------:R-:W-:Y:S01]  /*5860*/  @!PT LDS RZ, [RZ] ;  /* 0x00000000fffff984 */ /* 0x000fe20000000800 */
[----:B--2---:R1:W-:Y:S01]  /*5870*/  LDGSTS.E.BYPASS.LTC128B.128 [R5+0x15080], [R2.64], !P0 ;  /* 0x1508000002057fae */ /* 0x0043e2000c101d46 */
        /* <DEDUP_REMOVED lines=12> */
.L_x_483:
[----:B--2---:R-:W-:Y:S05]  /*5940*/  BSYNC B1 ;  /* 0x0000000000017941 */ /* 0x004fea0003800000 */
.L_x_482:
[----:B-1----:R-:W2:Y:S01]  /*5950*/  LDL R2, [R1+0xac] ;  /* 0x0000ac0001027983 */ /* 0x002ea20000100800 */
[----:B------:R-:W-:-:S03]  /*5960*/  IMAD.MOV.U32 R4, RZ, RZ, c[0x0][0x2c4] ;  /* 0x0000b100ff047624 */ /* 0x000fc600078e00ff */
[----:B------:R-:W2:Y:S04]  /*5970*/  LDL R0, [R1+0xc0] ;  /* 0x0000c00001007983 */ /* 0x000ea80000100800 */
[----:B------:R-:W5:Y:S04]  /*5980*/  LDL R3, [R1+0x7c] ;  /* 0x00007c0001037983 */ /* 0x000f680000100800 */
[----:B---3--:R-:W3:Y:S01]  /*5990*/  LDL R5, [R1+0x74] ;  /* 0x0000740001057983 */ /* 0x008ee20000100800 */
[----:B------:R-:W-:Y:S01]  /*59a0*/  ISETP.NE.AND P0, PT, R4, 0x1, PT ;  /* 0x000000010400780c */ /* 0x000fe20003f05270 */
[----:B------:R-:W-:-:S02]  /*59b0*/  ULDC UR4, c[0x0][0x324] ;  /* 0x0000c90000047ab9 */ /* 0x000fc40000000800 */
[----:B------:R-:W-:Y:S01]  /*59c0*/  ULOP3.LUT UR4, URZ, UR4, URZ, 0x33, !UPT ;  /* 0x000000043f047292 */ /* 0x000fe2000f8e333f */
[----:B------:R-:W0:Y:S01]  /*59d0*/  LDGDEPBAR ;  /* 0x00000000000079af */ /* 0x000e220000000000 */
[----:B--2---:R-:W-:-:S08]  /*59e0*/  IMAD.IADD R0, R0, 0x1, R2 ;  /* 0x0000000100007824 */ /* 0x004fd000078e0202 */
[----:B------:R-:W-:-:S04]  /*59f0*/  @P0 IMAD.HI.U32 R2, R0, c[0x0][0x2c8], RZ ;  /* 0x0000b20000020a27 */ /* 0x000fc800078e00ff */
[----:B------:R-:W-:Y:S01]  /*5a00*/  IMAD.MOV.U32 R4, RZ, RZ, R0 ;  /* 0x000000ffff047224 */ /* 0x000fe200078e0000 */
[----:B-----5:R-:W-:-:S04]  /*5a10*/  IADD3 R0, -R3, 0x1, R56 ;  /* 0x0000000103007810 */ /* 0x020fc80007ffe138 */
[----:B---3--:R-:W-:Y:S01]  /*5a20*/  IADD3 R0, R0, -R5, RZ ;  /* 0x8000000500007210 */ /* 0x008fe20007ffe0ff */
[----:B------:R-:W-:-:S03]  /*5a30*/  IMAD.IADD R7, R56, 0x1, -R3 ;  /* 0x0000000138077824 */ /* 0x000fc600078e0a03 */
[C---:B----4-:R-:W-:Y:S02]  /*5a40*/  IADD3 R6, R0.reuse, UR4, RZ ;  /* 0x0000000400067c10 */ /* 0x050fe4000fffe0ff */
[----:B------:R-:W-:Y:S02]  /*5a50*/  @P0 SHF.R.U32.HI R4, RZ, c[0x0][0x2cc], R2 ;  /* 0x0000b300ff040a19 */ /* 0x000fe40000011602 */
[----:B------:R-:W-:Y:S02]  /*5a60*/  IADD3 R5, R0, c[0x0][0x328], RZ ;  /* 0x0000ca0000057a10 */ /* 0x000fe40007ffe0ff */
[----:B------:R-:W-:Y:S01]  /*5a70*/  IADD3 R8, -R3, R12, RZ ;  /* 0x0000000c03087210 */ /* 0x000fe20007ffe1ff */
[----:B------:R-:W-:Y:S05]  /*5a80*/  BRA.DIV ~URZ, `(.L_x_489) ;  /* 0x00013bf27f007947 */ /* 0x000fea000b800000 */
[----:B------:R1:W2:Y:S02]  /*5a90*/  SHFL.IDX PT, R3, R4, RZ, 0x1c1f ;  /* 0x001c1fff04037589 */ /* 0x0002a400000e0000 */
.L_x_641:
[----:B------:R-:W-:Y:S01]  /*5aa0*/  IMAD.MOV.U32 R0, RZ, RZ, c[0x0][0x32c] ;  /* 0x0000cb00ff007624 */ /* 0x000fe200078e00ff */
[----:B--2---:R-:W-:-:S04]  /*5ab0*/  IADD3 R2, R5, R3, RZ ;  /* 0x0000000305027210 */ /* 0x004fc80007ffe0ff */
[----:B------:R-:W-:Y:S01]  /*5ac0*/  ISETP.GE.AND P0, PT, R0, 0x1, PT ;  /* 0x000000010000780c */ /* 0x000fe20003f06270 */
[----:B------:R-:W-:Y:S01]  /*5ad0*/  IMAD.IADD R0, R6, 0x1, R3 ;  /* 0x0000000106007824 */ /* 0x000fe200078e0203 */
[----:B------:R-:W-:-:S11]  /*5ae0*/  IMNMX R2, R7, R2, PT ;  /* 0x0000000207027217 */ /* 0x000fd60003800200 */
[----:B------:R-:W-:Y:S05]  /*5af0*/  @!P0 BRA `(.L_x_490) ;  /* 0x0000016000008947 */ /* 0x000fea0003800000 */
[----:B------:R-:W2:Y:S04]  /*5b00*/  LDL R10, [R1+0x78] ;  /* 0x00007800010a7983 */ /* 0x000ea80000100800 */
[----:B------:R-:W2:Y:S01]  /*5b10*/  LDL R9, [R1+0x74] ;  /* 0x0000740001097983 */ /* 0x000ea20000100800 */
[----:B------:R-:W-:Y:S01]  /*5b20*/  BSSY B0, `(.L_x_491) ;  /* 0x000000f000007945 */ /* 0x000fe20003800000 */
[----:B--2---:R-:W-:-:S04]  /*5b30*/  IADD3 R3, -R9, R10, R3 ;  /* 0x0000000a09037210 */ /* 0x004fc80007ffe103 */
[----:B------:R-:W-:-:S13]  /*5b40*/  ISETP.GT.AND P0, PT, R3, -0x1, PT ;  /* 0xffffffff0300780c */ /* 0x000fda0003f04270 */
[----:B------:R-:W-:Y:S05]  /*5b50*/  @P0 BRA `(.L_x_492) ;  /* 0x0000007000000947 */ /* 0x000fea0003800000 */
[----:B------:R-:W-:Y:S01]  /*5b60*/  IMAD.MOV.U32 R9, RZ, RZ, 0x1 ;  /* 0x00000001ff097424 */ /* 0x000fe200078e00ff */
[----:B------:R-:W-:-:S04]  /*5b70*/  LOP3.LUT R3, RZ, R3, RZ, 0x33, !PT ;  /* 0x00000003ff037212 */ /* 0x000fc800078e33ff */
[----:B------:R-:W-:-:S13]  /*5b80*/  ISETP.NE.AND P0, PT, R9, c[0x0][0x32c], PT ;  /* 0x0000cb0009007a0c */ /* 0x000fda0003f05270 */
[----:B------:R-:W-:-:S05]  /*5b90*/  @P0 IMAD.HI.U32 R9, R3, c[0x0][0x330], RZ ;  /* 0x0000cc0003090a27 */ /* 0x000fca00078e00ff */
[----:B------:R-:W-:-:S04]  /*5ba0*/  @P0 SHF.R.U32.HI R3, RZ, c[0x0][0x334], R9 ;  /* 0x0000cd00ff030a19 */ /* 0x000fc80000011609 */
[----:B------:R-:W-:Y:S01]  /*5bb0*/  LOP3.LUT R3, RZ, R3, RZ, 0x33, !PT ;  /* 0x00000003ff037212 */ /* 0x000fe200078e33ff */
[----:B------:R-:W-:Y:S05]  /*5bc0*/  BRA `(.L_x_493) ;  /* 0x0000004000007947 */ /* 0x000fea0003800000 */
.L_x_492:
[----:B------:R-:W-:-:S04]  /*5bd0*/  MOV R9, 0x1 ;  /* 0x0000000100097802 */ /* 0x000fc80000000f00 */
[----:B------:R-:W-:-:S13]  /*5be0*/  ISETP.NE.AND P0, PT, R9, c[0x0][0x32c], PT ;  /* 0x0000cb0009007a0c */ /* 0x000fda0003f05270 */
[----:B------:R-:W-:-:S05]  /*5bf0*/  @P0 IMAD.HI.U32 R9, R3, c[0x0][0x330], RZ ;  /* 0x0000cc0003090a27 */ /* 0x000fca00078e00ff */
[----:B------:R-:W-:Y:S02]  /*5c00*/  @P0 SHF.R.U32.HI R3, RZ, c[0x0][0x334], R9 ;  /* 0x0000cd00ff030a19 */ /* 0x000fe40000011609 */
.L_x_493:
[----:B------:R-:W-:Y:S05]  /*5c10*/  BSYNC B0 ;  /* 0x0000000000007941 */ /* 0x000fea0003800000 */
.L_x_491:
[----:B------:R-:W-:-:S05]  /*5c20*/  IMAD R3, R3, c[0x0][0x32c], R8 ;  /* 0x0000cb0003037a24 */ /* 0x000fca00078e0208 */
[----:B------:R-:W-:Y:S02]  /*5c30*/  IADD3 R9, R3, c[0x0][0x32c], RZ ;  /* 0x0000cb0003097a10 */ /* 0x000fe40007ffe0ff */
[----:B------:R-:W-:Y:S02]  /*5c40*/  IMNMX R0, R0, R3, !PT ;  /* 0x0000000300007217 */ /* 0x000fe40007800200 */
[----:B------:R-:W-:Y:S02]  /*5c50*/  IMNMX R2, R2, R9, PT ;  /* 0x0000000902027217 */ /* 0x000fe40003800200 */
.L_x_490:
[----:B------:R-:W2:Y:S01]  /*5c60*/  LDL.LU R3, [R1+0x28] ;  /* 0x0000280001037983 */ /* 0x000ea20000300800 */
[C---:B------:R-:W-:Y:S02]  /*5c70*/  ISETP.GE.AND P0, PT, R12.reuse, 0x2, PT ;  /* 0x000000020c00780c */ /* 0x040fe40003f06270 */
[C---:B------:R-:W-:Y:S02]  /*5c80*/  ISETP.GE.AND P1, PT, R12.reuse, 0x9, PT ;  /* 0x000000090c00780c */ /* 0x040fe40003f26270 */
[C---:B------:R-:W-:Y:S02]  /*5c90*/  ISETP.GE.AND P6, PT, R12.reuse, 0x11, PT ;  /* 0x000000110c00780c */ /* 0x040fe40003fc6270 */
[----:B------:R-:W-:-:S02]  /*5ca0*/  ISETP.GE.AND P5, PT, R12, 0x12, PT ;  /* 0x000000120c00780c */ /* 0x000fc40003fa6270 */
[C---:B------:R-:W-:Y:S02]  /*5cb0*/  ISETP.GE.AND P4, PT, R12.reuse, 0x19, PT ;  /* 0x000000190c00780c */ /* 0x040fe40003f86270 */
[C---:B------:R-:W-:Y:S02]  /*5cc0*/  ISETP.GE.AND P3, PT, R12.reuse, 0x1a, PT ;  /* 0x0000001a0c00780c */ /* 0x040fe40003f66270 */
[----:B------:R-:W-:Y:S02]  /*5cd0*/  ISETP.GE.AND P2, PT, R12, 0x21, PT ;  /* 0x000000210c00780c */ /* 0x000fe40003f46270 */
[----:B--2---:R-:W-:-:S04]  /*5ce0*/  LOP3.LUT R3, R3, 0xffffffdf, RZ, 0xc0, !PT ;  /* 0xffffffdf03037812 */ /* 0x004fc800078ec0ff */
[----:B------:R-:W-:Y:S02]  /*5cf0*/  @P0 LOP3.LUT R3, R3, 0x20, RZ, 0xfc, !PT ;  /* 0x0000002003030812 */ /* 0x000fe400078efcff */
[----:B------:R-:W-:Y:S02]  /*5d00*/  ISETP.GT.AND P0, PT, R0, 0x1, !P0 ;  /* 0x000000010000780c */ /* 0x000fe40004704270 */
[----:B------:R-:W-:Y:S02]  /*5d10*/  LOP3.LUT R3, R3, 0xfffffffd, RZ, 0xc0, !PT ;  /* 0xfffffffd03037812 */ /* 0x000fe400078ec0ff */
[----:B------:R-:W-:Y:S02]  /*5d20*/  ISETP.LT.OR P0, PT, R2, 0x2, P0 ;  /* 0x000000020200780c */ /* 0x000fe40000701670 */
[----:B------:R-:W-:Y:S02]  /*5d30*/  @P1 LOP3.LUT R3, R3, 0x2, RZ, 0xfc, !PT ;  /* 0x0000000203031812 */ /* 0x000fe400078efcff */
[----:B------:R-:W-:-:S02]  /*5d40*/  FSEL R15, R41, -INF , !P0 ;  /* 0xff800000290f7808 */ /* 0x000fc40004000000 */
[----:B------:R-:W-:Y:S02]  /*5d50*/  ISETP.GT.AND P0, PT, R0, 0x8, !P1 ;  /* 0x000000080000780c */ /* 0x000fe40004f04270 */
[----:B------:R-:W-:Y:S02]  /*5d60*/  ISETP.GE.AND P1, PT, R12, 0xa, PT ;  /* 0x0000000a0c00780c */ /* 0x000fe40003f26270 */
[----:B------:R-:W-:Y:S02]  /*5d70*/  ISETP.LT.OR P0, PT, R2, 0x9, P0 ;  /* 0x000000090200780c */ /* 0x000fe40000701670 */
[----:B------:R-:W-:Y:S02]  /*5d80*/  LOP3.LUT R3, R3, 0xfffffffe, RZ, 0xc0, !PT ;  /* 0xfffffffe03037812 */ /* 0x000fe400078ec0ff */
[----:B------:R-:W-:Y:S02]  /*5d90*/  FSEL R16, R36, -INF , !P0 ;  /* 0xff80000024107808 */ /* 0x000fe40004000000 */
[----:B------:R-:W-:-:S04]  /*5da0*/  ISETP.GT.AND P0, PT, R0, 0x9, !P1 ;  /* 0x000000090000780c */ /* 0x000fc80004f04270 */
[----:B------:R-:W-:Y:S02]  /*5db0*/  ISETP.LT.OR P0, PT, R2, 0xa, P0 ;  /* 0x0000000a0200780c */ /* 0x000fe40000701670 */
[----:B------:R-:W-:Y:S02]  /*5dc0*/  @P1 LOP3.LUT R3, R3, 0x1, RZ, 0xfc, !PT ;  /* 0x0000000103031812 */ /* 0x000fe400078efcff */
[----:B------:R-:W-:Y:S02]  /*5dd0*/  FSEL R17, R37, -INF , !P0 ;  /* 0xff80000025117808 */ /* 0x000fe40004000000 */
[----:B------:R-:W-:Y:S02]  /*5de0*/  ISETP.GT.AND P0, PT, R0, 0x10, !P6 ;  /* 0x000000100000780c */ /* 0x000fe40007704270 */
[----:B------:R-:W-:Y:S02]  /*5df0*/  ISETP.GE.AND P1, PT, R12, 0x22, PT ;  /* 0x000000220c00780c */ /* 0x000fe40003f26270 */
[----:B------:R-:W-:-:S02]  /*5e00*/  ISETP.LT.OR P0, PT, R2, 0x11, P0 ;  /* 0x000000110200780c */ /* 0x000fc40000701670 */
[----:B------:R-:W-:Y:S02]  /*5e10*/  LOP3.LUT R3, R3, 0xfffffff7, RZ, 0xc0, !PT ;  /* 0xfffffff703037812 */ /* 0x000fe400078ec0ff */
[----:B------:R-:W-:Y:S02]  /*5e20*/  FSEL R18, R32, -INF , !P0 ;  /* 0xff80000020127808 */ /* 0x000fe40004000000 */
[----:B------:R-:W-:-:S04]  /*5e30*/  ISETP.GT.AND P0, PT, R0, 0x11, !P5 ;  /* 0x000000110000780c */ /* 0x000fc80006f04270 */
[----:B------:R-:W-:-:S04]  /*5e40*/  ISETP.LT.OR P0, PT, R2, 0x12, P0 ;  /* 0x000000120200780c */ /* 0x000fc80000701670 */
        /* <DEDUP_REMOVED lines=13> */
[----:B------:R-:W-:-:S13]  /*5f20*/  ISETP.GE.AND P0, PT, R12, 0x29, PT ;  /* 0x000000290c00780c */ /* 0x000fda0003f06270 */
[----:B------:R-:W-:Y:S02]  /*5f30*/  @P0 LOP3.LUT R3, R3, 0x8, RZ, 0xfc, !PT ;  /* 0x0000000803030812 */ /* 0x000fe400078efcff */
[----:B------:R-:W-:Y:S02]  /*5f40*/  ISETP.GT.AND P0, PT, R0, 0x28, !P0 ;  /* 0x000000280000780c */ /* 0x000fe40004704270 */
[----:B------:R-:W-:Y:S02]  /*5f50*/  LOP3.LUT R3, R3, 0xfffffffb, RZ, 0xc0, !PT ;  /* 0xfffffffb03037812 */ /* 0x000fe400078ec0ff */
[----:B------:R-:W-:-:S04]  /*5f60*/  ISETP.LT.OR P0, PT, R2, 0x29, P0 ;  /* 0x000000290200780c */ /* 0x000fc80000701670 */
[----:B------:R-:W-:Y:S02]  /*5f70*/  FSEL R73, R28, -INF , !P0 ;  /* 0xff8000001c497808 */ /* 0x000fe40004000000 */
[----:B------:R-:W-:-:S13]  /*5f80*/  ISETP.GE.AND P0, PT, R12, 0x1, PT ;  /* 0x000000010c00780c */ /* 0x000fda0003f06270 */
[----:B------:R-:W-:Y:S02]  /*5f90*/  @P0 LOP3.LUT R3, R3, 0x4, RZ, 0xfc, !PT ;  /* 0x0000000403030812 */ /* 0x000fe400078efcff */
[----:B------:R-:W-:Y:S02]  /*5fa0*/  ISETP.GT.AND P0, PT, R0, RZ, !P0 ;  /* 0x000000ff0000720c */ /* 0x000fe40004704270 */
[----:B------:R-:W-:Y:S02]  /*5fb0*/  LOP3.LUT R3, R3, 0xffffffef, RZ, 0xc0, !PT ;  /* 0xffffffef03037812 */ /* 0x000fe400078ec0ff */
[----:B------:R-:W-:-:S04]  /*5fc0*/  ISETP.LT.OR P0, PT, R2, 0x1, P0 ;  /* 0x000000010200780c */ /* 0x000fc80000701670 */
[----:B------:R-:W-:Y:S02]  /*5fd0*/  FSEL R11, R40, -INF , !P0 ;  /* 0xff800000280b7808 */ /* 0x000fe40004000000 */
[----:B------:R-:W-:-:S13]  /*5fe0*/  ISETP.GE.AND P0, PT, R12, 0x2a, PT ;  /* 0x0000002a0c00780c */ /* 0x000fda0003f06270 */
[----:B------:R-:W-:Y:S02]  /*5ff0*/  @P0 LOP3.LUT R3, R3, 0x10, RZ, 0xfc, !PT ;  /* 0x0000001003030812 */ /* 0x000fe400078efcff */
[----:B------:R-:W-:-:S03]  /*6000*/  ISETP.GT.AND P0, PT, R0, 0x29, !P0 ;  /* 0x000000290000780c */ /* 0x000fc60004704270 */
[----:B------:R2:W-:Y:S01]  /*6010*/  STL [R1+0x28], R3 ;  /* 0x0000280301007387 */ /* 0x0005e20000100800 */
[----:B------:R-:W-:-:S04]  /*6020*/  ISETP.LT.OR P0, PT, R2, 0x2a, P0 ;  /* 0x0000002a0200780c */ /* 0x000fc80000701670 */
[----:B------:R-:W-:Y:S01]  /*6030*/  FSEL R72, R29, -INF , !P0 ;  /* 0xff8000001d487808 */ /* 0x000fe20004000000 */
[----:B------:R-:W-:Y:S06]  /*6040*/  BRA.DIV ~URZ, `(.L_x_494) ;  /* 0x000136c27f007947 */ /* 0x000fec000b800000 */
[----:B--2---:R2:W3:Y:S02]  /*6050*/  SHFL.IDX PT, R3, R4, 0x1, 0x1c1f ;  /* 0x003c1f0004037f89 */ /* 0x0044e400000e0000 */
.L_x_642:
[----:B------:R-:W-:Y:S01]  /*6060*/  IMAD.MOV.U32 R0, RZ, RZ, c[0x0][0x32c] ;  /* 0x0000cb00ff007624 */ /* 0x000fe200078e00ff */
[----:B---3--:R-:W-:-:S04]  /*6070*/  IADD3 R2, R5, R3, RZ ;  /* 0x0000000305027210 */ /* 0x008fc80007ffe0ff */
[----:B------:R-:W-:Y:S01]  /*6080*/  ISETP.GE.AND P0, PT, R0, 0x1, PT ;  /* 0x000000010000780c */ /* 0x000fe20003f06270 */
[----:B------:R-:W-:Y:S01]  /*6090*/  IMAD.IADD R0, R6, 0x1, R3 ;  /* 0x0000000106007824 */ /* 0x000fe200078e0203 */
[----:B------:R-:W-:-:S11]  /*60a0*/  IMNMX R2, R7, R2, PT ;  /* 0x0000000207027217 */ /* 0x000fd60003800200 */
[----:B------:R-:W-:Y:S05]  /*60b0*/  @!P0 BRA `(.L_x_495) ;  /* 0x0000016000008947 */ /* 0x000fea0003800000 */
[----:B------:R-:W3:Y:S04]  /*60c0*/  LDL R9, [R1+0x78] ;  /* 0x0000780001097983 */ /* 0x000ee80000100800 */
[----:B-12---:R-:W3:Y:S01]  /*60d0*/  LDL R4, [R1+0x74] ;  /* 0x0000740001047983 */ /* 0x006ee20000100800 */
[----:B------:R-:W-:Y:S01]  /*60e0*/  BSSY B0, `(.L_x_496) ;  /* 0x000000f000007945 */ /* 0x000fe20003800000 */
[----:B---3--:R-:W-:-:S04]  /*60f0*/  IADD3 R3, -R4, R9, R3 ;  /* 0x0000000904037210 */ /* 0x008fc80007ffe103 */
        /* <DEDUP_REMOVED lines=9> */
.L_x_497:
[----:B------:R-:W-:-:S04]  /*6190*/  MOV R4, 0x1 ;  /* 0x0000000100047802 */ /* 0x000fc80000000f00 */
[----:B------:R-:W-:-:S13]  /*61a0*/  ISETP.NE.AND P0, PT, R4, c[0x0][0x32c], PT ;  /* 0x0000cb0004007a0c */ /* 0x000fda0003f05270 */
[----:B------:R-:W-:-:S05]  /*61b0*/  @P0 IMAD.HI.U32 R4, R3, c[0x0][0x330], RZ ;  /* 0x0000cc0003040a27 */ /* 0x000fca00078e00ff */
[----:B------:R-:W-:Y:S02]  /*61c0*/  @P0 SHF.R.U32.HI R3, RZ, c[0x0][0x334], R4 ;  /* 0x0000cd00ff030a19 */ /* 0x000fe40000011604 */
.L_x_498:
[----:B------:R-:W-:Y:S05]  /*61d0*/  BSYNC B0 ;  /* 0x0000000000007941 */ /* 0x000fea0003800000 */
.L_x_496:
[----:B------:R-:W-:-:S05]  /*61e0*/  IMAD R3, R3, c[0x0][0x32c], R8 ;  /* 0x0000cb0003037a24 */ /* 0x000fca00078e0208 */
[----:B------:R-:W-:Y:S02]  /*61f0*/  IADD3 R4, R3, c[0x0][0x32c], RZ ;  /* 0x0000cb0003047a10 */ /* 0x000fe40007ffe0ff */
[----:B------:R-:W-:Y:S02]  /*6200*/  IMNMX R0, R0, R3, !PT ;  /* 0x0000000300007217 */ /* 0x000fe40007800200 */
[----:B------:R-:W-:Y:S02]  /*6210*/  IMNMX R2, R2, R4, PT ;  /* 0x0000000402027217 */ /* 0x000fe40003800200 */
.L_x_495:
[----:B------:R-:W3:Y:S02]  /*6220*/  LDL R3, [R1+0x28] ;  /* 0x0000280001037983 */ /* 0x000ee40000100800 */
[----:B---3--:R-:W-:-:S04]  /*6230*/  LOP3.LUT P0, RZ, R3, 0x2, RZ, 0xc0, !PT ;  /* 0x0000000203ff7812 */ /* 0x008fc8000780c0ff */
[----:B------:R-:W-:-:S04]  /*6240*/  ISETP.GT.AND P0, PT, R0, 0x8, !P0 ;  /* 0x000000080000780c */ /* 0x000fc80004704270 */
[----:B------:R-:W-:-:S04]  /*6250*/  ISETP.LT.OR P0, PT, R2, 0x9, P0 ;  /* 0x000000090200780c */ /* 0x000fc80000701670 */
[----:B------:R-:W-:Y:S02]  /*6260*/  FSEL R10, R38, -INF , !P0 ;  /* 0xff800000260a7808 */ /* 0x000fe40004000000 */
[----:B------:R-:W-:-:S04]  /*6270*/  LOP3.LUT P0, RZ, R3, 0x1, RZ, 0xc0, !PT ;  /* 0x0000000103ff7812 */ /* 0x000fc8000780c0ff */
[----:B------:R-:W-:-:S04]  /*6280*/  ISETP.GT.AND P0, PT, R0, 0x9, !P0 ;  /* 0x000000090000780c */ /* 0x000fc80004704270 */
[----:B------:R-:W-:-:S04]  /*6290*/  ISETP.LT.OR P0, PT, R2, 0xa, P0 ;  /* 0x0000000a0200780c */ /* 0x000fc80000701670 */
[----:B------:R-:W-:Y:S02]  /*62a0*/  FSEL R9, R39, -INF , !P0 ;  /* 0xff80000027097808 */ /* 0x000fe40004000000 */
[----:B------:R-:W-:Y:S02]  /*62b0*/  ISETP.GT.AND P0, PT, R0, 0x10, !P6 ;  /* 0x000000100000780c */ /* 0x000fe40007704270 */
[----:B------:R-:W-:Y:S02]  /*62c0*/  LOP3.LUT P6, RZ, R3, 0x10, RZ, 0xc0, !PT ;  /* 0x0000001003ff7812 */ /* 0x000fe400078cc0ff */
        /* <DEDUP_REMOVED lines=14> */
[----:B------:R-:W-:-:S04]  /*63b0*/  ISETP.GT.AND P0, PT, R0, 0x20, !P2 ;  /* 0x000000200000780c */ /* 0x000fc80005704270 */
[----:B------:R-:W-:-:S04]  /*63c0*/  ISETP.LT.OR P0, PT, R2, 0x21, P0 ;  /* 0x000000210200780c */ /* 0x000fc80000701670 */
[----:B------:R-:W-:Y:S02]  /*63d0*/  FSEL R71, R26, -INF , !P0 ;  /* 0xff8000001a477808 */ /* 0x000fe40004000000 */
[C---:B------:R-:W-:Y:S02]  /*63e0*/  ISETP.GT.AND P0, PT, R0.reuse, 0x21, !P1 ;  /* 0x000000210000780c */ /* 0x040fe40004f04270 */
[----:B------:R-:W-:Y:S02]  /*63f0*/  ISETP.GT.AND P1, PT, R0, 0x28, !P5 ;  /* 0x000000280000780c */ /* 0x000fe40006f24270 */
[C---:B------:R-:W-:Y:S02]  /*6400*/  ISETP.LT.OR P0, PT, R2.reuse, 0x22, P0 ;  /* 0x000000220200780c */ /* 0x040fe40000701670 */
[----:B------:R-:W-:Y:S02]  /*6410*/  ISETP.LT.OR P1, PT, R2, 0x29, P1 ;  /* 0x000000290200780c */ /* 0x000fe40000f21670 */
[----:B------:R-:W-:-:S02]  /*6420*/  FSEL R70, R27, -INF , !P0 ;  /* 0xff8000001b467808 */ /* 0x000fc40004000000 */
[----:B------:R-:W-:Y:S02]  /*6430*/  ISETP.GT.AND P0, PT, R0, 0x1, !P3 ;  /* 0x000000010000780c */ /* 0x000fe40005f04270 */
[----:B------:R-:W-:Y:S02]  /*6440*/  FSEL R69, R30, -INF , !P1 ;  /* 0xff8000001e457808 */ /* 0x000fe40004800000 */
[----:B------:R-:W-:-:S04]  /*6450*/  ISETP.LT.OR P0, PT, R2, 0x2, P0 ;  /* 0x000000020200780c */ /* 0x000fc80000701670 */
[----:B------:R-:W-:Y:S02]  /*6460*/  FSEL R6, R43, -INF , !P0 ;  /* 0xff8000002b067808 */ /* 0x000fe40004000000 */
[----:B------:R-:W-:-:S04]  /*6470*/  ISETP.GT.AND P0, PT, R0, RZ, !P4 ;  /* 0x000000ff0000720c */ /* 0x000fc80006704270 */
[----:B------:R-:W-:-:S04]  /*6480*/  ISETP.LT.OR P0, PT, R2, 0x1, P0 ;  /* 0x000000010200780c */ /* 0x000fc80000701670 */
[----:B------:R-:W-:Y:S02]  /*6490*/  FSEL R7, R42, -INF , !P0 ;  /* 0xff8000002a077808 */ /* 0x000fe40004000000 */
[----:B------:R-:W-:Y:S02]  /*64a0*/  ISETP.GT.AND P0, PT, R0, 0x29, !P6 ;  /* 0x000000290000780c */ /* 0x000fe40007704270 */
[----:B------:R-:W-:Y:S02]  /*64b0*/  FMNMX.FTZ R0, R11, R15, !PT ;  /* 0x0000000f0b007209 */ /* 0x000fe40007810000 */
[----:B------:R-:W-:Y:S02]  /*64c0*/  ISETP.LT.OR P0, PT, R2, 0x2a, P0 ;  /* 0x0000002a0200780c */ /* 0x000fe40000701670 */
[----:B------:R-:W-:Y:S02]  /*64d0*/  FMNMX.FTZ R2, R7, R6, !PT ;  /* 0x0000000607027209 */ /* 0x000fe40007810000 */
[----:B------:R-:W-:-:S02]  /*64e0*/  FMNMX.FTZ R0, R16, R0, !PT ;  /* 0x0000000010007209 */ /* 0x000fc40007810000 */
[----:B------:R-:W-:Y:S02]  /*64f0*/  FMNMX.FTZ R2, R10, R2, !PT ;  /* 0x000000020a027209 */ /* 0x000fe40007810000 */
[----:B------:R-:W-:Y:S02]  /*6500*/  FMNMX.FTZ R0, R17, R0, !PT ;  /* 0x0000000011007209 */ /* 0x000fe40007810000 */
[----:B------:R-:W-:Y:S02]  /*6510*/  FMNMX.FTZ R2, R9, R2, !PT ;  /* 0x0000000209027209 */ /* 0x000fe40007810000 */
[----:B------:R-:W-:Y:S02]  /*6520*/  FMNMX.FTZ R0, R18, R0, !PT ;  /* 0x0000000012007209 */ /* 0x000fe40007810000 */
        /* <DEDUP_REMOVED lines=11> */
[----:B------:R-:W-:Y:S02]  /*65e0*/  FSEL R68, R31, -INF , !P0 ;  /* 0xff8000001f447808 */ /* 0x000fe40004000000 */
[----:B------:R-:W-:Y:S02]  /*65f0*/  FMNMX.FTZ R0, R73, R0, !PT ;  /* 0x0000000049007209 */ /* 0x000fe40007810000 */
[----:B------:R-:W-:-:S02]  /*6600*/  FMNMX.FTZ R2, R69, R2, !PT ;  /* 0x0000000245027209 */ /* 0x000fc40007810000 */
[----:B-12---:R-:W-:Y:S02]  /*6610*/  FMNMX.FTZ R4, R72, R0, !PT ;  /* 0x0000000048047209 */ /* 0x006fe40007810000 */
[----:B------:R-:W-:Y:S01]  /*6620*/  FMNMX.FTZ R5, R68, R2, !PT ;  /* 0x0000000244057209 */ /* 0x000fe20007810000 */
[----:B------:R-:W-:Y:S05]  /*6630*/  BRA.DIV ~URZ, `(.L_x_499) ;  /* 0x000131627f007947 */ /* 0x000fea000b800000 */
[----:B------:R1:W2:Y:S02]  /*6640*/  SHFL.BFLY PT, R0, R4, 0x2, 0x1f ;  /* 0x0c401f0004007f89 */ /* 0x0002a400000e0000 */
.L_x_643:
[----:B-12---:R-:W-:Y:S01]  /*6650*/  FMNMX.FTZ R4, R4, R0, !PT ;  /* 0x0000000004047209 */ /* 0x006fe20007810000 */
[----:B------:R-:W-:Y:S05]  /*6660*/  BRA.DIV ~URZ, `(.L_x_500) ;  /* 0x000131827f007947 */ /* 0x000fea000b800000 */
[----:B------:R-:W1:Y:S02]  /*6670*/  SHFL.BFLY PT, R0, R5, 0x2, 0x1f ;  /* 0x0c401f0005007f89 */ /* 0x000e6400000e0000 */
[----:B-1----:R-:W-:Y:S02]  /*6680*/  FMNMX.FTZ R5, R5, R0, !PT ;  /* 0x0000000005057209 */ /* 0x002fe40007810000 */
[----:B------:R-:W1:Y:S04]  /*6690*/  SHFL.BFLY PT, R0, R4, 0x1, 0x1f ;  /* 0x0c201f0004007f89 */ /* 0x000e6800000e0000 */
[----:B------:R2:W3:Y:S01]  /*66a0*/  SHFL.BFLY PT, R3, R5, 0x1, 0x1f ;  /* 0x0c201f0005037f89 */ /* 0x0004e200000e0000 */
[----:B-1----:R-:W-:-:S04]  /*66b0*/  FMNMX.FTZ R134, R4, R0, !PT ;  /* 0x0000000004867209 */ /* 0x002fc80007810000 */
.L_x_644:
[----:B------:R-:W4:Y:S01]  /*66c0*/  LDL R40, [R1+0x10] ;  /* 0x0000100001287983 */ /* 0x000f220000100800 */
[C---:B------:R-:W-:Y:S01]  /*66d0*/  FMUL.FTZ R2, R134.reuse, c[0x0][0x2d0] ;  /* 0x0000b40086027a20 */ /* 0x040fe20000410000 */
[----:B------:R-:W-:Y:S01]  /*66e0*/  FSETP.NEU.FTZ.AND P0, PT, R134, -INF , PT ;  /* 0xff8000008600780b */ /* 0x000fe20003f1d000 */
[----:B------:R-:W-:Y:S01]  /*66f0*/  WARPSYNC 0xffffffff ;  /* 0xffffffff00007948 */ /* 0x000fe20003800000 */
[----:B---3--:R-:W-:Y:S01]  /*6700*/  FMNMX.FTZ R133, R3, R5, !PT ;  /* 0x0000000503857209 */ /* 0x008fe20007810000 */
[----:B------:R-:W-:Y:S01]  /*6710*/  LDSM.16.MT88.4 R32, [R245+0x800] ;  /* 0x00080000f520783b */ /* 0x000fe20000004200 */
[----:B------:R-:W-:-:S02]  /*6720*/  FSEL R2, R2, RZ, P0 ;  /* 0x000000ff02027208 */ /* 0x000fc40000000000 */
[----:B------:R-:W-:Y:S01]  /*6730*/  FSETP.NEU.FTZ.AND P0, PT, R133, -INF , PT ;  /* 0xff8000008500780b */ /* 0x000fe20003f1d000 */
[----:B------:R-:W-:Y:S02]  /*6740*/  LDSM.16.MT88.4 R36, [R243+0x800] ;  /* 0x00080000f324783b */ /* 0x000fe40000004200 */
[--C-:B------:R-:W-:Y:S02]  /*6750*/  FFMA.FTZ R0, R11, c[0x0][0x2d0], -R2.reuse ;  /* 0x0000b4000b007a23 */ /* 0x100fe40000010802 */
[--C-:B------:R-:W-:Y:S01]  /*6760*/  FFMA.FTZ R3, R19, c[0x0][0x2d0], -R2.reuse ;  /* 0x0000b40013037a23 */ /* 0x100fe20000010802 */
[----:B------:R-:W-:Y:S01]  /*6770*/  LDSM.16.MT88.4 R24, [R244] ;  /* 0x00000000f418783b */ /* 0x000fe20000004200 */
[----:B------:R1:W-:Y:S03]  /*6780*/  MUFU.EX2 R101, R0 ;  /* 0x0000000000657308 */ /* 0x0003e60000000800 */
[----:B------:R-:W-:Y:S04]  /*6790*/  LDSM.16.MT88.4 R60, [R243+0x1800] ;  /* 0x00180000f33c783b */ /* 0x000fe80000004200 */
[----:B------:R-:W-:Y:S01]  /*67a0*/  LDSM.16.MT88.4 R48, [R244+0x800] ;  /* 0x00080000f430783b */ /* 0x000fe20000004200 */
[----:B------:R3:W-:Y:S03]  /*67b0*/  MUFU.EX2 R126, R3 ;  /* 0x00000003007e7308 */ /* 0x0007e60000000800 */
[----:B------:R-:W-:Y:S04]  /*67c0*/  LDSM.16.MT88.4 R56, [R245+0x1800] ;  /* 0x00180000f538783b */ /* 0x000fe80000004200 */
[----:B------:R-:W-:Y:S01]  /*67d0*/  LDSM.16.MT88.4 R64, [R245+0x2000] ;  /* 0x00200000f540783b */ /* 0x000fe20000004200 */
[----:B-1----:R-:W-:-:S03]  /*67e0*/  FFMA.FTZ R0, R15, c[0x0][0x2d0], -R2 ;  /* 0x0000b4000f007a23 */ /* 0x002fc60000010802 */
[----:B------:R-:W-:Y:S01]  /*67f0*/  LDSM.16.MT88.4 R52, [R246+0x1800] ;  /* 0x00180000f634783b */ /* 0x000fe20000004200 */
[----:B------:R1:W-:Y:S01]  /*6800*/  MUFU.EX2 R100, R0 ;  /* 0x0000000000647308 */ /* 0x0003e20000000800 */
[----:B---3--:R-:W-:-:S07]  /*6810*/  FFMA.FTZ R3, R20, c[0x0][0x2d0], -R2 ;  /* 0x0000b40014037a23 */ /* 0x008fce0000010802 */
[----:B------:R-:W-:Y:S01]  /*6820*/  MUFU.EX2 R127, R3 ;  /* 0x00000003007f7308 */ /* 0x000fe20000000800 */
[----:B-1----:R-:W-:-:S07]  /*6830*/  FFMA.FTZ R0, R16, c[0x0][0x2d0], -R2 ;  /* 0x0000b40010007a23 */ /* 0x002fce0000010802 */
[----:B------:R1:W-:Y:S02]  /*6840*/  MUFU.EX2 R116, R0 ;  /* 0x0000000000747308 */ /* 0x0003e40000000800 */
[----:B-1----:R-:W-:-:S06]  /*6850*/  FFMA.FTZ R0, R17, c[0x0][0x2d0], -R2 ;  /* 0x0000b40011007a23 */ /* 0x002fcc0000010802 */
[----:B------:R1:W3:Y:S02]  /*6860*/  MUFU.EX2 R111, R0 ;  /* 0x00000000006f7308 */ /* 0x0002e40000000800 */
[----:B-1----:R-:W-:Y:S02]  /*6870*/  FFMA.FTZ R0, R18, c[0x0][0x2d0], -R2 ;  /* 0x0000b40012007a23 */ /* 0x002fe40000010802 */
[----:B------:R-:W1:Y:S04]  /*6880*/  LDSM.16.MT88.4 R16, [R243] ;  /* 0x00000000f310783b */ /* 0x000e680000004200 */
[----:B------:R5:W-:Y:S02]  /*6890*/  MUFU.EX2 R117, R0 ;  /* 0x0000000000757308 */ /* 0x000be40000000800 */
[----:B-----5:R-:W-:-:S05]  /*68a0*/  FMUL.FTZ R0, R133, c[0x0][0x2d0] ;  /* 0x0000b40085007a20 */ /* 0x020fca0000410000 */
[----:B------:R-:W-:-:S05]  /*68b0*/  FSEL R0, R0, RZ, P0 ;  /* 0x000000ff00007208 */ /* 0x000fca0000000000 */
[----:B------:R-:W-:-:S04]  /*68c0*/  FFMA.FTZ R3, R7, c[0x0][0x2d0], -R0 ;  /* 0x0000b40007037a23 */ /* 0x000fc80000010800 */
[----:B------:R5:W-:Y:S02]  /*68d0*/  MUFU.EX2 R109, R3 ;  /* 0x00000003006d7308 */ /* 0x000be40000000800 */
[--C-:B-----5:R-:W-:Y:S02]  /*68e0*/  FFMA.FTZ R3, R6, c[0x0][0x2d0], -R0.reuse ;  /* 0x0000b40006037a23 */ /* 0x120fe40000010800 */
[----:B--2---:R-:W2:Y:S04]  /*68f0*/  LDSM.16.MT88.4 R4, [R245] ;  /* 0x00000000f504783b */ /* 0x004ea80000004200 */
[----:B------:R5:W1:Y:S02]  /*6900*/  MUFU.EX2 R108, R3 ;  /* 0x00000003006c7308 */ /* 0x000a640000000800 */
[----:B-----5:R-:W-:Y:S01]  /*6910*/  FFMA.FTZ R3, R10, c[0x0][0x2d0], -R0 ;  /* 0x0000b4000a037a23 */ /* 0x020fe20000010800 */
[----:B---3--:R-:W-:-:S05]  /*6920*/  F2FP.PACK_AB R10, R111, R116 ;  /* 0x000000746f0a723e */ /* 0x008fca00000000ff */
[----:B------:R3:W-:Y:S02]  /*6930*/  MUFU.EX2 R110, R3 ;  /* 0x00000003006e7308 */ /* 0x0007e40000000800 */
[----:B---3--:R-:W-:Y:S01]  /*6940*/  FFMA.FTZ R3, R9, c[0x0][0x2d0], -R0 ;  /* 0x0000b40009037a23 */ /* 0x008fe20000010800 */
[----:B-1----:R-:W-:-:S05]  /*6950*/  F2FP.PACK_AB R9, R108, R109 ;  /* 0x0000006d6c09723e */ /* 0x002fca00000000ff */
[----:B------:R1:W3:Y:S02]  /*6960*/  MUFU.EX2 R118, R3 ;  /* 0x0000000300767308 */ /* 0x0002e40000000800 */
[----:B-1----:R-:W-:Y:S01]  /*6970*/  FFMA.FTZ R3, R21, c[0x0][0x2d0], -R2 ;  /* 0x0000b40015037a23 */ /* 0x002fe20000010802 */
[----:B---3--:R-:W-:-:S05]  /*6980*/  F2FP.PACK_AB R11, R118, R110 ;  /* 0x0000006e760b723e */ /* 0x008fca00000000ff */
[----:B------:R1:W-:Y:S02]  /*6990*/  MUFU.EX2 R125, R3 ;  /* 0x00000003007d7308 */ /* 0x0003e40000000800 */
[----:B-1----:R-:W-:Y:S01]  /*69a0*/  FFMA.FTZ R3, R8, c[0x0][0x2d0], -R0 ;  /* 0x0000b40008037a23 */ /* 0x002fe20000010800 */
[----:B------:R-:W-:-:S05]  /*69b0*/  F2FP.PACK_AB R8, R100, R101 ;  /* 0x000000656408723e */ /* 0x000fca00000000ff */
[----:B------:R1:W-:Y:S02]  /*69c0*/  MUFU.EX2 R119, R3 ;  /* 0x0000000300777308 */ /* 0x0003e40000000800 */
[C---:B------:R-:W-:Y:S08]  /*69d0*/  HMMA.16816.F32 R28, R8.reuse, R16, RZ ;  /* 0x00000010081c723c */ /* 0x040ff000000018ff */
[----:B------:R-:W-:Y:S01]  /*69e0*/  HMMA.16816.F32 R20, R8, R18, RZ ;  /* 0x000000120814723c */ /* 0x000fe200000018ff */
[----:B-1----:R-:W-:-:S04]  /*69f0*/  FFMA.FTZ R3, R14, c[0x0][0x2d0], -R0 ;  /* 0x0000b4000e037a23 */ /* 0x002fc80000010800 */
[----:B------:R1:W3:Y:S03]  /*6a00*/  MUFU.EX2 R124, R3 ;  /* 0x00000003007c7308 */ /* 0x0002e60000000800 */
[----:B--2---:R-:W-:Y:S07]  /*6a10*/  HMMA.16816.F32 R16, R8, R4, RZ ;  /* 0x000000040810723c */ /* 0x004fee00000018ff */
[----:B------:R-:W-:Y:S01]  /*6a20*/  F2FP.PACK_AB R4, R126, R117 ;  /* 0x000000757e04723e */ /* 0x000fe200000000ff */
[----:B-1----:R-:W-:Y:S01]  /*6a30*/  FFMA.FTZ R3, R13, c[0x0][0x2d0], -R0 ;  /* 0x0000b4000d037a23 */ /* 0x002fe20000010800 */
[----:B---3--:R-:W-:-:S03]  /*6a40*/  F2FP.PACK_AB R5, R124, R119 ;  /* 0x000000777c05723e */ /* 0x008fc600000000ff */
[----:B------:R1:W-:Y:S02]  /*6a50*/  MUFU.EX2 R129, R3 ;  /* 0x0000000300817308 */ /* 0x0003e40000000800 */
[----:B-1----:R-:W-:Y:S02]  /*6a60*/  FFMA.FTZ R3, R12, c[0x0][0x2d0], -R0 ;  /* 0x0000b4000c037a23 */ /* 0x002fe40000010800 */
[----:B------:R-:W-:Y:S04]  /*6a70*/  HMMA.16816.F32 R12, R8, R6, RZ ;  /* 0x00000006080c723c */ /* 0x000fe800000018ff */
[----:B------:R-:W1:Y:S03]  /*6a80*/  MUFU.EX2 R128, R3 ;  /* 0x0000000300807308 */ /* 0x000e660000000800 */
[----:B------:R-:W-:Y:S01]  /*6a90*/  F2FP.PACK_AB R6, R125, R127 ;  /* 0x0000007f7d06723e */ /* 0x000fe200000000ff */
[----:B----4-:R2:W3:Y:S01]  /*6aa0*/  LDSM.16.MT88.4 R44, [R40] ;  /* 0x00000000282c783b */ /* 0x0104e20000004200 */
[----:B-1----:R-:W-:-:S07]  /*6ab0*/  F2FP.PACK_AB R7, R128, R129 ;  /* 0x000000818007723e */ /* 0x002fce00000000ff */
[C---:B------:R-:W-:Y:S08]  /*6ac0*/  HMMA.16816.F32 R160, R4.reuse, R36, R28 ;  /* 0x0000002404a0723c */ /* 0x040ff0000000181c */
[C---:B------:R-:W-:Y:S01]  /*6ad0*/  HMMA.16816.F32 R140, R4.reuse, R38, R20 ;  /* 0x00000026048c723c */ /* 0x040fe20000001814 */
[----:B------:R-:W1:Y:S07]  /*6ae0*/  LDSM.16.MT88.4 R36, [R246+0x800] ;  /* 0x00080000f624783b */ /* 0x000e6e0000004200 */
[C---:B--2---:R-:W-:Y:S08]  /*6af0*/  HMMA.16816.F32 R40, R4.reuse, R34, R12 ;  /* 0x000000220428723c */ /* 0x044ff0000000180c */
[----:B------:R-:W-:Y:S01]  /*6b00*/  HMMA.16816.F32 R152, R4, R32, R16 ;  /* 0x000000200498723c */ /* 0x000fe20000001810 */
[----:B------:R-:W2:Y:S07]  /*6b10*/  LDSM.16.MT88.4 R32, [R243+0x2000] ;  /* 0x00200000f320783b */ /* 0x000eae0000004200 */
[C---:B------:R-:W-:Y:S08]  /*6b20*/  HMMA.16816.F32 R28, R8.reuse, R26, RZ ;  /* 0x0000001a081c723c */ /* 0x040ff000000018ff */
[----:B------:R-:W-:Y:S01]  /*6b30*/  MOV R159, R40 ;  /* 0x00000028009f7202 */ /* 0x000fe20000000f00 */
[----:B------:R-:W-:Y:S01]  /*6b40*/  IMAD.MOV.U32 R157, RZ, RZ, R42 ;  /* 0x000000ffff9d7224 */ /* 0x000fe200078e002a */
[----:B------:R-:W-:Y:S01]  /*6b50*/  MOV R158, R41 ;  /* 0x00000029009e7202 */ /* 0x000fe20000000f00 */
[----:B---3--:R-:W-:Y:S01]  /*6b60*/  HMMA.16816.F32 R20, R8, R46, RZ ;  /* 0x0000002e0814723c */ /* 0x008fe200000018ff */
[----:B------:R-:W-:-:S07]  /*6b70*/  MOV R156, R43 ;  /* 0x0000002b009c7202 */ /* 0x000fce0000000f00 */
[C---:B------:R-:W-:Y:S08]  /*6b80*/  HMMA.16816.F32 R40, R8.reuse, R24, RZ ;  /* 0x000000180828723c */ /* 0x040ff000000018ff */
[C---:B------:R-:W-:Y:S01]  /*6b90*/  HMMA.16816.F32 R24, R8.reuse, R44, RZ ;  /* 0x0000002c0818723c */ /* 0x040fe200000018ff */
[----:B------:R-:W3:Y:S07]  /*6ba0*/  LDSM.16.MT88.4 R44, [R244+0x1800] ;  /* 0x00180000f42c783b */ /* 0x000eee0000004200 */
[C---:B------:R-:W-:Y:S08]  /*6bb0*/  HMMA.16816.F32 R16, R8.reuse, R60, RZ ;  /* 0x0000003c0810723c */ /* 0x040ff000000018ff */
[----:B------:R-:W-:Y:S01]  /*6bc0*/  HMMA.16816.F32 R12, R8, R62, RZ ;  /* 0x0000003e080c723c */ /* 0x000fe200000018ff */
[----:B------:R-:W4:Y:S07]  /*6bd0*/  LDSM.16.MT88.4 R60, [R244+0x2000] ;  /* 0x00200000f43c783b */ /* 0x000f2e0000004200 */
[C---:B------:R-:W-:Y:S08]  /*6be0*/  HMMA.16816.F32 R76, R4.reuse, R50, R28 ;  /* 0x00000032044c723c */ /* 0x040ff0000000181c */
[C---:B-1----:R-:W-:Y:S08]  /*6bf0*/  HMMA.16816.F32 R24, R4.reuse, R36, R24 ;  /* 0x000000240418723c */ /* 0x042ff00000001818 */
[C---:B------:R-:W-:Y:S01]  /*6c00*/  HMMA.16816.F32 R20, R4.reuse, R38, R20 ;  /* 0x000000260414723c */ /* 0x040fe20000001814 */
[----:B------:R-:W1:Y:S07]  /*6c10*/  LDSM.16.MT88.4 R36, [R243+0x3000] ;  /* 0x00300000f324783b */ /* 0x000e6e0000004200 */
[----:B------:R-:W-:Y:S01]  /*6c20*/  HMMA.16816.F32 R144, R4, R48, R40 ;  /* 0x000000300490723c */ /* 0x000fe20000001828 */
[----:B------:R-:W-:Y:S01]  /*6c30*/  MOV R151, R76 ;  /* 0x0000004c00977202 */ /* 0x000fe20000000f00 */
[----:B------:R-:W-:Y:S01]  /*6c40*/  IMAD.MOV.U32 R150, RZ, RZ, R77 ;  /* 0x000000ffff967224 */ /* 0x000fe200078e004d */
[----:B------:R-:W-:Y:S01]  /*6c50*/  MOV R149, R78 ;  /* 0x0000004e00957202 */ /* 0x000fe20000000f00 */
[----:B------:R-:W5:Y:S01]  /*6c60*/  LDSM.16.MT88.4 R48, [R246+0x2000] ;  /* 0x00200000f630783b */ /* 0x000f620000004200 */
[----:B------:R-:W-:-:S03]  /*6c70*/  MOV R148, R79 ;  /* 0x0000004f00947202 */ /* 0x000fc60000000f00 */
[----:B------:R-:W-:Y:S01]  /*6c80*/  HMMA.16816.F32 R40, R8, R56, RZ ;  /* 0x000000380828723c */ /* 0x000fe200000018ff */
[----:B------:R-:W-:Y:S01]  /*6c90*/  IMAD.MOV.U32 R81, RZ, RZ, R26 ;  /* 0x000000ffff517224 */ /* 0x000fe200078e001a */
[----:B------:R-:W-:Y:S01]  /*6ca0*/  MOV R80, R27 ;  /* 0x0000001b00507202 */ /* 0x000fe20000000f00 */
[----:B------:R-:W-:Y:S01]  /*6cb0*/  IMAD.MOV.U32 R78, RZ, RZ, R24 ;  /* 0x000000ffff4e7224 */ /* 0x000fe200078e0018 */
[----:B------:R-:W-:-:S04]  /*6cc0*/  MOV R79, R25 ;  /* 0x00000019004f7202 */ /* 0x000fc80000000f00 */
[----:B--2---:R-:W-:Y:S01]  /*6cd0*/  HMMA.16816.F32 R16, R4, R32, R16 ;  /* 0x000000200410723c */ /* 0x004fe20000001810 */
[----:B------:R-:W-:Y:S01]  /*6ce0*/  MOV R77, R22 ;  /* 0x00000016004d7202 */ /* 0x000fe20000000f00 */
[----:B------:R-:W-:Y:S01]  /*6cf0*/  IMAD.MOV.U32 R92, RZ, RZ, R21 ;  /* 0x000000ffff5c7224 */ /* 0x000fe200078e0015 */
[----:B------:R-:W-:Y:S02]  /*6d00*/  MOV R76, R23 ;  /* 0x00000017004c7202 */ /* 0x000fe40000000f00 */
[----:B------:R-:W-:-:S03]  /*6d10*/  MOV R87, R20 ;  /* 0x0000001400577202 */ /* 0x000fc60000000f00 */
[----:B------:R-:W-:Y:S01]  /*6d20*/  HMMA.16816.F32 R12, R4, R34, R12 ;  /* 0x00000022040c723c */ /* 0x000fe2000000180c */
[----:B------:R-:W-:Y:S07]  /*6d30*/  LDSM.16.MT88.4 R32, [R245+0x3800] ;  /* 0x00380000f520783b */ /* 0x000fee0000004200 */
[C---:B------:R-:W-:Y:S08]  /*6d40*/  HMMA.16816.F32 R28, R8.reuse, R58, RZ ;  /* 0x0000003a081c723c */ /* 0x040ff000000018ff */
[----:B---3--:R-:W-:Y:S01]  /*6d50*/  HMMA.16816.F32 R24, R8, R44, RZ ;  /* 0x0000002c0818723c */ /* 0x008fe200000018ff */
[----:B------:R-:W-:Y:S01]  /*6d60*/  MOV R135, R16 ;  /* 0x0000001000877202 */ /* 0x000fe20000000f00 */
[----:B------:R-:W-:Y:S01]  /*6d70*/  IMAD.MOV.U32 R132, RZ, RZ, R17 ;  /* 0x000000ffff847224 */ /* 0x000fe200078e0011 */
[----:B------:R-:W-:-:S02]  /*6d80*/  MOV R131, R18 ;  /* 0x0000001200837202 */ /* 0x000fc40000000f00 */
[----:B------:R-:W-:-:S03]  /*6d90*/  MOV R130, R19 ;  /* 0x0000001300827202 */ /* 0x000fc60000000f00 */
[----:B------:R-:W-:Y:S01]  /*6da0*/  HMMA.16816.F32 R20, R8, R46, RZ ;  /* 0x0000002e0814723c */ /* 0x000fe200000018ff */
[----:B------:R-:W2:Y:S01]  /*6db0*/  LDSM.16.MT88.4 R44, [R245+0x3000] ;  /* 0x00300000f52c783b */ /* 0x000ea20000004200 */
[----:B------:R-:W-:Y:S01]  /*6dc0*/  MOV R86, R13 ;  /* 0x0000000d00567202 */ /* 0x000fe20000000f00 */
[----:B------:R-:W-:Y:S01]  /*6dd0*/  IMAD.MOV.U32 R85, RZ, RZ, R14 ;  /* 0x000000ffff557224 */ /* 0x000fe200078e000e */
[----:B------:R-:W-:Y:S02]  /*6de0*/  MOV R84, R15 ;  /* 0x0000000f00547202 */ /* 0x000fe40000000f00 */
[----:B------:R-:W-:Y:S02]  /*6df0*/  MOV R3, R12 ;  /* 0x0000000c00037202 */ /* 0x000fe40000000f00 */
[----:B------:R-:W-:Y:S01]  /*6e00*/  HMMA.16816.F32 R56, R4, R64, R40 ;  /* 0x000000400438723c */ /* 0x000fe20000001828 */
[----:B------:R-:W3:Y:S07]  /*6e10*/  LDSM.16.MT88.4 R40, [R243+0x3800] ;  /* 0x00380000f328783b */ /* 0x000eee0000004200 */
[C---:B------:R-:W-:Y:S08]  /*6e20*/  HMMA.16816.F32 R16, R8.reuse, R52, RZ ;  /* 0x000000340810723c */ /* 0x040ff000000018ff */
[----:B------:R-:W-:Y:S01]  /*6e30*/  HMMA.16816.F32 R12, R8, R54, RZ ;  /* 0x00000036080c723c */ /* 0x000fe200000018ff */
[----:B------:R-:W2:Y:S07]  /*6e40*/  LDSM.16.MT88.4 R52, [R244+0x3000] ;  /* 0x00300000f434783b */ /* 0x000eae0000004200 */
[C---:B------:R-:W-:Y:S08]  /*6e50*/  HMMA.16816.F32 R180, R4.reuse, R66, R28 ;  /* 0x0000004204b4723c */ /* 0x040ff0000000181c */
[----:B----4-:R-:W-:Y:S08]  /*6e60*/  HMMA.16816.F32 R64, R4, R60, R24 ;  /* 0x0000003c0440723c */ /* 0x010ff00000001818 */
[C---:B-1----:R-:W-:Y:S08]  /*6e70*/  HMMA.16816.F32 R28, R8.reuse, R36, RZ ;  /* 0x00000024081c723c */ /* 0x042ff000000018ff */
[----:B------:R-:W-:Y:S01]  /*6e80*/  HMMA.16816.F32 R24, R8, R38, RZ ;  /* 0x000000260818723c */ /* 0x000fe200000018ff */
[----:B------:R-:W1:Y:S07]  /*6e90*/  LDSM.16.MT88.4 R36, [R246+0x3000] ;  /* 0x00300000f624783b */ /* 0x000e6e0000004200 */
[C---:B------:R-:W-:Y:S08]  /*6ea0*/  HMMA.16816.F32 R176, R4.reuse, R62, R20 ;  /* 0x0000003e04b0723c */ /* 0x040ff00000001814 */
[C---:B-----5:R-:W-:Y:S08]  /*6eb0*/  HMMA.16816.F32 R60, R4.reuse, R48, R16 ;  /* 0x00000030043c723c */ /* 0x060ff00000001810 */
[----:B------:R-:W-:Y:S01]  /*6ec0*/  HMMA.16816.F32 R172, R4, R50, R12 ;  /* 0x0000003204ac723c */ /* 0x000fe2000000180c */
[----:B------:R-:W4:Y:S07]  /*6ed0*/  LDSM.16.MT88.4 R48, [R244+0x3800] ;  /* 0x00380000f430783b */ /* 0x000f2e0000004200 */
[----:B--2---:R-:W-:Y:S07]  /*6ee0*/  HMMA.16816.F32 R16, R8, R46, RZ ;  /* 0x0000002e0810723c */ /* 0x004fee00000018ff */
[----:B------:R-:W-:Y:S01]  /*6ef0*/  IMAD.MOV.U32 R46, RZ, RZ, R85 ;  /* 0x000000ffff2e7224 */ /* 0x000fe200078e0055 */
[----:B---3--:R-:W-:Y:S01]  /*6f00*/  HMMA.16816.F32 R88, R4, R42, R24 ;  /* 0x0000002a0458723c */ /* 0x008fe20000001818 */
[----:B------:R-:W2:Y:S01]  /*6f10*/  LDSM.16.MT88.4 R24, [R246+0x3800] ;  /* 0x00380000f618783b */ /* 0x000ea20000004200 */
[----:B------:R-:W-:-:S05]  /*6f20*/  MOV R47, R84 ;  /* 0x00000054002f7202 */ /* 0x000fca0000000f00 */
[----:B------:R-:W-:Y:S01]  /*6f30*/  MOV R42, R77 ;  /* 0x0000004d002a7202 */ /* 0x000fe20000000f00 */
[----:B------:R-:W-:Y:S01]  /*6f40*/  HMMA.16816.F32 R20, R8, R44, RZ ;  /* 0x0000002c0814723c */ /* 0x000fe200000018ff */
[----:B------:R-:W-:-:S06]  /*6f50*/  IMAD.MOV.U32 R43, RZ, RZ, R76 ;  /* 0x000000ffff2b7224 */ /* 0x000fcc00078e004c */
[----:B------:R-:W-:Y:S01]  /*6f60*/  MOV R45, R86 ;  /* 0x00000056002d7202 */ /* 0x000fe20000000f00 */
[----:B------:R-:W-:Y:S01]  /*6f70*/  HMMA.16816.F32 R12, R8, R52, RZ ;  /* 0x00000034080c723c */ /* 0x000fe200000018ff */
[----:B------:R-:W-:Y:S01]  /*6f80*/  MOV R44, R3 ;  /* 0x00000003002c7202 */ /* 0x000fe20000000f00 */
[----:B------:R-:W-:-:S04]  /*6f90*/  FADD.FTZ R3, R101, R100 ;  /* 0x0000006465037221 */ /* 0x000fc80000010000 */
[----:B------:R-:W-:Y:S01]  /*6fa0*/  FADD.FTZ R3, R116, R3 ;  /* 0x0000000374037221 */ /* 0x000fe20000010000 */
[----:B------:R-:W-:Y:S01]  /*6fb0*/  MOV R52, R81 ;  /* 0x0000005100347202 */ /* 0x000fe20000000f00 */
[----:B------:R-:W-:Y:S01]  /*6fc0*/  IMAD.MOV.U32 R53, RZ, RZ, R80 ;  /* 0x000000ffff357224 */ /* 0x000fe200078e0050 */
[----:B------:R-:W-:Y:S01]  /*6fd0*/  HMMA.16816.F32 R96, R4, R34, R16 ;  /* 0x000000220460723c */ /* 0x000fe20000001810 */
[----:B------:R-:W-:-:S06]  /*6fe0*/  FADD.FTZ R3, R111, R3 ;  /* 0x000000036f037221 */ /* 0x000fcc0000010000 */
[----:B------:R-:W-:Y:S01]  /*6ff0*/  MOV R34, R157 ;  /* 0x0000009d00227202 */ /* 0x000fe20000000f00 */
[----:B------:R-:W-:Y:S01]  /*7000*/  HMMA.16816.F32 R80, R4, R40, R28 ;  /* 0x000000280450723c */ /* 0x000fe2000000181c */
[----:B------:R-:W3:Y:S01]  /*7010*/  LDSM.16.MT88.4 R28, [R243+0x4800] ;  /* 0x00480000f31c783b */ /* 0x000ee20000004200 */
[----:B------:R-:W-:-:S05]  /*7020*/  IMAD.MOV.U32 R35, RZ, RZ, R156 ;  /* 0x000000ffff237224 */ /* 0x000fca00078e009c */
[----:B------:R-:W-:Y:S01]  /*7030*/  MOV R41, R79 ;  /* 0x0000004f00297202 */ /* 0x000fe20000000f00 */
[----:B-1----:R-:W-:Y:S01]  /*7040*/  HMMA.16816.F32 R16, R8, R36, RZ ;  /* 0x000000240810723c */ /* 0x002fe200000018ff */
[----:B------:R-:W-:-:S07]  /*7050*/  MOV R40, R78 ;  /* 0x0000004e00287202 */ /* 0x000fce0000000f00 */
[----:B------:R-:W-:Y:S07]  /*7060*/  HMMA.16816.F32 R76, R4, R32, R20 ;  /* 0x00000020044c723c */ /* 0x000fee0000001814 */
[----:B------:R-:W-:Y:S01]  /*7070*/  MOV R32, R87 ;  /* 0x0000005700207202 */ /* 0x000fe20000000f00 */
[----:B------:R-:W-:Y:S01]  /*7080*/  HMMA.16816.F32 R20, R8, R54, RZ ;  /* 0x000000360814723c */ /* 0x000fe200000018ff */
[----:B------:R-:W-:Y:S02]  /*7090*/  MOV R33, R92 ;  /* 0x0000005c00217202 */ /* 0x000fe40000000f00 */
[----:B------:R-:W-:-:S02]  /*70a0*/  MOV R36, R32 ;  /* 0x0000002000247202 */ /* 0x000fc40000000f00 */
[----:B------:R-:W-:Y:S01]  /*70b0*/  MOV R32, R159 ;  /* 0x0000009f00207202 */ /* 0x000fe20000000f00 */
[----:B------:R-:W-:Y:S01]  /*70c0*/  IMAD.MOV.U32 R37, RZ, RZ, R33 ;  /* 0x000000ffff257224 */ /* 0x000fe200078e0021 */
[----:B------:R-:W-:Y:S01]  /*70d0*/  MOV R54, R131 ;  /* 0x0000008300367202 */ /* 0x000fe20000000f00 */
[----:B----4-:R-:W-:Y:S01]  /*70e0*/  HMMA.16816.F32 R84, R4, R48, R12 ;  /* 0x000000300454723c */ /* 0x010fe2000000180c */
[----:B------:R-:W-:Y:S01]  /*70f0*/  IMAD.MOV.U32 R55, RZ, RZ, R130 ;  /* 0x000000ffff377224 */ /* 0x000fe200078e0082 */
[----:B------:R-:W-:Y:S02]  /*7100*/  MOV R33, R158 ;  /* 0x0000009e00217202 */ /* 0x000fe40000000f00 */
[----:B------:R-:W-:Y:S03]  /*7110*/  LDSM.16.MT88.4 R156, [R243+0x1000] ;  /* 0x00100000f39c783b */ /* 0x000fe60000004200 */
[----:B------:R-:W-:Y:S01]  /*7120*/  MOV R48, R151 ;  /* 0x0000009700307202 */ /* 0x000fe20000000f00 */
[----:B------:R-:W-:Y:S01]  /*7130*/  HMMA.16816.F32 R12, R8, R38, RZ ;  /* 0x00000026080c723c */ /* 0x000fe200000018ff */
[----:B------:R-:W-:-:S06]  /*7140*/  MOV R49, R150 ;  /* 0x0000009600317202 */ /* 0x000fcc0000000f00 */
[----:B------:R-:W-:Y:S01]  /*7150*/  MOV R38, R42 ;  /* 0x0000002a00267202 */ /* 0x000fe20000000f00 */
[C---:B--2---:R-:W-:Y:S01]  /*7160*/  HMMA.16816.F32 R92, R4.reuse, R24, R16 ;  /* 0x00000018045c723c */ /* 0x044fe20000001810 */
[----:B------:R-:W1:Y:S01]  /*7170*/  LDSM.16.MT88.4 R16, [R243+0x5000] ;  /* 0x00500000f310783b */ /* 0x000e620000004200 */
[----:B------:R-:W-:Y:S01]  /*7180*/  MOV R39, R43 ;  /* 0x0000002b00277202 */ /* 0x000fe20000000f00 */
[----:B------:R-:W-:Y:S01]  /*7190*/  IMAD.MOV.U32 R43, RZ, RZ, R53 ;  /* 0x000000ffff2b7224 */ /* 0x000fe200078e0035 */
[----:B------:R-:W-:Y:S02]  /*71a0*/  MOV R42, R52 ;  /* 0x00000034002a7202 */ /* 0x000fe40000000f00 */
[----:B------:R-:W-:Y:S01]  /*71b0*/  MOV R52, R135 ;  /* 0x0000008700347202 */ /* 0x000fe20000000f00 */
[----:B------:R-:W-:Y:S01]  /*71c0*/  FADD.FTZ R25, R117, R3 ;  /* 0x0000000375197221 */ /* 0x000fe20000010000 */
[----:B------:R-:W-:Y:S01]  /*71d0*/  HMMA.16816.F32 R104, R4, R50, R20 ;  /* 0x000000320468723c */ /* 0x000fe20000001814 */
[----:B------:R-:W2:Y:S01]  /*71e0*/  LDSM.16.MT88.4 R20, [R245+0x4800] ;  /* 0x00480000f514783b */ /* 0x000ea20000004200 */
[----:B------:R-:W-:-:S05]  /*71f0*/  MOV R53, R132 ;  /* 0x0000008400357202 */ /* 0x000fca0000000f00 */
[----:B------:R-:W-:Y:S01]  /*7200*/  MOV R50, R149 ;  /* 0x0000009500327202 */ /* 0x000fe20000000f00 */
[----:B------:R-:W-:Y:S01]  /*7210*/  HMMA.16816.F32 R112, R4, R26, R12 ;  /* 0x0000001a0470723c */ /* 0x000fe2000000180c */
[----:B------:R-:W-:Y:S02]  /*7220*/  IMAD.MOV.U32 R51, RZ, RZ, R148 ;  /* 0x000000ffff337224 */ /* 0x000fe400078e0094 */
[----:B------:R-:W-:Y:S04]  /*7230*/  LDSM.16.MT88.4 R148, [R245+0x1000] ;  /* 0x00100000f594783b */ /* 0x000fe80000004200 */
[--C-:B------:R-:W-:Y:S01]  /*7240*/  FFMA.FTZ R27, R74, c[0x0][0x2d0], -R2.reuse ;  /* 0x0000b4004a1b7a23 */ /* 0x100fe20000010802 */
[----:B---3--:R-:W-:Y:S01]  /*7250*/  HMMA.16816.F32 R12, R8, R28, RZ ;  /* 0x0000001c080c723c */ /* 0x008fe200000018ff */
[----:B------:R-:W-:-:S06]  /*7260*/  FFMA.FTZ R26, R73, c[0x0][0x2d0], -R2 ;  /* 0x0000b400491a7a23 */ /* 0x000fcc0000010802 */
[----:B------:R-:W-:Y:S02]  /*7270*/  FFMA.FTZ R28, R75, c[0x0][0x2d0], -R2 ;  /* 0x0000b4004b1c7a23 */ /* 0x000fe40000010802 */
[----:B------:R-:W-:Y:S11]  /*7280*/  FFMA.FTZ R29, R70, c[0x0][0x2d0], -R0 ;  /* 0x0000b400461d7a23 */ /* 0x000ff60000010800 */
[----:B------:R-:W-:Y:S04]  /*7290*/  @!UPT UIADD3 URZ, URZ, URZ, URZ ;  /* 0x0000003f3f3ff290 */ /* 0x000fe8000fffe03f */
[----:B-1----:R-:W-:Y:S07]  /*72a0*/  HMMA.16816.F32 R100, R4, R16, R12 ;  /* 0x000000100464723c */ /* 0x002fee000000180c */
[----:B------:R-:W-:Y:S01]  /*72b0*/  FADD.FTZ R16, R109, R108 ;  /* 0x0000006c6d107221 */ /* 0x000fe20000010000 */
[----:B------:R-:W-:Y:S03]  /*72c0*/  HMMA.16816.F32 R12, R8, R30, RZ ;  /* 0x0000001e080c723c */ /* 0x000fe600000018ff */
[----:B------:R-:W-:-:S04]  /*72d0*/  FADD.FTZ R24, R110, R16 ;  /* 0x000000106e187221 */ /* 0x000fc80000010000 */
[----:B------:R-:W-:Y:S02]  /*72e0*/  FADD.FTZ R3, R118, R24 ;  /* 0x0000001876037221 */ /* 0x000fe40000010000 */
[----:B------:R-:W-:Y:S02]  /*72f0*/  FFMA.FTZ R24, R72, c[0x0][0x2d0], -R2 ;  /* 0x0000b40048187a23 */ /* 0x000fe40000010802 */
[----:B------:R-:W-:Y:S01]  /*7300*/  FADD.FTZ R3, R119, R3 ;  /* 0x0000000377037221 */ /* 0x000fe20000010000 */
[----:B------:R-:W-:Y:S01]  /*7310*/  LDSM.16.MT88.4 R72, [R243+0x4000] ;  /* 0x00400000f348783b */ /* 0x000fe20000004200 */
[----:B------:R-:W-:Y:S02]  /*7320*/  FADD.FTZ R2, R126, R25 ;  /* 0x000000197e027221 */ /* 0x000fe40000010000 */
[----:B------:R-:W-:Y:S02]  /*7330*/  FFMA.FTZ R30, R71, c[0x0][0x2d0], -R0 ;  /* 0x0000b400471e7a23 */ /* 0x000fe40000010800 */
[----:B------:R-:W-:-:S02]  /*7340*/  FADD.FTZ R2, R127, R2 ;  /* 0x000000027f027221 */ /* 0x000fc40000010000 */
[--C-:B------:R-:W-:Y:S02]  /*7350*/  FFMA.FTZ R25, R69, c[0x0][0x2d0], -R0.reuse ;  /* 0x0000b40045197a23 */ /* 0x100fe40000010800 */
[----:B------:R-:W-:Y:S02]  /*7360*/  FFMA.FTZ R31, R68, c[0x0][0x2d0], -R0 ;  /* 0x0000b400441f7a23 */ /* 0x000fe40000010800 */
[----:B------:R-:W-:Y:S01]  /*7370*/  FADD.FTZ R3, R124, R3 ;  /* 0x000000037c037221 */ /* 0x000fe20000010000 */
[----:B------:R-:W-:Y:S01]  /*7380*/  HMMA.16816.F32 R120, R4, R18, R12 ;  /* 0x000000120478723c */ /* 0x000fe2000000180c */
[----:B------:R-:W1:Y:S01]  /*7390*/  LDSM.16.MT88.4 R16, [R245+0x5000] ;  /* 0x00500000f510783b */ /* 0x000e620000004200 */
[----:B------:R-:W-:Y:S02]  /*73a0*/  FADD.FTZ R0, R125, R2 ;  /* 0x000000027d007221 */ /* 0x000fe40000010000 */
[----:B------:R-:W-:Y:S02]  /*73b0*/  FADD.FTZ R2, R129, R3 ;  /* 0x0000000381027221 */ /* 0x000fe40000010000 */
[----:B------:R-:W-:Y:S02]  /*73c0*/  MUFU.EX2 R3, R31 ;  /* 0x0000001f00037308 */ /* 0x000fe40000000800 */
[----:B--2---:R-:W-:Y:S01]  /*73d0*/  HMMA.16816.F32 R12, R8, R20, RZ ;  /* 0x00000014080c723c */ /* 0x004fe200000018ff */
[----:B------:R-:W-:Y:S11]  /*73e0*/  FADD.FTZ R2, R128, R2 ;  /* 0x0000000280027221 */ /* 0x000ff60000010000 */
[----:B------:R-:W-:Y:S11]  /*73f0*/  @!UPT UIADD3 URZ, URZ, URZ, URZ ;  /* 0x0000003f3f3ff290 */ /* 0x000ff6000fffe03f */
[----:B------:R-:W-:Y:S01]  /*7400*/  @!UPT UIADD3 URZ, URZ, URZ, URZ ;  /* 0x0000003f3f3ff290 */ /* 0x000fe2000fffe03f */
        /* <DEDUP_REMOVED lines=16> */
[----:B------:R-:W2:Y:S01]  /*7510*/  MUFU.EX2 R17, R26 ;  /* 0x0000001a00117308 */ /* 0x000ea20000000800 */
[C---:B-1----:R-:W-:Y:S01]  /*7520*/  FADD.FTZ R0, R16.reuse, R0 ;  /* 0x0000000010007221 */ /* 0x042fe20000010000 */
[----:B------:R-:W-:-:S06]  /*7530*/  F2FP.PACK_AB R128, R16, R20 ;  /* 0x000000141080723e */ /* 0x000fcc00000000ff */
[----:B------:R-:W-:Y:S01]  /*7540*/  MUFU.EX2 R22, R30 ;  /* 0x0000001e00167308 */ /* 0x000fe20000000800 */
[----:B--2---:R-:W-:-:S07]  /*7550*/  FADD.FTZ R0, R17, R0 ;  /* 0x0000000011007221 */ /* 0x004fce0000010000 */
[----:B------:R-:W1:Y:S07]  /*7560*/  MUFU.EX2 R20, R29 ;  /* 0x0000001d00147308 */ /* 0x000e6e0000000800 */
[----:B------:R-:W-:Y:S01]  /*7570*/  HMMA.16816.F32 R124, R4, R18, R12 ;  /* 0x00000012047c723c */ /* 0x000fe2000000180c */
[----:B------:R-:W2:Y:S01]  /*7580*/  MUFU.EX2 R12, R24 ;  /* 0x00000018000c7308 */ /* 0x000ea20000000800 */
[----:B-1----:R-:W-:Y:S01]  /*7590*/  F2FP.PACK_AB R129, R20, R22 ;  /* 0x000000161481723e */ /* 0x002fe200000000ff */
[C---:B--2---:R-:W-:Y:S01]  /*75a0*/  FADD.FTZ R0, R12.reuse, R0 ;  /* 0x000000000c007221 */ /* 0x044fe20000010000 */
[----:B------:R-:W-:-:S02]  /*75b0*/  F2FP.PACK_AB R130, R12, R17 ;  /* 0x000000110c82723e */ /* 0x000fc400000000ff */
[----:B------:R-:W1:Y:S04]  /*75c0*/  LDSM.16.MT88.4 R12, [R246+0x4800] ;  /* 0x00480000f60c783b */ /* 0x000e680000004200 */
[----:B------:R2:W-:Y:S01]  /*75d0*/  STL [R1+0x60], R0 ;  /* 0x0000600001007387 */ /* 0x0005e20000100800 */
[C---:B------:R-:W-:Y:S08]  /*75e0*/  HMMA.16816.F32 R152, R128.reuse, R148, R152 ;  /* 0x000000948098723c */ /* 0x040ff00000001898 */
[C---:B------:R-:W-:Y:S08]  /*75f0*/  HMMA.16816.F32 R160, R128.reuse, R156, R160 ;  /* 0x0000009c80a0723c */ /* 0x040ff000000018a0 */
[----:B------:R-:W-:Y:S01]  /*7600*/  HMMA.16816.F32 R148, R128, R150, R32 ;  /* 0x000000968094723c */ /* 0x000fe20000001820 */
[----:B------:R-:W3:Y:S01]  /*7610*/  LDSM.16.MT88.4 R32, [R246+0x1000] ;  /* 0x00100000f620783b */ /* 0x000ee20000004200 */
[----:B--2---:R-:W-:-:S06]  /*7620*/  FADD.FTZ R0, R22, R2 ;  /* 0x0000000216007221 */ /* 0x004fcc0000010000 */
        /* <DEDUP_REMOVED lines=9> */
[C---:B------:R-:W-:Y:S01]  /*76c0*/  HMMA.16816.F32 R68, R128.reuse, R72, R80 ;  /* 0x000000488044723c */ /* 0x040fe20000001850 */
[----:B------:R-:W-:Y:S07]  /*76d0*/  LDSM.16.MT88.4 R80, [R245+0x4000] ;  /* 0x00400000f550783b */ /* 0x000fee0000004200 */
[C---:B---3--:R-:W-:Y:S01]  /*76e0*/  HMMA.16816.F32 R28, R128.reuse, R32, R40 ;  /* 0x00000020801c723c */ /* 0x048fe20000001828 */
[----:B------:R-:W3:Y:S04]  /*76f0*/  LDSM.16.MT88.4 R40, [R243+0x2800] ;  /* 0x00280000f328783b */ /* 0x000ee80000004200 */
[----:B-1----:R-:W5:Y:S03]  /*7700*/  LDL R0, [R1+0xac] ;  /* 0x0000ac0001007983 */ /* 0x002f660000100800 */
[----:B--2---:R-:W-:Y:S08]  /*7710*/  HMMA.16816.F32 R144, R128, R140, R144 ;  /* 0x0000008c8090723c */ /* 0x004ff00000001890 */
[----:B----4-:R-:W-:Y:S01]  /*7720*/  HMMA.16816.F32 R16, R4, R8, R16 ;  /* 0x000000080410723c */ /* 0x010fe20000001810 */
[----:B------:R-:W2:Y:S04]  /*7730*/  LDL.LU R8, [R1+0x58] ;  /* 0x0000580001087983 */ /* 0x000ea80000300800 */
[----:B------:R-:W4:Y:S03]  /*7740*/  LDL.LU R3, [R1+0x38] ;  /* 0x0000380001037983 */ /* 0x000f260000300800 */
[C---:B------:R-:W-:Y:S01]  /*7750*/  HMMA.16816.F32 R72, R128.reuse, R74, R88 ;  /* 0x0000004a8048723c */ /* 0x040fe20000001858 */
[----:B------:R-:W1:Y:S07]  /*7760*/  LDSM.16.MT88.4 R88, [R244+0x4000] ;  /* 0x00400000f458783b */ /* 0x000e6e0000004200 */
[C---:B------:R-:W-:Y:S01]  /*7770*/  HMMA.16816.F32 R140, R128.reuse, R142, R48 ;  /* 0x0000008e808c723c */ /* 0x040fe20000001830 */
[----:B------:R-:W1:Y:S07]  /*7780*/  LDSM.16.MT88.4 R48, [R245+0x2800] ;  /* 0x00280000f530783b */ /* 0x000e6e0000004200 */
[C---:B------:R-:W-:Y:S08]  /*7790*/  HMMA.16816.F32 R32, R128.reuse, R34, R36 ;  /* 0x000000228020723c */ /* 0x040ff00000001824 */
[C---:B---3--:R-:W-:Y:S08]  /*77a0*/  HMMA.16816.F32 R36, R128.reuse, R40, R52 ;  /* 0x000000288024723c */ /* 0x048ff00000001834 */
[C---:B------:R-:W-:Y:S08]  /*77b0*/  HMMA.16816.F32 R76, R128.reuse, R80, R76 ;  /* 0x00000050804c723c */ /* 0x040ff0000000184c */
[C---:B------:R-:W-:Y:S08]  /*77c0*/  HMMA.16816.F32 R40, R128.reuse, R42, R44 ;  /* 0x0000002a8028723c */ /* 0x040ff0000000182c */
[C---:B-1----:R-:W-:Y:S08]  /*77d0*/  HMMA.16816.F32 R84, R128.reuse, R88, R84 ;  /* 0x000000588054723c */ /* 0x042ff00000001854 */
[C---:B------:R-:W-:Y:S01]  /*77e0*/  HMMA.16816.F32 R88, R128.reuse, R90, R104 ;  /* 0x0000005a8058723c */ /* 0x040fe20000001868 */
[----:B------:R-:W1:Y:S07]  /*77f0*/  LDSM.16.MT88.4 R104, [R243+0x5800] ;  /* 0x00580000f368783b */ /* 0x000e6e0000004200 */
[C---:B------:R-:W-:Y:S01]  /*7800*/  HMMA.16816.F32 R80, R128.reuse, R82, R96 ;  /* 0x000000528050723c */ /* 0x040fe20000001860 */
[----:B------:R-:W3:Y:S07]  /*7810*/  LDSM.16.MT88.4 R96, [R246+0x4000] ;  /* 0x00400000f660783b */ /* 0x000eee0000004200 */
[----:B------:R-:W-:Y:S01]  /*7820*/  HMMA.16816.F32 R44, R128, R48, R56 ;  /* 0x00000030802c723c */ /* 0x000fe20000001838 */
[----:B------:R-:W3:Y:S07]  /*7830*/  LDSM.16.MT88.4 R56, [R244+0x2800] ;  /* 0x00280000f438783b */ /* 0x000eee0000004200 */
[----:B------:R-:W-:Y:S01]  /*7840*/  HMMA.16816.F32 R12, R4, R10, R12 ;  /* 0x0000000a040c723c */ /* 0x000fe2000000180c */
[----:B------:R-:W-:Y:S07]  /*7850*/  LDSM.16.MT88.4 R4, [R246+0x5800] ;  /* 0x00580000f604783b */ /* 0x000fee0000004200 */
[C---:B-1----:R-:W-:Y:S08]  /*7860*/  HMMA.16816.F32 R100, R128.reuse, R104, R100 ;  /* 0x000000688064723c */ /* 0x042ff00000001864 */
[C---:B------:R-:W-:Y:S01]  /*7870*/  HMMA.16816.F32 R104, R128.reuse, R106, R120 ;  /* 0x0000006a8068723c */ /* 0x040fe20000001878 */
[----:B------:R-:W1:Y:S07]  /*7880*/  LDSM.16.MT88.4 R120, [R244+0x5800] ;  /* 0x00580000f478783b */ /* 0x000e6e0000004200 */
[C---:B---3--:R-:W-:Y:S08]  /*7890*/  HMMA.16816.F32 R92, R128.reuse, R96, R92 ;  /* 0x00000060805c723c */ /* 0x048ff0000000185c */
[C---:B------:R-:W-:Y:S01]  /*78a0*/  HMMA.16816.F32 R52, R128.reuse, R56, R64 ;  /* 0x000000388034723c */ /* 0x040fe20000001840 */
[----:B------:R-:W3:Y:S07]  /*78b0*/  LDSM.16.MT88.4 R64, [R246+0x2800] ;  /* 0x00280000f640783b */ /* 0x000eee0000004200 */
[----:B------:R-:W-:Y:S01]  /*78c0*/  HMMA.16816.F32 R96, R128, R98, R112 ;  /* 0x000000628060723c */ /* 0x000fe20000001870 */
[----:B------:R-:W3:Y:S01]  /*78d0*/  LDSM.16.MT88.4 R112, [R245+0x5800] ;  /* 0x00580000f570783b */ /* 0x000ee20000004200 */
[----:B------:R-:W-:-:S04]  /*78e0*/  MOV R2, c[0x0][0x2c4] ;  /* 0x0000b10000027a02 */ /* 0x000fc80000000f00 */
[----:B------:R-:W-:Y:S02]  /*78f0*/  ISETP.NE.AND P1, PT, R2, 0x1, PT ;  /* 0x000000010200780c */ /* 0x000fe40003f25270 */
[----:B------:R-:W-:Y:S01]  /*7900*/  MOV R9, c[0x0][0x32c] ;  /* 0x0000cb0000097a02 */ /* 0x000fe20000000f00 */
[C---:B-1----:R-:W-:Y:S08]  /*7910*/  HMMA.16816.F32 R116, R128.reuse, R120, R116 ;  /* 0x000000788074723c */ /* 0x042ff00000001874 */
[C---:B------:R-:W-:Y:S08]  /*7920*/  HMMA.16816.F32 R120, R128.reuse, R122, R124 ;  /* 0x0000007a8078723c */ /* 0x040ff0000000187c */
[C---:B------:R-:W-:Y:S08]  /*7930*/  HMMA.16816.F32 R124, R128.reuse, R4, R16 ;  /* 0x00000004807c723c */ /* 0x040ff00000001810 */
[C---:B---3--:R-:W-:Y:S08]  /*7940*/  HMMA.16816.F32 R60, R128.reuse, R64, R60 ;  /* 0x00000040803c723c */ /* 0x048ff0000000183c */
[C---:B------:R-:W-:Y:S08]  /*7950*/  HMMA.16816.F32 R108, R128.reuse, R112, R108 ;  /* 0x00000070806c723c */ /* 0x040ff0000000186c */
[C---:B------:R-:W-:Y:S08]  /*7960*/  HMMA.16816.F32 R48, R128.reuse, R50, R180 ;  /* 0x000000328030723c */ /* 0x040ff000000018b4 */
[C---:B------:R-:W-:Y:S08]  /*7970*/  HMMA.16816.F32 R56, R128.reuse, R58, R176 ;  /* 0x0000003a8038723c */ /* 0x040ff000000018b0 */
[C---:B------:R-:W-:Y:S08]  /*7980*/  HMMA.16816.F32 R64, R128.reuse, R66, R172 ;  /* 0x000000428040723c */ /* 0x040ff000000018ac */
[C---:B------:R-:W-:Y:S08]  /*7990*/  HMMA.16816.F32 R112, R128.reuse, R114, R136 ;  /* 0x000000728070723c */ /* 0x040ff00000001888 */
[----:B------:R-:W-:Y:S01]  /*79a0*/  HMMA.16816.F32 R128, R128, R6, R12 ;  /* 0x000000068080723c */ /* 0x000fe2000000180c */
[----:B-----5:R-:W-:-:S05]  /*79b0*/  @P1 IMAD.HI.U32 R2, R0, c[0x0][0x2c8], RZ ;  /* 0x0000b20000021a27 */ /* 0x020fca00078e00ff */
[----:B------:R-:W-:Y:S02]  /*79c0*/  @P1 SHF.R.U32.HI R0, RZ, c[0x0][0x2cc], R2 ;  /* 0x0000b300ff001a19 */ /* 0x000fe40000011602 */
[----:B------:R-:W-:Y:S02]  /*79d0*/  ISETP.GE.AND P1, PT, R9, 0x1, PT ;  /* 0x000000010900780c */ /* 0x000fe40003f26270 */
[----:B----4-:R-:W-:-:S05]  /*79e0*/  IADD3 R4, R3, -0x2, RZ ;  /* 0xfffffffe03047810 */ /* 0x010fca0007ffe0ff */
[----:B------:R1:W-:Y:S01]  /*79f0*/  STL [R1+0x38], R4 ;  /* 0x0000380401007387 */ /* 0x0003e20000100800 */
[----:B--2---:R-:W-:-:S04]  /*7a00*/  IADD3 R0, R8, R0, RZ ;  /* 0x0000000008007210 */ /* 0x004fc80007ffe0ff */
[----:B------:R-:W-:Y:S01]  /*7a10*/  IADD3 R3, R0, c[0x0][0x328], RZ ;  /* 0x0000ca0000037a10 */ /* 0x000fe20007ffe0ff */
[----:B------:R-:W-:Y:S05]  /*7a20*/  @!P1 BRA `(.L_x_501) ;  /* 0x0000013000009947 */ /* 0x000fea0003800000 */
[C---:B------:R-:W-:Y:S01]  /*7a30*/  ISETP.GT.AND P0, PT, R0.reuse, RZ, PT ;  /* 0x000000ff0000720c */ /* 0x040fe20003f04270 */
[----:B------:R-:W-:Y:S01]  /*7a40*/  BSSY B0, `(.L_x_502) ;  /* 0x000000e000007945 */ /* 0x000fe20003800000 */
[----:B------:R-:W-:-:S11]  /*7a50*/  IADD3 R2, R0, -0x1, RZ ;  /* 0xffffffff00027810 */ /* 0x000fd60007ffe0ff */
[----:B------:R-:W-:Y:S05]  /*7a60*/  @P0 BRA `(.L_x_503) ;  /* 0x0000007000000947 */ /* 0x000fea0003800000 */
[----:B------:R-:W-:Y:S02]  /*7a70*/  IMAD.MOV.U32 R2, RZ, RZ, 0x1 ;  /* 0x00000001ff027424 */ /* 0x000fe400078e00ff */
[----:B------:R-:W-:-:S03]  /*7a80*/  IMAD.MOV R0, RZ, RZ, -R0 ;  /* 0x000000ffff007224 */ /* 0x000fc600078e0a00 */
[----:B------:R-:W-:-:S13]  /*7a90*/  ISETP.NE.AND P0, PT, R2, c[0x0][0x32c], PT ;  /* 0x0000cb0002007a0c */ /* 0x000fda0003f05270 */
[----:B------:R-:W-:-:S05]  /*7aa0*/  @P0 IMAD.HI.U32 R2, R0, c[0x0][0x330], RZ ;  /* 0x0000cc0000020a27 */ /* 0x000fca00078e00ff */
[----:B------:R-:W-:-:S04]  /*7ab0*/  @P0 SHF.R.U32.HI R0, RZ, c[0x0][0x334], R2 ;  /* 0x0000cd00ff000a19 */ /* 0x000fc80000011602 */
[----:B------:R-:W-:Y:S01]  /*7ac0*/  LOP3.LUT R2, RZ, R0, RZ, 0x33, !PT ;  /* 0x00000000ff027212 */ /* 0x000fe200078e33ff */
[----:B------:R-:W-:Y:S05]  /*7ad0*/  BRA `(.L_x_504) ;  /* 0x0000004000007947 */ /* 0x000fea0003800000 */
.L_x_503:
[----:B------:R-:W-:-:S04]  /*7ae0*/  MOV R0, 0x1 ;  /* 0x0000000100007802 */ /* 0x000fc80000000f00 */
[----:B------:R-:W-:-:S13]  /*7af0*/  ISETP.NE.AND P0, PT, R0, c[0x0][0x32c], PT ;  /* 0x0000cb0000007a0c */ /* 0x000fda0003f05270 */
[----:B------:R-:W-:-:S05]  /*7b00*/  @P0 IMAD.HI.U32 R0, R2, c[0x0][0x330], RZ ;  /* 0x0000cc0002000a27 */ /* 0x000fca00078e00ff */
[----:B------:R-:W-:Y:S02]  /*7b10*/  @P0 SHF.R.U32.HI R2, RZ, c[0x0][0x334], R0 ;  /* 0x0000cd00ff020a19 */ /* 0x000fe40000011600 */
.L_x_504:
[----:B------:R-:W-:Y:S05]  /*7b20*/  BSYNC B0 ;  /* 0x0000000000007941 */ /* 0x000fea0003800000 */
.L_x_502:
[----:B------:R-:W-:-:S05]  /*7b30*/  MOV R0, c[0x0][0x32c] ;  /* 0x0000cb0000007a02 */ /* 0x000fca0000000f00 */
[----:B------:R-:W-:-:S05]  /*7b40*/  IMAD R2, R2, R0, c[0x0][0x32c] ;  /* 0x0000cb0002027624 */ /* 0x000fca00078e0200 */
[----:B------:R-:W-:-:S04]  /*7b50*/  IMNMX R3, R3, R2, PT ;  /* 0x0000000203037217 */ /* 0x000fc80003800200 */
.L_x_501:
[----:B------:R-:W2:Y:S01]  /*7b60*/  LDL R2, [R1+0x70] ;  /* 0x0000700001027983 */ /* 0x000ea20000100800 */
[----:B------:R-:W-:-:S05]  /*7b70*/  IMAD.HI R3, R3, 0x2aaaaaab, RZ ;  /* 0x2aaaaaab03037827 */ /* 0x000fca00078e02ff */
[----:B------:R-:W-:-:S04]  /*7b80*/  SHF.R.U32.HI R0, RZ, 0x1f, R3 ;  /* 0x0000001fff007819 */ /* 0x000fc80000011603 */
[----:B------:R-:W-:-:S04]  /*7b90*/  LEA.HI.SX32 R3, R3, R0, 0x1d ;  /* 0x0000000003037211 */ /* 0x000fc800078feaff */
[----:B--2---:R-:W-:-:S04]  /*7ba0*/  IMNMX R2, R2, R3, !PT ;  /* 0x0000000302027217 */ /* 0x004fc80007800200 */
[----:B------:R-:W-:Y:S01]  /*7bb0*/  ISETP.GE.AND P0, PT, R4, R2, PT ;  /* 0x000000020400720c */ /* 0x000fe20003f06270 */
[----:B------:R2:W-:-:S12]  /*7bc0*/  STL [R1+0x80], R2 ;  /* 0x0000800201007387 */ /* 0x0005d80000100800 */
[----:B------:R-:W-:Y:S05]  /*7bd0*/  @!P0 BRA `(.L_x_505) ;  /* 0x00003f0000008947 */ /* 0x000fea0003800000 */
[----:B------:R-:W-:Y:S02]  /*7be0*/  MOV R0, R4 ;  /* 0x0000000400007202 */ /* 0x000fe40000000f00 */
[----:B------:R-:W-:Y:S02]  /*7bf0*/  MOV R136, R133 ;  /* 0x0000008500887202 */ /* 0x000fe40000000f00 */
[----:B------:R-:W-:Y:S01]  /*7c00*/  MOV R135, R134 ;  /* 0x0000008600877202 */ /* 0x000fe20000000f00 */
[----:B------:R3:W-:Y:S04]  /*7c10*/  STL [R1+0x38], R0 ;  /* 0x0000380001007387 */ /* 0x0007e80000100800 */
.L_x_528:
[----:B-1----:R-:W4:Y:S01]  /*7c20*/  LDL R4, [R1+0x14] ;  /* 0x0000140001047983 */ /* 0x002f220000100800 */
[----:B------:R-:W-:Y:S04]  /*7c30*/  DEPBAR.LE SB0, 0x0 ;  /* 0x000080000000791a */ /* 0x000fe80000000000 */
[----:B--2---:R-:W2:Y:S01]  /*7c40*/  LDL R2, [R1+0x38] ;  /* 0x0000380001027983 */ /* 0x004ea20000100800 */
[----:B------:R-:W-:Y:S01]  /*7c50*/  WARPSYNC 0xffffffff ;  /* 0xffffffff00007948 */ /* 0x000fe20003800000 */
[----:B------:R-:W-:Y:S02]  /*7c60*/  BSSY B0, `(.L_x_506) ;  /* 0x0000060000007945 */ /* 0x000fe40003800000 */
[----:B------:R-:W5:Y:S04]  /*7c70*/  LDL R3, [R1+0x18] ;  /* 0x0000180001037983 */ /* 0x000f680000100800 */
[----:B---3--:R-:W2:Y:S04]  /*7c80*/  LDL R0, [R1+0x70] ;  /* 0x0000700001007983 */ /* 0x008ea80000100800 */
[----:B------:R-:W-:Y:S06]  /*7c90*/  BAR.SYNC.DEFER_BLOCKING 0x0 ;  /* 0x0000000000007b1d */ /* 0x000fec0000010000 */
[----:B------:R1:W3:Y:S04]  /*7ca0*/  LDSM.16.M88.4 R8, [R240] ;  /* 0x00000000f008783b */ /* 0x0002e80000000200 */
[----:B------:R1:W1:Y:S04]  /*7cb0*/  LDSM.16.M88.4 R16, [R240+0x800] ;  /* 0x00080000f010783b */ /* 0x0002680000000200 */
[----:B------:R1:W1:Y:S04]  /*7cc0*/  LDSM.16.M88.4 R24, [R240+0x1000] ;  /* 0x00100000f018783b */ /* 0x0002680000000200 */
[----:B------:R1:W1:Y:S04]  /*7cd0*/  LDSM.16.M88.4 R172, [R247] ;  /* 0x00000000f7ac783b */ /* 0x0002680000000200 */
[----:B----4-:R4:W1:Y:S04]  /*7ce0*/  LDSM.16.M88.4 R176, [R4] ;  /* 0x0000000004b0783b */ /* 0x0108680000000200 */
[----:B-----5:R4:W1:Y:S01]  /*7cf0*/  LDSM.16.M88.4 R180, [R3] ;  /* 0x0000000003b4783b */ /* 0x0208620000000200 */
[----:B--2---:R-:W-:Y:S11]  /*7d00*/  ISETP.GT.AND P0, PT, R0, R2, PT ;  /* 0x000000020000720c */ /* 0x004ff60003f04270 */
[----:B------:R-:W-:Y:S02]  /*7d10*/  @!UPT UIADD3 URZ, URZ, URZ, URZ ;  /* 0x0000003f3f3ff290 */ /* 0x000fe4000fffe03f */
[----:B------:R-:W-:-:S05]  /*7d20*/  @P0 BRA `(.L_x_507) ;  /* 0x0000053000000947 */ /* 0x000fca0003800000 */
[----:B---34-:R-:W2:Y:S04]  /*7d30*/  LDL R4, [R1+0x34] ;  /* 0x0000340001047983 */ /* 0x018ea80000100800 */
[----:B------:R-:W3:Y:S04]  /*7d40*/  LDL R12, [R1+0x30] ;  /* 0x00003000010c7983 */ /* 0x000ee80000100800 */
[----:B------:R-:W4:Y:S04]  /*7d50*/  LDL.64 R6, [R1+0x98] ;  /* 0x0000980001067983 */ /* 0x000f280000100a00 */
[----:B------:R-:W5:Y:S01]  /*7d60*/  LDL R5, [R1+0xa4] ;  /* 0x0000a40001057983 */ /* 0x000f620000100800 */
[----:B--2---:R-:W-:Y:S01]  /*7d70*/  IMAD.WIDE.U32 R2, R4, c[0x0][0x208], RZ ;  /* 0x0000820004027a25 */ /* 0x004fe200078e00ff */
[----:B------:R-:W-:Y:S05]  /*7d80*/  SHF.R.S32.HI R0, RZ, 0x1f, R4 ;  /* 0x0000001fff007819 */ /* 0x000fea0000011404 */
[----:B------:R-:W-:Y:S04]  /*7d90*/  IMAD R0, R0, c[0x0][0x208], RZ ;  /* 0x0000820000007a24 */ /* 0x000fe800078e02ff */
[----:B------:R-:W-:Y:S05]  /*7da0*/  IMAD R0, R4, c[0x0][0x20c], R0 ;  /* 0x0000830004007a24 */ /* 0x000fea00078e0200 */
[----:B------:R-:W-:Y:S02]  /*7db0*/  IADD3 R3, R3, R0, RZ ;  /* 0x0000000003037210 */ /* 0x000fe40007ffe0ff */
[----:B---3--:R-:W-:Y:S03]  /*7dc0*/  SHF.R.S32.HI R0, RZ, 0x1f, R12 ;  /* 0x0000001fff007819 */ /* 0x008fe6000001140c */
[----:B------:R-:W-:Y:S04]  /*7dd0*/  IMAD.WIDE.U32 R2, R12, c[0x0][0x218], R2 ;  /* 0x000086000c027a25 */ /* 0x000fe800078e0002 */
[----:B------:R-:W-:Y:S01]  /*7de0*/  IMAD R4, R0, c[0x0][0x218], RZ ;  /* 0x0000860000047a24 */ /* 0x000fe200078e02ff */
[----:B----4-:R-:W-:Y:S03]  /*7df0*/  IADD3 R0, P0, R6, R2, RZ ;  /* 0x0000000206007210 */ /* 0x010fe60007f1e0ff */
[----:B------:R-:W-:Y:S05]  /*7e00*/  IMAD R4, R12, c[0x0][0x21c], R4 ;  /* 0x000087000c047a24 */ /* 0x000fea00078e0204 */
[----:B-----5:R-:W-:Y:S02]  /*7e10*/  IADD3.X R2, R5, R3, R4, P0, !PT ;  /* 0x0000000305027210 */ /* 0x020fe400007fe404 */
[C---:B------:R-:W-:Y:S04]  /*7e20*/  LEA R12, P0, R0.reuse, c[0x0][0x1f8], 0x1 ;  /* 0x00007e00000c7a11 */ /* 0x040fe800078008ff */
[----:B------:R-:W-:Y:S01]  /*7e30*/  LEA.HI.X R5, R0, c[0x0][0x1fc], R2, 0x1, P0 ;  /* 0x00007f0000057a11 */ /* 0x000fe200000f0c02 */
[----:B------:R-:W-:-:S06]  /*7e40*/  BRA.DIV ~URZ, `(.L_x_508) ;  /* 0x00011aa27f007947 */ /* 0x000fcc000b800000 */
[----:B------:R2:W3:Y:S02]  /*7e50*/  SHFL.IDX PT, R4, R5, RZ, 0x181f ;  /* 0x00181fff05047589 */ /* 0x0004e400000e0000 */
.L_x_645:
[----:B------:R-:W-:-:S05]  /*7e60*/  BRA.DIV ~URZ, `(.L_x_509) ;  /* 0x00011b127f007947 */ /* 0x000fca000b800000 */
[----:B------:R4:W2:Y:S02]  /*7e70*/  SHFL.IDX PT, R0, R12, RZ, 0x181f ;  /* 0x00181fff0c007589 */ /* 0x0008a400000e0000 */
.L_x_646:
[----:B------:R-:W5:Y:S04]  /*7e80*/  LDL R7, [R1+0x3c] ;  /* 0x00003c0001077983 */ /* 0x000f680000100800 */
[----:B----4-:R-:W4:Y:S04]  /*7e90*/  LDL R6, [R1+0xc8] ;  /* 0x0000c80001067983 */ /* 0x010f280000100800 */
[----:B---3--:R-:W3:Y:S04]  /*7ea0*/  LDL R132, [R1+0x68] ;  /* 0x0000680001847983 */ /* 0x008ee80000100800 */
        /* <DEDUP_REMOVED lines=10> */
[----:B-----5:R-:W-:Y:S02]  /*7f50*/  ISETP.GE.AND P4, PT, R7, c[0x0][0x1d4], PT ;  /* 0x0000750007007a0c */ /* 0x020fe40003f86270 */
[----:B----4-:R-:W-:Y:S02]  /*7f60*/  IADD3 R6, P0, R0, R6, RZ ;  /* 0x0000000600067210 */ /* 0x010fe40007f1e0ff */
[----:B---3--:R-:W-:Y:S03]  /*7f70*/  ISETP.GE.AND P3, PT, R132, c[0x0][0x1d4], PT ;  /* 0x0000750084007a0c */ /* 0x008fe60003f66270 */
[----:B--2---:R-:W-:Y:S01]  /*7f80*/  IMAD.X R7, R4, 0x1, R3, P0 ;  /* 0x0000000104077824 */ /* 0x004fe200000e0603 */
[----:B------:R-:W-:Y:S05]  /*7f90*/  IADD3 R2, P0, R0, R2, RZ ;  /* 0x0000000200027210 */ /* 0x000fea0007f1e0ff */
[----:B------:R-:W-:Y:S01]  /*7fa0*/  IMAD.X R3, R4, 0x1, R133, P0 ;  /* 0x0000000104037824 */ /* 0x000fe200000e0685 */
[----:B------:R-:W-:Y:S01]  /*7fb0*/  @!PT LDS RZ, [RZ] ;  /* 0x00000000fffff984 */ /* 0x000fe20000000800 */
[----:B------:R-:W-:Y:S01]  /*7fc0*/  @!PT LDS RZ, [RZ] ;  /* 0x00000000fffff984 */ /* 0x000fe20000000800 */
[----:B------:R-:W-:Y:S01]  /*7fd0*/  @!PT LDS RZ, [RZ] ;  /* 0x00000000fffff984 */ /* 0x000fe20000000800 */
[----:B------:R2:W-:Y:S04]  /*7fe0*/  LDGSTS.E.BYPASS.LTC128B.128 [R13+0x4080], [R6.64], !P4 ;  /* 0x04080000060d7fae */ /* 0x0005e8000e101d46 */
[----:B------:R3:W-:Y:S01]  /*7ff0*/  LDGSTS.E.BYPASS.LTC128B.128 [R13+0x5880], [R2.64], !P3 ;  /* 0x05880000020d7fae */ /* 0x0007e2000d901d46 */
[----:B------:R-:W-:Y:S02]  /*8000*/  ISETP.GE.AND P2, PT, R22, c[0x0][0x1d4], PT ;  /* 0x0000750016007a0c */ /* 0x000fe40003f46270 */
[----:B------:R-:W-:Y:S02]  /*8010*/  ISETP.GE.AND P1, PT, R14, c[0x0][0x1d4], PT ;  /* 0x000075000e007a0c */ /* 0x000fe40003f26270 */
[----:B---3--:R-:W-:Y:S05]  /*8020*/  IADD3 R2, P0, R0, R23, RZ ;  /* 0x0000001700027210 */ /* 0x008fea0007f1e0ff */
[----:B------:R-:W-:Y:S02]  /*8030*/  IMAD.X R3, R4, 0x1, R20, P0 ;  /* 0x0000000104037824 */ /* 0x000fe400000e0614 */
[----:B------:R-:W3:Y:S04]  /*8040*/  S2R R20, SR_TID.X ;  /* 0x0000000000147919 */ /* 0x000ee80000002100 */
[----:B------:R4:W-:Y:S01]  /*8050*/  LDGSTS.E.BYPASS.LTC128B.128 [R13+0x7080], [R2.64], !P2 ;  /* 0x07080000020d7fae */ /* 0x0009e2000d101d46 */
[----:B---3--:R-:W-:Y:S02]  /*8060*/  ISETP.GT.AND P5, PT, R20, 0x7f, PT ;  /* 0x0000007f1400780c */ /* 0x008fe40003fa4270 */
[----:B----4-:R-:W-:Y:S05]  /*8070*/  IADD3 R2, P0, R0, R21, RZ ;  /* 0x0000001500027210 */ /* 0x010fea0007f1e0ff */
[----:B------:R-:W-:Y:S05]  /*8080*/  IMAD.X R3, R4, 0x1, R15, P0 ;  /* 0x0000000104037824 */ /* 0x000fea00000e060f */
[----:B------:R2:W-:Y:S01]  /*8090*/  LDGSTS.E.BYPASS.LTC128B.128 [R13+0x8880], [R2.64], !P1 ;  /* 0x08880000020d7fae */ /* 0x0005e2000c901d46 */
[----:B------:R-:W-:-:S05]  /*80a0*/  @P5 BRA `(.L_x_507) ;  /* 0x000001b000005947 */ /* 0x000fca0003800000 */
[----:B------:R-:W-:-:S05]  /*80b0*/  BRA.DIV ~URZ, `(.L_x_510) ;  /* 0x000119527f007947 */ /* 0x000fca000b800000 */
[----:B------:R3:W4:Y:S04]  /*80c0*/  SHFL.IDX PT, R4, R5, 0x1, 0x181f ;  /* 0x00381f0005047f89 */ /* 0x00072800000e0000 */
[----:B------:R3:W2:Y:S02]  /*80d0*/  SHFL.IDX PT, R0, R12, 0x1, 0x181f ;  /* 0x00381f000c007f89 */ /* 0x0006a400000e0000 */
.L_x_647:
[----:B--2---:R-:W2:Y:S04]  /*80e0*/  LDL R6, [R1+0xc8] ;  /* 0x0000c80001067983 */ /* 0x004ea80000100800 */
[----:B------:R-:W5:Y:S04]  /*80f0*/  LDL R3, [R1+0x40] ;  /* 0x0000400001037983 */ /* 0x000f680000100800 */
[----:B---3--:R-:W3:Y:S04]  /*8100*/  LDL R2, [R1+0xcc] ;  /* 0x0000cc0001027983 */ /* 0x008ee80000100800 */
[----:B----4-:R-:W4:Y:S04]  /*8110*/  LDL R20, [R1+0x44] ;  /* 0x0000440001147983 */ /* 0x010f280000100800 */
[----:B------:R-:W4:Y:S04]  /*8120*/  LDL R5, [R1+0x2c] ;  /* 0x00002c0001057983 */ /* 0x000f280000100800 */
[----:B------:R-:W4:Y:S04]  /*8130*/  LDL R15, [R1+0xc4] ;  /* 0x0000c400010f7983 */ /* 0x000f280000100800 */
[----:B------:R-:W4:Y:S04]  /*8140*/  LDL R14, [R1+0x48] ;  /* 0x00004800010e7983 */ /* 0x000f280000100800 */
[----:B------:R-:W4:Y:S04]  /*8150*/  LDL R13, [R1+0xb4] ;  /* 0x0000b400010d7983 */ /* 0x000f280000100800 */
[----:B------:R-:W4:Y:S01]  /*8160*/  LDL R12, [R1+0x4c] ;  /* 0x00004c00010c7983 */ /* 0x000f220000100800 */
[----:B--2---:R-:W-:Y:S05]  /*8170*/  IADD3 R6, P0, R0, R6, RZ ;  /* 0x0000000600067210 */ /* 0x004fea0007f1e0ff */
[----:B-----5:R-:W-:Y:S01]  /*8180*/  IMAD.X R7, R4, 0x1, R3, P0 ;  /* 0x0000000104077824 */ /* 0x020fe200000e0603 */
[----:B---3--:R-:W-:Y:S05]  /*8190*/  IADD3 R2, P0, R0, R2, RZ ;  /* 0x0000000200027210 */ /* 0x008fea0007f1e0ff */
[----:B----4-:R-:W-:Y:S01]  /*81a0*/  IMAD.X R3, R4, 0x1, R20, P0 ;  /* 0x0000000104037824 */ /* 0x010fe200000e0614 */
[----:B------:R-:W-:Y:S01]  /*81b0*/  @!PT LDS RZ, [RZ] ;  /* 0x00000000fffff984 */ /* 0x000fe20000000800 */
[----:B------:R-:W-:Y:S01]  /*81c0*/  @!PT LDS RZ, [RZ] ;  /* 0x00000000fffff984 */ /* 0x000fe20000000800 */
[----:B------:R-:W-:Y:S01]  /*81d0*/  @!PT LDS RZ, [RZ] ;  /* 0x00000000fffff984 */ /* 0x000fe20000000800 */
[----:B------:R2:W-:Y:S04]  /*81e0*/  LDGSTS.E.BYPASS.LTC128B.128 [R5+0x5080], [R6.64], !P4 ;  /* 0x0508000006057fae */ /* 0x0005e8000e101d46 */
[----:B------:R3:W-:Y:S02]  /*81f0*/  LDGSTS.E.BYPASS.LTC128B.128 [R5+0x6880], [R2.64], !P3 ;  /* 0x0688000002057fae */ /* 0x0007e4000d901d46 */
[----:B---3--:R-:W-:Y:S05]  /*8200*/  IADD3 R2, P0, R0, R15, RZ ;  /* 0x0000000f00027210 */ /* 0x008fea0007f1e0ff */
[----:B------:R-:W-:Y:S05]  /*8210*/  IMAD.X R3, R4, 0x1, R14, P0 ;  /* 0x0000000104037824 */ /* 0x000fea00000e060e */
[----:B------:R3:W-:Y:S02]  /*8220*/  LDGSTS.E.BYPASS.LTC128B.128 [R5+0x8080], [R2.64], !P2 ;  /* 0x0808000002057fae */ /* 0x0007e4000d101d46 */
[----:B---3--:R-:W-:Y:S05]  /*8230*/  IADD3 R2, P0, R0, R13, RZ ;  /* 0x0000000d00027210 */ /* 0x008fea0007f1e0ff */
[----:B------:R-:W-:Y:S05]  /*8240*/  IMAD.X R3, R4, 0x1, R12, P0 ;  /* 0x0000000104037824 */ /* 0x000fea00000e060c */
[----:B------:R2:W-:Y:S03]  /*8250*/  LDGSTS.E.BYPASS.LTC128B.128 [R5+0x9880], [R2.64], !P1 ;  /* 0x0988000002057fae */ /* 0x0005e6000c901d46 */
.L_x_507:
[----:B---3--:R-:W-:Y:S05]  /*8260*/  BSYNC B0 ;  /* 0x0000000000007941 */ /* 0x008fea0003800000 */
.L_x_506:
[----:B------:R-:W0:Y:S01]  /*8270*/  LDGDEPBAR ;  /* 0x00000000000079af */ /* 0x000e220000000000 */
[----:B------:R-:W-:Y:S01]  /*8280*/  WARPSYNC 0xffffffff ;  /* 0xffffffff00007948 */ /* 0x000fe20003800000 */
[C---:B--2-4-:R-:W-:Y:S01]  /*8290*/  HMMA.16816.F32 R4, R164.reuse, R8, RZ ;  /* 0x00000008a404723c */ /* 0x054fe200000018ff */
[----:B------:R-:W-:Y:S03]  /*82a0*/  BSSY B0, `(.L_x_511) ;  /* 0x0000110000007945 */ /* 0x000fe60003800000 */
[----:B------:R-:W2:Y:S04]  /*82b0*/  LDL R2, [R1+0x38] ;  /* 0x0000380001027983 */ /* 0x000ea80000100800 */
[C---:B------:R-:W-:Y:S02]  /*82c0*/  HMMA.16816.F32 R8, R164.reuse, R10, RZ ;  /* 0x0000000aa408723c */ /* 0x040fe400000018ff */
[----:B------:R-:W3:Y:S06]  /*82d0*/  LDL R0, [R1] ;  /* 0x0000000001007983 */ /* 0x000eec0000100800 */
[C---:B-1----:R-:W-:Y:S01]  /*82e0*/  HMMA.16816.F32 R12, R164.reuse, R16, RZ ;  /* 0x00000010a40c723c */ /* 0x042fe200000018ff */
[----:B------:R-:W4:Y:S06]  /*82f0*/  LDL R132, [R1+0x4] ;  /* 0x0000040001847983 */ /* 0x000f2c0000100800 */
[----:B------:R-:W5:Y:S01]  /*8300*/  LDL R3, [R1+0x8] ;  /* 0x0000080001037983 */ /* 0x000f620000100800 */
[C---:B------:R-:W-:Y:S08]  /*8310*/  HMMA.16816.F32 R16, R164.reuse, R18, RZ ;  /* 0x00000012a410723c */ /* 0x040ff000000018ff */
[C---:B------:R-:W-:Y:S08]  /*8320*/  HMMA.16816.F32 R20, R164.reuse, R24, RZ ;  /* 0x00000018a414723c */ /* 0x040ff000000018ff */
[----:B------:R-:W-:Y:S08]  /*8330*/  HMMA.16816.F32 R24, R164, R26, RZ ;  /* 0x0000001aa418723c */ /* 0x000ff000000018ff */
[C---:B------:R-:W-:Y:S08]  /*8340*/  HMMA.16816.F32 R4, R168.reuse, R172, R4 ;  /* 0x000000aca804723c */ /* 0x040ff00000001804 */
[C---:B------:R-:W-:Y:S01]  /*8350*/  HMMA.16816.F32 R8, R168.reuse, R174, R8 ;  /* 0x000000aea808723c */ /* 0x040fe20000001808 */
[----:B------:R-:W1:Y:S07]  /*8360*/  LDSM.16.M88.4 R172, [R242] ;  /* 0x00000000f2ac783b */ /* 0x000e6e0000000200 */
[C---:B------:R-:W-:Y:S08]  /*8370*/  HMMA.16816.F32 R12, R168.reuse, R176, R12 ;  /* 0x000000b0a80c723c */ /* 0x040ff0000000180c */
[C---:B------:R-:W-:Y:S01]  /*8380*/  HMMA.16816.F32 R16, R168.reuse, R178, R16 ;  /* 0x000000b2a810723c */ /* 0x040fe20000001810 */
[----:B------:R-:W1:Y:S07]  /*8390*/  LDSM.16.M88.4 R176, [R242+0x800] ;  /* 0x00080000f2b0783b */ /* 0x000e6e0000000200 */
[C---:B------:R-:W-:Y:S08]  /*83a0*/  HMMA.16816.F32 R20, R168.reuse, R180, R20 ;  /* 0x000000b4a814723c */ /* 0x040ff00000001814 */
[----:B------:R-:W-:Y:S01]  /*83b0*/  HMMA.16816.F32 R24, R168, R182, R24 ;  /* 0x000000b6a818723c */ /* 0x000fe20000001818 */
[----:B------:R-:W1:Y:S07]  /*83c0*/  LDSM.16.M88.4 R180, [R242+0x1000] ;  /* 0x00100000f2b4783b */ /* 0x000e6e0000000200 */
[C---:B-1----:R-:W-:Y:S08]  /*83d0*/  HMMA.16816.F32 R4, R184.reuse, R172, R4 ;  /* 0x000000acb804723c */ /* 0x042ff00000001804 */
        /* <DEDUP_REMOVED lines=10> */
[----:B------:R-:W1:Y:S07]  /*8480*/  LDSM.16.M88.4 R172, [R240+0x1800] ;  /* 0x00180000f0ac783b */ /* 0x000e6e0000000200 */
        /* <DEDUP_REMOVED lines=11> */
[----:B------:R-:W1:Y:S07]  /*8540*/  LDSM.16.M88.4 R176, [R248] ;  /* 0x00000000f8b0783b */ /* 0x000e6e0000000200 */
[C---:B------:R-:W-:Y:S08]  /*8550*/  HMMA.16816.F32 R20, R192.reuse, R180, R20 ;  /* 0x000000b4c014723c */ /* 0x040ff00000001814 */
[----:B------:R-:W-:Y:S01]  /*8560*/  HMMA.16816.F32 R24, R192, R182, R24 ;  /* 0x000000b6c018723c */ /* 0x000fe20000001818 */
[----:B------:R-:W1:Y:S07]  /*8570*/  LDSM.16.M88.4 R180, [R249] ;  /* 0x00000000f9b4783b */ /* 0x000e6e0000000200 */
[C---:B-1----:R-:W-:Y:S08]  /*8580*/  HMMA.16816.F32 R4, R196.reuse, R172, R4 ;  /* 0x000000acc404723c */ /* 0x042ff00000001804 */
[C---:B------:R-:W-:Y:S01]  /*8590*/  HMMA.16816.F32 R8, R196.reuse, R174, R8 ;  /* 0x000000aec408723c */ /* 0x040fe20000001808 */
[----:B------:R-:W1:Y:S07]  /*85a0*/  LDSM.16.M88.4 R172, [R242+0x1800] ;  /* 0x00180000f2ac783b */ /* 0x000e6e0000000200 */
[C---:B------:R-:W-:Y:S08]  /*85b0*/  HMMA.16816.F32 R12, R196.reuse, R176, R12 ;  /* 0x000000b0c40c723c */ /* 0x040ff0000000180c */
        /* <DEDUP_REMOVED lines=8> */
[C---:B--2---:R-:W-:Y:S08]  /*8640*/  HMMA.16816.F32 R12, R200.reuse, R176, R12 ;  /* 0x000000b0c80c723c */ /* 0x044ff0000000180c */
[C---:B------:R-:W-:Y:S01]  /*8650*/  HMMA.16816.F32 R16, R200.reuse, R178, R16 ;  /* 0x000000b2c810723c */ /* 0x040fe20000001810 */
[----:B------:R-:W2:Y:S07]  /*8660*/  LDSM.16.M88.4 R176, [R241+0x2000] ;  /* 0x00200000f1b0783b */ /* 0x000eae0000000200 */
[C---:B---3--:R-:W-:Y:S08]  /*8670*/  HMMA.16816.F32 R20, R200.reuse, R180, R20 ;  /* 0x000000b4c814723c */ /* 0x048ff00000001814 */
        /* <DEDUP_REMOVED lines=13> */
[----:B------:R1:W4:Y:S07]  /*8750*/  LDSM.16.M88.4 R172, [R0] ;  /* 0x0000000000ac783b */ /* 0x00032e0000000200 */
[C---:B--2---:R-:W-:Y:S08]  /*8760*/  HMMA.16816.F32 R12, R208.reuse, R176, R12 ;  /* 0x000000b0d00c723c */ /* 0x044ff0000000180c */
[C---:B------:R-:W-:Y:S01]  /*8770*/  HMMA.16816.F32 R16, R208.reuse, R178, R16 ;  /* 0x000000b2d010723c */ /* 0x040fe20000001810 */
[----:B------:R-:W2:Y:S07]  /*8780*/  LDSM.16.M88.4 R176, [R251] ;  /* 0x00000000fbb0783b */ /* 0x000eae0000000200 */
[C---:B---3--:R-:W-:Y:S01]  /*8790*/  HMMA.16816.F32 R20, R208.reuse, R180, R20 ;  /* 0x000000b4d014723c */ /* 0x048fe20000001814 */
[----:B-1----:R-:W3:Y:S07]  /*87a0*/  LDL R0, [R1+0xc] ;  /* 0x00000c0001007983 */ /* 0x002eee0000100800 */
[----:B------:R-:W-:Y:S01]  /*87b0*/  HMMA.16816.F32 R24, R208, R182, R24 ;  /* 0x000000b6d018723c */ /* 0x000fe20000001818 */
[----:B------:R-:W1:Y:S07]  /*87c0*/  LDSM.16.M88.4 R180, [R252] ;  /* 0x00000000fcb4783b */ /* 0x000e6e0000000200 */
        /* <DEDUP_REMOVED lines=25> */
[----:B------:R-:W-:Y:S08]  /*8960*/  HMMA.16816.F32 R24, R220, R182, R24 ;  /* 0x000000b6dc18723c */ /* 0x000ff00000001818 */
[C---:B----4-:R-:W-:Y:S08]  /*8970*/  HMMA.16816.F32 R4, R224.reuse, R172, R4 ;  /* 0x000000ace004723c */ /* 0x050ff00000001804 */
[C---:B------:R-:W-:Y:S01]  /*8980*/  HMMA.16816.F32 R8, R224.reuse, R174, R8 ;  /* 0x000000aee008723c */ /* 0x040fe20000001808 */
[----:B------:R-:W1:Y:S07]  /*8990*/  LDSM.16.M88.4 R172, [R240+0x5800] ;  /* 0x00580000f0ac783b */ /* 0x000e6e0000000200 */
[C---:B--2---:R-:W-:Y:S08]  /*89a0*/  HMMA.16816.F32 R12, R224.reuse, R176, R12 ;  /* 0x000000b0e00c723c */ /* 0x044ff0000000180c */
[C---:B------:R-:W-:Y:S01]  /*89b0*/  HMMA.16816.F32 R16, R224.reuse, R178, R16 ;  /* 0x000000b2e010723c */ /* 0x040fe20000001810 */
[----:B-----5:R-:W-:Y:S07]  /*89c0*/  LDSM.16.M88.4 R176, [R3] ;  /* 0x0000000003b0783b */ /* 0x020fee0000000200 */
[C---:B-1----:R-:W-:Y:S08]  /*89d0*/  HMMA.16816.F32 R20, R224.reuse, R172, R20 ;  /* 0x000000ace014723c */ /* 0x042ff00000001814 */
[----:B------:R-:W-:Y:S01]  /*89e0*/  HMMA.16816.F32 R24, R224, R174, R24 ;  /* 0x000000aee018723c */ /* 0x000fe20000001818 */
[----:B------:R-:W-:Y:S06]  /*89f0*/  LDSM.16.M88.4 R172, [R132] ;  /* 0x0000000084ac783b */ /* 0x000fec0000000200 */
[----:B---3--:R1:W2:Y:S06]  /*8a00*/  LDSM.16.M88.4 R180, [R0] ;  /* 0x0000000000b4783b */ /* 0x0082ac0000000200 */
[----:B-1----:R-:W3:Y:S01]  /*8a10*/  LDL R0, [R1+0x70] ;  /* 0x0000700001007983 */ /* 0x002ee20000100800 */
[C---:B--2---:R-:W-:Y:S08]  /*8a20*/  HMMA.16816.F32 R4, R228.reuse, R180, R4 ;  /* 0x000000b4e404723c */ /* 0x044ff00000001804 */
[C---:B------:R-:W-:Y:S01]  /*8a30*/  HMMA.16816.F32 R8, R228.reuse, R182, R8 ;  /* 0x000000b6e408723c */ /* 0x040fe20000001808 */
[----:B------:R-:W-:Y:S07]  /*8a40*/  LDSM.16.M88.4 R180, [R242+0x5000] ;  /* 0x00500000f2b4783b */ /* 0x000fee0000000200 */
[C---:B------:R-:W-:Y:S08]  /*8a50*/  HMMA.16816.F32 R12, R228.reuse, R172, R12 ;  /* 0x000000ace40c723c */ /* 0x040ff0000000180c */
[C---:B------:R-:W-:Y:S01]  /*8a60*/  HMMA.16816.F32 R16, R228.reuse, R174, R16 ;  /* 0x000000aee410723c */ /* 0x040fe20000001810 */
[----:B------:R-:W1:Y:S07]  /*8a70*/  LDSM.16.M88.4 R172, [R242+0x4800] ;  /* 0x00480000f2ac783b */ /* 0x000e6e0000000200 */
[C---:B------:R-:W-:Y:S08]  /*8a80*/  HMMA.16816.F32 R20, R228.reuse, R176, R20 ;  /* 0x000000b0e414723c */ /* 0x040ff00000001814 */
[----:B------:R-:W-:Y:S01]  /*8a90*/  HMMA.16816.F32 R24, R228, R178, R24 ;  /* 0x000000b2e418723c */ /* 0x000fe20000001818 */
[----:B------:R-:W-:Y:S07]  /*8aa0*/  LDSM.16.M88.4 R176, [R241+0x4800] ;  /* 0x00480000f1b0783b */ /* 0x000fee0000000200 */
[C---:B-1----:R-:W-:Y:S08]  /*8ab0*/  HMMA.16816.F32 R4, R232.reuse, R172, R4 ;  /* 0x000000ace804723c */ /* 0x042ff00000001804 */
[C---:B------:R-:W-:Y:S01]  /*8ac0*/  HMMA.16816.F32 R8, R232.reuse, R174, R8 ;  /* 0x000000aee808723c */ /* 0x040fe20000001808 */
[----:B------:R-:W1:Y:S07]  /*8ad0*/  LDSM.16.M88.4 R172, [R242+0x5800] ;  /* 0x00580000f2ac783b */ /* 0x000e6e0000000200 */
[C---:B------:R-:W-:Y:S08]  /*8ae0*/  HMMA.16816.F32 R12, R232.reuse, R180, R12 ;  /* 0x000000b4e80c723c */ /* 0x040ff0000000180c */
        /* <DEDUP_REMOVED lines=12> */
[----:B------:R-:W-:Y:S03]  /*8bb0*/  HMMA.16816.F32 R24, R236, R182, R24 ;  /* 0x000000b6ec18723c */ /* 0x000fe60000001818 */
[----:B---3--:R-:W-:Y:S11]  /*8bc0*/  ISETP.GT.AND P0, PT, R2, R0, PT ;  /* 0x000000000200720c */ /* 0x008ff60003f04270 */
[----:B------:R-:W-:Y:S02]  /*8bd0*/  @!UPT UIADD3 URZ, URZ, URZ, URZ ;  /* 0x0000003f3f3ff290 */ /* 0x000fe4000fffe03f */
[----:B------:R-:W-:-:S05]  /*8be0*/  @!P0 BRA `(.L_x_512) ;  /* 0x000007b000008947 */ /* 0x000fca0003800000 */
[----:B------:R-:W2:Y:S01]  /*8bf0*/  LDL R3, [R1+0x84] ;  /* 0x0000840001037983 */ /* 0x000ea20000100800 */
[----:B------:R-:W-:Y:S03]  /*8c00*/  IMAD.MOV.U32 R132, RZ, RZ, c[0x0][0x2b8] ;  /* 0x0000ae00ff847624 */ /* 0x000fe600078e00ff */
[----:B------:R-:W3:Y:S02]  /*8c10*/  LDL R0, [R1+0x174] ;  /* 0x0001740001007983 */ /* 0x000ee40000100800 */
[----:B------:R-:W-:Y:S02]  /*8c20*/  ISETP.NE.AND P2, PT, R132, 0x1, PT ;  /* 0x000000018400780c */ /* 0x000fe40003f45270 */
[----:B------:R-:W4:Y:S04]  /*8c30*/  LDL.64 R176, [R1+0x90] ;  /* 0x0000900001b07983 */ /* 0x000f280000100a00 */
[----:B------:R-:W5:Y:S04]  /*8c40*/  LDL R133, [R1+0xa8] ;  /* 0x0000a80001857983 */ /* 0x000f680000100800 */
[----:B------:R-:W4:Y:S04]  /*8c50*/  LDL.64 R138, [R1+0x88] ;  /* 0x00008800018a7983 */ /* 0x000f280000100a00 */
[----:B------:R-:W4:Y:S04]  /*8c60*/  LDL R134, [R1+0xa0] ;  /* 0x0000a00001867983 */ /* 0x000f280000100800 */
[----:B------:R-:W1:Y:S01]  /*8c70*/  S2R R137, SR_TID.X ;  /* 0x0000000000897919 */ /* 0x000e620000002100 */
[----:B---3--:R-:W-:Y:S01]  /*8c80*/  ISETP.GT.AND P1, PT, R0, 0x2f, PT ;  /* 0x0000002f0000780c */ /* 0x008fe20003f24270 */
[----:B--2---:R-:W-:Y:S05]  /*8c90*/  IMAD R2, R2, 0x30, R3 ;  /* 0x0000003002027824 */ /* 0x004fea00078e0203 */
[----:B------:R-:W-:Y:S05]  /*8ca0*/  IADD3 R2, R2, -0x30, R0 ;  /* 0xffffffd002027810 */ /* 0x000fea0007ffe000 */
[----:B------:R-:W-:Y:S04]  /*8cb0*/  @P2 IMAD.HI.U32 R3, R2, c[0x0][0x2bc], RZ ;  /* 0x0000af0002032a27 */ /* 0x000fe800078e00ff */
[----:B------:R-:W-:Y:S01]  /*8cc0*/  IMAD.MOV.U32 R0, RZ, RZ, R2 ;  /* 0x000000ffff007224 */ /* 0x000fe200078e0002 */
[----:B------:R-:W-:Y:S04]  /*8cd0*/  @P2 SHF.R.U32.HI R0, RZ, c[0x0][0x2c0], R3 ;  /* 0x0000b000ff002a19 */ /* 0x000fe80000011603 */
[C---:B----4-:R-:W-:Y:S01]  /*8ce0*/  @!P1 IADD3 R3, P0, R0.reuse, R176, RZ ;  /* 0x000000b000039210 */ /* 0x050fe20007f1e0ff */
[----:B------:R-:W-:Y:S03]  /*8cf0*/  IMAD.MOV R132, RZ, RZ, -R0 ;  /* 0x000000ffff847224 */ /* 0x000fe600078e0a00 */
[----:B-----5:R-:W-:Y:S01]  /*8d00*/  @!P1 LEA.HI.X.SX32 R0, R0, R133, 0x1, P0 ;  /* 0x0000008500009211 */ /* 0x020fe200000f0eff */
[----:B------:R-:W-:Y:S01]  /*8d10*/  IMAD R132, R132, c[0x0][0x2b8], R2 ;  /* 0x0000ae0084847a24 */ /* 0x000fe200078e0202 */
[C---:B------:R-:W-:Y:S01]  /*8d20*/  @!P1 LEA R2, P0, R3.reuse, c[0x0][0x2a0], 0x2 ;  /* 0x0000a80003029a11 */ /* 0x040fe200078010ff */
[----:B------:R-:W-:Y:S03]  /*8d30*/  IMAD.MOV.U32 R133, RZ, RZ, RZ ;  /* 0x000000ffff857224 */ /* 0x000fe600078e00ff */
[----:B------:R-:W-:Y:S01]  /*8d40*/  @!P1 LEA.HI.X R3, R3, c[0x0][0x2a4], R0, 0x2, P0 ;  /* 0x0000a90003039a11 */ /* 0x000fe200000f1400 */
[----:B------:R2:W-:Y:S01]  /*8d50*/  STL [R1+0x34], R132 ;  /* 0x0000348401007387 */ /* 0x0005e20000100800 */
[----:B------:R-:W-:Y:S03]  /*8d60*/  SHF.R.S32.HI R0, RZ, 0x1f, R132 ;  /* 0x0000001fff007819 */ /* 0x000fe60000011484 */
[----:B------:R3:W4:Y:S02]  /*8d70*/  @!P1 LDG.E R133, [R2.64] ;  /* 0x0000000602859981 */ /* 0x000724000c1e1900 */
[----:B------:R-:W-:Y:S04]  /*8d80*/  IMAD R0, R0, c[0x0][0x1e0], RZ ;  /* 0x0000780000007a24 */ /* 0x000fe800078e02ff */
[C---:B------:R-:W-:Y:S02]  /*8d90*/  IMAD R0, R132.reuse, c[0x0][0x1e4], R0 ;  /* 0x0000790084007a24 */ /* 0x040fe400078e0200 */
[----:B---3--:R-:W-:Y:S04]  /*8da0*/  IMAD.WIDE.U32 R2, R132, c[0x0][0x1e0], RZ ;  /* 0x0000780084027a25 */ /* 0x008fe800078e00ff */
[----:B------:R-:W-:Y:S01]  /*8db0*/  IMAD.IADD R3, R3, 0x1, R0 ;  /* 0x0000000103037824 */ /* 0x000fe200078e0200 */
[----:B----4-:R-:W-:Y:S01]  /*8dc0*/  SHF.R.S32.HI R0, RZ, 0x1f, R133 ;  /* 0x0000001fff007819 */ /* 0x010fe20000011485 */
[----:B------:R1:W-:Y:S02]  /*8dd0*/  STL [R1+0x30], R133 ;  /* 0x0000308501007387 */ /* 0x0003e40000100800 */
[C---:B------:R-:W-:Y:S04]  /*8de0*/  IMAD.WIDE.U32 R2, R133.reuse, c[0x0][0x1f0], R2 ;  /* 0x00007c0085027a25 */ /* 0x040fe800078e0002 */
[----:B--2---:R-:W-:Y:S01]  /*8df0*/  IMAD R132, R0, c[0x0][0x1f0], RZ ;  /* 0x00007c0000847a24 */ /* 0x004fe200078e02ff */
[----:B------:R-:W-:Y:S03]  /*8e00*/  IADD3 R0, P0, R138, R2, RZ ;  /* 0x000000028a007210 */ /* 0x000fe60007f1e0ff */
[----:B------:R-:W-:Y:S05]  /*8e10*/  IMAD R132, R133, c[0x0][0x1f4], R132 ;  /* 0x00007d0085847a24 */ /* 0x000fea00078e0284 */
[----:B------:R-:W-:Y:S02]  /*8e20*/  IADD3.X R2, R134, R3, R132, P0, !PT ;  /* 0x0000000386027210 */ /* 0x000fe400007fe484 */
[----:B-1----:R-:W-:Y:S04]  /*8e30*/  SHF.R.S32.HI R133, RZ, 0x1f, R137 ;  /* 0x0000001fff857819 */ /* 0x002fe80000011489 */
[----:B------:R-:W-:Y:S02]  /*8e40*/  LEA.HI R133, R133, R137, RZ, 0x3 ;  /* 0x0000008985857211 */ /* 0x000fe400078f18ff */
[C---:B------:R-:W-:Y:S02]  /*8e50*/  LEA R137, P0, R0.reuse, c[0x0][0x1c8], 0x1 ;  /* 0x0000720000897a11 */ /* 0x040fe400078008ff */
[----:B------:R-:W-:Y:S02]  /*8e60*/  SHF.R.S32.HI R133, RZ, 0x3, R133 ;  /* 0x00000003ff857819 */ /* 0x000fe40000011485 */
[----:B------:R-:W-:Y:S02]  /*8e70*/  LEA.HI.X R134, R0, c[0x0][0x1cc], R2, 0x1, P0 ;  /* 0x0000730000867a11 */ /* 0x000fe400000f0c02 */
[----:B------:R-:W-:Y:S04]  /*8e80*/  IADD3 R133, -R133, 0x30, RZ ;  /* 0x0000003085857810 */ /* 0x000fe80007ffe1ff */
[----:B------:R-:W-:Y:S01]  /*8e90*/  ISETP.GE.AND P0, PT, R133, 0x1, PT ;  /* 0x000000018500780c */ /* 0x000fe20003f06270 */
[----:B------:R-:W-:-:S10]  /*8ea0*/  BRA.DIV ~URZ, `(.L_x_513) ;  /* 0x00010c727f007947 */ /* 0x000fd4000b800000 */
[----:B------:R1:W2:Y:S02]  /*8eb0*/  SHFL.IDX PT, R132, R134, RZ, 0x181f ;  /* 0x00181fff86847589 */ /* 0x0002a400000e0000 */
.L_x_648:
[----:B------:R-:W-:-:S05]  /*8ec0*/  BRA.DIV ~URZ, `(.L_x_514) ;  /* 0x00010ce27f007947 */ /* 0x000fca000b800000 */
[----:B------:R3:W4:Y:S02]  /*8ed0*/  SHFL.IDX PT, R0, R137, RZ, 0x181f ;  /* 0x00181fff89007589 */ /* 0x00072400000e0000 */
.L_x_649:
        /* <DEDUP_REMOVED lines=13> */
[----:B-----5:R-:W-:Y:S05]  /*8fb0*/  @P0 IADD3 R138, P1, R0, R138, RZ ;  /* 0x0000008a008a0210 */ /* 0x020fea0007f3e0ff */
[----:B---3--:R-:W-:Y:S01]  /*8fc0*/  @P0 IMAD.X R139, R132, 0x1, R181, P1 ;  /* 0x00000001848b0824 */ /* 0x008fe200008e06b5 */
[----:B----4-:R-:W-:Y:S11]  /*8fd0*/  @P0 ISETP.GE.AND P1, PT, R3, c[0x0][0x1d4], PT ;  /* 0x0000750003000a0c */ /* 0x010ff60003f26270 */
[----:B------:R-:W-:Y:S02]  /*8fe0*/  @!UPT UIADD3 URZ, URZ, URZ, URZ ;  /* 0x0000003f3f3ff290 */ /* 0x000fe4000fffe03f */
[----:B------:R-:W-:Y:S01]  /*8ff0*/  @!PT LDS RZ, [RZ] ;  /* 0x00000000fffff984 */ /* 0x000fe20000000800 */
[----:B------:R-:W-:Y:S01]  /*9000*/  @!PT LDS RZ, [RZ] ;  /* 0x00000000fffff984 */ /* 0x000fe20000000800 */
[----:B------:R-:W-:Y:S01]  /*9010*/  @!PT LDS RZ, [RZ] ;  /* 0x00000000fffff984 */ /* 0x000fe20000000800 */
[----:B--2---:R2:W-:Y:S01]  /*9020*/  @P0 LDGSTS.E.BYPASS.LTC128B.128 [R172+0x14080], [R138.64], !P1 ;  /* 0x140800008aac0fae */ /* 0x0045e2000c901d46 */
[----:B------:R-:W-:Y:S05]  /*9030*/  @P0 IADD3 R2, P1, R0, R2, RZ ;  /* 0x0000000200020210 */ /* 0x000fea0007f3e0ff */
[----:B------:R-:W-:Y:S01]  /*9040*/  @P0 IMAD.X R3, R132, 0x1, R180, P1 ;  /* 0x0000000184030824 */ /* 0x000fe200008e06b4 */
[----:B------:R-:W-:Y:S11]  /*9050*/  @P0 ISETP.GE.AND P1, PT, R179, c[0x0][0x1d4], PT ;  /* 0x00007500b3000a0c */ /* 0x000ff60003f26270 */
[----:B------:R-:W-:Y:S02]  /*9060*/  @!UPT UIADD3 URZ, URZ, URZ, URZ ;  /* 0x0000003f3f3ff290 */ /* 0x000fe4000fffe03f */
[----:B------:R3:W-:Y:S02]  /*9070*/  @P0 LDGSTS.E.BYPASS.LTC128B.128 [R172+0x15880], [R2.64], !P1 ;  /* 0x1588000002ac0fae */ /* 0x0007e4000c901d46 */
[----:B---3--:R-:W-:Y:S05]  /*9080*/  @P0 IADD3 R2, P1, R0, R178, RZ ;  /* 0x000000b200020210 */ /* 0x008fea0007f3e0ff */
        /* <DEDUP_REMOVED lines=8> */
[----:B------:R2:W-:Y:S01]  /*9110*/  @P0 LDGSTS.E.BYPASS.LTC128B.128 [R172+0x18880], [R2.64], !P1 ;  /* 0x1888000002ac0fae */ /* 0x0005e2000c901d46 */
[----:B------:R-:W-:Y:S01]  /*9120*/  ISETP.GE.AND P0, PT, R133, 0x21, PT ;  /* 0x000000218500780c */ /* 0x000fe20003f06270 */
[----:B------:R-:W-:-:S06]  /*9130*/  BRA.DIV ~URZ, `(.L_x_515) ;  /* 0x00010b027f007947 */ /* 0x000fcc000b800000 */
[----:B------:R3:W4:Y:S04]  /*9140*/  SHFL.IDX PT, R132, R134, 0x1, 0x181f ;  /* 0x00381f0086847f89 */ /* 0x00072800000e0000 */
[----:B------:R3:W1:Y:S02]  /*9150*/  SHFL.IDX PT, R0, R137, 0x1, 0x181f ;  /* 0x00381f0089007f89 */ /* 0x00066400000e0000 */
.L_x_650:
        /* <DEDUP_REMOVED lines=12> */
[----:B-1----:R-:W4:Y:S01]  /*9220*/  LDL R134, [R1+0x6c] ;  /* 0x00006c0001867983 */ /* 0x002f220000100800 */
[----:B--2---:R-:W-:Y:S05]  /*9230*/  @P0 IADD3 R138, P1, R0, R138, RZ ;  /* 0x0000008a008a0210 */ /* 0x004fea0007f3e0ff */
[----:B-----5:R-:W-:Y:S01]  /*9240*/  @P0 IMAD.X R139, R132, 0x1, R178, P1 ;  /* 0x00000001848b0824 */ /* 0x020fe200008e06b2 */
[----:B---3--:R-:W-:Y:S11]  /*9250*/  @P0 ISETP.GE.AND P1, PT, R3, c[0x0][0x1d4], PT ;  /* 0x0000750003000a0c */ /* 0x008ff60003f26270 */
[----:B------:R-:W-:Y:S02]  /*9260*/  @!UPT UIADD3 URZ, URZ, URZ, URZ ;  /* 0x0000003f3f3ff290 */ /* 0x000fe4000fffe03f */
[----:B------:R-:W-:Y:S01]  /*9270*/  @!PT LDS RZ, [RZ] ;  /* 0x00000000fffff984 */ /* 0x000fe20000000800 */
[----:B------:R-:W-:Y:S01]  /*9280*/  @!PT LDS RZ, [RZ] ;  /* 0x00000000fffff984 */ /* 0x000fe20000000800 */
[----:B------:R-:W-:Y:S01]  /*9290*/  @!PT LDS RZ, [RZ] ;  /* 0x00000000fffff984 */ /* 0x000fe20000000800 */
[----:B----4-:R1:W-:Y:S01]  /*92a0*/  @P0 LDGSTS.E.BYPASS.LTC128B.128 [R133+0x15080], [R138.64], !P1 ;  /* 0x150800008a850fae */ /* 0x0103e2000c901d46 */
[----:B------:R-:W-:Y:S05]  /*92b0*/  @P0 IADD3 R2, P1, R0, R2, RZ ;  /* 0x0000000200020210 */ /* 0x000fea0007f3e0ff */
[----:B------:R-:W-:Y:S01]  /*92c0*/  @P0 IMAD.X R3, R132, 0x1, R177, P1 ;  /* 0x0000000184030824 */ /* 0x000fe200008e06b1 */
[----:B------:R-:W-:Y:S11]  /*92d0*/  @P0 ISETP.GE.AND P1, PT, R176, c[0x0][0x1d4], PT ;  /* 0x00007500b0000a0c */ /* 0x000ff60003f26270 */
[----:B------:R-:W-:Y:S02]  /*92e0*/  @!UPT UIADD3 URZ, URZ, URZ, URZ ;  /* 0x0000003f3f3ff290 */ /* 0x000fe4000fffe03f */
[----:B------:R2:W-:Y:S02]  /*92f0*/  @P0 LDGSTS.E.BYPASS.LTC128B.128 [R133+0x16880], [R2.64], !P1 ;  /* 0x1688000002850fae */ /* 0x0005e4000c901d46 */
[----:B--2---:R-:W-:Y:S05]  /*9300*/  @P0 IADD3 R2, P1, R0, R175, RZ ;  /* 0x000000af00020210 */ /* 0x004fea0007f3e0ff */
        /* <DEDUP_REMOVED lines=9> */
.L_x_512:
[----:B------:R-:W-:Y:S05]  /*93a0*/  BSYNC B0 ;  /* 0x0000000000007941 */ /* 0x000fea0003800000 */
.L_x_511:
[----:B-1----:R-:W2:Y:S01]  /*93b0*/  LDL R133, [R1+0xac] ;  /* 0x0000ac0001857983 */ /* 0x002ea20000100800 */
[----:B------:R-:W-:Y:S01]  /*93c0*/  IMAD.MOV.U32 R137, RZ, RZ, c[0x0][0x2c4] ;  /* 0x0000b100ff897624 */ /* 0x000fe200078e00ff */
[----:B------:R-:W-:Y:S02]  /*93d0*/  LOP3.LUT R138, RZ, c[0x0][0x324], RZ, 0x33, !PT ;  /* 0x0000c900ff8a7a12 */ /* 0x000fe400078e33ff */
[----:B------:R-:W2:Y:S02]  /*93e0*/  LDL R2, [R1+0xc0] ;  /* 0x0000c00001027983 */ /* 0x000ea40000100800 */
[----:B------:R-:W-:Y:S02]  /*93f0*/  ISETP.NE.AND P0, PT, R137, 0x1, PT ;  /* 0x000000018900780c */ /* 0x000fe40003f05270 */
[----:B------:R-:W3:Y:S04]  /*9400*/  LDL R0, [R1+0x38] ;  /* 0x0000380001007983 */ /* 0x000ee80000100800 */
[----:B------:R-:W4:Y:S04]  /*9410*/  LDL R134, [R1+0x7c] ;  /* 0x00007c0001867983 */ /* 0x000f280000100800 */
[----:B------:R-:W5:Y:S04]  /*9420*/  LDL R132, [R1+0x78] ;  /* 0x0000780001847983 */ /* 0x000f680000100800 */
[----:B------:R-:W5:Y:S04]  /*9430*/  LDL R3, [R1+0x74] ;  /* 0x0000740001037983 */ /* 0x000f680000100800 */
[----:B------:R-:W0:Y:S01]  /*9440*/  LDGDEPBAR ;  /* 0x00000000000079af */ /* 0x000e220000000000 */
[----:B--2---:R-:W-:Y:S02]  /*9450*/  IMAD.IADD R133, R2, 0x1, R133 ;  /* 0x0000000102857824 */ /* 0x004fe400078e0285 */
[----:B---3--:R-:W-:Y:S02]  /*9460*/  IMAD R0, R0, -0x30, RZ ;  /* 0xffffffd000007824 */ /* 0x008fe400078e02ff */
[----:B------:R-:W-:Y:S05]  /*9470*/  @P0 IMAD.HI.U32 R2, R133, c[0x0][0x2c8], RZ ;  /* 0x0000b20085020a27 */ /* 0x000fea00078e00ff */
[----:B------:R-:W-:Y:S02]  /*9480*/  @P0 SHF.R.U32.HI R133, RZ, c[0x0][0x2cc], R2 ;  /* 0x0000b300ff850a19 */ /* 0x000fe40000011602 */
[----:B----4-:R-:W-:Y:S04]  /*9490*/  IADD3 R2, -R134, 0x1, R0 ;  /* 0x0000000186027810 */ /* 0x010fe80007ffe100 */
[----:B-----5:R-:W-:Y:S04]  /*94a0*/  IADD3 R134, -R3, R2, R132 ;  /* 0x0000000203867210 */ /* 0x020fe80007ffe184 */
[----:B------:R-:W-:Y:S01]  /*94b0*/  IADD3 R137, R134, c[0x0][0x328], RZ ;  /* 0x0000ca0086897a10 */ /* 0x000fe20007ffe0ff */
[----:B------:R-:W-:-:S05]  /*94c0*/  BRA.DIV ~URZ, `(.L_x_516) ;  /* 0x000108827f007947 */ /* 0x000fca000b800000 */
[----:B------:R1:W2:Y:S02]  /*94d0*/  SHFL.IDX PT, R132, R133, RZ, 0x1c1f ;  /* 0x001c1fff85847589 */ /* 0x0002a400000e0000 */
.L_x_651:
[-C--:B--2---:R-:W-:Y:S01]  /*94e0*/  IADD3 R3, R137, R132.reuse, RZ ;  /* 0x0000008489037210 */ /* 0x084fe20007ffe0ff */
[----:B------:R-:W-:Y:S02]  /*94f0*/  IMAD.MOV.U32 R2, RZ, RZ, c[0x0][0x32c] ;  /* 0x0000cb00ff027624 */ /* 0x000fe400078e00ff */
[----:B------:R-:W-:Y:S03]  /*9500*/  IMAD.IADD R134, R138, 0x1, R134 ;  /* 0x000000018a867824 */ /* 0x000fe600078e0286 */
[----:B------:R-:W-:Y:S02]  /*9510*/  ISETP.GE.AND P0, PT, R2, 0x1, PT ;  /* 0x000000010200780c */ /* 0x000fe40003f06270 */
[----:B------:R-:W-:Y:S11]  /*9520*/  IADD3 R2, R134, R132, RZ ;  /* 0x0000008486027210 */ /* 0x000ff60007ffe0ff */
[----:B------:R-:W-:-:S05]  /*9530*/  @!P0 BRA `(.L_x_517) ;  /* 0x000001b000008947 */ /* 0x000fca0003800000 */
[----:B------:R-:W2:Y:S01]  /*9540*/  LDL R172, [R1+0x78] ;  /* 0x0000780001ac7983 */ /* 0x000ea20000100800 */
[----:B------:R-:W-:Y:S03]  /*9550*/  BSSY B0, `(.L_x_518) ;  /* 0x0000013000007945 */ /* 0x000fe60003800000 */
[----:B------:R-:W2:Y:S02]  /*9560*/  LDL R139, [R1+0x74] ;  /* 0x00007400018b7983 */ /* 0x000ea40000100800 */
[----:B--2---:R-:W-:Y:S04]  /*9570*/  IADD3 R132, -R139, R172, R132 ;  /* 0x000000ac8b847210 */ /* 0x004fe80007ffe184 */
        /* <DEDUP_REMOVED lines=11> */
.L_x_519:
[----:B------:R-:W-:Y:S04]  /*9630*/  MOV R138, 0x1 ;  /* 0x00000001008a7802 */ /* 0x000fe80000000f00 */
[----:B------:R-:W-:Y:S11]  /*9640*/  ISETP.NE.AND P0, PT, R138, c[0x0][0x32c], PT ;  /* 0x0000cb008a007a0c */ /* 0x000ff60003f05270 */
[----:B------:R-:W-:Y:S02]  /*9650*/  @!UPT UIADD3 URZ, URZ, URZ, URZ ;  /* 0x0000003f3f3ff290 */ /* 0x000fe4000fffe03f */
[----:B------:R-:W-:Y:S05]  /*9660*/  @P0 IMAD.HI.U32 R138, R132, c[0x0][0x330], RZ ;  /* 0x0000cc00848a0a27 */ /* 0x000fea00078e00ff */
[----:B------:R-:W-:Y:S02]  /*9670*/  @P0 SHF.R.U32.HI R132, RZ, c[0x0][0x334], R138 ;  /* 0x0000cd00ff840a19 */ /* 0x000fe4000001168a */
.L_x_520:
[----:B------:R-:W-:Y:S05]  /*9680*/  BSYNC B0 ;  /* 0x0000000000007941 */ /* 0x000fea0003800000 */
.L_x_518:
[----:B------:R-:W2:Y:S02]  /*9690*/  LDL R138, [R1+0x7c] ;  /* 0x00007c00018a7983 */ /* 0x000ea40000100800 */
[----:B--2---:R-:W-:Y:S04]  /*96a0*/  IMAD.IADD R138, R0, 0x1, -R138 ;  /* 0x00000001008a7824 */ /* 0x004fe800078e0a8a */
[----:B------:R-:W-:Y:S05]  /*96b0*/  IMAD R132, R132, c[0x0][0x32c], R138 ;  /* 0x0000cb0084847a24 */ /* 0x000fea00078e028a */
[----:B------:R-:W-:Y:S02]  /*96c0*/  IMNMX R2, R2, R132, !PT ;  /* 0x0000008402027217 */ /* 0x000fe40007800200 */
[----:B------:R-:W-:Y:S04]  /*96d0*/  IADD3 R132, R132, c[0x0][0x32c], RZ ;  /* 0x0000cb0084847a10 */ /* 0x000fe80007ffe0ff */
[----:B------:R-:W-:Y:S02]  /*96e0*/  IMNMX R3, R3, R132, PT ;  /* 0x0000008403037217 */ /* 0x000fe40003800200 */
.L_x_517:
[C---:B------:R-:W-:Y:S01]  /*96f0*/  ISETP.GE.AND P0, PT, R0.reuse, 0x1, PT ;  /* 0x000000010000780c */ /* 0x040fe20003f06270 */
[----:B------:R-:W2:Y:S01]  /*9700*/  LDL.LU R132, [R1+0x28] ;  /* 0x0000280001847983 */ /* 0x000ea20000300800 */
[C---:B------:R-:W-:Y:S02]  /*9710*/  ISETP.GE.AND P1, PT, R0.reuse, 0x2, PT ;  /* 0x000000020000780c */ /* 0x040fe40003f26270 */
[C---:B------:R-:W-:Y:S02]  /*9720*/  ISETP.GE.AND P6, PT, R0.reuse, 0x12, PT ;  /* 0x000000120000780c */ /* 0x040fe40003fc6270 */
[C---:B------:R-:W-:Y:S02]  /*9730*/  ISETP.GE.AND P5, PT, R0.reuse, 0x19, PT ;  /* 0x000000190000780c */ /* 0x040fe40003fa6270 */
[C---:B------:R-:W-:Y:S02]  /*9740*/  ISETP.GE.AND P4, PT, R0.reuse, 0x1a, PT ;  /* 0x0000001a0000780c */ /* 0x040fe40003f86270 */
[C---:B------:R-:W-:Y:S02]  /*9750*/  ISETP.GE.AND P3, PT, R0.reuse, 0x21, PT ;  /* 0x000000210000780c */ /* 0x040fe40003f66270 */
[----:B------:R-:W-:Y:S02]  /*9760*/  ISETP.GE.AND P2, PT, R0, 0x22, PT ;  /* 0x000000220000780c */ /* 0x000fe40003f46270 */
[----:B--2---:R-:W-:Y:S04]  /*9770*/  LOP3.LUT R132, R132, 0xffffffef, RZ, 0xc0, !PT ;  /* 0xffffffef84847812 */ /* 0x004fe800078ec0ff */
[----:B------:R-:W-:Y:S02]  /*9780*/  @P0 LOP3.LUT R132, R132, 0x10, RZ, 0xfc, !PT ;  /* 0x0000001084840812 */ /* 0x000fe400078efcff */
[----:B------:R-:W-:Y:S02]  /*9790*/  ISETP.GT.AND P0, PT, R2, RZ, !P0 ;  /* 0x000000ff0200720c */ /* 0x000fe40004704270 */
[----:B------:R-:W-:Y:S02]  /*97a0*/  LOP3.LUT R132, R132, 0xfffffff7, RZ, 0xc0, !PT ;  /* 0xfffffff784847812 */ /* 0x000fe400078ec0ff */
[C---:B------:R-:W-:Y:S02]  /*97b0*/  ISETP.LT.OR P0, PT, R3.reuse, 0x1, P0 ;  /* 0x000000010300780c */ /* 0x040fe40000701670 */
[----:B------:R-:W-:Y:S02]  /*97c0*/  @P1 LOP3.LUT R132, R132, 0x8, RZ, 0xfc, !PT ;  /* 0x0000000884841812 */ /* 0x000fe400078efcff */
[----:B------:R-:W-:Y:S02]  /*97d0*/  FSEL R173, R4, -INF , !P0 ;  /* 0xff80000004ad7808 */ /* 0x000fe40004000000 */
[----:B------:R-:W-:Y:S02]  /*97e0*/  ISETP.GT.AND P0, PT, R2, 0x1, !P1 ;  /* 0x000000010200780c */ /* 0x000fe40004f04270 */
[----:B------:R-:W-:Y:S02]  /*97f0*/  ISETP.GE.AND P1, PT, R0, 0x9, PT ;  /* 0x000000090000780c */ /* 0x000fe40003f26270 */
[----:B------:R-:W-:Y:S02]  /*9800*/  ISETP.LT.OR P0, PT, R3, 0x2, P0 ;  /* 0x000000020300780c */ /* 0x000fe40000701670 */
[----:B------:R-:W-:Y:S02]  /*9810*/  LOP3.LUT R132, R132, 0xfffffffb, RZ, 0xc0, !PT ;  /* 0xfffffffb84847812 */ /* 0x000fe400078ec0ff */
[----:B------:R-:W-:Y:S02]  /*9820*/  FSEL R179, R5, -INF , !P0 ;  /* 0xff80000005b37808 */ /* 0x000fe40004000000 */
[----:B------:R-:W-:Y:S04]  /*9830*/  ISETP.GT.AND P0, PT, R2, 0x8, !P1 ;  /* 0x000000080200780c */ /* 0x000fe80004f04270 */
[C---:B------:R-:W-:Y:S02]  /*9840*/  ISETP.LT.OR P0, PT, R3.reuse, 0x9, P0 ;  /* 0x000000090300780c */ /* 0x040fe40000701670 */
[----:B------:R-:W-:Y:S02]  /*9850*/  @P1 LOP3.LUT R132, R132, 0x4, RZ, 0xfc, !PT ;  /* 0x0000000484841812 */ /* 0x000fe400078efcff */
[----:B------:R-:W-:Y:S02]  /*9860*/  ISETP.GE.AND P1, PT, R0, 0xa, PT ;  /* 0x0000000a0000780c */ /* 0x000fe40003f26270 */
[----:B------:R-:W-:Y:S02]  /*9870*/  FSEL R178, R8, -INF , !P0 ;  /* 0xff80000008b27808 */ /* 0x000fe40004000000 */
[----:B------:R-:W-:Y:S02]  /*9880*/  LOP3.LUT R132, R132, 0xfffffffd, RZ, 0xc0, !PT ;  /* 0xfffffffd84847812 */ /* 0x000fe400078ec0ff */
[----:B------:R-:W-:Y:S04]  /*9890*/  ISETP.GT.AND P0, PT, R2, 0x9, !P1 ;  /* 0x000000090200780c */ /* 0x000fe80004f04270 */
[----:B------:R-:W-:Y:S03]  /*98a0*/  ISETP.LT.OR P0, PT, R3, 0xa, P0 ;  /* 0x0000000a0300780c */ /* 0x000fe60000701670 */
[----:B------:R-:W-:Y:S02]  /*98b0*/  @P1 LOP3.LUT R132, R132, 0x2, RZ, 0xfc, !PT ;  /* 0x0000000284841812 */ /* 0x000fe400078efcff */
[----:B------:R-:W-:Y:S02]  /*98c0*/  ISETP.GE.AND P1, PT, R0, 0x11, PT ;  /* 0x000000110000780c */ /* 0x000fe40003f26270 */
[----:B------:R-:W-:Y:S02]  /*98d0*/  FSEL R177, R9, -INF , !P0 ;  /* 0xff80000009b17808 */ /* 0x000fe40004000000 */
[----:B------:R-:W-:Y:S02]  /*98e0*/  ISETP.GT.AND P0, PT, R2, 0x10, !P1 ;  /* 0x000000100200780c */ /* 0x000fe40004f04270 */
[----:B------:R-:W-:Y:S02]  /*98f0*/  LOP3.LUT R132, R132, 0xfffffffe, RZ, 0xc0, !PT ;  /* 0xfffffffe84847812 */ /* 0x000fe400078ec0ff */
[C---:B------:R-:W-:Y:S04]  /*9900*/  ISETP.LT.OR P0, PT, R3.reuse, 0x11, P0 ;  /* 0x000000110300780c */ /* 0x040fe80000701670 */
[----:B------:R-:W-:Y:S02]  /*9910*/  FSEL R176, R12, -INF , !P0 ;  /* 0xff8000000cb07808 */ /* 0x000fe40004000000 */
[----:B------:R-:W-:Y:S02]  /*9920*/  ISETP.GT.AND P0, PT, R2, 0x11, !P6 ;  /* 0x000000110200780c */ /* 0x000fe40007704270 */
[----:B------:R-:W-:Y:S02]  /*9930*/  @P1 LOP3.LUT R132, R132, 0x1, RZ, 0xfc, !PT ;  /* 0x0000000184841812 */ /* 0x000fe400078efcff */
[----:B------:R-:W-:Y:S02]  /*9940*/  ISETP.LT.OR P0, PT, R3, 0x12, P0 ;  /* 0x000000120300780c */ /* 0x000fe40000701670 */
[----:B------:R-:W-:Y:S02]  /*9950*/  ISETP.GE.AND P1, PT, R0, 0x29, PT ;  /* 0x000000290000780c */ /* 0x000fe40003f26270 */
[----:B------:R-:W-:Y:S02]  /*9960*/  FSEL R175, R13, -INF , !P0 ;  /* 0xff8000000daf7808 */ /* 0x000fe40004000000 */
[----:B------:R-:W-:Y:S02]  /*9970*/  ISETP.GT.AND P0, PT, R2, 0x18, !P5 ;  /* 0x000000180200780c */ /* 0x000fe40006f04270 */
[----:B------:R-:W-:Y:S02]  /*9980*/  LOP3.LUT R132, R132, 0xffffffdf, RZ, 0xc0, !PT ;  /* 0xffffffdf84847812 */ /* 0x000fe400078ec0ff */
[C---:B------:R-:W-:Y:S04]  /*9990*/  ISETP.LT.OR P0, PT, R3.reuse, 0x19, P0 ;  /* 0x000000190300780c */ /* 0x040fe80000701670 */
[----:B------:R-:W-:Y:S02]  /*99a0*/  FSEL R174, R16, -INF , !P0 ;  /* 0xff80000010ae7808 */ /* 0x000fe40004000000 */
[C---:B------:R-:W-:Y:S04]  /*99b0*/  ISETP.GT.AND P0, PT, R2.reuse, 0x19, !P4 ;  /* 0x000000190200780c */ /* 0x040fe80006704270 */
[----:B------:R-:W-:Y:S04]  /*99c0*/  ISETP.LT.OR P0, PT, R3, 0x1a, P0 ;  /* 0x0000001a0300780c */ /* 0x000fe80000701670 */
[----:B------:R-:W-:Y:S02]  /*99d0*/  FSEL R172, R17, -INF , !P0 ;  /* 0xff80000011ac7808 */ /* 0x000fe40004000000 */
[----:B------:R-:W-:Y:S04]  /*99e0*/  ISETP.GT.AND P0, PT, R2, 0x20, !P3 ;  /* 0x000000200200780c */ /* 0x000fe80005f04270 */
        /* <DEDUP_REMOVED lines=8> */
[----:B------:R-:W-:Y:S11]  /*9a70*/  ISETP.GE.AND P0, PT, R0, 0x2a, PT ;  /* 0x0000002a0000780c */ /* 0x000ff60003f06270 */
[----:B------:R-:W-:Y:S02]  /*9a80*/  @!UPT UIADD3 URZ, URZ, URZ, URZ ;  /* 0x0000003f3f3ff290 */ /* 0x000fe4000fffe03f */
[----:B------:R-:W-:Y:S02]  /*9a90*/  @P0 LOP3.LUT R132, R132, 0x20, RZ, 0xfc, !PT ;  /* 0x0000002084840812 */ /* 0x000fe400078efcff */
[----:B------:R-:W-:Y:S03]  /*9aa0*/  ISETP.GT.AND P0, PT, R2, 0x29, !P0 ;  /* 0x000000290200780c */ /* 0x000fe60004704270 */
[----:B------:R2:W-:Y:S01]  /*9ab0*/  STL [R1+0x28], R132 ;  /* 0x0000288401007387 */ /* 0x0005e20000100800 */
[----:B------:R-:W-:Y:S04]  /*9ac0*/  ISETP.LT.OR P0, PT, R3, 0x2a, P0 ;  /* 0x0000002a0300780c */ /* 0x000fe80000701670 */
[----:B------:R-:W-:Y:S01]  /*9ad0*/  FSEL R20, R25, -INF , !P0 ;  /* 0xff80000019147808 */ /* 0x000fe20004000000 */
[----:B------:R-:W-:-:S06]  /*9ae0*/  BRA.DIV ~URZ, `(.L_x_521) ;  /* 0x000102f27f007947 */ /* 0x000fcc000b800000 */
[----:B------:R3:W4:Y:S02]  /*9af0*/  SHFL.IDX PT, R4, R133, 0x1, 0x1c1f ;  /* 0x003c1f0085047f89 */ /* 0x00072400000e0000 */
.L_x_652:
[----:B----4-:R-:W-:Y:S01]  /*9b00*/  IADD3 R3, R137, R4, RZ ;  /* 0x0000000489037210 */ /* 0x010fe20007ffe0ff */
[----:B------:R-:W-:Y:S05]  /*9b10*/  IMAD.MOV.U32 R2, RZ, RZ, c[0x0][0x32c] ;  /* 0x0000cb00ff027624 */ /* 0x000fea00078e00ff */
[----:B------:R-:W-:Y:S01]  /*9b20*/  ISETP.GE.AND P0, PT, R2, 0x1, PT ;  /* 0x000000010200780c */ /* 0x000fe20003f06270 */
[----:B------:R-:W-:Y:S11]  /*9b30*/  IMAD.IADD R2, R134, 0x1, R4 ;  /* 0x0000000186027824 */ /* 0x000ff600078e0204 */
[----:B------:R-:W-:Y:S01]  /*9b40*/  @!UPT UIADD3 URZ, URZ, URZ, URZ ;  /* 0x0000003f3f3ff290 */ /* 0x000fe2000fffe03f */
[----:B------:R-:W-:-:S05]  /*9b50*/  @!P0 BRA `(.L_x_522) ;  /* 0x000001b000008947 */ /* 0x000fca0003800000 */
[----:B------:R-:W4:Y:S01]  /*9b60*/  LDL R8, [R1+0x78] ;  /* 0x0000780001087983 */ /* 0x000f220000100800 */
[----:B------:R-:W-:Y:S03]  /*9b70*/  BSSY B0, `(.L_x_523) ;  /* 0x0000013000007945 */ /* 0x000fe60003800000 */
[----:B------:R-:W4:Y:S02]  /*9b80*/  LDL R5, [R1+0x74] ;  /* 0x0000740001057983 */ /* 0x000f240000100800 */
[----:B----4-:R-:W-:Y:S04]  /*9b90*/  IADD3 R4, -R5, R8, R4 ;  /* 0x0000000805047210 */ /* 0x010fe80007ffe104 */
        /* <DEDUP_REMOVED lines=11> */
.L_x_524:
[----:B------:R-:W-:Y:S04]  /*9c50*/  MOV R5, 0x1 ;  /* 0x0000000100057802 */ /* 0x000fe80000000f00 */
[----:B------:R-:W-:Y:S11]  /*9c60*/  ISETP.NE.AND P0, PT, R5, c[0x0][0x32c], PT ;  /* 0x0000cb0005007a0c */ /* 0x000ff60003f05270 */
[----:B------:R-:W-:Y:S02]  /*9c70*/  @!UPT UIADD3 URZ, URZ, URZ, URZ ;  /* 0x0000003f3f3ff290 */ /* 0x000fe4000fffe03f */
[----:B------:R-:W-:Y:S05]  /*9c80*/  @P0 IMAD.HI.U32 R5, R4, c[0x0][0x330], RZ ;  /* 0x0000cc0004050a27 */ /* 0x000fea00078e00ff */
[----:B------:R-:W-:Y:S02]  /*9c90*/  @P0 SHF.R.U32.HI R4, RZ, c[0x0][0x334], R5 ;  /* 0x0000cd00ff040a19 */ /* 0x000fe40000011605 */
.L_x_525:
[----:B------:R-:W-:Y:S05]  /*9ca0*/  BSYNC B0 ;  /* 0x0000000000007941 */ /* 0x000fea0003800000 */
.L_x_523:
[----:B------:R-:W4:Y:S02]  /*9cb0*/  LDL R5, [R1+0x7c] ;  /* 0x00007c0001057983 */ /* 0x000f240000100800 */
[----:B----4-:R-:W-:Y:S04]  /*9cc0*/  IMAD.IADD R0, R0, 0x1, -R5 ;  /* 0x0000000100007824 */ /* 0x010fe800078e0a05 */
[----:B------:R-:W-:Y:S05]  /*9cd0*/  IMAD R0, R4, c[0x0][0x32c], R0 ;  /* 0x0000cb0004007a24 */ /* 0x000fea00078e0200 */
[----:B------:R-:W-:Y:S02]  /*9ce0*/  IMNMX R2, R2, R0, !PT ;  /* 0x0000000002027217 */ /* 0x000fe40007800200 */
[----:B------:R-:W-:Y:S04]  /*9cf0*/  IADD3 R0, R0, c[0x0][0x32c], RZ ;  /* 0x0000cb0000007a10 */ /* 0x000fe80007ffe0ff */
[----:B------:R-:W-:Y:S02]  /*9d00*/  IMNMX R3, R3, R0, PT ;  /* 0x0000000003037217 */ /* 0x000fe40003800200 */
.L_x_522:
[----:B------:R-:W-:Y:S01]  /*9d10*/  ISETP.GT.AND P1, PT, R2, 0x28, !P1 ;  /* 0x000000280200780c */ /* 0x000fe20004f24270 */
[----:B------:R-:W4:Y:S03]  /*9d20*/  LDL R0, [R1+0x28] ;  /* 0x0000280001007983 */ /* 0x000f260000100800 */
[C---:B------:R-:W-:Y:S02]  /*9d30*/  ISETP.LT.OR P1, PT, R3.reuse, 0x29, P1 ;  /* 0x000000290300780c */ /* 0x040fe40000f21670 */
[----:B----4-:R-:W-:Y:S04]  /*9d40*/  LOP3.LUT P0, RZ, R0, 0x10, RZ, 0xc0, !PT ;  /* 0x0000001000ff7812 */ /* 0x010fe8000780c0ff */
[----:B------:R-:W-:Y:S04]  /*9d50*/  ISETP.GT.AND P0, PT, R2, RZ, !P0 ;  /* 0x000000ff0200720c */ /* 0x000fe80004704270 */
[C---:B------:R-:W-:Y:S04]  /*9d60*/  ISETP.LT.OR P0, PT, R3.reuse, 0x1, P0 ;  /* 0x000000010300780c */ /* 0x040fe80000701670 */
[----:B------:R-:W-:Y:S02]  /*9d70*/  FSEL R12, R6, -INF , !P0 ;  /* 0xff800000060c7808 */ /* 0x000fe40004000000 */
[----:B------:R-:W-:Y:S02]  /*9d80*/  LOP3.LUT P0, RZ, R0, 0x8, RZ, 0xc0, !PT ;  /* 0x0000000800ff7812 */ /* 0x000fe4000780c0ff */
[----:B------:R-:W-:Y:S02]  /*9d90*/  FSEL R6, R26, -INF , !P1 ;  /* 0xff8000001a067808 */ /* 0x000fe40004800000 */
[----:B------:R-:W-:Y:S04]  /*9da0*/  ISETP.GT.AND P0, PT, R2, 0x1, !P0 ;  /* 0x000000010200780c */ /* 0x000fe80004704270 */
[----:B------:R-:W-:Y:S04]  /*9db0*/  ISETP.LT.OR P0, PT, R3, 0x2, P0 ;  /* 0x000000020300780c */ /* 0x000fe80000701670 */
[----:B------:R-:W-:Y:S02]  /*9dc0*/  FSEL R17, R7, -INF , !P0 ;  /* 0xff80000007117808 */ /* 0x000fe40004000000 */
[----:B------:R-:W-:Y:S04]  /*9dd0*/  LOP3.LUT P0, RZ, R0, 0x4, RZ, 0xc0, !PT ;  /* 0x0000000400ff7812 */ /* 0x000fe8000780c0ff */
[----:B------:R-:W-:Y:S04]  /*9de0*/  ISETP.GT.AND P0, PT, R2, 0x8, !P0 ;  /* 0x000000080200780c */ /* 0x000fe80004704270 */
[C---:B------:R-:W-:Y:S04]  /*9df0*/  ISETP.LT.OR P0, PT, R3.reuse, 0x9, P0 ;  /* 0x000000090300780c */ /* 0x040fe80000701670 */
[----:B------:R-:W-:Y:S02]  /*9e00*/  FSEL R16, R10, -INF , !P0 ;  /* 0xff8000000a107808 */ /* 0x000fe40004000000 */
[----:B------:R-:W-:Y:S04]  /*9e10*/  LOP3.LUT P0, RZ, R0, 0x2, RZ, 0xc0, !PT ;  /* 0x0000000200ff7812 */ /* 0x000fe8000780c0ff */
[----:B------:R-:W-:Y:S04]  /*9e20*/  ISETP.GT.AND P0, PT, R2, 0x9, !P0 ;  /* 0x000000090200780c */ /* 0x000fe80004704270 */
[----:B------:R-:W-:Y:S04]  /*9e30*/  ISETP.LT.OR P0, PT, R3, 0xa, P0 ;  /* 0x0000000a0300780c */ /* 0x000fe80000701670 */
[----:B------:R-:W-:Y:S02]  /*9e40*/  FSEL R13, R11, -INF , !P0 ;  /* 0xff8000000b0d7808 */ /* 0x000fe40004000000 */
[----:B------:R-:W-:Y:S04]  /*9e50*/  LOP3.LUT P0, RZ, R0, 0x1, RZ, 0xc0, !PT ;  /* 0x0000000100ff7812 */ /* 0x000fe8000780c0ff */
[----:B------:R-:W-:Y:S04]  /*9e60*/  ISETP.GT.AND P0, PT, R2, 0x10, !P0 ;  /* 0x000000100200780c */ /* 0x000fe80004704270 */
[C---:B------:R-:W-:Y:S04]  /*9e70*/  ISETP.LT.OR P0, PT, R3.reuse, 0x11, P0 ;  /* 0x000000110300780c */ /* 0x040fe80000701670 */
[----:B------:R-:W-:Y:S02]  /*9e80*/  FSEL R14, R14, -INF , !P0 ;  /* 0xff8000000e0e7808 */ /* 0x000fe40004000000 */
[----:B------:R-:W-:Y:S02]  /*9e90*/  ISETP.GT.AND P0, PT, R2, 0x11, !P6 ;  /* 0x000000110200780c */ /* 0x000fe40007704270 */
[----:B------:R-:W-:Y:S02]  /*9ea0*/  LOP3.LUT P6, RZ, R0, 0x20, RZ, 0xc0, !PT ;  /* 0x0000002000ff7812 */ /* 0x000fe400078cc0ff */
[----:B------:R-:W-:Y:S02]  /*9eb0*/  ISETP.LT.OR P0, PT, R3, 0x12, P0 ;  /* 0x000000120300780c */ /* 0x000fe40000701670 */
[----:B------:R-:W-:Y:S02]  /*9ec0*/  FMNMX.FTZ R0, R173, R135, !PT ;  /* 0x00000087ad007209 */ /* 0x000fe40007810000 */
[----:B------:R-:W-:Y:S02]  /*9ed0*/  FSEL R11, R15, -INF , !P0 ;  /* 0xff8000000f0b7808 */ /* 0x000fe40004000000 */
[----:B------:R-:W-:Y:S02]  /*9ee0*/  ISETP.GT.AND P0, PT, R2, 0x18, !P5 ;  /* 0x000000180200780c */ /* 0x000fe40006f04270 */
[----:B------:R-:W-:Y:S02]  /*9ef0*/  FMNMX.FTZ R0, R179, R0, !PT ;  /* 0x00000000b3007209 */ /* 0x000fe40007810000 */
        /* <DEDUP_REMOVED lines=10> */
[C---:B------:R-:W-:Y:S02]  /*9fa0*/  ISETP.LT.OR P0, PT, R3.reuse, 0x21, P0 ;  /* 0x000000210300780c */ /* 0x040fe40000701670 */
[----:B------:R-:W-:Y:S02]  /*9fb0*/  FMNMX.FTZ R0, R174, R0, !PT ;  /* 0x00000000ae007209 */ /* 0x000fe40007810000 */
[----:B------:R-:W-:Y:S02]  /*9fc0*/  FSEL R8, R22, -INF , !P0 ;  /* 0xff80000016087808 */ /* 0x000fe40004000000 */
[C---:B------:R-:W-:Y:S04]  /*9fd0*/  ISETP.GT.AND P0, PT, R2.reuse, 0x21, !P2 ;  /* 0x000000210200780c */ /* 0x040fe80005704270 */
[----:B------:R-:W-:Y:S04]  /*9fe0*/  ISETP.LT.OR P0, PT, R3, 0x22, P0 ;  /* 0x000000220300780c */ /* 0x000fe80000701670 */
[----:B------:R-:W-:Y:S02]  /*9ff0*/  FSEL R7, R23, -INF , !P0 ;  /* 0xff80000017077808 */ /* 0x000fe40004000000 */
[----:B------:R-:W-:Y:S02]  /*a000*/  ISETP.GT.AND P0, PT, R2, 0x29, !P6 ;  /* 0x000000290200780c */ /* 0x000fe40007704270 */
[----:B------:R-:W-:Y:S02]  /*a010*/  FMNMX.FTZ R2, R172, R0, !PT ;  /* 0x00000000ac027209 */ /* 0x000fe40007810000 */
[----:B------:R-:W-:Y:S02]  /*a020*/  ISETP.LT.OR P0, PT, R3, 0x2a, P0 ;  /* 0x0000002a0300780c */ /* 0x000fe40000701670 */
[----:B------:R-:W-:Y:S02]  /*a030*/  FMNMX.FTZ R3, R12, R136, !PT ;  /* 0x000000880c037209 */ /* 0x000fe40007810000 */
[----:B------:R-:W-:Y:S02]  /*a040*/  FMNMX.FTZ R2, R139, R2, !PT ;  /* 0x000000028b027209 */ /* 0x000fe40007810000 */
[----:B------:R-:W-:Y:S02]  /*a050*/  FMNMX.FTZ R3, R17, R3, !PT ;  /* 0x0000000311037209 */ /* 0x000fe40007810000 */
[----:B------:R-:W-:Y:S02]  /*a060*/  FSEL R5, R27, -INF , !P0 ;  /* 0xff8000001b057808 */ /* 0x000fe40004000000 */
[----:B------:R-:W-:Y:S04]  /*a070*/  FMNMX.FTZ R3, R16, R3, !PT ;  /* 0x0000000310037209 */ /* 0x000fe80007810000 */
[----:B------:R-:W-:Y:S04]  /*a080*/  FMNMX.FTZ R3, R13, R3, !PT ;  /* 0x000000030d037209 */ /* 0x000fe80007810000 */
[----:B------:R-:W-:Y:S04]  /*a090*/  FMNMX.FTZ R3, R14, R3, !PT ;  /* 0x000000030e037209 */ /* 0x000fe80007810000 */
[----:B------:R-:W-:Y:S04]  /*a0a0*/  FMNMX.FTZ R3, R11, R3, !PT ;  /* 0x000000030b037209 */ /* 0x000fe80007810000 */
[----:B------:R-:W-:Y:S04]  /*a0b0*/  FMNMX.FTZ R3, R10, R3, !PT ;  /* 0x000000030a037209 */ /* 0x000fe80007810000 */
[----:B------:R-:W-:Y:S02]  /*a0c0*/  FMNMX.FTZ R0, R9, R3, !PT ;  /* 0x0000000309007209 */ /* 0x000fe40007810000 */
[----:B------:R-:W-:Y:S02]  /*a0d0*/  FMNMX.FTZ R3, R138, R2, !PT ;  /* 0x000000028a037209 */ /* 0x000fe40007810000 */
[----:B------:R-:W-:Y:S04]  /*a0e0*/  FMNMX.FTZ R0, R8, R0, !PT ;  /* 0x0000000008007209 */ /* 0x000fe80007810000 */
[----:B------:R-:W-:Y:S02]  /*a0f0*/  FMNMX.FTZ R2, R7, R0, !PT ;  /* 0x0000000007027209 */ /* 0x000fe40007810000 */
[----:B------:R-:W-:Y:S02]  /*a100*/  FMNMX.FTZ R0, R21, R3, !PT ;  /* 0x0000000315007209 */ /* 0x000fe40007810000 */
[----:B------:R-:W-:Y:S02]  /*a110*/  FMNMX.FTZ R2, R6, R2, !PT ;  /* 0x0000000206027209 */ /* 0x000fe40007810000 */
[----:B--2---:R-:W-:Y:S02]  /*a120*/  FMNMX.FTZ R132, R20, R0, !PT ;  /* 0x0000000014847209 */ /* 0x004fe40007810000 */
[----:B------:R-:W-:Y:S01]  /*a130*/  FMNMX.FTZ R4, R5, R2, !PT ;  /* 0x0000000205047209 */ /* 0x000fe20007810000 */
[----:B------:R-:W-:-:S05]  /*a140*/  BRA.DIV ~URZ, `(.L_x_526) ;  /* 0x0000fd227f007947 */ /* 0x000fca000b800000 */
[----:B------:R2:W4:Y:S02]  /*a150*/  SHFL.BFLY PT, R0, R132, 0x2, 0x1f ;  /* 0x0c401f0084007f89 */ /* 0x00052400000e0000 */
.L_x_653:
[----:B--2-4-:R-:W-:Y:S01]  /*a160*/  FMNMX.FTZ R132, R132, R0, !PT ;  /* 0x0000000084847209 */ /* 0x014fe20007810000 */
[----:B------:R-:W-:-:S05]  /*a170*/  BRA.DIV ~URZ, `(.L_x_527) ;  /* 0x0000fd327f007947 */ /* 0x000fca000b800000 */
[----:B------:R-:W2:Y:S02]  /*a180*/  SHFL.BFLY PT, R0, R132, 0x1, 0x1f ;  /* 0x0c201f0084007f89 */ /* 0x000ea400000e0000 */
[----:B--2---:R-:W-:Y:S02]  /*a190*/  FMNMX.FTZ R134, R132, R0, !PT ;  /* 0x0000000084867209 */ /* 0x004fe40007810000 */
[----:B------:R-:W2:Y:S02]  /*a1a0*/  SHFL.BFLY PT, R0, R4, 0x2, 0x1f ;  /* 0x0c401f0004007f89 */ /* 0x000ea400000e0000 */
[----:B--2---:R-:W-:Y:S05]  /*a1b0*/  FMNMX.FTZ R132, R4, R0, !PT ;  /* 0x0000000004847209 */ /* 0x004fea0007810000 */
[----:B------:R2:W4:Y:S02]  /*a1c0*/  SHFL.BFLY PT, R0, R132, 0x1, 0x1f ;  /* 0x0c201f0084007f89 */ /* 0x00052400000e0000 */
.L_x_654:
[----:B------:R-:W5:Y:S01]  /*a1d0*/  LDL.LU R22, [R1+0x60] ;  /* 0x0000600001167983 */ /* 0x000f620000300800 */
[C---:B------:R-:W-:Y:S01]  /*a1e0*/  FSETP.NEU.FTZ.AND P0, PT, R134.reuse, -INF , PT ;  /* 0xff8000008600780b */ /* 0x040fe20003f1d000 */
[----:B------:R-:W-:Y:S01]  /*a1f0*/  FMUL.FTZ R2, R134, c[0x0][0x2d0] ;  /* 0x0000b40086027a20 */ /* 0x000fe20000410000 */
[----:B----4-:R-:W-:Y:S01]  /*a200*/  FMNMX.FTZ R3, R0, R132, !PT ;  /* 0x0000008400037209 */ /* 0x010fe20007810000 */
[----:B------:R-:W-:Y:S01]  /*a210*/  WARPSYNC 0xffffffff ;  /* 0xffffffff00007948 */ /* 0x000fe20003800000 */
[----:B------:R-:W-:Y:S02]  /*a220*/  FSEL R0, R134, RZ, P0 ;  /* 0x000000ff86007208 */ /* 0x000fe40000000000 */
[----:B------:R-:W-:Y:S02]  /*a230*/  FSEL R2, R2, RZ, P0 ;  /* 0x000000ff02027208 */ /* 0x000fe40000000000 */
[----:B------:R-:W-:Y:S01]  /*a240*/  FSETP.NEU.FTZ.AND P0, PT, R3, -INF , PT ;  /* 0xff8000000300780b */ /* 0x000fe20003f1d000 */
[----:B------:R-:W-:Y:S02]  /*a250*/  FADD.FTZ R0, -R0, R135 ;  /* 0x0000008700007221 */ /* 0x000fe40000010100 */
[--C-:B------:R-:W-:Y:S02]  /*a260*/  FFMA.FTZ R4, R173, c[0x0][0x2d0], -R2.reuse ;  /* 0x0000b400ad047a23 */ /* 0x100fe40000010802 */
[----:B------:R-:W-:Y:S02]  /*a270*/  FMUL.FTZ R0, R0, c[0x0][0x2d0] ;  /* 0x0000b40000007a20 */ /* 0x000fe40000410000 */
        /* <DEDUP_REMOVED lines=8> */
[----:B------:R-:W5:Y:S01]  /*a300*/  MUFU.EX2 R0, R0 ;  /* 0x0000000000007308 */ /* 0x000f620000000800 */
[--C-:B------:R-:W-:Y:S02]  /*a310*/  FFMA.FTZ R182, R175, c[0x0][0x2d0], -R2.reuse ;  /* 0x0000b400afb67a23 */ /* 0x100fe40000010802 */
[--C-:B------:R-:W-:Y:S02]  /*a320*/  FFMA.FTZ R135, R174, c[0x0][0x2d0], -R2.reuse ;  /* 0x0000b400ae877a23 */ /* 0x100fe40000010802 */
[--C-:B------:R-:W-:Y:S02]  /*a330*/  FFMA.FTZ R181, R172, c[0x0][0x2d0], -R2.reuse ;  /* 0x0000b400acb57a23 */ /* 0x100fe40000010802 */
[----:B------:R-:W-:Y:S03]  /*a340*/  FFMA.FTZ R25, R21, c[0x0][0x2d0], -R2 ;  /* 0x0000b40015197a23 */ /* 0x000fe60000010802 */
[----:B------:R-:W4:Y:S10]  /*a350*/  MUFU.EX2 R4, R15 ;  /* 0x0000000f00047308 */ /* 0x000f340000000800 */
[----:B------:R-:W-:Y:S10]  /*a360*/  MUFU.EX2 R19, R19 ;  /* 0x0000001300137308 */ /* 0x000ff40000000800 */
[----:B------:R-:W-:Y:S01]  /*a370*/  MUFU.EX2 R135, R135 ;  /* 0x0000008700877308 */ /* 0x000fe20000000800 */
[----:B-----5:R-:W-:Y:S01]  /*a380*/  FFMA.FTZ R2, R0, R22, R20 ;  /* 0x0000001600027223 */ /* 0x020fe20000010014 */
[----:B----4-:R-:W-:Y:S01]  /*a390*/  F2FP.PACK_AB R172, R4, R20 ;  /* 0x0000001404ac723e */ /* 0x010fe200000000ff */
[----:B------:R-:W-:Y:S07]  /*a3a0*/  FMUL.FTZ R21, R0, R145 ;  /* 0x0000009100157220 */ /* 0x000fee0000410000 */
[----:B------:R-:W4:Y:S01]  /*a3b0*/  MUFU.EX2 R20, R18 ;  /* 0x0000001200147308 */ /* 0x000f220000000800 */
[----:B------:R-:W-:Y:S01]  /*a3c0*/  FADD.FTZ R15, R4, R2 ;  /* 0x00000002040f7221 */ /* 0x000fe20000010000 */
[C---:B------:R-:W-:Y:S01]  /*a3d0*/  FSEL R2, R3.reuse, RZ, P0 ;  /* 0x000000ff03027208 */ /* 0x040fe20000000000 */
[----:B------:R-:W-:Y:S01]  /*a3e0*/  FMUL.FTZ R4, R3, c[0x0][0x2d0] ;  /* 0x0000b40003047a20 */ /* 0x000fe20000410000 */
[----:B------:R-:W-:Y:S01]  /*a3f0*/  MOV R145, R24 ;  /* 0x0000001800917202 */ /* 0x000fe20000000f00 */
[----:B------:R-:W-:Y:S01]  /*a400*/  FMUL.FTZ R24, R0, R140 ;  /* 0x0000008c00187220 */ /* 0x000fe20000410000 */
[----:B------:R-:W-:Y:S01]  /*a410*/  MOV R140, R25 ;  /* 0x00000019008c7202 */ /* 0x000fe20000000f00 */
[----:B------:R-:W-:Y:S01]  /*a420*/  FADD.FTZ R2, -R2, R136 ;  /* 0x0000008802027221 */ /* 0x000fe20000010100 */
[----:B------:R-:W-:Y:S01]  /*a430*/  FSEL R4, R4, RZ, P0 ;  /* 0x000000ff04047208 */ /* 0x000fe20000000000 */
[----:B------:R-:W5:Y:S01]  /*a440*/  LDL.LU R136, [R1+0x5c] ;  /* 0x00005c0001887983 */ /* 0x000f620000300800 */
[C---:B------:R-:W-:Y:S01]  /*a450*/  FMUL.FTZ R25, R0.reuse, R141 ;  /* 0x0000008d00197220 */ /* 0x040fe20000410000 */
[----:B------:R-:W-:Y:S01]  /*a460*/  MOV R141, R26 ;  /* 0x0000001a008d7202 */ /* 0x000fe20000000f00 */
[----:B------:R-:W-:Y:S02]  /*a470*/  FMUL.FTZ R28, R0, R28 ;  /* 0x0000001c001c7220 */ /* 0x000fe40000410000 */
[--C-:B------:R-:W-:Y:S02]  /*a480*/  FFMA.FTZ R12, R12, c[0x0][0x2d0], -R4.reuse ;  /* 0x0000b4000c0c7a23 */ /* 0x100fe40000010804 */
[--C-:B--2---:R-:W-:Y:S02]  /*a490*/  FFMA.FTZ R132, R16, c[0x0][0x2d0], -R4.reuse ;  /* 0x0000b40010847a23 */ /* 0x104fe40000010804 */
[----:B------:R2:W-:Y:S01]  /*a4a0*/  MUFU.EX2 R173, R12 ;  /* 0x0000000c00ad7308 */ /* 0x0005e20000000800 */
[--C-:B-1-3--:R-:W-:Y:S02]  /*a4b0*/  FFMA.FTZ R133, R13, c[0x0][0x2d0], -R4.reuse ;  /* 0x0000b4000d857a23 */ /* 0x10afe40000010804 */
[--C-:B------:R-:W-:Y:S02]  /*a4c0*/  FFMA.FTZ R178, R14, c[0x0][0x2d0], -R4.reuse ;  /* 0x0000b4000eb27a23 */ /* 0x100fe40000010804 */
[--C-:B------:R-:W-:Y:S01]  /*a4d0*/  FFMA.FTZ R179, R10, c[0x0][0x2d0], -R4.reuse ;  /* 0x0000b4000ab37a23 */ /* 0x100fe20000010804 */
[----:B----4-:R-:W-:Y:S01]  /*a4e0*/  F2FP.PACK_AB R174, R19, R20 ;  /* 0x0000001413ae723e */ /* 0x010fe200000000ff */
        /* <DEDUP_REMOVED lines=8> */
[----:B------:R-:W-:Y:S02]  /*a570*/  FADD.FTZ R4, R20, R15 ;  /* 0x0000000f14047221 */ /* 0x000fe40000010000 */
[C---:B------:R-:W-:Y:S01]  /*a580*/  FMUL.FTZ R5, R0.reuse, R161 ;  /* 0x000000a100057220 */ /* 0x040fe20000410000 */
[----:B------:R-:W-:Y:S01]  /*a590*/  MOV R161, R6 ;  /* 0x0000000600a17202 */ /* 0x000fe20000000f00 */
[C---:B------:R-:W-:Y:S01]  /*a5a0*/  FMUL.FTZ R8, R0.reuse, R156 ;  /* 0x0000009c00087220 */ /* 0x040fe20000410000 */
[----:B------:R-:W-:Y:S01]  /*a5b0*/  MOV R156, R7 ;  /* 0x00000007009c7202 */ /* 0x000fe20000000f00 */
[C---:B------:R-:W-:Y:S01]  /*a5c0*/  FMUL.FTZ R9, R0.reuse, R157 ;  /* 0x0000009d00097220 */ /* 0x040fe20000410000 */
[----:B------:R-:W-:Y:S01]  /*a5d0*/  MOV R157, R23 ;  /* 0x00000017009d7202 */ /* 0x000fe20000000f00 */
[C---:B--2---:R-:W-:Y:S02]  /*a5e0*/  FMUL.FTZ R12, R0.reuse, R152 ;  /* 0x00000098000c7220 */ /* 0x044fe40000410000 */
[C---:B------:R-:W-:Y:S01]  /*a5f0*/  FMUL.FTZ R13, R0.reuse, R153 ;  /* 0x00000099000d7220 */ /* 0x040fe20000410000 */
[----:B------:R-:W-:Y:S01]  /*a600*/  MUFU.EX2 R152, R132 ;  /* 0x0000008400987308 */ /* 0x000fe20000000800 */
[C---:B------:R-:W-:Y:S02]  /*a610*/  FMUL.FTZ R16, R0.reuse, R148 ;  /* 0x0000009400107220 */ /* 0x040fe40000410000 */
[C---:B------:R-:W-:Y:S02]  /*a620*/  FMUL.FTZ R17, R0.reuse, R149 ;  /* 0x0000009500117220 */ /* 0x040fe40000410000 */
[C---:B------:R-:W-:Y:S01]  /*a630*/  FMUL.FTZ R20, R0.reuse, R144 ;  /* 0x0000009000147220 */ /* 0x040fe20000410000 */
[----:B------:R-:W-:Y:S01]  /*a640*/  MOV R144, R27 ;  /* 0x0000001b00907202 */ /* 0x000fe20000000f00 */
        /* <DEDUP_REMOVED lines=22> */
[C---:B------:R-:W-:Y:S01]  /*a7b0*/  FMUL.FTZ R65, R0.reuse, R65 ;  /* 0x0000004100417220 */ /* 0x040fe20000410000 */
[----:B-1----:R-:W-:Y:S01]  /*a7c0*/  F2FP.PACK_AB R175, R153, R152 ;  /* 0x0000009899af723e */ /* 0x002fe200000000ff */
        /* <DEDUP_REMOVED lines=36> */
[----:B------:R-:W-:Y:S02]  /*aa10*/  FADD.FTZ R177, R19, R4 ;  /* 0x0000000413b17221 */ /* 0x000fe40000010000 */
[----:B------:R-:W-:Y:S01]  /*aa20*/  FMUL.FTZ R4, R0, R160 ;  /* 0x000000a000047220 */ /* 0x000fe20000410000 */
[----:B------:R-:W-:Y:S01]  /*aa30*/  MOV R160, R22 ;  /* 0x0000001600a07202 */ /* 0x000fe20000000f00 */
[----:B------:R-:W2:Y:S01]  /*aa40*/  LDL R0, [R1+0x10] ;  /* 0x0000100001007983 */ /* 0x000ea20000100800 */
[----:B------:R-:W-:Y:S06]  /*aa50*/  FMUL.FTZ R2, R2, c[0x0][0x2d0] ;  /* 0x0000b40002027a20 */ /* 0x000fec0000410000 */
[----:B------:R-:W1:Y:S02]  /*aa60*/  MUFU.EX2 R2, R2 ;  /* 0x0000000200027308 */ /* 0x000e640000000800 */
[C---:B-1----:R-:W-:Y:S01]  /*aa70*/  FMUL.FTZ R6, R2.reuse, R162 ;  /* 0x000000a202067220 */ /* 0x042fe20000410000 */
[----:B------:R-:W-:Y:S01]  /*aa80*/  MOV R162, R141 ;  /* 0x0000008d00a27202 */ /* 0x000fe20000000f00 */
        /* <DEDUP_REMOVED lines=12> */
[C---:B------:R-:W-:Y:S01]  /*ab50*/  FMUL.FTZ R26, R2.reuse, R142 ;  /* 0x0000008e021a7220 */ /* 0x040fe20000410000 */
[----:B------:R-:W-:Y:S01]  /*ab60*/  LDSM.16.MT88.4 R144, [R245+0x800] ;  /* 0x00080000f590783b */ /* 0x000fe20000004200 */
        /* <DEDUP_REMOVED lines=48> */
[C---:B-----5:R-:W-:Y:S01]  /*ae70*/  FFMA.FTZ R148, R2.reuse, R136, R173 ;  /* 0x0000008802947223 */ /* 0x060fe200000100ad */
[----:B------:R-:W-:Y:S01]  /*ae80*/  F2FP.PACK_AB R173, R149, R173 ;  /* 0x000000ad95ad723e */ /* 0x000fe200000000ff */
[----:B------:R-:W1:Y:S01]  /*ae90*/  LDSM.16.MT88.4 R136, [R243] ;  /* 0x00000000f388783b */ /* 0x000e620000004200 */
[C---:B------:R-:W-:Y:S02]  /*aea0*/  FMUL.FTZ R122, R2.reuse, R122 ;  /* 0x0000007a027a7220 */ /* 0x040fe40000410000 */
[C---:B------:R-:W-:Y:S02]  /*aeb0*/  FMUL.FTZ R123, R2.reuse, R123 ;  /* 0x0000007b027b7220 */ /* 0x040fe40000410000 */
[C---:B------:R-:W-:Y:S02]  /*aec0*/  FMUL.FTZ R126, R2.reuse, R126 ;  /* 0x0000007e027e7220 */ /* 0x040fe40000410000 */
[C---:B------:R-:W-:Y:S02]  /*aed0*/  FMUL.FTZ R127, R2.reuse, R127 ;  /* 0x0000007f027f7220 */ /* 0x040fe40000410000 */
[C---:B------:R-:W-:Y:S02]  /*aee0*/  FMUL.FTZ R130, R2.reuse, R130 ;  /* 0x0000008202827220 */ /* 0x040fe40000410000 */
[----:B------:R-:W-:Y:S02]  /*aef0*/  FMUL.FTZ R131, R2, R131 ;  /* 0x0000008302837220 */ /* 0x000fe40000410000 */
[----:B------:R-:W3:Y:S10]  /*af00*/  MUFU.EX2 R2, R182 ;  /* 0x000000b600027308 */ /* 0x000ef40000000800 */
[----:B------:R-:W4:Y:S10]  /*af10*/  MUFU.EX2 R182, R176 ;  /* 0x000000b000b67308 */ /* 0x000f340000000800 */
[----:B------:R-:W-:Y:S01]  /*af20*/  MUFU.EX2 R176, R161 ;  /* 0x000000a100b07308 */ /* 0x000fe20000000800 */
        /* <DEDUP_REMOVED lines=8> */
[----:B--2---:R1:W2:Y:S03]  /*afb0*/  LDSM.16.MT88.4 R136, [R0] ;  /* 0x000000000088783b */ /* 0x0042a60000004200 */
[----:B-1----:R-:W-:Y:S02]  /*afc0*/  FADD.FTZ R0, R132, R177 ;  /* 0x000000b184007221 */ /* 0x002fe40000010000 */
[----:B------:R-:W1:Y:S02]  /*afd0*/  MUFU.EX2 R177, R160 ;  /* 0x000000a000b17308 */ /* 0x000e640000000800 */
[C---:B---3--:R-:W-:Y:S04]  /*afe0*/  FADD.FTZ R0, R2.reuse, R0 ;  /* 0x0000000002007221 */ /* 0x048fe80000010000 */
[----:B------:R-:W-:Y:S04]  /*aff0*/  FADD.FTZ R0, R135, R0 ;  /* 0x0000000087007221 */ /* 0x000fe80000010000 */
[C---:B------:R-:W-:Y:S01]  /*b000*/  FADD.FTZ R0, R133.reuse, R0 ;  /* 0x0000000085007221 */ /* 0x040fe20000010000 */
        /* <DEDUP_REMOVED lines=38> */
[----:B------:R-:W-:Y:S01]  /*b270*/  HMMA.16816.F32 R128, R172, R138, R128 ;  /* 0x0000008aac80723c */ /* 0x000fe20000001880 */
[----:B------:R-:W2:Y:S03]  /*b280*/  MUFU.EX2 R132, R159 ;  /* 0x0000009f00847308 */ /* 0x000ea60000000800 */
[----:B----4-:R-:W-:Y:S03]  /*b290*/  F2FP.PACK_AB R137, R182, R183 ;  /* 0x000000b7b689723e */ /* 0x010fe600000000ff */
[----:B------:R-:W-:Y:S02]  /*b2a0*/  F2FP.PACK_AB R138, R133, R135 ;  /* 0x00000087858a723e */ /* 0x000fe400000000ff */
[----:B------:R-:W-:Y:S02]  /*b2b0*/  F2FP.PACK_AB R139, R180, R181 ;  /* 0x000000b5b48b723e */ /* 0x000fe400000000ff */
[----:B------:R3:W4:Y:S01]  /*b2c0*/  MUFU.EX2 R2, R158 ;  /* 0x0000009e00027308 */ /* 0x0007220000000800 */
[----:B------:R-:W-:Y:S02]  /*b2d0*/  F2FP.PACK_AB R173, R179, R178 ;  /* 0x000000b2b3ad723e */ /* 0x000fe400000000ff */
[----:B-1----:R-:W-:Y:S02]  /*b2e0*/  F2FP.PACK_AB R175, R177, R176 ;  /* 0x000000b0b1af723e */ /* 0x002fe400000000ff */
[C---:B------:R-:W-:Y:S05]  /*b2f0*/  HMMA.16816.F32 R4, R136.reuse, R140, R4 ;  /* 0x0000008c8804723c */ /* 0x040fea0000001804 */
[----:B------:R-:W1:Y:S03]  /*b300*/  MUFU.EX2 R135, R163 ;  /* 0x000000a300877308 */ /* 0x000e660000000800 */
[C---:B------:R-:W-:Y:S01]  /*b310*/  HMMA.16816.F32 R8, R136.reuse, R142, R8 ;  /* 0x0000008e8808723c */ /* 0x040fe20000001808 */
[----:B------:R-:W5:Y:S03]  /*b320*/  LDSM.16.MT88.4 R140, [R244+0x800] ;  /* 0x00080000f48c783b */ /* 0x000f660000004200 */
[----:B--2---:R-:W-:Y:S03]  /*b330*/  FADD.FTZ R0, R132, R0 ;  /* 0x0000000084007221 */ /* 0x004fe60000010000 */
[----:B------:R-:W2:Y:S01]  /*b340*/  MUFU.EX2 R133, R162 ;  /* 0x000000a200857308 */ /* 0x000ea20000000800 */
[C---:B------:R-:W-:Y:S01]  /*b350*/  HMMA.16816.F32 R12, R136.reuse, R144, R12 ;  /* 0x00000090880c723c */ /* 0x040fe2000000180c */
[----:B---3--:R-:W-:Y:S03]  /*b360*/  LDSM.16.MT88.4 R156, [R243+0x1000] ;  /* 0x00100000f39c783b */ /* 0x008fe60000004200 */
[C---:B----4-:R-:W-:Y:S01]  /*b370*/  F2FP.PACK_AB R172, R2.reuse, R132 ;  /* 0x0000008402ac723e */ /* 0x050fe200000000ff */
[----:B------:R-:W-:Y:S02]  /*b380*/  FADD.FTZ R0, R2, R0 ;  /* 0x0000000002007221 */ /* 0x000fe40000010000 */
[----:B------:R-:W-:Y:S01]  /*b390*/  FADD.FTZ R2, R149, R148 ;  /* 0x0000009495027221 */ /* 0x000fe20000010000 */
[C---:B------:R-:W-:Y:S01]  /*b3a0*/  HMMA.16816.F32 R16, R136.reuse, R146, R16 ;  /* 0x000000928810723c */ /* 0x040fe20000001810 */
[----:B------:R-:W3:Y:S03]  /*b3b0*/  LDSM.16.MT88.4 R144, [R246+0x800] ;  /* 0x00080000f690783b */ /* 0x000ee60000004200 */
[----:B-1----:R-:W-:Y:S05]  /*b3c0*/  FADD.FTZ R0, R135, R0 ;  /* 0x0000000087007221 */ /* 0x002fea0000010000 */
[----:B------:R-:W-:Y:S03]  /*b3d0*/  LDSM.16.MT88.4 R148, [R245+0x1000] ;  /* 0x00100000f594783b */ /* 0x000fe60000004200 */
[C---:B--2---:R-:W-:Y:S01]  /*b3e0*/  FADD.FTZ R0, R133.reuse, R0 ;  /* 0x0000000085007221 */ /* 0x044fe20000010000 */
[----:B------:R-:W-:Y:S02]  /*b3f0*/  F2FP.PACK_AB R174, R133, R135 ;  /* 0x0000008785ae723e */ /* 0x000fe400000000ff */
[----:B------:R-:W-:Y:S02]  /*b400*/  MOV R133, R3 ;  /* 0x0000000300857202 */ /* 0x000fe40000000f00 */
[----:B------:R-:W-:Y:S01]  /*b410*/  MOV R135, R134 ;  /* 0x0000008600877202 */ /* 0x000fe20000000f00 */
[C---:B-----5:R-:W-:Y:S08]  /*b420*/  HMMA.16816.F32 R20, R136.reuse, R140, R20 ;  /* 0x0000008c8814723c */ /* 0x060ff00000001814 */
        /* <DEDUP_REMOVED lines=39> */
[----:B------:R-:W-:Y:S01]  /*b6a0*/  HMMA.16816.F32 R128, R136, R146, R128 ;  /* 0x000000928880723c */ /* 0x000fe20000001880 */
[----:B------:R-:W2:Y:S04]  /*b6b0*/  LDL R136, [R1+0x80] ;  /* 0x0000800001887983 */ /* 0x000ea80000100800 */
[----:B------:R3:W-:Y:S02]  /*b6c0*/  STL [R1+0x60], R0 ;  /* 0x0000600001007387 */ /* 0x0007e40000100800 */
[----:B------:R-:W-:Y:S01]  /*b6d0*/  MOV R139, R153 ;  /* 0x00000099008b7202 */ /* 0x000fe20000000f00 */
[C---:B------:R-:W-:Y:S01]  /*b6e0*/  HMMA.16816.F32 R160, R172.reuse, R156, R4 ;  /* 0x0000009caca0723c */ /* 0x040fe20000001804 */
[----:B------:R-:W4:Y:S04]  /*b6f0*/  LDL.LU R132, [R1+0x38] ;  /* 0x0000380001847983 */ /* 0x000f280000300800 */
[----:B------:R-:W5:Y:S03]  /*b700*/  LDSM.16.MT88.4 R4, [R246+0x1000] ;  /* 0x00100000f604783b */ /* 0x000f660000004200 */
[C---:B------:R-:W-:Y:S05]  /*b710*/  HMMA.16816.F32 R156, R172.reuse, R158, R8 ;  /* 0x0000009eac9c723c */ /* 0x040fea0000001808 */
[----:B------:R-:W5:Y:S01]  /*b720*/  LDSM.16.MT88.4 R8, [R243+0x2800] ;  /* 0x00280000f308783b */ /* 0x000f620000004200 */
[----:B---3--:R-:W-:Y:S02]  /*b730*/  FADD.FTZ R0, R152, R2 ;  /* 0x0000000298007221 */ /* 0x008fe40000010000 */
[C---:B------:R-:W-:Y:S05]  /*b740*/  HMMA.16816.F32 R152, R172.reuse, R148, R12 ;  /* 0x00000094ac98723c */ /* 0x040fea000000180c */
[----:B------:R-:W3:Y:S01]  /*b750*/  LDSM.16.MT88.4 R12, [R245+0x2800] ;  /* 0x00280000f50c783b */ /* 0x000ee20000004200 */
[----:B------:R-:W-:Y:S06]  /*b760*/  FADD.FTZ R0, R139, R0 ;  /* 0x000000008b007221 */ /* 0x000fec0000010000 */
[----:B------:R-:W-:Y:S01]  /*b770*/  FADD.FTZ R0, R183, R0 ;  /* 0x00000000b7007221 */ /* 0x000fe20000010000 */
[C---:B------:R-:W-:Y:S03]  /*b780*/  HMMA.16816.F32 R148, R172.reuse, R150, R16 ;  /* 0x00000096ac94723c */ /* 0x040fe60000001810 */
[----:B------:R-:W-:Y:S05]  /*b790*/  FADD.FTZ R0, R182, R0 ;  /* 0x00000000b6007221 */ /* 0x000fea0000010000 */
[C---:B-1----:R-:W-:Y:S04]  /*b7a0*/  HMMA.16816.F32 R144, R172.reuse, R140, R20 ;  /* 0x0000008cac90723c */ /* 0x042fe80000001814 */
[----:B------:R-:W-:Y:S04]  /*b7b0*/  FADD.FTZ R0, R181, R0 ;  /* 0x00000000b5007221 */ /* 0x000fe80000010000 */
[C---:B------:R-:W-:Y:S04]  /*b7c0*/  HMMA.16816.F32 R140, R172.reuse, R142, R24 ;  /* 0x0000008eac8c723c */ /* 0x040fe80000001818 */
[----:B------:R-:W-:Y:S04]  /*b7d0*/  FADD.FTZ R0, R180, R0 ;  /* 0x00000000b4007221 */ /* 0x000fe80000010000 */
[C---:B-----5:R-:W-:Y:S04]  /*b7e0*/  HMMA.16816.F32 R28, R172.reuse, R4, R28 ;  /* 0x00000004ac1c723c */ /* 0x060fe8000000181c */
[----:B------:R-:W-:Y:S04]  /*b7f0*/  FADD.FTZ R0, R178, R0 ;  /* 0x00000000b2007221 */ /* 0x000fe80000010000 */
[C---:B------:R-:W-:Y:S01]  /*b800*/  HMMA.16816.F32 R32, R172.reuse, R6, R32 ;  /* 0x00000006ac20723c */ /* 0x040fe20000001820 */
[----:B------:R-:W1:Y:S03]  /*b810*/  LDSM.16.MT88.4 R4, [R244+0x2800] ;  /* 0x00280000f404783b */ /* 0x000e660000004200 */
[----:B------:R-:W-:Y:S04]  /*b820*/  FADD.FTZ R0, R179, R0 ;  /* 0x00000000b3007221 */ /* 0x000fe80000010000 */
[C---:B------:R-:W-:Y:S04]  /*b830*/  HMMA.16816.F32 R36, R172.reuse, R8, R36 ;  /* 0x00000008ac24723c */ /* 0x040fe80000001824 */
[----:B------:R-:W-:Y:S04]  /*b840*/  FADD.FTZ R0, R176, R0 ;  /* 0x00000000b0007221 */ /* 0x000fe80000010000 */
[C---:B------:R-:W-:Y:S01]  /*b850*/  HMMA.16816.F32 R40, R172.reuse, R10, R40 ;  /* 0x0000000aac28723c */ /* 0x040fe20000001828 */
[----:B------:R-:W5:Y:S03]  /*b860*/  LDSM.16.MT88.4 R8, [R246+0x2800] ;  /* 0x00280000f608783b */ /* 0x000f660000004200 */
[----:B------:R-:W-:Y:S04]  /*b870*/  FADD.FTZ R0, R177, R0 ;  /* 0x00000000b1007221 */ /* 0x000fe80000010000 */
[C---:B---3--:R-:W-:Y:S08]  /*b880*/  HMMA.16816.F32 R44, R172.reuse, R12, R44 ;  /* 0x0000000cac2c723c */ /* 0x048ff0000000182c */
[C---:B------:R-:W-:Y:S01]  /*b890*/  HMMA.16816.F32 R48, R172.reuse, R14, R48 ;  /* 0x0000000eac30723c */ /* 0x040fe20000001830 */
[----:B------:R-:W3:Y:S07]  /*b8a0*/  LDSM.16.MT88.4 R12, [R243+0x4000] ;  /* 0x00400000f30c783b */ /* 0x000eee0000004200 */
[C---:B-1----:R-:W-:Y:S08]  /*b8b0*/  HMMA.16816.F32 R52, R172.reuse, R4, R52 ;  /* 0x00000004ac34723c */ /* 0x042ff00000001834 */
[C---:B------:R-:W-:Y:S01]  /*b8c0*/  HMMA.16816.F32 R56, R172.reuse, R6, R56 ;  /* 0x00000006ac38723c */ /* 0x040fe20000001838 */
[----:B------:R-:W1:Y:S07]  /*b8d0*/  LDSM.16.MT88.4 R4, [R245+0x4000] ;  /* 0x00400000f504783b */ /* 0x000e6e0000004200 */
[C---:B-----5:R-:W-:Y:S08]  /*b8e0*/  HMMA.16816.F32 R60, R172.reuse, R8, R60 ;  /* 0x00000008ac3c723c */ /* 0x060ff0000000183c */
[C---:B------:R-:W-:Y:S01]  /*b8f0*/  HMMA.16816.F32 R64, R172.reuse, R10, R64 ;  /* 0x0000000aac40723c */ /* 0x040fe20000001840 */
[----:B------:R-:W5:Y:S07]  /*b900*/  LDSM.16.MT88.4 R8, [R244+0x4000] ;  /* 0x00400000f408783b */ /* 0x000f6e0000004200 */
        /* <DEDUP_REMOVED lines=16> */
[C---:B------:R-:W-:Y:S08]  /*ba10*/  HMMA.16816.F32 R112, R172.reuse, R10, R112 ;  /* 0x0000000aac70723c */ /* 0x040ff00000001870 */
[C---:B---3--:R-:W-:Y:S08]  /*ba20*/  HMMA.16816.F32 R116, R172.reuse, R12, R116 ;  /* 0x0000000cac74723c */ /* 0x048ff00000001874 */
[C---:B------:R-:W-:Y:S08]  /*ba30*/  HMMA.16816.F32 R120, R172.reuse, R14, R120 ;  /* 0x0000000eac78723c */ /* 0x040ff00000001878 */
[C---:B-1----:R-:W-:Y:S08]  /*ba40*/  HMMA.16816.F32 R124, R172.reuse, R4, R124 ;  /* 0x00000004ac7c723c */ /* 0x042ff0000000187c */
[----:B------:R-:W-:Y:S04]  /*ba50*/  HMMA.16816.F32 R128, R172, R6, R128 ;  /* 0x00000006ac80723c */ /* 0x000fe80000001880 */
[C---:B----4-:R-:W-:Y:S02]  /*ba60*/  IADD3 R2, R132.reuse, -0x1, RZ ;  /* 0xffffffff84027810 */ /* 0x050fe40007ffe0ff */
[----:B--2---:R-:W-:Y:S02]  /*ba70*/  ISETP.GT.AND P0, PT, R132, R136, PT ;  /* 0x000000888400720c */ /* 0x004fe40003f04270 */
[----:B------:R-:W-:Y:S01]  /*ba80*/  MOV R136, R3 ;  /* 0x0000000300887202 */ /* 0x000fe20000000f00 */
[----:B------:R-:W-:Y:S04]  /*ba90*/  STL [R1+0x38], R2 ;  /* 0x0000380201007387 */ /* 0x000fe80000100800 */
[----:B------:R1:W-:Y:S02]  /*baa0*/  STL [R1+0x5c], R0 ;  /* 0x00005c0001007387 */ /* 0x0003e40000100800 */
[----:B-1----:R-:W-:Y:S05]  /*bab0*/  MOV R0, R2 ;  /* 0x0000000200007202 */ /* 0x002fea0000000f00 */
[----:B------:R1:W-:Y:S02]  /*bac0*/  STL [R1+0x38], R0 ;  /* 0x0000380001007387 */ /* 0x0003e40000100800 */
[----:B-1----:R-:W-:-:S05]  /*bad0*/  @P0 BRA `(.L_x_528) ;  /* 0xffffc14000000947 */ /* 0x002fca000383ffff */
.L_x_505:
[----:B------:R-:W3:Y:S01]  /*bae0*/  LDL R0, [R1+0xac] ;  /* 0x0000ac0001007983 */ /* 0x000ee20000100800 */
[----:B--2---:R-:W-:-:S03]  /*baf0*/  IMAD.MOV.U32 R2, RZ, RZ, c[0x0][0x2c4] ;  /* 0x0000b100ff027624 */ /* 0x004fc600078e00ff */
[----:B-1----:R-:W2:Y:S04]  /*bb00*/  LDL R4, [R1+0x74] ;  /* 0x0000740001047983 */ /* 0x002ea80000100800 */
[----:B------:R-:W2:Y:S01]  /*bb10*/  LDL R3, [R1+0x78] ;  /* 0x0000780001037983 */ /* 0x000ea20000100800 */
[----:B------:R-:W-:Y:S01]  /*bb20*/  ISETP.NE.AND P0, PT, R2, 0x1, PT ;  /* 0x000000010200780c */ /* 0x000fe20003f05270 */
[----:B------:R-:W-:Y:S01]  /*bb30*/  IMAD.MOV.U32 R5, RZ, RZ, c[0x0][0x32c] ;  /* 0x0000cb00ff057624 */ /* 0x000fe200078e00ff */
[----:B---3--:R-:W-:-:S11]  /*bb40*/  IADD3 R0, R0, 0x7f, RZ ;  /* 0x0000007f00007810 */ /* 0x008fd60007ffe0ff */
[----:B------:R-:W-:-:S05]  /*bb50*/  @P0 IMAD.HI.U32 R2, R0, c[0x0][0x2c8], RZ ;  /* 0x0000b20000020a27 */ /* 0x000fca00078e00ff */
[----:B------:R-:W-:Y:S02]  /*bb60*/  @P0 SHF.R.U32.HI R0, RZ, c[0x0][0x2cc], R2 ;  /* 0x0000b300ff000a19 */ /* 0x000fe40000011602 */
[----:B------:R-:W-:Y:S02]  /*bb70*/  ISETP.GE.AND P0, PT, R5, 0x1, PT ;  /* 0x000000010500780c */ /* 0x000fe40003f06270 */
[----:B--2---:R-:W-:-:S05]  /*bb80*/  IADD3 R2, R3, 0x1, -R4 ;  /* 0x0000000103027810 */ /* 0x004fca0007ffe804 */
[----:B------:R-:W-:-:S05]  /*bb90*/  IMAD.IADD R0, R2, 0x1, R0 ;  /* 0x0000000102007824 */ /* 0x000fca00078e0200 */
[----:B------:R-:W-:Y:S01]  /*bba0*/  IADD3 R2, R0, -c[0x0][0x324], RZ ;  /* 0x8000c90000027a10 */ /* 0x000fe20007ffe0ff */
[----:B------:R-:W-:Y:S05]  /*bbb0*/  @!P0 BRA `(.L_x_529) ;  /* 0x0000011000008947 */ /* 0x000fea0003800000 */
[----:B------:R-:W-:Y:S01]  /*bbc0*/  ISETP.GT.AND P0, PT, R0, -0x1, PT ;  /* 0xffffffff0000780c */ /* 0x000fe20003f04270 */
[----:B------:R-:W-:-:S12]  /*bbd0*/  BSSY B0, `(.L_x_530) ;  /* 0x000000d000007945 */ /* 0x000fd80003800000 */
        /* <DEDUP_REMOVED lines=8> */
.L_x_531:
[----:B------:R-:W-:-:S04]  /*bc60*/  MOV R3, 0x1 ;  /* 0x0000000100037802 */ /* 0x000fc80000000f00 */
[----:B------:R-:W-:-:S13]  /*bc70*/  ISETP.NE.AND P0, PT, R3, c[0x0][0x32c], PT ;  /* 0x0000cb0003007a0c */ /* 0x000fda0003f05270 */
[----:B------:R-:W-:-:S05]  /*bc80*/  @P0 IMAD.HI.U32 R3, R0, c[0x0][0x330], RZ ;  /* 0x0000cc0000030a27 */ /* 0x000fca00078e00ff */
[----:B------:R-:W-:Y:S02]  /*bc90*/  @P0 SHF.R.U32.HI R0, RZ, c[0x0][0x334], R3 ;  /* 0x0000cd00ff000a19 */ /* 0x000fe40000011603 */
.L_x_532:
[----:B------:R-:W-:Y:S05]  /*bca0*/  BSYNC B0 ;  /* 0x0000000000007941 */ /* 0x000fea0003800000 */
.L_x_530:
[----:B------:R-:W-:-:S05]  /*bcb0*/  IMAD R0, R0, c[0x0][0x32c], RZ ;  /* 0x0000cb0000007a24 */ /* 0x000fca00078e02ff */
[----:B------:R-:W-:Y:S02]  /*bcc0*/  IMNMX R2, R2, R0, !PT ;  /* 0x0000000002027217 */ /* 0x000fe40007800200 */
.L_x_529:
[----:B------:R-:W2:Y:S04]  /*bcd0*/  LDL R0, [R1+0x38] ;  /* 0x0000380001007983 */ /* 0x000ea80000100800 */
[----:B------:R-:W3:Y:S01]  /*bce0*/  LDL R4, [R1+0x70] ;  /* 0x0000700001047983 */ /* 0x000ee20000100800 */
[----:B------:R-:W-:-:S05]  /*bcf0*/  IADD3 R2, R2, 0x2f, RZ ;  /* 0x0000002f02027810 */ /* 0x000fca0007ffe0ff */
[----:B------:R-:W-:-:S04]  /*bd00*/  IMAD.HI R2, R2, 0x2aaaaaab, RZ ;  /* 0x2aaaaaab02027827 */ /* 0x000fc800078e02ff */
[----:B--2---:R-:W-:Y:S01]  /*bd10*/  IMAD.MOV.U32 R3, RZ, RZ, R0 ;  /* 0x000000ffff037224 */ /* 0x004fe200078e0000 */
[----:B------:R-:W-:-:S04]  /*bd20*/  SHF.R.U32.HI R0, RZ, 0x1f, R2 ;  /* 0x0000001fff007819 */ /* 0x000fc80000011602 */
[----:B------:R-:W-:-:S04]  /*bd30*/  LEA.HI.SX32 R0, R2, R0, 0x1d ;  /* 0x0000000002007211 */ /* 0x000fc800078feaff */
[----:B---3--:R-:W-:-:S04]  /*bd40*/  IMNMX R4, R4, R0, !PT ;  /* 0x0000000004047217 */ /* 0x008fc80007800200 */
[----:B------:R-:W-:Y:S01]  /*bd50*/  ISETP.GE.AND P0, PT, R3, R4, PT ;  /* 0x000000040300720c */ /* 0x000fe20003f06270 */
[----:B------:R1:W-:-:S12]  /*bd60*/  STL [R1+0x80], R4 ;  /* 0x0000800401007387 */ /* 0x0003d80000100800 */
[----:B------:R-:W-:Y:S05]  /*bd70*/  @!P0 BRA `(.L_x_533) ;  /* 0x0000324000008947 */ /* 0x000fea0003800000 */
.L_x_546:
[----:B-1----:R-:W2:Y:S01]  /*bd80*/  LDL R4, [R1+0x14] ;  /* 0x0000140001047983 */ /* 0x002ea20000100800 */
[----:B------:R-:W-:Y:S04]  /*bd90*/  DEPBAR.LE SB0, 0x0 ;  /* 0x000080000000791a */ /* 0x000fe80000000000 */
[----:B------:R-:W3:Y:S01]  /*bda0*/  LDL R2, [R1+0x38] ;  /* 0x0000380001027983 */ /* 0x000ee20000100800 */
[----:B------:R-:W-:Y:S01]  /*bdb0*/  WARPSYNC 0xffffffff ;  /* 0xffffffff00007948 */ /* 0x000fe20003800000 */
[----:B------:R-:W-:Y:S01]  /*bdc0*/  BSSY B0, `(.L_x_534) ;  /* 0x0000061000007945 */ /* 0x000fe20003800000 */
[----:B------:R-:W-:Y:S01]  /*bdd0*/  MOV R135, R134 ;  /* 0x0000008600877202 */ /* 0x000fe20000000f00 */
[----:B------:R-:W4:Y:S04]  /*bde0*/  LDL R3, [R1+0x18] ;  /* 0x0000180001037983 */ /* 0x000f280000100800 */
[----:B------:R-:W3:Y:S04]  /*bdf0*/  LDL R0, [R1+0x70] ;  /* 0x0000700001007983 */ /* 0x000ee80000100800 */
[----:B------:R-:W-:Y:S06]  /*be00*/  BAR.SYNC.DEFER_BLOCKING 0x0 ;  /* 0x0000000000007b1d */ /* 0x000fec0000010000 */
[----:B------:R1:W1:Y:S04]  /*be10*/  LDSM.16.M88.4 R8, [R240] ;  /* 0x00000000f008783b */ /* 0x0002680000000200 */
[----:B------:R1:W1:Y:S04]  /*be20*/  LDSM.16.M88.4 R16, [R240+0x800] ;  /* 0x00080000f010783b */ /* 0x0002680000000200 */
[----:B------:R1:W1:Y:S04]  /*be30*/  LDSM.16.M88.4 R24, [R240+0x1000] ;  /* 0x00100000f018783b */ /* 0x0002680000000200 */
[----:B------:R1:W1:Y:S04]  /*be40*/  LDSM.16.M88.4 R136, [R247] ;  /* 0x00000000f788783b */ /* 0x0002680000000200 */
[----:B--2---:R2:W1:Y:S04]  /*be50*/  LDSM.16.M88.4 R172, [R4] ;  /* 0x0000000004ac783b */ /* 0x0044680000000200 */
[----:B----4-:R2:W4:Y:S01]  /*be60*/  LDSM.16.M88.4 R176, [R3] ;  /* 0x0000000003b0783b */ /* 0x0105220000000200 */
[----:B---3--:R-:W-:Y:S11]  /*be70*/  ISETP.GT.AND P0, PT, R0, R2, PT ;  /* 0x000000020000720c */ /* 0x008ff60003f04270 */
[----:B------:R-:W-:Y:S02]  /*be80*/  @!UPT UIADD3 URZ, URZ, URZ, URZ ;  /* 0x0000003f3f3ff290 */ /* 0x000fe4000fffe03f */
[----:B------:R-:W-:-:S05]  /*be90*/  @P0 BRA `(.L_x_535) ;  /* 0x0000053000000947 */ /* 0x000fca0003800000 */
[----:B--2---:R-:W2:Y:S04]  /*bea0*/  LDL R4, [R1+0x34] ;  /* 0x0000340001047983 */ /* 0x004ea80000100800 */
[----:B------:R-:W3:Y:S04]  /*beb0*/  LDL R12, [R1+0x30] ;  /* 0x00003000010c7983 */ /* 0x000ee80000100800 */
[----:B------:R-:W5:Y:S04]  /*bec0*/  LDL.64 R6, [R1+0x98] ;  /* 0x0000980001067983 */ /* 0x000f680000100a00 */
[----:B----4-:R-:W4:Y:S01]  /*bed0*/  LDL R5, [R1+0xa4] ;  /* 0x0000a40001057983 */ /* 0x010f220000100800 */
        /* <DEDUP_REMOVED lines=8> */
[----:B-----5:R-:W-:Y:S03]  /*bf60*/  IADD3 R0, P0, R6, R2, RZ ;  /* 0x0000000206007210 */ /* 0x020fe60007f1e0ff */
[----:B------:R-:W-:Y:S05]  /*bf70*/  IMAD R4, R12, c[0x0][0x21c], R4 ;  /* 0x000087000c047a24 */ /* 0x000fea00078e0204 */
[----:B----4-:R-:W-:Y:S02]  /*bf80*/  IADD3.X R2, R5, R3, R4, P0, !PT ;  /* 0x0000000305027210 */ /* 0x010fe400007fe404 */
[C---:B------:R-:W-:Y:S04]  /*bf90*/  LEA R12, P0, R0.reuse, c[0x0][0x1f8], 0x1 ;  /* 0x00007e00000c7a11 */ /* 0x040fe800078008ff */
[----:B------:R-:W-:Y:S01]  /*bfa0*/  LEA.HI.X R5, R0, c[0x0][0x1fc], R2, 0x1, P0 ;  /* 0x00007f0000057a11 */ /* 0x000fe200000f0c02 */
[----:B------:R-:W-:-:S06]  /*bfb0*/  BRA.DIV ~URZ, `(.L_x_536) ;  /* 0x0000dfc27f007947 */ /* 0x000fcc000b800000 */
[----:B------:R2:W3:Y:S02]  /*bfc0*/  SHFL.IDX PT, R4, R5, RZ, 0x181f ;  /* 0x00181fff05047589 */ /* 0x0004e400000e0000 */
.L_x_655:
[----:B------:R-:W-:-:S05]  /*bfd0*/  BRA.DIV ~URZ, `(.L_x_537) ;  /* 0x0000e0327f007947 */ /* 0x000fca000b800000 */
[----:B------:R4:W2:Y:S02]  /*bfe0*/  SHFL.IDX PT, R0, R12, RZ, 0x181f ;  /* 0x00181fff0c007589 */ /* 0x0008a400000e0000 */
.L_x_656:
        /* <DEDUP_REMOVED lines=38> */
.L_x_657:
        /* <DEDUP_REMOVED lines=24> */
.L_x_535:
[----:B------:R-:W-:Y:S05]  /*c3d0*/  BSYNC B0 ;  /* 0x0000000000007941 */ /* 0x000fea0003800000 */
.L_x_534:
[----:B------:R-:W0:Y:S01]  /*c3e0*/  LDGDEPBAR ;  /* 0x00000000000079af */ /* 0x000e220000000000 */
[----:B------:R-:W-:Y:S01]  /*c3f0*/  WARPSYNC 0xffffffff ;  /* 0xffffffff00007948 */ /* 0x000fe20003800000 */
[C---:B-12---:R-:W-:Y:S01]  /*c400*/  HMMA.16816.F32 R4, R164.reuse, R8, RZ ;  /* 0x00000008a404723c */ /* 0x046fe200000018ff */
[----:B------:R-:W-:Y:S03]  /*c410*/  BSSY B0, `(.L_x_539) ;  /* 0x0000110000007945 */ /* 0x000fe60003800000 */
[----:B------:R-:W2:Y:S04]  /*c420*/  LDL R0, [R1] ;  /* 0x0000000001007983 */ /* 0x000ea80000100800 */
[C---:B------:R-:W-:Y:S02]  /*c430*/  HMMA.16816.F32 R8, R164.reuse, R10, RZ ;  /* 0x0000000aa408723c */ /* 0x040fe400000018ff */
[----:B------:R-:W3:Y:S06]  /*c440*/  LDL R2, [R1+0x4] ;  /* 0x0000040001027983 */ /* 0x000eec0000100800 */
[C---:B------:R-:W-:Y:S01]  /*c450*/  HMMA.16816.F32 R12, R164.reuse, R16, RZ ;  /* 0x00000010a40c723c */ /* 0x040fe200000018ff */
[----:B------:R-:W5:Y:S07]  /*c460*/  LDL R3, [R1+0x8] ;  /* 0x0000080001037983 */ /* 0x000f6e0000100800 */
        /* <DEDUP_REMOVED lines=8> */
[----:B------:R-:W4:Y:S07]  /*c4f0*/  LDSM.16.M88.4 R172, [R242+0x800] ;  /* 0x00080000f2ac783b */ /* 0x000f2e0000000200 */
[C---:B----4-:R-:W-:Y:S08]  /*c500*/  HMMA.16816.F32 R20, R168.reuse, R176, R20 ;  /* 0x000000b0a814723c */ /* 0x050ff00000001814 */
[----:B------:R-:W-:Y:S01]  /*c510*/  HMMA.16816.F32 R24, R168, R178, R24 ;  /* 0x000000b2a818723c */ /* 0x000fe20000001818 */
[----:B------:R-:W4:Y:S07]  /*c520*/  LDSM.16.M88.4 R176, [R242+0x1000] ;  /* 0x00100000f2b0783b */ /* 0x000f2e0000000200 */
[C---:B-1----:R-:W-:Y:S08]  /*c530*/  HMMA.16816.F32 R4, R184.reuse, R136, R4 ;  /* 0x00000088b804723c */ /* 0x042ff00000001804 */
[C---:B------:R-:W-:Y:S01]  /*c540*/  HMMA.16816.F32 R8, R184.reuse, R138, R8 ;  /* 0x0000008ab808723c */ /* 0x040fe20000001808 */
[----:B------:R-:W1:Y:S07]  /*c550*/  LDSM.16.M88.4 R136, [R241] ;  /* 0x00000000f188783b */ /* 0x000e6e0000000200 */
[C---:B------:R-:W-:Y:S08]  /*c560*/  HMMA.16816.F32 R12, R184.reuse, R172, R12 ;  /* 0x000000acb80c723c */ /* 0x040ff0000000180c */
[C---:B------:R-:W-:Y:S01]  /*c570*/  HMMA.16816.F32 R16, R184.reuse, R174, R16 ;  /* 0x000000aeb810723c */ /* 0x040fe20000001810 */
[----:B------:R-:W1:Y:S07]  /*c580*/  LDSM.16.M88.4 R172, [R241+0x800] ;  /* 0x00080000f1ac783b */ /* 0x000e6e0000000200 */
[C---:B----4-:R-:W-:Y:S08]  /*c590*/  HMMA.16816.F32 R20, R184.reuse, R176, R20 ;  /* 0x000000b0b814723c */ /* 0x050ff00000001814 */
[----:B------:R-:W-:Y:S01]  /*c5a0*/  HMMA.16816.F32 R24, R184, R178, R24 ;  /* 0x000000b2b818723c */ /* 0x000fe20000001818 */
[----:B------:R-:W4:Y:S07]  /*c5b0*/  LDSM.16.M88.4 R176, [R241+0x1000] ;  /* 0x00100000f1b0783b */ /* 0x000f2e0000000200 */
[C---:B-1----:R-:W-:Y:S08]  /*c5c0*/  HMMA.16816.F32 R4, R188.reuse, R136, R4 ;  /* 0x00000088bc04723c */ /* 0x042ff00000001804 */
[C---:B------:R-:W-:Y:S01]  /*c5d0*/  HMMA.16816.F32 R8, R188.reuse, R138, R8 ;  /* 0x0000008abc08723c */ /* 0x040fe20000001808 */
[----:B------:R-:W1:Y:S07]  /*c5e0*/  LDSM.16.M88.4 R136, [R240+0x1800] ;  /* 0x00180000f088783b */ /* 0x000e6e0000000200 */
        /* <DEDUP_REMOVED lines=11> */
[----:B------:R-:W1:Y:S07]  /*c6a0*/  LDSM.16.M88.4 R172, [R248] ;  /* 0x00000000f8ac783b */ /* 0x000e6e0000000200 */
[C---:B----4-:R-:W-:Y:S08]  /*c6b0*/  HMMA.16816.F32 R20, R192.reuse, R176, R20 ;  /* 0x000000b0c014723c */ /* 0x050ff00000001814 */
[----:B------:R-:W-:Y:S01]  /*c6c0*/  HMMA.16816.F32 R24, R192, R178, R24 ;  /* 0x000000b2c018723c */ /* 0x000fe20000001818 */
[----:B------:R-:W4:Y:S07]  /*c6d0*/  LDSM.16.M88.4 R176, [R249] ;  /* 0x00000000f9b0783b */ /* 0x000f2e0000000200 */
[C---:B-1----:R-:W-:Y:S08]  /*c6e0*/  HMMA.16816.F32 R4, R196.reuse, R136, R4 ;  /* 0x00000088c404723c */ /* 0x042ff00000001804 */
[C---:B------:R-:W-:Y:S01]  /*c6f0*/  HMMA.16816.F32 R8, R196.reuse, R138, R8 ;  /* 0x0000008ac408723c */ /* 0x040fe20000001808 */
[----:B------:R-:W1:Y:S07]  /*c700*/  LDSM.16.M88.4 R136, [R242+0x1800] ;  /* 0x00180000f288783b */ /* 0x000e6e0000000200 */
[C---:B------:R-:W-:Y:S08]  /*c710*/  HMMA.16816.F32 R12, R196.reuse, R172, R12 ;  /* 0x000000acc40c723c */ /* 0x040ff0000000180c */
[C---:B------:R-:W-:Y:S01]  /*c720*/  HMMA.16816.F32 R16, R196.reuse, R174, R16 ;  /* 0x000000aec410723c */ /* 0x040fe20000001810 */
[----:B------:R-:W2:Y:S07]  /*c730*/  LDSM.16.M88.4 R172, [R242+0x2000] ;  /* 0x00200000f2ac783b */ /* 0x000eae0000000200 */
[C---:B----4-:R-:W-:Y:S08]  /*c740*/  HMMA.16816.F32 R20, R196.reuse, R176, R20 ;  /* 0x000000b0c414723c */ /* 0x050ff00000001814 */
[----:B------:R-:W-:Y:S01]  /*c750*/  HMMA.16816.F32 R24, R196, R178, R24 ;  /* 0x000000b2c418723c */ /* 0x000fe20000001818 */
[----:B------:R-:W4:Y:S07]  /*c760*/  LDSM.16.M88.4 R176, [R242+0x2800] ;  /* 0x00280000f2b0783b */ /* 0x000f2e0000000200 */
[C---:B-1----:R-:W-:Y:S08]  /*c770*/  HMMA.16816.F32 R4, R200.reuse, R136, R4 ;  /* 0x00000088c804723c */ /* 0x042ff00000001804 */
[C---:B------:R-:W-:Y:S01]  /*c780*/  HMMA.16816.F32 R8, R200.reuse, R138, R8 ;  /* 0x0000008ac808723c */ /* 0x040fe20000001808 */
[----:B------:R-:W1:Y:S07]  /*c790*/  LDSM.16.M88.4 R136, [R241+0x1800] ;  /* 0x00180000f188783b */ /* 0x000e6e0000000200 */
[C---:B--2---:R-:W-:Y:S08]  /*c7a0*/  HMMA.16816.F32 R12, R200.reuse, R172, R12 ;  /* 0x000000acc80c723c */ /* 0x044ff0000000180c */
        /* <DEDUP_REMOVED lines=16> */
[----:B------:R1:W3:Y:S07]  /*c8b0*/  LDSM.16.M88.4 R136, [R0] ;  /* 0x000000000088783b */ /* 0x0002ee0000000200 */
[C---:B--2---:R-:W-:Y:S08]  /*c8c0*/  HMMA.16816.F32 R12, R208.reuse, R172, R12 ;  /* 0x000000acd00c723c */ /* 0x044ff0000000180c */
[C---:B------:R-:W-:Y:S01]  /*c8d0*/  HMMA.16816.F32 R16, R208.reuse, R174, R16 ;  /* 0x000000aed010723c */ /* 0x040fe20000001810 */
[----:B------:R-:W2:Y:S07]  /*c8e0*/  LDSM.16.M88.4 R172, [R251] ;  /* 0x00000000fbac783b */ /* 0x000eae0000000200 */
[C---:B----4-:R-:W-:Y:S01]  /*c8f0*/  HMMA.16816.F32 R20, R208.reuse, R176, R20 ;  /* 0x000000b0d014723c */ /* 0x050fe20000001814 */
[----:B-1----:R-:W4:Y:S07]  /*c900*/  LDL R0, [R1+0xc] ;  /* 0x00000c0001007983 */ /* 0x002f2e0000100800 */
[----:B------:R-:W-:Y:S01]  /*c910*/  HMMA.16816.F32 R24, R208, R178, R24 ;  /* 0x000000b2d018723c */ /* 0x000fe20000001818 */
[----:B------:R-:W1:Y:S07]  /*c920*/  LDSM.16.M88.4 R176, [R252] ;  /* 0x00000000fcb0783b */ /* 0x000e6e0000000200 */
[C---:B---3--:R-:W-:Y:S08]  /*c930*/  HMMA.16816.F32 R4, R212.reuse, R136, R4 ;  /* 0x00000088d404723c */ /* 0x048ff00000001804 */
[C---:B------:R-:W-:Y:S01]  /*c940*/  HMMA.16816.F32 R8, R212.reuse, R138, R8 ;  /* 0x0000008ad408723c */ /* 0x040fe20000001808 */
[----:B------:R-:W3:Y:S07]  /*c950*/  LDSM.16.M88.4 R136, [R242+0x3000] ;  /* 0x00300000f288783b */ /* 0x000eee0000000200 */
[C---:B--2---:R-:W-:Y:S08]  /*c960*/  HMMA.16816.F32 R12, R212.reuse, R172, R12 ;  /* 0x000000acd40c723c */ /* 0x044ff0000000180c */
[C---:B------:R-:W-:Y:S01]  /*c970*/  HMMA.16816.F32 R16, R212.reuse, R174, R16 ;  /* 0x000000aed410723c */ /* 0x040fe20000001810 */
[----:B------:R-:W2:Y:S07]  /*c980*/  LDSM.16.M88.4 R172, [R242+0x3800] ;  /* 0x00380000f2ac783b */ /* 0x000eae0000000200 */
[C---:B-1----:R-:W-:Y:S08]  /*c990*/  HMMA.16816.F32 R20, R212.reuse, R176, R20 ;  /* 0x000000b0d414723c */ /* 0x042ff00000001814 */
[----:B------:R-:W-:Y:S01]  /*c9a0*/  HMMA.16816.F32 R24, R212, R178, R24 ;  /* 0x000000b2d418723c */ /* 0x000fe20000001818 */
[----:B------:R-:W1:Y:S07]  /*c9b0*/  LDSM.16.M88.4 R176, [R242+0x4000] ;  /* 0x00400000f2b0783b */ /* 0x000e6e0000000200 */
        /* <DEDUP_REMOVED lines=16> */
[----:B------:R-:W-:Y:S08]  /*cac0*/  HMMA.16816.F32 R24, R220, R178, R24 ;  /* 0x000000b2dc18723c */ /* 0x000ff00000001818 */
[C---:B---3--:R-:W-:Y:S08]  /*cad0*/  HMMA.16816.F32 R4, R224.reuse, R136, R4 ;  /* 0x00000088e004723c */ /* 0x048ff00000001804 */
[C---:B------:R-:W-:Y:S01]  /*cae0*/  HMMA.16816.F32 R8, R224.reuse, R138, R8 ;  /* 0x0000008ae008723c */ /* 0x040fe20000001808 */
[----:B------:R-:W1:Y:S07]  /*caf0*/  LDSM.16.M88.4 R136, [R240+0x5800] ;  /* 0x00580000f088783b */ /* 0x000e6e0000000200 */
[C---:B--2---:R-:W-:Y:S08]  /*cb00*/  HMMA.16816.F32 R12, R224.reuse, R172, R12 ;  /* 0x000000ace00c723c */ /* 0x044ff0000000180c */
[C---:B------:R-:W-:Y:S01]  /*cb10*/  HMMA.16816.F32 R16, R224.reuse, R174, R16 ;  /* 0x000000aee010723c */ /* 0x040fe20000001810 */
[----:B-----5:R-:W-:Y:S07]  /*cb20*/  LDSM.16.M88.4 R172, [R3] ;  /* 0x0000000003ac783b */ /* 0x020fee0000000200 */
[C---:B-1----:R-:W-:Y:S08]  /*cb30*/  HMMA.16816.F32 R20, R224.reuse, R136, R20 ;  /* 0x00000088e014723c */ /* 0x042ff00000001814 */
[----:B------:R-:W-:Y:S01]  /*cb40*/  HMMA.16816.F32 R24, R224, R138, R24 ;  /* 0x0000008ae018723c */ /* 0x000fe20000001818 */
[----:B------:R1:W-:Y:S06]  /*cb50*/  LDSM.16.M88.4 R136, [R2] ;  /* 0x000000000288783b */ /* 0x0003ec0000000200 */
[----:B-1----:R-:W2:Y:S06]  /*cb60*/  LDL R2, [R1+0x38] ;  /* 0x0000380001027983 */ /* 0x002eac0000100800 */
[----:B----4-:R1:W3:Y:S06]  /*cb70*/  LDSM.16.M88.4 R176, [R0] ;  /* 0x0000000000b0783b */ /* 0x0102ec0000000200 */
[----:B-1----:R-:W2:Y:S01]  /*cb80*/  LDL R0, [R1+0x70] ;  /* 0x0000700001007983 */ /* 0x002ea20000100800 */
[C---:B---3--:R-:W-:Y:S08]  /*cb90*/  HMMA.16816.F32 R4, R228.reuse, R176, R4 ;  /* 0x000000b0e404723c */ /* 0x048ff00000001804 */
        /* <DEDUP_REMOVED lines=25> */
[----:B--2---:R-:W-:Y:S11]  /*cd30*/  ISETP.GT.AND P0, PT, R2, R0, PT ;  /* 0x000000000200720c */ /* 0x004ff60003f04270 */
[----:B------:R-:W-:Y:S02]  /*cd40*/  @!UPT UIADD3 URZ, URZ, URZ, URZ ;  /* 0x0000003f3f3ff290 */ /* 0x000fe4000fffe03f */
[----:B------:R-:W-:-:S05]  /*cd50*/  @!P0 BRA `(.L_x_540) ;  /* 0x000007b000008947 */ /* 0x000fca0003800000 */
[----:B------:R-:W2:Y:S01]  /*cd60*/  LDL R3, [R1+0x84] ;  /* 0x0000840001037983 */ /* 0x000ea20000100800 */
[----:B------:R-:W-:Y:S02]  /*cd70*/  IMAD.MOV.U32 R132, RZ, RZ, c[0x0][0x2b8] ;  /* 0x0000ae00ff847624 */ /* 0x000fe400078e00ff */
[----:B------:R-:W-:Y:S01]  /*cd80*/  IMAD.MOV.U32 R136, RZ, RZ, RZ ;  /* 0x000000ffff887224 */ /* 0x000fe200078e00ff */
        /* <DEDUP_REMOVED lines=17> */
[C---:B------:R-:W-:Y:S04]  /*cea0*/  @!P1 LEA R2, P0, R3.reuse, c[0x0][0x2a0], 0x2 ;  /* 0x0000a80003029a11 */ /* 0x040fe800078010ff */
        /* <DEDUP_REMOVED lines=10> */
[----:B------:R-:W-:Y:S04]  /*cf50*/  IMAD.WIDE.U32 R2, R136, c[0x0][0x1f0], R2 ;  /* 0x00007c0088027a25 */ /* 0x000fe800078e0002 */
[----:B--2---:R-:W-:Y:S01]  /*cf60*/  IMAD R132, R0, c[0x0][0x1f0], RZ ;  /* 0x00007c0000847a24 */ /* 0x004fe200078e02ff */
[----:B------:R-:W-:Y:S03]  /*cf70*/  IADD3 R0, P0, R172, R2, RZ ;  /* 0x00000002ac007210 */ /* 0x000fe60007f1e0ff */
[----:B------:R-:W-:Y:S05]  /*cf80*/  IMAD R132, R136, c[0x0][0x1f4], R132 ;  /* 0x00007d0088847a24 */ /* 0x000fea00078e0284 */
[----:B------:R-:W-:Y:S02]  /*cf90*/  IADD3.X R2, R137, R3, R132, P0, !PT ;  /* 0x0000000389027210 */ /* 0x000fe400007fe484 */
[C---:B------:R-:W-:Y:S04]  /*cfa0*/  LEA R172, P0, R0.reuse, c[0x0][0x1c8], 0x1 ;  /* 0x0000720000ac7a11 */ /* 0x040fe800078008ff */
[----:B------:R-:W-:Y:S02]  /*cfb0*/  LEA.HI.X R137, R0, c[0x0][0x1cc], R2, 0x1, P0 ;  /* 0x0000730000897a11 */ /* 0x000fe400000f0c02 */
[----:B-1----:R-:W-:Y:S04]  /*cfc0*/  SHF.R.S32.HI R136, RZ, 0x1f, R138 ;  /* 0x0000001fff887819 */ /* 0x002fe8000001148a */
[----:B------:R-:W-:Y:S04]  /*cfd0*/  LEA.HI R136, R136, R138, RZ, 0x3 ;  /* 0x0000008a88887211 */ /* 0x000fe800078f18ff */
[----:B------:R-:W-:Y:S04]  /*cfe0*/  SHF.R.S32.HI R136, RZ, 0x3, R136 ;  /* 0x00000003ff887819 */ /* 0x000fe80000011488 */
[----:B------:R-:W-:Y:S04]  /*cff0*/  IADD3 R136, -R136, 0x30, RZ ;  /* 0x0000003088887810 */ /* 0x000fe80007ffe1ff */
[----:B------:R-:W-:Y:S01]  /*d000*/  ISETP.GE.AND P0, PT, R136, 0x1, PT ;  /* 0x000000018800780c */ /* 0x000fe20003f06270 */
[----:B------:R-:W-:-:S10]  /*d010*/  BRA.DIV ~URZ, `(.L_x_541) ;  /* 0x0000d1927f007947 */ /* 0x000fd4000b800000 */
[----:B------:R1:W2:Y:S02]  /*d020*/  SHFL.IDX PT, R132, R137, RZ, 0x181f ;  /* 0x00181fff89847589 */ /* 0x0002a400000e0000 */
.L_x_658:
[----:B------:R-:W-:-:S05]  /*d030*/  BRA.DIV ~URZ, `(.L_x_542) ;  /* 0x0000d2027f007947 */ /* 0x000fca000b800000 */
[----:B------:R3:W4:Y:S02]  /*d040*/  SHFL.IDX PT, R0, R172, RZ, 0x181f ;  /* 0x00181fffac007589 */ /* 0x00072400000e0000 */
.L_x_659:
        /* <DEDUP_REMOVED lines=40> */
.L_x_660:
[----:B------:R-:W5:Y:S04]  /*d2d0*/  LDL R136, [R1+0xc8] ;  /* 0x0000c80001887983 */ /* 0x000f680000100800 */
[----:B--2---:R-:W2:Y:S04]  /*d2e0*/  LDL R179, [R1+0x40] ;  /* 0x0000400001b37983 */ /* 0x004ea80000100800 */
        /* <DEDUP_REMOVED lines=11> */
[----:B-1---5:R-:W-:Y:S05]  /*d3a0*/  @P0 IADD3 R136, P1, R0, R136, RZ ;  /* 0x0000008800880210 */ /* 0x022fea0007f3e0ff */
[----:B--2---:R-:W-:Y:S01]  /*d3b0*/  @P0 IMAD.X R137, R132, 0x1, R179, P1 ;  /* 0x0000000184890824 */ /* 0x004fe200008e06b3 */
        /* <DEDUP_REMOVED lines=21> */
.L_x_540:
[----:B------:R-:W-:Y:S05]  /*d510*/  BSYNC B0 ;  /* 0x0000000000007941 */ /* 0x000fea0003800000 */
.L_x_539:
[----:B-1----:R-:W-:Y:S01]  /*d520*/  FMNMX.FTZ R2, R4, R134, !PT ;  /* 0x0000008604027209 */ /* 0x002fe20007810000 */
        /* <DEDUP_REMOVED lines=26> */
.L_x_661:
[----:B-12---:R-:W-:Y:S01]  /*d6d0*/  FMNMX.FTZ R132, R132, R0, !PT ;  /* 0x0000000084847209 */ /* 0x006fe20007810000 */
[----:B------:R-:W-:-:S05]  /*d6e0*/  BRA.DIV ~URZ, `(.L_x_545) ;  /* 0x0000cd327f007947 */ /* 0x000fca000b800000 */
[----:B------:R-:W1:Y:S02]  /*d6f0*/  SHFL.BFLY PT, R0, R132, 0x1, 0x1f ;  /* 0x0c201f0084007f89 */ /* 0x000e6400000e0000 */
[----:B-1----:R-:W-:Y:S02]  /*d700*/  FMNMX.FTZ R134, R132, R0, !PT ;  /* 0x0000000084867209 */ /* 0x002fe40007810000 */
[----:B------:R-:W1:Y:S02]  /*d710*/  SHFL.BFLY PT, R0, R136, 0x2, 0x1f ;  /* 0x0c401f0088007f89 */ /* 0x000e6400000e0000 */
[----:B-1----:R-:W-:Y:S05]  /*d720*/  FMNMX.FTZ R132, R136, R0, !PT ;  /* 0x0000000088847209 */ /* 0x002fea0007810000 */
[----:B------:R1:W2:Y:S02]  /*d730*/  SHFL.BFLY PT, R0, R132, 0x1, 0x1f ;  /* 0x0c201f0084007f89 */ /* 0x0002a400000e0000 */
.L_x_662:
[----:B------:R-:W3:Y:S01]  /*d740*/  LDL.LU R137, [R1+0x60] ;  /* 0x0000600001897983 */ /* 0x000ee20000300800 */
[----:B--2---:R-:W-:Y:S01]  /*d750*/  FMNMX.FTZ R3, R0, R132, !PT ;  /* 0x0000008400037209 */ /* 0x004fe20007810000 */
[C---:B-1----:R-:W-:Y:S01]  /*d760*/  FMUL.FTZ R132, R134.reuse, c[0x0][0x2d0] ;  /* 0x0000b40086847a20 */ /* 0x042fe20000410000 */
[----:B------:R-:W-:Y:S01]  /*d770*/  WARPSYNC 0xffffffff ;  /* 0xffffffff00007948 */ /* 0x000fe20003800000 */
[----:B------:R-:W2:Y:S01]  /*d780*/  LDL.LU R139, [R1+0x5c] ;  /* 0x00005c00018b7983 */ /* 0x000ea20000300800 */
        /* <DEDUP_REMOVED lines=15> */
[----:B------:R-:W-:Y:S03]  /*d880*/  FFMA.FTZ R132, R25, c[0x0][0x2d0], -R132 ;  /* 0x0000b40019847a23 */ /* 0x000fe60000010884 */
[----:B------:R-:W1:Y:S10]  /*d890*/  MUFU.EX2 R8, R135 ;  /* 0x0000008700087308 */ /* 0x000e740000000800 */
[----:B------:R-:W-:Y:S10]  /*d8a0*/  MUFU.EX2 R13, R5 ;  /* 0x00000005000d7308 */ /* 0x000ff40000000800 */
[----:B------:R4:W5:Y:S10]  /*d8b0*/  MUFU.EX2 R12, R4 ;  /* 0x00000004000c7308 */ /* 0x0009740000000800 */
[----:B------:R-:W-:Y:S01]  /*d8c0*/  MUFU.EX2 R132, R132 ;  /* 0x0000008400847308 */ /* 0x000fe20000000800 */
[----:B----4-:R-:W-:Y:S04]  /*d8d0*/  FMUL.FTZ R4, R3, c[0x0][0x2d0] ;  /* 0x0000b40003047a20 */ /* 0x010fe80000410000 */
        /* <DEDUP_REMOVED lines=10> */
[----:B------:R-:W-:Y:S01]  /*d980*/  FFMA.FTZ R182, R22, c[0x0][0x2d0], -R4 ;  /* 0x0000b40016b67a23 */ /* 0x000fe20000010804 */
[----:B-1----:R-:W-:Y:S01]  /*d990*/  F2FP.PACK_AB R136, R8, R9 ;  /* 0x000000090888723e */ /* 0x002fe200000000ff */
[----:B------:R-:W-:Y:S01]  /*d9a0*/  FMUL.FTZ R25, R2, R141 ;  /* 0x0000008d02197220 */ /* 0x000fe20000410000 */
[----:B-----5:R-:W-:Y:S01]  /*d9b0*/  F2FP.PACK_AB R138, R12, R13 ;  /* 0x0000000d0c8a723e */ /* 0x020fe200000000ff */
[C---:B------:R-:W-:Y:S02]  /*d9c0*/  FMUL.FTZ R17, R2.reuse, R149 ;  /* 0x0000009502117220 */ /* 0x040fe40000410000 */
        /* <DEDUP_REMOVED lines=53> */
[C---:B---3--:R-:W-:Y:S02]  /*dd20*/  FFMA.FTZ R0, R2.reuse, R137, R9 ;  /* 0x0000008902007223 */ /* 0x048fe40000010009 */
[C---:B------:R-:W-:Y:S01]  /*dd30*/  FMUL.FTZ R9, R2.reuse, R157 ;  /* 0x0000009d02097220 */ /* 0x040fe20000410000 */
[----:B------:R-:W-:Y:S01]  /*dd40*/  MOV R157, R20 ;  /* 0x00000014009d7202 */ /* 0x000fe20000000f00 */
[----:B------:R-:W-:Y:S01]  /*dd50*/  FMUL.FTZ R20, R2, R144 ;  /* 0x0000009002147220 */ /* 0x000fe20000410000 */
[----:B------:R-:W-:Y:S01]  /*dd60*/  MUFU.EX2 R137, R6 ;  /* 0x0000000600897308 */ /* 0x000fe20000000800 */
[----:B------:R-:W3:Y:S01]  /*dd70*/  LDL R144, [R1+0x10] ;  /* 0x0000100001907983 */ /* 0x000ee20000100800 */
[----:B------:R-:W-:Y:S02]  /*dd80*/  FADD.FTZ R5, R8, R0 ;  /* 0x0000000008057221 */ /* 0x000fe40000010000 */
[----:B------:R-:W-:Y:S02]  /*dd90*/  FADD.FTZ R0, -R3, R133 ;  /* 0x0000008503007221 */ /* 0x000fe40000010100 */
[----:B------:R-:W-:Y:S02]  /*dda0*/  FADD.FTZ R5, R13, R5 ;  /* 0x000000050d057221 */ /* 0x000fe40000010000 */
[----:B------:R-:W-:Y:S02]  /*ddb0*/  FMUL.FTZ R0, R0, c[0x0][0x2d0] ;  /* 0x0000b40000007a20 */ /* 0x000fe40000410000 */
[----:B------:R-:W-:Y:S02]  /*ddc0*/  FADD.FTZ R180, R12, R5 ;  /* 0x000000050cb47221 */ /* 0x000fe40000010000 */
[C---:B------:R-:W-:Y:S01]  /*ddd0*/  FMUL.FTZ R5, R2.reuse, R161 ;  /* 0x000000a102057220 */ /* 0x040fe20000410000 */
[----:B------:R-:W-:Y:S01]  /*dde0*/  MOV R161, R24 ;  /* 0x0000001800a17202 */ /* 0x000fe20000000f00 */
[----:B------:R-:W1:Y:S01]  /*ddf0*/  MUFU.EX2 R0, R0 ;  /* 0x0000000000007308 */ /* 0x000e620000000800 */
[----:B------:R-:W-:Y:S02]  /*de00*/  FMUL.FTZ R24, R2, R140 ;  /* 0x0000008c02187220 */ /* 0x000fe40000410000 */
[----:B------:R-:W-:Y:S02]  /*de10*/  FFMA.FTZ R133, R10, c[0x0][0x2d0], -R4 ;  /* 0x0000b4000a857a23 */ /* 0x000fe40000010804 */
[C---:B------:R-:W-:Y:S02]  /*de20*/  FMUL.FTZ R12, R2.reuse, R152 ;  /* 0x00000098020c7220 */ /* 0x040fe40000410000 */
[C---:B------:R-:W-:Y:S02]  /*de30*/  FMUL.FTZ R13, R2.reuse, R153 ;  /* 0x00000099020d7220 */ /* 0x040fe40000410000 */
[C---:B------:R-:W-:Y:S01]  /*de40*/  FMUL.FTZ R4, R2.reuse, R160 ;  /* 0x000000a002047220 */ /* 0x040fe20000410000 */
[----:B------:R-:W-:Y:S01]  /*de50*/  MUFU.EX2 R152, R133 ;  /* 0x0000008500987308 */ /* 0x000fe20000000800 */
[----:B------:R-:W-:Y:S01]  /*de60*/  MOV R160, R16 ;  /* 0x0000001000a07202 */ /* 0x000fe20000000f00 */
[C---:B------:R-:W-:Y:S02]  /*de70*/  FMUL.FTZ R16, R2.reuse, R148 ;  /* 0x0000009402107220 */ /* 0x040fe40000410000 */
[C---:B------:R-:W-:Y:S01]  /*de80*/  FMUL.FTZ R8, R2.reuse, R156 ;  /* 0x0000009c02087220 */ /* 0x040fe20000410000 */
[----:B------:R-:W-:Y:S01]  /*de90*/  MOV R156, R21 ;  /* 0x00000015009c7202 */ /* 0x000fe20000000f00 */
[----:B------:R-:W-:Y:S01]  /*dea0*/  FMUL.FTZ R21, R2, R145 ;  /* 0x0000009102157220 */ /* 0x000fe20000410000 */
[----:B------:R-:W-:Y:S02]  /*deb0*/  MOV R145, R157 ;  /* 0x0000009d00917202 */ /* 0x000fe40000000f00 */
[----:B------:R-:W-:Y:S01]  /*dec0*/  MOV R157, R156 ;  /* 0x0000009c009d7202 */ /* 0x000fe20000000f00 */
[----:B------:R-:W4:Y:S01]  /*ded0*/  MUFU.EX2 R153, R135 ;  /* 0x0000008700997308 */ /* 0x000f220000000800 */
[----:B------:R-:W-:Y:S02]  /*dee0*/  MOV R156, R161 ;  /* 0x000000a1009c7202 */ /* 0x000fe40000000f00 */
[----:B------:R-:W-:Y:S01]  /*def0*/  MOV R161, R160 ;  /* 0x000000a000a17202 */ /* 0x000fe20000000f00 */
[C---:B-1----:R-:W-:Y:S02]  /*df00*/  FMUL.FTZ R26, R0.reuse, R142 ;  /* 0x0000008e001a7220 */ /* 0x042fe40000410000 */
[C---:B------:R-:W-:Y:S02]  /*df10*/  FMUL.FTZ R27, R0.reuse, R143 ;  /* 0x0000008f001b7220 */ /* 0x040fe40000410000 */
[----:B------:R-:W1:Y:S01]  /*df20*/  LDSM.16.MT88.4 R140, [R243] ;  /* 0x00000000f38c783b */ /* 0x000e620000004200 */
[C---:B--2---:R-:W-:Y:S01]  /*df30*/  FFMA.FTZ R148, R0.reuse, R139, R137 ;  /* 0x0000008b00947223 */ /* 0x044fe20000010089 */
[----:B------:R-:W-:Y:S01]  /*df40*/  F2FP.PACK_AB R137, R149, R137 ;  /* 0x000000899589723e */ /* 0x000fe200000000ff */
        /* <DEDUP_REMOVED lines=9> */
[----:B----4-:R-:W-:Y:S01]  /*dfe0*/  F2FP.PACK_AB R139, R153, R152 ;  /* 0x00000098998b723e */ /* 0x010fe200000000ff */
        /* <DEDUP_REMOVED lines=14> */
[C---:B------:R-:W-:Y:S01]  /*e0d0*/  FMUL.FTZ R46, R0.reuse, R46 ;  /* 0x0000002e002e7220 */ /* 0x040fe20000410000 */
[C---:B-1----:R-:W-:Y:S05]  /*e0e0*/  HMMA.16816.F32 R4, R136.reuse, R140, R4 ;  /* 0x0000008c8804723c */ /* 0x042fea0000001804 */
[C---:B------:R-:W-:Y:S02]  /*e0f0*/  FMUL.FTZ R47, R0.reuse, R47 ;  /* 0x0000002f002f7220 */ /* 0x040fe40000410000 */
[C---:B------:R-:W-:Y:S01]  /*e100*/  FMUL.FTZ R50, R0.reuse, R50 ;  /* 0x0000003200327220 */ /* 0x040fe20000410000 */
[C---:B------:R-:W-:Y:S01]  /*e110*/  HMMA.16816.F32 R8, R136.reuse, R142, R8 ;  /* 0x0000008e8808723c */ /* 0x040fe20000001808 */
[----:B------:R-:W1:Y:S01]  /*e120*/  LDSM.16.MT88.4 R140, [R245] ;  /* 0x00000000f58c783b */ /* 0x000e620000004200 */
[----:B------:R-:W-:Y:S02]  /*e130*/  MUFU.EX2 R154, R173 ;  /* 0x000000ad009a7308 */ /* 0x000fe40000000800 */
        /* <DEDUP_REMOVED lines=10> */
[----:B------:R-:W2:Y:S01]  /*e1e0*/  MUFU.EX2 R160, R174 ;  /* 0x000000ae00a07308 */ /* 0x000ea20000000800 */
[C---:B------:R-:W-:Y:S02]  /*e1f0*/  FMUL.FTZ R70, R0.reuse, R70 ;  /* 0x0000004600467220 */ /* 0x040fe40000410000 */
[C---:B------:R-:W-:Y:S02]  /*e200*/  FMUL.FTZ R71, R0.reuse, R71 ;  /* 0x0000004700477220 */ /* 0x040fe40000410000 */
[C---:B------:R-:W-:Y:S02]  /*e210*/  FMUL.FTZ R74, R0.reuse, R74 ;  /* 0x0000004a004a7220 */ /* 0x040fe40000410000 */
[C---:B------:R-:W-:Y:S02]  /*e220*/  FMUL.FTZ R75, R0.reuse, R75 ;  /* 0x0000004b004b7220 */ /* 0x040fe40000410000 */
[C---:B------:R-:W-:Y:S01]  /*e230*/  FMUL.FTZ R78, R0.reuse, R78 ;  /* 0x0000004e004e7220 */ /* 0x040fe20000410000 */
[----:B------:R2:W-:Y:S01]  /*e240*/  MUFU.EX2 R178, R182 ;  /* 0x000000b600b27308 */ /* 0x0005e20000000800 */
[C---:B------:R-:W-:Y:S02]  /*e250*/  FMUL.FTZ R79, R0.reuse, R79 ;  /* 0x0000004f004f7220 */ /* 0x040fe40000410000 */
[C---:B------:R-:W-:Y:S02]  /*e260*/  FMUL.FTZ R82, R0.reuse, R82 ;  /* 0x0000005200527220 */ /* 0x040fe40000410000 */
[C---:B------:R-:W-:Y:S02]  /*e270*/  FMUL.FTZ R83, R0.reuse, R83 ;  /* 0x0000005300537220 */ /* 0x040fe40000410000 */
[C---:B------:R-:W-:Y:S01]  /*e280*/  FMUL.FTZ R86, R0.reuse, R86 ;  /* 0x0000005600567220 */ /* 0x040fe20000410000 */
[C---:B-1----:R-:W-:Y:S02]  /*e290*/  HMMA.16816.F32 R12, R136.reuse, R140, R12 ;  /* 0x0000008c880c723c */ /* 0x042fe4000000180c */
[----:B------:R-:W1:Y:S01]  /*e2a0*/  MUFU.EX2 R179, R181 ;  /* 0x000000b500b37308 */ /* 0x000e620000000800 */
[C---:B------:R-:W-:Y:S02]  /*e2b0*/  FMUL.FTZ R87, R0.reuse, R87 ;  /* 0x0000005700577220 */ /* 0x040fe40000410000 */
[C---:B------:R-:W-:Y:S02]  /*e2c0*/  FMUL.FTZ R90, R0.reuse, R90 ;  /* 0x0000005a005a7220 */ /* 0x040fe40000410000 */
[C---:B------:R-:W-:Y:S01]  /*e2d0*/  FMUL.FTZ R91, R0.reuse, R91 ;  /* 0x0000005b005b7220 */ /* 0x040fe20000410000 */
[C---:B------:R-:W-:Y:S01]  /*e2e0*/  HMMA.16816.F32 R16, R136.reuse, R142, R16 ;  /* 0x0000008e8810723c */ /* 0x040fe20000001810 */
[----:B------:R-:W4:Y:S03]  /*e2f0*/  LDSM.16.MT88.4 R140, [R244] ;  /* 0x00000000f48c783b */ /* 0x000f260000004200 */
[C---:B------:R-:W-:Y:S01]  /*e300*/  FMUL.FTZ R94, R0.reuse, R94 ;  /* 0x0000005e005e7220 */ /* 0x040fe20000410000 */
[----:B------:R5:W-:Y:S01]  /*e310*/  MUFU.EX2 R176, R183 ;  /* 0x000000b700b07308 */ /* 0x000be20000000800 */
[C---:B------:R-:W-:Y:S02]  /*e320*/  FMUL.FTZ R95, R0.reuse, R95 ;  /* 0x0000005f005f7220 */ /* 0x040fe40000410000 */
[C---:B------:R-:W-:Y:S01]  /*e330*/  FMUL.FTZ R98, R0.reuse, R98 ;  /* 0x0000006200627220 */ /* 0x040fe20000410000 */
[----:B--2---:R-:W-:Y:S03]  /*e340*/  MOV R182, R160 ;  /* 0x000000a000b67202 */ /* 0x004fe60000000f00 */
[C---:B------:R-:W-:Y:S02]  /*e350*/  FMUL.FTZ R99, R0.reuse, R99 ;  /* 0x0000006300637220 */ /* 0x040fe40000410000 */
[C---:B------:R-:W-:Y:S02]  /*e360*/  FMUL.FTZ R102, R0.reuse, R102 ;  /* 0x0000006600667220 */ /* 0x040fe40000410000 */
[C---:B------:R-:W-:Y:S02]  /*e370*/  FMUL.FTZ R103, R0.reuse, R103 ;  /* 0x0000006700677220 */ /* 0x040fe40000410000 */
[C---:B------:R-:W-:Y:S01]  /*e380*/  FMUL.FTZ R106, R0.reuse, R106 ;  /* 0x0000006a006a7220 */ /* 0x040fe20000410000 */
[----:B-1----:R-:W-:Y:S01]  /*e390*/  F2FP.PACK_AB R173, R179, R178 ;  /* 0x000000b2b3ad723e */ /* 0x002fe200000000ff */
[C---:B------:R-:W-:Y:S01]  /*e3a0*/  FMUL.FTZ R107, R0.reuse, R107 ;  /* 0x0000006b006b7220 */ /* 0x040fe20000410000 */
[----:B------:R-:W-:Y:S01]  /*e3b0*/  MOV R181, R155 ;  /* 0x0000009b00b57202 */ /* 0x000fe20000000f00 */
[C---:B------:R-:W-:Y:S02]  /*e3c0*/  FMUL.FTZ R110, R0.reuse, R110 ;  /* 0x0000006e006e7220 */ /* 0x040fe40000410000 */
[C---:B------:R-:W-:Y:S02]  /*e3d0*/  FMUL.FTZ R111, R0.reuse, R111 ;  /* 0x0000006f006f7220 */ /* 0x040fe40000410000 */
[C---:B------:R-:W-:Y:S02]  /*e3e0*/  FMUL.FTZ R114, R0.reuse, R114 ;  /* 0x0000007200727220 */ /* 0x040fe40000410000 */
[C---:B------:R-:W-:Y:S01]  /*e3f0*/  FMUL.FTZ R115, R0.reuse, R115 ;  /* 0x0000007300737220 */ /* 0x040fe20000410000 */
[----:B-----5:R-:W-:Y:S01]  /*e400*/  MOV R183, R154 ;  /* 0x0000009a00b77202 */ /* 0x020fe20000000f00 */
[C---:B------:R-:W-:Y:S02]  /*e410*/  FMUL.FTZ R118, R0.reuse, R118 ;  /* 0x0000007600767220 */ /* 0x040fe40000410000 */
[C---:B------:R-:W-:Y:S02]  /*e420*/  FMUL.FTZ R119, R0.reuse, R119 ;  /* 0x0000007700777220 */ /* 0x040fe40000410000 */
[C---:B------:R-:W-:Y:S02]  /*e430*/  FMUL.FTZ R122, R0.reuse, R122 ;  /* 0x0000007a007a7220 */ /* 0x040fe40000410000 */
[C---:B------:R-:W-:Y:S02]  /*e440*/  FMUL.FTZ R123, R0.reuse, R123 ;  /* 0x0000007b007b7220 */ /* 0x040fe40000410000 */
[C---:B------:R-:W-:Y:S02]  /*e450*/  FMUL.FTZ R126, R0.reuse, R126 ;  /* 0x0000007e007e7220 */ /* 0x040fe40000410000 */
[C---:B------:R-:W-:Y:S01]  /*e460*/  FMUL.FTZ R127, R0.reuse, R127 ;  /* 0x0000007f007f7220 */ /* 0x040fe20000410000 */
[C---:B----4-:R-:W-:Y:S03]  /*e470*/  HMMA.16816.F32 R20, R136.reuse, R140, R20 ;  /* 0x0000008c8814723c */ /* 0x050fe60000001814 */
[C---:B------:R-:W-:Y:S02]  /*e480*/  FMUL.FTZ R130, R0.reuse, R130 ;  /* 0x0000008200827220 */ /* 0x040fe40000410000 */
[----:B------:R-:W-:Y:S02]  /*e490*/  FMUL.FTZ R131, R0, R131 ;  /* 0x0000008300837220 */ /* 0x000fe40000410000 */
[----:B------:R-:W-:Y:S01]  /*e4a0*/  FADD.FTZ R0, R133, R180 ;  /* 0x000000b485007221 */ /* 0x000fe20000010000 */
[C---:B------:R-:W-:Y:S04]  /*e4b0*/  HMMA.16816.F32 R24, R136.reuse, R142, R24 ;  /* 0x0000008e8818723c */ /* 0x040fe80000001818 */
[----:B------:R-:W-:Y:S01]  /*e4c0*/  FADD.FTZ R0, R2, R0 ;  /* 0x0000000002007221 */ /* 0x000fe20000010000 */
[----:B------:R-:W-:Y:S01]  /*e4d0*/  MOV R180, R146 ;  /* 0x0000009200b47202 */ /* 0x000fe20000000f00 */
[----:B---3--:R1:W2:Y:S02]  /*e4e0*/  LDSM.16.MT88.4 R140, [R144] ;  /* 0x00000000908c783b */ /* 0x0082a40000004200 */
[----:B-1----:R-:W1:Y:S10]  /*e4f0*/  MUFU.EX2 R144, R177 ;  /* 0x000000b100907308 */ /* 0x002e740000000800 */
[----:B------:R-:W3:Y:S01]  /*e500*/  MUFU.EX2 R177, R161 ;  /* 0x000000a100b17308 */ /* 0x000ee20000000800 */
[C---:B--2---:R-:W-:Y:S03]  /*e510*/  HMMA.16816.F32 R28, R136.reuse, R140, R28 ;  /* 0x0000008c881c723c */ /* 0x044fe6000000181c */
[----:B-1----:R-:W-:Y:S05]  /*e520*/  FADD.FTZ R0, R144, R0 ;  /* 0x0000000090007221 */ /* 0x002fea0000010000 */
[C---:B------:R-:W-:Y:S01]  /*e530*/  HMMA.16816.F32 R32, R136.reuse, R142, R32 ;  /* 0x0000008e8820723c */ /* 0x040fe20000001820 */
[----:B------:R-:W1:Y:S03]  /*e540*/  LDSM.16.MT88.4 R140, [R243+0x1800] ;  /* 0x00180000f38c783b */ /* 0x000e660000004200 */
[----:B------:R-:W-:Y:S01]  /*e550*/  FADD.FTZ R0, R135, R0 ;  /* 0x0000000087007221 */ /* 0x000fe20000010000 */
[----:B---3--:R-:W-:Y:S03]  /*e560*/  F2FP.PACK_AB R175, R177, R176 ;  /* 0x000000b0b1af723e */ /* 0x008fe600000000ff */
        /* <DEDUP_REMOVED lines=35> */
[----:B------:R-:W1:Y:S06]  /*e7a0*/  LDSM.16.MT88.4 R140, [R243+0x800] ;  /* 0x00080000f38c783b */ /* 0x000e6c0000004200 */
[----:B------:R-:W-:Y:S02]  /*e7b0*/  F2FP.PACK_AB R138, R135, R144 ;  /* 0x00000090878a723e */ /* 0x000fe400000000ff */
[----:B------:R-:W2:Y:S01]  /*e7c0*/  LDSM.16.MT88.4 R144, [R245+0x800] ;  /* 0x00080000f590783b */ /* 0x000ea20000004200 */
[----:B------:R-:W3:Y:S02]  /*e7d0*/  MUFU.EX2 R135, R156 ;  /* 0x0000009c00877308 */ /* 0x000ee40000000800 */
[----:B------:R-:W-:Y:S02]  /*e7e0*/  F2FP.PACK_AB R136, R2, R133 ;  /* 0x000000850288723e */ /* 0x000fe400000000ff */
[----:B------:R-:W-:Y:S02]  /*e7f0*/  F2FP.PACK_AB R137, R155, R154 ;  /* 0x0000009a9b89723e */ /* 0x000fe400000000ff */
[----:B------:R-:W-:Y:S04]  /*e800*/  F2FP.PACK_AB R139, R180, R160 ;  /* 0x000000a0b48b723e */ /* 0x000fe800000000ff */
[----:B------:R-:W4:Y:S10]  /*e810*/  MUFU.EX2 R133, R162 ;  /* 0x000000a200857308 */ /* 0x000f340000000800 */
[----:B------:R-:W5:Y:S01]  /*e820*/  MUFU.EX2 R2, R157 ;  /* 0x0000009d00027308 */ /* 0x000f620000000800 */
[----:B---3--:R-:W-:Y:S01]  /*e830*/  F2FP.PACK_AB R174, R132, R135 ;  /* 0x0000008784ae723e */ /* 0x008fe200000000ff */
[C---:B-1----:R-:W-:Y:S03]  /*e840*/  HMMA.16816.F32 R4, R136.reuse, R140, R4 ;  /* 0x0000008c8804723c */ /* 0x042fe60000001804 */
[----:B----4-:R-:W-:Y:S05]  /*e850*/  FADD.FTZ R0, R133, R0 ;  /* 0x0000000085007221 */ /* 0x010fea0000010000 */
[C---:B------:R-:W-:Y:S01]  /*e860*/  HMMA.16816.F32 R8, R136.reuse, R142, R8 ;  /* 0x0000008e8808723c */ /* 0x040fe20000001808 */
[----:B------:R-:W1:Y:S03]  /*e870*/  LDSM.16.MT88.4 R140, [R244+0x800] ;  /* 0x00080000f48c783b */ /* 0x000e660000004200 */
[C---:B-----5:R-:W-:Y:S01]  /*e880*/  F2FP.PACK_AB R172, R2.reuse, R133 ;  /* 0x0000008502ac723e */ /* 0x060fe200000000ff */
[----:B------:R-:W-:Y:S03]  /*e890*/  FADD.FTZ R0, R2, R0 ;  /* 0x0000000002007221 */ /* 0x000fe60000010000 */
[C---:B--2---:R-:W-:Y:S01]  /*e8a0*/  HMMA.16816.F32 R12, R136.reuse, R144, R12 ;  /* 0x00000090880c723c */ /* 0x044fe2000000180c */
[----:B------:R-:W-:Y:S03]  /*e8b0*/  LDSM.16.MT88.4 R156, [R243+0x1000] ;  /* 0x00100000f39c783b */ /* 0x000fe60000004200 */
[----:B------:R-:W-:Y:S02]  /*e8c0*/  FADD.FTZ R2, R149, R148 ;  /* 0x0000009495027221 */ /* 0x000fe40000010000 */
[----:B------:R-:W-:Y:S02]  /*e8d0*/  FADD.FTZ R0, R135, R0 ;  /* 0x0000000087007221 */ /* 0x000fe40000010000 */
[C---:B------:R-:W-:Y:S01]  /*e8e0*/  HMMA.16816.F32 R16, R136.reuse, R146, R16 ;  /* 0x000000928810723c */ /* 0x040fe20000001810 */
[----:B------:R-:W2:Y:S03]  /*e8f0*/  LDSM.16.MT88.4 R144, [R246+0x800] ;  /* 0x00080000f690783b */ /* 0x000ea60000004200 */
[----:B------:R-:W-:Y:S05]  /*e900*/  FADD.FTZ R0, R132, R0 ;  /* 0x0000000084007221 */ /* 0x000fea0000010000 */
[----:B------:R-:W-:Y:S08]  /*e910*/  LDSM.16.MT88.4 R148, [R245+0x1000] ;  /* 0x00100000f594783b */ /* 0x000ff00000004200 */
[----:B------:R3:W-:Y:S01]  /*e920*/  STL [R1+0x60], R0 ;  /* 0x0000600001007387 */ /* 0x0007e20000100800 */
[C---:B-1----:R-:W-:Y:S08]  /*e930*/  HMMA.16816.F32 R20, R136.reuse, R140, R20 ;  /* 0x0000008c8814723c */ /* 0x042ff00000001814 */
[C---:B------:R-:W-:Y:S01]  /*e940*/  HMMA.16816.F32 R24, R136.reuse, R142, R24 ;  /* 0x0000008e8818723c */ /* 0x040fe20000001818 */
[----:B------:R-:W1:Y:S07]  /*e950*/  LDSM.16.MT88.4 R140, [R243+0x2000] ;  /* 0x00200000f38c783b */ /* 0x000e6e0000004200 */
[C---:B--2---:R-:W-:Y:S04]  /*e960*/  HMMA.16816.F32 R28, R136.reuse, R144, R28 ;  /* 0x00000090881c723c */ /* 0x044fe8000000181c */
[----:B---3--:R-:W-:Y:S04]  /*e970*/  FADD.FTZ R0, R152, R2 ;  /* 0x0000000298007221 */ /* 0x008fe80000010000 */
        /* <DEDUP_REMOVED lines=38> */
[----:B------:R-:W3:Y:S02]  /*ebe0*/  LDL.LU R133, [R1+0x38] ;  /* 0x0000380001857983 */ /* 0x000ee40000300800 */
[----:B------:R-:W-:Y:S01]  /*ebf0*/  MOV R139, R153 ;  /* 0x00000099008b7202 */ /* 0x000fe20000000f00 */
[C---:B------:R-:W-:Y:S01]  /*ec00*/  HMMA.16816.F32 R160, R172.reuse, R156, R4 ;  /* 0x0000009caca0723c */ /* 0x040fe20000001804 */
[----:B------:R-:W4:Y:S04]  /*ec10*/  LDSM.16.MT88.4 R4, [R246+0x1000] ;  /* 0x00100000f604783b */ /* 0x000f280000004200 */
[----:B------:R-:W-:Y:S03]  /*ec20*/  FADD.FTZ R0, R139, R0 ;  /* 0x000000008b007221 */ /* 0x000fe60000010000 */
[C---:B------:R-:W-:Y:S01]  /*ec30*/  HMMA.16816.F32 R156, R172.reuse, R158, R8 ;  /* 0x0000009eac9c723c */ /* 0x040fe20000001808 */
[----:B------:R-:W5:Y:S03]  /*ec40*/  LDSM.16.MT88.4 R8, [R243+0x2800] ;  /* 0x00280000f308783b */ /* 0x000f660000004200 */
[----:B------:R-:W-:Y:S04]  /*ec50*/  FADD.FTZ R0, R183, R0 ;  /* 0x00000000b7007221 */ /* 0x000fe80000010000 */
[C---:B------:R-:W-:Y:S01]  /*ec60*/  HMMA.16816.F32 R152, R172.reuse, R148, R12 ;  /* 0x00000094ac98723c */ /* 0x040fe2000000180c */
[----:B------:R-:W5:Y:S03]  /*ec70*/  LDSM.16.MT88.4 R12, [R245+0x2800] ;  /* 0x00280000f50c783b */ /* 0x000f660000004200 */
[----:B------:R-:W-:Y:S04]  /*ec80*/  FADD.FTZ R0, R181, R0 ;  /* 0x00000000b5007221 */ /* 0x000fe80000010000 */
[C---:B------:R-:W-:Y:S04]  /*ec90*/  HMMA.16816.F32 R148, R172.reuse, R150, R16 ;  /* 0x00000096ac94723c */ /* 0x040fe80000001810 */
[----:B------:R-:W-:Y:S04]  /*eca0*/  FADD.FTZ R0, R182, R0 ;  /* 0x00000000b6007221 */ /* 0x000fe80000010000 */
[C---:B-1----:R-:W-:Y:S04]  /*ecb0*/  HMMA.16816.F32 R144, R172.reuse, R140, R20 ;  /* 0x0000008cac90723c */ /* 0x042fe80000001814 */
[----:B------:R-:W-:Y:S04]  /*ecc0*/  FADD.FTZ R0, R180, R0 ;  /* 0x00000000b4007221 */ /* 0x000fe80000010000 */
[C---:B------:R-:W-:Y:S04]  /*ecd0*/  HMMA.16816.F32 R140, R172.reuse, R142, R24 ;  /* 0x0000008eac8c723c */ /* 0x040fe80000001818 */
[----:B------:R-:W-:Y:S04]  /*ece0*/  FADD.FTZ R0, R178, R0 ;  /* 0x00000000b2007221 */ /* 0x000fe80000010000 */
[C---:B----4-:R-:W-:Y:S04]  /*ecf0*/  HMMA.16816.F32 R28, R172.reuse, R4, R28 ;  /* 0x00000004ac1c723c */ /* 0x050fe8000000181c */
[----:B------:R-:W-:Y:S04]  /*ed00*/  FADD.FTZ R0, R179, R0 ;  /* 0x00000000b3007221 */ /* 0x000fe80000010000 */
[C---:B------:R-:W-:Y:S01]  /*ed10*/  HMMA.16816.F32 R32, R172.reuse, R6, R32 ;  /* 0x00000006ac20723c */ /* 0x040fe20000001820 */
[----:B------:R-:W1:Y:S03]  /*ed20*/  LDSM.16.MT88.4 R4, [R244+0x2800] ;  /* 0x00280000f404783b */ /* 0x000e660000004200 */
[----:B------:R-:W-:Y:S04]  /*ed30*/  FADD.FTZ R2, R176, R0 ;  /* 0x00000000b0027221 */ /* 0x000fe80000010000 */
[C---:B-----5:R-:W-:Y:S04]  /*ed40*/  HMMA.16816.F32 R36, R172.reuse, R8, R36 ;  /* 0x00000008ac24723c */ /* 0x060fe80000001824 */
[----:B------:R-:W-:Y:S04]  /*ed50*/  FADD.FTZ R2, R177, R2 ;  /* 0x00000002b1027221 */ /* 0x000fe80000010000 */
[C---:B------:R-:W-:Y:S01]  /*ed60*/  HMMA.16816.F32 R40, R172.reuse, R10, R40 ;  /* 0x0000000aac28723c */ /* 0x040fe20000001828 */
[----:B------:R-:W4:Y:S07]  /*ed70*/  LDSM.16.MT88.4 R8, [R246+0x2800] ;  /* 0x00280000f608783b */ /* 0x000f2e0000004200 */
[C---:B------:R-:W-:Y:S08]  /*ed80*/  HMMA.16816.F32 R44, R172.reuse, R12, R44 ;  /* 0x0000000cac2c723c */ /* 0x040ff0000000182c */
[C---:B------:R-:W-:Y:S01]  /*ed90*/  HMMA.16816.F32 R48, R172.reuse, R14, R48 ;  /* 0x0000000eac30723c */ /* 0x040fe20000001830 */
[----:B------:R-:W5:Y:S07]  /*eda0*/  LDSM.16.MT88.4 R12, [R243+0x4000] ;  /* 0x00400000f30c783b */ /* 0x000f6e0000004200 */
[C---:B-1----:R-:W-:Y:S08]  /*edb0*/  HMMA.16816.F32 R52, R172.reuse, R4, R52 ;  /* 0x00000004ac34723c */ /* 0x042ff00000001834 */
[C---:B------:R-:W-:Y:S01]  /*edc0*/  HMMA.16816.F32 R56, R172.reuse, R6, R56 ;  /* 0x00000006ac38723c */ /* 0x040fe20000001838 */
[----:B------:R-:W1:Y:S07]  /*edd0*/  LDSM.16.MT88.4 R4, [R245+0x4000] ;  /* 0x00400000f504783b */ /* 0x000e6e0000004200 */
[C---:B----4-:R-:W-:Y:S08]  /*ede0*/  HMMA.16816.F32 R60, R172.reuse, R8, R60 ;  /* 0x00000008ac3c723c */ /* 0x050ff0000000183c */
[C---:B------:R-:W-:Y:S01]  /*edf0*/  HMMA.16816.F32 R64, R172.reuse, R10, R64 ;  /* 0x0000000aac40723c */ /* 0x040fe20000001840 */
[----:B------:R-:W4:Y:S07]  /*ee00*/  LDSM.16.MT88.4 R8, [R244+0x4000] ;  /* 0x00400000f408783b */ /* 0x000f2e0000004200 */
[C---:B-----5:R-:W-:Y:S08]  /*ee10*/  HMMA.16816.F32 R68, R172.reuse, R12, R68 ;  /* 0x0000000cac44723c */ /* 0x060ff00000001844 */
        /* <DEDUP_REMOVED lines=15> */
[C---:B------:R-:W-:Y:S08]  /*ef10*/  HMMA.16816.F32 R112, R172.reuse, R10, R112 ;  /* 0x0000000aac70723c */ /* 0x040ff00000001870 */
[C---:B-----5:R-:W-:Y:S08]  /*ef20*/  HMMA.16816.F32 R116, R172.reuse, R12, R116 ;  /* 0x0000000cac74723c */ /* 0x060ff00000001874 */
[C---:B------:R-:W-:Y:S08]  /*ef30*/  HMMA.16816.F32 R120, R172.reuse, R14, R120 ;  /* 0x0000000eac78723c */ /* 0x040ff00000001878 */
[C---:B-1----:R-:W-:Y:S08]  /*ef40*/  HMMA.16816.F32 R124, R172.reuse, R4, R124 ;  /* 0x00000004ac7c723c */ /* 0x042ff0000000187c */
[----:B------:R-:W-:Y:S04]  /*ef50*/  HMMA.16816.F32 R128, R172, R6, R128 ;  /* 0x00000006ac80723c */ /* 0x000fe80000001880 */
[C---:B---3--:R-:W-:Y:S02]  /*ef60*/  IADD3 R0, R133.reuse, -0x1, RZ ;  /* 0xffffffff85007810 */ /* 0x048fe40007ffe0ff */
[----:B--2---:R-:W-:Y:S02]  /*ef70*/  ISETP.GT.AND P0, PT, R133, R136, PT ;  /* 0x000000888500720c */ /* 0x004fe40003f04270 */
[----:B------:R-:W-:Y:S01]  /*ef80*/  MOV R133, R3 ;  /* 0x0000000300857202 */ /* 0x000fe20000000f00 */
[----:B------:R1:W-:Y:S04]  /*ef90*/  STL [R1+0x38], R0 ;  /* 0x0000380001007387 */ /* 0x0003e80000100800 */
[----:B------:R1:W-:Y:S06]  /*efa0*/  STL [R1+0x5c], R2 ;  /* 0x00005c0201007387 */ /* 0x0003ec0000100800 */
[----:B-1----:R-:W-:-:S05]  /*efb0*/  @P0 BRA `(.L_x_546) ;  /* 0xffffcdc000000947 */ /* 0x002fca000383ffff */
.L_x_533:
[----:B------:R-:W2:Y:S04]  /*efc0*/  LDL R2, [R1+0x70] ;  /* 0x0000700001027983 */ /* 0x000ea80000100800 */
[----:B------:R-:W2:Y:S02]  /*efd0*/  LDL R0, [R1+0x38] ;  /* 0x0000380001007983 */ /* 0x000ea40000100800 */
[----:B--2---:R-:W-:-:S13]  /*efe0*/  ISETP.GE.AND P0, PT, R0, R2, PT ;  /* 0x000000020000720c */ /* 0x004fda0003f06270 */
[----:B------:R-:W-:Y:S05]  /*eff0*/  @!P0 BRA `(.L_x_547) ;  /* 0x00003cd000008947 */ /* 0x000fea0003800000 */
[----:B------:R-:W-:Y:S02]  /*f000*/  MOV R136, R133 ;  /* 0x0000008500887202 */ /* 0x000fe40000000f00 */
[----:B------:R-:W-:Y:S02]  /*f010*/  MOV R135, R134 ;  /* 0x0000008600877202 */ /* 0x000fe40000000f00 */
.L_x_569:
[----:B-1----:R-:W2:Y:S01]  /*f020*/  LDL R4, [R1+0x34] ;  /* 0x0000340001047983 */ /* 0x002ea20000100800 */
[----:B------:R-:W-:Y:S04]  /*f030*/  DEPBAR.LE SB0, 0x0 ;  /* 0x000080000000791a */ /* 0x000fe80000000000 */
[----:B------:R-:W3:Y:S01]  /*f040*/  LDL R6, [R1+0xa4] ;  /* 0x0000a40001067983 */ /* 0x000ee20000100800 */
[----:B------:R-:W-:Y:S03]  /*f050*/  WARPSYNC 0xffffffff ;  /* 0xffffffff00007948 */ /* 0x000fe60003800000 */
[----:B------:R-:W4:Y:S04]  /*f060*/  LDL R7, [R1+0x30] ;  /* 0x0000300001077983 */ /* 0x000f280000100800 */
[----:B------:R-:W5:Y:S04]  /*f070*/  LDL.64 R8, [R1+0x98] ;  /* 0x0000980001087983 */ /* 0x000f680000100a00 */
[----:B------:R-:W3:Y:S04]  /*f080*/  LDL R12, [R1+0x14] ;  /* 0x00001400010c7983 */ /* 0x000ee80000100800 */
[----:B------:R-:W5:Y:S04]  /*f090*/  LDL R5, [R1+0x18] ;  /* 0x0000180001057983 */ /* 0x000f680000100800 */
[----:B------:R-:W-:Y:S06]  /*f0a0*/  BAR.SYNC.DEFER_BLOCKING 0x0 ;  /* 0x0000000000007b1d */ /* 0x000fec0000010000 */
[----:B------:R1:W1:Y:S04]  /*f0b0*/  LDSM.16.M88.4 R16, [R240+0x800] ;  /* 0x00080000f010783b */ /* 0x0002680000000200 */
[----:B------:R1:W1:Y:S04]  /*f0c0*/  LDSM.16.M88.4 R24, [R240+0x1000] ;  /* 0x00100000f018783b */ /* 0x0002680000000200 */
[----:B------:R1:W1:Y:S01]  /*f0d0*/  LDSM.16.M88.4 R172, [R247] ;  /* 0x00000000f7ac783b */ /* 0x0002620000000200 */
[----:B--2---:R-:W-:Y:S01]  /*f0e0*/  IMAD.WIDE.U32 R2, R4, c[0x0][0x208], RZ ;  /* 0x0000820004027a25 */ /* 0x004fe200078e00ff */
[----:B------:R-:W-:Y:S05]  /*f0f0*/  SHF.R.S32.HI R0, RZ, 0x1f, R4 ;  /* 0x0000001fff007819 */ /* 0x000fea0000011404 */
[----:B------:R-:W-:Y:S04]  /*f100*/  IMAD R0, R0, c[0x0][0x208], RZ ;  /* 0x0000820000007a24 */ /* 0x000fe800078e02ff */
[----:B------:R-:W-:Y:S01]  /*f110*/  IMAD R0, R4, c[0x0][0x20c], R0 ;  /* 0x0000830004007a24 */ /* 0x000fe200078e0200 */
[----:B----4-:R-:W-:Y:S04]  /*f120*/  SHF.R.S32.HI R4, RZ, 0x1f, R7 ;  /* 0x0000001fff047819 */ /* 0x010fe80000011407 */
[----:B------:R-:W-:Y:S01]  /*f130*/  IADD3 R3, R3, R0, RZ ;  /* 0x0000000003037210 */ /* 0x000fe20007ffe0ff */
[----:B------:R-:W-:Y:S01]  /*f140*/  IMAD R4, R4, c[0x0][0x218], RZ ;  /* 0x0000860004047a24 */ /* 0x000fe200078e02ff */
[----:B---3--:R2:W3:Y:S03]  /*f150*/  LDSM.16.M88.4 R176, [R12] ;  /* 0x000000000cb0783b */ /* 0x0084e60000000200 */
[C---:B------:R-:W-:Y:S01]  /*f160*/  IMAD.WIDE.U32 R2, R7.reuse, c[0x0][0x218], R2 ;  /* 0x0000860007027a25 */ /* 0x040fe200078e0002 */
[----:B-----5:R2:W4:Y:S03]  /*f170*/  LDSM.16.M88.4 R180, [R5] ;  /* 0x0000000005b4783b */ /* 0x0205260000000200 */
[----:B------:R-:W-:Y:S01]  /*f180*/  IMAD R4, R7, c[0x0][0x21c], R4 ;  /* 0x0000870007047a24 */ /* 0x000fe200078e0204 */
[----:B------:R-:W-:Y:S02]  /*f190*/  IADD3 R0, P0, R8, R2, RZ ;  /* 0x0000000208007210 */ /* 0x000fe40007f1e0ff */
[----:B------:R2:W1:Y:S02]  /*f1a0*/  LDSM.16.M88.4 R8, [R240] ;  /* 0x00000000f008783b */ /* 0x0004640000000200 */
[----:B------:R-:W-:Y:S02]  /*f1b0*/  IADD3.X R2, R6, R3, R4, P0, !PT ;  /* 0x0000000306027210 */ /* 0x000fe400007fe404 */
[C---:B------:R-:W-:Y:S04]  /*f1c0*/  LEA R7, P0, R0.reuse, c[0x0][0x1f8], 0x1 ;  /* 0x00007e0000077a11 */ /* 0x040fe800078008ff */
[----:B------:R-:W-:Y:S01]  /*f1d0*/  LEA.HI.X R6, R0, c[0x0][0x1fc], R2, 0x1, P0 ;  /* 0x00007f0000067a11 */ /* 0x000fe200000f0c02 */
[----:B------:R-:W-:-:S06]  /*f1e0*/  BRA.DIV ~URZ, `(.L_x_548) ;  /* 0x0000b3027f007947 */ /* 0x000fcc000b800000 */
[----:B------:R2:W4:Y:S02]  /*f1f0*/  SHFL.IDX PT, R0, R6, RZ, 0x181f ;  /* 0x00181fff06007589 */ /* 0x00052400000e0000 */
.L_x_663:
[----:B--2---:R-:W2:Y:S01]  /*f200*/  LDL R5, [R1+0x3c] ;  /* 0x00003c0001057983 */ /* 0x004ea20000100800 */
[----:B------:R-:W-:Y:S03]  /*f210*/  BSSY B0, `(.L_x_549) ;  /* 0x000003e000007945 */ /* 0x000fe60003800000 */
[----:B------:R-:W5:Y:S04]  /*f220*/  LDL R4, [R1+0xc8] ;  /* 0x0000c80001047983 */ /* 0x000f680000100800 */
        /* <DEDUP_REMOVED lines=11> */
[----:B------:R-:W5:Y:S01]  /*f2e0*/  SHFL.IDX PT, R2, R7, RZ, 0x181f ;  /* 0x00181fff07027589 */ /* 0x000f6200000e0000 */
[----:B--2---:R-:W-:Y:S02]  /*f2f0*/  ISETP.GE.AND P5, PT, R5, c[0x0][0x1d4], PT ;  /* 0x0000750005007a0c */ /* 0x004fe40003fa6270 */
[----:B-----5:R-:W-:Y:S05]  /*f300*/  IADD3 R4, P0, R2, R4, RZ ;  /* 0x0000000402047210 */ /* 0x020fea0007f1e0ff */
[----:B----4-:R-:W-:Y:S06]  /*f310*/  IMAD.X R5, R0, 0x1, R133, P0 ;  /* 0x0000000100057824 */ /* 0x010fec00000e0685 */
[----:B------:R-:W-:Y:S01]  /*f320*/  @!PT LDS RZ, [RZ] ;  /* 0x00000000fffff984 */ /* 0x000fe20000000800 */
[----:B------:R-:W-:Y:S01]  /*f330*/  @!PT LDS RZ, [RZ] ;  /* 0x00000000fffff984 */ /* 0x000fe20000000800 */
[----:B---3--:R2:W-:Y:S01]  /*f340*/  LDGSTS.E.BYPASS.LTC128B.128 [R12+0x4080], [R4.64], !P5 ;  /* 0x04080000040c7fae */ /* 0x0085e2000e901d46 */
[----:B------:R-:W-:Y:S02]  /*f350*/  ISETP.GE.AND P4, PT, R22, c[0x0][0x1d4], PT ;  /* 0x0000750016007a0c */ /* 0x000fe40003f86270 */
[----:B------:R-:W-:Y:S02]  /*f360*/  ISETP.GE.AND P3, PT, R14, c[0x0][0x1d4], PT ;  /* 0x000075000e007a0c */ /* 0x000fe40003f66270 */
[----:B------:R-:W3:Y:S01]  /*f370*/  S2R R14, SR_TID.X ;  /* 0x00000000000e7919 */ /* 0x000ee20000002100 */
[----:B------:R-:W-:Y:S02]  /*f380*/  ISETP.GE.AND P2, PT, R13, c[0x0][0x1d4], PT ;  /* 0x000075000d007a0c */ /* 0x000fe40003f46270 */
[----:B--2---:R-:W-:Y:S05]  /*f390*/  IADD3 R4, P0, R2, R132, RZ ;  /* 0x0000008402047210 */ /* 0x004fea0007f1e0ff */
[----:B------:R-:W-:Y:S05]  /*f3a0*/  IMAD.X R5, R0, 0x1, R23, P0 ;  /* 0x0000000100057824 */ /* 0x000fea00000e0617 */
[----:B------:R2:W-:Y:S01]  /*f3b0*/  LDGSTS.E.BYPASS.LTC128B.128 [R12+0x5880], [R4.64], !P4 ;  /* 0x05880000040c7fae */ /* 0x0005e2000e101d46 */
[----:B---3--:R-:W-:Y:S02]  /*f3c0*/  ISETP.GT.AND P1, PT, R14, 0x7f, PT ;  /* 0x0000007f0e00780c */ /* 0x008fe40003f24270 */
[----:B--2---:R-:W-:Y:S05]  /*f3d0*/  IADD3 R4, P0, R2, R21, RZ ;  /* 0x0000001502047210 */ /* 0x004fea0007f1e0ff */
[----:B------:R-:W-:Y:S01]  /*f3e0*/  IMAD.X R5, R0, 0x1, R20, P0 ;  /* 0x0000000100057824 */ /* 0x000fe200000e0614 */
[----:B------:R-:W-:Y:S04]  /*f3f0*/  IADD3 R2, P0, R2, R3, RZ ;  /* 0x0000000302027210 */ /* 0x000fe80007f1e0ff */
[----:B------:R2:W-:Y:S01]  /*f400*/  LDGSTS.E.BYPASS.LTC128B.128 [R12+0x7080], [R4.64], !P3 ;  /* 0x07080000040c7fae */ /* 0x0005e2000d901d46 */
[----:B------:R-:W-:Y:S05]  /*f410*/  IMAD.X R3, R0, 0x1, R15, P0 ;  /* 0x0000000100037824 */ /* 0x000fea00000e060f */
[----:B------:R2:W-:Y:S01]  /*f420*/  LDGSTS.E.BYPASS.LTC128B.128 [R12+0x8880], [R2.64], !P2 ;  /* 0x08880000020c7fae */ /* 0x0005e2000d101d46 */
[----:B------:R-:W-:-:S05]  /*f430*/  @P1 BRA `(.L_x_550) ;  /* 0x000001b000001947 */ /* 0x000fca0003800000 */
[----:B------:R-:W-:-:S05]  /*f440*/  BRA.DIV ~URZ, `(.L_x_551) ;  /* 0x0000b1327f007947 */ /* 0x000fca000b800000 */
[----:B--2---:R2:W3:Y:S04]  /*f450*/  SHFL.IDX PT, R4, R6, 0x1, 0x181f ;  /* 0x00381f0006047f89 */ /* 0x0044e800000e0000 */
[----:B------:R2:W4:Y:S02]  /*f460*/  SHFL.IDX PT, R0, R7, 0x1, 0x181f ;  /* 0x00381f0007007f89 */ /* 0x00052400000e0000 */
.L_x_664:
[----:B--2---:R-:W2:Y:S04]  /*f470*/  LDL R6, [R1+0xc8] ;  /* 0x0000c80001067983 */ /* 0x004ea80000100800 */
[----:B------:R-:W5:Y:S04]  /*f480*/  LDL R3, [R1+0x40] ;  /* 0x0000400001037983 */ /* 0x000f680000100800 */
[----:B----4-:R-:W4:Y:S04]  /*f490*/  LDL R2, [R1+0xcc] ;  /* 0x0000cc0001027983 */ /* 0x010f280000100800 */
[----:B---3--:R-:W3:Y:S04]  /*f4a0*/  LDL R20, [R1+0x44] ;  /* 0x0000440001147983 */ /* 0x008ee80000100800 */
[----:B------:R-:W3:Y:S04]  /*f4b0*/  LDL R5, [R1+0x2c] ;  /* 0x00002c0001057983 */ /* 0x000ee80000100800 */
[----:B------:R-:W3:Y:S04]  /*f4c0*/  LDL R15, [R1+0xc4] ;  /* 0x0000c400010f7983 */ /* 0x000ee80000100800 */
[----:B------:R-:W3:Y:S04]  /*f4d0*/  LDL R14, [R1+0x48] ;  /* 0x00004800010e7983 */ /* 0x000ee80000100800 */
[----:B------:R-:W3:Y:S04]  /*f4e0*/  LDL R13, [R1+0xb4] ;  /* 0x0000b400010d7983 */ /* 0x000ee80000100800 */
[----:B------:R-:W3:Y:S01]  /*f4f0*/  LDL R12, [R1+0x4c] ;  /* 0x00004c00010c7983 */ /* 0x000ee20000100800 */
[----:B--2---:R-:W-:Y:S05]  /*f500*/  IADD3 R6, P0, R0, R6, RZ ;  /* 0x0000000600067210 */ /* 0x004fea0007f1e0ff */
[----:B-----5:R-:W-:Y:S01]  /*f510*/  IMAD.X R7, R4, 0x1, R3, P0 ;  /* 0x0000000104077824 */ /* 0x020fe200000e0603 */
[----:B----4-:R-:W-:Y:S05]  /*f520*/  IADD3 R2, P0, R0, R2, RZ ;  /* 0x0000000200027210 */ /* 0x010fea0007f1e0ff */
[----:B---3--:R-:W-:Y:S01]  /*f530*/  IMAD.X R3, R4, 0x1, R20, P0 ;  /* 0x0000000104037824 */ /* 0x008fe200000e0614 */
        /* <DEDUP_REMOVED lines=11> */
.L_x_550:
[----:B------:R-:W-:Y:S05]  /*f5f0*/  BSYNC B0 ;  /* 0x0000000000007941 */ /* 0x000fea0003800000 */
.L_x_549:
[----:B------:R-:W0:Y:S01]  /*f600*/  LDGDEPBAR ;  /* 0x00000000000079af */ /* 0x000e220000000000 */
[----:B------:R-:W-:Y:S01]  /*f610*/  WARPSYNC 0xffffffff ;  /* 0xffffffff00007948 */ /* 0x000fe20003800000 */
[C---:B-12---:R-:W-:Y:S01]  /*f620*/  HMMA.16816.F32 R4, R164.reuse, R8, RZ ;  /* 0x00000008a404723c */ /* 0x046fe200000018ff */
[----:B------:R-:W-:Y:S03]  /*f630*/  BSSY B0, `(.L_x_552) ;  /* 0x00000f8000007945 */ /* 0x000fe60003800000 */
[----:B------:R-:W2:Y:S04]  /*f640*/  LDL R2, [R1+0x38] ;  /* 0x0000380001027983 */ /* 0x000ea80000100800 */
[C---:B------:R-:W-:Y:S02]  /*f650*/  HMMA.16816.F32 R8, R164.reuse, R10, RZ ;  /* 0x0000000aa408723c */ /* 0x040fe400000018ff */
[----:B------:R-:W3:Y:S06]  /*f660*/  LDL R0, [R1] ;  /* 0x0000000001007983 */ /* 0x000eec0000100800 */
[C---:B------:R-:W-:Y:S01]  /*f670*/  HMMA.16816.F32 R12, R164.reuse, R16, RZ ;  /* 0x00000010a40c723c */ /* 0x040fe200000018ff */
        /* <DEDUP_REMOVED lines=152> */
[----:B------:R-:W4:Y:S01]  /*10000*/  LDL R134, [R1+0xa0] ;  /* 0x0000a00001867983 */ /* 0x000f220000100800 */
[----:B---3--:R-:W-:Y:S01]  /*10010*/  ISETP.GT.AND P1, PT, R0, 0x2f, PT ;  /* 0x0000002f0000780c */ /* 0x008fe20003f24270 */
[----:B--2---:R-:W-:Y:S05]  /*10020*/  IMAD R2, R2, 0x30, R3 ;  /* 0x0000003002027824 */ /* 0x004fea00078e0203 */
[----:B------:R-:W-:Y:S05]  /*10030*/  IADD3 R2, R2, -0x30, R0 ;  /* 0xffffffd002027810 */ /* 0x000fea0007ffe000 */
[----:B------:R-:W-:Y:S04]  /*10040*/  @P6 IMAD.HI.U32 R3, R2, c[0x0][0x2bc], RZ ;  /* 0x0000af0002036a27 */ /* 0x000fe800078e00ff */
[----:B------:R-:W-:Y:S01]  /*10050*/  IMAD.MOV.U32 R0, RZ, RZ, R2 ;  /* 0x000000ffff007224 */ /* 0x000fe200078e0002 */
[----:B------:R-:W-:Y:S04]  /*10060*/  @P6 SHF.R.U32.HI R0, RZ, c[0x0][0x2c0], R3 ;  /* 0x0000b000ff006a19 */ /* 0x000fe80000011603 */
[C---:B----4-:R-:W-:Y:S04]  /*10070*/  @!P1 IADD3 R3, P0, R0.reuse, R176, RZ ;  /* 0x000000b000039210 */ /* 0x050fe80007f1e0ff */
[----:B-----5:R-:W-:Y:S01]  /*10080*/  @!P1 LEA.HI.X.SX32 R133, R0, R132, 0x1, P0 ;  /* 0x0000008400859211 */ /* 0x020fe200000f0eff */
[----:B------:R-:W-:Y:S01]  /*10090*/  IMAD.MOV R0, RZ, RZ, -R0 ;  /* 0x000000ffff007224 */ /* 0x000fe200078e0a00 */
[C---:B------:R-:W-:Y:S03]  /*100a0*/  @!P1 LEA R132, P0, R3.reuse, c[0x0][0x2a0], 0x2 ;  /* 0x0000a80003849a11 */ /* 0x040fe600078010ff */
[----:B------:R-:W-:Y:S01]  /*100b0*/  IMAD R137, R0, c[0x0][0x2b8], R2 ;  /* 0x0000ae0000897a24 */ /* 0x000fe200078e0202 */
[----:B------:R-:W-:Y:S03]  /*100c0*/  @!P1 LEA.HI.X R133, R3, c[0x0][0x2a4], R133, 0x2, P0 ;  /* 0x0000a90003859a11 */ /* 0x000fe600000f1485 */
[C---:B------:R-:W-:Y:S01]  /*100d0*/  IMAD.WIDE.U32 R2, R137.reuse, c[0x0][0x1e0], RZ ;  /* 0x0000780089027a25 */ /* 0x040fe200078e00ff */
[----:B------:R-:W-:Y:S01]  /*100e0*/  SHF.R.S32.HI R0, RZ, 0x1f, R137 ;  /* 0x0000001fff007819 */ /* 0x000fe20000011489 */
[----:B------:R-:W2:Y:S04]  /*100f0*/  @!P1 LDG.E R172, [R132.64] ;  /* 0x0000000684ac9981 */ /* 0x000ea8000c1e1900 */
[----:B------:R1:W-:Y:S01]  /*10100*/  STL [R1+0x34], R137 ;  /* 0x0000348901007387 */ /* 0x0003e20000100800 */
[----:B------:R-:W-:Y:S04]  /*10110*/  IMAD R0, R0, c[0x0][0x1e0], RZ ;  /* 0x0000780000007a24 */ /* 0x000fe800078e02ff */
[----:B------:R-:W-:Y:S04]  /*10120*/  IMAD R0, R137, c[0x0][0x1e4], R0 ;  /* 0x0000790089007a24 */ /* 0x000fe800078e0200 */
[----:B------:R-:W-:Y:S01]  /*10130*/  IMAD.IADD R3, R3, 0x1, R0 ;  /* 0x0000000103037824 */ /* 0x000fe200078e0200 */
[----:B-1----:R-:W1:Y:S01]  /*10140*/  S2R R137, SR_TID.X ;  /* 0x0000000000897919 */ /* 0x002e620000002100 */
[----:B--2---:R-:W-:Y:S02]  /*10150*/  SHF.R.S32.HI R0, RZ, 0x1f, R172 ;  /* 0x0000001fff007819 */ /* 0x004fe400000114ac */
[----:B------:R-:W-:Y:S01]  /*10160*/  IMAD.WIDE.U32 R2, R172, c[0x0][0x1f0], R2 ;  /* 0x00007c00ac027a25 */ /* 0x000fe200078e0002 */
[----:B------:R2:W-:Y:S03]  /*10170*/  STL [R1+0x30], R172 ;  /* 0x000030ac01007387 */ /* 0x0005e60000100800 */
[----:B------:R-:W-:Y:S01]  /*10180*/  IMAD R132, R0, c[0x0][0x1f0], RZ ;  /* 0x00007c0000847a24 */ /* 0x000fe200078e02ff */
[----:B------:R-:W-:Y:S02]  /*10190*/  IADD3 R0, P0, R138, R2, RZ ;  /* 0x000000028a007210 */ /* 0x000fe40007f1e0ff */
[----:B-1----:R-:W-:Y:S01]  /*101a0*/  SHF.R.S32.HI R138, RZ, 0x1f, R137 ;  /* 0x0000001fff8a7819 */ /* 0x002fe20000011489 */
[----:B------:R-:W-:Y:S03]  /*101b0*/  IMAD R132, R172, c[0x0][0x1f4], R132 ;  /* 0x00007d00ac847a24 */ /* 0x000fe600078e0284 */
[----:B------:R-:W-:Y:S02]  /*101c0*/  LEA.HI R138, R138, R137, RZ, 0x3 ;  /* 0x000000898a8a7211 */ /* 0x000fe400078f18ff */
[----:B------:R-:W-:Y:S02]  /*101d0*/  IADD3.X R2, R134, R3, R132, P0, !PT ;  /* 0x0000000386027210 */ /* 0x000fe400007fe484 */
[----:B------:R-:W-:Y:S02]  /*101e0*/  SHF.R.S32.HI R138, RZ, 0x3, R138 ;  /* 0x00000003ff8a7819 */ /* 0x000fe4000001148a */
[----:B------:R-:W-:Y:S02]  /*101f0*/  LEA R137, P0, R0, c[0x0][0x1c8], 0x1 ;  /* 0x0000720000897a11 */ /* 0x000fe400078008ff */
[----:B------:R-:W-:Y:S02]  /*10200*/  IADD3 R133, -R138, 0x30, RZ ;  /* 0x000000308a857810 */ /* 0x000fe40007ffe1ff */
[----:B------:R-:W-:Y:S02]  /*10210*/  LEA.HI.X R134, R0, c[0x0][0x1cc], R2, 0x1, P0 ;  /* 0x0000730000867a11 */ /* 0x000fe400000f0c02 */
[----:B------:R-:W-:Y:S01]  /*10220*/  ISETP.GE.AND P0, PT, R133, 0x1, PT ;  /* 0x000000018500780c */ /* 0x000fe20003f06270 */
[----:B------:R-:W-:-:S10]  /*10230*/  BRA.DIV ~URZ, `(.L_x_554) ;  /* 0x0000a4527f007947 */ /* 0x000fd4000b800000 */
[----:B------:R1:W3:Y:S02]  /*10240*/  SHFL.IDX PT, R132, R134, RZ, 0x181f ;  /* 0x00181fff86847589 */ /* 0x0002e400000e0000 */
.L_x_665:
[----:B------:R-:W-:-:S05]  /*10250*/  BRA.DIV ~URZ, `(.L_x_555) ;  /* 0x0000a4c27f007947 */ /* 0x000fca000b800000 */
[----:B------:R4:W1:Y:S02]  /*10260*/  SHFL.IDX PT, R0, R137, RZ, 0x181f ;  /* 0x00181fff89007589 */ /* 0x00086400000e0000 */
.L_x_666:
        /* <DEDUP_REMOVED lines=8> */
[----:B------:R-:W3:Y:S01]  /*102f0*/  LDL R173, [R1+0x4c] ;  /* 0x00004c0001ad7983 */ /* 0x000ee20000100800 */
[----:B-1---5:R-:W-:Y:S05]  /*10300*/  @P0 IADD3 R138, P1, R0, R138, RZ ;  /* 0x0000008a008a0210 */ /* 0x022fea0007f3e0ff */
[----:B--2---:R-:W-:Y:S01]  /*10310*/  @P0 IMAD.X R139, R132, 0x1, R3, P1 ;  /* 0x00000001848b0824 */ /* 0x004fe200008e0603 */
[----:B----4-:R-:W-:Y:S05]  /*10320*/  @P0 IADD3 R2, P1, R0, R2, RZ ;  /* 0x0000000200020210 */ /* 0x010fea0007f3e0ff */
[----:B---3--:R-:W-:Y:S01]  /*10330*/  @P0 IMAD.X R3, R132, 0x1, R177, P1 ;  /* 0x0000000184030824 */ /* 0x008fe200008e06b1 */
[----:B------:R-:W-:Y:S01]  /*10340*/  @!PT LDS RZ, [RZ] ;  /* 0x00000000fffff984 */ /* 0x000fe20000000800 */
[----:B------:R-:W-:Y:S01]  /*10350*/  @!PT LDS RZ, [RZ] ;  /* 0x00000000fffff984 */ /* 0x000fe20000000800 */
[----:B------:R-:W-:Y:S01]  /*10360*/  @!PT LDS RZ, [RZ] ;  /* 0x00000000fffff984 */ /* 0x000fe20000000800 */
[----:B------:R1:W-:Y:S04]  /*10370*/  @P0 LDGSTS.E.BYPASS.LTC128B.128 [R172+0x14080], [R138.64], !P5 ;  /* 0x140800008aac0fae */ /* 0x0003e8000e901d46 */
[----:B------:R2:W-:Y:S02]  /*10380*/  @P0 LDGSTS.E.BYPASS.LTC128B.128 [R172+0x15880], [R2.64], !P4 ;  /* 0x1588000002ac0fae */ /* 0x0005e4000e101d46 */
[----:B--2---:R-:W-:Y:S05]  /*10390*/  @P0 IADD3 R2, P1, R0, R176, RZ ;  /* 0x000000b000020210 */ /* 0x004fea0007f3e0ff */
[----:B------:R-:W-:Y:S05]  /*103a0*/  @P0 IMAD.X R3, R132, 0x1, R175, P1 ;  /* 0x0000000184030824 */ /* 0x000fea00008e06af */
[----:B------:R2:W-:Y:S02]  /*103b0*/  @P0 LDGSTS.E.BYPASS.LTC128B.128 [R172+0x17080], [R2.64], !P3 ;  /* 0x1708000002ac0fae */ /* 0x0005e4000d901d46 */
[----:B--2---:R-:W-:Y:S05]  /*103c0*/  @P0 IADD3 R2, P1, R0, R174, RZ ;  /* 0x000000ae00020210 */ /* 0x004fea0007f3e0ff */
[----:B------:R-:W-:Y:S05]  /*103d0*/  @P0 IMAD.X R3, R132, 0x1, R173, P1 ;  /* 0x0000000184030824 */ /* 0x000fea00008e06ad */
[----:B------:R1:W-:Y:S01]  /*103e0*/  @P0 LDGSTS.E.BYPASS.LTC128B.128 [R172+0x18880], [R2.64], !P2 ;  /* 0x1888000002ac0fae */ /* 0x0003e2000d101d46 */
[----:B------:R-:W-:Y:S01]  /*103f0*/  ISETP.GE.AND P0, PT, R133, 0x21, PT ;  /* 0x000000218500780c */ /* 0x000fe20003f06270 */
[----:B------:R-:W-:-:S06]  /*10400*/  BRA.DIV ~URZ, `(.L_x_556) ;  /* 0x0000a3a27f007947 */ /* 0x000fcc000b800000 */
[----:B------:R2:W3:Y:S04]  /*10410*/  SHFL.IDX PT, R132, R134, 0x1, 0x181f ;  /* 0x00381f0086847f89 */ /* 0x0004e800000e0000 */
[----:B------:R2:W4:Y:S02]  /*10420*/  SHFL.IDX PT, R0, R137, 0x1, 0x181f ;  /* 0x00381f0089007f89 */ /* 0x00052400000e0000 */
.L_x_667:
[----:B-1----:R-:W5:Y:S04]  /*10430*/  LDL R138, [R1+0xc8] ;  /* 0x0000c800018a7983 */ /* 0x002f680000100800 */
        /* <DEDUP_REMOVED lines=8> */
[----:B-----5:R-:W-:Y:S05]  /*104c0*/  @P0 IADD3 R138, P1, R0, R138, RZ ;  /* 0x0000008a008a0210 */ /* 0x020fea0007f3e0ff */
        /* <DEDUP_REMOVED lines=13> */
[----:B------:R1:W-:Y:S03]  /*105a0*/  @P0 LDGSTS.E.BYPASS.LTC128B.128 [R133+0x19880], [R2.64], !P2 ;  /* 0x1988000002850fae */ /* 0x0003e6000d101d46 */
.L_x_553:
[----:B------:R-:W-:Y:S05]  /*105b0*/  BSYNC B0 ;  /* 0x0000000000007941 */ /* 0x000fea0003800000 */
.L_x_552:
        /* <DEDUP_REMOVED lines=19> */
.L_x_668:
        /* <DEDUP_REMOVED lines=21> */
.L_x_560:
[----:B------:R-:W-:Y:S04]  /*10840*/  MOV R138, 0x1 ;  /* 0x00000001008a7802 */ /* 0x000fe80000000f00 */
[----:B------:R-:W-:Y:S11]  /*10850*/  ISETP.NE.AND P0, PT, R138, c[0x0][0x32c], PT ;  /* 0x0000cb008a007a0c */ /* 0x000ff60003f05270 */
[----:B------:R-:W-:Y:S02]  /*10860*/  @!UPT UIADD3 URZ, URZ, URZ, URZ ;  /* 0x0000003f3f3ff290 */ /* 0x000fe4000fffe03f */
[----:B------:R-:W-:Y:S05]  /*10870*/  @P0 IMAD.HI.U32 R138, R132, c[0x0][0x330], RZ ;  /* 0x0000cc00848a0a27 */ /* 0x000fea00078e00ff */
[----:B------:R-:W-:Y:S02]  /*10880*/  @P0 SHF.R.U32.HI R132, RZ, c[0x0][0x334], R138 ;  /* 0x0000cd00ff840a19 */ /* 0x000fe4000001168a */
.L_x_561:
[----:B------:R-:W-:Y:S05]  /*10890*/  BSYNC B0 ;  /* 0x0000000000007941 */ /* 0x000fea0003800000 */
.L_x_559:
[----:B------:R-:W2:Y:S02]  /*108a0*/  LDL R138, [R1+0x7c] ;  /* 0x00007c00018a7983 */ /* 0x000ea40000100800 */
[----:B--2---:R-:W-:Y:S04]  /*108b0*/  IMAD.IADD R138, R0, 0x1, -R138 ;  /* 0x00000001008a7824 */ /* 0x004fe800078e0a8a */
[----:B------:R-:W-:Y:S05]  /*108c0*/  IMAD R132, R132, c[0x0][0x32c], R138 ;  /* 0x0000cb0084847a24 */ /* 0x000fea00078e028a */
[----:B------:R-:W-:Y:S02]  /*108d0*/  IMNMX R2, R2, R132, !PT ;  /* 0x0000008402027217 */ /* 0x000fe40007800200 */
[----:B------:R-:W-:Y:S04]  /*108e0*/  IADD3 R132, R132, c[0x0][0x32c], RZ ;  /* 0x0000cb0084847a10 */ /* 0x000fe80007ffe0ff */
[----:B------:R-:W-:Y:S02]  /*108f0*/  IMNMX R3, R3, R132, PT ;  /* 0x0000008403037217 */ /* 0x000fe40003800200 */
.L_x_558:
        /* <DEDUP_REMOVED lines=65> */
.L_x_669:
        /* <DEDUP_REMOVED lines=21> */
.L_x_565:
[----:B------:R-:W-:Y:S04]  /*10e60*/  MOV R5, 0x1 ;  /* 0x0000000100057802 */ /* 0x000fe80000000f00 */
[----:B------:R-:W-:Y:S11]  /*10e70*/  ISETP.NE.AND P0, PT, R5, c[0x0][0x32c], PT ;  /* 0x0000cb0005007a0c */ /* 0x000ff60003f05270 */
[----:B------:R-:W-:Y:S02]  /*10e80*/  @!UPT UIADD3 URZ, URZ, URZ, URZ ;  /* 0x0000003f3f3ff290 */ /* 0x000fe4000fffe03f */
[----:B------:R-:W-:Y:S05]  /*10e90*/  @P0 IMAD.HI.U32 R5, R4, c[0x0][0x330], RZ ;  /* 0x0000cc0004050a27 */ /* 0x000fea00078e00ff */
[----:B------:R-:W-:Y:S02]  /*10ea0*/  @P0 SHF.R.U32.HI R4, RZ, c[0x0][0x334], R5 ;  /* 0x0000cd00ff040a19 */ /* 0x000fe40000011605 */
.L_x_566:
[----:B------:R-:W-:Y:S05]  /*10eb0*/  BSYNC B0 ;  /* 0x0000000000007941 */ /* 0x000fea0003800000 */
.L_x_564:
[----:B------:R-:W4:Y:S02]  /*10ec0*/  LDL R5, [R1+0x7c] ;  /* 0x00007c0001057983 */ /* 0x000f240000100800 */
[----:B----4-:R-:W-:Y:S04]  /*10ed0*/  IMAD.IADD R0, R0, 0x1, -R5 ;  /* 0x0000000100007824 */ /* 0x010fe800078e0a05 */
[----:B------:R-:W-:Y:S05]  /*10ee0*/  IMAD R0, R4, c[0x0][0x32c], R0 ;  /* 0x0000cb0004007a24 */ /* 0x000fea00078e0200 */
[----:B------:R-:W-:Y:S02]  /*10ef0*/  IMNMX R2, R2, R0, !PT ;  /* 0x0000000002027217 */ /* 0x000fe40007800200 */
[----:B------:R-:W-:Y:S04]  /*10f00*/  IADD3 R0, R0, c[0x0][0x32c], RZ ;  /* 0x0000cb0000007a10 */ /* 0x000fe80007ffe0ff */
[----:B------:R-:W-:Y:S02]  /*10f10*/  IMNMX R3, R3, R0, PT ;  /* 0x0000000003037217 */ /* 0x000fe40003800200 */
.L_x_563:
        /* <DEDUP_REMOVED lines=69> */
.L_x_670:
[----:B--2-4-:R-:W-:Y:S01]  /*11370*/  FMNMX.FTZ R132, R132, R0, !PT ;  /* 0x0000000084847209 */ /* 0x014fe20007810000 */
[----:B------:R-:W-:-:S05]  /*11380*/  BRA.DIV ~URZ, `(.L_x_568) ;  /* 0x000096927f007947 */ /* 0x000fca000b800000 */
[----:B------:R-:W2:Y:S02]  /*11390*/  SHFL.BFLY PT, R0, R132, 0x1, 0x1f ;  /* 0x0c201f0084007f89 */ /* 0x000ea400000e0000 */
[----:B--2---:R-:W-:Y:S02]  /*113a0*/  FMNMX.FTZ R134, R132, R0, !PT ;  /* 0x0000000084867209 */ /* 0x004fe40007810000 */
[----:B------:R-:W2:Y:S02]  /*113b0*/  SHFL.BFLY PT, R0, R4, 0x2, 0x1f ;  /* 0x0c401f0004007f89 */ /* 0x000ea400000e0000 */
[----:B--2---:R-:W-:Y:S05]  /*113c0*/  FMNMX.FTZ R4, R4, R0, !PT ;  /* 0x0000000004047209 */ /* 0x004fea0007810000 */
[----:B------:R2:W4:Y:S02]  /*113d0*/  SHFL.BFLY PT, R0, R4, 0x1, 0x1f ;  /* 0x0c201f0004007f89 */ /* 0x00052400000e0000 */
.L_x_671:
        /* <DEDUP_REMOVED lines=9> */
[--C-:B--2---:R-:W-:Y:S02]  /*11470*/  FFMA.FTZ R4, R173, c[0x0][0x2d0], -R2.reuse ;  /* 0x0000b400ad047a23 */ /* 0x104fe40000010802 */
        /* <DEDUP_REMOVED lines=14> */
[----:B------:R-:W2:Y:S10]  /*11560*/  MUFU.EX2 R4, R15 ;  /* 0x0000000f00047308 */ /* 0x000eb40000000800 */
[----:B------:R-:W-:Y:S10]  /*11570*/  MUFU.EX2 R19, R19 ;  /* 0x0000001300137308 */ /* 0x000ff40000000800 */
[----:B------:R-:W-:Y:S01]  /*11580*/  MUFU.EX2 R135, R135 ;  /* 0x0000008700877308 */ /* 0x000fe20000000800 */
[----:B-----5:R-:W-:Y:S01]  /*11590*/  FFMA.FTZ R2, R0, R22, R20 ;  /* 0x0000001600027223 */ /* 0x020fe20000010014 */
[----:B--2---:R-:W-:Y:S01]  /*115a0*/  F2FP.PACK_AB R172, R4, R20 ;  /* 0x0000001404ac723e */ /* 0x004fe200000000ff */
[----:B------:R-:W-:Y:S07]  /*115b0*/  FMUL.FTZ R21, R0, R145 ;  /* 0x0000009100157220 */ /* 0x000fee0000410000 */
[----:B------:R-:W2:Y:S01]  /*115c0*/  MUFU.EX2 R20, R18 ;  /* 0x0000001200147308 */ /* 0x000ea20000000800 */
        /* <DEDUP_REMOVED lines=8> */
[----:B------:R-:W4:Y:S01]  /*11650*/  LDL.LU R136, [R1+0x5c] ;  /* 0x00005c0001887983 */ /* 0x000f220000300800 */
[C---:B------:R-:W-:Y:S01]  /*11660*/  FMUL.FTZ R25, R0.reuse, R141 ;  /* 0x0000008d00197220 */ /* 0x040fe20000410000 */
[----:B------:R-:W-:Y:S01]  /*11670*/  MOV R141, R26 ;  /* 0x0000001a008d7202 */ /* 0x000fe20000000f00 */
[----:B------:R-:W-:Y:S02]  /*11680*/  FMUL.FTZ R28, R0, R28 ;  /* 0x0000001c001c7220 */ /* 0x000fe40000410000 */
[--C-:B------:R-:W-:Y:S02]  /*11690*/  FFMA.FTZ R12, R12, c[0x0][0x2d0], -R4.reuse ;  /* 0x0000b4000c0c7a23 */ /* 0x100fe40000010804 */
[--C-:B------:R-:W-:Y:S02]  /*116a0*/  FFMA.FTZ R132, R16, c[0x0][0x2d0], -R4.reuse ;  /* 0x0000b40010847a23 */ /* 0x100fe40000010804 */
[----:B------:R5:W-:Y:S01]  /*116b0*/  MUFU.EX2 R173, R12 ;  /* 0x0000000c00ad7308 */ /* 0x000be20000000800 */
[--C-:B-1-3--:R-:W-:Y:S02]  /*116c0*/  FFMA.FTZ R133, R13, c[0x0][0x2d0], -R4.reuse ;  /* 0x0000b4000d857a23 */ /* 0x10afe40000010804 */
[--C-:B------:R-:W-:Y:S02]  /*116d0*/  FFMA.FTZ R178, R14, c[0x0][0x2d0], -R4.reuse ;  /* 0x0000b4000eb27a23 */ /* 0x100fe40000010804 */
[--C-:B------:R-:W-:Y:S01]  /*116e0*/  FFMA.FTZ R179, R10, c[0x0][0x2d0], -R4.reuse ;  /* 0x0000b4000ab37a23 */ /* 0x100fe20000010804 */
[----:B--2---:R-:W-:Y:S01]  /*116f0*/  F2FP.PACK_AB R174, R19, R20 ;  /* 0x0000001413ae723e */ /* 0x004fe200000000ff */
        /* <DEDUP_REMOVED lines=15> */
[C---:B-----5:R-:W-:Y:S02]  /*117f0*/  FMUL.FTZ R12, R0.reuse, R152 ;  /* 0x00000098000c7220 */ /* 0x060fe40000410000 */
        /* <DEDUP_REMOVED lines=136> */
[C---:B----4-:R-:W-:Y:S01]  /*12080*/  FFMA.FTZ R148, R2.reuse, R136, R173 ;  /* 0x0000008802947223 */ /* 0x050fe200000100ad */
        /* <DEDUP_REMOVED lines=193> */
[----:B------:R1:W-:Y:S04]  /*12ca0*/  STL [R1+0x38], R0 ;  /* 0x0000380001007387 */ /* 0x0003e80000100800 */
[----:B------:R1:W-:Y:S06]  /*12cb0*/  STL [R1+0x5c], R2 ;  /* 0x00005c0201007387 */ /* 0x0003ec0000100800 */
[----:B-1----:R-:W-:-:S05]  /*12cc0*/  @P0 BRA `(.L_x_569) ;  /* 0xffffc35000000947 */ /* 0x002fca000383ffff */
.L_x_547:
[----:B------:R-:W-:Y:S05]  /*12cd0*/  BRA.DIV ~URZ, `(.L_x_570) ;  /* 0x00007e227f007947 */ /* 0x000fea000b800000 */
[----:B------:R-:W2:Y:S04]  /*12ce0*/  LDL R2, [R1+0x60] ;  /* 0x0000600001027983 */ /* 0x000ea80000100800 */
[----:B--2---:R2:W3:Y:S02]  /*12cf0*/  SHFL.BFLY PT, R0, R2, 0x2, 0x1f ;  /* 0x0c401f0002007f89 */ /* 0x0044e400000e0000 */
.L_x_672:
[----:B--2---:R-:W2:Y:S02]  /*12d00*/  LDL.LU R2, [R1+0x60] ;  /* 0x0000600001027983 */ /* 0x004ea40000300800 */
[----:B-123--:R-:W-:Y:S01]  /*12d10*/  FADD.FTZ R4, R0, R2 ;  /* 0x0000000200047221 */ /* 0x00efe20000010000 */
[----:B------:R-:W-:Y:S05]  /*12d20*/  BRA.DIV ~URZ, `(.L_x_571) ;  /* 0x00007e227f007947 */ /* 0x000fea000b800000 */
[----:B------:R-:W2:Y:S04]  /*12d30*/  LDL.LU R2, [R1+0x5c] ;  /* 0x00005c0001027983 */ /* 0x000ea80000300800 */
[----:B--2---:R-:W1:Y:S02]  /*12d40*/  SHFL.BFLY PT, R0, R2, 0x2, 0x1f ;  /* 0x0c401f0002007f89 */ /* 0x004e6400000e0000 */
[----:B-1----:R-:W-:-:S02]  /*12d50*/  FADD.FTZ R5, R0, R2 ;  /* 0x0000000200057221 */ /* 0x002fc40000010000 */
[----:B------:R-:W1:Y:S04]  /*12d60*/  SHFL.BFLY PT, R0, R4, 0x1, 0x1f ;  /* 0x0c201f0004007f89 */ /* 0x000e6800000e0000 */
[----:B------:R2:W3:Y:S01]  /*12d70*/  SHFL.BFLY PT, R3, R5, 0x1, 0x1f ;  /* 0x0c201f0005037f89 */ /* 0x0004e200000e0000 */
[----:B-1----:R-:W-:-:S05]  /*12d80*/  FADD.FTZ R4, R4, R0 ;  /* 0x0000000004047221 */ /* 0x002fca0000010000 */
.L_x_673:
        /* <DEDUP_REMOVED lines=33> */
[C---:B-1----:R-:W-:Y:S02]  /*12fa0*/  FMUL.FTZ R128, R0.reuse, R142 ;  /* 0x0000008e00807220 */ /* 0x042fe40000410000 */
[C---:B------:R-:W-:Y:S02]  /*12fb0*/  FMUL.FTZ R129, R0.reuse, R143 ;  /* 0x0000008f00817220 */ /* 0x040fe40000410000 */
[----:B------:R-:W-:-:S02]  /*12fc0*/  FMUL.FTZ R120, R0, R150 ;  /* 0x0000009600787220 */ /* 0x000fc40000410000 */
[C---:B------:R-:W-:Y:S02]  /*12fd0*/  FMUL.FTZ R121, R0.reuse, R151 ;  /* 0x0000009700797220 */ /* 0x040fe40000410000 */
[C---:B------:R-:W-:Y:S02]  /*12fe0*/  FMUL.FTZ R142, R0.reuse, R38 ;  /* 0x00000026008e7220 */ /* 0x040fe40000410000 */
[----:B------:R-:W-:Y:S02]  /*12ff0*/  FMUL.FTZ R143, R0, R39 ;  /* 0x00000027008f7220 */ /* 0x000fe40000410000 */
[C---:B------:R-:W-:Y:S02]  /*13000*/  FMUL.FTZ R26, R2.reuse, R152 ;  /* 0x00000098021a7220 */ /* 0x040fe40000410000 */
        /* <DEDUP_REMOVED lines=71> */
[----:B------:R-:W-:Y:S01]  /*13480*/  MOV R0, 0x1 ;  /* 0x0000000100007802 */ /* 0x000fe20000000f00 */
        /* <DEDUP_REMOVED lines=36> */
.L_x_478:
[----:B---3--:R3:W5:Y:S04]  /*136d0*/  LDL R6, [R1+0xb0] ;  /* 0x0000b00001067983 */ /* 0x0087680000100800 */
[----:B------:R-:W4:Y:S01]  /*136e0*/  S2R R2, SR_TID.X ;  /* 0x0000000000027919 */ /* 0x000f220000002100 */
[----:B------:R-:W-:Y:S01]  /*136f0*/  BSSY B0, `(.L_x_572) ;  /* 0x0000011000007945 */ /* 0x000fe20003800000 */
[----:B----4-:R-:W-:-:S13]  /*13700*/  LOP3.LUT P0, RZ, R2, 0xff, RZ, 0xc0, !PT ;  /* 0x000000ff02ff7812 */ /* 0x010fda000780c0ff */
[----:B------:R-:W-:Y:S05]  /*13710*/  @P0 BRA `(.L_x_573) ;  /* 0x000000e000000947 */ /* 0x000fea0003800000 */
[----:B---3--:R-:W3:Y:S01]  /*13720*/  S2R R2, SR_LANEID ;  /* 0x0000000000027919 */ /* 0x008ee20000000000 */
[----:B------:R-:W-:Y:S01]  /*13730*/  VOTEU.ANY UR4, UPT, PT ;  /* 0x0000000000047886 */ /* 0x000fe200038e0100 */
[----:B------:R-:W-:Y:S01]  /*13740*/  IMAD.MOV.U32 R4, RZ, RZ, c[0x0][0x560] ;  /* 0x00015800ff047624 */ /* 0x000fe200078e00ff */
[----:B------:R-:W3:Y:S01]  /*13750*/  FLO.U32 R3, UR4 ;  /* 0x0000000400037d00 */ /* 0x000ee200080e0000 */
[----:B--2---:R-:W-:Y:S01]  /*13760*/  IMAD.MOV.U32 R5, RZ, RZ, c[0x0][0x564] ;  /* 0x00015900ff057624 */ /* 0x004fe200078e00ff */
[----:B---3--:R-:W-:-:S06]  /*13770*/  ISETP.EQ.U32.AND P0, PT, R3, R2, PT ;  /* 0x000000020300720c */ /* 0x008fcc0003f02070 */
[----:B------:R-:W2:Y:S07]  /*13780*/  POPC R2, UR4 ;  /* 0x0000000400027d09 */ /* 0x000eae0008000000 */
[----:B--2---:R2:W3:Y:S04]  /*13790*/  @P0 ATOMG.E.ADD.STRONG.GPU PT, R2, [R4.64], R2 ;  /* 0x00000002040209a8 */ /* 0x0044e800081ee1c6 */
[----:B--2---:R-:W2:Y:S04]  /*137a0*/  S2R R4, SR_LTMASK ;  /* 0x0000000000047919 */ /* 0x004ea80000003900 */
[----:B---3--:R2:W3:Y:S02]  /*137b0*/  SHFL.IDX PT, R3, R2, R3, 0x1f ;  /* 0x00001f0302037589 */ /* 0x0084e400000e0000 */
[----:B--2---:R-:W-:-:S06]  /*137c0*/  LOP3.LUT R2, R4, UR4, RZ, 0xc0, !PT ;  /* 0x0000000404027c12 */ /* 0x004fcc000f8ec0ff */
[----:B------:R-:W3:Y:S02]  /*137d0*/  POPC R2, R2 ;  /* 0x0000000200027309 */ /* 0x000ee40000000000 */
[----:B---3-5:R-:W-:-:S05]  /*137e0*/  IADD3 R6, R3, c[0x0][0xc], R2 ;  /* 0x0000030003067a10 */ /* 0x028fca0007ffe002 */
[----:B------:R2:W-:Y:S02]  /*137f0*/  STL [R1+0xb0], R6 ;  /* 0x0000b00601007387 */ /* 0x0005e40000100800 */
.L_x_573:
[----:B---3--:R-:W-:Y:S05]  /*13800*/  BSYNC B0 ;  /* 0x0000000000007941 */ /* 0x008fea0003800000 */
.L_x_572:
[----:B------:R-:W-:Y:S01]  /*13810*/  PRMT R0, R0, 0x9910, RZ ;  /* 0x0000991000007816 */ /* 0x000fe200000000ff */
[----:B------:R-:W-:Y:S01]  /*13820*/  BSSY B1, `(.L_x_574) ;  /* 0x000045a000017945 */ /* 0x000fe20003800000 */
[----:B-----5:R-:W-:Y:S02]  /*13830*/  IMAD.MOV.U32 R106, RZ, RZ, R6 ;  /* 0x000000ffff6a7224 */ /* 0x020fe400078e0006 */
[----:B------:R-:W-:-:S13]  /*13840*/  ISETP.NE.AND P0, PT, R0, RZ, PT ;  /* 0x000000ff0000720c */ /* 0x000fda0003f05270 */
[----:B------:R-:W-:Y:S05]  /*13850*/  @!P0 BRA `(.L_x_575) ;  /* 0x000035e000008947 */ /* 0x000fea0003800000 */
[----:B------:R-:W3:Y:S04]  /*13860*/  LDL R10, [R1+0xd0] ;  /* 0x0000d000010a7983 */ /* 0x000ee80000100800 */
[----:B------:R-:W4:Y:S04]  /*13870*/  LDL R8, [R1+0xd4] ;  /* 0x0000d40001087983 */ /* 0x000f280000100800 */
[----:B--2---:R-:W2:Y:S04]  /*13880*/  LDL R6, [R1+0xdc] ;  /* 0x0000dc0001067983 */ /* 0x004ea80000100800 */
[----:B------:R-:W2:Y:S04]  /*13890*/  LDL R9, [R1+0xd8] ;  /* 0x0000d80001097983 */ /* 0x000ea80000100800 */
[----:B------:R-:W2:Y:S04]  /*138a0*/  LDL R7, [R1+0xf0] ;  /* 0x0000f00001077983 */ /* 0x000ea80000100800 */
[----:B------:R-:W2:Y:S04]  /*138b0*/  LDL R5, [R1+0xe8] ;  /* 0x0000e80001057983 */ /* 0x000ea80000100800 */
[----:B------:R-:W2:Y:S04]  /*138c0*/  LDL R4, [R1+0xec] ;  /* 0x0000ec0001047983 */ /* 0x000ea80000100800 */
[----:B------:R-:W2:Y:S01]  /*138d0*/  LDL R3, [R1+0xe4] ;  /* 0x0000e40001037983 */ /* 0x000ea20000100800 */
[----:B------:R-:W-:Y:S01]  /*138e0*/  WARPSYNC 0xffffffff ;  /* 0xffffffff00007948 */ /* 0x000fe20003800000 */
[----:B------:R-:W-:-:S02]  /*138f0*/  F2FP.PACK_AB R2, R23, R22 ;  /* 0x000000161702723e */ /* 0x000fc400000000ff */
[----:B------:R-:W-:Y:S01]  /*13900*/  BAR.SYNC.DEFER_BLOCKING 0x1, 0x100 ;  /* 0x0044000000007b1d */ /* 0x000fe20000010000 */
[----:B------:R-:W-:-:S05]  /*13910*/  F2FP.PACK_AB R0, R117, R116 ;  /* 0x000000747500723e */ /* 0x000fca00000000ff */
[----:B---3--:R3:W-:Y:S04]  /*13920*/  STS [R10], R2 ;  /* 0x000000020a007388 */ /* 0x0087e80000000800 */
[----:B------:R1:W-:Y:S01]  /*13930*/  STS [R10+0x400], R0 ;  /* 0x000400000a007388 */ /* 0x0003e20000000800 */
[----:B---3--:R-:W-:Y:S02]  /*13940*/  F2FP.PACK_AB R2, R25, R24 ;  /* 0x000000181902723e */ /* 0x008fe400000000ff */
[----:B-1----:R-:W-:-:S03]  /*13950*/  F2FP.PACK_AB R0, R149, R148 ;  /* 0x000000949500723e */ /* 0x002fc600000000ff */
[----:B----4-:R1:W-:Y:S04]  /*13960*/  STS [R8], R2 ;  /* 0x0000000208007388 */ /* 0x0103e80000000800 */
[----:B------:R3:W-:Y:S01]  /*13970*/  STS [R8+0x400], R0 ;  /* 0x0004000008007388 */ /* 0x0007e20000000800 */
[----:B-1----:R-:W-:Y:S02]  /*13980*/  F2FP.PACK_AB R2, R27, R26 ;  /* 0x0000001a1b02723e */ /* 0x002fe400000000ff */
[----:B---3--:R-:W-:-:S03]  /*13990*/  F2FP.PACK_AB R0, R125, R124 ;  /* 0x0000007c7d00723e */ /* 0x008fc600000000ff */
[----:B--2---:R1:W-:Y:S04]  /*139a0*/  STS [R6], R2 ;  /* 0x0000000206007388 */ /* 0x0043e80000000800 */
        /* <DEDUP_REMOVED lines=93> */
[----:B-1----:R-:W2:Y:S01]  /*13f80*/  LDL R8, [R1+0xbc] ;  /* 0x0000bc0001087983 */ /* 0x002ea20000100800 */
        /* <DEDUP_REMOVED lines=8> */
[----:B------:R-:W-:Y:S02]  /*14010*/  ISETP.NE.U32.AND P0, PT, RZ, c[0x0][0x508], PT ;  /* 0x00014200ff007a0c */ /* 0x000fe40003f05070 */
[----:B------:R-:W-:Y:S01]  /*14020*/  ISETP.NE.U32.AND P2, PT, RZ, c[0x0][0x500], PT ;  /* 0x00014000ff007a0c */ /* 0x000fe20003f45070 */
[----:B------:R-:W-:Y:S01]  /*14030*/  IMAD.MOV.U32 R14, RZ, RZ, c[0x0][0x388] ;  /* 0x0000e200ff0e7624 */ /* 0x000fe200078e00ff */
[----:B------:R-:W4:Y:S01]  /*14040*/  LDL.LU R6, [R1+0xe0] ;  /* 0x0000e00001067983 */ /* 0x000f220000300800 */
[----:B------:R-:W-:-:S02]  /*14050*/  ISETP.NE.AND.EX P1, PT, RZ, c[0x0][0x50c], PT, P0 ;  /* 0x00014300ff007a0c */ /* 0x000fc40003f25300 */
        /* <DEDUP_REMOVED lines=15> */
[----:B------:R-:W-:Y:S01]  /*14150*/  STS [R3+0xc000], R2 ;  /* 0x00c0000203007388 */ /* 0x000fe20000000800 */
[----:B------:R-:W-:-:S03]  /*14160*/  IMAD.MOV.U32 R4, RZ, RZ, 0x4 ;  /* 0x00000004ff047424 */ /* 0x000fc600078e00ff */
[----:B------:R2:W-:Y:S02]  /*14170*/  STS [R3+0xc400], R0 ;  /* 0x00c4000003007388 */ /* 0x0005e40000000800 */
[CC--:B--2---:R-:W-:Y:S02]  /*14180*/  @P1 IMAD.WIDE R2, R8.reuse, R4.reuse, c[0x0][0x508] ;  /* 0x0001420008021625 */ /* 0x0c4fe400078e0204 */
[----:B------:R-:W-:Y:S02]  /*14190*/  BAR.SYNC.DEFER_BLOCKING 0x1, 0x100 ;  /* 0x0044000000007b1d */ /* 0x000fe40000010000 */
[----:B------:R-:W-:-:S04]  /*141a0*/  IMAD.WIDE R4, R8, R4, c[0x0][0x500] ;  /* 0x0001400008047625 */ /* 0x000fc800078e0204 */
[----:B------:R1:W5:Y:S02]  /*141b0*/  @P1 LDG.E R14, [R2.64] ;  /* 0x00000006020e1981 */ /* 0x000364000c1e1900 */
[----:B-1----:R-:W-:-:S06]  /*141c0*/  IMAD.MOV.U32 R2, RZ, RZ, RZ ;  /* 0x000000ffff027224 */ /* 0x002fcc00078e00ff */
[----:B------:R1:W5:Y:S01]  /*141d0*/  @P2 LDG.E R2, [R4.64] ;  /* 0x0000000604022981 */ /* 0x000362000c1e1900 */
[----:B----4-:R-:W-:-:S04]  /*141e0*/  ISETP.NE.AND P0, PT, R6, RZ, PT ;  /* 0x000000ff0600720c */ /* 0x010fc80003f05270 */
[----:B------:R-:W-:Y:S01]  /*141f0*/  SEL R3, R6, c[0x0][0x3d4], P0 ;  /* 0x0000f50006037a07 */ /* 0x000fe20000000000 */
[----:B------:R-:W-:Y:S05]  /*14200*/  @P1 BRA `(.L_x_576) ;  /* 0x0000004000001947 */ /* 0x000fea0003800000 */
[----:B------:R-:W-:Y:S05]  /*14210*/  @!P2 BRA `(.L_x_576) ;  /* 0x000000300000a947 */ /* 0x000fea0003800000 */
[----:B------:R2:W3:Y:S04]  /*14220*/  LDG.E R0, [R4.64] ;  /* 0x0000000604007981 */ /* 0x0004e8000c1e1900 */
[----:B-12---:R-:W3:Y:S02]  /*14230*/  LDG.E R4, [R4.64+0x4] ;  /* 0x0000040604047981 */ /* 0x006ee4000c1e1900 */
[----:B---3-5:R-:W-:Y:S02]  /*14240*/  IADD3 R14, -R0, R4, RZ ;  /* 0x00000004000e7210 */ /* 0x028fe40007ffe1ff */
.L_x_576:
[----:B-1----:R-:W2:Y:S04]  /*14250*/  LDL.LU R4, [R1+0xb8] ;  /* 0x0000b80001047983 */ /* 0x002ea80000300800 */
[----:B------:R-:W3:Y:S04]  /*14260*/  LDL R110, [R1+0xfc] ;  /* 0x0000fc00016e7983 */ /* 0x000ee80000100800 */
[----:B------:R-:W4:Y:S04]  /*14270*/  LDL R107, [R1+0xc0] ;  /* 0x0000c000016b7983 */ /* 0x000f280000100800 */
[----:B------:R-:W4:Y:S01]  /*14280*/  LDL R19, [R1+0xac] ;  /* 0x0000ac0001137983 */ /* 0x000f220000100800 */
[----:B------:R-:W-:Y:S01]  /*14290*/  IMAD.MOV.U32 R13, RZ, RZ, 0x368 ;  /* 0x00000368ff0d7424 */ /* 0x000fe200078e00ff */
[----:B------:R-:W-:-:S02]  /*142a0*/  ISETP.GT.AND P2, PT, R3, 0x1, PT ;  /* 0x000000010300780c */ /* 0x000fc40003f44270 */
[----:B------:R-:W-:Y:S02]  /*142b0*/  ISETP.NE.U32.AND P0, PT, RZ, c[0x0][0x500], PT ;  /* 0x00014000ff007a0c */ /* 0x000fe40003f05070 */
[----:B------:R-:W-:Y:S02]  /*142c0*/  SEL R13, R13, 0x328, P2 ;  /* 0x000003280d0d7807 */ /* 0x000fe40001000000 */
[----:B------:R-:W-:Y:S02]  /*142d0*/  ISETP.NE.AND.EX P0, PT, RZ, c[0x0][0x504], PT, P0 ;  /* 0x00014100ff007a0c */ /* 0x000fe40003f05300 */
[----:B------:R-:W1:Y:S01]  /*142e0*/  LDC.64 R6, c[0x0][R13+0x170] ;  /* 0x00005c000d067b82 */ /* 0x000e620000000a00 */
[----:B------:R-:W-:Y:S02]  /*142f0*/  SHF.R.S32.HI R3, RZ, 0x1f, R8 ;  /* 0x0000001fff037819 */ /* 0x000fe40000011408 */
[----:B------:R-:W-:-:S05]  /*14300*/  SEL R0, R8, RZ, !P0 ;  /* 0x000000ff08007207 */ /* 0x000fca0004000000 */
[----:B------:R-:W1:Y:S08]  /*14310*/  LDC.64 R10, c[0x0][R13+0x168] ;  /* 0x00005a000d0a7b82 */ /* 0x000e700000000a00 */
[----:B------:R-:W1:Y:S01]  /*14320*/  LDC.64 R16, c[0x0][R13+0x178] ;  /* 0x00005e000d107b82 */ /* 0x000e620000000a00 */
[----:B--2---:R-:W-:Y:S02]  /*14330*/  LOP3.LUT R8, R4, 0xffff, RZ, 0xc0, !PT ;  /* 0x0000ffff04087812 */ /* 0x004fe400078ec0ff */
[----:B------:R-:W-:Y:S01]  /*14340*/  SEL R4, R3, RZ, !P0 ;  /* 0x000000ff03047207 */ /* 0x000fe20004000000 */
[----:B-1----:R-:W-:-:S04]  /*14350*/  IMAD R3, R7, R0, RZ ;  /* 0x0000000007037224 */ /* 0x002fc800078e02ff */
[C---:B------:R-:W-:Y:S02]  /*14360*/  IMAD R9, R6.reuse, R4, R3 ;  /* 0x0000000406097224 */ /* 0x040fe400078e0203 */
[----:B------:R-:W-:-:S04]  /*14370*/  IMAD.WIDE.U32 R4, R6, R0, RZ ;  /* 0x0000000006047225 */ /* 0x000fc800078e00ff */
[----:B------:R-:W-:-:S04]  /*14380*/  IMAD.WIDE.U32 R6, R10, R8, RZ ;  /* 0x000000080a067225 */ /* 0x000fc800078e00ff */
[----:B------:R-:W-:Y:S01]  /*14390*/  IMAD R3, R11, R8, RZ ;  /* 0x000000080b037224 */ /* 0x000fe200078e02ff */
[--C-:B-----5:R-:W-:Y:S01]  /*143a0*/  IADD3 R12, P1, P0, R4, R6, R2.reuse ;  /* 0x00000006040c7210 */ /* 0x120fe2000783e002 */
[----:B------:R-:W-:Y:S01]  /*143b0*/  IMAD.IADD R9, R5, 0x1, R9 ;  /* 0x0000000105097824 */ /* 0x000fe200078e0209 */
[----:B------:R-:W-:Y:S01]  /*143c0*/  SHF.R.S32.HI R11, RZ, 0x1f, R2 ;  /* 0x0000001fff0b7819 */ /* 0x000fe20000011402 */
[----:B------:R-:W-:Y:S02]  /*143d0*/  IMAD.IADD R6, R7, 0x1, R3 ;  /* 0x0000000107067824 */ /* 0x000fe400078e0203 */
[----:B------:R-:W-:-:S03]  /*143e0*/  IMAD.MOV.U32 R3, RZ, RZ, c[0x0][0x4e8] ;  /* 0x00013a00ff037624 */ /* 0x000fc600078e00ff */
[----:B------:R-:W-:Y:S01]  /*143f0*/  IADD3.X R10, R9, R6, R11, P1, P0 ;  /* 0x00000006090a7210 */ /* 0x000fe20000fe040b */
[----:B----4-:R-:W-:Y:S01]  /*14400*/  IMAD.IADD R9, R107, 0x1, R19 ;  /* 0x000000016b097824 */ /* 0x010fe200078e0213 */
[----:B------:R-:W-:Y:S02]  /*14410*/  ISETP.NE.AND P3, PT, R3, 0x1, PT ;  /* 0x000000010300780c */ /* 0x000fe40003f65270 */
[----:B---3--:R-:W-:-:S05]  /*14420*/  SEL R3, R110, RZ, P2 ;  /* 0x000000ff6e037207 */ /* 0x008fca0001000000 */
[-C--:B------:R-:W-:Y:S02]  /*14430*/  IMAD.WIDE.U32 R4, R16, R3.reuse, RZ ;  /* 0x0000000310047225 */ /* 0x080fe400078e00ff */
[----:B------:R-:W2:Y:S02]  /*14440*/  LDL R16, [R1+0x1f8] ;  /* 0x0001f80001107983 */ /* 0x000ea40000100800 */
[----:B------:R-:W-:Y:S02]  /*14450*/  IMAD R7, R17, R3, RZ ;  /* 0x0000000311077224 */ /* 0x000fe400078e02ff */
[----:B------:R-:W-:-:S04]  /*14460*/  @P3 IMAD.HI.U32 R6, R9, c[0x0][0x4ec], RZ ;  /* 0x00013b0009063a27 */ /* 0x000fc800078e00ff */
[----:B------:R-:W-:Y:S01]  /*14470*/  IMAD.MOV.U32 R3, RZ, RZ, R9 ;  /* 0x000000ffff037224 */ /* 0x000fe200078e0009 */
[----:B------:R-:W-:-:S04]  /*14480*/  @P3 SHF.R.U32.HI R3, RZ, c[0x0][0x4f0], R6 ;  /* 0x00013c00ff033a19 */ /* 0x000fc80000011606 */
[----:B------:R-:W-:Y:S02]  /*14490*/  IADD3 R4, P1, P0, R3, R12, R4 ;  /* 0x0000000c03047210 */ /* 0x000fe4000783e004 */
[----:B------:R-:W1:Y:S01]  /*144a0*/  LDC.64 R12, c[0x0][R13+0x160] ;  /* 0x000058000d0c7b82 */ /* 0x000e620000000a00 */
[----:B------:R-:W3:Y:S01]  /*144b0*/  S2R R110, SR_TID.X ;  /* 0x00000000006e7919 */ /* 0x000ee20000002100 */
[----:B------:R-:W-:Y:S01]  /*144c0*/  IMAD.IADD R7, R5, 0x1, R7 ;  /* 0x0000000105077824 */ /* 0x000fe200078e0207 */
[--C-:B------:R-:W-:Y:S01]  /*144d0*/  SHF.R.S32.HI R5, RZ, 0x1f, R3.reuse ;  /* 0x0000001fff057819 */ /* 0x100fe20000011403 */
[----:B------:R-:W-:-:S03]  /*144e0*/  IMAD.MOV R3, RZ, RZ, -R3 ;  /* 0x000000ffff037224 */ /* 0x000fc600078e0a03 */
[----:B------:R-:W-:Y:S01]  /*144f0*/  IADD3.X R5, R5, R10, R7, P1, P0 ;  /* 0x0000000a05057210 */ /* 0x000fe20000fe0407 */
[----:B------:R-:W-:-:S05]  /*14500*/  IMAD R3, R3, c[0x0][0x4e8], R9 ;  /* 0x00013a0003037a24 */ /* 0x000fca00078e0209 */
[----:B------:R-:W-:Y:S02]  /*14510*/  SHF.R.S32.HI R7, RZ, 0x1f, R3 ;  /* 0x0000001fff077819 */ /* 0x000fe40000011403 */
[----:B---3--:R-:W-:-:S04]  /*14520*/  SHF.R.S32.HI R107, RZ, 0x1f, R110 ;  /* 0x0000001fff6b7819 */ /* 0x008fc8000001146e */
[----:B------:R-:W-:Y:S01]  /*14530*/  LEA.HI R107, R107, R110, RZ, 0x5 ;  /* 0x0000006e6b6b7211 */ /* 0x000fe200078f28ff */
[-C--:B-1----:R-:W-:Y:S02]  /*14540*/  IMAD R6, R13, R3.reuse, RZ ;  /* 0x000000030d067224 */ /* 0x082fe400078e02ff */
[----:B------:R-:W-:-:S04]  /*14550*/  IMAD.WIDE.U32 R4, R12, R3, R4 ;  /* 0x000000030c047225 */ /* 0x000fc800078e0004 */
[----:B------:R-:W-:Y:S02]  /*14560*/  IMAD.MOV.U32 R3, RZ, RZ, c[0x0][0x4a8] ;  /* 0x00012a00ff037624 */ /* 0x000fe400078e00ff */
[----:B------:R-:W-:Y:S02]  /*14570*/  IMAD R6, R12, R7, R6 ;  /* 0x000000070c067224 */ /* 0x000fe400078e0206 */
[----:B------:R-:W-:Y:S01]  /*14580*/  IMAD.MOV.U32 R7, RZ, RZ, c[0x0][0x4ac] ;  /* 0x00012b00ff077624 */ /* 0x000fe200078e00ff */
[----:B------:R-:W-:Y:S01]  /*14590*/  SEL R3, R3, c[0x0][0x450], P2 ;  /* 0x0001140003037a07 */ /* 0x000fe20001000000 */
[----:B------:R-:W-:-:S03]  /*145a0*/  IMAD.IADD R5, R5, 0x1, R6 ;  /* 0x0000000105057824 */ /* 0x000fc600078e0206 */
[----:B------:R-:W-:Y:S02]  /*145b0*/  SEL R7, R7, c[0x0][0x454], P2 ;  /* 0x0001150007077a07 */ /* 0x000fe40001000000 */
[C---:B------:R-:W-:Y:S02]  /*145c0*/  LEA R3, P0, R4.reuse, R3, 0x2 ;  /* 0x0000000304037211 */ /* 0x040fe400078010ff */
[----:B------:R-:W-:Y:S02]  /*145d0*/  LOP3.LUT R107, R107, 0xffffffe0, RZ, 0xc0, !PT ;  /* 0xffffffe06b6b7812 */ /* 0x000fe400078ec0ff */
[----:B------:R-:W-:Y:S01]  /*145e0*/  LEA.HI.X R5, R4, R7, R5, 0x2, P0 ;  /* 0x0000000704057211 */ /* 0x000fe200000f1405 */
[----:B------:R-:W-:Y:S02]  /*145f0*/  SHFL.IDX PT, R6, R3, RZ, 0x1c1f ;  /* 0x001c1fff03067589 */ /* 0x000fe400000e0000 */
[----:B------:R-:W-:Y:S02]  /*14600*/  IMAD.IADD R107, R110, 0x1, -R107 ;  /* 0x000000016e6b7824 */ /* 0x000fe400078e0a6b */
[----:B------:R-:W1:Y:S01]  /*14610*/  SHFL.IDX PT, R7, R5, RZ, 0x1c1f ;  /* 0x001c1fff05077589 */ /* 0x000e6200000e0000 */
[----:B------:R-:W-:-:S03]  /*14620*/  IMAD R13, R14, c[0x0][0x4e8], RZ ;  /* 0x00013a000e0d7a24 */ /* 0x000fc600078e02ff */
[----:B------:R2:W-:Y:S01]  /*14630*/  SHFL.IDX PT, R4, R3, 0x1, 0x1c1f ;  /* 0x003c1f0003047f89 */ /* 0x0005e200000e0000 */
[----:B------:R-:W-:-:S03]  /*14640*/  LOP3.LUT P0, RZ, R107, 0x3, RZ, 0xc0, !PT ;  /* 0x000000036bff7812 */ /* 0x000fc6000780c0ff */
[----:B------:R-:W3:Y:S01]  /*14650*/  SHFL.IDX PT, R5, R5, 0x1, 0x1c1f ;  /* 0x003c1f0005057f89 */ /* 0x000ee200000e0000 */
[----:B--2---:R-:W-:-:S05]  /*14660*/  IMAD.IADD R3, R16, 0x1, R19 ;  /* 0x0000000110037824 */ /* 0x004fca00078e0213 */
[C---:B------:R-:W-:Y:S02]  /*14670*/  IADD3 R10, R3.reuse, 0x8, RZ ;  /* 0x00000008030a7810 */ /* 0x040fe40007ffe0ff */
[-C--:B------:R-:W-:Y:S02]  /*14680*/  ISETP.GE.OR P1, PT, R3, R13.reuse, P0 ;  /* 0x0000000d0300720c */ /* 0x080fe40000726670 */
[----:B------:R-:W-:-:S11]  /*14690*/  ISETP.GE.OR P0, PT, R10, R13, P0 ;  /* 0x0000000d0a00720c */ /* 0x000fd60000706670 */
[----:B-1----:R1:W-:Y:S01]  /*146a0*/  @!P1 ST.E [R6.64], R15 ;  /* 0x0000000f06009985 */ /* 0x0023e2000c101906 */
[----:B------:R-:W-:-:S03]  /*146b0*/  ISETP.GE.AND P1, PT, R10, R13, PT ;  /* 0x0000000d0a00720c */ /* 0x000fc60003f26270 */
[----:B---3--:R1:W-:Y:S01]  /*146c0*/  @!P0 ST.E [R4.64], R18 ;  /* 0x0000001204008985 */ /* 0x0083e2000c101906 */
[----:B------:R-:W-:Y:S02]  /*146d0*/  ISETP.GE.AND P0, PT, R3, R13, PT ;  /* 0x0000000d0300720c */ /* 0x000fe40003f06270 */
[----:B------:R-:W-:Y:S01]  /*146e0*/  P2R R14, PR, RZ, 0x2 ;  /* 0x00000002ff0e7803 */ /* 0x000fe20000000000 */
[----:B------:R-:W-:Y:S05]  /*146f0*/  @P2 BRA `(.L_x_577) ;  /* 0x00000b7000002947 */ /* 0x000fea0003800000 */
[----:B------:R-:W2:Y:S04]  /*14700*/  LDL R16, [R1+0x174] ;  /* 0x0001740001107983 */ /* 0x000ea80000100800 */
[----:B------:R-:W3:Y:S01]  /*14710*/  LDL R107, [R1+0x2c] ;  /* 0x00002c00016b7983 */ /* 0x000ee20000100800 */
[----:B------:R-:W-:Y:S01]  /*14720*/  IMAD R11, R11, c[0x0][0x3a0], RZ ;  /* 0x0000e8000b0b7a24 */ /* 0x000fe200078e02ff */
[----:B-1----:R-:W-:Y:S01]  /*14730*/  SHF.R.S32.HI R7, RZ, 0x1f, R0 ;  /* 0x0000001fff077819 */ /* 0x002fe20000011400 */
[----:B------:R-:W-:-:S04]  /*14740*/  IMAD.WIDE.U32 R4, R2, c[0x0][0x3a0], RZ ;  /* 0x0000e80002047a25 */ /* 0x000fc800078e00ff */
[----:B------:R-:W-:-:S05]  /*14750*/  IMAD R2, R2, c[0x0][0x3a4], R11 ;  /* 0x0000e90002027a24 */ /* 0x000fca00078e020b */
[----:B------:R-:W-:Y:S02]  /*14760*/  IADD3 R3, R5, R2, RZ ;  /* 0x0000000205037210 */ /* 0x000fe40007ffe0ff */
[----:B------:R-:W-:-:S05]  /*14770*/  MOV R2, R4 ;  /* 0x0000000400027202 */ /* 0x000fca0000000f00 */
[----:B------:R-:W-:-:S04]  /*14780*/  IMAD.WIDE.U32 R4, R8, c[0x0][0x3e8], R2 ;  /* 0x0000fa0008047a25 */ /* 0x000fc800078e0002 */
[----:B------:R-:W-:Y:S02]  /*14790*/  IMAD R3, R7, c[0x0][0x3f0], RZ ;  /* 0x0000fc0007037a24 */ /* 0x000fe400078e02ff */
[----:B------:R-:W-:-:S04]  /*147a0*/  IMAD R5, R8, c[0x0][0x3ec], R5 ;  /* 0x0000fb0008057a24 */ /* 0x000fc800078e0205 */
[----:B------:R-:W-:Y:S01]  /*147b0*/  IMAD.WIDE.U32 R4, R0, c[0x0][0x3f0], R4 ;  /* 0x0000fc0000047a25 */ /* 0x000fe200078e0004 */
[----:B--2---:R-:W-:Y:S01]  /*147c0*/  IADD3 R6, R16, R19, RZ ;  /* 0x0000001310067210 */ /* 0x004fe20007ffe0ff */
[----:B---3--:R1:W2:Y:S04]  /*147d0*/  LDS.128 R28, [R107+0x80] ;  /* 0x000080006b1c7984 */ /* 0x0082a80000000c00 */
[----:B------:R-:W-:Y:S01]  /*147e0*/  @P3 IMAD.HI.U32 R7, R6, c[0x0][0x4ec], RZ ;  /* 0x00013b0006073a27 */ /* 0x000fe200078e00ff */
[----:B------:R-:W-:Y:S01]  /*147f0*/  MOV R2, R6 ;  /* 0x0000000600027202 */ /* 0x000fe20000000f00 */
[----:B------:R1:W3:Y:S03]  /*14800*/  LDS.128 R44, [R107+0x1080] ;  /* 0x001080006b2c7984 */ /* 0x0002e60000000c00 */
[----:B------:R-:W-:Y:S01]  /*14810*/  @P3 SHF.R.U32.HI R2, RZ, c[0x0][0x4f0], R7 ;  /* 0x00013c00ff023a19 */ /* 0x000fe20000011607 */
[----:B------:R-:W-:Y:S01]  /*14820*/  IMAD R7, R0, c[0x0][0x3f4], R3 ;  /* 0x0000fd0000077a24 */ /* 0x000fe200078e0203 */
[----:B------:R1:W4:Y:S02]  /*14830*/  LDS.128 R60, [R107+0x2080] ;  /* 0x002080006b3c7984 */ /* 0x0003240000000c00 */
[----:B------:R-:W-:-:S02]  /*14840*/  SHF.R.S32.HI R3, RZ, 0x1f, R2 ;  /* 0x0000001fff037819 */ /* 0x000fc40000011402 */
[----:B------:R1:W1:Y:S01]  /*14850*/  LDS.128 R72, [R107+0x3080] ;  /* 0x003080006b487984 */ /* 0x0002620000000c00 */
[----:B------:R-:W-:Y:S02]  /*14860*/  IADD3 R0, -R2, RZ, RZ ;  /* 0x000000ff02007210 */ /* 0x000fe40007ffe1ff */
[----:B------:R-:W-:Y:S01]  /*14870*/  IADD3 R5, R5, R7, RZ ;  /* 0x0000000705057210 */ /* 0x000fe20007ffe0ff */
[----:B------:R1:W1:Y:S01]  /*14880*/  LDS.128 R24, [R107+0x4080] ;  /* 0x004080006b187984 */ /* 0x0002620000000c00 */
[----:B------:R-:W-:Y:S02]  /*14890*/  IMAD R3, R3, c[0x0][0x3e0], RZ ;  /* 0x0000f80003037a24 */ /* 0x000fe400078e02ff */
[----:B------:R-:W-:Y:S01]  /*148a0*/  IMAD R0, R0, c[0x0][0x4e8], R6 ;  /* 0x00013a0000007a24 */ /* 0x000fe200078e0206 */
[----:B------:R1:W1:Y:S01]  /*148b0*/  LDS.128 R40, [R107+0x5080] ;  /* 0x005080006b287984 */ /* 0x0002620000000c00 */
[C---:B------:R-:W-:Y:S02]  /*148c0*/  IMAD R6, R2.reuse, c[0x0][0x3e4], R3 ;  /* 0x0000f90002067a24 */ /* 0x040fe400078e0203 */
[----:B------:R-:W-:Y:S01]  /*148d0*/  IMAD.WIDE.U32 R2, R2, c[0x0][0x3e0], R4 ;  /* 0x0000f80002027a25 */ /* 0x000fe200078e0004 */
[----:B------:R1:W1:Y:S01]  /*148e0*/  LDS.128 R56, [R107+0x6080] ;  /* 0x006080006b387984 */ /* 0x0002620000000c00 */
[----:B------:R-:W-:-:S03]  /*148f0*/  SHF.R.S32.HI R4, RZ, 0x1f, R0 ;  /* 0x0000001fff047819 */ /* 0x000fc60000011400 */
[----:B------:R1:W1:Y:S01]  /*14900*/  LDS.128 R68, [R107+0x7080] ;  /* 0x007080006b447984 */ /* 0x0002620000000c00 */
[----:B------:R-:W-:Y:S01]  /*14910*/  IADD3 R3, R3, R6, RZ ;  /* 0x0000000603037210 */ /* 0x000fe20007ffe0ff */
[----:B------:R-:W-:Y:S02]  /*14920*/  IMAD R4, R4, c[0x0][0x3d8], RZ ;  /* 0x0000f60004047a24 */ /* 0x000fe400078e02ff */
[----:B------:R1:W1:Y:S02]  /*14930*/  LDS.128 R20, [R107+0x8080] ;  /* 0x008080006b147984 */ /* 0x0002640000000c00 */
[C---:B------:R-:W-:Y:S02]  /*14940*/  IMAD.WIDE.U32 R2, R0.reuse, c[0x0][0x3d8], R2 ;  /* 0x0000f60000027a25 */ /* 0x040fe400078e0002 */
[----:B------:R1:W1:Y:S02]  /*14950*/  LDS.128 R36, [R107+0x9080] ;  /* 0x009080006b247984 */ /* 0x0002640000000c00 */
[----:B------:R-:W-:Y:S01]  /*14960*/  IMAD R0, R0, c[0x0][0x3dc], R4 ;  /* 0x0000f70000007a24 */ /* 0x000fe200078e0204 */
[C---:B------:R-:W-:Y:S01]  /*14970*/  LEA R14, P0, R2.reuse, c[0x0][0x380], 0x1 ;  /* 0x0000e000020e7a11 */ /* 0x040fe200078008ff */
[----:B------:R1:W1:Y:S03]  /*14980*/  LDS.128 R52, [R107+0xa080] ;  /* 0x00a080006b347984 */ /* 0x0002660000000c00 */
[----:B------:R-:W-:Y:S01]  /*14990*/  IADD3 R0, R3, R0, RZ ;  /* 0x0000000003007210 */ /* 0x000fe20007ffe0ff */
[----:B------:R1:W1:Y:S03]  /*149a0*/  LDS.128 R64, [R107+0xb080] ;  /* 0x00b080006b407984 */ /* 0x0002660000000c00 */
[----:B------:R-:W-:Y:S01]  /*149b0*/  LEA.HI.X R5, R2, c[0x0][0x384], R0, 0x1, P0 ;  /* 0x0000e10002057a11 */ /* 0x000fe200000f0c00 */
[----:B------:R1:W1:Y:S04]  /*149c0*/  LDS.128 R16, [R107+0xc080] ;  /* 0x00c080006b107984 */ /* 0x0002680000000c00 */
[----:B------:R1:W1:Y:S04]  /*149d0*/  LDS.128 R32, [R107+0xd080] ;  /* 0x00d080006b207984 */ /* 0x0002680000000c00 */
[----:B------:R1:W1:Y:S04]  /*149e0*/  LDS.128 R48, [R107+0xe080] ;  /* 0x00e080006b307984 */ /* 0x0002680000000c00 */
[----:B------:R1:W1:Y:S01]  /*149f0*/  LDS.128 R76, [R107+0xf080] ;  /* 0x00f080006b4c7984 */ /* 0x0002620000000c00 */
[----:B------:R-:W-:Y:S05]  /*14a00*/  BRA.DIV ~URZ, `(.L_x_578) ;  /* 0x000062527f007947 */ /* 0x000fea000b800000 */
[----:B--234-:R2:W3:Y:S02]  /*14a10*/  SHFL.IDX PT, R4, R5, RZ, 0x181f ;  /* 0x00181fff05047589 */ /* 0x01c4e400000e0000 */
.L_x_674:
[----:B------:R-:W-:Y:S05]  /*14a20*/  BRA.DIV ~URZ, `(.L_x_579) ;  /* 0x000062c27f007947 */ /* 0x000fea000b800000 */
[----:B------:R4:W2:Y:S02]  /*14a30*/  SHFL.IDX PT, R0, R14, RZ, 0x181f ;  /* 0x00181fff0e007589 */ /* 0x0008a400000e0000 */
.L_x_675:
[----:B------:R-:W5:Y:S04]  /*14a40*/  LDL.LU R3, [R1+0xac] ;  /* 0x0000ac0001037983 */ /* 0x000f680000300800 */
[----:B------:R-:W4:Y:S02]  /*14a50*/  S2R R6, SR_TID.X ;  /* 0x0000000000067919 */ /* 0x000f240000002100 */
[----:B----4-:R-:W-:-:S04]  /*14a60*/  SHF.R.S32.HI R2, RZ, 0x1f, R6 ;  /* 0x0000001fff027819 */ /* 0x010fc80000011406 */
[----:B------:R-:W-:-:S04]  /*14a70*/  LEA.HI R2, R2, R6, RZ, 0x3 ;  /* 0x0000000602027211 */ /* 0x000fc800078f18ff */
[----:B------:R-:W-:Y:S01]  /*14a80*/  SHF.R.S32.HI R2, RZ, 0x3, R2 ;  /* 0x00000003ff027819 */ /* 0x000fe20000011402 */
[----:B------:R-:W-:Y:S04]  /*14a90*/  BSSY B0, `(.L_x_580) ;  /* 0x000001c000007945 */ /* 0x000fe80003800000 */
[----:B-----5:R-:W-:-:S05]  /*14aa0*/  IMAD.IADD R12, R2, 0x1, R3 ;  /* 0x00000001020c7824 */ /* 0x020fca00078e0203 */
[----:B------:R-:W-:-:S13]  /*14ab0*/  ISETP.GE.AND P0, PT, R12, R13, PT ;  /* 0x0000000d0c00720c */ /* 0x000fda0003f06270 */
[----:B------:R-:W-:Y:S05]  /*14ac0*/  @P0 BRA `(.L_x_581) ;  /* 0x0000018000000947 */ /* 0x000fea0003800000 */
[----:B------:R-:W4:Y:S04]  /*14ad0*/  LDL R2, [R1+0x3c] ;  /* 0x00003c0001027983 */ /* 0x000f280000100800 */
[----:B------:R-:W5:Y:S04]  /*14ae0*/  LDL R83, [R1+0x68] ;  /* 0x0000680001537983 */ /* 0x000f680000100800 */
[----:B---3--:R-:W3:Y:S04]  /*14af0*/  LDL R81, [R1+0x64] ;  /* 0x0000640001517983 */ /* 0x008ee80000100800 */
[----:B--2---:R-:W2:Y:S04]  /*14b00*/  LDL R15, [R1+0x6c] ;  /* 0x00006c00010f7983 */ /* 0x004ea80000100800 */
[----:B------:R-:W2:Y:S04]  /*14b10*/  LDL R3, [R1+0x208] ;  /* 0x0002080001037983 */ /* 0x000ea80000100800 */
[----:B------:R-:W2:Y:S04]  /*14b20*/  LDL R84, [R1+0x204] ;  /* 0x0002040001547983 */ /* 0x000ea80000100800 */
[----:B------:R-:W2:Y:S04]  /*14b30*/  LDL R82, [R1+0x200] ;  /* 0x0002000001527983 */ /* 0x000ea80000100800 */
[----:B------:R-:W2:Y:S01]  /*14b40*/  LDL R80, [R1+0x1fc] ;  /* 0x0001fc0001507983 */ /* 0x000ea20000100800 */
[----:B----4-:R-:W-:-:S02]  /*14b50*/  ISETP.GE.AND P3, PT, R2, c[0x0][0x3c8], PT ;  /* 0x0000f20002007a0c */ /* 0x010fc40003f66270 */
[----:B-----5:R-:W-:Y:S02]  /*14b60*/  ISETP.GE.AND P2, PT, R83, c[0x0][0x3c8], PT ;  /* 0x0000f20053007a0c */ /* 0x020fe40003f46270 */
[----:B---3--:R-:W-:Y:S02]  /*14b70*/  ISETP.GE.AND P1, PT, R81, c[0x0][0x3c8], PT ;  /* 0x0000f20051007a0c */ /* 0x008fe40003f26270 */
[----:B--2---:R-:W-:-:S07]  /*14b80*/  ISETP.GE.AND P0, PT, R15, c[0x0][0x3c8], PT ;  /* 0x0000f2000f007a0c */ /* 0x004fce0003f06270 */
[CC--:B------:R-:W-:Y:S02]  /*14b90*/  @!P3 LEA R10, P4, R2.reuse, R0.reuse, 0x1 ;  /* 0x00000000020ab211 */ /* 0x0c0fe400078808ff */
[----:B------:R-:W-:Y:S02]  /*14ba0*/  @!P2 LEA R8, P6, R83, R0, 0x1 ;  /* 0x000000005308a211 */ /* 0x000fe400078c08ff */
[----:B------:R-:W-:Y:S02]  /*14bb0*/  @!P3 LEA.HI.X R11, R2, R4, R3, 0x1, P4 ;  /* 0x00000004020bb211 */ /* 0x000fe400020f0c03 */
[----:B------:R-:W-:Y:S02]  /*14bc0*/  @!P1 LEA R6, P5, R81, R0, 0x1 ;  /* 0x0000000051069211 */ /* 0x000fe400078a08ff */
[----:B------:R-:W-:Y:S02]  /*14bd0*/  @!P2 LEA.HI.X R9, R83, R4, R84, 0x1, P6 ;  /* 0x000000045309a211 */ /* 0x000fe400030f0c54 */
[----:B------:R-:W-:-:S02]  /*14be0*/  @!P0 LEA R2, P4, R15, R0, 0x1 ;  /* 0x000000000f028211 */ /* 0x000fc400078808ff */
[-C--:B------:R-:W-:Y:S02]  /*14bf0*/  @!P1 LEA.HI.X R7, R81, R4.reuse, R82, 0x1, P5 ;  /* 0x0000000451079211 */ /* 0x080fe400028f0c52 */
[----:B------:R-:W-:Y:S01]  /*14c00*/  @!P0 LEA.HI.X R3, R15, R4, R80, 0x1, P4 ;  /* 0x000000040f038211 */ /* 0x000fe200020f0c50 */
[----:B------:R2:W-:Y:S04]  /*14c10*/  @!P3 ST.E.128 [R10.64], R28 ;  /* 0x0000001c0a00b985 */ /* 0x0005e8000c101d06 */
[----:B-1----:R2:W-:Y:S04]  /*14c20*/  @!P2 ST.E.128 [R8.64], R24 ;  /* 0x000000180800a985 */ /* 0x0025e8000c101d06 */
[----:B------:R2:W-:Y:S04]  /*14c30*/  @!P1 ST.E.128 [R6.64], R20 ;  /* 0x0000001406009985 */ /* 0x0005e8000c101d06 */
[----:B------:R2:W-:Y:S02]  /*14c40*/  @!P0 ST.E.128 [R2.64], R16 ;  /* 0x0000001002008985 */ /* 0x0005e4000c101d06 */
.L_x_581:
[----:B------:R-:W-:Y:S05]  /*14c50*/  BSYNC B0 ;  /* 0x0000000000007941 */ /* 0x000fea0003800000 */
.L_x_580:
[----:B------:R-:W-:Y:S05]  /*14c60*/  BRA.DIV ~URZ, `(.L_x_582) ;  /* 0x000061127f007947 */ /* 0x000fea000b800000 */
[----:B---3--:R3:W4:Y:S04]  /*14c70*/  SHFL.IDX PT, R4, R5, 0x1, 0x181f ;  /* 0x00381f0005047f89 */ /* 0x00872800000e0000 */
[----:B--2---:R3:W2:Y:S02]  /*14c80*/  SHFL.IDX PT, R0, R14, 0x1, 0x181f ;  /* 0x00381f000e007f89 */ /* 0x0046a400000e0000 */
.L_x_676:
[----:B------:R-:W-:Y:S01]  /*14c90*/  IADD3 R2, R12, 0x20, RZ ;  /* 0x000000200c027810 */ /* 0x000fe20007ffe0ff */
[----:B------:R-:W-:Y:S03]  /*14ca0*/  BSSY B0, `(.L_x_583) ;  /* 0x000001b000007945 */ /* 0x000fe60003800000 */
[----:B------:R-:W-:-:S13]  /*14cb0*/  ISETP.GE.AND P0, PT, R2, R13, PT ;  /* 0x0000000d0200720c */ /* 0x000fda0003f06270 */
[----:B------:R-:W-:Y:S05]  /*14cc0*/  @P0 BRA `(.L_x_584) ;  /* 0x0000018000000947 */ /* 0x000fea0003800000 */
[----:B------:R-:W5:Y:S04]  /*14cd0*/  LDL R3, [R1+0x3c] ;  /* 0x00003c0001037983 */ /* 0x000f680000100800 */
[----:B-1-3--:R-:W3:Y:S04]  /*14ce0*/  LDL R19, [R1+0x68] ;  /* 0x0000680001137983 */ /* 0x00aee80000100800 */
[----:B----4-:R-:W4:Y:S04]  /*14cf0*/  LDL R17, [R1+0x64] ;  /* 0x0000640001117983 */ /* 0x010f280000100800 */
[----:B--2---:R-:W2:Y:S04]  /*14d00*/  LDL R15, [R1+0x6c] ;  /* 0x00006c00010f7983 */ /* 0x004ea80000100800 */
[----:B------:R-:W2:Y:S04]  /*14d10*/  LDL R21, [R1+0x208] ;  /* 0x0002080001157983 */ /* 0x000ea80000100800 */
[----:B------:R-:W2:Y:S04]  /*14d20*/  LDL R20, [R1+0x204] ;  /* 0x0002040001147983 */ /* 0x000ea80000100800 */
[----:B------:R-:W2:Y:S04]  /*14d30*/  LDL R18, [R1+0x200] ;  /* 0x0002000001127983 */ /* 0x000ea80000100800 */
[----:B------:R-:W2:Y:S01]  /*14d40*/  LDL R16, [R1+0x1fc] ;  /* 0x0001fc0001107983 */ /* 0x000ea20000100800 */
[----:B-----5:R-:W-:-:S02]  /*14d50*/  ISETP.GE.AND P3, PT, R3, c[0x0][0x3c8], PT ;  /* 0x0000f20003007a0c */ /* 0x020fc40003f66270 */
[----:B---3--:R-:W-:Y:S02]  /*14d60*/  ISETP.GE.AND P2, PT, R19, c[0x0][0x3c8], PT ;  /* 0x0000f20013007a0c */ /* 0x008fe40003f46270 */
[----:B----4-:R-:W-:Y:S02]  /*14d70*/  ISETP.GE.AND P1, PT, R17, c[0x0][0x3c8], PT ;  /* 0x0000f20011007a0c */ /* 0x010fe40003f26270 */
[----:B--2---:R-:W-:-:S07]  /*14d80*/  ISETP.GE.AND P0, PT, R15, c[0x0][0x3c8], PT ;  /* 0x0000f2000f007a0c */ /* 0x004fce0003f06270 */
[-C--:B------:R-:W-:Y:S02]  /*14d90*/  @!P3 LEA R10, P4, R3, R0.reuse, 0x1 ;  /* 0x00000000030ab211 */ /* 0x080fe400078808ff */
        /* <DEDUP_REMOVED lines=8> */
[----:B------:R1:W-:Y:S04]  /*14e20*/  @!P2 ST.E.128 [R8.64], R40 ;  /* 0x000000280800a985 */ /* 0x0003e8000c101d06 */
[----:B------:R1:W-:Y:S04]  /*14e30*/  @!P1 ST.E.128 [R6.64], R36 ;  /* 0x0000002406009985 */ /* 0x0003e8000c101d06 */
[----:B------:R1:W-:Y:S02]  /*14e40*/  @!P0 ST.E.128 [R2.64], R32 ;  /* 0x0000002002008985 */ /* 0x0003e4000c101d06 */
.L_x_584:
[----:B------:R-:W-:Y:S05]  /*14e50*/  BSYNC B0 ;  /* 0x0000000000007941 */ /* 0x000fea0003800000 */
.L_x_583:
[----:B------:R-:W-:Y:S05]  /*14e60*/  BRA.DIV ~URZ, `(.L_x_585) ;  /* 0x000060227f007947 */ /* 0x000fea000b800000 */
[----:B----4-:R4:W3:Y:S02]  /*14e70*/  SHFL.IDX PT, R4, R5, 0x2, 0x181f ;  /* 0x00581f0005047f89 */ /* 0x0108e400000e0000 */
.L_x_677:
[----:B------:R-:W-:Y:S05]  /*14e80*/  BRA.DIV ~URZ, `(.L_x_586) ;  /* 0x000060927f007947 */ /* 0x000fea000b800000 */
[----:B--2---:R2:W4:Y:S02]  /*14e90*/  SHFL.IDX PT, R0, R14, 0x2, 0x181f ;  /* 0x00581f000e007f89 */ /* 0x00452400000e0000 */
.L_x_678:
[----:B-1----:R-:W-:Y:S01]  /*14ea0*/  IADD3 R2, R12, 0x40, RZ ;  /* 0x000000400c027810 */ /* 0x002fe20007ffe0ff */
[----:B------:R-:W-:Y:S03]  /*14eb0*/  BSSY B0, `(.L_x_587) ;  /* 0x000001b000007945 */ /* 0x000fe60003800000 */
[----:B------:R-:W-:-:S13]  /*14ec0*/  ISETP.GE.AND P0, PT, R2, R13, PT ;  /* 0x0000000d0200720c */ /* 0x000fda0003f06270 */
[----:B------:R-:W-:Y:S05]  /*14ed0*/  @P0 BRA `(.L_x_588) ;  /* 0x0000018000000947 */ /* 0x000fea0003800000 */
[----:B------:R-:W5:Y:S04]  /*14ee0*/  LDL R3, [R1+0x3c] ;  /* 0x00003c0001037983 */ /* 0x000f680000100800 */
[----:B--2---:R-:W2:Y:S04]  /*14ef0*/  LDL R19, [R1+0x68] ;  /* 0x0000680001137983 */ /* 0x004ea80000100800 */
[----:B----4-:R-:W4:Y:S04]  /*14f00*/  LDL R17, [R1+0x64] ;  /* 0x0000640001117983 */ /* 0x010f280000100800 */
[----:B---3--:R-:W3:Y:S04]  /*14f10*/  LDL R15, [R1+0x6c] ;  /* 0x00006c00010f7983 */ /* 0x008ee80000100800 */
[----:B------:R-:W3:Y:S04]  /*14f20*/  LDL R21, [R1+0x208] ;  /* 0x0002080001157983 */ /* 0x000ee80000100800 */
[----:B------:R-:W3:Y:S04]  /*14f30*/  LDL R20, [R1+0x204] ;  /* 0x0002040001147983 */ /* 0x000ee80000100800 */
[----:B------:R-:W3:Y:S04]  /*14f40*/  LDL R18, [R1+0x200] ;  /* 0x0002000001127983 */ /* 0x000ee80000100800 */
[----:B------:R-:W3:Y:S01]  /*14f50*/  LDL R16, [R1+0x1fc] ;  /* 0x0001fc0001107983 */ /* 0x000ee20000100800 */
[----:B-----5:R-:W-:-:S02]  /*14f60*/  ISETP.GE.AND P3, PT, R3, c[0x0][0x3c8], PT ;  /* 0x0000f20003007a0c */ /* 0x020fc40003f66270 */
[----:B--2---:R-:W-:Y:S02]  /*14f70*/  ISETP.GE.AND P2, PT, R19, c[0x0][0x3c8], PT ;  /* 0x0000f20013007a0c */ /* 0x004fe40003f46270 */
[----:B----4-:R-:W-:Y:S02]  /*14f80*/  ISETP.GE.AND P1, PT, R17, c[0x0][0x3c8], PT ;  /* 0x0000f20011007a0c */ /* 0x010fe40003f26270 */
[----:B---3--:R-:W-:-:S07]  /*14f90*/  ISETP.GE.AND P0, PT, R15, c[0x0][0x3c8], PT ;  /* 0x0000f2000f007a0c */ /* 0x008fce0003f06270 */
        /* <DEDUP_REMOVED lines=12> */
.L_x_588:
[----:B------:R-:W-:Y:S05]  /*15060*/  BSYNC B0 ;  /* 0x0000000000007941 */ /* 0x000fea0003800000 */
.L_x_587:
[----:B------:R-:W-:Y:S05]  /*15070*/  BRA.DIV ~URZ, `(.L_x_589) ;  /* 0x00005f327f007947 */ /* 0x000fea000b800000 */
[----:B---3--:R3:W1:Y:S04]  /*15080*/  SHFL.IDX PT, R4, R5, 0x3, 0x181f ;  /* 0x00781f0005047f89 */ /* 0x00866800000e0000 */
[----:B----4-:R3:W4:Y:S02]  /*15090*/  SHFL.IDX PT, R0, R14, 0x3, 0x181f ;  /* 0x00781f000e007f89 */ /* 0x01072400000e0000 */
.L_x_679:
[----:B-1----:R-:W-:-:S04]  /*150a0*/  IADD3 R2, R12, 0x60, RZ ;  /* 0x000000600c027810 */ /* 0x002fc80007ffe0ff */
[----:B------:R-:W-:-:S13]  /*150b0*/  ISETP.GE.AND P0, PT, R2, R13, PT ;  /* 0x0000000d0200720c */ /* 0x000fda0003f06270 */
[----:B------:R-:W-:Y:S05]  /*150c0*/  @P0 BRA `(.L_x_590) ;  /* 0x00002cf000000947 */ /* 0x000fea0003800000 */
[----:B------:R-:W5:Y:S04]  /*150d0*/  LDL R16, [R1+0x3c] ;  /* 0x00003c0001107983 */ /* 0x000f680000100800 */
[----:B--23--:R-:W2:Y:S04]  /*150e0*/  LDL R14, [R1+0x68] ;  /* 0x00006800010e7983 */ /* 0x00cea80000100800 */
[----:B------:R-:W3:Y:S04]  /*150f0*/  LDL R10, [R1+0x64] ;  /* 0x00006400010a7983 */ /* 0x000ee80000100800 */
[----:B----4-:R-:W4:Y:S04]  /*15100*/  LDL R17, [R1+0x208] ;  /* 0x0002080001117983 */ /* 0x010f280000100800 */
[----:B------:R-:W4:Y:S04]  /*15110*/  LDL R15, [R1+0x204] ;  /* 0x00020400010f7983 */ /* 0x000f280000100800 */
[----:B------:R-:W4:Y:S04]  /*15120*/  LDL R11, [R1+0x200] ;  /* 0x00020000010b7983 */ /* 0x000f280000100800 */
[----:B------:R-:W4:Y:S01]  /*15130*/  LDL R5, [R1+0x6c] ;  /* 0x00006c0001057983 */ /* 0x000f220000100800 */
[----:B-----5:R-:W-:-:S02]  /*15140*/  ISETP.GE.AND P2, PT, R16, c[0x0][0x3c8], PT ;  /* 0x0000f20010007a0c */ /* 0x020fc40003f46270 */
[----:B--2---:R-:W-:Y:S02]  /*15150*/  ISETP.GE.AND P1, PT, R14, c[0x0][0x3c8], PT ;  /* 0x0000f2000e007a0c */ /* 0x004fe40003f26270 */
[----:B---3--:R-:W-:-:S09]  /*15160*/  ISETP.GE.AND P0, PT, R10, c[0x0][0x3c8], PT ;  /* 0x0000f2000a007a0c */ /* 0x008fd20003f06270 */
[-C--:B------:R-:W-:Y:S02]  /*15170*/  @!P2 LEA R8, P5, R16, R0.reuse, 0x1 ;  /* 0x000000001008a211 */ /* 0x080fe400078a08ff */
[----:B------:R-:W-:Y:S02]  /*15180*/  @!P1 LEA R6, P4, R14, R0, 0x1 ;  /* 0x000000000e069211 */ /* 0x000fe400078808ff */
[----:B----4-:R-:W-:Y:S02]  /*15190*/  @!P2 LEA.HI.X R9, R16, R4, R17, 0x1, P5 ;  /* 0x000000041009a211 */ /* 0x010fe400028f0c11 */
[----:B------:R-:W-:Y:S02]  /*151a0*/  @!P0 LEA R2, P3, R10, R0, 0x1 ;  /* 0x000000000a028211 */ /* 0x000fe400078608ff */
[-C--:B------:R-:W-:Y:S02]  /*151b0*/  @!P1 LEA.HI.X R7, R14, R4.reuse, R15, 0x1, P4 ;  /* 0x000000040e079211 */ /* 0x080fe400020f0c0f */
[----:B------:R-:W-:Y:S01]  /*151c0*/  @!P0 LEA.HI.X R3, R10, R4, R11, 0x1, P3 ;  /* 0x000000040a038211 */ /* 0x000fe200018f0c0b */
[----:B------:R1:W-:Y:S04]  /*151d0*/  @!P2 ST.E.128 [R8.64], R72 ;  /* 0x000000480800a985 */ /* 0x0003e8000c101d06 */
[----:B------:R1:W-:Y:S04]  /*151e0*/  @!P1 ST.E.128 [R6.64], R68 ;  /* 0x0000004406009985 */ /* 0x0003e8000c101d06 */
[----:B------:R1:W-:Y:S01]  /*151f0*/  @!P0 ST.E.128 [R2.64], R64 ;  /* 0x0000004002008985 */ /* 0x0003e2000c101d06 */
[----:B------:R-:W-:-:S13]  /*15200*/  ISETP.GE.AND P0, PT, R5, c[0x0][0x3c8], PT ;  /* 0x0000f20005007a0c */ /* 0x000fda0003f06270 */
[----:B------:R-:W-:Y:S05]  /*15210*/  @P0 BRA `(.L_x_590) ;  /* 0x00002ba000000947 */ /* 0x000fea0003800000 */
[----:B------:R-:W2:Y:S01]  /*15220*/  LDL R10, [R1+0x1fc] ;  /* 0x0001fc00010a7983 */ /* 0x000ea20000100800 */
[----:B-1----:R-:W-:-:S04]  /*15230*/  LEA R2, P0, R5, R0, 0x1 ;  /* 0x0000000005027211 */ /* 0x002fc800078008ff */
[----:B--2---:R-:W-:-:S05]  /*15240*/  LEA.HI.X R3, R5, R4, R10, 0x1, P0 ;  /* 0x0000000405037211 */ /* 0x004fca00000f0c0a */
[----:B------:R1:W-:Y:S01]  /*15250*/  ST.E.128 [R2.64], R76 ;  /* 0x0000004c02007985 */ /* 0x0003e2000c101d06 */
[----:B------:R-:W-:Y:S05]  /*15260*/  BRA `(.L_x_590) ;  /* 0x00002b5000007947 */ /* 0x000fea0003800000 */
.L_x_577:
[----:B-1----:R-:W2:Y:S01]  /*15270*/  LDL.LU R5, [R1+0xfc] ;  /* 0x0000fc0001057983 */ /* 0x002ea20000300800 */
[----:B------:R-:W-:Y:S01]  /*15280*/  IMAD R11, R11, c[0x0][0x408], RZ ;  /* 0x000102000b0b7a24 */ /* 0x000fe200078e02ff */
[----:B------:R-:W-:-:S03]  /*15290*/  SHF.R.S32.HI R4, RZ, 0x1f, R0 ;  /* 0x0000001fff047819 */ /* 0x000fc60000011400 */
[C---:B------:R-:W-:Y:S02]  /*152a0*/  IMAD R11, R2.reuse, c[0x0][0x40c], R11 ;  /* 0x00010300020b7a24 */ /* 0x040fe400078e020b */
[----:B------:R-:W-:-:S04]  /*152b0*/  IMAD.WIDE.U32 R2, R2, c[0x0][0x408], RZ ;  /* 0x0001020002027a25 */ /* 0x000fc800078e00ff */
[----:B------:R-:W-:Y:S01]  /*152c0*/  IMAD R4, R4, c[0x0][0x440], RZ ;  /* 0x0001100004047a24 */ /* 0x000fe200078e02ff */
[----:B------:R-:W-:-:S03]  /*152d0*/  IADD3 R3, R3, R11, RZ ;  /* 0x0000000b03037210 */ /* 0x000fc60007ffe0ff */
[----:B------:R-:W-:Y:S02]  /*152e0*/  IMAD R4, R0, c[0x0][0x444], R4 ;  /* 0x0001110000047a24 */ /* 0x000fe400078e0204 */
[----:B------:R-:W-:-:S04]  /*152f0*/  IMAD.WIDE.U32 R2, R8, c[0x0][0x438], R2 ;  /* 0x00010e0008027a25 */ /* 0x000fc800078e0002 */
[----:B------:R-:W-:-:S04]  /*15300*/  IMAD R3, R8, c[0x0][0x43c], R3 ;  /* 0x00010f0008037a24 */ /* 0x000fc800078e0203 */
[----:B------:R-:W-:Y:S01]  /*15310*/  IMAD.WIDE.U32 R2, R0, c[0x0][0x440], R2 ;  /* 0x0001100000027a25 */ /* 0x000fe200078e0002 */
[----:B------:R-:W-:-:S04]  /*15320*/  MOV R0, R9 ;  /* 0x0000000900007202 */ /* 0x000fc80000000f00 */
[----:B------:R-:W-:Y:S01]  /*15330*/  IADD3 R3, R3, R4, RZ ;  /* 0x0000000403037210 */ /* 0x000fe20007ffe0ff */
[----:B------:R-:W-:-:S05]  /*15340*/  @P3 IMAD.HI.U32 R4, R9, c[0x0][0x4ec], RZ ;  /* 0x00013b0009043a27 */ /* 0x000fca00078e00ff */
        /* <DEDUP_REMOVED lines=19> */
.L_x_680:
[----:B------:R-:W-:Y:S05]  /*15480*/  BRA.DIV ~URZ, `(.L_x_592) ;  /* 0x00005cc27f007947 */ /* 0x000fea000b800000 */
[----:B------:R3:W4:Y:S02]  /*15490*/  SHFL.IDX PT, R0, R12, RZ, 0x1c1f ;  /* 0x001c1fff0c007589 */ /* 0x00072400000e0000 */
.L_x_681:
        /* <DEDUP_REMOVED lines=28> */
[----:B------:R-:W5:Y:S04]  /*15660*/  LDL R18, [R1+0x1d8] ;  /* 0x0001d80001127983 */ /* 0x000f680000100800 */
[----:B------:R1:W-:Y:S04]  /*15670*/  @!P1 ST.E.64 [R2.64], R24 ;  /* 0x0000001802009985 */ /* 0x0003e8000c101b06 */
[----:B-1----:R-:W4:Y:S01]  /*15680*/  LDL R25, [R1+0x1d4] ;  /* 0x0001d40001197983 */ /* 0x002f220000100800 */
[----:B------:R-:W-:-:S02]  /*15690*/  ISETP.GE.AND P1, PT, R6, c[0x0][0x3c8], PT ;  /* 0x0000f20006007a0c */ /* 0x000fc40003f26270 */
[C---:B------:R-:W-:Y:S01]  /*156a0*/  @!P2 LEA R2, P0, R11.reuse, R0, 0x2 ;  /* 0x000000000b02a211 */ /* 0x040fe200078010ff */
[----:B------:R-:W4:Y:S01]  /*156b0*/  LDL R24, [R1+0x1cc] ;  /* 0x0001cc0001187983 */ /* 0x000f220000100800 */
[----:B------:R-:W-:Y:S02]  /*156c0*/  ISETP.GE.AND P3, PT, R10, c[0x0][0x3c8], PT ;  /* 0x0000f2000a007a0c */ /* 0x000fe40003f66270 */
[----:B------:R-:W-:Y:S02]  /*156d0*/  @!P2 LEA.HI.X R3, R11, R4, R13, 0x2, P0 ;  /* 0x000000040b03a211 */ /* 0x000fe400000f140d */
[----:B------:R-:W4:Y:S04]  /*156e0*/  LDL R11, [R1+0x150] ;  /* 0x00015000010b7983 */ /* 0x000f280000100800 */
[----:B------:R1:W-:Y:S01]  /*156f0*/  @!P2 ST.E.64 [R2.64], R26 ;  /* 0x0000001a0200a985 */ /* 0x0003e2000c101b06 */
[----:B------:R-:W-:-:S03]  /*15700*/  ISETP.GE.AND P2, PT, R17, c[0x0][0x3c8], PT ;  /* 0x0000f20011007a0c */ /* 0x000fc60003f46270 */
[----:B------:R-:W4:Y:S01]  /*15710*/  LDL R13, [R1+0x1d0] ;  /* 0x0001d000010d7983 */ /* 0x000f220000100800 */
[----:B------:R-:W-:Y:S02]  /*15720*/  ISETP.GE.AND P4, PT, R8, c[0x0][0x3c8], PT ;  /* 0x0000f20008007a0c */ /* 0x000fe40003f86270 */
[C---:B-1----:R-:W-:Y:S01]  /*15730*/  @!P1 LEA R2, P0, R6.reuse, R0, 0x2 ;  /* 0x0000000006029211 */ /* 0x042fe200078010ff */
[----:B------:R-:W4:Y:S03]  /*15740*/  LDL R26, [R1+0x14c] ;  /* 0x00014c00011a7983 */ /* 0x000f260000100800 */
[----:B------:R-:W-:Y:S01]  /*15750*/  @!P1 LEA.HI.X R3, R6, R4, R7, 0x2, P0 ;  /* 0x0000000406039211 */ /* 0x000fe200000f1407 */
[----:B------:R-:W4:Y:S01]  /*15760*/  LDL R27, [R1+0x1c4] ;  /* 0x0001c400011b7983 */ /* 0x000f220000100800 */
[----:B------:R-:W-:-:S03]  /*15770*/  @!P3 LEA R6, P5, R10, R0, 0x2 ;  /* 0x000000000a06b211 */ /* 0x000fc600078a10ff */
[----:B------:R1:W-:Y:S01]  /*15780*/  @!P1 ST.E.64 [R2.64], R132 ;  /* 0x0000008402009985 */ /* 0x0003e2000c101b06 */
[----:B------:R-:W-:Y:S02]  /*15790*/  ISETP.GE.AND P1, PT, R16, c[0x0][0x3c8], PT ;  /* 0x0000f20010007a0c */ /* 0x000fe40003f26270 */
[----:B------:R-:W-:Y:S02]  /*157a0*/  @!P3 LEA.HI.X R7, R10, R4, R107, 0x2, P5 ;  /* 0x000000040a07b211 */ /* 0x000fe400028f146b */
[----:B------:R-:W4:Y:S04]  /*157b0*/  LDL R10, [R1+0x148] ;  /* 0x00014800010a7983 */ /* 0x000f280000100800 */
[----:B------:R1:W-:Y:S02]  /*157c0*/  @!P3 ST.E.64 [R6.64], R134 ;  /* 0x000000860600b985 */ /* 0x0003e4000c101b06 */
[----:B-1----:R-:W-:-:S04]  /*157d0*/  @!P2 LEA R2, P0, R17, R0, 0x2 ;  /* 0x000000001102a211 */ /* 0x002fc800078010ff */
[----:B------:R-:W-:Y:S02]  /*157e0*/  @!P2 LEA.HI.X R3, R17, R4, R19, 0x2, P0 ;  /* 0x000000041103a211 */ /* 0x000fe400000f1413 */
[----:B------:R-:W4:Y:S04]  /*157f0*/  LDL R17, [R1+0x1c8] ;  /* 0x0001c80001117983 */ /* 0x000f280000100800 */
[----:B------:R1:W-:Y:S01]  /*15800*/  @!P2 ST.E.64 [R2.64], R136 ;  /* 0x000000880200a985 */ /* 0x0003e2000c101b06 */
[-C--:B------:R-:W-:Y:S02]  /*15810*/  @!P4 LEA R6, P5, R8, R0.reuse, 0x2 ;  /* 0x000000000806c211 */ /* 0x080fe400078a10ff */
[----:B------:R-:W-:Y:S01]  /*15820*/  ISETP.GE.AND P3, PT, R15, c[0x0][0x3c8], PT ;  /* 0x0000f2000f007a0c */ /* 0x000fe20003f66270 */
[----:B------:R-:W4:Y:S01]  /*15830*/  LDL R19, [R1+0x144] ;  /* 0x0001440001137983 */ /* 0x000f220000100800 */
[----:B-1----:R-:W-:-:S04]  /*15840*/  @!P1 LEA R2, P0, R16, R0, 0x2 ;  /* 0x0000000010029211 */ /* 0x002fc800078010ff */
[-C--:B-----5:R-:W-:Y:S02]  /*15850*/  @!P1 LEA.HI.X R3, R16, R4.reuse, R18, 0x2, P0 ;  /* 0x0000000410039211 */ /* 0x0a0fe400000f1412 */
[----:B------:R-:W5:Y:S01]  /*15860*/  LDL R16, [R1+0x1c0] ;  /* 0x0001c00001107983 */ /* 0x000f620000100800 */
[----:B---3--:R-:W-:-:S03]  /*15870*/  @!P4 LEA.HI.X R7, R8, R4, R23, 0x2, P5 ;  /* 0x000000040807c211 */ /* 0x008fc600028f1417 */
[----:B------:R-:W3:Y:S04]  /*15880*/  LDL R8, [R1+0x140] ;  /* 0x0001400001087983 */ /* 0x000ee80000100800 */
[----:B------:R1:W-:Y:S01]  /*15890*/  @!P4 ST.E.64 [R6.64], R28 ;  /* 0x0000001c0600c985 */ /* 0x0003e2000c101b06 */
[----:B--2---:R-:W-:-:S03]  /*158a0*/  ISETP.GE.AND P2, PT, R9, c[0x0][0x3c8], PT ;  /* 0x0000f20009007a0c */ /* 0x004fc60003f46270 */
[----:B------:R-:W2:Y:S04]  /*158b0*/  LDL R23, [R1+0x13c] ;  /* 0x00013c0001177983 */ /* 0x000ea80000100800 */
[----:B------:R-:W2:Y:S01]  /*158c0*/  LDL R18, [R1+0x138] ;  /* 0x0001380001127983 */ /* 0x000ea20000100800 */
[----:B-1----:R-:W-:-:S03]  /*158d0*/  @!P3 LEA R6, P5, R15, R0, 0x2 ;  /* 0x000000000f06b211 */ /* 0x002fc600078a10ff */
[----:B------:R-:W2:Y:S01]  /*158e0*/  LDL R28, [R1+0x11c] ;  /* 0x00011c00011c7983 */ /* 0x000ea20000100800 */
[----:B----4-:R-:W-:-:S03]  /*158f0*/  @!P3 LEA.HI.X R7, R15, R4, R25, 0x2, P5 ;  /* 0x000000040f07b211 */ /* 0x010fc600028f1419 */
[----:B------:R-:W4:Y:S04]  /*15900*/  LDL R29, [R1+0x194] ;  /* 0x00019400011d7983 */ /* 0x000f280000100800 */
[----:B------:R-:W2:Y:S04]  /*15910*/  LDL R15, [R1+0x1b8] ;  /* 0x0001b800010f7983 */ /* 0x000ea80000100800 */
[----:B------:R-:W4:Y:S01]  /*15920*/  LDL R25, [R1+0x1bc] ;  /* 0x0001bc0001197983 */ /* 0x000f220000100800 */
[----:B------:R-:W-:-:S03]  /*15930*/  ISETP.GE.AND P4, PT, R22, c[0x0][0x3c8], PT ;  /* 0x0000f20016007a0c */ /* 0x000fc60003f86270 */
[----:B------:R1:W-:Y:S01]  /*15940*/  @!P1 ST.E.64 [R2.64], R32 ;  /* 0x0000002002009985 */ /* 0x0003e2000c101b06 */
[----:B------:R-:W-:-:S03]  /*15950*/  ISETP.GE.AND P1, PT, R11, c[0x0][0x3c8], PT ;  /* 0x0000f2000b007a0c */ /* 0x000fc60003f26270 */
[----:B------:R1:W-:Y:S02]  /*15960*/  @!P3 ST.E.64 [R6.64], R36 ;  /* 0x000000240600b985 */ /* 0x0003e4000c101b06 */
[C---:B-1----:R-:W-:Y:S02]  /*15970*/  @!P2 LEA R2, P0, R9.reuse, R0, 0x2 ;  /* 0x000000000902a211 */ /* 0x042fe400078010ff */
[----:B------:R-:W4:Y:S02]  /*15980*/  LDL R32, [R1+0x124] ;  /* 0x0001240001207983 */ /* 0x000f240000100800 */
[----:B------:R-:W-:Y:S02]  /*15990*/  @!P2 LEA.HI.X R3, R9, R4, R13, 0x2, P0 ;  /* 0x000000040903a211 */ /* 0x000fe400000f140d */
[----:B------:R-:W4:Y:S01]  /*159a0*/  LDL R33, [R1+0x19c] ;  /* 0x00019c0001217983 */ /* 0x000f220000100800 */
[----:B------:R-:W-:-:S03]  /*159b0*/  @!P4 LEA R6, P5, R22, R0, 0x2 ;  /* 0x000000001606c211 */ /* 0x000fc600078a10ff */
[----:B------:R1:W-:Y:S01]  /*159c0*/  @!P2 ST.E.64 [R2.64], R40 ;  /* 0x000000280200a985 */ /* 0x0003e2000c101b06 */
[----:B------:R-:W-:-:S03]  /*159d0*/  ISETP.GE.AND P2, PT, R10, c[0x0][0x3c8], PT ;  /* 0x0000f2000a007a0c */ /* 0x000fc60003f46270 */
[----:B------:R-:W4:Y:S01]  /*159e0*/  LDL R9, [R1+0x134] ;  /* 0x0001340001097983 */ /* 0x000f220000100800 */
[----:B------:R-:W-:-:S03]  /*159f0*/  @!P4 LEA.HI.X R7, R22, R4, R24, 0x2, P5 ;  /* 0x000000041607c211 */ /* 0x000fc600028f1418 */
[----:B------:R-:W4:Y:S04]  /*15a00*/  LDL R24, [R1+0x1b4] ;  /* 0x0001b40001187983 */ /* 0x000f280000100800 */
[----:B------:R1:W-:Y:S01]  /*15a10*/  @!P4 ST.E.64 [R6.64], R44 ;  /* 0x0000002c0600c985 */ /* 0x0003e2000c101b06 */
[----:B------:R-:W-:-:S03]  /*15a20*/  ISETP.GE.AND P3, PT, R26, c[0x0][0x3c8], PT ;  /* 0x0000f2001a007a0c */ /* 0x000fc60003f66270 */
[----:B------:R-:W4:Y:S04]  /*15a30*/  LDL R13, [R1+0x130] ;  /* 0x00013000010d7983 */ /* 0x000f280000100800 */
[----:B------:R-:W4:Y:S01]  /*15a40*/  LDL R22, [R1+0x1b0] ;  /* 0x0001b00001167983 */ /* 0x000f220000100800 */
[----:B-1----:R-:W-:-:S04]  /*15a50*/  @!P1 LEA R2, P0, R11, R0, 0x2 ;  /* 0x000000000b029211 */ /* 0x002fc800078010ff */
[----:B------:R-:W-:Y:S02]  /*15a60*/  @!P1 LEA.HI.X R3, R11, R4, R17, 0x2, P0 ;  /* 0x000000040b039211 */ /* 0x000fe400000f1411 */
[----:B------:R-:W4:Y:S04]  /*15a70*/  LDL R11, [R1+0x128] ;  /* 0x00012800010b7983 */ /* 0x000f280000100800 */
[----:B------:R1:W-:Y:S01]  /*15a80*/  @!P1 ST.E.64 [R2.64], R48 ;  /* 0x0000003002009985 */ /* 0x0003e2000c101b06 */
[C---:B------:R-:W-:Y:S02]  /*15a90*/  @!P3 LEA R6, P5, R26.reuse, R0, 0x2 ;  /* 0x000000001a06b211 */ /* 0x040fe400078a10ff */
[----:B------:R-:W-:Y:S01]  /*15aa0*/  ISETP.GE.AND P4, PT, R19, c[0x0][0x3c8], PT ;  /* 0x0000f20013007a0c */ /* 0x000fe20003f86270 */
[----:B------:R-:W4:Y:S01]  /*15ab0*/  LDL R17, [R1+0x12c] ;  /* 0x00012c0001117983 */ /* 0x000f220000100800 */
[----:B------:R-:W-:-:S03]  /*15ac0*/  @!P3 LEA.HI.X R7, R26, R4, R27, 0x2, P5 ;  /* 0x000000041a07b211 */ /* 0x000fc600028f141b */
[----:B------:R-:W4:Y:S01]  /*15ad0*/  LDL R26, [R1+0x118] ;  /* 0x00011800011a7983 */ /* 0x000f220000100800 */
[----:B-1----:R-:W-:-:S03]  /*15ae0*/  @!P2 LEA R2, P0, R10, R0, 0x2 ;  /* 0x000000000a02a211 */ /* 0x002fc600078010ff */
[----:B------:R1:W-:Y:S04]  /*15af0*/  @!P3 ST.E.64 [R6.64], R52 ;  /* 0x000000340600b985 */ /* 0x0003e8000c101b06 */
[----:B------:R-:W4:Y:S01]  /*15b00*/  LDL R27, [R1+0x190] ;  /* 0x00019000011b7983 */ /* 0x000f220000100800 */
[----:B-1----:R-:W-:Y:S02]  /*15b10*/  @!P4 LEA R6, P5, R19, R0, 0x2 ;  /* 0x000000001306c211 */ /* 0x002fe400078a10ff */
[----:B-----5:R-:W-:Y:S02]  /*15b20*/  @!P2 LEA.HI.X R3, R10, R4, R16, 0x2, P0 ;  /* 0x000000040a03a211 */ /* 0x020fe400000f1410 */
[----:B------:R-:W5:Y:S01]  /*15b30*/  LDL R10, [R1+0x1ac] ;  /* 0x0001ac00010a7983 */ /* 0x000f620000100800 */
[----:B---3--:R-:W-:-:S03]  /*15b40*/  ISETP.GE.AND P1, PT, R8, c[0x0][0x3c8], PT ;  /* 0x0000f20008007a0c */ /* 0x008fc60003f26270 */
[----:B------:R-:W3:Y:S04]  /*15b50*/  LDL R16, [R1+0x1a8] ;  /* 0x0001a80001107983 */ /* 0x000ee80000100800 */
[----:B------:R1:W-:Y:S06]  /*15b60*/  @!P2 ST.E.64 [R2.64], R56 ;  /* 0x000000380200a985 */ /* 0x0003ec000c101b06 */
[----:B-1----:R-:W-:-:S04]  /*15b70*/  @!P1 LEA R2, P0, R8, R0, 0x2 ;  /* 0x0000000008029211 */ /* 0x002fc800078010ff */
[-C--:B--2---:R-:W-:Y:S02]  /*15b80*/  @!P1 LEA.HI.X R3, R8, R4.reuse, R15, 0x2, P0 ;  /* 0x0000000408039211 */ /* 0x084fe400000f140f */
[----:B------:R-:W2:Y:S01]  /*15b90*/  LDL R15, [R1+0x1a0] ;  /* 0x0001a000010f7983 */ /* 0x000ea20000100800 */
[----:B----4-:R-:W-:-:S03]  /*15ba0*/  @!P4 LEA.HI.X R7, R19, R4, R25, 0x2, P5 ;  /* 0x000000041307c211 */ /* 0x010fc600028f1419 */
[----:B------:R-:W4:Y:S01]  /*15bb0*/  LDL R19, [R1+0x1a4] ;  /* 0x0001a40001137983 */ /* 0x000f220000100800 */
[----:B------:R-:W-:-:S03]  /*15bc0*/  ISETP.GE.AND P3, PT, R23, c[0x0][0x3c8], PT ;  /* 0x0000f20017007a0c */ /* 0x000fc60003f66270 */
[----:B------:R1:W-:Y:S01]  /*15bd0*/  @!P4 ST.E.64 [R6.64], R60 ;  /* 0x0000003c0600c985 */ /* 0x0003e2000c101b06 */
[----:B------:R-:W-:-:S03]  /*15be0*/  ISETP.GE.AND P2, PT, R18, c[0x0][0x3c8], PT ;  /* 0x0000f20012007a0c */ /* 0x000fc60003f46270 */
[----:B------:R-:W4:Y:S04]  /*15bf0*/  LDL R8, [R1+0x120] ;  /* 0x0001200001087983 */ /* 0x000f280000100800 */
[----:B------:R1:W-:Y:S04]  /*15c00*/  @!P1 ST.E.64 [R2.64], R64 ;  /* 0x0000004002009985 */ /* 0x0003e8000c101b06 */
[----:B------:R-:W4:Y:S01]  /*15c10*/  LDL R25, [R1+0x18c] ;  /* 0x00018c0001197983 */ /* 0x000f220000100800 */
[----:B-1----:R-:W-:Y:S02]  /*15c20*/  @!P3 LEA R6, P5, R23, R0, 0x2 ;  /* 0x000000001706b211 */ /* 0x002fe400078a10ff */
[----:B------:R-:W-:-:S02]  /*15c30*/  ISETP.GE.AND P4, PT, R9, c[0x0][0x3c8], PT ;  /* 0x0000f20009007a0c */ /* 0x000fc40003f86270 */
[----:B------:R-:W-:Y:S02]  /*15c40*/  @!P3 LEA.HI.X R7, R23, R4, R24, 0x2, P5 ;  /* 0x000000041707b211 */ /* 0x000fe400028f1418 */
[----:B------:R-:W-:Y:S01]  /*15c50*/  @!P2 LEA R2, P0, R18, R0, 0x2 ;  /* 0x000000001202a211 */ /* 0x000fe200078010ff */
[----:B------:R-:W4:Y:S04]  /*15c60*/  LDL R24, [R1+0x114] ;  /* 0x0001140001187983 */ /* 0x000f280000100800 */
[----:B------:R1:W-:Y:S01]  /*15c70*/  @!P3 ST.E.64 [R6.64], R68 ;  /* 0x000000440600b985 */ /* 0x0003e2000c101b06 */
[----:B------:R-:W-:-:S03]  /*15c80*/  ISETP.GE.AND P1, PT, R13, c[0x0][0x3c8], PT ;  /* 0x0000f2000d007a0c */ /* 0x000fc60003f26270 */
[----:B------:R-:W4:Y:S01]  /*15c90*/  LDL R23, [R1+0x184] ;  /* 0x0001840001177983 */ /* 0x000f220000100800 */
[----:B------:R-:W-:-:S03]  /*15ca0*/  @!P2 LEA.HI.X R3, R18, R4, R22, 0x2, P0 ;  /* 0x000000041203a211 */ /* 0x000fc600000f1416 */
[----:B------:R-:W4:Y:S04]  /*15cb0*/  LDL R18, [R1+0x108] ;  /* 0x0001080001127983 */ /* 0x000f280000100800 */
[----:B------:R1:W-:Y:S04]  /*15cc0*/  @!P2 ST.E.64 [R2.64], R72 ;  /* 0x000000480200a985 */ /* 0x0003e8000c101b06 */
[----:B------:R-:W4:Y:S01]  /*15cd0*/  LDL R22, [R1+0x10c] ;  /* 0x00010c0001167983 */ /* 0x000f220000100800 */
[----:B-1----:R-:W-:Y:S02]  /*15ce0*/  @!P4 LEA R6, P5, R9, R0, 0x2 ;  /* 0x000000000906c211 */ /* 0x002fe400078a10ff */
[----:B------:R-:W-:-:S02]  /*15cf0*/  ISETP.GE.AND P2, PT, R11, c[0x0][0x3c8], PT ;  /* 0x0000f2000b007a0c */ /* 0x000fc40003f46270 */
[----:B------:R-:W-:Y:S02]  /*15d00*/  ISETP.GE.AND P3, PT, R17, c[0x0][0x3c8], PT ;  /* 0x0000f20011007a0c */ /* 0x000fe40003f66270 */
[----:B------:R-:W-:Y:S02]  /*15d10*/  @!P1 LEA R2, P0, R13, R0, 0x2 ;  /* 0x000000000d029211 */ /* 0x000fe400078010ff */
[-C--:B-----5:R-:W-:Y:S02]  /*15d20*/  @!P4 LEA.HI.X R7, R9, R4.reuse, R10, 0x2, P5 ;  /* 0x000000040907c211 */ /* 0x0a0fe400028f140a */
[----:B------:R-:W5:Y:S04]  /*15d30*/  LDL R9, [R1+0x198] ;  /* 0x0001980001097983 */ /* 0x000f680000100800 */
[----:B------:R-:W5:Y:S01]  /*15d40*/  LDL R10, [R1+0x110] ;  /* 0x00011000010a7983 */ /* 0x000f620000100800 */
[----:B---3--:R-:W-:-:S03]  /*15d50*/  @!P1 LEA.HI.X R3, R13, R4, R16, 0x2, P0 ;  /* 0x000000040d039211 */ /* 0x008fc600000f1410 */
[----:B------:R-:W3:Y:S04]  /*15d60*/  LDL R16, [R1+0x104] ;  /* 0x0001040001107983 */ /* 0x000ee80000100800 */
[----:B------:R1:W-:Y:S04]  /*15d70*/  @!P4 ST.E.64 [R6.64], R76 ;  /* 0x0000004c0600c985 */ /* 0x0003e8000c101b06 */
[----:B------:R-:W3:Y:S04]  /*15d80*/  LDL R13, [R1+0x100] ;  /* 0x00010000010d7983 */ /* 0x000ee80000100800 */
[----:B------:R2:W-:Y:S01]  /*15d90*/  @!P1 ST.E.64 [R2.64], R80 ;  /* 0x0000005002009985 */ /* 0x0005e2000c101b06 */
[----:B-1----:R-:W-:-:S02]  /*15da0*/  @!P3 LEA R6, P5, R17, R0, 0x2 ;  /* 0x000000001106b211 */ /* 0x002fc400078a10ff */
[----:B--2---:R-:W-:-:S04]  /*15db0*/  @!P2 LEA R2, P0, R11, R0, 0x2 ;  /* 0x000000000b02a211 */ /* 0x004fc800078010ff */
[-C--:B------:R-:W-:Y:S02]  /*15dc0*/  @!P2 LEA.HI.X R3, R11, R4.reuse, R15, 0x2, P0 ;  /* 0x000000040b03a211 */ /* 0x080fe400000f140f */
[----:B------:R-:W2:Y:S01]  /*15dd0*/  LDL R11, [R1+0x188] ;  /* 0x00018800010b7983 */ /* 0x000ea20000100800 */
[----:B----4-:R-:W-:-:S03]  /*15de0*/  @!P3 LEA.HI.X R7, R17, R4, R19, 0x2, P5 ;  /* 0x000000041107b211 */ /* 0x010fc600028f1413 */
[----:B------:R-:W4:Y:S04]  /*15df0*/  LDL R19, [R1+0x180] ;  /* 0x0001800001137983 */ /* 0x000f280000100800 */
[----:B------:R-:W2:Y:S04]  /*15e00*/  LDL R17, [R1+0x17c] ;  /* 0x00017c0001117983 */ /* 0x000ea80000100800 */
[----:B------:R-:W2:Y:S01]  /*15e10*/  LDL R15, [R1+0x178] ;  /* 0x00017800010f7983 */ /* 0x000ea20000100800 */
[----:B------:R-:W-:Y:S02]  /*15e20*/  ISETP.GE.AND P4, PT, R32, c[0x0][0x3c8], PT ;  /* 0x0000f20020007a0c */ /* 0x000fe40003f86270 */
[----:B------:R-:W-:Y:S01]  /*15e30*/  ISETP.GE.AND P1, PT, R8, c[0x0][0x3c8], PT ;  /* 0x0000f20008007a0c */ /* 0x000fe20003f26270 */
[----:B------:R1:W-:Y:S01]  /*15e40*/  @!P3 ST.E.64 [R6.64], R84 ;  /* 0x000000540600b985 */ /* 0x0003e2000c101b06 */
[----:B------:R-:W-:-:S03]  /*15e50*/  ISETP.GE.AND P3, PT, R28, c[0x0][0x3c8], PT ;  /* 0x0000f2001c007a0c */ /* 0x000fc60003f66270 */
[----:B------:R1:W-:Y:S01]  /*15e60*/  @!P2 ST.E.64 [R2.64], R88 ;  /* 0x000000580200a985 */ /* 0x0003e2000c101b06 */
[----:B------:R-:W-:-:S05]  /*15e70*/  ISETP.GE.AND P2, PT, R26, c[0x0][0x3c8], PT ;  /* 0x0000f2001a007a0c */ /* 0x000fca0003f46270 */
[-C--:B-1----:R-:W-:Y:S02]  /*15e80*/  @!P4 LEA R6, P5, R32, R0.reuse, 0x2 ;  /* 0x000000002006c211 */ /* 0x082fe400078a10ff */
[----:B------:R-:W-:Y:S02]  /*15e90*/  @!P1 LEA R2, P0, R8, R0, 0x2 ;  /* 0x0000000008029211 */ /* 0x000fe400078010ff */
[----:B------:R-:W-:Y:S02]  /*15ea0*/  @!P4 LEA.HI.X R7, R32, R4, R33, 0x2, P5 ;  /* 0x000000042007c211 */ /* 0x000fe400028f1421 */
[----:B------:R-:W-:-:S03]  /*15eb0*/  ISETP.GE.AND P6, PT, R24, c[0x0][0x3c8], PT ;  /* 0x0000f20018007a0c */ /* 0x000fc60003fc6270 */
[----:B------:R1:W-:Y:S01]  /*15ec0*/  @!P4 ST.E.64 [R6.64], R92 ;  /* 0x0000005c0600c985 */ /* 0x0003e2000c101b06 */
[----:B------:R-:W-:Y:S02]  /*15ed0*/  ISETP.GE.AND P4, PT, R22, c[0x0][0x3c8], PT ;  /* 0x0000f20016007a0c */ /* 0x000fe40003f86270 */
[----:B-----5:R-:W-:Y:S02]  /*15ee0*/  @!P1 LEA.HI.X R3, R8, R4, R9, 0x2, P0 ;  /* 0x0000000408039211 */ /* 0x020fe400000f1409 */
[----:B------:R-:W-:-:S03]  /*15ef0*/  @!P3 LEA R8, P0, R28, R0, 0x2 ;  /* 0x000000001c08b211 */ /* 0x000fc600078010ff */
[----:B------:R5:W-:Y:S01]  /*15f00*/  @!P1 ST.E.64 [R2.64], R96 ;  /* 0x0000006002009985 */ /* 0x000be2000c101b06 */
[----:B------:R-:W-:Y:S02]  /*15f10*/  @!P3 LEA.HI.X R9, R28, R4, R29, 0x2, P0 ;  /* 0x000000041c09b211 */ /* 0x000fe400000f141d */
[----:B------:R-:W-:-:S03]  /*15f20*/  ISETP.GE.AND P5, PT, R10, c[0x0][0x3c8], PT ;  /* 0x0000f2000a007a0c */ /* 0x000fc60003fa6270 */
[----:B------:R-:W-:Y:S01]  /*15f30*/  @!P3 ST.E.64 [R8.64], R138 ;  /* 0x0000008a0800b985 */ /* 0x000fe2000c101b06 */
[----:B-1----:R-:W-:-:S04]  /*15f40*/  @!P6 LEA R6, P0, R24, R0, 0x2 ;  /* 0x000000001806e211 */ /* 0x002fc800078010ff */
[----:B------:R-:W-:Y:S02]  /*15f50*/  @!P6 LEA.HI.X R7, R24, R4, R25, 0x2, P0 ;  /* 0x000000041807e211 */ /* 0x000fe400000f1419 */
[----:B---3--:R-:W-:Y:S02]  /*15f60*/  ISETP.GE.AND P0, PT, R13, c[0x0][0x3c8], PT ;  /* 0x0000f2000d007a0c */ /* 0x008fe40003f06270 */
[----:B-----5:R-:W-:-:S04]  /*15f70*/  @!P2 LEA R2, P1, R26, R0, 0x2 ;  /* 0x000000001a02a211 */ /* 0x020fc800078210ff */
[----:B------:R-:W-:-:S05]  /*15f80*/  @!P2 LEA.HI.X R3, R26, R4, R27, 0x2, P1 ;  /* 0x000000041a03a211 */ /* 0x000fca00008f141b */
[----:B------:R1:W-:Y:S01]  /*15f90*/  @!P2 ST.E.64 [R2.64], R100 ;  /* 0x000000640200a985 */ /* 0x0003e2000c101b06 */
[----:B------:R-:W-:Y:S02]  /*15fa0*/  ISETP.GE.AND P2, PT, R18, c[0x0][0x3c8], PT ;  /* 0x0000f20012007a0c */ /* 0x000fe40003f46270 */
[----:B------:R-:W-:Y:S01]  /*15fb0*/  ISETP.GE.AND P1, PT, R16, c[0x0][0x3c8], PT ;  /* 0x0000f20010007a0c */ /* 0x000fe20003f26270 */
[----:B------:R3:W-:Y:S01]  /*15fc0*/  @!P6 ST.E.64 [R6.64], R104 ;  /* 0x000000680600e985 */ /* 0x0007e2000c101b06 */
[----:B-1----:R-:W-:-:S04]  /*15fd0*/  @!P5 LEA R2, P3, R10, R0, 0x2 ;  /* 0x000000000a02d211 */ /* 0x002fc800078610ff */
[----:B--2---:R-:W-:-:S05]  /*15fe0*/  @!P5 LEA.HI.X R3, R10, R4, R11, 0x2, P3 ;  /* 0x000000040a03d211 */ /* 0x004fca00018f140b */
[-C--:B------:R-:W-:Y:S02]  /*15ff0*/  @!P2 LEA R8, P3, R18, R0.reuse, 0x2 ;  /* 0x000000001208a211 */ /* 0x080fe400078610ff */
[-C--:B------:R-:W-:Y:S01]  /*16000*/  @!P4 LEA R10, P6, R22, R0.reuse, 0x2 ;  /* 0x00000000160ac211 */ /* 0x080fe200078c10ff */
[----:B------:R1:W-:Y:S01]  /*16010*/  @!P5 ST.E.64 [R2.64], R108 ;  /* 0x0000006c0200d985 */ /* 0x0003e2000c101b06 */
[----:B---3--:R-:W-:Y:S02]  /*16020*/  @!P1 LEA R6, P5, R16, R0, 0x2 ;  /* 0x0000000010069211 */ /* 0x008fe400078a10ff */
[-C--:B----4-:R-:W-:Y:S02]  /*16030*/  @!P2 LEA.HI.X R9, R18, R4.reuse, R19, 0x2, P3 ;  /* 0x000000041209a211 */ /* 0x090fe400018f1413 */
[-C--:B------:R-:W-:Y:S02]  /*16040*/  @!P4 LEA.HI.X R11, R22, R4.reuse, R23, 0x2, P6 ;  /* 0x00000004160bc211 */ /* 0x080fe400030f1417 */
[----:B------:R-:W-:-:S03]  /*16050*/  @!P1 LEA.HI.X R7, R16, R4, R17, 0x2, P5 ;  /* 0x0000000410079211 */ /* 0x000fc600028f1411 */
[----:B------:R2:W-:Y:S04]  /*16060*/  @!P4 ST.E.64 [R10.64], R144 ;  /* 0x000000900a00c985 */ /* 0x0005e8000c101b06 */
[----:B------:R2:W-:Y:S04]  /*16070*/  @!P2 ST.E.64 [R8.64], R140 ;  /* 0x0000008c0800a985 */ /* 0x0005e8000c101b06 */
[----:B------:R2:W-:Y:S01]  /*16080*/  @!P1 ST.E.64 [R6.64], R112 ;  /* 0x0000007006009985 */ /* 0x0005e2000c101b06 */
[----:B-1----:R-:W-:-:S04]  /*16090*/  @!P0 LEA R2, P3, R13, R0, 0x2 ;  /* 0x000000000d028211 */ /* 0x002fc800078610ff */
[----:B------:R-:W-:-:S05]  /*160a0*/  @!P0 LEA.HI.X R3, R13, R4, R15, 0x2, P3 ;  /* 0x000000040d038211 */ /* 0x000fca00018f140f */
[----:B------:R2:W-:Y:S04]  /*160b0*/  @!P0 ST.E.64 [R2.64], R20 ;  /* 0x0000001402008985 */ /* 0x0005e8000c101b06 */
.L_x_594:
[----:B------:R-:W-:Y:S05]  /*160c0*/  BSYNC B0 ;  /* 0x0000000000007941 */ /* 0x000fea0003800000 */
.L_x_593:
[----:B------:R-:W-:Y:S05]  /*160d0*/  BRA.DIV ~URZ, `(.L_x_595) ;  /* 0x000051027f007947 */ /* 0x000fea000b800000 */
[----:B--2---:R2:W1:Y:S04]  /*160e0*/  SHFL.IDX PT, R4, R5, 0x1, 0x1c1f ;  /* 0x003c1f0005047f89 */ /* 0x00446800000e0000 */
[----:B----4-:R2:W4:Y:S02]  /*160f0*/  SHFL.IDX PT, R0, R12, 0x1, 0x1c1f ;  /* 0x003c1f000c007f89 */ /* 0x01052400000e0000 */
.L_x_682:
[----:B------:R-:W-:-:S13]  /*16100*/  ISETP.NE.AND P0, PT, R14, RZ, PT ;  /* 0x000000ff0e00720c */ /* 0x000fda0003f05270 */
[----:B------:R-:W-:Y:S05]  /*16110*/  @P0 BRA `(.L_x_590) ;  /* 0x00001ca000000947 */ /* 0x000fea0003800000 */
        /* <DEDUP_REMOVED lines=10> */
[----:B-1----:R-:W4:Y:S04]  /*161c0*/  LDL R5, [R1+0x1e4] ;  /* 0x0001e40001057983 */ /* 0x002f280000100800 */
        /* <DEDUP_REMOVED lines=9> */
[----:B--2---:R-:W-:Y:S02]  /*16260*/  ISETP.GE.AND P2, PT, R11, c[0x0][0x3c8], PT ;  /* 0x0000f2000b007a0c */ /* 0x004fe40003f46270 */
[----:B---3--:R-:W-:-:S09]  /*16270*/  ISETP.GE.AND P1, PT, R21, c[0x0][0x3c8], PT ;  /* 0x0000f20015007a0c */ /* 0x008fd20003f26270 */
[----:B------:R-:W-:Y:S02]  /*16280*/  @!P3 IMAD.MOV.U32 R2, RZ, RZ, R0 ;  /* 0x000000ffff02b224 */ /* 0x000fe400078e0000 */
[----:B------:R-:W-:Y:S01]  /*16290*/  @!P3 IMAD.MOV.U32 R3, RZ, RZ, R4 ;  /* 0x000000ffff03b224 */ /* 0x000fe200078e0004 */
[----:B----4-:R-:W-:-:S03]  /*162a0*/  ISETP.GE.AND P0, PT, R13, c[0x0][0x3c8], PT ;  /* 0x0000f2000d007a0c */ /* 0x010fc60003f06270 */
[----:B------:R-:W-:Y:S01]  /*162b0*/  @!P3 IMAD.WIDE R2, R6, 0x4, R2 ;  /* 0x000000040602b825 */ /* 0x000fe200078e0202 */
[----:B------:R-:W-:-:S04]  /*162c0*/  @!P1 LEA R6, P4, R21, R0, 0x2 ;  /* 0x0000000015069211 */ /* 0x000fc800078810ff */
[----:B------:R1:W-:Y:S01]  /*162d0*/  @!P3 ST.E.64 [R2.64], R116 ;  /* 0x000000740200b985 */ /* 0x0003e2000c101b06 */
[----:B------:R-:W-:Y:S02]  /*162e0*/  @!P2 LEA R8, P3, R11, R0, 0x2 ;  /* 0x000000000b08a211 */ /* 0x000fe400078610ff */
[-C--:B------:R-:W-:Y:S02]  /*162f0*/  @!P1 LEA.HI.X R7, R21, R4.reuse, R22, 0x2, P4 ;  /* 0x0000000415079211 */ /* 0x080fe400020f1416 */
[----:B------:R-:W-:Y:S01]  /*16300*/  @!P2 LEA.HI.X R9, R11, R4, R18, 0x2, P3 ;  /* 0x000000040b09a211 */ /* 0x000fe200018f1412 */
[----:B------:R-:W2:Y:S01]  /*16310*/  LDL R21, [R1+0x1d4] ;  /* 0x0001d40001157983 */ /* 0x000ea20000100800 */
[----:B------:R-:W-:-:S03]  /*16320*/  ISETP.GE.AND P4, PT, R17, c[0x0][0x3c8], PT ;  /* 0x0000f20011007a0c */ /* 0x000fc60003f86270 */
[----:B------:R-:W3:Y:S01]  /*16330*/  LDL R18, [R1+0x150] ;  /* 0x0001500001127983 */ /* 0x000ee20000100800 */
[----:B------:R-:W-:-:S03]  /*16340*/  ISETP.GE.AND P6, PT, R12, c[0x0][0x3c8], PT ;  /* 0x0000f2000c007a0c */ /* 0x000fc60003fc6270 */
[----:B------:R-:W4:Y:S04]  /*16350*/  LDL R11, [R1+0x154] ;  /* 0x00015400010b7983 */ /* 0x000f280000100800 */
[----:B------:R5:W-:Y:S04]  /*16360*/  @!P2 ST.E.64 [R8.64], R148 ;  /* 0x000000940800a985 */ /* 0x000be8000c101b06 */
[----:B------:R-:W4:Y:S01]  /*16370*/  LDL R22, [R1+0x148] ;  /* 0x0001480001167983 */ /* 0x000f220000100800 */
[----:B-1----:R-:W-:-:S04]  /*16380*/  @!P0 LEA R2, P3, R13, R0, 0x2 ;  /* 0x000000000d028211 */ /* 0x002fc800078610ff */
[----:B------:R-:W-:Y:S02]  /*16390*/  @!P0 LEA.HI.X R3, R13, R4, R19, 0x2, P3 ;  /* 0x000000040d038211 */ /* 0x000fe400018f1413 */
[----:B------:R-:W4:Y:S01]  /*163a0*/  LDL R19, [R1+0x1d0] ;  /* 0x0001d00001137983 */ /* 0x000f220000100800 */
[----:B------:R-:W-:-:S03]  /*163b0*/  ISETP.GE.AND P3, PT, R20, c[0x0][0x3c8], PT ;  /* 0x0000f20014007a0c */ /* 0x000fc60003f66270 */
[----:B------:R1:W-:Y:S04]  /*163c0*/  @!P1 ST.E.64 [R6.64], R124 ;  /* 0x0000007c06009985 */ /* 0x0003e8000c101b06 */
[----:B------:R1:W-:Y:S01]  /*163d0*/  @!P0 ST.E.64 [R2.64], R120 ;  /* 0x0000007802008985 */ /* 0x0003e2000c101b06 */
[----:B-----5:R-:W-:-:S03]  /*163e0*/  @!P4 LEA R8, P0, R17, R0, 0x2 ;  /* 0x000000001108c211 */ /* 0x020fc600078010ff */
[----:B------:R-:W5:Y:S01]  /*163f0*/  LDL R13, [R1+0x14c] ;  /* 0x00014c00010d7983 */ /* 0x000f620000100800 */
[----:B------:R-:W-:Y:S02]  /*16400*/  @!P4 LEA.HI.X R9, R17, R4, R5, 0x2, P0 ;  /* 0x000000041109c211 */ /* 0x000fe400000f1405 */
[C---:B------:R-:W-:Y:S01]  /*16410*/  ISETP.GE.AND P0, PT, R20.reuse, c[0x0][0x3c8], PT ;  /* 0x0000f20014007a0c */ /* 0x040fe20003f06270 */
[----:B------:R-:W5:Y:S01]  /*16420*/  LDL R5, [R1+0x144] ;  /* 0x0001440001057983 */ /* 0x000f620000100800 */
[-C--:B-1----:R-:W-:Y:S02]  /*16430*/  @!P3 LEA R6, P1, R20, R0.reuse, 0x2 ;  /* 0x000000001406b211 */ /* 0x082fe400078210ff */
[----:B------:R-:W-:-:S04]  /*16440*/  @!P6 LEA R2, P2, R12, R0, 0x2 ;  /* 0x000000000c02e211 */ /* 0x000fc800078410ff */
[-C--:B------:R-:W-:Y:S02]  /*16450*/  @!P6 LEA.HI.X R3, R12, R4.reuse, R14, 0x2, P2 ;  /* 0x000000040c03e211 */ /* 0x080fe400010f140e */
[----:B------:R-:W5:Y:S05]  /*16460*/  LDL R12, [R1+0x1cc] ;  /* 0x0001cc00010c7983 */ /* 0x000f6a0000100800 */
[----:B------:R-:W-:Y:S01]  /*16470*/  @!P0 LEA.HI.X R7, R20, R4, R24, 0x2, P1 ;  /* 0x0000000414078211 */ /* 0x000fe200008f1418 */
[----:B------:R-:W5:Y:S04]  /*16480*/  LDL R14, [R1+0x1c4] ;  /* 0x0001c400010e7983 */ /* 0x000f680000100800 */
[----:B------:R-:W5:Y:S01]  /*16490*/  LDL R20, [R1+0x1c8] ;  /* 0x0001c80001147983 */ /* 0x000f620000100800 */
[----:B------:R-:W-:-:S02]  /*164a0*/  ISETP.GE.AND P1, PT, R17, c[0x0][0x3c8], PT ;  /* 0x0000f20011007a0c */ /* 0x000fc40003f26270 */
[----:B------:R-:W-:Y:S01]  /*164b0*/  ISETP.GE.AND P4, PT, R16, c[0x0][0x3c8], PT ;  /* 0x0000f20010007a0c */ /* 0x000fe20003f86270 */
[----:B------:R-:W5:Y:S01]  /*164c0*/  LDL R17, [R1+0x140] ;  /* 0x0001400001117983 */ /* 0x000f620000100800 */
[----:B------:R-:W-:Y:S02]  /*164d0*/  ISETP.GE.AND P5, PT, R15, c[0x0][0x3c8], PT ;  /* 0x0000f2000f007a0c */ /* 0x000fe40003fa6270 */
[----:B------:R-:W-:Y:S01]  /*164e0*/  ISETP.GE.AND P3, PT, R10, c[0x0][0x3c8], PT ;  /* 0x0000f2000a007a0c */ /* 0x000fe20003f66270 */
[----:B------:R-:W5:Y:S06]  /*164f0*/  LDL R24, [R1+0x120] ;  /* 0x0001200001187983 */ /* 0x000f6c0000100800 */
[----:B------:R-:W-:Y:S04]  /*16500*/  @!P1 ST.E.64 [R8.64], R146 ;  /* 0x0000009208009985 */ /* 0x000fe8000c101b06 */
[----:B------:R1:W-:Y:S04]  /*16510*/  @!P0 ST.E.64 [R6.64], R128 ;  /* 0x0000008006008985 */ /* 0x0003e8000c101b06 */
[----:B------:R1:W-:Y:S02]  /*16520*/  @!P6 ST.E.64 [R2.64], R30 ;  /* 0x0000001e0200e985 */ /* 0x0003e4000c101b06 */
[----:B-1----:R-:W-:-:S02]  /*16530*/  @!P4 LEA R6, P6, R16, R0, 0x2 ;  /* 0x000000001006c211 */ /* 0x002fc400078c10ff */
[----:B------:R-:W-:-:S04]  /*16540*/  @!P5 LEA R8, P0, R15, R0, 0x2 ;  /* 0x000000000f08d211 */ /* 0x000fc800078010ff */
[----:B------:R-:W-:Y:S02]  /*16550*/  @!P5 LEA.HI.X R9, R15, R4, R23, 0x2, P0 ;  /* 0x000000040f09d211 */ /* 0x000fe400000f1417 */
[----:B------:R-:W5:Y:S05]  /*16560*/  LDL R15, [R1+0x13c] ;  /* 0x00013c00010f7983 */ /* 0x000f6a0000100800 */
[----:B------:R-:W-:Y:S01]  /*16570*/  P2R R2, PR, RZ, 0x40 ;  /* 0x00000040ff027803 */ /* 0x000fe20000000000 */
[----:B------:R-:W5:Y:S03]  /*16580*/  LDL R23, [R1+0x1c0] ;  /* 0x0001c00001177983 */ /* 0x000f660000100800 */
[----:B------:R-:W-:-:S02]  /*16590*/  ISETP.NE.AND P0, PT, R2, RZ, PT ;  /* 0x000000ff0200720c */ /* 0x000fc40003f05270 */
[----:B------:R-:W-:Y:S01]  /*165a0*/  @!P3 LEA R2, P6, R10, R0, 0x2 ;  /* 0x000000000a02b211 */ /* 0x000fe200078c10ff */
[----:B------:R-:W-:Y:S01]  /*165b0*/  @!P5 ST.E.64 [R8.64], R150 ;  /* 0x000000960800d985 */ /* 0x000fe2000c101b06 */
[----:B--2---:R-:W-:-:S03]  /*165c0*/  @!P4 LEA.HI.X R7, R16, R4, R21, 0x2, P0 ;  /* 0x000000041007c211 */ /* 0x004fc600000f1415 */
[----:B------:R-:W2:Y:S01]  /*165d0*/  LDL R21, [R1+0x1bc] ;  /* 0x0001bc0001157983 */ /* 0x000ea20000100800 */
[----:B---3--:R-:W-:-:S03]  /*165e0*/  ISETP.GE.AND P1, PT, R18, c[0x0][0x3c8], PT ;  /* 0x0000f20012007a0c */ /* 0x008fc60003f26270 */
[----:B------:R1:W-:Y:S01]  /*165f0*/  @!P4 ST.E.64 [R6.64], R142 ;  /* 0x0000008e0600c985 */ /* 0x0003e2000c101b06 */
[----:B----4-:R-:W-:-:S03]  /*16600*/  ISETP.GE.AND P2, PT, R11, c[0x0][0x3c8], PT ;  /* 0x0000f2000b007a0c */ /* 0x010fc60003f46270 */
[----:B------:R-:W3:Y:S01]  /*16610*/  LDL R16, [R1+0x138] ;  /* 0x0001380001107983 */ /* 0x000ee20000100800 */
[----:B------:R-:W-:-:S03]  /*16620*/  @!P3 LEA.HI.X R3, R10, R4, R19, 0x2, P6 ;  /* 0x000000040a03b211 */ /* 0x000fc600030f1413 */
[----:B------:R-:W4:Y:S02]  /*16630*/  LDL R19, [R1+0x1b8] ;  /* 0x0001b80001137983 */ /* 0x000f240000100800 */
[-C--:B-1----:R-:W-:Y:S02]  /*16640*/  @!P1 LEA R6, P6, R18, R0.reuse, 0x2 ;  /* 0x0000000012069211 */ /* 0x082fe400078c10ff */
[----:B------:R1:W-:Y:S02]  /*16650*/  @!P3 ST.E.64 [R2.64], R34 ;  /* 0x000000220200b985 */ /* 0x0003e4000c101b06 */
[----:B------:R-:W-:Y:S02]  /*16660*/  @!P2 LEA R8, P3, R11, R0, 0x2 ;  /* 0x000000000b08a211 */ /* 0x000fe400078610ff */
[----:B------:R-:W4:Y:S07]  /*16670*/  LDL R10, [R1+0x134] ;  /* 0x00013400010a7983 */ /* 0x000f2e0000100800 */
[----:B-1----:R-:W-:-:S02]  /*16680*/  P2R R2, PR, RZ, 0x40 ;  /* 0x00000040ff027803 */ /* 0x002fc40000000000 */
[-C--:B-----5:R-:W-:Y:S02]  /*16690*/  @!P2 LEA.HI.X R9, R11, R4.reuse, R12, 0x2, P3 ;  /* 0x000000040b09a211 */ /* 0x0a0fe400018f140c */
[----:B------:R-:W-:Y:S01]  /*166a0*/  ISETP.NE.AND P3, PT, R2, RZ, PT ;  /* 0x000000ff0200720c */ /* 0x000fe20003f65270 */
[----:B------:R-:W5:Y:S01]  /*166b0*/  LDL R11, [R1+0x12c] ;  /* 0x00012c00010b7983 */ /* 0x000f620000100800 */
[----:B------:R-:W-:Y:S02]  /*166c0*/  ISETP.GE.AND P0, PT, R13, c[0x0][0x3c8], PT ;  /* 0x0000f2000d007a0c */ /* 0x000fe40003f06270 */
[----:B------:R-:W-:Y:S01]  /*166d0*/  ISETP.GE.AND P4, PT, R5, c[0x0][0x3c8], PT ;  /* 0x0000f20005007a0c */ /* 0x000fe20003f86270 */
[----:B------:R-:W5:Y:S01]  /*166e0*/  LDL R12, [R1+0x130] ;  /* 0x00013000010c7983 */ /* 0x000f620000100800 */
[----:B------:R-:W-:-:S03]  /*166f0*/  @!P1 LEA.HI.X R7, R18, R4, R20, 0x2, P3 ;  /* 0x0000000412079211 */ /* 0x000fc600018f1414 */
[----:B------:R-:W5:Y:S01]  /*16700*/  LDL R20, [R1+0x1b4] ;  /* 0x0001b40001147983 */ /* 0x000f620000100800 */
[----:B------:R-:W-:-:S03]  /*16710*/  ISETP.GE.AND P3, PT, R17, c[0x0][0x3c8], PT ;  /* 0x0000f20011007a0c */ /* 0x000fc60003f66270 */
[----:B------:R-:W-:Y:S02]  /*16720*/  @!P2 ST.E.64 [R8.64], R152 ;  /* 0x000000980800a985 */ /* 0x000fe4000c101b06 */
[C---:B------:R-:W-:Y:S02]  /*16730*/  @!P0 LEA R2, P6, R13.reuse, R0, 0x2 ;  /* 0x000000000d028211 */ /* 0x040fe400078c10ff */
[----:B------:R-:W5:Y:S02]  /*16740*/  LDL R18, [R1+0x1b0] ;  /* 0x0001b00001127983 */ /* 0x000f640000100800 */
[----:B------:R-:W-:Y:S02]  /*16750*/  @!P0 LEA.HI.X R3, R13, R4, R14, 0x2, P6 ;  /* 0x000000040d038211 */ /* 0x000fe400030f140e */
[----:B------:R-:W-:Y:S04]  /*16760*/  @!P1 ST.E.64 [R6.64], R46 ;  /* 0x0000002e06009985 */ /* 0x000fe8000c101b06 */
[----:B------:R1:W-:Y:S04]  /*16770*/  @!P0 ST.E.64 [R2.64], R38 ;  /* 0x0000002602008985 */ /* 0x0003e8000c101b06 */
[----:B------:R-:W5:Y:S01]  /*16780*/  LDL R14, [R1+0x1ac] ;  /* 0x0001ac00010e7983 */ /* 0x000f620000100800 */
[----:B------:R-:W-:-:S03]  /*16790*/  ISETP.GE.AND P5, PT, R22, c[0x0][0x3c8], PT ;  /* 0x0000f20016007a0c */ /* 0x000fc60003fa6270 */
[----:B------:R-:W5:Y:S01]  /*167a0*/  LDL R13, [R1+0x128] ;  /* 0x00012800010d7983 */ /* 0x000f620000100800 */
[-C--:B-1----:R-:W-:Y:S02]  /*167b0*/  @!P3 LEA R2, P1, R17, R0.reuse, 0x2 ;  /* 0x000000001102b211 */ /* 0x082fe400078210ff */
[----:B------:R-:W-:-:S11]  /*167c0*/  @!P4 LEA R6, P6, R5, R0, 0x2 ;  /* 0x000000000506c211 */ /* 0x000fd600078c10ff */
[----:B------:R-:W-:Y:S02]  /*167d0*/  P2R R3, PR, RZ, 0x2 ;  /* 0x00000002ff037803 */ /* 0x000fe40000000000 */
[----:B------:R-:W-:Y:S02]  /*167e0*/  ISETP.GE.AND P2, PT, R15, c[0x0][0x3c8], PT ;  /* 0x0000f2000f007a0c */ /* 0x000fe40003f46270 */
[----:B------:R-:W-:-:S04]  /*167f0*/  @!P5 LEA R8, P0, R22, R0, 0x2 ;  /* 0x000000001608d211 */ /* 0x000fc800078010ff */
[-C--:B------:R-:W-:Y:S02]  /*16800*/  @!P5 LEA.HI.X R9, R22, R4.reuse, R23, 0x2, P0 ;  /* 0x000000041609d211 */ /* 0x080fe400000f1417 */
[----:B------:R-:W5:Y:S04]  /*16810*/  LDL R22, [R1+0x11c] ;  /* 0x00011c0001167983 */ /* 0x000f680000100800 */
[----:B------:R1:W-:Y:S04]  /*16820*/  @!P5 ST.E.64 [R8.64], R154 ;  /* 0x0000009a0800d985 */ /* 0x0003e8000c101b06 */
[----:B------:R-:W5:Y:S01]  /*16830*/  LDL R23, [R1+0x194] ;  /* 0x0001940001177983 */ /* 0x000f620000100800 */
[----:B--2---:R-:W-:-:S02]  /*16840*/  @!P4 LEA.HI.X R7, R5, R4, R21, 0x2, P6 ;  /* 0x000000040507c211 */ /* 0x004fc400030f1415 */
[----:B------:R-:W-:Y:S01]  /*16850*/  ISETP.NE.AND P6, PT, R3, RZ, PT ;  /* 0x000000ff0300720c */ /* 0x000fe20003fc5270 */
[----:B------:R-:W2:Y:S04]  /*16860*/  LDL R5, [R1+0x124] ;  /* 0x0001240001057983 */ /* 0x000ea80000100800 */
[----:B------:R1:W-:Y:S01]  /*16870*/  @!P4 ST.E.64 [R6.64], R54 ;  /* 0x000000360600c985 */ /* 0x0003e2000c101b06 */
[----:B---3--:R-:W-:-:S03]  /*16880*/  ISETP.GE.AND P1, PT, R16, c[0x0][0x3c8], PT ;  /* 0x0000f20010007a0c */ /* 0x008fc60003f26270 */
[----:B------:R-:W3:Y:S01]  /*16890*/  LDL R21, [R1+0x190] ;  /* 0x0001900001157983 */ /* 0x000ee20000100800 */
[----:B----4-:R-:W-:-:S03]  /*168a0*/  @!P3 LEA.HI.X R3, R17, R4, R19, 0x2, P6 ;  /* 0x000000041103b211 */ /* 0x010fc600030f1413 */
[----:B------:R-:W4:Y:S04]  /*168b0*/  LDL R19, [R1+0x1a8] ;  /* 0x0001a80001137983 */ /* 0x000f280000100800 */
[----:B------:R-:W3:Y:S04]  /*168c0*/  LDL R17, [R1+0x1a4] ;  /* 0x0001a40001117983 */ /* 0x000ee80000100800 */
[----:B------:R5:W-:Y:S01]  /*168d0*/  @!P3 ST.E.64 [R2.64], R42 ;  /* 0x0000002a0200b985 */ /* 0x000be2000c101b06 */
[----:B-1----:R-:W-:-:S04]  /*168e0*/  @!P2 LEA R8, P3, R15, R0, 0x2 ;  /* 0x000000000f08a211 */ /* 0x002fc800078610ff */
[----:B-----5:R-:W-:Y:S02]  /*168f0*/  @!P2 LEA.HI.X R9, R15, R4, R20, 0x2, P3 ;  /* 0x000000040f09a211 */ /* 0x020fe400018f1414 */
[----:B------:R-:W5:Y:S01]  /*16900*/  LDL R15, [R1+0x1a0] ;  /* 0x0001a000010f7983 */ /* 0x000f620000100800 */
[----:B------:R-:W-:Y:S02]  /*16910*/  @!P1 LEA R6, P6, R16, R0, 0x2 ;  /* 0x0000000010069211 */ /* 0x000fe400078c10ff */
[----:B------:R-:W-:Y:S01]  /*16920*/  ISETP.GE.AND P0, PT, R10, c[0x0][0x3c8], PT ;  /* 0x0000f2000a007a0c */ /* 0x000fe20003f06270 */
[----:B------:R-:W5:Y:S01]  /*16930*/  LDL R20, [R1+0x118] ;  /* 0x0001180001147983 */ /* 0x000f620000100800 */
[----:B------:R-:W-:-:S09]  /*16940*/  ISETP.GE.AND P4, PT, R11, c[0x0][0x3c8], PT ;  /* 0x0000f2000b007a0c */ /* 0x000fd20003f86270 */
[----:B------:R-:W-:-:S04]  /*16950*/  P2R R2, PR, RZ, 0x40 ;  /* 0x00000040ff027803 */ /* 0x000fc80000000000 */
[----:B------:R-:W-:Y:S02]  /*16960*/  ISETP.NE.AND P3, PT, R2, RZ, PT ;  /* 0x000000ff0200720c */ /* 0x000fe40003f65270 */
[----:B------:R-:W-:Y:S02]  /*16970*/  @!P0 LEA R2, P6, R10, R0, 0x2 ;  /* 0x000000000a028211 */ /* 0x000fe400078c10ff */
[-C--:B------:R-:W-:Y:S01]  /*16980*/  @!P1 LEA.HI.X R7, R16, R4.reuse, R18, 0x2, P3 ;  /* 0x0000000410079211 */ /* 0x080fe200018f1412 */
[----:B------:R-:W-:Y:S01]  /*16990*/  @!P2 ST.E.64 [R8.64], R156 ;  /* 0x0000009c0800a985 */ /* 0x000fe2000c101b06 */
[----:B------:R-:W-:Y:S02]  /*169a0*/  ISETP.GE.AND P5, PT, R12, c[0x0][0x3c8], PT ;  /* 0x0000f2000c007a0c */ /* 0x000fe40003fa6270 */
[----:B------:R-:W-:Y:S01]  /*169b0*/  @!P0 LEA.HI.X R3, R10, R4, R14, 0x2, P6 ;  /* 0x000000040a038211 */ /* 0x000fe200030f140e */
[----:B------:R1:W-:Y:S04]  /*169c0*/  @!P1 ST.E.64 [R6.64], R62 ;  /* 0x0000003e06009985 */ /* 0x0003e8000c101b06 */
[----:B------:R-:W5:Y:S04]  /*169d0*/  LDL R10, [R1+0x114] ;  /* 0x00011400010a7983 */ /* 0x000f680000100800 */
[----:B------:R-:W5:Y:S04]  /*169e0*/  LDL R18, [R1+0x110] ;  /* 0x0001100001127983 */ /* 0x000f680000100800 */
[----:B------:R1:W-:Y:S01]  /*169f0*/  @!P0 ST.E.64 [R2.64], R50 ;  /* 0x0000003202008985 */ /* 0x0003e2000c101b06 */
[----:B------:R-:W-:-:S03]  /*16a00*/  ISETP.GE.AND P3, PT, R13, c[0x0][0x3c8], PT ;  /* 0x0000f2000d007a0c */ /* 0x000fc60003f66270 */
[----:B------:R-:W5:Y:S04]  /*16a10*/  LDL R16, [R1+0x10c] ;  /* 0x00010c0001107983 */ /* 0x000f680000100800 */
[----:B------:R-:W5:Y:S01]  /*16a20*/  LDL R14, [R1+0x108] ;  /* 0x00010800010e7983 */ /* 0x000f620000100800 */
[-C--:B-1----:R-:W-:Y:S02]  /*16a30*/  @!P4 LEA R6, P6, R11, R0.reuse, 0x2 ;  /* 0x000000000b06c211 */ /* 0x082fe400078c10ff */
[----:B------:R-:W-:-:S11]  /*16a40*/  @!P5 LEA R8, P0, R12, R0, 0x2 ;  /* 0x000000000c08d211 */ /* 0x000fd600078010ff */
[----:B------:R-:W-:Y:S02]  /*16a50*/  P2R R2, PR, RZ, 0x40 ;  /* 0x00000040ff027803 */ /* 0x000fe40000000000 */
[----:B--2---:R-:W-:Y:S02]  /*16a60*/  ISETP.GE.AND P2, PT, R5, c[0x0][0x3c8], PT ;  /* 0x0000f20005007a0c */ /* 0x004fe40003f46270 */
[-C--:B----4-:R-:W-:Y:S02]  /*16a70*/  @!P5 LEA.HI.X R9, R12, R4.reuse, R19, 0x2, P0 ;  /* 0x000000040c09d211 */ /* 0x090fe400000f1413 */
[----:B------:R-:W-:Y:S01]  /*16a80*/  ISETP.NE.AND P0, PT, R2, RZ, PT ;  /* 0x000000ff0200720c */ /* 0x000fe20003f05270 */
[----:B------:R-:W2:Y:S03]  /*16a90*/  LDL R12, [R1+0x104] ;  /* 0x00010400010c7983 */ /* 0x000ea60000100800 */
[----:B---3--:R-:W-:Y:S01]  /*16aa0*/  @!P4 LEA.HI.X R7, R11, R4, R17, 0x2, P0 ;  /* 0x000000040b07c211 */ /* 0x008fe200000f1411 */
[----:B------:R-:W3:Y:S04]  /*16ab0*/  LDL R19, [R1+0x188] ;  /* 0x0001880001137983 */ /* 0x000ee80000100800 */
[----:B------:R-:W4:Y:S01]  /*16ac0*/  LDL R11, [R1+0x18c] ;  /* 0x00018c00010b7983 */ /* 0x000f220000100800 */
[----:B------:R-:W-:-:S03]  /*16ad0*/  @!P3 LEA R2, P6, R13, R0, 0x2 ;  /* 0x000000000d02b211 */ /* 0x000fc600078c10ff */
[----:B------:R-:W2:Y:S04]  /*16ae0*/  LDL R17, [R1+0x184] ;  /* 0x0001840001117983 */ /* 0x000ea80000100800 */
[----:B------:R1:W-:Y:S04]  /*16af0*/  @!P5 ST.E.64 [R8.64], R158 ;  /* 0x0000009e0800d985 */ /* 0x0003e8000c101b06 */
[----:B------:R1:W-:Y:S01]  /*16b00*/  @!P4 ST.E.64 [R6.64], R74 ;  /* 0x0000004a0600c985 */ /* 0x0003e2000c101b06 */
[----:B-----5:R-:W-:-:S03]  /*16b10*/  @!P3 LEA.HI.X R3, R13, R4, R15, 0x2, P6 ;  /* 0x000000040d03b211 */ /* 0x020fc600030f140f */
[----:B------:R-:W5:Y:S04]  /*16b20*/  LDL R15, [R1+0x180] ;  /* 0x00018000010f7983 */ /* 0x000f680000100800 */
[----:B------:R-:W5:Y:S04]  /*16b30*/  LDL R13, [R1+0x17c] ;  /* 0x00017c00010d7983 */ /* 0x000f680000100800 */
[----:B------:R1:W-:Y:S02]  /*16b40*/  @!P3 ST.E.64 [R2.64], R58 ;  /* 0x0000003a0200b985 */ /* 0x0003e4000c101b06 */
[----:B-1----:R-:W-:-:S04]  /*16b50*/  @!P2 LEA R8, P3, R5, R0, 0x2 ;  /* 0x000000000508a211 */ /* 0x002fc800078610ff */
[----:B------:R-:W-:Y:S02]  /*16b60*/  @!P2 LEA.HI.X R9, R5, R4, R26, 0x2, P3 ;  /* 0x000000040509a211 */ /* 0x000fe400018f141a */
[----:B------:R-:W5:Y:S01]  /*16b70*/  LDL R5, [R1+0x100] ;  /* 0x0001000001057983 */ /* 0x000f620000100800 */
[----:B------:R-:W-:Y:S02]  /*16b80*/  ISETP.GE.AND P1, PT, R24, c[0x0][0x3c8], PT ;  /* 0x0000f20018007a0c */ /* 0x000fe40003f26270 */
[----:B------:R-:W-:-:S11]  /*16b90*/  ISETP.GE.AND P0, PT, R22, c[0x0][0x3c8], PT ;  /* 0x0000f20016007a0c */ /* 0x000fd60003f06270 */
[-C--:B------:R-:W-:Y:S02]  /*16ba0*/  @!P1 LEA R6, P4, R24, R0.reuse, 0x2 ;  /* 0x0000000018069211 */ /* 0x080fe400078810ff */
[----:B------:R-:W-:Y:S02]  /*16bb0*/  ISETP.GE.AND P5, PT, R20, c[0x0][0x3c8], PT ;  /* 0x0000f20014007a0c */ /* 0x000fe40003fa6270 */
[----:B------:R-:W-:-:S09]  /*16bc0*/  @!P0 LEA R2, P6, R22, R0, 0x2 ;  /* 0x0000000016028211 */ /* 0x000fd200078c10ff */
[----:B------:R-:W-:-:S04]  /*16bd0*/  P2R R3, PR, RZ, 0x10 ;  /* 0x00000010ff037803 */ /* 0x000fc80000000000 */
[----:B------:R-:W-:Y:S02]  /*16be0*/  ISETP.NE.AND P3, PT, R3, RZ, PT ;  /* 0x000000ff0300720c */ /* 0x000fe40003f65270 */
[----:B------:R-:W-:Y:S02]  /*16bf0*/  ISETP.GE.AND P4, PT, R10, c[0x0][0x3c8], PT ;  /* 0x0000f2000a007a0c */ /* 0x000fe40003f86270 */
[-C--:B------:R-:W-:Y:S02]  /*16c00*/  @!P1 LEA.HI.X R7, R24, R4.reuse, R25, 0x2, P3 ;  /* 0x0000000418079211 */ /* 0x080fe400018f1419 */
[----:B------:R-:W-:Y:S01]  /*16c10*/  @!P0 LEA.HI.X R3, R22, R4, R23, 0x2, P6 ;  /* 0x0000000416038211 */ /* 0x000fe200030f1417 */
[----:B------:R-:W-:Y:S01]  /*16c20*/  @!P2 ST.E.64 [R8.64], R160 ;  /* 0x000000a00800a985 */ /* 0x000fe2000c101b06 */
[----:B------:R-:W-:-:S03]  /*16c30*/  ISETP.GE.AND P3, PT, R18, c[0x0][0x3c8], PT ;  /* 0x0000f20012007a0c */ /* 0x000fc60003f66270 */
[----:B------:R1:W-:Y:S04]  /*16c40*/  @!P1 ST.E.64 [R6.64], R82 ;  /* 0x0000005206009985 */ /* 0x0003e8000c101b06 */
[----:B------:R1:W-:Y:S01]  /*16c50*/  @!P0 ST.E.64 [R2.64], R66 ;  /* 0x0000004202008985 */ /* 0x0003e2000c101b06 */
[----:B------:R-:W-:Y:S02]  /*16c60*/  ISETP.GE.AND P2, PT, R16, c[0x0][0x3c8], PT ;  /* 0x0000f20010007a0c */ /* 0x000fe40003f46270 */
[----:B------:R-:W-:Y:S02]  /*16c70*/  ISETP.GE.AND P1, PT, R14, c[0x0][0x3c8], PT ;  /* 0x0000f2000e007a0c */ /* 0x000fe40003f26270 */
[----:B-1----:R-:W-:-:S04]  /*16c80*/  @!P5 LEA R6, P0, R20, R0, 0x2 ;  /* 0x000000001406d211 */ /* 0x002fc800078010ff */
[----:B------:R-:W-:Y:S02]  /*16c90*/  @!P5 LEA.HI.X R7, R20, R4, R21, 0x2, P0 ;  /* 0x000000041407d211 */ /* 0x000fe400000f1415 */
[----:B------:R-:W-:-:S03]  /*16ca0*/  @!P4 LEA R2, P6, R10, R0, 0x2 ;  /* 0x000000000a02c211 */ /* 0x000fc600078c10ff */
[----:B------:R-:W-:Y:S01]  /*16cb0*/  @!P5 ST.E.64 [R6.64], R86 ;  /* 0x000000560600d985 */ /* 0x000fe2000c101b06 */
[----:B----4-:R-:W-:Y:S02]  /*16cc0*/  @!P4 LEA.HI.X R3, R10, R4, R11, 0x2, P6 ;  /* 0x000000040a03c211 */ /* 0x010fe400030f140b */
[-C--:B------:R-:W-:Y:S02]  /*16cd0*/  @!P3 LEA R10, P5, R18, R0.reuse, 0x2 ;  /* 0x00000000120ab211 */ /* 0x080fe400078a10ff */
[----:B--2---:R-:W-:Y:S01]  /*16ce0*/  ISETP.GE.AND P0, PT, R12, c[0x0][0x3c8], PT ;  /* 0x0000f2000c007a0c */ /* 0x004fe20003f06270 */
[----:B------:R1:W-:Y:S01]  /*16cf0*/  @!P4 ST.E.64 [R2.64], R90 ;  /* 0x0000005a0200c985 */ /* 0x0003e2000c101b06 */
[----:B------:R-:W-:-:S04]  /*16d00*/  @!P2 LEA R8, P6, R16, R0, 0x2 ;  /* 0x000000001008a211 */ /* 0x000fc800078c10ff */
[----:B------:R-:W-:-:S05]  /*16d10*/  @!P2 LEA.HI.X R9, R16, R4, R17, 0x2, P6 ;  /* 0x000000041009a211 */ /* 0x000fca00030f1411 */
[----:B-1----:R-:W-:-:S04]  /*16d20*/  P2R R2, PR, RZ, 0x20 ;  /* 0x00000020ff027803 */ /* 0x002fc80000000000 */
[----:B------:R-:W-:Y:S02]  /*16d30*/  ISETP.NE.AND P4, PT, R2, RZ, PT ;  /* 0x000000ff0200720c */ /* 0x000fe40003f85270 */
[----:B------:R-:W-:Y:S02]  /*16d40*/  @!P1 LEA R6, P5, R14, R0, 0x2 ;  /* 0x000000000e069211 */ /* 0x000fe400078a10ff */
[----:B---3--:R-:W-:Y:S02]  /*16d50*/  @!P3 LEA.HI.X R11, R18, R4, R19, 0x2, P4 ;  /* 0x00000004120bb211 */ /* 0x008fe400020f1413 */
[----:B------:R-:W-:Y:S02]  /*16d60*/  @!P0 LEA R2, P4, R12, R0, 0x2 ;  /* 0x000000000c028211 */ /* 0x000fe400078810ff */
[-C--:B-----5:R-:W-:Y:S02]  /*16d70*/  @!P1 LEA.HI.X R7, R14, R4.reuse, R15, 0x2, P5 ;  /* 0x000000040e079211 */ /* 0x0a0fe400028f140f */
[----:B------:R-:W-:Y:S01]  /*16d80*/  @!P0 LEA.HI.X R3, R12, R4, R13, 0x2, P4 ;  /* 0x000000040c038211 */ /* 0x000fe200020f140d */
[----:B------:R1:W-:Y:S04]  /*16d90*/  @!P3 ST.E.64 [R10.64], R102 ;  /* 0x000000660a00b985 */ /* 0x0003e8000c101b06 */
[----:B------:R1:W-:Y:S04]  /*16da0*/  @!P2 ST.E.64 [R8.64], R98 ;  /* 0x000000620800a985 */ /* 0x0003e8000c101b06 */
[----:B------:R1:W-:Y:S04]  /*16db0*/  @!P1 ST.E.64 [R6.64], R94 ;  /* 0x0000005e06009985 */ /* 0x0003e8000c101b06 */
        /* <DEDUP_REMOVED lines=8> */
.L_x_575:
[----:B------:R-:W3:Y:S04]  /*16e40*/  LDL.LU R0, [R1+0xe0] ;  /* 0x0000e00001007983 */ /* 0x000ee80000300800 */
[----:B--2---:R-:W2:Y:S01]  /*16e50*/  LDL R7, [R1+0xbc] ;  /* 0x0000bc0001077983 */ /* 0x004ea20000100800 */
[----:B------:R-:W-:Y:S01]  /*16e60*/  ISETP.NE.U32.AND P0, PT, RZ, c[0x0][0x508], PT ;  /* 0x00014200ff007a0c */ /* 0x000fe20003f05070 */
[----:B------:R-:W-:Y:S01]  /*16e70*/  IMAD.MOV.U32 R4, RZ, RZ, 0x4 ;  /* 0x00000004ff047424 */ /* 0x000fe200078e00ff */
[----:B------:R-:W-:Y:S01]  /*16e80*/  ISETP.NE.U32.AND P2, PT, RZ, c[0x0][0x500], PT ;  /* 0x00014000ff007a0c */ /* 0x000fe20003f45070 */
[----:B------:R-:W-:Y:S01]  /*16e90*/  IMAD.MOV.U32 R20, RZ, RZ, c[0x0][0x388] ;  /* 0x0000e200ff147624 */ /* 0x000fe200078e00ff */
[----:B------:R-:W-:Y:S01]  /*16ea0*/  ISETP.NE.AND.EX P0, PT, RZ, c[0x0][0x50c], PT, P0 ;  /* 0x00014300ff007a0c */ /* 0x000fe20003f05300 */
[----:B------:R-:W-:Y:S01]  /*16eb0*/  IMAD.MOV.U32 R6, RZ, RZ, RZ ;  /* 0x000000ffff067224 */ /* 0x000fe200078e00ff */
[----:B------:R-:W-:Y:S01]  /*16ec0*/  ISETP.NE.AND.EX P2, PT, RZ, c[0x0][0x504], PT, P2 ;  /* 0x00014100ff007a0c */ /* 0x000fe20003f45320 */
[----:B--2---:R-:W-:-:S10]  /*16ed0*/  IMAD.WIDE R2, R7, R4, c[0x0][0x500] ;  /* 0x0001400007027625 */ /* 0x004fd400078e0204 */
[----:B------:R-:W-:Y:S02]  /*16ee0*/  @P0 IMAD.WIDE R4, R7, R4, c[0x0][0x508] ;  /* 0x0001420007040625 */ /* 0x000fe400078e0204 */
[----:B------:R2:W5:Y:S04]  /*16ef0*/  @P2 LDG.E R6, [R2.64] ;  /* 0x0000000602062981 */ /* 0x000568000c1e1900 */
[----:B------:R2:W5:Y:S01]  /*16f00*/  @P0 LDG.E R20, [R4.64] ;  /* 0x0000000604140981 */ /* 0x000562000c1e1900 */
[----:B---3--:R-:W-:-:S04]  /*16f10*/  ISETP.NE.AND P1, PT, R0, RZ, PT ;  /* 0x000000ff0000720c */ /* 0x008fc80003f25270 */
[----:B-1----:R-:W-:Y:S01]  /*16f20*/  SEL R19, R0, c[0x0][0x3d4], P1 ;  /* 0x0000f50000137a07 */ /* 0x002fe20000800000 */
[----:B------:R-:W-:Y:S05]  /*16f30*/  @P0 BRA `(.L_x_596) ;  /* 0x0000004000000947 */ /* 0x000fea0003800000 */
[----:B------:R-:W-:Y:S05]  /*16f40*/  @!P2 BRA `(.L_x_596) ;  /* 0x000000300000a947 */ /* 0x000fea0003800000 */
[----:B------:R1:W3:Y:S04]  /*16f50*/  LDG.E R0, [R2.64] ;  /* 0x0000000602007981 */ /* 0x0002e8000c1e1900 */
[----:B-12---:R-:W3:Y:S02]  /*16f60*/  LDG.E R2, [R2.64+0x4] ;  /* 0x0000040602027981 */ /* 0x006ee4000c1e1900 */
[----:B---3-5:R-:W-:Y:S02]  /*16f70*/  IADD3 R20, -R0, R2, RZ ;  /* 0x0000000200147210 */ /* 0x028fe40007ffe1ff */
.L_x_596:
[----:B--2---:R-:W2:Y:S01]  /*16f80*/  LDL.LU R2, [R1+0xb8] ;  /* 0x0000b80001027983 */ /* 0x004ea20000300800 */
[----:B------:R-:W-:Y:S01]  /*16f90*/  SHF.R.S32.HI R0, RZ, 0x1f, R7 ;  /* 0x0000001fff007819 */ /* 0x000fe20000011407 */
[----:B------:R-:W-:Y:S01]  /*16fa0*/  BSSY B0, `(.L_x_597) ;  /* 0x0000039000007945 */ /* 0x000fe20003800000 */
[----:B-----5:R-:W-:Y:S01]  /*16fb0*/  SHF.R.S32.HI R18, RZ, 0x1f, R6 ;  /* 0x0000001fff127819 */ /* 0x020fe20000011406 */
[----:B------:R-:W1:Y:S01]  /*16fc0*/  S2R R3, SR_TID.X ;  /* 0x0000000000037919 */ /* 0x000e620000002100 */
[----:B------:R-:W-:-:S02]  /*16fd0*/  SEL R16, R7, RZ, !P2 ;  /* 0x000000ff07107207 */ /* 0x000fc40005000000 */
[----:B------:R-:W-:Y:S02]  /*16fe0*/  SEL R21, R0, RZ, !P2 ;  /* 0x000000ff00157207 */ /* 0x000fe40005000000 */
[----:B-1----:R-:W-:Y:S02]  /*16ff0*/  ISETP.GT.AND P0, PT, R3, 0x7f, PT ;  /* 0x0000007f0300780c */ /* 0x002fe40003f04270 */
[----:B--2---:R-:W-:-:S11]  /*17000*/  LOP3.LUT R15, R2, 0xffff, RZ, 0xc0, !PT ;  /* 0x0000ffff020f7812 */ /* 0x004fd600078ec0ff */
[----:B------:R-:W-:Y:S05]  /*17010*/  @P0 BRA `(.L_x_598) ;  /* 0x0000031000000947 */ /* 0x000fea0003800000 */
[----:B------:R-:W2:Y:S01]  /*17020*/  LDL R2, [R1+0xac] ;  /* 0x0000ac0001027983 */ /* 0x000ea20000100800 */
[----:B------:R-:W-:Y:S01]  /*17030*/  IMAD R0, R20, c[0x0][0x4e8], RZ ;  /* 0x00013a0014007a24 */ /* 0x000fe200078e02ff */
[----:B--2---:R-:W-:-:S04]  /*17040*/  IADD3 R14, R2, R3, RZ ;  /* 0x00000003020e7210 */ /* 0x004fc80007ffe0ff */
        /* <DEDUP_REMOVED lines=23> */
[----:B------:R-:W-:Y:S01]  /*171c0*/  IMAD.MOV R2, RZ, RZ, -R0 ;  /* 0x000000ffff027224 */ /* 0x000fe200078e0a00 */
[----:B------:R-:W-:Y:S02]  /*171d0*/  IADD3.X R9, R3, R9, R18, P1, P0 ;  /* 0x0000000903097210 */ /* 0x000fe40000fe0412 */
[----:B------:R-:W-:Y:S01]  /*171e0*/  SHF.R.S32.HI R3, RZ, 0x1f, R0 ;  /* 0x0000001fff037819 */ /* 0x000fe20000011400 */
[----:B------:R-:W-:Y:S01]  /*171f0*/  IMAD R2, R2, c[0x0][0x4e8], R14 ;  /* 0x00013a0002027a24 */ /* 0x000fe200078e020e */
[----:B--2---:R-:W-:-:S05]  /*17200*/  SEL R7, R22, RZ, P2 ;  /* 0x000000ff16077207 */ /* 0x004fca0001000000 */
[-C--:B-----5:R-:W-:Y:S02]  /*17210*/  IMAD R8, R13, R7.reuse, RZ ;  /* 0x000000070d087224 */ /* 0x0a0fe400078e02ff */
[----:B------:R-:W-:Y:S01]  /*17220*/  IMAD.WIDE.U32 R4, R12, R7, RZ ;  /* 0x000000070c047225 */ /* 0x000fe200078e00ff */
[----:B------:R-:W-:-:S04]  /*17230*/  SHF.R.S32.HI R7, RZ, 0x1f, R2 ;  /* 0x0000001fff077819 */ /* 0x000fc80000011402 */
[----:B------:R-:W-:Y:S01]  /*17240*/  IADD3 R5, R5, R8, RZ ;  /* 0x0000000805057210 */ /* 0x000fe20007ffe0ff */
[----:B------:R-:W-:Y:S01]  /*17250*/  IMAD.MOV.U32 R8, RZ, RZ, c[0x0][0x4a8] ;  /* 0x00012a00ff087624 */ /* 0x000fe200078e00ff */
[----:B------:R-:W-:Y:S01]  /*17260*/  IADD3 R4, P1, P0, R0, R17, R4 ;  /* 0x0000001100047210 */ /* 0x000fe2000783e004 */
[----:B------:R-:W-:-:S03]  /*17270*/  IMAD R0, R11, R2, RZ ;  /* 0x000000020b007224 */ /* 0x000fc600078e02ff */
[----:B------:R-:W-:Y:S01]  /*17280*/  IADD3.X R5, R3, R9, R5, P1, P0 ;  /* 0x0000000903057210 */ /* 0x000fe20000fe0405 */
[----:B------:R-:W-:-:S04]  /*17290*/  IMAD R0, R10, R7, R0 ;  /* 0x000000070a007224 */ /* 0x000fc800078e0200 */
        /* <DEDUP_REMOVED lines=9> */
.L_x_598:
[----:B------:R-:W-:Y:S05]  /*17330*/  BSYNC B0 ;  /* 0x0000000000007941 */ /* 0x000fea0003800000 */
.L_x_597:
[----:B------:R-:W-:-:S13]  /*17340*/  ISETP.GT.AND P0, PT, R19, 0x1, PT ;  /* 0x000000011300780c */ /* 0x000fda0003f04270 */
[----:B------:R-:W-:Y:S05]  /*17350*/  @P0 BRA `(.L_x_590) ;  /* 0x00000a6000000947 */ /* 0x000fea0003800000 */
[----:B-1----:R-:W2:Y:S04]  /*17360*/  LDL R5, [R1+0xac] ;  /* 0x0000ac0001057983 */ /* 0x002ea80000100800 */
[----:B------:R-:W2:Y:S01]  /*17370*/  LDL R4, [R1+0x174] ;  /* 0x0001740001047983 */ /* 0x000ea20000100800 */
[----:B------:R-:W-:Y:S01]  /*17380*/  MOV R2, c[0x0][0x4e8] ;  /* 0x00013a0000027a02 */ /* 0x000fe20000000f00 */
[----:B------:R-:W-:-:S03]  /*17390*/  IMAD R0, R18, c[0x0][0x3a0], RZ ;  /* 0x0000e80012007a24 */ /* 0x000fc600078e02ff */
[----:B------:R-:W-:Y:S01]  /*173a0*/  ISETP.NE.AND P0, PT, R2, 0x1, PT ;  /* 0x000000010200780c */ /* 0x000fe20003f05270 */
[----:B------:R-:W-:-:S04]  /*173b0*/  IMAD.WIDE.U32 R2, R6, c[0x0][0x3a0], RZ ;  /* 0x0000e80006027a25 */ /* 0x000fc800078e00ff */
[----:B------:R-:W-:-:S05]  /*173c0*/  IMAD R6, R6, c[0x0][0x3a4], R0 ;  /* 0x0000e90006067a24 */ /* 0x000fca00078e0200 */
[----:B------:R-:W-:-:S05]  /*173d0*/  IADD3 R3, R3, R6, RZ ;  /* 0x0000000603037210 */ /* 0x000fca0007ffe0ff */
[----:B------:R-:W-:-:S04]  /*173e0*/  IMAD.WIDE.U32 R2, R15, c[0x0][0x3e8], R2 ;  /* 0x0000fa000f027a25 */ /* 0x000fc800078e0002 */
[----:B------:R-:W-:-:S04]  /*173f0*/  IMAD R3, R15, c[0x0][0x3ec], R3 ;  /* 0x0000fb000f037a24 */ /* 0x000fc800078e0203 */
[----:B------:R-:W-:Y:S01]  /*17400*/  IMAD.WIDE.U32 R2, R16, c[0x0][0x3f0], R2 ;  /* 0x0000fc0010027a25 */ /* 0x000fe200078e0002 */
[----:B--2---:R-:W-:-:S03]  /*17410*/  IADD3 R4, R4, R5, RZ ;  /* 0x0000000504047210 */ /* 0x004fc60007ffe0ff */
[----:B------:R-:W-:Y:S01]  /*17420*/  IMAD R5, R21, c[0x0][0x3f0], RZ ;  /* 0x0000fc0015057a24 */ /* 0x000fe200078e02ff */
[----:B------:R-:W-:Y:S01]  /*17430*/  MOV R0, R4 ;  /* 0x0000000400007202 */ /* 0x000fe20000000f00 */
[----:B------:R-:W-:-:S04]  /*17440*/  @P0 IMAD.HI.U32 R6, R4, c[0x0][0x4ec], RZ ;  /* 0x00013b0004060a27 */ /* 0x000fc800078e00ff */
[----:B------:R-:W-:Y:S01]  /*17450*/  IMAD R7, R16, c[0x0][0x3f4], R5 ;  /* 0x0000fd0010077a24 */ /* 0x000fe200078e0205 */
[----:B------:R-:W-:-:S04]  /*17460*/  @P0 SHF.R.U32.HI R0, RZ, c[0x0][0x4f0], R6 ;  /* 0x00013c00ff000a19 */ /* 0x000fc80000011606 */
[----:B------:R-:W-:Y:S02]  /*17470*/  SHF.R.S32.HI R6, RZ, 0x1f, R0 ;  /* 0x0000001fff067819 */ /* 0x000fe40000011400 */
[----:B------:R-:W-:Y:S02]  /*17480*/  IADD3 R5, -R0, RZ, RZ ;  /* 0x000000ff00057210 */ /* 0x000fe40007ffe1ff */
[----:B------:R-:W-:Y:S01]  /*17490*/  IADD3 R3, R3, R7, RZ ;  /* 0x0000000703037210 */ /* 0x000fe20007ffe0ff */
[----:B------:R-:W-:Y:S02]  /*174a0*/  IMAD R6, R6, c[0x0][0x3e0], RZ ;  /* 0x0000f80006067a24 */ /* 0x000fe400078e02ff */
        /* <DEDUP_REMOVED lines=13> */
.L_x_683:
[----:B------:R-:W-:Y:S05]  /*17580*/  BRA.DIV ~URZ, `(.L_x_600) ;  /* 0x00003df27f007947 */ /* 0x000fea000b800000 */
[----:B------:R3:W4:Y:S02]  /*17590*/  SHFL.IDX PT, R0, R14, RZ, 0x181f ;  /* 0x00181fff0e007589 */ /* 0x00072400000e0000 */
.L_x_684:
[----:B------:R-:W5:Y:S04]  /*175a0*/  LDL.LU R3, [R1+0xac] ;  /* 0x0000ac0001037983 */ /* 0x000f680000300800 */
[----:B------:R-:W1:Y:S01]  /*175b0*/  S2R R6, SR_TID.X ;  /* 0x0000000000067919 */ /* 0x000e620000002100 */
[----:B------:R-:W-:Y:S01]  /*175c0*/  IMAD R13, R20, c[0x0][0x4e8], RZ ;  /* 0x00013a00140d7a24 */ /* 0x000fe200078e02ff */
[----:B-1----:R-:W-:-:S04]  /*175d0*/  SHF.R.S32.HI R2, RZ, 0x1f, R6 ;  /* 0x0000001fff027819 */ /* 0x002fc80000011406 */
[----:B------:R-:W-:-:S04]  /*175e0*/  LEA.HI R2, R2, R6, RZ, 0x3 ;  /* 0x0000000602027211 */ /* 0x000fc800078f18ff */
[----:B------:R-:W-:Y:S01]  /*175f0*/  SHF.R.S32.HI R2, RZ, 0x3, R2 ;  /* 0x00000003ff027819 */ /* 0x000fe20000011402 */
[----:B------:R-:W-:Y:S04]  /*17600*/  BSSY B0, `(.L_x_601) ;  /* 0x000001c000007945 */ /* 0x000fe80003800000 */
[----:B-----5:R-:W-:-:S05]  /*17610*/  IMAD.IADD R12, R2, 0x1, R3 ;  /* 0x00000001020c7824 */ /* 0x020fca00078e0203 */
[----:B------:R-:W-:-:S13]  /*17620*/  ISETP.GE.AND P0, PT, R12, R13, PT ;  /* 0x0000000d0c00720c */ /* 0x000fda0003f06270 */
[----:B------:R-:W-:Y:S05]  /*17630*/  @P0 BRA `(.L_x_602) ;  /* 0x0000018000000947 */ /* 0x000fea0003800000 */
[----:B------:R-:W5:Y:S04]  /*17640*/  LDL R2, [R1+0x3c] ;  /* 0x00003c0001027983 */ /* 0x000f680000100800 */
[----:B---3--:R-:W3:Y:S04]  /*17650*/  LDL R19, [R1+0x68] ;  /* 0x0000680001137983 */ /* 0x008ee80000100800 */
        /* <DEDUP_REMOVED lines=18> */
[----:B------:R1:W-:Y:S04]  /*17780*/  @!P3 ST.E.128 [R10.64], RZ ;  /* 0x000000ff0a00b985 */ /* 0x0003e8000c101d06 */
[----:B------:R1:W-:Y:S04]  /*17790*/  @!P2 ST.E.128 [R8.64], RZ ;  /* 0x000000ff0800a985 */ /* 0x0003e8000c101d06 */
[----:B------:R1:W-:Y:S04]  /*177a0*/  @!P1 ST.E.128 [R6.64], RZ ;  /* 0x000000ff06009985 */ /* 0x0003e8000c101d06 */
[----:B------:R1:W-:Y:S02]  /*177b0*/  @!P0 ST.E.128 [R2.64], RZ ;  /* 0x000000ff02008985 */ /* 0x0003e4000c101d06 */
.L_x_602:
[----:B------:R-:W-:Y:S05]  /*177c0*/  BSYNC B0 ;  /* 0x0000000000007941 */ /* 0x000fea0003800000 */
.L_x_601:
[----:B------:R-:W-:Y:S05]  /*177d0*/  BRA.DIV ~URZ, `(.L_x_603) ;  /* 0x00003c327f007947 */ /* 0x000fea000b800000 */
[----:B--2---:R2:W1:Y:S04]  /*177e0*/  SHFL.IDX PT, R4, R5, 0x1, 0x181f ;  /* 0x00381f0005047f89 */ /* 0x00446800000e0000 */
[----:B----4-:R2:W4:Y:S02]  /*177f0*/  SHFL.IDX PT, R0, R14, 0x1, 0x181f ;  /* 0x00381f000e007f89 */ /* 0x01052400000e0000 */
.L_x_685:
[----:B-1----:R-:W-:Y:S01]  /*17800*/  IADD3 R2, R12, 0x20, RZ ;  /* 0x000000200c027810 */ /* 0x002fe20007ffe0ff */
[----:B------:R-:W-:Y:S03]  /*17810*/  BSSY B0, `(.L_x_604) ;  /* 0x000001b000007945 */ /* 0x000fe60003800000 */
[----:B------:R-:W-:-:S13]  /*17820*/  ISETP.GE.AND P0, PT, R2, R13, PT ;  /* 0x0000000d0200720c */ /* 0x000fda0003f06270 */
        /* <DEDUP_REMOVED lines=8> */
[----:B------:R-:W4:Y:S01]  /*178b0*/  LDL R16, [R1+0x1fc] ;  /* 0x0001fc0001107983 */ /* 0x000f220000100800 */
[----:B-----5:R-:W-:-:S02]  /*178c0*/  ISETP.GE.AND P3, PT, R3, c[0x0][0x3c8], PT ;  /* 0x0000f20003007a0c */ /* 0x020fc40003f66270 */
[----:B--2---:R-:W-:Y:S02]  /*178d0*/  ISETP.GE.AND P2, PT, R19, c[0x0][0x3c8], PT ;  /* 0x0000f20013007a0c */ /* 0x004fe40003f46270 */
[----:B---3--:R-:W-:Y:S02]  /*178e0*/  ISETP.GE.AND P1, PT, R17, c[0x0][0x3c8], PT ;  /* 0x0000f20011007a0c */ /* 0x008fe40003f26270 */
[----:B----4-:R-:W-:-:S07]  /*178f0*/  ISETP.GE.AND P0, PT, R15, c[0x0][0x3c8], PT ;  /* 0x0000f2000f007a0c */ /* 0x010fce0003f06270 */
        /* <DEDUP_REMOVED lines=12> */
.L_x_605:
[----:B------:R-:W-:Y:S05]  /*179c0*/  BSYNC B0 ;  /* 0x0000000000007941 */ /* 0x000fea0003800000 */
.L_x_604:
[----:B------:R-:W-:Y:S05]  /*179d0*/  BRA.DIV ~URZ, `(.L_x_606) ;  /* 0x00003b427f007947 */ /* 0x000fea000b800000 */
[----:B------:R1:W2:Y:S02]  /*179e0*/  SHFL.IDX PT, R4, R5, 0x2, 0x181f ;  /* 0x00581f0005047f89 */ /* 0x0002a400000e0000 */
.L_x_686:
[----:B------:R-:W-:Y:S05]  /*179f0*/  BRA.DIV ~URZ, `(.L_x_607) ;  /* 0x00003bb27f007947 */ /* 0x000fea000b800000 */
[----:B----4-:R4:W1:Y:S02]  /*17a00*/  SHFL.IDX PT, R0, R14, 0x2, 0x181f ;  /* 0x00581f000e007f89 */ /* 0x01086400000e0000 */
.L_x_687:
[----:B-1----:R-:W-:Y:S01]  /*17a10*/  IADD3 R2, R12, 0x40, RZ ;  /* 0x000000400c027810 */ /* 0x002fe20007ffe0ff */
[----:B------:R-:W-:Y:S03]  /*17a20*/  BSSY B0, `(.L_x_608) ;  /* 0x000001b000007945 */ /* 0x000fe60003800000 */
        /* <DEDUP_REMOVED lines=26> */
.L_x_609:
[----:B------:R-:W-:Y:S05]  /*17bd0*/  BSYNC B0 ;  /* 0x0000000000007941 */ /* 0x000fea0003800000 */
.L_x_608:
[----:B------:R-:W-:Y:S05]  /*17be0*/  BRA.DIV ~URZ, `(.L_x_610) ;  /* 0x00003a527f007947 */ /* 0x000fea000b800000 */
[----:B--2---:R2:W1:Y:S04]  /*17bf0*/  SHFL.IDX PT, R4, R5, 0x3, 0x181f ;  /* 0x00781f0005047f89 */ /* 0x00446800000e0000 */
[----:B------:R2:W3:Y:S02]  /*17c00*/  SHFL.IDX PT, R0, R14, 0x3, 0x181f ;  /* 0x00781f000e007f89 */ /* 0x0004e400000e0000 */
.L_x_688:
[----:B-1----:R-:W-:-:S04]  /*17c10*/  IADD3 R2, R12, 0x60, RZ ;  /* 0x000000600c027810 */ /* 0x002fc80007ffe0ff */
        /* <DEDUP_REMOVED lines=26> */
.L_x_590:
[----:B------:R-:W-:Y:S05]  /*17dc0*/  BSYNC B1 ;  /* 0x0000000000017941 */ /* 0x000fea0003800000 */
.L_x_574:
[----:B-1-34-:R-:W3:Y:S02]  /*17dd0*/  LDL R0, [R1+0x1f4] ;  /* 0x0001f40001007983 */ /* 0x01aee40000100800 */
[----:B---3--:R-:W-:-:S13]  /*17de0*/  ISETP.NE.AND P0, PT, R0, RZ, PT ;  /* 0x000000ff0000720c */ /* 0x008fda0003f05270 */
[----:B------:R-:W-:Y:S01]  /*17df0*/  @P0 WARPSYNC 0xffffffff ;  /* 0xffffffff00000948 */ /* 0x000fe20003800000 */
[----:B------:R-:W-:Y:S06]  /*17e00*/  @P0 BAR.SYNC.DEFER_BLOCKING 0x5, 0x100 ;  /* 0x0144000000000b1d */ /* 0x000fec0000010000 */
[----:B--2---:R-:W1:Y:S04]  /*17e10*/  @P0 LDS.128 R4, [0x1a080] ;  /* 0x01a08000ff040984 */ /* 0x004e680000000c00 */
        /* <DEDUP_REMOVED lines=10> */
.L_x_689:
[----:B------:R-:W-:Y:S05]  /*17ec0*/  BRA.DIV ~URZ, `(.L_x_613) ;  /* 0x000039127f007947 */ /* 0x000fea000b800000 */
[----:B------:R3:W4:Y:S02]  /*17ed0*/  SHFL.IDX PT, R8, R106, 0x1, 0x1f ;  /* 0x00201f006a087f89 */ /* 0x00072400000e0000 */
.L_x_690:
        /* <DEDUP_REMOVED lines=19> */
.L_x_691:
        /* <DEDUP_REMOVED lines=16> */
.L_x_692:
[----:B---3--:R-:W-:Y:S01]  /*18110*/  IMAD R0, R0, c[0x0][0x538], RZ ;  /* 0x00014e0000007a24 */ /* 0x008fe200078e02ff */
[----:B------:R-:W-:Y:S04]  /*18120*/  BSSY B1, `(.L_x_616) ;  /* 0x00000cf000017945 */ /* 0x000fe80003800000 */
[----:B----4-:R-:W-:-:S04]  /*18130*/  IADD3 R8, R0, R8, RZ ;  /* 0x0000000800087210 */ /* 0x010fc80007ffe0ff */
[----:B--2---:R-:W-:-:S13]  /*18140*/  ISETP.GT.AND P0, PT, R8, R9, PT ;  /* 0x000000090800720c */ /* 0x004fda0003f04270 */
[----:B------:R-:W-:Y:S05]  /*18150*/  @P0 BRA `(.L_x_617) ;  /* 0x0000025000000947 */ /* 0x000fea0003800000 */
.L_x_621:
        /* <DEDUP_REMOVED lines=17> */
.L_x_693:
        /* <DEDUP_REMOVED lines=16> */
.L_x_694:
[----:B--2---:R-:W-:-:S05]  /*18370*/  IMAD R0, R0, c[0x0][0x538], RZ ;  /* 0x00014e0000007a24 */ /* 0x004fca00078e02ff */
[----:B------:R-:W-:-:S04]  /*18380*/  IADD3 R8, R0, R8, RZ ;  /* 0x0000000800087210 */ /* 0x000fc80007ffe0ff */
[----:B------:R-:W-:-:S13]  /*18390*/  ISETP.GT.AND P0, PT, R8, R9, PT ;  /* 0x000000090800720c */ /* 0x000fda0003f04270 */
[----:B-1----:R-:W-:Y:S05]  /*183a0*/  @!P0 BRA `(.L_x_621) ;  /* 0xfffffdb000008947 */ /* 0x002fea000383ffff */
.L_x_617:
[----:B------:R-:W-:-:S05]  /*183b0*/  IADD3 R8, -R0, R8, RZ ;  /* 0x0000000800087210 */ /* 0x000fca0007ffe1ff */
[----:B------:R-:W-:-:S05]  /*183c0*/  IMAD R0, R4, c[0x0][0x538], R8 ;  /* 0x00014e0004007a24 */ /* 0x000fca00078e0208 */
[----:B------:R-:W-:Y:S01]  /*183d0*/  ISETP.GT.AND P0, PT, R0, R9, PT ;  /* 0x000000090000720c */ /* 0x000fe20003f04270 */
[----:B------:R-:W-:-:S12]  /*183e0*/  BRA.DIV ~URZ, `(.L_x_622) ;  /* 0x000038b27f007947 */ /* 0x000fd8000b800000 */
[----:B------:R-:W-:-:S03]  /*183f0*/  VOTE.ANY R5, PT, !P0 ;  /* 0x0000000000057806 */ /* 0x000fc600040e0100 */
.L_x_695:
[----:B------:R-:W2:Y:S01]  /*18400*/  LDL.LU R2, [R1+0xbc] ;  /* 0x0000bc0001027983 */ /* 0x000ea20000300800 */
[----:B------:R-:W2:Y:S02]  /*18410*/  POPC R0, R5 ;  /* 0x0000000500007309 */ /* 0x000ea40000000000 */
[----:B--2---:R-:W-:-:S05]  /*18420*/  IADD3 R2, R0, R2, RZ ;  /* 0x0000000200027210 */ /* 0x004fca0007ffe0ff */
[----:B------:R2:W-:Y:S01]  /*18430*/  STL [R1+0xbc], R2 ;  /* 0x0000bc0201007387 */ /* 0x0005e20000100800 */
[----:B------:R-:W-:Y:S05]  /*18440*/  BRA.DIV ~URZ, `(.L_x_623) ;  /* 0x000038a27f007947 */ /* 0x000fea000b800000 */
[----:B------:R3:W4:Y:S04]  /*18450*/  SHFL.IDX PT, R10, R6, R0, 0x1f ;  /* 0x00001f00060a7589 */ /* 0x00072800000e0000 */
[----:B------:R3:W1:Y:S02]  /*18460*/  SHFL.IDX PT, R7, R7, R0, 0x1f ;  /* 0x00001f0007077589 */ /* 0x00066400000e0000 */
.L_x_696:
[----:B------:R-:W-:Y:S01]  /*18470*/  ISETP.NE.AND P0, PT, R5, RZ, PT ;  /* 0x000000ff0500720c */ /* 0x000fe20003f05270 */
[----:B------:R-:W-:-:S12]  /*18480*/  BSSY B0, `(.L_x_624) ;  /* 0x0000005000007945 */ /* 0x000fd80003800000 */
[----:B------:R-:W-:Y:S05]  /*18490*/  @!P0 BRA `(.L_x_625) ;  /* 0x0000003000008947 */ /* 0x000fea0003800000 */
[----:B---3--:R-:W-:Y:S01]  /*184a0*/  IADD3 R0, R0, -0x1, RZ ;  /* 0xffffffff00007810 */ /* 0x008fe20007ffe0ff */
[----:B------:R-:W-:Y:S05]  /*184b0*/  BRA.DIV ~URZ, `(.L_x_626) ;  /* 0x000039427f007947 */ /* 0x000fea000b800000 */
[----:B------:R3:W2:Y:S02]  /*184c0*/  SHFL.IDX PT, R11, R4, R0, 0x1f ;  /* 0x00001f00040b7589 */ /* 0x0006a400000e0000 */
.L_x_625:
[----:B------:R-:W-:Y:S05]  /*184d0*/  BSYNC B0 ;  /* 0x0000000000007941 */ /* 0x000fea0003800000 */
.L_x_624:
[----:B--23--:R-:W-:Y:S01]  /*184e0*/  IMAD R0, R11, c[0x0][0x538], R8 ;  /* 0x00014e000b007a24 */ /* 0x00cfe200078e0208 */
[----:B-1----:R-:W-:Y:S01]  /*184f0*/  ISETP.NE.AND P0, PT, R7, 0x1, PT ;  /* 0x000000010700780c */ /* 0x002fe20003f05270 */
[----:B------:R-:W-:Y:S03]  /*18500*/  BSSY B0, `(.L_x_627) ;  /* 0x0000087000007945 */ /* 0x000fe60003800000 */
[----:B------:R1:W-:Y:S01]  /*18510*/  STL [R1+0xb0], R0 ;  /* 0x0000b00001007387 */ /* 0x0003e20000100800 */
[----:B------:R-:W-:-:S08]  /*18520*/  IADD3 R8, -R0, R9, RZ ;  /* 0x0000000900087210 */ /* 0x000fd00007ffe1ff */
[----:B------:R-:W-:Y:S05]  /*18530*/  @!P0 BRA `(.L_x_628) ;  /* 0x000003e000008947 */ /* 0x000fea0003800000 */
[-C--:B----4-:R-:W-:Y:S02]  /*18540*/  IABS R2, R10.reuse ;  /* 0x0000000a00027213 */ /* 0x090fe40000000000 */
[----:B------:R-:W-:Y:S02]  /*18550*/  IABS R9, R10 ;  /* 0x0000000a00097213 */ /* 0x000fe40000000000 */
[----:B-1----:R-:W1:Y:S08]  /*18560*/  I2F.RP R0, R2 ;  /* 0x0000000200007306 */ /* 0x002e700000209400 */
[----:B-1----:R-:W1:Y:S02]  /*18570*/  MUFU.RCP R0, R0 ;  /* 0x0000000000007308 */ /* 0x002e640000001000 */
[----:B-1----:R-:W-:-:S06]  /*18580*/  IADD3 R0, R0, 0xffffffe, RZ ;  /* 0x0ffffffe00007810 */ /* 0x002fcc0007ffe0ff */
[----:B------:R-:W1:Y:S02]  /*18590*/  F2I.FTZ.U32.TRUNC.NTZ R5, R0 ;  /* 0x0000000000057305 */ /* 0x000e64000021f000 */
[----:B-1----:R-:W-:Y:S01]  /*185a0*/  IMAD.MOV R3, RZ, RZ, -R5 ;  /* 0x000000ffff037224 */ /* 0x002fe200078e0a05 */
[----:B------:R-:W-:-:S03]  /*185b0*/  IABS R0, R7 ;  /* 0x0000000700007213 */ /* 0x000fc60000000000 */
[----:B------:R-:W-:Y:S01]  /*185c0*/  IMAD.MOV.U32 R4, RZ, RZ, R3 ;  /* 0x000000ffff047224 */ /* 0x000fe200078e0003 */
[----:B------:R-:W-:Y:S01]  /*185d0*/  IABS R3, R8 ;  /* 0x0000000800037213 */ /* 0x000fe20000000000 */
[----:B------:R-:W-:Y:S02]  /*185e0*/  IMAD.MOV.U32 R6, RZ, RZ, R0 ;  /* 0x000000ffff067224 */ /* 0x000fe400078e0000 */
[----:B------:R-:W-:Y:S02]  /*185f0*/  IMAD R0, R4, R2, RZ ;  /* 0x0000000204007224 */ /* 0x000fe400078e02ff */
[----:B------:R-:W-:Y:S01]  /*18600*/  IMAD.MOV.U32 R4, RZ, RZ, RZ ;  /* 0x000000ffff047224 */ /* 0x000fe200078e00ff */
[----:B------:R-:W1:Y:S03]  /*18610*/  I2F.RP R11, R6 ;  /* 0x00000006000b7306 */ /* 0x000e660000209400 */
[----:B------:R-:W-:-:S04]  /*18620*/  IMAD.HI.U32 R5, R5, R0, R4 ;  /* 0x0000000005057227 */ /* 0x000fc800078e0004 */
[----:B------:R-:W-:-:S05]  /*18630*/  IMAD.MOV R0, RZ, RZ, -R9 ;  /* 0x000000ffff007224 */ /* 0x000fca00078e0a09 */
[----:B------:R-:W-:Y:S01]  /*18640*/  MOV R4, R0 ;  /* 0x0000000000047202 */ /* 0x000fe20000000f00 */
[----:B------:R-:W-:-:S04]  /*18650*/  IMAD.HI.U32 R0, R5, R3, RZ ;  /* 0x0000000305007227 */ /* 0x000fc800078e00ff */
[----:B------:R-:W-:Y:S02]  /*18660*/  IMAD R3, R0, R4, R3 ;  /* 0x0000000400037224 */ /* 0x000fe400078e0203 */
[----:B-1----:R-:W1:Y:S03]  /*18670*/  MUFU.RCP R4, R11 ;  /* 0x0000000b00047308 */ /* 0x002e660000001000 */
[----:B------:R-:W-:-:S13]  /*18680*/  ISETP.GT.U32.AND P0, PT, R2, R3, PT ;  /* 0x000000030200720c */ /* 0x000fda0003f04070 */
[----:B------:R-:W-:Y:S01]  /*18690*/  @!P0 IMAD.IADD R3, R3, 0x1, -R2 ;  /* 0x0000000103038824 */ /* 0x000fe200078e0a02 */
[----:B-1----:R-:W-:Y:S02]  /*186a0*/  IADD3 R4, R4, 0xffffffe, RZ ;  /* 0x0ffffffe04047810 */ /* 0x002fe40007ffe0ff */
[----:B------:R-:W-:Y:S02]  /*186b0*/  @!P0 IADD3 R0, R0, 0x1, RZ ;  /* 0x0000000100008810 */ /* 0x000fe40007ffe0ff */
[----:B------:R-:W-:Y:S02]  /*186c0*/  ISETP.GE.U32.AND P2, PT, R3, R2, PT ;  /* 0x000000020300720c */ /* 0x000fe40003f46070 */
[----:B------:R-:W1:Y:S01]  /*186d0*/  F2I.FTZ.U32.TRUNC.NTZ R3, R4 ;  /* 0x0000000400037305 */ /* 0x000e62000021f000 */
[----:B------:R-:W-:Y:S02]  /*186e0*/  LOP3.LUT R2, R8, R10, RZ, 0x3c, !PT ;  /* 0x0000000a08027212 */ /* 0x000fe400078e3cff */
[----:B------:R-:W-:-:S02]  /*186f0*/  ISETP.NE.AND P0, PT, R10, RZ, PT ;  /* 0x000000ff0a00720c */ /* 0x000fc40003f05270 */
[----:B------:R-:W-:-:S06]  /*18700*/  ISETP.GE.AND P1, PT, R2, RZ, PT ;  /* 0x000000ff0200720c */ /* 0x000fcc0003f26270 */
[----:B------:R-:W-:Y:S01]  /*18710*/  @P2 IADD3 R0, R0, 0x1, RZ ;  /* 0x0000000100002810 */ /* 0x000fe20007ffe0ff */
[----:B-1----:R-:W-:-:S06]  /*18720*/  IMAD.MOV R2, RZ, RZ, -R3 ;  /* 0x000000ffff027224 */ /* 0x002fcc00078e0a03 */
[----:B------:R-:W-:Y:S01]  /*18730*/  @!P1 IMAD.MOV R0, RZ, RZ, -R0 ;  /* 0x000000ffff009224 */ /* 0x000fe200078e0a00 */
[----:B------:R-:W-:Y:S02]  /*18740*/  @!P0 LOP3.LUT R0, RZ, R10, RZ, 0x33, !PT ;  /* 0x0000000aff008212 */ /* 0x000fe400078e33ff */
[----:B------:R-:W-:Y:S02]  /*18750*/  MOV R4, R2 ;  /* 0x0000000200047202 */ /* 0x000fe40000000f00 */
[----:B------:R-:W-:Y:S02]  /*18760*/  IABS R2, R7 ;  /* 0x0000000700027213 */ /* 0x000fe40000000000 */
[----:B------:R-:W-:Y:S01]  /*18770*/  IABS R9, R0 ;  /* 0x0000000000097213 */ /* 0x000fe20000000000 */
[----:B------:R-:W-:Y:S02]  /*18780*/  IMAD R4, R4, R6, RZ ;  /* 0x0000000604047224 */ /* 0x000fe400078e02ff */
[----:B------:R-:W-:-:S02]  /*18790*/  IMAD.MOV R5, RZ, RZ, -R2 ;  /* 0x000000ffff057224 */ /* 0x000fc400078e0a02 */
[----:B------:R-:W-:-:S04]  /*187a0*/  IMAD.MOV.U32 R2, RZ, RZ, RZ ;  /* 0x000000ffff027224 */ /* 0x000fc800078e00ff */
[----:B------:R-:W-:Y:S01]  /*187b0*/  IMAD.HI.U32 R2, R3, R4, R2 ;  /* 0x0000000403027227 */ /* 0x000fe200078e0002 */
[----:B------:R-:W-:-:S03]  /*187c0*/  MOV R4, R5 ;  /* 0x0000000500047202 */ /* 0x000fc60000000f00 */
[----:B------:R-:W-:-:S04]  /*187d0*/  IMAD.MOV.U32 R3, RZ, RZ, R9 ;  /* 0x000000ffff037224 */ /* 0x000fc800078e0009 */
[----:B------:R-:W-:-:S04]  /*187e0*/  IMAD.HI.U32 R2, R2, R3, RZ ;  /* 0x0000000302027227 */ /* 0x000fc800078e00ff */
[----:B------:R-:W-:Y:S01]  /*187f0*/  IMAD R3, R2, R4, R3 ;  /* 0x0000000402037224 */ /* 0x000fe200078e0203 */
[----:B------:R-:W-:-:S04]  /*18800*/  IADD3 R4, -R0, RZ, RZ ;  /* 0x000000ff00047210 */ /* 0x000fc80007ffe1ff */
        /* <DEDUP_REMOVED lines=9> */
[----:B------:R-:W-:-:S05]  /*188a0*/  @!P0 LOP3.LUT R2, RZ, R7, RZ, 0x33, !PT ;  /* 0x00000007ff028212 */ /* 0x000fca00078e33ff */
[----:B------:R-:W-:-:S04]  /*188b0*/  IMAD.MOV R3, RZ, RZ, -R2 ;  /* 0x000000ffff037224 */ /* 0x000fc800078e0a02 */
[C---:B------:R-:W-:Y:S02]  /*188c0*/  IMAD R3, R7.reuse, R3, R0 ;  /* 0x0000000307037224 */ /* 0x040fe400078e0200 */
[----:B------:R-:W-:Y:S02]  /*188d0*/  IMAD R0, R7, 0x1000000, R2 ;  /* 0x0100000007007824 */ /* 0x000fe400078e0202 */
[----:B------:R-:W-:Y:S02]  /*188e0*/  IMAD R2, R10, R4, R8 ;  /* 0x000000040a027224 */ /* 0x000fe400078e0208 */
[----:B------:R-:W-:-:S05]  /*188f0*/  IMAD R0, R3, 0x10000, R0 ;  /* 0x0001000003007824 */ /* 0x000fca00078e0200 */
[----:B------:R1:W-:Y:S01]  /*18900*/  STL [R1+0xb8], R0 ;  /* 0x0000b80001007387 */ /* 0x0003e20000100800 */
[----:B------:R-:W-:Y:S05]  /*18910*/  BRA `(.L_x_629) ;  /* 0x0000045000007947 */ /* 0x000fea0003800000 */
.L_x_628:
[----:B-1----:R-:W2:Y:S01]  /*18920*/  LDL R0, [R1+0xbc] ;  /* 0x0000bc0001007983 */ /* 0x002ea20000100800 */
[----:B------:R-:W-:-:S04]  /*18930*/  IMAD.MOV.U32 R2, RZ, RZ, 0x4 ;  /* 0x00000004ff027424 */ /* 0x000fc800078e00ff */
[----:B--2---:R-:W-:-:S05]  /*18940*/  IMAD.WIDE R2, R0, R2, c[0x0][0x590] ;  /* 0x0001640000027625 */ /* 0x004fca00078e0202 */
[----:B------:R-:W2:Y:S02]  /*18950*/  LDG.E R4, [R2.64] ;  /* 0x0000000602047981 */ /* 0x000ea4000c1e1900 */
[----:B--2-4-:R-:W-:-:S05]  /*18960*/  IMAD R11, R4, R10, RZ ;  /* 0x0000000a040b7224 */ /* 0x014fca00078e02ff */
[-C--:B------:R-:W-:Y:S02]  /*18970*/  IABS R0, R11.reuse ;  /* 0x0000000b00007213 */ /* 0x080fe40000000000 */
        /* <DEDUP_REMOVED lines=10> */
[----:B------:R-:W-:Y:S01]  /*18a20*/  MOV R2, RZ ;  /* 0x000000ff00027202 */ /* 0x000fe20000000f00 */
[----:B------:R-:W-:-:S04]  /*18a30*/  IMAD.MOV.U32 R6, RZ, RZ, R0 ;  /* 0x000000ffff067224 */ /* 0x000fc800078e0000 */
        /* <DEDUP_REMOVED lines=11> */
[----:B------:R-:W-:-:S05]  /*18af0*/  @P2 IADD3 R0, R0, 0x1, RZ ;  /* 0x0000000100002810 */ /* 0x000fca0007ffe0ff */
[----:B------:R-:W-:-:S05]  /*18b00*/  IMAD.MOV.U32 R2, RZ, RZ, R0 ;  /* 0x000000ffff027224 */ /* 0x000fca00078e0000 */
[----:B------:R-:W-:Y:S02]  /*18b10*/  @!P1 IADD3 R2, -R2, RZ, RZ ;  /* 0x000000ff02029210 */ /* 0x000fe40007ffe1ff */
[----:B------:R-:W-:-:S05]  /*18b20*/  @!P0 LOP3.LUT R2, RZ, R11, RZ, 0x33, !PT ;  /* 0x0000000bff028212 */ /* 0x000fca00078e33ff */
[----:B------:R-:W-:Y:S02]  /*18b30*/  IMAD R9, R4, R2, RZ ;  /* 0x0000000204097224 */ /* 0x000fe400078e02ff */
[----:B------:R-:W-:-:S03]  /*18b40*/  IMAD.MOV R2, RZ, RZ, -R2 ;  /* 0x000000ffff027224 */ /* 0x000fc600078e0a02 */
[----:B------:R-:W-:Y:S01]  /*18b50*/  IADD3 R0, -R9, c[0x0][0x538], RZ ;  /* 0x00014e0009007a10 */ /* 0x000fe20007ffe1ff */
[----:B------:R-:W-:-:S03]  /*18b60*/  IMAD R5, R11, R2, R8 ;  /* 0x000000020b057224 */ /* 0x000fc600078e0208 */
[----:B------:R-:W-:Y:S02]  /*18b70*/  IMNMX R0, R4, R0, PT ;  /* 0x0000000004007217 */ /* 0x000fe40003800200 */
[----:B------:R-:W-:Y:S02]  /*18b80*/  IABS R2, R5 ;  /* 0x0000000500027213 */ /* 0x000fe40000000000 */
        /* <DEDUP_REMOVED lines=8> */
[----:B------:R-:W-:Y:S01]  /*18c10*/  IMAD R7, R6, R4, RZ ;  /* 0x0000000406077224 */ /* 0x000fe200078e02ff */
[----:B------:R-:W-:Y:S01]  /*18c20*/  MOV R6, R2 ;  /* 0x0000000200067202 */ /* 0x000fe20000000f00 */
[----:B------:R-:W-:-:S04]  /*18c30*/  IMAD.MOV.U32 R2, RZ, RZ, RZ ;  /* 0x000000ffff027224 */ /* 0x000fc800078e00ff */
[----:B------:R-:W-:-:S04]  /*18c40*/  IMAD.HI.U32 R7, R3, R7, R2 ;  /* 0x0000000703077227 */ /* 0x000fc800078e0002 */
[----:B------:R-:W-:-:S04]  /*18c50*/  IMAD.MOV R2, RZ, RZ, -R8 ;  /* 0x000000ffff027224 */ /* 0x000fc800078e0a08 */
[----:B------:R-:W-:Y:S02]  /*18c60*/  IMAD.MOV.U32 R3, RZ, RZ, R2 ;  /* 0x000000ffff037224 */ /* 0x000fe400078e0002 */
[----:B------:R-:W-:-:S04]  /*18c70*/  IMAD.HI.U32 R2, R7, R6, RZ ;  /* 0x0000000607027227 */ /* 0x000fc800078e00ff */
[----:B------:R-:W-:-:S05]  /*18c80*/  IMAD R3, R2, R3, R6 ;  /* 0x0000000302037224 */ /* 0x000fca00078e0206 */
[----:B------:R-:W-:-:S13]  /*18c90*/  ISETP.GT.U32.AND P0, PT, R4, R3, PT ;  /* 0x000000030400720c */ /* 0x000fda0003f04070 */
[-C--:B------:R-:W-:Y:S02]  /*18ca0*/  @!P0 IADD3 R3, R3, -R4.reuse, RZ ;  /* 0x8000000403038210 */ /* 0x080fe40007ffe0ff */
[----:B------:R-:W-:Y:S02]  /*18cb0*/  @!P0 IADD3 R2, R2, 0x1, RZ ;  /* 0x0000000102028810 */ /* 0x000fe40007ffe0ff */
[----:B------:R-:W-:Y:S02]  /*18cc0*/  ISETP.GE.U32.AND P2, PT, R3, R4, PT ;  /* 0x000000040300720c */ /* 0x000fe40003f46070 */
[----:B------:R-:W-:Y:S02]  /*18cd0*/  LOP3.LUT R3, R5, R0, RZ, 0x3c, !PT ;  /* 0x0000000005037212 */ /* 0x000fe400078e3cff */
[----:B------:R-:W-:Y:S02]  /*18ce0*/  ISETP.NE.AND P0, PT, R0, RZ, PT ;  /* 0x000000ff0000720c */ /* 0x000fe40003f05270 */
[----:B------:R-:W-:Y:S01]  /*18cf0*/  ISETP.GE.AND P1, PT, R3, RZ, PT ;  /* 0x000000ff0300720c */ /* 0x000fe20003f26270 */
[----:B------:R-:W-:Y:S01]  /*18d00*/  IMAD.MOV R3, RZ, RZ, -R0 ;  /* 0x000000ffff037224 */ /* 0x000fe200078e0a00 */
[----:B------:R-:W-:-:S05]  /*18d10*/  IADD3 R5, R9, 0x1000000, R5 ;  /* 0x0100000009057810 */ /* 0x000fca0007ffe005 */
[----:B------:R-:W-:-:S06]  /*18d20*/  @P2 IADD3 R2, R2, 0x1, RZ ;  /* 0x0000000102022810 */ /* 0x000fcc0007ffe0ff */
[----:B------:R-:W-:Y:S01]  /*18d30*/  @!P1 IMAD.MOV R2, RZ, RZ, -R2 ;  /* 0x000000ffff029224 */ /* 0x000fe200078e0a02 */
[----:B------:R-:W-:-:S05]  /*18d40*/  @!P0 LOP3.LUT R2, RZ, R0, RZ, 0x33, !PT ;  /* 0x00000000ff028212 */ /* 0x000fca00078e33ff */
[----:B------:R-:W-:-:S05]  /*18d50*/  IMAD R0, R2, R3, R5 ;  /* 0x0000000302007224 */ /* 0x000fca00078e0205 */
[----:B------:R1:W-:Y:S02]  /*18d60*/  STL [R1+0xb8], R0 ;  /* 0x0000b80001007387 */ /* 0x0003e40000100800 */
.L_x_629:
[----:B------:R-:W-:Y:S05]  /*18d70*/  BSYNC B0 ;  /* 0x0000000000007941 */ /* 0x000fea0003800000 */
.L_x_627:
[----:B------:R-:W-:-:S04]  /*18d80*/  LOP3.LUT R2, RZ, R2, RZ, 0x33, !PT ;  /* 0x00000002ff027212 */ /* 0x000fc800078e33ff */
[----:B-1----:R-:W-:-:S05]  /*18d90*/  IADD3 R0, R2, R10, RZ ;  /* 0x0000000a02007210 */ /* 0x002fca0007ffe0ff */
[----:B------:R1:W-:Y:S01]  /*18da0*/  STL [R1+0xb4], R0 ;  /* 0x0000b40001007387 */ /* 0x0003e20000100800 */
[----:B------:R-:W-:Y:S05]  /*18db0*/  BRA `(.L_x_630) ;  /* 0x0000005000007947 */ /* 0x000fea0003800000 */
.L_x_618:
[----:B------:R-:W-:Y:S01]  /*18dc0*/  MOV R0, c[0x0][0x53c] ;  /* 0x00014f0000007a02 */ /* 0x000fe20000000f00 */
[----:B------:R2:W-:Y:S04]  /*18dd0*/  STL [R1+0xb0], R9 ;  /* 0x0000b00901007387 */ /* 0x0005e80000100800 */
[----:B------:R2:W-:Y:S04]  /*18de0*/  STL [R1+0xb4], RZ ;  /* 0x0000b4ff01007387 */ /* 0x0005e80000100800 */
[----:B------:R2:W-:Y:S04]  /*18df0*/  STL [R1+0xb8], RZ ;  /* 0x0000b8ff01007387 */ /* 0x0005e80000100800 */
[----:B------:R2:W-:Y:S02]  /*18e00*/  STL [R1+0xbc], R0 ;  /* 0x0000bc0001007387 */ /* 0x0005e40000100800 */
.L_x_630:
[----:B------:R-:W-:Y:S05]  /*18e10*/  BSYNC B1 ;  /* 0x0000000000017941 */ /* 0x000fea0003800000 */
.L_x_616:
        /* <DEDUP_REMOVED lines=9> */
.L_x_611:
[----:B--2---:R-:W2:Y:S02]  /*18eb0*/  LDL R0, [R1+0xbc] ;  /* 0x0000bc0001007983 */ /* 0x004ea40000100800 */
[----:B--2---:R-:W-:-:S13]  /*18ec0*/  ISETP.GE.AND P0, PT, R0, c[0x0][0x53c], PT ;  /* 0x00014f0000007a0c */ /* 0x004fda0003f06270 */
[----:B-1----:R-:W-:Y:S01]  /*18ed0*/  @P0 CALL.REL.NOINC `(.L_x_631) ;  /* 0x0000001000000944 */ /* 0x002fe20003c00000 */
[----:B------:R-:W-:Y:S05]  /*18ee0*/  BRA `(.L_x_632) ;  /* 0xfffe92a000007947 */ /* 0x000fea000383ffff */
.L_x_631:
[----:B------:R-:W-:Y:S05]  /*18ef0*/  EXIT ;  /* 0x000000000000794d */ /* 0x000fea0003800000 */
.L_x_453:
[----:B------:R-:W-:Y:S01]  /*18f00*/  IMAD.MOV.U32 R0, RZ, RZ, R5 ;  /* 0x000000ffff007224 */ /* 0x000fe200078e0005 */
[----:B------:R-:W-:Y:S02]  /*18f10*/  MOV R3, 0x1 ;  /* 0x0000000100037802 */ /* 0x000fe40000000f00 */
[----:B------:R-:W-:Y:S02]  /*18f20*/  MOV R2, 0x18f40 ;  /* 0x00018f4000027802 */ /* 0x000fe40000000f00 */
[----:B------:R-:W-:Y:S05]  /*18f30*/  CALL.REL.NOINC `($__internal_11_$__cuda_sm70_shflsync_up_p) ;  /* 0x0000308000007944 */ /* 0x000fea0003c00000 */
[----:B------:R-:W-:Y:S01]  /*18f40*/  MOV R0, R4 ;  /* 0x0000000400007202 */ /* 0x000fe20000000f00 */
[----:B------:R-:W-:Y:S05]  /*18f50*/  BRA `(.L_x_633) ;  /* 0xfffe750000007947 */ /* 0x000fea000383ffff */
.L_x_454:
[----:B------:R-:W-:Y:S01]  /*18f60*/  IMAD.MOV.U32 R0, RZ, RZ, R5 ;  /* 0x000000ffff007224 */ /* 0x000fe200078e0005 */
[----:B------:R-:W-:Y:S02]  /*18f70*/  MOV R3, 0x2 ;  /* 0x0000000200037802 */ /* 0x000fe40000000f00 */
[----:B------:R-:W-:Y:S02]  /*18f80*/  MOV R2, 0x18fa0 ;  /* 0x00018fa000027802 */ /* 0x000fe40000000f00 */
[----:B------:R-:W-:Y:S05]  /*18f90*/  CALL.REL.NOINC `($__internal_11_$__cuda_sm70_shflsync_up_p) ;  /* 0x0000302000007944 */ /* 0x000fea0003c00000 */
[----:B------:R-:W-:Y:S01]  /*18fa0*/  SEL R4, R4, RZ, P4 ;  /* 0x000000ff04047207 */ /* 0x000fe20002000000 */
[----:B------:R-:W-:Y:S01]  /*18fb0*/  IMAD.MOV.U32 R3, RZ, RZ, 0x4 ;  /* 0x00000004ff037424 */ /* 0x000fe200078e00ff */
[----:B------:R-:W-:-:S03]  /*18fc0*/  MOV R2, 0x18ff0 ;  /* 0x00018ff000027802 */ /* 0x000fc60000000f00 */
[----:B------:R-:W-:Y:S02]  /*18fd0*/  IMAD.IADD R0, R5, 0x1, R4 ;  /* 0x0000000105007824 */ /* 0x000fe400078e0204 */
        /* <DEDUP_REMOVED lines=14> */
[----:B------:R-:W-:Y:S01]  /*190c0*/  IMAD.IADD R4, R0, 0x1, R4 ;  /* 0x0000000100047824 */ /* 0x000fe200078e0204 */
[----:B------:R-:W-:Y:S01]  /*190d0*/  MOV R0, 0x19120 ;  /* 0x0001912000007802 */ /* 0x000fe20000000f00 */
[----:B------:R1:W-:Y:S02]  /*190e0*/  STL [R1+0x54], R5 ;  /* 0x0000540501007387 */ /* 0x0003e40000100800 */
[----:B------:R-:W-:Y:S02]  /*190f0*/  IMAD.MOV.U32 R2, RZ, RZ, R4 ;  /* 0x000000ffff027224 */ /* 0x000fe400078e0004 */
[----:B------:R1:W-:Y:S04]  /*19100*/  STL [R1+0x50], R0 ;  /* 0x0000500001007387 */ /* 0x0003e80000100800 */
[----:B-1----:R-:W-:Y:S05]  /*19110*/  CALL.REL.NOINC `($__internal_10_$__cuda_sm70_shflsync_idx_p) ;  /* 0x00002dd000007944 */ /* 0x002fea0003c00000 */
[----:B-----5:R1:W5:Y:S02]  /*19120*/  LDL.LU R0, [R1+0x54] ;  /* 0x0000540001007983 */ /* 0x0203640000300800 */
[----:B-1---5:R-:W-:Y:S05]  /*19130*/  BRA `(.L_x_634) ;  /* 0xfffe742000007947 */ /* 0x022fea000383ffff */
.L_x_456:
[----:B------:R-:W-:Y:S02]  /*19140*/  SEL R0, RZ, 0x1, P0 ;  /* 0x00000001ff007807 */ /* 0x000fe40000000000 */
[----:B------:R-:W-:-:S02]  /*19150*/  MOV R2, 0x19170 ;  /* 0x0001917000027802 */ /* 0x000fc40000000f00 */
[----:B------:R-:W-:Y:S05]  /*19160*/  CALL.REL.NOINC `($__internal_12_$__cuda_sm70_votesync_ballot) ;  /* 0x00002eb000007944 */ /* 0x000fea0003c00000 */
[----:B------:R-:W-:Y:S01]  /*19170*/  MOV R6, R0 ;  /* 0x0000000000067202 */ /* 0x000fe20000000f00 */
[----:B------:R-:W-:Y:S05]  /*19180*/  BRA `(.L_x_635) ;  /* 0xfffe746000007947 */ /* 0x000fea000383ffff */
.L_x_457:
[----:B------:R-:W-:Y:S01]  /*19190*/  MOV R5, 0x19200 ;  /* 0x0001920000057802 */ /* 0x000fe20000000f00 */
[----:B------:R-:W-:Y:S01]  /*191a0*/  IMAD.MOV.U32 R7, RZ, RZ, 0x1f ;  /* 0x0000001fff077424 */ /* 0x000fe200078e00ff */
[----:B------:R-:W-:Y:S01]  /*191b0*/  MOV R3, R0 ;  /* 0x0000000000037202 */ /* 0x000fe20000000f00 */
[----:B-1----:R-:W-:-:S02]  /*191c0*/  IMAD.MOV.U32 R2, RZ, RZ, R9 ;  /* 0x000000ffff027224 */ /* 0x002fc400078e0009 */
[----:B------:R1:W-:Y:S04]  /*191d0*/  STL [R1+0x50], R5 ;  /* 0x0000500501007387 */ /* 0x0003e80000100800 */
[----:B------:R1:W-:Y:S02]  /*191e0*/  STL [R1+0x54], R7 ;  /* 0x0000540701007387 */ /* 0x0003e40000100800 */
[----:B-1----:R-:W-:Y:S05]  /*191f0*/  CALL.REL.NOINC `($__internal_10_$__cuda_sm70_shflsync_idx_p) ;  /* 0x00002cf000007944 */ /* 0x002fea0003c00000 */
[----:B------:R-:W-:Y:S01]  /*19200*/  IMAD.MOV.U32 R2, RZ, RZ, R8 ;  /* 0x000000ffff027224 */ /* 0x000fe200078e0008 */
[----:B------:R-:W-:Y:S01]  /*19210*/  MOV R7, 0x19290 ;  /* 0x0001929000077802 */ /* 0x000fe20000000f00 */
[----:B------:R1:W5:Y:S01]  /*19220*/  LDL.LU R12, [R1+0x54] ;  /* 0x00005400010c7983 */ /* 0x0003620000300800 */
[----:B------:R-:W-:Y:S01]  /*19230*/  MOV R8, 0x1f ;  /* 0x0000001f00087802 */ /* 0x000fe20000000f00 */
[----:B------:R-:W-:Y:S01]  /*19240*/  IMAD.MOV.U32 R5, RZ, RZ, RZ ;  /* 0x000000ffff057224 */ /* 0x000fe200078e00ff */
[----:B-----5:R-:W-:Y:S01]  /*19250*/  MOV R3, R0 ;  /* 0x0000000000037202 */ /* 0x020fe20000000f00 */
[----:B------:R1:W-:Y:S04]  /*19260*/  STL [R1+0x50], R7 ;  /* 0x0000500701007387 */ /* 0x0003e80000100800 */
[----:B------:R1:W-:Y:S02]  /*19270*/  STL [R1+0x54], R8 ;  /* 0x0000540801007387 */ /* 0x0003e40000100800 */
[----:B-1----:R-:W-:Y:S05]  /*19280*/  CALL.REL.NOINC `($__internal_10_$__cuda_sm70_shflsync_idx_p) ;  /* 0x00002c6000007944 */ /* 0x002fea0003c00000 */
[----:B------:R1:W5:Y:S02]  /*19290*/  LDL.LU R9, [R1+0x54] ;  /* 0x0000540001097983 */ /* 0x0003640000300800 */
[----:B-1---5:R-:W-:Y:S05]  /*192a0*/  BRA `(.L_x_636) ;  /* 0xfffe73b000007947 */ /* 0x022fea000383ffff */
.L_x_460:
[----:B------:R-:W-:Y:S01]  /*192b0*/  MOV R3, R0 ;  /* 0x0000000000037202 */ /* 0x000fe20000000f00 */
[----:B-1----:R-:W-:Y:S01]  /*192c0*/  IMAD.MOV.U32 R2, RZ, RZ, R4 ;  /* 0x000000ffff027224 */ /* 0x002fe200078e0004 */
[----:B------:R-:W-:Y:S01]  /*192d0*/  MOV R0, 0x19320 ;  /* 0x0001932000007802 */ /* 0x000fe20000000f00 */
[----:B------:R-:W-:-:S04]  /*192e0*/  IMAD.MOV.U32 R4, RZ, RZ, 0x1f ;  /* 0x0000001fff047424 */ /* 0x000fc800078e00ff */
[----:B------:R1:W-:Y:S04]  /*192f0*/  STL [R1+0x50], R0 ;  /* 0x0000500001007387 */ /* 0x0003e80000100800 */
[----:B------:R1:W-:Y:S02]  /*19300*/  STL [R1+0x54], R4 ;  /* 0x0000540401007387 */ /* 0x0003e40000100800 */
[----:B-1-34-:R-:W-:Y:S05]  /*19310*/  CALL.REL.NOINC `($__internal_10_$__cuda_sm70_shflsync_idx_p) ;  /* 0x00002bd000007944 */ /* 0x01afea0003c00000 */
[----:B------:R1:W5:Y:S02]  /*19320*/  LDL.LU R5, [R1+0x54] ;  /* 0x0000540001057983 */ /* 0x0003640000300800 */
[----:B-1---5:R-:W-:Y:S05]  /*19330*/  BRA `(.L_x_459) ;  /* 0xfffe738000007947 */ /* 0x022fea000383ffff */
.L_x_481:
[----:B------:R-:W-:Y:S01]  /*19340*/  MOV R4, 0x193b0 ;  /* 0x000193b000047802 */ /* 0x000fe20000000f00 */
[----:B------:R-:W-:Y:S01]  /*19350*/  IMAD.MOV.U32 R5, RZ, RZ, 0x181f ;  /* 0x0000181fff057424 */ /* 0x000fe200078e00ff */
[----:B-1----:R-:W-:Y:S01]  /*19360*/  MOV R3, 0x1 ;  /* 0x0000000100037802 */ /* 0x002fe20000000f00 */
[----:B------:R-:W-:Y:S02]  /*19370*/  IMAD.MOV.U32 R2, RZ, RZ, R8 ;  /* 0x000000ffff027224 */ /* 0x000fe400078e0008 */
[----:B------:R1:W-:Y:S04]  /*19380*/  STL [R1+0x50], R4 ;  /* 0x0000500401007387 */ /* 0x0003e80000100800 */
[----:B------:R1:W-:Y:S02]  /*19390*/  STL [R1+0x54], R5 ;  /* 0x0000540501007387 */ /* 0x0003e40000100800 */
[----:B-1----:R-:W-:Y:S05]  /*193a0*/  CALL.REL.NOINC `($__internal_10_$__cuda_sm70_shflsync_idx_p) ;  /* 0x00002b4000007944 */ /* 0x002fea0003c00000 */
[----:B------:R-:W-:Y:S01]  /*193b0*/  MOV R5, 0x19430 ;  /* 0x0001943000057802 */ /* 0x000fe20000000f00 */
[----:B------:R-:W-:Y:S01]  /*193c0*/  IMAD.MOV.U32 R6, RZ, RZ, 0x181f ;  /* 0x0000181fff067424 */ /* 0x000fe200078e00ff */
[----:B-----5:R1:W5:Y:S01]  /*193d0*/  LDL.LU R4, [R1+0x54] ;  /* 0x0000540001047983 */ /* 0x0203620000300800 */
[----:B------:R-:W-:Y:S01]  /*193e0*/  IMAD.MOV.U32 R2, RZ, RZ, R11 ;  /* 0x000000ffff027224 */ /* 0x000fe200078e000b */
[----:B------:R-:W-:-:S02]  /*193f0*/  MOV R3, 0x1 ;  /* 0x0000000100037802 */ /* 0x000fc40000000f00 */
[----:B------:R1:W-:Y:S04]  /*19400*/  STL [R1+0x50], R5 ;  /* 0x0000500501007387 */ /* 0x0003e80000100800 */
[----:B------:R1:W-:Y:S02]  /*19410*/  STL [R1+0x54], R6 ;  /* 0x0000540601007387 */ /* 0x0003e40000100800 */
[----:B-1---5:R-:W-:Y:S05]  /*19420*/  CALL.REL.NOINC `($__internal_10_$__cuda_sm70_shflsync_idx_p) ;  /* 0x00002ac000007944 */ /* 0x022fea0003c00000 */
[----:B------:R1:W5:Y:S02]  /*19430*/  LDL.LU R2, [R1+0x54] ;  /* 0x0000540001027983 */ /* 0x0003640000300800 */
[----:B-1---5:R-:W-:Y:S05]  /*19440*/  BRA `(.L_x_637) ;  /* 0xfffeb0e000007947 */ /* 0x022fea000383ffff */
.L_x_484:
[----:B------:R-:W-:Y:S01]  /*19450*/  MOV R0, 0x194c0 ;  /* 0x000194c000007802 */ /* 0x000fe20000000f00 */
[----:B------:R-:W-:Y:S01]  /*19460*/  IMAD.MOV.U32 R4, RZ, RZ, 0x181f ;  /* 0x0000181fff047424 */ /* 0x000fe200078e00ff */
[----:B------:R-:W-:Y:S01]  /*19470*/  MOV R3, RZ ;  /* 0x000000ff00037202 */ /* 0x000fe20000000f00 */
[----:B------:R-:W-:Y:S02]  /*19480*/  IMAD.MOV.U32 R2, RZ, RZ, R5 ;  /* 0x000000ffff027224 */ /* 0x000fe400078e0005 */
[----:B------:R2:W-:Y:S04]  /*19490*/  STL [R1+0x50], R0 ;  /* 0x0000500001007387 */ /* 0x0005e80000100800 */
[----:B------:R2:W-:Y:S02]  /*194a0*/  STL [R1+0x54], R4 ;  /* 0x0000540401007387 */ /* 0x0005e40000100800 */
[----:B-12---:R-:W-:Y:S05]  /*194b0*/  CALL.REL.NOINC `($__internal_10_$__cuda_sm70_shflsync_idx_p) ;  /* 0x00002a3000007944 */ /* 0x006fea0003c00000 */
[----:B-----5:R1:W5:Y:S02]  /*194c0*/  LDL.LU R4, [R1+0x54] ;  /* 0x0000540001047983 */ /* 0x0203640000300800 */
[----:B-1---5:R-:W-:Y:S05]  /*194d0*/  BRA `(.L_x_638) ;  /* 0xfffebfc000007947 */ /* 0x022fea000383ffff */
.L_x_485:
[----:B------:R-:W-:Y:S01]  /*194e0*/  MOV R0, 0x19550 ;  /* 0x0001955000007802 */ /* 0x000fe20000000f00 */
[----:B------:R-:W-:Y:S01]  /*194f0*/  IMAD.MOV.U32 R8, RZ, RZ, 0x181f ;  /* 0x0000181fff087424 */ /* 0x000fe200078e00ff */
[----:B------:R-:W-:Y:S01]  /*19500*/  MOV R3, RZ ;  /* 0x000000ff00037202 */ /* 0x000fe20000000f00 */
[----:B------:R-:W-:-:S02]  /*19510*/  IMAD.MOV.U32 R2, RZ, RZ, R6 ;  /* 0x000000ffff027224 */ /* 0x000fc400078e0006 */
[----:B------:R4:W-:Y:S04]  /*19520*/  STL [R1+0x50], R0 ;  /* 0x0000500001007387 */ /* 0x0009e80000100800 */
[----:B------:R4:W-:Y:S02]  /*19530*/  STL [R1+0x54], R8 ;  /* 0x0000540801007387 */ /* 0x0009e40000100800 */
[----:B-1234-:R-:W-:Y:S05]  /*19540*/  CALL.REL.NOINC `($__internal_10_$__cuda_sm70_shflsync_idx_p) ;  /* 0x000029a000007944 */ /* 0x01efea0003c00000 */
[----:B-----5:R1:W5:Y:S02]  /*19550*/  LDL.LU R0, [R1+0x54] ;  /* 0x0000540001007983 */ /* 0x0203640000300800 */
[----:B-1---5:R-:W-:Y:S05]  /*19560*/  BRA `(.L_x_639) ;  /* 0xfffebf5000007947 */ /* 0x022fea000383ffff */
.L_x_488:
[----:B-1----:R-:W-:Y:S01]  /*19570*/  MOV R0, 0x195e0 ;  /* 0x000195e000007802 */ /* 0x002fe20000000f00 */
[----:B---3--:R-:W-:Y:S01]  /*19580*/  IMAD.MOV.U32 R4, RZ, RZ, 0x181f ;  /* 0x0000181fff047424 */ /* 0x008fe200078e00ff */
[----:B------:R-:W-:Y:S01]  /*19590*/  MOV R3, 0x1 ;  /* 0x0000000100037802 */ /* 0x000fe20000000f00 */
[----:B------:R-:W-:Y:S02]  /*195a0*/  IMAD.MOV.U32 R2, RZ, RZ, R5 ;  /* 0x000000ffff027224 */ /* 0x000fe400078e0005 */
[----:B------:R1:W-:Y:S04]  /*195b0*/  STL [R1+0x50], R0 ;  /* 0x0000500001007387 */ /* 0x0003e80000100800 */
[----:B------:R1:W-:Y:S02]  /*195c0*/  STL [R1+0x54], R4 ;  /* 0x0000540401007387 */ /* 0x0003e40000100800 */
[----:B-12-4-:R-:W-:Y:S05]  /*195d0*/  CALL.REL.NOINC `($__internal_10_$__cuda_sm70_shflsync_idx_p) ;  /* 0x0000291000007944 */ /* 0x016fea0003c00000 */
[----:B-----5:R-:W-:Y:S01]  /*195e0*/  MOV R0, 0x19660 ;  /* 0x0001966000007802 */ /* 0x020fe20000000f00 */
[----:B------:R-:W-:Y:S01]  /*195f0*/  IMAD.MOV.U32 R5, RZ, RZ, 0x181f ;  /* 0x0000181fff057424 */ /* 0x000fe200078e00ff */
[----:B------:R1:W5:Y:S01]  /*19600*/  LDL.LU R4, [R1+0x54] ;  /* 0x0000540001047983 */ /* 0x0003620000300800 */
[----:B------:R-:W-:Y:S01]  /*19610*/  IMAD.MOV.U32 R2, RZ, RZ, R6 ;  /* 0x000000ffff027224 */ /* 0x000fe200078e0006 */
[----:B------:R-:W-:-:S02]  /*19620*/  MOV R3, 0x1 ;  /* 0x0000000100037802 */ /* 0x000fc40000000f00 */
[----:B------:R1:W-:Y:S04]  /*19630*/  STL [R1+0x50], R0 ;  /* 0x0000500001007387 */ /* 0x0003e80000100800 */
[----:B------:R1:W-:Y:S02]  /*19640*/  STL [R1+0x54], R5 ;  /* 0x0000540501007387 */ /* 0x0003e40000100800 */
[----:B-1---5:R-:W-:Y:S05]  /*19650*/  CALL.REL.NOINC `($__internal_10_$__cuda_sm70_shflsync_idx_p) ;  /* 0x0000289000007944 */ /* 0x022fea0003c00000 */
[----:B-----5:R1:W5:Y:S02]  /*19660*/  LDL.LU R0, [R1+0x54] ;  /* 0x0000540001007983 */ /* 0x0203640000300800 */
[----:B-1---5:R-:W-:Y:S05]  /*19670*/  BRA `(.L_x_640) ;  /* 0xfffec0b000007947 */ /* 0x022fea000383ffff */
.L_x_489:
[----:B------:R-:W-:Y:S01]  /*19680*/  MOV R0, 0x196f0 ;  /* 0x000196f000007802 */ /* 0x000fe20000000f00 */
[----:B------:R-:W-:Y:S01]  /*19690*/  IMAD.MOV.U32 R9, RZ, RZ, 0x1c1f ;  /* 0x00001c1fff097424 */ /* 0x000fe200078e00ff */
[----:B------:R-:W-:Y:S01]  /*196a0*/  MOV R3, RZ ;  /* 0x000000ff00037202 */ /* 0x000fe20000000f00 */
[----:B------:R-:W-:Y:S02]  /*196b0*/  IMAD.MOV.U32 R2, RZ, RZ, R4 ;  /* 0x000000ffff027224 */ /* 0x000fe400078e0004 */
[----:B------:R1:W-:Y:S04]  /*196c0*/  STL [R1+0x50], R0 ;  /* 0x0000500001007387 */ /* 0x0003e80000100800 */
[----:B------:R1:W-:Y:S02]  /*196d0*/  STL [R1+0x54], R9 ;  /* 0x0000540901007387 */ /* 0x0003e40000100800 */
[----:B-1----:R-:W-:Y:S05]  /*196e0*/  CALL.REL.NOINC `($__internal_10_$__cuda_sm70_shflsync_idx_p) ;  /* 0x0000280000007944 */ /* 0x002fea0003c00000 */
[----:B------:R1:W5:Y:S02]  /*196f0*/  LDL.LU R3, [R1+0x54] ;  /* 0x0000540001037983 */ /* 0x0003640000300800 */
[----:B-1---5:R-:W-:Y:S05]  /*19700*/  BRA `(.L_x_641) ;  /* 0xfffec39000007947 */ /* 0x022fea000383ffff */
.L_x_494:
[----:B------:R-:W-:Y:S01]  /*19710*/  IMAD.MOV.U32 R2, RZ, RZ, R4 ;  /* 0x000000ffff027224 */ /* 0x000fe200078e0004 */
[----:B------:R-:W-:Y:S01]  /*19720*/  MOV R0, 0x19780 ;  /* 0x0001978000007802 */ /* 0x000fe20000000f00 */
[----:B-1----:R-:W-:Y:S01]  /*19730*/  IMAD.MOV.U32 R4, RZ, RZ, 0x1c1f ;  /* 0x00001c1fff047424 */ /* 0x002fe200078e00ff */
[----:B--2---:R-:W-:-:S03]  /*19740*/  MOV R3, 0x1 ;  /* 0x0000000100037802 */ /* 0x004fc60000000f00 */
[----:B------:R1:W-:Y:S04]  /*19750*/  STL [R1+0x50], R0 ;  /* 0x0000500001007387 */ /* 0x0003e80000100800 */
[----:B------:R1:W-:Y:S02]  /*19760*/  STL [R1+0x54], R4 ;  /* 0x0000540401007387 */ /* 0x0003e40000100800 */
[----:B-1----:R-:W-:Y:S05]  /*19770*/  CALL.REL.NOINC `($__internal_10_$__cuda_sm70_shflsync_idx_p) ;  /* 0x0000277000007944 */ /* 0x002fea0003c00000 */
[----:B------:R1:W5:Y:S02]  /*19780*/  LDL.LU R3, [R1+0x54] ;  /* 0x0000540001037983 */ /* 0x0003640000300800 */
[----:B-1---5:R-:W-:Y:S05]  /*19790*/  BRA `(.L_x_642) ;  /* 0xfffec8c000007947 */ /* 0x022fea000383ffff */
.L_x_499:
[----:B------:R-:W-:Y:S01]  /*197a0*/  IMAD.MOV.U32 R132, RZ, RZ, R4 ;  /* 0x000000ffff847224 */ /* 0x000fe200078e0004 */
[----:B------:R-:W-:Y:S02]  /*197b0*/  MOV R0, 0x2 ;  /* 0x0000000200007802 */ /* 0x000fe40000000f00 */
[----:B------:R-:W-:Y:S02]  /*197c0*/  MOV R2, 0x197e0 ;  /* 0x000197e000027802 */ /* 0x000fe40000000f00 */
[----:B------:R-:W-:Y:S05]  /*197d0*/  CALL.REL.NOINC `($__internal_9_$__cuda_sm70_shflsync_bfly_p) ;  /* 0x000026b000007944 */ /* 0x000fea0003c00000 */
[----:B------:R-:W-:Y:S05]  /*197e0*/  BRA `(.L_x_643) ;  /* 0xfffece6000007947 */ /* 0x000fea000383ffff */
.L_x_500:
[----:B------:R-:W-:Y:S01]  /*197f0*/  IMAD.MOV.U32 R132, RZ, RZ, R4 ;  /* 0x000000ffff847224 */ /* 0x000fe200078e0004 */
[----:B------:R-:W-:-:S02]  /*19800*/  MOV R0, 0x1 ;  /* 0x0000000100007802 */ /* 0x000fc40000000f00 */
[----:B------:R-:W-:Y:S02]  /*19810*/  MOV R2, 0x19830 ;  /* 0x0001983000027802 */ /* 0x000fe40000000f00 */
[----:B------:R-:W-:Y:S05]  /*19820*/  CALL.REL.NOINC `($__internal_9_$__cuda_sm70_shflsync_bfly_p) ;  /* 0x0000266000007944 */ /* 0x000fea0003c00000 */
[----:B------:R-:W-:Y:S01]  /*19830*/  FMNMX.FTZ R134, R4, R0, !PT ;  /* 0x0000000004867209 */ /* 0x000fe20007810000 */
[----:B------:R-:W-:Y:S01]  /*19840*/  IMAD.MOV.U32 R132, RZ, RZ, R5 ;  /* 0x000000ffff847224 */ /* 0x000fe200078e0005 */
[----:B------:R-:W-:Y:S01]  /*19850*/  MOV R2, 0x19880 ;  /* 0x0001988000027802 */ /* 0x000fe20000000f00 */
[----:B------:R-:W-:Y:S02]  /*19860*/  IMAD.MOV.U32 R0, RZ, RZ, 0x2 ;  /* 0x00000002ff007424 */ /* 0x000fe400078e00ff */
[----:B------:R-:W-:Y:S05]  /*19870*/  CALL.REL.NOINC `($__internal_9_$__cuda_sm70_shflsync_bfly_p) ;  /* 0x0000261000007944 */ /* 0x000fea0003c00000 */
[----:B------:R-:W-:Y:S01]  /*19880*/  FMNMX.FTZ R5, R5, R0, !PT ;  /* 0x0000000005057209 */ /* 0x000fe20007810000 */
[----:B------:R-:W-:Y:S01]  /*19890*/  IMAD.MOV.U32 R0, RZ, RZ, 0x1 ;  /* 0x00000001ff007424 */ /* 0x000fe200078e00ff */
[----:B------:R-:W-:-:S03]  /*198a0*/  MOV R2, 0x198d0 ;  /* 0x000198d000027802 */ /* 0x000fc60000000f00 */
[----:B------:R-:W-:Y:S02]  /*198b0*/  IMAD.MOV.U32 R132, RZ, RZ, R5 ;  /* 0x000000ffff847224 */ /* 0x000fe400078e0005 */
[----:B------:R-:W-:Y:S05]  /*198c0*/  CALL.REL.NOINC `($__internal_9_$__cuda_sm70_shflsync_bfly_p) ;  /* 0x000025c000007944 */ /* 0x000fea0003c00000 */
[----:B------:R-:W-:Y:S01]  /*198d0*/  MOV R3, R0 ;  /* 0x0000000000037202 */ /* 0x000fe20000000f00 */
[----:B------:R-:W-:Y:S05]  /*198e0*/  BRA `(.L_x_644) ;  /* 0xfffecdd000007947 */ /* 0x000fea000383ffff */
.L_x_508:
        /* <DEDUP_REMOVED lines=8> */
[----:B-1---5:R-:W-:-:S05]  /*19970*/  BRA `(.L_x_645) ;  /* 0xfffee4e000007947 */ /* 0x022fca000383ffff */
.L_x_509:
[----:B------:R-:W-:Y:S01]  /*19980*/  MOV R0, 0x199f0 ;  /* 0x000199f000007802 */ /* 0x000fe20000000f00 */
[----:B------:R-:W-:Y:S01]  /*19990*/  IMAD.MOV.U32 R6, RZ, RZ, 0x181f ;  /* 0x0000181fff067424 */ /* 0x000fe200078e00ff */
[----:B------:R-:W-:Y:S01]  /*199a0*/  MOV R3, RZ ;  /* 0x000000ff00037202 */ /* 0x000fe20000000f00 */
[----:B------:R-:W-:Y:S02]  /*199b0*/  IMAD.MOV.U32 R2, RZ, RZ, R12 ;  /* 0x000000ffff027224 */ /* 0x000fe400078e000c */
[----:B------:R4:W-:Y:S04]  /*199c0*/  STL [R1+0x50], R0 ;  /* 0x0000500001007387 */ /* 0x0009e80000100800 */
[----:B------:R4:W-:Y:S02]  /*199d0*/  STL [R1+0x54], R6 ;  /* 0x0000540601007387 */ /* 0x0009e40000100800 */
[----:B-1234-:R-:W-:Y:S05]  /*199e0*/  CALL.REL.NOINC `($__internal_10_$__cuda_sm70_shflsync_idx_p) ;  /* 0x0000250000007944 */ /* 0x01efea0003c00000 */
[----:B-----5:R1:W5:Y:S02]  /*199f0*/  LDL.LU R0, [R1+0x54] ;  /* 0x0000540001007983 */ /* 0x0203640000300800 */
[----:B-1---5:R-:W-:-:S05]  /*19a00*/  BRA `(.L_x_646) ;  /* 0xfffee47000007947 */ /* 0x022fca000383ffff */
.L_x_510:
[----:B------:R-:W-:Y:S01]  /*19a10*/  MOV R0, 0x19a80 ;  /* 0x00019a8000007802 */ /* 0x000fe20000000f00 */
[----:B------:R-:W-:Y:S01]  /*19a20*/  IMAD.MOV.U32 R4, RZ, RZ, 0x181f ;  /* 0x0000181fff047424 */ /* 0x000fe200078e00ff */
[----:B--2---:R-:W-:Y:S01]  /*19a30*/  MOV R3, 0x1 ;  /* 0x0000000100037802 */ /* 0x004fe20000000f00 */
[----:B------:R-:W-:Y:S02]  /*19a40*/  IMAD.MOV.U32 R2, RZ, RZ, R5 ;  /* 0x000000ffff027224 */ /* 0x000fe400078e0005 */
[----:B------:R2:W-:Y:S04]  /*19a50*/  STL [R1+0x50], R0 ;  /* 0x0000500001007387 */ /* 0x0005e80000100800 */
[----:B------:R2:W-:Y:S02]  /*19a60*/  STL [R1+0x54], R4 ;  /* 0x0000540401007387 */ /* 0x0005e40000100800 */
[----:B-12---:R-:W-:Y:S05]  /*19a70*/  CALL.REL.NOINC `($__internal_10_$__cuda_sm70_shflsync_idx_p) ;  /* 0x0000247000007944 */ /* 0x006fea0003c00000 */
[----:B-----5:R1:W5:Y:S01]  /*19a80*/  LDL.LU R4, [R1+0x54] ;  /* 0x0000540001047983 */ /* 0x0203620000300800 */
[----:B------:R-:W-:Y:S01]  /*19a90*/  MOV R0, 0x19b00 ;  /* 0x00019b0000007802 */ /* 0x000fe20000000f00 */
[----:B------:R-:W-:Y:S01]  /*19aa0*/  IMAD.MOV.U32 R5, RZ, RZ, 0x181f ;  /* 0x0000181fff057424 */ /* 0x000fe200078e00ff */
[----:B------:R-:W-:Y:S01]  /*19ab0*/  MOV R3, 0x1 ;  /* 0x0000000100037802 */ /* 0x000fe20000000f00 */
[----:B------:R-:W-:Y:S02]  /*19ac0*/  IMAD.MOV.U32 R2, RZ, RZ, R12 ;  /* 0x000000ffff027224 */ /* 0x000fe400078e000c */
[----:B------:R1:W-:Y:S04]  /*19ad0*/  STL [R1+0x50], R0 ;  /* 0x0000500001007387 */ /* 0x0003e80000100800 */
[----:B------:R1:W-:Y:S02]  /*19ae0*/  STL [R1+0x54], R5 ;  /* 0x0000540501007387 */ /* 0x0003e40000100800 */
[----:B-1---5:R-:W-:Y:S05]  /*19af0*/  CALL.REL.NOINC `($__internal_10_$__cuda_sm70_shflsync_idx_p) ;  /* 0x000023f000007944 */ /* 0x022fea0003c00000 */
[----:B-----5:R1:W5:Y:S02]  /*19b00*/  LDL.LU R0, [R1+0x54] ;  /* 0x0000540001007983 */ /* 0x0203640000300800 */
[----:B-1---5:R-:W-:-:S05]  /*19b10*/  BRA `(.L_x_647) ;  /* 0xfffee5c000007947 */ /* 0x022fca000383ffff */
.L_x_513:
        /* <DEDUP_REMOVED lines=8> */
[----:B-1---5:R-:W-:-:S05]  /*19ba0*/  BRA `(.L_x_648) ;  /* 0xfffef31000007947 */ /* 0x022fca000383ffff */
.L_x_514:
[----:B------:R-:W-:Y:S01]  /*19bb0*/  MOV R0, 0x19c20 ;  /* 0x00019c2000007802 */ /* 0x000fe20000000f00 */
[----:B------:R-:W-:Y:S01]  /*19bc0*/  IMAD.MOV.U32 R138, RZ, RZ, 0x181f ;  /* 0x0000181fff8a7424 */ /* 0x000fe200078e00ff */
[----:B------:R-:W-:Y:S01]  /*19bd0*/  MOV R3, RZ ;  /* 0x000000ff00037202 */ /* 0x000fe20000000f00 */
[----:B------:R-:W-:Y:S02]  /*19be0*/  IMAD.MOV.U32 R2, RZ, RZ, R137 ;  /* 0x000000ffff027224 */ /* 0x000fe400078e0089 */
[----:B------:R3:W-:Y:S04]  /*19bf0*/  STL [R1+0x50], R0 ;  /* 0x0000500001007387 */ /* 0x0007e80000100800 */
[----:B------:R3:W-:Y:S02]  /*19c00*/  STL [R1+0x54], R138 ;  /* 0x0000548a01007387 */ /* 0x0007e40000100800 */
[----:B-123--:R-:W-:Y:S05]  /*19c10*/  CALL.REL.NOINC `($__internal_10_$__cuda_sm70_shflsync_idx_p) ;  /* 0x000022d000007944 */ /* 0x00efea0003c00000 */
[----:B-----5:R1:W5:Y:S02]  /*19c20*/  LDL.LU R0, [R1+0x54] ;  /* 0x0000540001007983 */ /* 0x0203640000300800 */
[----:B-1---5:R-:W-:-:S05]  /*19c30*/  BRA `(.L_x_649) ;  /* 0xfffef2a000007947 */ /* 0x022fca000383ffff */
.L_x_515:
[----:B------:R-:W-:Y:S01]  /*19c40*/  MOV R0, 0x19cb0 ;  /* 0x00019cb000007802 */ /* 0x000fe20000000f00 */
[----:B------:R-:W-:Y:S01]  /*19c50*/  IMAD.MOV.U32 R132, RZ, RZ, 0x181f ;  /* 0x0000181fff847424 */ /* 0x000fe200078e00ff */
[----:B--2---:R-:W-:Y:S01]  /*19c60*/  MOV R3, 0x1 ;  /* 0x0000000100037802 */ /* 0x004fe20000000f00 */
[----:B------:R-:W-:Y:S02]  /*19c70*/  IMAD.MOV.U32 R2, RZ, RZ, R134 ;  /* 0x000000ffff027224 */ /* 0x000fe400078e0086 */
[----:B------:R2:W-:Y:S04]  /*19c80*/  STL [R1+0x50], R0 ;  /* 0x0000500001007387 */ /* 0x0005e80000100800 */
[----:B------:R2:W-:Y:S02]  /*19c90*/  STL [R1+0x54], R132 ;  /* 0x0000548401007387 */ /* 0x0005e40000100800 */
[----:B-12---:R-:W-:Y:S05]  /*19ca0*/  CALL.REL.NOINC `($__internal_10_$__cuda_sm70_shflsync_idx_p) ;  /* 0x0000224000007944 */ /* 0x006fea0003c00000 */
[----:B------:R1:W5:Y:S02]  /*19cb0*/  LDL.LU R132, [R1+0x54] ;  /* 0x0000540001847983 */ /* 0x0003640000300800 */
[----:B-----5:R-:W-:Y:S01]  /*19cc0*/  MOV R0, 0x19d30 ;  /* 0x00019d3000007802 */ /* 0x020fe20000000f00 */
[----:B------:R-:W-:Y:S01]  /*19cd0*/  IMAD.MOV.U32 R133, RZ, RZ, 0x181f ;  /* 0x0000181fff857424 */ /* 0x000fe200078e00ff */
[----:B------:R-:W-:Y:S01]  /*19ce0*/  MOV R3, 0x1 ;  /* 0x0000000100037802 */ /* 0x000fe20000000f00 */
[----:B------:R-:W-:Y:S02]  /*19cf0*/  IMAD.MOV.U32 R2, RZ, RZ, R137 ;  /* 0x000000ffff027224 */ /* 0x000fe400078e0089 */
[----:B------:R1:W-:Y:S04]  /*19d00*/  STL [R1+0x50], R0 ;  /* 0x0000500001007387 */ /* 0x0003e80000100800 */
[----:B------:R1:W-:Y:S02]  /*19d10*/  STL [R1+0x54], R133 ;  /* 0x0000548501007387 */ /* 0x0003e40000100800 */
[----:B-1----:R-:W-:Y:S05]  /*19d20*/  CALL.REL.NOINC `($__internal_10_$__cuda_sm70_shflsync_idx_p) ;  /* 0x000021c000007944 */ /* 0x002fea0003c00000 */
[----:B-----5:R1:W5:Y:S02]  /*19d30*/  LDL.LU R0, [R1+0x54] ;  /* 0x0000540001007983 */ /* 0x0203640000300800 */
[----:B-1---5:R-:W-:-:S05]  /*19d40*/  BRA `(.L_x_650) ;  /* 0xfffef41000007947 */ /* 0x022fca000383ffff */
.L_x_516:
        /* <DEDUP_REMOVED lines=9> */
.L_x_521:
[----:B------:R-:W-:Y:S01]  /*19de0*/  MOV R4, 0x19e50 ;  /* 0x00019e5000047802 */ /* 0x000fe20000000f00 */
[----:B------:R-:W-:Y:S01]  /*19df0*/  IMAD.MOV.U32 R5, RZ, RZ, 0x1c1f ;  /* 0x00001c1fff057424 */ /* 0x000fe200078e00ff */
[----:B------:R-:W-:Y:S01]  /*19e00*/  MOV R3, 0x1 ;  /* 0x0000000100037802 */ /* 0x000fe20000000f00 */
[----:B------:R-:W-:Y:S02]  /*19e10*/  IMAD.MOV.U32 R2, RZ, RZ, R133 ;  /* 0x000000ffff027224 */ /* 0x000fe400078e0085 */
[----:B------:R3:W-:Y:S04]  /*19e20*/  STL [R1+0x50], R4 ;  /* 0x0000500401007387 */ /* 0x0007e80000100800 */
[----:B------:R3:W-:Y:S02]  /*19e30*/  STL [R1+0x54], R5 ;  /* 0x0000540501007387 */ /* 0x0007e40000100800 */
[----:B-123--:R-:W-:Y:S05]  /*19e40*/  CALL.REL.NOINC `($__internal_10_$__cuda_sm70_shflsync_idx_p) ;  /* 0x000020a000007944 */ /* 0x00efea0003c00000 */
[----:B-----5:R1:W5:Y:S02]  /*19e50*/  LDL.LU R4, [R1+0x54] ;  /* 0x0000540001047983 */ /* 0x0203640000300800 */
[----:B-1---5:R-:W-:-:S05]  /*19e60*/  BRA `(.L_x_652) ;  /* 0xfffefc9000007947 */ /* 0x022fca000383ffff */
.L_x_526:
[----:B------:R-:W-:Y:S02]  /*19e70*/  MOV R0, 0x2 ;  /* 0x0000000200007802 */ /* 0x000fe40000000f00 */
[----:B------:R-:W-:Y:S02]  /*19e80*/  MOV R2, 0x19ea0 ;  /* 0x00019ea000027802 */ /* 0x000fe40000000f00 */
[----:B-1-3--:R-:W-:Y:S05]  /*19e90*/  CALL.REL.NOINC `($__internal_9_$__cuda_sm70_shflsync_bfly_p) ;  /* 0x00001ff000007944 */ /* 0x00afea0003c00000 */
[----:B------:R-:W-:-:S05]  /*19ea0*/  BRA `(.L_x_653) ;  /* 0xffff02b000007947 */ /* 0x000fca000383ffff */
.L_x_527:
[----:B------:R-:W-:Y:S02]  /*19eb0*/  MOV R0, 0x1 ;  /* 0x0000000100007802 */ /* 0x000fe40000000f00 */
[----:B------:R-:W-:Y:S02]  /*19ec0*/  MOV R2, 0x19ee0 ;  /* 0x00019ee000027802 */ /* 0x000fe40000000f00 */
[----:B-1-3--:R-:W-:Y:S05]  /*19ed0*/  CALL.REL.NOINC `($__internal_9_$__cuda_sm70_shflsync_bfly_p) ;  /* 0x00001fb000007944 */ /* 0x00afea0003c00000 */
[----:B------:R-:W-:Y:S01]  /*19ee0*/  FMNMX.FTZ R134, R132, R0, !PT ;  /* 0x0000000084867209 */ /* 0x000fe20007810000 */
[----:B------:R-:W-:Y:S01]  /*19ef0*/  IMAD.MOV.U32 R132, RZ, RZ, R4 ;  /* 0x000000ffff847224 */ /* 0x000fe200078e0004 */
[----:B------:R-:W-:Y:S01]  /*19f00*/  MOV R2, 0x19f30 ;  /* 0x00019f3000027802 */ /* 0x000fe20000000f00 */
[----:B------:R-:W-:Y:S02]  /*19f10*/  IMAD.MOV.U32 R0, RZ, RZ, 0x2 ;  /* 0x00000002ff007424 */ /* 0x000fe400078e00ff */
[----:B------:R-:W-:Y:S05]  /*19f20*/  CALL.REL.NOINC `($__internal_9_$__cuda_sm70_shflsync_bfly_p) ;  /* 0x00001f6000007944 */ /* 0x000fea0003c00000 */
[----:B------:R-:W-:Y:S01]  /*19f30*/  FMNMX.FTZ R132, R4, R0, !PT ;  /* 0x0000000004847209 */ /* 0x000fe20007810000 */
[----:B------:R-:W-:Y:S01]  /*19f40*/  IMAD.MOV.U32 R0, RZ, RZ, 0x1 ;  /* 0x00000001ff007424 */ /* 0x000fe200078e00ff */
[----:B------:R-:W-:Y:S02]  /*19f50*/  MOV R2, 0x19f70 ;  /* 0x00019f7000027802 */ /* 0x000fe40000000f00 */
[----:B------:R-:W-:Y:S05]  /*19f60*/  CALL.REL.NOINC `($__internal_9_$__cuda_sm70_shflsync_bfly_p) ;  /* 0x00001f2000007944 */ /* 0x000fea0003c00000 */
[----:B------:R-:W-:-:S05]  /*19f70*/  BRA `(.L_x_654) ;  /* 0xffff025000007947 */ /* 0x000fca000383ffff */
.L_x_536:
        /* <DEDUP_REMOVED lines=9> */
.L_x_537:
        /* <DEDUP_REMOVED lines=9> */
.L_x_538:
        /* <DEDUP_REMOVED lines=17> */
.L_x_541:
        /* <DEDUP_REMOVED lines=9> */
.L_x_542:
        /* <DEDUP_REMOVED lines=9> */
.L_x_543:
        /* <DEDUP_REMOVED lines=17> */
.L_x_544:
[----:B------:R-:W-:Y:S02]  /*1a3e0*/  MOV R0, 0x2 ;  /* 0x0000000200007802 */ /* 0x000fe40000000f00 */
[----:B------:R-:W-:Y:S02]  /*1a3f0*/  MOV R2, 0x1a410 ;  /* 0x0001a41000027802 */ /* 0x000fe40000000f00 */
[----:B------:R-:W-:Y:S05]  /*1a400*/  CALL.REL.NOINC `($__internal_9_$__cuda_sm70_shflsync_bfly_p) ;  /* 0x00001a8000007944 */ /* 0x000fea0003c00000 */
[----:B------:R-:W-:-:S05]  /*1a410*/  BRA `(.L_x_661) ;  /* 0xffff32b000007947 */ /* 0x000fca000383ffff */
.L_x_545:
[----:B------:R-:W-:Y:S02]  /*1a420*/  MOV R0, 0x1 ;  /* 0x0000000100007802 */ /* 0x000fe40000000f00 */
        /* <DEDUP_REMOVED lines=12> */
.L_x_548:
        /* <DEDUP_REMOVED lines=9> */
.L_x_551:
[----:B------:R-:W-:Y:S01]  /*1a580*/  MOV R0, 0x1a5f0 ;  /* 0x0001a5f000007802 */ /* 0x000fe20000000f00 */
[----:B--2---:R-:W-:Y:S01]  /*1a590*/  IMAD.MOV.U32 R4, RZ, RZ, 0x181f ;  /* 0x0000181fff047424 */ /* 0x004fe200078e00ff */
[----:B------:R-:W-:Y:S01]  /*1a5a0*/  MOV R3, 0x1 ;  /* 0x0000000100037802 */ /* 0x000fe20000000f00 */
        /* <DEDUP_REMOVED lines=14> */
.L_x_554:
[----:B------:R-:W-:Y:S01]  /*1a690*/  MOV R0, 0x1a700 ;  /* 0x0001a70000007802 */ /* 0x000fe20000000f00 */
[----:B------:R-:W-:Y:S01]  /*1a6a0*/  IMAD.MOV.U32 R132, RZ, RZ, 0x181f ;  /* 0x0000181fff847424 */ /* 0x000fe200078e00ff */
[----:B------:R-:W-:Y:S01]  /*1a6b0*/  MOV R3, RZ ;  /* 0x000000ff00037202 */ /* 0x000fe20000000f00 */
[----:B------:R-:W-:Y:S02]  /*1a6c0*/  IMAD.MOV.U32 R2, RZ, RZ, R134 ;  /* 0x000000ffff027224 */ /* 0x000fe400078e0086 */
[----:B------:R1:W-:Y:S04]  /*1a6d0*/  STL [R1+0x50], R0 ;  /* 0x0000500001007387 */ /* 0x0003e80000100800 */
[----:B------:R1:W-:Y:S02]  /*1a6e0*/  STL [R1+0x54], R132 ;  /* 0x0000548401007387 */ /* 0x0003e40000100800 */
[----:B-12---:R-:W-:Y:S05]  /*1a6f0*/  CALL.REL.NOINC `($__internal_10_$__cuda_sm70_shflsync_idx_p) ;  /* 0x000017f000007944 */ /* 0x006fea0003c00000 */
[----:B------:R1:W5:Y:S02]  /*1a700*/  LDL.LU R132, [R1+0x54] ;  /* 0x0000540001847983 */ /* 0x0003640000300800 */
[----:B-1---5:R-:W-:-:S05]  /*1a710*/  BRA `(.L_x_665) ;  /* 0xffff5b3000007947 */ /* 0x022fca000383ffff */
.L_x_555:
        /* <DEDUP_REMOVED lines=9> */
.L_x_556:
[----:B------:R-:W-:Y:S01]  /*1a7b0*/  MOV R0, 0x1a820 ;  /* 0x0001a82000007802 */ /* 0x000fe20000000f00 */
[----:B------:R-:W-:Y:S01]  /*1a7c0*/  IMAD.MOV.U32 R132, RZ, RZ, 0x181f ;  /* 0x0000181fff847424 */ /* 0x000fe200078e00ff */
[----:B-1----:R-:W-:Y:S01]  /*1a7d0*/  MOV R3, 0x1 ;  /* 0x0000000100037802 */ /* 0x002fe20000000f00 */
[----:B------:R-:W-:Y:S02]  /*1a7e0*/  IMAD.MOV.U32 R2, RZ, RZ, R134 ;  /* 0x000000ffff027224 */ /* 0x000fe400078e0086 */
[----:B------:R1:W-:Y:S04]  /*1a7f0*/  STL [R1+0x50], R0 ;  /* 0x0000500001007387 */ /* 0x0003e80000100800 */
[----:B------:R1:W-:Y:S02]  /*1a800*/  STL [R1+0x54], R132 ;  /* 0x0000548401007387 */ /* 0x0003e40000100800 */
[----:B-1----:R-:W-:Y:S05]  /*1a810*/  CALL.REL.NOINC `($__internal_10_$__cuda_sm70_shflsync_idx_p) ;  /* 0x000016d000007944 */ /* 0x002fea0003c00000 */
        /* <DEDUP_REMOVED lines=10> */
.L_x_557:
        /* <DEDUP_REMOVED lines=9> */
.L_x_562:
        /* <DEDUP_REMOVED lines=9> */
.L_x_567:
[----:B------:R-:W-:Y:S02]  /*1a9e0*/  MOV R0, 0x2 ;  /* 0x0000000200007802 */ /* 0x000fe40000000f00 */
[----:B------:R-:W-:Y:S02]  /*1a9f0*/  MOV R2, 0x1aa10 ;  /* 0x0001aa1000027802 */ /* 0x000fe40000000f00 */
[----:B-1-3--:R-:W-:Y:S05]  /*1aa00*/  CALL.REL.NOINC `($__internal_9_$__cuda_sm70_shflsync_bfly_p) ;  /* 0x0000148000007944 */ /* 0x00afea0003c00000 */
[----:B------:R-:W-:-:S05]  /*1aa10*/  BRA `(.L_x_670) ;  /* 0xffff695000007947 */ /* 0x000fca000383ffff */
.L_x_568:
        /* <DEDUP_REMOVED lines=10> */
[----:B------:R-:W-:Y:S03]  /*1aac0*/  MOV R2, 0x1aaf0 ;  /* 0x0001aaf000027802 */ /* 0x000fe60000000f00 */
[----:B------:R-:W-:Y:S02]  /*1aad0*/  IMAD.MOV.U32 R132, RZ, RZ, R4 ;  /* 0x000000ffff847224 */ /* 0x000fe400078e0004 */
[----:B------:R-:W-:Y:S05]  /*1aae0*/  CALL.REL.NOINC `($__internal_9_$__cuda_sm70_shflsync_bfly_p) ;  /* 0x000013a000007944 */ /* 0x000fea0003c00000 */
[----:B------:R-:W-:-:S05]  /*1aaf0*/  BRA `(.L_x_671) ;  /* 0xffff68e000007947 */ /* 0x000fca000383ffff */
.L_x_570:
[----:B------:R2:W5:Y:S01]  /*1ab00*/  LDL R132, [R1+0x60] ;  /* 0x0000600001847983 */ /* 0x0005620000100800 */
[----:B------:R-:W-:-:S02]  /*1ab10*/  MOV R0, 0x2 ;  /* 0x0000000200007802 */ /* 0x000fc40000000f00 */
[----:B------:R-:W-:Y:S02]  /*1ab20*/  MOV R2, 0x1ab40 ;  /* 0x0001ab4000027802 */ /* 0x000fe40000000f00 */
[----:B-12--5:R-:W-:Y:S05]  /*1ab30*/  CALL.REL.NOINC `($__internal_9_$__cuda_sm70_shflsync_bfly_p) ;  /* 0x0000135000007944 */ /* 0x026fea0003c00000 */
[----:B------:R-:W-:Y:S05]  /*1ab40*/  BRA `(.L_x_672) ;  /* 0xffff81b000007947 */ /* 0x000fea000383ffff */
.L_x_571:
[----:B------:R-:W-:Y:S01]  /*1ab50*/  IMAD.MOV.U32 R132, RZ, RZ, R4 ;  /* 0x000000ffff847224 */ /* 0x000fe200078e0004 */
[----:B------:R-:W-:Y:S02]  /*1ab60*/  MOV R0, 0x1 ;  /* 0x0000000100007802 */ /* 0x000fe40000000f00 */
[----:B------:R-:W-:Y:S02]  /*1ab70*/  MOV R2, 0x1ab90 ;  /* 0x0001ab9000027802 */ /* 0x000fe40000000f00 */
[----:B------:R-:W-:Y:S05]  /*1ab80*/  CALL.REL.NOINC `($__internal_9_$__cuda_sm70_shflsync_bfly_p) ;  /* 0x0000130000007944 */ /* 0x000fea0003c00000 */
[----:B------:R1:W5:Y:S01]  /*1ab90*/  LDL R132, [R1+0x5c] ;  /* 0x00005c0001847983 */ /* 0x0003620000100800 */
[----:B------:R-:W-:Y:S01]  /*1aba0*/  FADD.FTZ R4, R4, R0 ;  /* 0x0000000004047221 */ /* 0x000fe20000010000 */
[----:B------:R-:W-:Y:S02]  /*1abb0*/  MOV R0, 0x2 ;  /* 0x0000000200007802 */ /* 0x000fe40000000f00 */
[----:B------:R-:W-:Y:S02]  /*1abc0*/  MOV R2, 0x1abe0 ;  /* 0x0001abe000027802 */ /* 0x000fe40000000f00 */
[----:B-1---5:R-:W-:Y:S05]  /*1abd0*/  CALL.REL.NOINC `($__internal_9_$__cuda_sm70_shflsync_bfly_p) ;  /* 0x000012b000007944 */ /* 0x022fea0003c00000 */
[----:B------:R-:W2:Y:S02]  /*1abe0*/  LDL.LU R2, [R1+0x5c] ;  /* 0x00005c0001027983 */ /* 0x000ea40000300800 */
[----:B--2---:R-:W-:Y:S01]  /*1abf0*/  FADD.FTZ R5, R2, R0 ;  /* 0x0000000002057221 */ /* 0x004fe20000010000 */
[----:B------:R-:W-:-:S02]  /*1ac00*/  MOV R0, 0x1 ;  /* 0x0000000100007802 */ /* 0x000fc40000000f00 */
[----:B------:R-:W-:Y:S02]  /*1ac10*/  MOV R2, 0x1ac40 ;  /* 0x0001ac4000027802 */ /* 0x000fe40000000f00 */
[----:B------:R-:W-:Y:S02]  /*1ac20*/  MOV R132, R5 ;  /* 0x0000000500847202 */ /* 0x000fe40000000f00 */
[----:B------:R-:W-:Y:S05]  /*1ac30*/  CALL.REL.NOINC `($__internal_9_$__cuda_sm70_shflsync_bfly_p) ;  /* 0x0000125000007944 */ /* 0x000fea0003c00000 */
[----:B------:R-:W-:Y:S01]  /*1ac40*/  MOV R3, R0 ;  /* 0x0000000000037202 */ /* 0x000fe20000000f00 */
[----:B------:R-:W-:Y:S05]  /*1ac50*/  BRA `(.L_x_673) ;  /* 0xffff813000007947 */ /* 0x000fea000383ffff */
.L_x_578:
[----:B--234-:R-:W-:Y:S01]  /*1ac60*/  MOV R0, 0x1acd0 ;  /* 0x0001acd000007802 */ /* 0x01cfe20000000f00 */
        /* <DEDUP_REMOVED lines=8> */
.L_x_579:
        /* <DEDUP_REMOVED lines=9> */
.L_x_582:
[----:B--2---:R-:W-:Y:S01]  /*1ad80*/  MOV R0, 0x1adf0 ;  /* 0x0001adf000007802 */ /* 0x004fe20000000f00 */
[----:B---3--:R-:W-:Y:S01]  /*1ad90*/  IMAD.MOV.U32 R4, RZ, RZ, 0x181f ;  /* 0x0000181fff047424 */ /* 0x008fe200078e00ff */
[----:B------:R-:W-:Y:S01]  /*1ada0*/  MOV R3, 0x1 ;  /* 0x0000000100037802 */ /* 0x000fe20000000f00 */
[----:B------:R-:W-:Y:S02]  /*1adb0*/  IMAD.MOV.U32 R2, RZ, RZ, R5 ;  /* 0x000000ffff027224 */ /* 0x000fe400078e0005 */
[----:B------:R2:W-:Y:S04]  /*1adc0*/  STL [R1+0x50], R0 ;  /* 0x0000500001007387 */ /* 0x0005e80000100800 */
[----:B------:R2:W-:Y:S02]  /*1add0*/  STL [R1+0x54], R4 ;  /* 0x0000540401007387 */ /* 0x0005e40000100800 */
[----:B-12---:R-:W-:Y:S05]  /*1ade0*/  CALL.REL.NOINC `($__internal_10_$__cuda_sm70_shflsync_idx_p) ;  /* 0x0000110000007944 */ /* 0x006fea0003c00000 */
        /* <DEDUP_REMOVED lines=10> */
.L_x_585:
[----:B--2---:R-:W-:Y:S01]  /*1ae90*/  MOV R0, 0x1af00 ;  /* 0x0001af0000007802 */ /* 0x004fe20000000f00 */
[----:B----4-:R-:W-:Y:S01]  /*1aea0*/  IMAD.MOV.U32 R4, RZ, RZ, 0x181f ;  /* 0x0000181fff047424 */ /* 0x010fe200078e00ff */
[----:B-1----:R-:W-:Y:S01]  /*1aeb0*/  MOV R3, 0x2 ;  /* 0x0000000200037802 */ /* 0x002fe20000000f00 */
[----:B------:R-:W-:Y:S02]  /*1aec0*/  IMAD.MOV.U32 R2, RZ, RZ, R5 ;  /* 0x000000ffff027224 */ /* 0x000fe400078e0005 */
[----:B------:R1:W-:Y:S04]  /*1aed0*/  STL [R1+0x50], R0 ;  /* 0x0000500001007387 */ /* 0x0003e80000100800 */
[----:B------:R1:W-:Y:S02]  /*1aee0*/  STL [R1+0x54], R4 ;  /* 0x0000540401007387 */ /* 0x0003e40000100800 */
[----:B-1-3--:R-:W-:Y:S05]  /*1aef0*/  CALL.REL.NOINC `($__internal_10_$__cuda_sm70_shflsync_idx_p) ;  /* 0x00000ff000007944 */ /* 0x00afea0003c00000 */
[----:B-----5:R1:W5:Y:S02]  /*1af00*/  LDL.LU R4, [R1+0x54] ;  /* 0x0000540001047983 */ /* 0x0203640000300800 */
[----:B-1---5:R-:W-:Y:S05]  /*1af10*/  BRA `(.L_x_677) ;  /* 0xffff9f6000007947 */ /* 0x022fea000383ffff */
.L_x_586:
[----:B--2---:R-:W-:Y:S01]  /*1af20*/  MOV R0, 0x1af90 ;  /* 0x0001af9000007802 */ /* 0x004fe20000000f00 */
[----:B-1----:R-:W-:Y:S01]  /*1af30*/  IMAD.MOV.U32 R6, RZ, RZ, 0x181f ;  /* 0x0000181fff067424 */ /* 0x002fe200078e00ff */
[----:B------:R-:W-:Y:S01]  /*1af40*/  MOV R3, 0x2 ;  /* 0x0000000200037802 */ /* 0x000fe20000000f00 */
[----:B------:R-:W-:-:S02]  /*1af50*/  IMAD.MOV.U32 R2, RZ, RZ, R14 ;  /* 0x000000ffff027224 */ /* 0x000fc400078e000e */
[----:B------:R1:W-:Y:S04]  /*1af60*/  STL [R1+0x50], R0 ;  /* 0x0000500001007387 */ /* 0x0003e80000100800 */
[----:B------:R1:W-:Y:S02]  /*1af70*/  STL [R1+0x54], R6 ;  /* 0x0000540601007387 */ /* 0x0003e40000100800 */
[----:B-1-34-:R-:W-:Y:S05]  /*1af80*/  CALL.REL.NOINC `($__internal_10_$__cuda_sm70_shflsync_idx_p) ;  /* 0x00000f6000007944 */ /* 0x01afea0003c00000 */
[----:B-----5:R1:W5:Y:S02]  /*1af90*/  LDL.LU R0, [R1+0x54] ;  /* 0x0000540001007983 */ /* 0x0203640000300800 */
[----:B-1---5:R-:W-:Y:S05]  /*1afa0*/  BRA `(.L_x_678) ;  /* 0xffff9ef000007947 */ /* 0x022fea000383ffff */
.L_x_589:
[----:B----4-:R-:W-:Y:S01]  /*1afb0*/  MOV R0, 0x1b020 ;  /* 0x0001b02000007802 */ /* 0x010fe20000000f00 */
[----:B---3--:R-:W-:Y:S01]  /*1afc0*/  IMAD.MOV.U32 R4, RZ, RZ, 0x181f ;  /* 0x0000181fff047424 */ /* 0x008fe200078e00ff */
[----:B-1----:R-:W-:Y:S01]  /*1afd0*/  MOV R3, 0x3 ;  /* 0x0000000300037802 */ /* 0x002fe20000000f00 */
        /* <DEDUP_REMOVED lines=14> */
.L_x_591:
[----:B------:R-:W-:Y:S01]  /*1b0c0*/  MOV R0, 0x1b130 ;  /* 0x0001b13000007802 */ /* 0x000fe20000000f00 */
[----:B------:R-:W-:Y:S01]  /*1b0d0*/  IMAD.MOV.U32 R4, RZ, RZ, 0x1c1f ;  /* 0x00001c1fff047424 */ /* 0x000fe200078e00ff */
[----:B------:R-:W-:Y:S01]  /*1b0e0*/  MOV R3, RZ ;  /* 0x000000ff00037202 */ /* 0x000fe20000000f00 */
[----:B------:R-:W-:Y:S02]  /*1b0f0*/  IMAD.MOV.U32 R2, RZ, RZ, R5 ;  /* 0x000000ffff027224 */ /* 0x000fe400078e0005 */
[----:B------:R1:W-:Y:S04]  /*1b100*/  STL [R1+0x50], R0 ;  /* 0x0000500001007387 */ /* 0x0003e80000100800 */
[----:B------:R1:W-:Y:S02]  /*1b110*/  STL [R1+0x54], R4 ;  /* 0x0000540401007387 */ /* 0x0003e40000100800 */
[----:B-1----:R-:W-:Y:S05]  /*1b120*/  CALL.REL.NOINC `($__internal_10_$__cuda_sm70_shflsync_idx_p) ;  /* 0x00000dc000007944 */ /* 0x002fea0003c00000 */
[----:B-----5:R1:W5:Y:S02]  /*1b130*/  LDL.LU R4, [R1+0x54] ;  /* 0x0000540001047983 */ /* 0x0203640000300800 */
[----:B-1---5:R-:W-:Y:S05]  /*1b140*/  BRA `(.L_x_680) ;  /* 0xffffa33000007947 */ /* 0x022fea000383ffff */
.L_x_592:
[----:B------:R-:W-:Y:S01]  /*1b150*/  MOV R0, 0x1b1c0 ;  /* 0x0001b1c000007802 */ /* 0x000fe20000000f00 */
[----:B------:R-:W-:Y:S01]  /*1b160*/  IMAD.MOV.U32 R6, RZ, RZ, 0x1c1f ;  /* 0x00001c1fff067424 */ /* 0x000fe200078e00ff */
[----:B------:R-:W-:Y:S01]  /*1b170*/  MOV R3, RZ ;  /* 0x000000ff00037202 */ /* 0x000fe20000000f00 */
[----:B------:R-:W-:-:S02]  /*1b180*/  IMAD.MOV.U32 R2, RZ, RZ, R12 ;  /* 0x000000ffff027224 */ /* 0x000fc400078e000c */
[----:B------:R3:W-:Y:S04]  /*1b190*/  STL [R1+0x50], R0 ;  /* 0x0000500001007387 */ /* 0x0007e80000100800 */
[----:B------:R3:W-:Y:S02]  /*1b1a0*/  STL [R1+0x54], R6 ;  /* 0x0000540601007387 */ /* 0x0007e40000100800 */
[----:B-123--:R-:W-:Y:S05]  /*1b1b0*/  CALL.REL.NOINC `($__internal_10_$__cuda_sm70_shflsync_idx_p) ;  /* 0x00000d3000007944 */ /* 0x00efea0003c00000 */
[----:B-----5:R1:W5:Y:S02]  /*1b1c0*/  LDL.LU R0, [R1+0x54] ;  /* 0x0000540001007983 */ /* 0x0203640000300800 */
[----:B-1---5:R-:W-:Y:S05]  /*1b1d0*/  BRA `(.L_x_681) ;  /* 0xffffa2c000007947 */ /* 0x022fea000383ffff */
.L_x_595:
[----:B----4-:R-:W-:Y:S01]  /*1b1e0*/  MOV R0, 0x1b250 ;  /* 0x0001b25000007802 */ /* 0x010fe20000000f00 */
[----:B--2---:R-:W-:Y:S01]  /*1b1f0*/  IMAD.MOV.U32 R4, RZ, RZ, 0x1c1f ;  /* 0x00001c1fff047424 */ /* 0x004fe200078e00ff */
[----:B------:R-:W-:Y:S01]  /*1b200*/  MOV R3, 0x1 ;  /* 0x0000000100037802 */ /* 0x000fe20000000f00 */
[----:B------:R-:W-:Y:S02]  /*1b210*/  IMAD.MOV.U32 R2, RZ, RZ, R5 ;  /* 0x000000ffff027224 */ /* 0x000fe400078e0005 */
[----:B------:R2:W-:Y:S04]  /*1b220*/  STL [R1+0x50], R0 ;  /* 0x0000500001007387 */ /* 0x0005e80000100800 */
[----:B------:R2:W-:Y:S02]  /*1b230*/  STL [R1+0x54], R4 ;  /* 0x0000540401007387 */ /* 0x0005e40000100800 */
[----:B-123--:R-:W-:Y:S05]  /*1b240*/  CALL.REL.NOINC `($__internal_10_$__cuda_sm70_shflsync_idx_p) ;  /* 0x00000ca000007944 */ /* 0x00efea0003c00000 */
        /* <DEDUP_REMOVED lines=10> */
.L_x_599:
        /* <DEDUP_REMOVED lines=9> */
.L_x_600:
        /* <DEDUP_REMOVED lines=9> */
.L_x_603:
[----:B----4-:R-:W-:Y:S01]  /*1b410*/  MOV R0, 0x1b480 ;  /* 0x0001b48000007802 */ /* 0x010fe20000000f00 */
[----:B--2---:R-:W-:Y:S01]  /*1b420*/  IMAD.MOV.U32 R4, RZ, RZ, 0x181f ;  /* 0x0000181fff047424 */ /* 0x004fe200078e00ff */
[----:B-1----:R-:W-:Y:S01]  /*1b430*/  MOV R3, 0x1 ;  /* 0x0000000100037802 */ /* 0x002fe20000000f00 */
[----:B------:R-:W-:Y:S02]  /*1b440*/  IMAD.MOV.U32 R2, RZ, RZ, R5 ;  /* 0x000000ffff027224 */ /* 0x000fe400078e0005 */
[----:B------:R1:W-:Y:S04]  /*1b450*/  STL [R1+0x50], R0 ;  /* 0x0000500001007387 */ /* 0x0003e80000100800 */
[----:B------:R1:W-:Y:S02]  /*1b460*/  STL [R1+0x54], R4 ;  /* 0x0000540401007387 */ /* 0x0003e40000100800 */
[----:B-1-3--:R-:W-:Y:S05]  /*1b470*/  CALL.REL.NOINC `($__internal_10_$__cuda_sm70_shflsync_idx_p) ;  /* 0x00000a7000007944 */ /* 0x00afea0003c00000 */
        /* <DEDUP_REMOVED lines=10> */
.L_x_606:
[----:B----4-:R-:W-:Y:S01]  /*1b520*/  MOV R0, 0x1b590 ;  /* 0x0001b59000007802 */ /* 0x010fe20000000f00 */
[----:B------:R-:W-:Y:S01]  /*1b530*/  IMAD.MOV.U32 R4, RZ, RZ, 0x181f ;  /* 0x0000181fff047424 */ /* 0x000fe200078e00ff */
[----:B-1----:R-:W-:Y:S01]  /*1b540*/  MOV R3, 0x2 ;  /* 0x0000000200037802 */ /* 0x002fe20000000f00 */
[----:B------:R-:W-:Y:S02]  /*1b550*/  IMAD.MOV.U32 R2, RZ, RZ, R5 ;  /* 0x000000ffff027224 */ /* 0x000fe400078e0005 */
[----:B------:R1:W-:Y:S04]  /*1b560*/  STL [R1+0x50], R0 ;  /* 0x0000500001007387 */ /* 0x0003e80000100800 */
[----:B------:R1:W-:Y:S02]  /*1b570*/  STL [R1+0x54], R4 ;  /* 0x0000540401007387 */ /* 0x0003e40000100800 */
[----:B-123--:R-:W-:Y:S05]  /*1b580*/  CALL.REL.NOINC `($__internal_10_$__cuda_sm70_shflsync_idx_p) ;  /* 0x0000096000007944 */ /* 0x00efea0003c00000 */
[----:B-----5:R1:W5:Y:S02]  /*1b590*/  LDL.LU R4, [R1+0x54] ;  /* 0x0000540001047983 */ /* 0x0203640000300800 */
[----:B-1---5:R-:W-:Y:S05]  /*1b5a0*/  BRA `(.L_x_686) ;  /* 0xffffc44000007947 */ /* 0x022fea000383ffff */
.L_x_607:
[----:B----4-:R-:W-:Y:S01]  /*1b5b0*/  MOV R0, 0x1b620 ;  /* 0x0001b62000007802 */ /* 0x010fe20000000f00 */
[----:B-1----:R-:W-:Y:S01]  /*1b5c0*/  IMAD.MOV.U32 R6, RZ, RZ, 0x181f ;  /* 0x0000181fff067424 */ /* 0x002fe200078e00ff */
[----:B------:R-:W-:Y:S01]  /*1b5d0*/  MOV R3, 0x2 ;  /* 0x0000000200037802 */ /* 0x000fe20000000f00 */
[----:B------:R-:W-:-:S02]  /*1b5e0*/  IMAD.MOV.U32 R2, RZ, RZ, R14 ;  /* 0x000000ffff027224 */ /* 0x000fc400078e000e */
[----:B------:R1:W-:Y:S04]  /*1b5f0*/  STL [R1+0x50], R0 ;  /* 0x0000500001007387 */ /* 0x0003e80000100800 */
[----:B------:R1:W-:Y:S02]  /*1b600*/  STL [R1+0x54], R6 ;  /* 0x0000540601007387 */ /* 0x0003e40000100800 */
[----:B-123--:R-:W-:Y:S05]  /*1b610*/  CALL.REL.NOINC `($__internal_10_$__cuda_sm70_shflsync_idx_p) ;  /* 0x000008d000007944 */ /* 0x00efea0003c00000 */
[----:B-----5:R1:W5:Y:S02]  /*1b620*/  LDL.LU R0, [R1+0x54] ;  /* 0x0000540001007983 */ /* 0x0203640000300800 */
[----:B-1---5:R-:W-:Y:S05]  /*1b630*/  BRA `(.L_x_687) ;  /* 0xffffc3d000007947 */ /* 0x022fea000383ffff */
.L_x_610:
[----:B------:R-:W-:Y:S01]  /*1b640*/  MOV R0, 0x1b6b0 ;  /* 0x0001b6b000007802 */ /* 0x000fe20000000f00 */
[----:B--2---:R-:W-:Y:S01]  /*1b650*/  IMAD.MOV.U32 R4, RZ, RZ, 0x181f ;  /* 0x0000181fff047424 */ /* 0x004fe200078e00ff */
[----:B-1----:R-:W-:Y:S01]  /*1b660*/  MOV R3, 0x3 ;  /* 0x0000000300037802 */ /* 0x002fe20000000f00 */
        /* <DEDUP_REMOVED lines=14> */
.L_x_612:
        /* <DEDUP_REMOVED lines=9> */
.L_x_613:
[----:B------:R-:W-:Y:S01]  /*1b7e0*/  MOV R0, 0x1b850 ;  /* 0x0001b85000007802 */ /* 0x000fe20000000f00 */
[----:B------:R-:W-:Y:S01]  /*1b7f0*/  IMAD.MOV.U32 R4, RZ, RZ, 0x1f ;  /* 0x0000001fff047424 */ /* 0x000fe200078e00ff */
[----:B------:R-:W-:Y:S01]  /*1b800*/  MOV R3, 0x1 ;  /* 0x0000000100037802 */ /* 0x000fe20000000f00 */
[----:B------:R-:W-:-:S02]  /*1b810*/  IMAD.MOV.U32 R2, RZ, RZ, R106 ;  /* 0x000000ffff027224 */ /* 0x000fc400078e006a */
[----:B------:R3:W-:Y:S04]  /*1b820*/  STL [R1+0x50], R0 ;  /* 0x0000500001007387 */ /* 0x0007e80000100800 */
[----:B------:R3:W-:Y:S02]  /*1b830*/  STL [R1+0x54], R4 ;  /* 0x0000540401007387 */ /* 0x0007e40000100800 */
[----:B-123--:R-:W-:Y:S05]  /*1b840*/  CALL.REL.NOINC `($__internal_10_$__cuda_sm70_shflsync_idx_p) ;  /* 0x000006a000007944 */ /* 0x00efea0003c00000 */
[----:B------:R1:W5:Y:S02]  /*1b850*/  LDL.LU R8, [R1+0x54] ;  /* 0x0000540001087983 */ /* 0x0003640000300800 */
[----:B-1---5:R-:W-:Y:S05]  /*1b860*/  BRA `(.L_x_690) ;  /* 0xffffc67000007947 */ /* 0x022fea000383ffff */
.L_x_614:
[----:B------:R-:W-:Y:S02]  /*1b870*/  MOV R3, 0x1 ;  /* 0x0000000100037802 */ /* 0x000fe40000000f00 */
[----:B------:R-:W-:Y:S02]  /*1b880*/  MOV R2, 0x1b8a0 ;  /* 0x0001b8a000027802 */ /* 0x000fe40000000f00 */
[----:B-1234-:R-:W-:Y:S05]  /*1b890*/  CALL.REL.NOINC `($__internal_11_$__cuda_sm70_shflsync_up_p) ;  /* 0x0000072000007944 */ /* 0x01efea0003c00000 */
[----:B------:R-:W-:Y:S05]  /*1b8a0*/  BRA `(.L_x_691) ;  /* 0xffffc76000007947 */ /* 0x000fea000383ffff */
.L_x_615:
[----:B------:R-:W-:Y:S02]  /*1b8b0*/  MOV R3, 0x2 ;  /* 0x0000000200037802 */ /* 0x000fe40000000f00 */
[----:B------:R-:W-:-:S02]  /*1b8c0*/  MOV R2, 0x1b8e0 ;  /* 0x0001b8e000027802 */ /* 0x000fc40000000f00 */
[----:B--2-4-:R-:W-:Y:S05]  /*1b8d0*/  CALL.REL.NOINC `($__internal_11_$__cuda_sm70_shflsync_up_p) ;  /* 0x000006e000007944 */ /* 0x014fea0003c00000 */
[----:B------:R-:W-:Y:S02]  /*1b8e0*/  SEL R3, R4, RZ, P1 ;  /* 0x000000ff04037207 */ /* 0x000fe40000800000 */
[----:B------:R-:W-:-:S03]  /*1b8f0*/  MOV R2, 0x1b930 ;  /* 0x0001b93000027802 */ /* 0x000fc60000000f00 */
[----:B------:R-:W-:Y:S02]  /*1b900*/  IMAD.IADD R0, R0, 0x1, R3 ;  /* 0x0000000100007824 */ /* 0x000fe400078e0203 */
[----:B------:R-:W-:Y:S02]  /*1b910*/  IMAD.MOV.U32 R3, RZ, RZ, 0x4 ;  /* 0x00000004ff037424 */ /* 0x000fe400078e00ff */
        /* <DEDUP_REMOVED lines=22> */
.L_x_619:
[----:B------:R-:W-:Y:S02]  /*1ba80*/  MOV R3, 0x1 ;  /* 0x0000000100037802 */ /* 0x000fe40000000f00 */
[----:B------:R-:W-:-:S02]  /*1ba90*/  MOV R2, 0x1bab0 ;  /* 0x0001bab000027802 */ /* 0x000fc40000000f00 */
[----:B------:R-:W-:Y:S05]  /*1baa0*/  CALL.REL.NOINC `($__internal_11_$__cuda_sm70_shflsync_up_p) ;  /* 0x0000051000007944 */ /* 0x000fea0003c00000 */
[----:B------:R-:W-:Y:S01]  /*1bab0*/  MOV R2, R4 ;  /* 0x0000000400027202 */ /* 0x000fe20000000f00 */
[----:B------:R-:W-:Y:S05]  /*1bac0*/  BRA `(.L_x_693) ;  /* 0xffffc7a000007947 */ /* 0x000fea000383ffff */
.L_x_620:
[----:B------:R-:W-:Y:S02]  /*1bad0*/  MOV R3, 0x2 ;  /* 0x0000000200037802 */ /* 0x000fe40000000f00 */
[----:B------:R-:W-:-:S02]  /*1bae0*/  MOV R2, 0x1bb00 ;  /* 0x0001bb0000027802 */ /* 0x000fc40000000f00 */
        /* <DEDUP_REMOVED lines=27> */
.L_x_622:
[----:B------:R-:W-:Y:S02]  /*1bca0*/  SEL R0, RZ, 0x1, P0 ;  /* 0x00000001ff007807 */ /* 0x000fe40000000000 */
[----:B------:R-:W-:-:S02]  /*1bcb0*/  MOV R2, 0x1bcd0 ;  /* 0x0001bcd000027802 */ /* 0x000fc40000000f00 */
[----:B-1----:R-:W-:Y:S05]  /*1bcc0*/  CALL.REL.NOINC `($__internal_12_$__cuda_sm70_votesync_ballot) ;  /* 0x0000035000007944 */ /* 0x002fea0003c00000 */
[----:B------:R-:W-:Y:S01]  /*1bcd0*/  MOV R5, R0 ;  /* 0x0000000000057202 */ /* 0x000fe20000000f00 */
[----:B------:R-:W-:Y:S05]  /*1bce0*/  BRA `(.L_x_695) ;  /* 0xffffc71000007947 */ /* 0x000fea000383ffff */
.L_x_623:
[----:B--2---:R-:W-:Y:S01]  /*1bcf0*/  IMAD.MOV.U32 R2, RZ, RZ, R6 ;  /* 0x000000ffff027224 */ /* 0x004fe200078e0006 */
[----:B------:R-:W-:Y:S01]  /*1bd00*/  MOV R6, 0x1bd60 ;  /* 0x0001bd6000067802 */ /* 0x000fe20000000f00 */
[----:B------:R-:W-:Y:S01]  /*1bd10*/  IMAD.MOV.U32 R10, RZ, RZ, 0x1f ;  /* 0x0000001fff0a7424 */ /* 0x000fe200078e00ff */
[----:B------:R-:W-:-:S03]  /*1bd20*/  MOV R3, R0 ;  /* 0x0000000000037202 */ /* 0x000fc60000000f00 */
[----:B------:R2:W-:Y:S04]  /*1bd30*/  STL [R1+0x50], R6 ;  /* 0x0000500601007387 */ /* 0x0005e80000100800 */
[----:B------:R2:W-:Y:S02]  /*1bd40*/  STL [R1+0x54], R10 ;  /* 0x0000540a01007387 */ /* 0x0005e40000100800 */
[----:B-12---:R-:W-:Y:S05]  /*1bd50*/  CALL.REL.NOINC `($__internal_10_$__cuda_sm70_shflsync_idx_p) ;  /* 0x0000019000007944 */ /* 0x006fea0003c00000 */
[----:B------:R-:W-:Y:S01]  /*1bd60*/  IMAD.MOV.U32 R2, RZ, RZ, R7 ;  /* 0x000000ffff027224 */ /* 0x000fe200078e0007 */
[----:B------:R-:W-:Y:S01]  /*1bd70*/  MOV R6, 0x1bde0 ;  /* 0x0001bde000067802 */ /* 0x000fe20000000f00 */
[----:B------:R-:W-:Y:S01]  /*1bd80*/  IMAD.MOV.U32 R7, RZ, RZ, 0x1f ;  /* 0x0000001fff077424 */ /* 0x000fe200078e00ff */
[----:B------:R1:W5:Y:S02]  /*1bd90*/  LDL.LU R10, [R1+0x54] ;  /* 0x00005400010a7983 */ /* 0x0003640000300800 */
[----:B-----5:R-:W-:Y:S02]  /*1bda0*/  MOV R3, R0 ;  /* 0x0000000000037202 */ /* 0x020fe40000000f00 */
[----:B------:R1:W-:Y:S04]  /*1bdb0*/  STL [R1+0x50], R6 ;  /* 0x0000500601007387 */ /* 0x0003e80000100800 */
[----:B------:R1:W-:Y:S02]  /*1bdc0*/  STL [R1+0x54], R7 ;  /* 0x0000540701007387 */ /* 0x0003e40000100800 */
[----:B-1----:R-:W-:Y:S05]  /*1bdd0*/  CALL.REL.NOINC `($__internal_10_$__cuda_sm70_shflsync_idx_p) ;  /* 0x0000011000007944 */ /* 0x002fea0003c00000 */
[----:B------:R1:W5:Y:S02]  /*1bde0*/  LDL.LU R7, [R1+0x54] ;  /* 0x0000540001077983 */ /* 0x0003640000300800 */
[----:B-1---5:R-:W-:Y:S05]  /*1bdf0*/  BRA `(.L_x_696) ;  /* 0xffffc67000007947 */ /* 0x022fea000383ffff */
.L_x_626:
[----:B------:R-:W-:Y:S01]  /*1be00*/  MOV R3, R0 ;  /* 0x0000000000037202 */ /* 0x000fe20000000f00 */
[----:B--2---:R-:W-:Y:S01]  /*1be10*/  IMAD.MOV.U32 R2, RZ, RZ, R4 ;  /* 0x000000ffff027224 */ /* 0x004fe200078e0004 */
[----:B------:R-:W-:Y:S01]  /*1be20*/  MOV R0, 0x1be70 ;  /* 0x0001be7000007802 */ /* 0x000fe20000000f00 */
[----:B-1----:R-:W-:-:S04]  /*1be30*/  IMAD.MOV.U32 R4, RZ, RZ, 0x1f ;  /* 0x0000001fff047424 */ /* 0x002fc800078e00ff */
[----:B------:R1:W-:Y:S04]  /*1be40*/  STL [R1+0x50], R0 ;  /* 0x0000500001007387 */ /* 0x0003e80000100800 */
[----:B------:R1:W-:Y:S02]  /*1be50*/  STL [R1+0x54], R4 ;  /* 0x0000540401007387 */ /* 0x0003e40000100800 */
[----:B-1--4-:R-:W-:Y:S05]  /*1be60*/  CALL.REL.NOINC `($__internal_10_$__cuda_sm70_shflsync_idx_p) ;  /* 0x0000008000007944 */ /* 0x012fea0003c00000 */
[----:B------:R1:W5:Y:S02]  /*1be70*/  LDL.LU R11, [R1+0x54] ;  /* 0x00005400010b7983 */ /* 0x0003640000300800 */
[----:B-1---5:R-:W-:Y:S05]  /*1be80*/  BRA `(.L_x_625) ;  /* 0xffffc64000007947 */ /* 0x022fea000383ffff */
        .weak           $__internal_9_$__cuda_sm70_shflsync_bfly_p
        .type           $__internal_9_$__cuda_sm70_shflsync_bfly_p,@function
        .size           $__internal_9_$__cuda_sm70_shflsync_bfly_p,($__internal_10_$__cuda_sm70_shflsync_idx_p - $__internal_9_$__cuda_sm70_shflsync_bfly_p)
$__internal_9_$__cuda_sm70_shflsync_bfly_p:
[----:B------:R-:W-:Y:S02]  /*1be90*/  MOV R137, 0xffffffff ;  /* 0xffffffff00897802 */ /* 0x000fe40000000f00 */
[----:B------:R-:W-:Y:S02]  /*1bea0*/  MOV R3, 0x1f ;  /* 0x0000001f00037802 */ /* 0x000fe40000000f00 */
[----:B------:R-:W-:Y:S04]  /*1beb0*/  WARPSYNC R137 ;  /* 0x0000008900007348 */ /* 0x000fe80003800000 */
[----:B------:R1:W2:Y:S02]  /*1bec0*/  SHFL.BFLY PT, R0, R132, R0, R3 ;  /* 0x0c00000084007389 */ /* 0x0002a400000e0003 */
[----:B-1----:R-:W-:-:S04]  /*1bed0*/  MOV R3, 0x0 ;  /* 0x0000000000037802 */ /* 0x002fc80000000f00 */
[----:B--2---:R-:W-:Y:S05]  /*1bee0*/  RET.REL.NODEC R2 `(_ZN7cutlass13device_kernelIN5flash19enable_sm80_to_sm89INS1_16FlashAttnFwdSm80INS1_25CollectiveMainloopFwdSm80ILi8ELi1ELb1EN4cute5tupleIJNS5_1CILi128EEENS7_ILi48EEENS7_ILi256EEEEEELi256ENS_6half_tEfNS_4arch4Sm80ELb0ELb1ELb0ELb1ELb1ELb0ELb1ELb1EEENS1_21CollectiveEpilogueFwdINS6_IJS8_SA_S9_EEENS6_IJNS7_ILi1EEESI_SI_EEESC_SE_Li256ELb1ELb1ELb1ELb0EEENS1_36VarlenDynamicPersistentTileSchedulerILi128ELi48ELi256ELi256ELb1ELb1ELb0ELb1ELb0ELb1EEEEEEEEEvNT_6ParamsE) ;  /* 0xfffe411002007950 */ /* 0x004fea0003c3ffff */
        .weak           $__internal_10_$__cuda_sm70_shflsync_idx_p
        .type           $__internal_10_$__cuda_sm70_shflsync_idx_p,@function
        .size           $__internal_10_$__cuda_sm70_shflsync_idx_p,($__internal_11_$__cuda_sm70_shflsync_up_p - $__internal_10_$__cuda_sm70_shflsync_idx_p)
$__internal_10_$__cuda_sm70_shflsync_idx_p:
[----:B------:R1:W-:Y:S04]  /*1bef0*/  STL [R1+0x210], R4 ;  /* 0x0002100401007387 */ /* 0x0003e80000100800 */
[----:B------:R2:W-:Y:S01]  /*1bf00*/  STL [R1+0x20c], R0 ;  /* 0x00020c0001007387 */ /* 0x0005e20000100800 */
[----:B-1----:R-:W-:-:S03]  /*1bf10*/  MOV R4, 0xffffffff ;  /* 0xffffffff00047802 */ /* 0x002fc60000000f00 */
[----:B--2---:R-:W2:Y:S01]  /*1bf20*/  LDL.LU R0, [R1+0x54] ;  /* 0x0000540001007983 */ /* 0x004ea20000300800 */
[----:B------:R-:W-:Y:S04]  /*1bf30*/  WARPSYNC R4 ;  /* 0x0000000400007348 */ /* 0x000fe80003800000 */
[----:B--2---:R1:W2:Y:S04]  /*1bf40*/  SHFL.IDX PT, R2, R2, R3, R0 ;  /* 0x0000000302027389 */ /* 0x0042a800000e0000 */
[----:B-1----:R1:W5:Y:S04]  /*1bf50*/  LDL.LU R4, [R1+0x210] ;  /* 0x0002100001047983 */ /* 0x0023680000300800 */
[----:B------:R1:W5:Y:S04]  /*1bf60*/  LDL.LU R0, [R1+0x20c] ;  /* 0x00020c0001007983 */ /* 0x0003680000300800 */
[----:B------:R-:W3:Y:S04]  /*1bf70*/  LDL.LU R3, [R1+0x50] ;  /* 0x0000500001037983 */ /* 0x000ee80000300800 */
[----:B--2---:R3:W-:Y:S02]  /*1bf80*/  STL [R1+0x54], R2 ;  /* 0x0000540201007387 */ /* 0x0047e40000100800 */
[----:B---3--:R-:W-:-:S02]  /*1bf90*/  MOV R2, R3 ;  /* 0x0000000300027202 */ /* 0x008fc40000000f00 */
[----:B------:R-:W-:-:S04]  /*1bfa0*/  MOV R3, 0x0 ;  /* 0x0000000000037802 */ /* 0x000fc80000000f00 */
[----:B-1----:R-:W-:Y:S05]  /*1bfb0*/  RET.REL.NODEC R2 `(_ZN7cutlass13device_kernelIN5flash19enable_sm80_to_sm89INS1_16FlashAttnFwdSm80INS1_25CollectiveMainloopFwdSm80ILi8ELi1ELb1EN4cute5tupleIJNS5_1CILi128EEENS7_ILi48EEENS7_ILi256EEEEEELi256ENS_6half_tEfNS_4arch4Sm80ELb0ELb1ELb0ELb1ELb1ELb0ELb1ELb1EEENS1_21CollectiveEpilogueFwdINS6_IJS8_SA_S9_EEENS6_IJNS7_ILi1EEESI_SI_EEESC_SE_Li256ELb1ELb1ELb1ELb0EEENS1_36VarlenDynamicPersistentTileSchedulerILi128ELi48ELi256ELi256ELb1ELb1ELb0ELb1ELb0ELb1EEEEEEEEEvNT_6ParamsE) ;  /* 0xfffe404002007950 */ /* 0x002fea0003c3ffff */
        .weak           $__internal_11_$__cuda_sm70_shflsync_up_p
        .type           $__internal_11_$__cuda_sm70_shflsync_up_p,@function
        .size           $__internal_11_$__cuda_sm70_shflsync_up_p,($__internal_12_$__cuda_sm70_votesync_ballot - $__internal_11_$__cuda_sm70_shflsync_up_p)
$__internal_11_$__cuda_sm70_shflsync_up_p:
[----:B------:R-:W-:Y:S02]  /*1bfc0*/  MOV R4, RZ ;  /* 0x000000ff00047202 */ /* 0x000fe40000000f00 */
[----:B------:R-:W-:-:S04]  /*1bfd0*/  MOV R10, 0xffffffff ;  /* 0xffffffff000a7802 */ /* 0x000fc80000000f00 */
[----:B------:R-:W-:Y:S04]  /*1bfe0*/  WARPSYNC R10 ;  /* 0x0000000a00007348 */ /* 0x000fe80003800000 */
[----:B------:R1:W2:Y:S02]  /*1bff0*/  SHFL.UP PT, R4, R0, R3, R4 ;  /* 0x0400000300047389 */ /* 0x0002a400000e0004 */
[----:B-1----:R-:W-:-:S04]  /*1c000*/  MOV R3, 0x0 ;  /* 0x0000000000037802 */ /* 0x002fc80000000f00 */
[----:B--2---:R-:W-:Y:S05]  /*1c010*/  RET.REL.NODEC R2 `(_ZN7cutlass13device_kernelIN5flash19enable_sm80_to_sm89INS1_16FlashAttnFwdSm80INS1_25CollectiveMainloopFwdSm80ILi8ELi1ELb1EN4cute5tupleIJNS5_1CILi128EEENS7_ILi48EEENS7_ILi256EEEEEELi256ENS_6half_tEfNS_4arch4Sm80ELb0ELb1ELb0ELb1ELb1ELb0ELb1ELb1EEENS1_21CollectiveEpilogueFwdINS6_IJS8_SA_S9_EEENS6_IJNS7_ILi1EEESI_SI_EEESC_SE_Li256ELb1ELb1ELb1ELb0EEENS1_36VarlenDynamicPersistentTileSchedulerILi128ELi48ELi256ELi256ELb1ELb1ELb0ELb1ELb0ELb1EEEEEEEEEvNT_6ParamsE) ;  /* 0xfffe3fe002007950 */ /* 0x004fea0003c3ffff */
        .weak           $__internal_12_$__cuda_sm70_votesync_ballot
        .type           $__internal_12_$__cuda_sm70_votesync_ballot,@function
        .size           $__internal_12_$__cuda_sm70_votesync_ballot,(.L_x_3241 - $__internal_12_$__cuda_sm70_votesync_ballot)
$__internal_12_$__cuda_sm70_votesync_ballot:
[----:B------:R-:W-:Y:S01]  /*1c020*/  ISETP.NE.U32.AND P0, PT, R0, 0x1, PT ;  /* 0x000000010000780c */ /* 0x000fe20003f05070 */
[----:B------:R-:W-:-:S04]  /*1c030*/  IMAD.MOV.U32 R3, RZ, RZ, -0x1 ;  /* 0xffffffffff037424 */ /* 0x000fc800078e00ff */
[----:B------:R-:W-:Y:S08]  /*1c040*/  WARPSYNC R3 ;  /* 0x0000000300007348 */ /* 0x000ff00003800000 */
[----:B------:R-:W-:-:S04]  /*1c050*/  VOTE.ANY R0, PT, !P0 ;  /* 0x0000000000007806 */ /* 0x000fc800040e0100 */
[----:B------:R-:W-:Y:S01]  /*1c060*/  LOP3.LUT R0, R0, R3, RZ, 0xc0, !PT ;  /* 0x0000000300007212 */ /* 0x000fe200078ec0ff */
[----:B------:R-:W-:-:S04]  /*1c070*/  IMAD.MOV.U32 R3, RZ, RZ, 0x0 ;  /* 0x00000000ff037424 */ /* 0x000fc800078e00ff */
[----:B------:R-:W-:Y:S05]  /*1c080*/  RET.REL.NODEC R2 `(_ZN7cutlass13device_kernelIN5flash19enable_sm80_to_sm89INS1_16FlashAttnFwdSm80INS1_25CollectiveMainloopFwdSm80ILi8ELi1ELb1EN4cute5tupleIJNS5_1CILi128EEENS7_ILi48EEENS7_ILi256EEEEEELi256ENS_6half_tEfNS_4arch4Sm80ELb0ELb1ELb0ELb1ELb1ELb0ELb1ELb1EEENS1_21CollectiveEpilogueFwdINS6_IJS8_SA_S9_EEENS6_IJNS7_ILi1EEESI_SI_EEESC_SE_Li256ELb1ELb1ELb1ELb0EEENS1_36VarlenDynamicPersistentTileSchedulerILi128ELi48ELi256ELi256ELb1ELb1ELb0ELb1ELb0ELb1EEEEEEEEEvNT_6ParamsE) ;  /* 0xfffe3f7002007950 */ /* 0x000fea0003c3ffff */
.L_x_697:
        /* <DEDUP_REMOVED lines=15> */
.L_x_3241:


//--------------------- .text._ZN7cutlass13device_kernelIN5flash19enable_sm80_to_sm89INS1_16FlashAttnFwdSm80INS1_25CollectiveMainloopFwdSm80ILi8ELi1ELb0EN4cute5tupleIJNS5_1CILi128EEENS7_ILi32EEENS7_ILi256EEEEEELi256ENS_6half_tEfNS_4arch4Sm80ELb0ELb1ELb0ELb1ELb1ELb1ELb1ELb1EEENS1_21CollectiveEpilogueFwdINS6_IJS8_SA_S9_EEENS6_IJNS7_ILi1EEESI_SI_EEESC_SE_Li256ELb1ELb1ELb1ELb0EEENS1_36VarlenDynamicPersistentTileSchedulerILi128ELi32ELi256ELi256ELb1ELb1ELb0ELb1ELb0ELb1EEEEEEEEEvNT_6ParamsE --------------------------
	.section	.text._ZN7cutlass13device_kernelIN5flash19enable_sm80_to_sm89INS1_16FlashAttnFwdSm80INS1_25CollectiveMainloopFwdSm80ILi8ELi1ELb0EN4cute5tupleIJNS5_1CILi128EEENS7_ILi32EEENS7_ILi256EEEEEELi256ENS_6half_tEfNS_4arch4Sm80ELb0ELb1ELb0ELb1ELb1ELb1ELb1ELb1EEENS1_21CollectiveEpilogueFwdINS6_IJS8_SA_S9_EEENS6_IJNS7_ILi1EEESI_SI_EEESC_SE_Li256ELb1ELb1ELb1ELb0EEENS1_36VarlenDynamicPersistentTileSchedulerILi128ELi32ELi256ELi256ELb1ELb1ELb0ELb1ELb0ELb1EEEEEEEEEvNT_6ParamsE,"ax",@progbits
	.sectioninfo	@"SHI_REGISTERS=255"
	.align	128
.text._ZN7cutlass13device_kernelIN5flash19enable_sm80_to_sm89INS1_16FlashAttnFwdSm80INS1_25CollectiveMainloopFwdSm80ILi8ELi1ELb0EN4cute5tupleIJNS5_1CILi128EEENS7_ILi32EEENS7_ILi256EEEEEELi256ENS_6half_tEfNS_4arch4Sm80ELb0ELb1ELb0ELb1ELb1ELb1ELb1ELb1EEENS1_21CollectiveEpilogueFwdINS6_IJS8_SA_S9_EEENS6_IJNS7_ILi1EEESI_SI_EEESC_SE_Li256ELb1ELb1ELb1ELb0EEENS1_36VarlenDynamicPersistentTileSchedulerILi128ELi32ELi256ELi256ELb1ELb1ELb0ELb1ELb0ELb1EEEEEEEEEvNT_6ParamsE:
        .type           _ZN7cutlass13device_kernelIN5flash19enable_sm80_to_sm89INS1_16FlashAttnFwdSm80INS1_25CollectiveMainloopFwdSm80ILi8ELi1ELb0EN4cute5tupleIJNS5_1CILi128EEENS7_ILi32EEENS7_ILi256EEEEEELi256ENS_6half_tEfNS_4arch4Sm80ELb0ELb1ELb0ELb1ELb1ELb1ELb1ELb1EEENS1_21CollectiveEpilogueFwdINS6_IJS8_SA_S9_EEENS6_IJNS7_ILi1EEESI_SI_EEESC_SE_Li256ELb1ELb1ELb1ELb0EEENS1_36VarlenDynamicPersistentTileSchedulerILi128ELi32ELi256ELi256ELb1ELb1ELb0ELb1ELb0ELb1EEEEEEEEEvNT_6ParamsE,@function
        .size           _ZN7cutlass13device_kernelIN5flash19enable_sm80_to_sm89INS1_16FlashAttnFwdSm80INS1_25CollectiveMainloopFwdSm80ILi8ELi1ELb0EN4cute5tupleIJNS5_1CILi128EEENS7_ILi32EEENS7_ILi256EEEEEELi256ENS_6half_tEfNS_4arch4Sm80ELb0ELb1ELb0ELb1ELb1ELb1ELb1ELb1EEENS1_21CollectiveEpilogueFwdINS6_IJS8_SA_S9_EEENS6_IJNS7_ILi1EEESI_SI_EEESC_SE_Li256ELb1ELb1ELb1ELb0EEENS1_36VarlenDynamicPersistentTileSchedulerILi128ELi32ELi256ELi256ELb1ELb1ELb0ELb1ELb0ELb1EEEEEEEEEvNT_6ParamsE,(.L_x_3246 - _ZN7cutlass13device_kernelIN5flash19enable_sm80_to_sm89INS1_16FlashAttnFwdSm80INS1_25CollectiveMainloopFwdSm80ILi8ELi1ELb0EN4cute5tupleIJNS5_1CILi128EEENS7_ILi32EEENS7_ILi256EEEEEELi256ENS_6half_tEfNS_4arch4Sm80ELb0ELb1ELb0ELb1ELb1ELb1ELb1ELb1EEENS1_21CollectiveEpilogueFwdINS6_IJS8_SA_S9_EEENS6_IJNS7_ILi1EEESI_SI_EEESC_SE_Li256ELb1ELb1ELb1ELb0EEENS1_36VarlenDynamicPersistentTileSchedulerILi128ELi32ELi256ELi256ELb1ELb1ELb0ELb1ELb0ELb1EEEEEEEEEvNT_6ParamsE)
        .other          _ZN7cutlass13device_kernelIN5flash19enable_sm80_to_sm89INS1_16FlashAttnFwdSm80INS1_25CollectiveMainloopFwdSm80ILi8ELi1ELb0EN4cute5tupleIJNS5_1CILi128EEENS7_ILi32EEENS7_ILi256EEEEEELi256ENS_6half_tEfNS_4arch4Sm80ELb0ELb1ELb0ELb1ELb1ELb1ELb1ELb1EEENS1_21CollectiveEpilogueFwdINS6_IJS8_SA_S9_EEENS6_IJNS7_ILi1EEESI_SI_EEESC_SE_Li256ELb1ELb1ELb1ELb0EEENS1_36VarlenDynamicPersistentTileSchedulerILi128ELi32ELi256ELi256ELb1ELb1ELb0ELb1ELb0ELb1EEEEEEEEEvNT_6ParamsE,@"STO_CUDA_ENTRY STV_DEFAULT"
_ZN7cutlass13device_kernelIN5flash19enable_sm80_to_sm89INS1_16FlashAttnFwdSm80INS1_25CollectiveMainloopFwdSm80ILi8ELi1ELb0EN4cute5tupleIJNS5_1CILi128EEENS7_ILi32EEENS7_ILi256EEEEEELi256ENS_6half_tEfNS_4arch4Sm80ELb0ELb1ELb0ELb1ELb1ELb1ELb1ELb1EEENS1_21CollectiveEpilogueFwdINS6_IJS8_SA_S9_EEENS6_IJNS7_ILi1EEESI_SI_EEESC_SE_Li256ELb1ELb1ELb1ELb0EEENS1_36VarlenDynamicPersistentTileSchedulerILi128ELi32ELi256ELi256ELb1ELb1ELb0ELb1ELb0ELb1EEEEEEEEEvNT_6ParamsE:
        /* <DEDUP_REMOVED lines=13> */
[----:B------:R-:W-:-:S03]  /*00d0*/  CS2R R8, SRZ ;  /* 0x0000000000087805 */ /* 0x000fc6000001ff00 */
        /* <DEDUP_REMOVED lines=10> */
[C---:B------:R-:W-:Y:S01]  /*0180*/  ISETP.GE.U32.AND P4, PT, R13.reuse, 0x2, PT ;  /* 0x000000020d00780c */ /* 0x040fe20003f86070 */
[----:B------:R-:W-:Y:S01]  /*0190*/  IMAD.MOV.U32 R7, RZ, RZ, RZ ;  /* 0x000000ffff077224 */ /* 0x000fe200078e00ff */
        /* <DEDUP_REMOVED lines=26> */
.L_x_703:
        /* <DEDUP_REMOVED lines=11> */
[----:B------:R-:W3:Y:S04]  /*03f0*/  @!P0 LDG.E R9, [R4.64] ;  /* 0x0000000804098981 */ /* 0x000ee8000c1e1900 */
[----:B------:R-:W3:Y:S02]  /*0400*/  @!P0 LDG.E R8, [R2.64] ;  /* 0x0000000802088981 */ /* 0x000ee4000c1e1900 */
[----:B---3--:R-:W-:Y:S01]  /*0410*/  IMAD R5, R9, R8, RZ ;  /* 0x0000000809057224 */ /* 0x008fe200078e02ff */
[----:B------:R-:W-:Y:S05]  /*0420*/  BRA.DIV ~URZ, `(.L_x_701) ;  /* 0x0001fe727f007947 */ /* 0x000fea000b800000 */
[----:B------:R1:W3:Y:S02]  /*0430*/  SHFL.UP PT, R0, R5, 0x1, RZ ;  /* 0x0420000005007989 */ /* 0x0002e400000e00ff */
.L_x_973:
        /* <DEDUP_REMOVED lines=16> */
.L_x_974:
[----:B---3--:R-:W-:-:S05]  /*0540*/  IMAD R0, R0, c[0x0][0x538], RZ ;  /* 0x00014e0000007a24 */ /* 0x008fca00078e02ff */
[----:B------:R-:W-:-:S04]  /*0550*/  IADD3 R6, R0, R6, RZ ;  /* 0x0000000600067210 */ /* 0x000fc80007ffe0ff */
[----:B------:R-:W-:-:S13]  /*0560*/  ISETP.GT.AND P0, PT, R6, UR4, PT ;  /* 0x0000000406007c0c */ /* 0x000fda000bf04270 */
[----:B-12---:R-:W-:Y:S05]  /*0570*/  @!P0 BRA `(.L_x_703) ;  /* 0xfffffdc000008947 */ /* 0x006fea000383ffff */
.L_x_699:
[----:B------:R-:W-:-:S05]  /*0580*/  IADD3 R11, -R0, R6, RZ ;  /* 0x00000006000b7210 */ /* 0x000fca0007ffe1ff */
[----:B------:R-:W-:-:S05]  /*0590*/  IMAD R0, R4, c[0x0][0x538], R11 ;  /* 0x00014e0004007a24 */ /* 0x000fca00078e020b */
[----:B------:R-:W-:Y:S01]  /*05a0*/  ISETP.GT.AND P0, PT, R0, UR4, PT ;  /* 0x0000000400007c0c */ /* 0x000fe2000bf04270 */
[----:B------:R-:W-:-:S12]  /*05b0*/  BRA.DIV ~URZ, `(.L_x_704) ;  /* 0x0001fef27f007947 */ /* 0x000fd8000b800000 */
[----:B------:R-:W-:-:S04]  /*05c0*/  VOTE.ANY R10, PT, !P0 ;  /* 0x00000000000a7806 */ /* 0x000fc800040e0100 */
.L_x_975:
[----:B------:R-:W1:Y:S02]  /*05d0*/  POPC R5, R10 ;  /* 0x0000000a00057309 */ /* 0x000e640000000000 */
[----:B-12---:R-:W-:Y:S01]  /*05e0*/  IADD3 R235, R5, R7, RZ ;  /* 0x0000000705eb7210 */ /* 0x006fe20007ffe0ff */
[----:B------:R-:W-:Y:S05]  /*05f0*/  BRA.DIV ~URZ, `(.L_x_705) ;  /* 0x0001ff027f007947 */ /* 0x000fea000b800000 */
[----:B------:R1:W2:Y:S01]  /*0600*/  SHFL.IDX PT, R12, R9, R5, 0x1f ;  /* 0x00001f05090c7589 */ /* 0x0002a200000e0000 */
[----:B------:R-:W-:-:S03]  /*0610*/  MOV R6, RZ ;  /* 0x000000ff00067202 */ /* 0x000fc60000000f00 */
[----:B------:R1:W3:Y:S04]  /*0620*/  SHFL.IDX PT, R9, R8, R5, 0x1f ;  /* 0x00001f0508097589 */ /* 0x0002e800000e0000 */
.L_x_976:
[----:B------:R-:W-:Y:S01]  /*0630*/  ISETP.NE.AND P0, PT, R10, RZ, PT ;  /* 0x000000ff0a00720c */ /* 0x000fe20003f05270 */
[----:B------:R-:W-:-:S12]  /*0640*/  BSSY B0, `(.L_x_706) ;  /* 0x0000005000007945 */ /* 0x000fd80003800000 */
[----:B------:R-:W-:Y:S05]  /*0650*/  @!P0 BRA `(.L_x_707) ;  /* 0x0000003000008947 */ /* 0x000fea0003800000 */
[----:B------:R-:W-:Y:S01]  /*0660*/  IADD3 R2, R5, -0x1, RZ ;  /* 0xffffffff05027810 */ /* 0x000fe20007ffe0ff */
[----:B------:R-:W-:Y:S05]  /*0670*/  BRA.DIV ~URZ, `(.L_x_708) ;  /* 0x0001ff627f007947 */ /* 0x000fea000b800000 */
[----:B------:R4:W1:Y:S02]  /*0680*/  SHFL.IDX PT, R6, R4, R2, 0x1f ;  /* 0x00001f0204067589 */ /* 0x00086400000e0000 */
.L_x_707:
[----:B------:R-:W-:Y:S05]  /*0690*/  BSYNC B0 ;  /* 0x0000000000007941 */ /* 0x000fea0003800000 */
.L_x_706:
[----:B---3--:R-:W-:Y:S01]  /*06a0*/  ISETP.NE.AND P0, PT, R9, 0x1, PT ;  /* 0x000000010900780c */ /* 0x008fe20003f05270 */
[----:B-1----:R-:W-:Y:S01]  /*06b0*/  IMAD R232, R6, c[0x0][0x538], R11 ;  /* 0x00014e0006e87a24 */ /* 0x002fe200078e020b */
[----:B------:R-:W-:Y:S04]  /*06c0*/  BSSY B0, `(.L_x_709) ;  /* 0x0000085000007945 */ /* 0x000fe80003800000 */
[----:B------:R-:W-:-:S07]  /*06d0*/  IADD3 R11, -R232, UR4, RZ ;  /* 0x00000004e80b7c10 */ /* 0x000fce000fffe1ff */
[----:B------:R-:W-:Y:S05]  /*06e0*/  @!P0 BRA `(.L_x_710) ;  /* 0x000003e000008947 */ /* 0x000fea0003800000 */
[-C--:B--2---:R-:W-:Y:S02]  /*06f0*/  IABS R0, R12.reuse ;  /* 0x0000000c00007213 */ /* 0x084fe40000000000 */
[----:B------:R-:W-:-:S03]  /*0700*/  IABS R6, R12 ;  /* 0x0000000c00067213 */ /* 0x000fc60000000000 */
[----:B------:R-:W-:Y:S01]  /*0710*/  IMAD.MOV.U32 R5, RZ, RZ, R0 ;  /* 0x000000ffff057224 */ /* 0x000fe200078e0000 */
[----:B------:R-:W-:-:S03]  /*0720*/  IABS R0, R9 ;  /* 0x0000000900007213 */ /* 0x000fc60000000000 */
[----:B----4-:R-:W1:Y:S02]  /*0730*/  I2F.RP R2, R5 ;  /* 0x0000000500027306 */ /* 0x010e640000209400 */
        /* <DEDUP_REMOVED lines=55> */
[----:B------:R-:W-:Y:S01]  /*0ab0*/  IMAD R234, R3, 0x10000, R2 ;  /* 0x0001000003ea7824 */ /* 0x000fe200078e0202 */
[----:B------:R-:W-:Y:S05]  /*0ac0*/  BRA `(.L_x_711) ;  /* 0x0000044000007947 */ /* 0x000fea0003800000 */
.L_x_710:
[----:B----4-:R-:W-:-:S04]  /*0ad0*/  IMAD.MOV.U32 R2, RZ, RZ, 0x4 ;  /* 0x00000004ff027424 */ /* 0x010fc800078e00ff */
[----:B------:R-:W-:-:S05]  /*0ae0*/  IMAD.WIDE R2, R235, R2, c[0x0][0x590] ;  /* 0x00016400eb027625 */ /* 0x000fca00078e0202 */
[----:B------:R-:W3:Y:S02]  /*0af0*/  LDG.E R7, [R2.64] ;  /* 0x0000000802077981 */ /* 0x000ee4000c1e1900 */
[----:B--23--:R-:W-:-:S05]  /*0b00*/  IMAD R9, R7, R12, RZ ;  /* 0x0000000c07097224 */ /* 0x00cfca00078e02ff */
        /* <DEDUP_REMOVED lines=63> */
[----:B------:R-:W-:Y:S02]  /*0f00*/  IMAD R234, R0, R2, R3 ;  /* 0x0000000200ea7224 */ /* 0x000fe400078e0203 */
.L_x_711:
[----:B------:R-:W-:Y:S05]  /*0f10*/  BSYNC B0 ;  /* 0x0000000000007941 */ /* 0x000fea0003800000 */
.L_x_709:
[----:B------:R-:W-:-:S04]  /*0f20*/  LOP3.LUT R0, RZ, R0, RZ, 0x33, !PT ;  /* 0x00000000ff007212 */ /* 0x000fc800078e33ff */
[----:B------:R-:W-:Y:S01]  /*0f30*/  IADD3 R233, R0, R12, RZ ;  /* 0x0000000c00e97210 */ /* 0x000fe20007ffe0ff */
[----:B------:R-:W-:Y:S05]  /*0f40*/  BRA `(.L_x_712) ;  /* 0x0000004000007947 */ /* 0x000fea0003800000 */
.L_x_700:
[----:B--2---:R-:W-:Y:S01]  /*0f50*/  IMAD.MOV.U32 R233, RZ, RZ, RZ ;  /* 0x000000ffffe97224 */ /* 0x004fe200078e00ff */
[----:B------:R-:W-:Y:S01]  /*0f60*/  MOV R234, RZ ;  /* 0x000000ff00ea7202 */ /* 0x000fe20000000f00 */
[----:B------:R-:W-:Y:S01]  /*0f70*/  IMAD.U32 R232, RZ, RZ, UR4 ;  /* 0x00000004ffe87e24 */ /* 0x000fe2000f8e00ff */
[----:B------:R-:W-:Y:S02]  /*0f80*/  MOV R235, c[0x0][0x53c] ;  /* 0x00014f0000eb7a02 */ /* 0x000fe40000000f00 */
.L_x_712:
[----:B------:R-:W-:Y:S01]  /*0f90*/  ISETP.NE.AND P0, PT, R13, RZ, PT ;  /* 0x000000ff0d00720c */ /* 0x000fe20003f05270 */
[----:B------:R-:W-:-:S12]  /*0fa0*/  WARPSYNC 0xffffffff ;  /* 0xffffffff00007948 */ /* 0x000fd80003800000 */
[----:B------:R1:W-:Y:S04]  /*0fb0*/  @!P0 STS.128 [0x20080], R232 ;  /* 0x020080e8ff008388 */ /* 0x0003e80000000c00 */
[----:B------:R-:W-:Y:S06]  /*0fc0*/  BAR.ARV 0x5, 0x100 ;  /* 0x0144000000007b1d */ /* 0x000fec0000002000 */
.L_x_698:
[----:B-12---:R-:W-:-:S13]  /*0fd0*/  ISETP.GE.AND P0, PT, R235, c[0x0][0x53c], PT ;  /* 0x00014f00eb007a0c */ /* 0x006fda0003f06270 */
[----:B------:R-:W-:Y:S05]  /*0fe0*/  @P0 EXIT ;  /* 0x000000000000094d */ /* 0x000fea0003800000 */
[----:B------:R-:W1:Y:S01]  /*0ff0*/  S2R R14, SR_TID.X ;  /* 0x00000000000e7919 */ /* 0x000e620000002100 */
        /* <DEDUP_REMOVED lines=88> */
[----:B------:R-:W-:Y:S01]  /*1580*/  LOP3.LUT R28, R4, 0x1c0, RZ, 0xc0, !PT ;  /* 0x000001c0041c7812 */ /* 0x000fe200078ec0ff */
[----:B------:R-:W-:Y:S01]  /*1590*/  IMAD R236, R236, 0x8, R24 ;  /* 0x00000008ecec7824 */ /* 0x000fe200078e0218 */
[----:B------:R-:W-:-:S02]  /*15a0*/  SHF.R.S32.HI R6, RZ, 0x1f, R15 ;  /* 0x0000001fff067819 */ /* 0x000fc4000001140f */
[----:B------:R-:W-:Y:S01]  /*15b0*/  LEA.HI R4, R7, R14, RZ, 0x3 ;  /* 0x0000000e07047211 */ /* 0x000fe200078f18ff */
[----:B------:R-:W-:Y:S01]  /*15c0*/  IMAD.SHL.U32 R7, R13, 0x40, RZ ;  /* 0x000000400d077824 */ /* 0x000fe200078e00ff */
[----:B------:R-:W-:Y:S02]  /*15d0*/  LOP3.LUT R26, R2, 0x1c0, RZ, 0xc0, !PT ;  /* 0x000001c0021a7812 */ /* 0x000fe400078ec0ff */
[----:B------:R-:W-:Y:S01]  /*15e0*/  SHF.R.S32.HI R2, RZ, 0x1f, R138 ;  /* 0x0000001fff027819 */ /* 0x000fe2000001148a */
[----:B------:R-:W-:Y:S01]  /*15f0*/  IMAD.SHL.U32 R4, R4, 0x40, RZ ;  /* 0x0000004004047824 */ /* 0x000fe200078e00ff */
[----:B------:R-:W-:Y:S02]  /*1600*/  LEA.HI R6, R6, R15, RZ, 0x3 ;  /* 0x0000000f06067211 */ /* 0x000fe400078f18ff */
[----:B------:R-:W-:Y:S02]  /*1610*/  LOP3.LUT R22, R3, 0xfffffe00, RZ, 0xc0, !PT ;  /* 0xfffffe0003167812 */ /* 0x000fe400078ec0ff */
[-C--:B------:R-:W-:Y:S01]  /*1620*/  LEA.HI R3, R2, R138.reuse, RZ, 0x6 ;  /* 0x0000008a02037211 */ /* 0x080fe200078f30ff */
[----:B------:R-:W-:Y:S01]  /*1630*/  IMAD.SHL.U32 R6, R6, 0x40, RZ ;  /* 0x0000004006067824 */ /* 0x000fe200078e00ff */
[----:B------:R-:W-:Y:S01]  /*1640*/  LEA.HI R5, R2, R138, RZ, 0x3 ;  /* 0x0000008a02057211 */ /* 0x000fe200078f18ff */
[----:B------:R-:W-:Y:S01]  /*1650*/  STL [R1+0x18], R22 ;  /* 0x0000181601007387 */ /* 0x000fe20000100800 */
[----:B------:R-:W-:Y:S01]  /*1660*/  LOP3.LUT R18, R4, 0xfffffe00, RZ, 0xc0, !PT ;  /* 0xfffffe0004127812 */ /* 0x000fe200078ec0ff */
[----:B------:R-:W-:Y:S01]  /*1670*/  IMAD.SHL.U32 R2, R3, 0x80, RZ ;  /* 0x0000008003027824 */ /* 0x000fe200078e00ff */
[----:B------:R-:W-:-:S02]  /*1680*/  SHF.R.U32.HI R29, RZ, 0x3, R230 ;  /* 0x00000003ff1d7819 */ /* 0x000fc400000116e6 */
[----:B------:R-:W-:Y:S02]  /*1690*/  SHF.R.U32.HI R23, RZ, 0x3, R28 ;  /* 0x00000003ff177819 */ /* 0x000fe4000001161c */
[----:B------:R-:W-:Y:S02]  /*16a0*/  LOP3.LUT R9, R7, 0xfffffe00, RZ, 0xc0, !PT ;  /* 0xfffffe0007097812 */ /* 0x000fe400078ec0ff */
[--C-:B------:R-:W-:Y:S02]  /*16b0*/  LOP3.LUT R4, R230, 0x38, R5.reuse, 0xf8, !PT ;  /* 0x00000038e6047812 */ /* 0x100fe400078ef805 */
[----:B------:R-:W-:Y:S02]  /*16c0*/  LOP3.LUT R3, R28, 0x38, R5, 0xf8, !PT ;  /* 0x000000381c037812 */ /* 0x000fe400078ef805 */
[----:B------:R-:W-:Y:S02]  /*16d0*/  SHF.R.U32.HI R21, RZ, 0x3, R27 ;  /* 0x00000003ff157819 */ /* 0x000fe4000001161b */
[----:B------:R-:W-:-:S02]  /*16e0*/  SHF.R.U32.HI R19, RZ, 0x3, R26 ;  /* 0x00000003ff137819 */ /* 0x000fc4000001161a */
[--C-:B------:R-:W-:Y:S02]  /*16f0*/  LOP3.LUT R7, R27, 0x38, R5.reuse, 0xf8, !PT ;  /* 0x000000381b077812 */ /* 0x100fe400078ef805 */
[----:B------:R-:W-:Y:S02]  /*1700*/  LOP3.LUT R10, R26, 0x38, R5, 0xf8, !PT ;  /* 0x000000381a0a7812 */ /* 0x000fe400078ef805 */
[----:B------:R-:W-:Y:S02]  /*1710*/  LOP3.LUT R20, R6, 0xfffffe00, RZ, 0xc0, !PT ;  /* 0xfffffe0006147812 */ /* 0x000fe400078ec0ff */
[----:B------:R-:W-:Y:S02]  /*1720*/  LOP3.LUT R2, R2, 0xffffe000, RZ, 0xc0, !PT ;  /* 0xffffe00002027812 */ /* 0x000fe400078ec0ff */
[----:B------:R-:W-:Y:S01]  /*1730*/  LOP3.LUT R8, R4, R29, RZ, 0x3c, !PT ;  /* 0x0000001d04087212 */ /* 0x000fe200078e3cff */
[----:B------:R-:W-:Y:S01]  /*1740*/  STL [R1+0x14], R20 ;  /* 0x0000141401007387 */ /* 0x000fe20000100800 */
[----:B------:R-:W-:-:S02]  /*1750*/  LOP3.LUT R6, R3, R23, RZ, 0x3c, !PT ;  /* 0x0000001703067212 */ /* 0x000fc400078e3cff */
[----:B------:R-:W-:Y:S01]  /*1760*/  LOP3.LUT R4, R7, R21, RZ, 0x3c, !PT ;  /* 0x0000001507047212 */ /* 0x000fe200078e3cff */
[----:B------:R-:W-:Y:S01]  /*1770*/  STL [R1+0x10], R18 ;  /* 0x0000101201007387 */ /* 0x000fe20000100800 */
[----:B------:R-:W-:Y:S02]  /*1780*/  LOP3.LUT R3, R10, R19, RZ, 0x3c, !PT ;  /* 0x000000130a037212 */ /* 0x000fe400078e3cff */
[-C--:B------:R-:W-:Y:S02]  /*1790*/  IADD3 R15, R6, R2.reuse, R22 ;  /* 0x00000002060f7210 */ /* 0x080fe40007ffe016 */
[-C--:B------:R-:W-:Y:S02]  /*17a0*/  IADD3 R16, R8, R2.reuse, R231 ;  /* 0x0000000208107210 */ /* 0x080fe40007ffe0e7 */
[-C--:B------:R-:W-:Y:S02]  /*17b0*/  IADD3 R14, R4, R2.reuse, R20 ;  /* 0x00000002040e7210 */ /* 0x080fe40007ffe014 */
[----:B------:R-:W-:-:S02]  /*17c0*/  IADD3 R13, R3, R2, R18 ;  /* 0x00000002030d7210 */ /* 0x000fc40007ffe012 */
[----:B------:R-:W-:Y:S02]  /*17d0*/  SHF.R.S32.HI R6, RZ, 0x1f, R212 ;  /* 0x0000001fff067819 */ /* 0x000fe400000114d4 */
[----:B------:R-:W-:Y:S02]  /*17e0*/  IADD3 R2, R237, 0x80, RZ ;  /* 0x00000080ed027810 */ /* 0x000fe40007ffe0ff */
[----:B------:R-:W-:Y:S02]  /*17f0*/  LOP3.LUT R6, R17, 0x7ffffffc, RZ, 0xc0, !PT ;  /* 0x7ffffffc11067812 */ /* 0x000fe400078ec0ff */
[----:B------:R-:W-:Y:S02]  /*1800*/  IADD3 R238, R237, 0x70, RZ ;  /* 0x00000070edee7810 */ /* 0x000fe40007ffe0ff */
[----:B------:R-:W-:Y:S01]  /*1810*/  @P0 IADD3 R238, R2, 0x10, RZ ;  /* 0x0000001002ee0810 */ /* 0x000fe20007ffe0ff */
[----:B------:R-:W-:Y:S01]  /*1820*/  IMAD.IADD R216, R25, 0x1, -R6 ;  /* 0x0000000119d87824 */ /* 0x000fe200078e0a06 */
[----:B------:R-:W-:-:S02]  /*1830*/  LOP3.LUT R2, R230, 0x38, R134, 0xf8, !PT ;  /* 0x00000038e6027812 */ /* 0x000fc400078ef886 */
[C---:B------:R-:W-:Y:S01]  /*1840*/  IADD3 R3, R11.reuse, R9, R12 ;  /* 0x000000090b037210 */ /* 0x040fe20007ffe00c */
[----:B------:R-:W-:Y:S01]  /*1850*/  IMAD.SHL.U32 R216, R216, 0x2, RZ ;  /* 0x00000002d8d87824 */ /* 0x000fe200078e00ff */
[----:B------:R-:W-:Y:S01]  /*1860*/  LOP3.LUT R10, R2, R29, RZ, 0x3c, !PT ;  /* 0x0000001d020a7212 */ /* 0x000fe200078e3cff */
[----:B------:R-:W-:Y:S01]  /*1870*/  IMAD.MOV.U32 R12, RZ, RZ, 0x40 ;  /* 0x00000040ff0c7424 */ /* 0x000fe200078e00ff */
[----:B------:R-:W-:Y:S01]  /*1880*/  LOP3.LUT R4, R11, R9, RZ, 0xfc, !PT ;  /* 0x000000090b047212 */ /* 0x000fe200078efcff */
[----:B------:R-:W-:Y:S01]  /*1890*/  IMAD.MOV.U32 R11, RZ, RZ, 0x20 ;  /* 0x00000020ff0b7424 */ /* 0x000fe200078e00ff */
[----:B------:R-:W-:Y:S01]  /*18a0*/  IADD3 R159, R156, 0x20, RZ ;  /* 0x000000209c9f7810 */ /* 0x000fe20007ffe0ff */
[----:B------:R1:W-:Y:S01]  /*18b0*/  STL [R1+0x3c], R10 ;  /* 0x00003c0a01007387 */ /* 0x0003e20000100800 */
[--C-:B------:R-:W-:Y:S02]  /*18c0*/  LOP3.LUT R9, R28, 0x38, R134.reuse, 0xf8, !PT ;  /* 0x000000381c097812 */ /* 0x100fe400078ef886 */
[----:B------:R-:W-:-:S02]  /*18d0*/  LOP3.LUT R8, R27, 0x38, R134, 0xf8, !PT ;  /* 0x000000381b087812 */ /* 0x000fc400078ef886 */
[----:B------:R-:W-:Y:S02]  /*18e0*/  IADD3 R158, R156, 0x60, RZ ;  /* 0x000000609c9e7810 */ /* 0x000fe40007ffe0ff */
[----:B------:R-:W-:Y:S02]  /*18f0*/  LOP3.LUT R2, R26, 0x38, R134, 0xf8, !PT ;  /* 0x000000381a027812 */ /* 0x000fe400078ef886 */
[----:B------:R-:W-:Y:S02]  /*1900*/  LOP3.LUT R220, R10, R231, RZ, 0xfc, !PT ;  /* 0x000000e70adc7212 */ /* 0x000fe400078efcff */
[----:B------:R-:W-:Y:S02]  /*1910*/  IADD3 R34, R216, 0x8, RZ ;  /* 0x00000008d8227810 */ /* 0x000fe40007ffe0ff */
[----:B------:R-:W-:Y:S01]  /*1920*/  SHF.R.S32.HI R26, RZ, 0x1f, R159 ;  /* 0x0000001fff1a7819 */ /* 0x000fe2000001149f */
[----:B------:R-:W-:Y:S01]  /*1930*/  IMAD.SHL.U32 R220, R220, 0x2, RZ ;  /* 0x00000002dcdc7824 */ /* 0x000fe200078e00ff */
[----:B------:R-:W-:-:S02]  /*1940*/  IADD3 R33, R216, 0x10, RZ ;  /* 0x00000010d8217810 */ /* 0x000fc40007ffe0ff */
[----:B------:R-:W-:Y:S01]  /*1950*/  SHF.R.S32.HI R17, RZ, 0x1f, R139 ;  /* 0x0000001fff117819 */ /* 0x000fe2000001148b */
[----:B------:R-:W-:Y:S01]  /*1960*/  STL [R1+0x8], R26 ;  /* 0x0000081a01007387 */ /* 0x000fe20000100800 */
[----:B------:R-:W-:Y:S02]  /*1970*/  IADD3 R32, R216, 0x18, RZ ;  /* 0x00000018d8207810 */ /* 0x000fe40007ffe0ff */
[----:B------:R-:W-:Y:S01]  /*1980*/  SHF.R.S32.HI R7, RZ, 0x1f, R158 ;  /* 0x0000001fff077819 */ /* 0x000fe2000001149e */
[----:B------:R2:W-:Y:S01]  /*1990*/  STL [R1+0x4], R17 ;  /* 0x0000041101007387 */ /* 0x0005e20000100800 */
[----:B------:R-:W-:Y:S02]  /*19a0*/  LEA R178, R0, 0xc080, 0x1 ;  /* 0x0000c08000b27811 */ /* 0x000fe400078e08ff */
[----:B-1----:R-:W-:Y:S01]  /*19b0*/  LOP3.LUT R10, R22, R9, R23, 0xf6, !PT ;  /* 0x00000009160a7212 */ /* 0x002fe200078ef617 */
[----:B------:R-:W-:Y:S01]  /*19c0*/  STL [R1], R7 ;  /* 0x0000000701007387 */ /* 0x000fe20000100800 */
[----:B------:R-:W-:-:S02]  /*19d0*/  LOP3.LUT R9, R20, R8, R21, 0xf6, !PT ;  /* 0x0000000814097212 */ /* 0x000fc400078ef615 */
[C---:B------:R-:W-:Y:S02]  /*19e0*/  IADD3 R31, R216.reuse, 0x30, RZ ;  /* 0x00000030d81f7810 */ /* 0x040fe40007ffe0ff */
[----:B------:R-:W-:Y:S02]  /*19f0*/  SHF.R.S32.HI R0, RZ, 0x3, R5 ;  /* 0x00000003ff007819 */ /* 0x000fe40000011405 */
[----:B------:R-:W-:Y:S02]  /*1a00*/  LOP3.LUT R202, R5, 0xfffffff8, RZ, 0xc0, !PT ;  /* 0xfffffff805ca7812 */ /* 0x000fe400078ec0ff */
[----:B------:R-:W-:Y:S01]  /*1a10*/  IADD3 R29, R216, 0x40, RZ ;  /* 0x00000040d81d7810 */ /* 0x000fe20007ffe0ff */
[----:B------:R-:W-:Y:S01]  /*1a20*/  STL [R1+0xc], R0 ;  /* 0x00000c0001007387 */ /* 0x000fe20000100800 */
[----:B------:R-:W-:Y:S02]  /*1a30*/  SHF.R.S32.HI R35, RZ, 0x1f, R34 ;  /* 0x0000001fff237819 */ /* 0x000fe40000011422 */
[----:B------:R-:W-:-:S02]  /*1a40*/  LEA R5, R10, 0x10080, 0x1 ;  /* 0x000100800a057811 */ /* 0x000fc400078e08ff */
[C---:B------:R-:W-:Y:S02]  /*1a50*/  IADD3 R27, R216.reuse, 0x50, RZ ;  /* 0x00000050d81b7810 */ /* 0x040fe40007ffe0ff */
[----:B------:R-:W-:Y:S01]  /*1a60*/  SHF.R.S32.HI R34, RZ, 0x1f, R33 ;  /* 0x0000001fff227819 */ /* 0x000fe20000011421 */
[----:B------:R1:W-:Y:S01]  /*1a70*/  STL [R1+0x34], R5 ;  /* 0x0000340501007387 */ /* 0x0003e20000100800 */
[----:B------:R-:W-:Y:S02]  /*1a80*/  LEA R9, R9, 0x10080, 0x1 ;  /* 0x0001008009097811 */ /* 0x000fe400078e08ff */
[C---:B------:R-:W-:Y:S02]  /*1a90*/  IADD3 R25, R216.reuse, 0x60, RZ ;  /* 0x00000060d8197810 */ /* 0x040fe40007ffe0ff */
[----:B------:R-:W-:Y:S01]  /*1aa0*/  SHF.R.S32.HI R33, RZ, 0x1f, R32 ;  /* 0x0000001fff217819 */ /* 0x000fe20000011420 */
[----:B------:R3:W-:Y:S01]  /*1ab0*/  STL [R1+0x30], R9 ;  /* 0x0000300901007387 */ /* 0x0007e20000100800 */
[----:B------:R-:W-:-:S02]  /*1ac0*/  IADD3 R23, R216, 0x70, RZ ;  /* 0x00000070d8177810 */ /* 0x000fc40007ffe0ff */
[----:B------:R-:W-:Y:S02]  /*1ad0*/  SHF.R.S32.HI R33, RZ, 0x1f, R31 ;  /* 0x0000001fff217819 */ /* 0x000fe4000001141f */
[----:B------:R-:W-:Y:S02]  /*1ae0*/  LOP3.LUT R8, R18, R2, R19, 0xf6, !PT ;  /* 0x0000000212087212 */ /* 0x000fe400078ef613 */
[C---:B------:R-:W-:Y:S02]  /*1af0*/  IADD3 R247, R216.reuse, 0x20, RZ ;  /* 0x00000020d8f77810 */ /* 0x040fe40007ffe0ff */
[C---:B------:R-:W-:Y:S02]  /*1b00*/  IADD3 R21, R216.reuse, 0x80, RZ ;  /* 0x00000080d8157810 */ /* 0x040fe40007ffe0ff */
[----:B------:R-:W-:Y:S02]  /*1b10*/  SHF.R.S32.HI R31, RZ, 0x1f, R29 ;  /* 0x0000001fff1f7819 */ /* 0x000fe4000001141d */
[----:B------:R-:W-:-:S02]  /*1b20*/  IADD3 R30, R216, 0x38, RZ ;  /* 0x00000038d81e7810 */ /* 0x000fc40007ffe0ff */
[C---:B------:R-:W-:Y:S02]  /*1b30*/  IADD3 R19, R216.reuse, 0x90, RZ ;  /* 0x00000090d8137810 */ /* 0x040fe40007ffe0ff */
[----:B------:R-:W-:Y:S02]  /*1b40*/  SHF.R.S32.HI R29, RZ, 0x1f, R27 ;  /* 0x0000001fff1d7819 */ /* 0x000fe4000001141b */
[C---:B------:R-:W-:Y:S02]  /*1b50*/  SEL R6, R11.reuse, 0xffffffe0, !P1 ;  /* 0xffffffe00b067807 */ /* 0x040fe40004800000 */
[----:B------:R-:W-:Y:S02]  /*1b60*/  SEL R2, R11, 0xffffffe0, !P4 ;  /* 0xffffffe00b027807 */ /* 0x000fe40006000000 */
[C---:B------:R-:W-:Y:S01]  /*1b70*/  IADD3 R28, R216.reuse, 0x48, RZ ;  /* 0x00000048d81c7810 */ /* 0x040fe20007ffe0ff */
[----:B------:R-:W-:Y:S01]  /*1b80*/  IMAD.IADD R240, R237, 0x1, R6 ;  /* 0x00000001edf07824 */ /* 0x000fe200078e0206 */
[----:B--2---:R-:W-:Y:S01]  /*1b90*/  IADD3 R17, R216, 0xa0, RZ ;  /* 0x000000a0d8117810 */ /* 0x004fe20007ffe0ff */
[----:B------:R-:W-:Y:S01]  /*1ba0*/  IMAD.IADD R239, R6, 0x1, R238 ;  /* 0x0000000106ef7824 */ /* 0x000fe200078e02ee */
[----:B------:R-:W-:-:S02]  /*1bb0*/  SHF.R.S32.HI R27, RZ, 0x1f, R25 ;  /* 0x0000001fff1b7819 */ /* 0x000fc40000011419 */
[C---:B------:R-:W-:Y:S02]  /*1bc0*/  IADD3 R26, R216.reuse, 0x58, RZ ;  /* 0x00000058d81a7810 */ /* 0x040fe40007ffe0ff */
[----:B------:R-:W-:Y:S02]  /*1bd0*/  IADD3 R11, R216, 0xb0, RZ ;  /* 0x000000b0d80b7810 */ /* 0x000fe40007ffe0ff */
[----:B------:R-:W-:Y:S02]  /*1be0*/  SHF.R.S32.HI R25, RZ, 0x1f, R23 ;  /* 0x0000001fff197819 */ /* 0x000fe40000011417 */
[----:B------:R-:W-:Y:S02]  /*1bf0*/  LEA R8, R8, 0x10080, 0x1 ;  /* 0x0001008008087811 */ /* 0x000fe400078e08ff */
[----:B-1----:R-:W-:Y:S02]  /*1c00*/  SHF.R.S32.HI R5, RZ, 0x1f, R216 ;  /* 0x0000001fff057819 */ /* 0x002fe400000114d8 */
[C---:B------:R-:W-:Y:S01]  /*1c10*/  IADD3 R24, R216.reuse, 0x68, RZ ;  /* 0x00000068d8187810 */ /* 0x040fe20007ffe0ff */
[----:B------:R1:W-:Y:S01]  /*1c20*/  STL [R1+0x2c], R8 ;  /* 0x00002c0801007387 */ /* 0x0003e20000100800 */
[----:B---3--:R-:W-:-:S02]  /*1c30*/  IADD3 R9, R216, 0xc0, RZ ;  /* 0x000000c0d8097810 */ /* 0x008fc40007ffe0ff */
[----:B------:R-:W-:Y:S02]  /*1c40*/  SHF.R.S32.HI R32, RZ, 0x1f, R247 ;  /* 0x0000001fff207819 */ /* 0x000fe400000114f7 */
[----:B------:R-:W-:Y:S02]  /*1c50*/  SHF.R.S32.HI R23, RZ, 0x1f, R21 ;  /* 0x0000001fff177819 */ /* 0x000fe40000011415 */
[C---:B------:R-:W-:Y:S02]  /*1c60*/  IADD3 R22, R216.reuse, 0x78, RZ ;  /* 0x00000078d8167810 */ /* 0x040fe40007ffe0ff */
[----:B------:R-:W-:Y:S02]  /*1c70*/  IADD3 R5, R216, 0xd0, RZ ;  /* 0x000000d0d8057810 */ /* 0x000fe40007ffe0ff */
[----:B------:R-:W-:Y:S02]  /*1c80*/  SHF.R.S32.HI R32, RZ, 0x1f, R30 ;  /* 0x0000001fff207819 */ /* 0x000fe4000001141e */
[----:B------:R-:W-:-:S02]  /*1c90*/  SHF.R.S32.HI R21, RZ, 0x1f, R19 ;  /* 0x0000001fff157819 */ /* 0x000fc40000011413 */
[C---:B------:R-:W-:Y:S02]  /*1ca0*/  IADD3 R20, R216.reuse, 0x88, RZ ;  /* 0x00000088d8147810 */ /* 0x040fe40007ffe0ff */
[----:B------:R-:W-:Y:S02]  /*1cb0*/  IADD3 R251, R216, 0xe0, RZ ;  /* 0x000000e0d8fb7810 */ /* 0x000fe40007ffe0ff */
[----:B------:R-:W-:Y:S02]  /*1cc0*/  SHF.R.S32.HI R30, RZ, 0x1f, R28 ;  /* 0x0000001fff1e7819 */ /* 0x000fe4000001141c */
[----:B------:R-:W-:Y:S02]  /*1cd0*/  SHF.R.S32.HI R19, RZ, 0x1f, R17 ;  /* 0x0000001fff137819 */ /* 0x000fe40000011411 */
[C---:B------:R-:W-:Y:S02]  /*1ce0*/  SEL R7, R12.reuse, 0xffffffc0, !P2 ;  /* 0xffffffc00c077807 */ /* 0x040fe40005000000 */
[----:B------:R-:W-:-:S02]  /*1cf0*/  SEL R0, R12, 0xffffffc0, !P3 ;  /* 0xffffffc00c007807 */ /* 0x000fc40005800000 */
[C---:B------:R-:W-:Y:S01]  /*1d00*/  IADD3 R18, R216.reuse, 0x98, RZ ;  /* 0x00000098d8127810 */ /* 0x040fe20007ffe0ff */
[----:B------:R-:W-:Y:S01]  /*1d10*/  IMAD.IADD R244, R237, 0x1, R7 ;  /* 0x00000001edf47824 */ /* 0x000fe200078e0207 */
[C---:B------:R-:W-:Y:S01]  /*1d20*/  IADD3 R248, R216.reuse, 0xf8, RZ ;  /* 0x000000f8d8f87810 */ /* 0x040fe20007ffe0ff */
[C---:B------:R-:W-:Y:S01]  /*1d30*/  IMAD.IADD R243, R7.reuse, 0x1, R240 ;  /* 0x0000000107f37824 */ /* 0x040fe200078e02f0 */
[----:B------:R-:W-:Y:S01]  /*1d40*/  SHF.R.S32.HI R28, RZ, 0x1f, R26 ;  /* 0x0000001fff1c7819 */ /* 0x000fe2000001141a */
[----:B------:R-:W-:Y:S01]  /*1d50*/  IMAD.IADD R242, R7, 0x1, R238 ;  /* 0x0000000107f27824 */ /* 0x000fe200078e02ee */
[----:B------:R-:W-:Y:S01]  /*1d60*/  SHF.R.S32.HI R17, RZ, 0x1f, R11 ;  /* 0x0000001fff117819 */ /* 0x000fe2000001140b */
[----:B------:R-:W-:Y:S01]  /*1d70*/  IMAD.IADD R241, R239, 0x1, R7 ;  /* 0x00000001eff17824 */ /* 0x000fe200078e0207 */
[----:B------:R-:W-:Y:S02]  /*1d80*/  IADD3 R12, R216, 0xa8, RZ ;  /* 0x000000a8d80c7810 */ /* 0x000fe40007ffe0ff */
[----:B------:R-:W-:-:S02]  /*1d90*/  SHF.R.S32.HI R26, RZ, 0x1f, R24 ;  /* 0x0000001fff1a7819 */ /* 0x000fc40000011418 */
[----:B------:R-:W-:Y:S02]  /*1da0*/  SHF.R.S32.HI R11, RZ, 0x1f, R9 ;  /* 0x0000001fff0b7819 */ /* 0x000fe40000011409 */
[C---:B------:R-:W-:Y:S02]  /*1db0*/  IADD3 R10, R216.reuse, 0xb8, RZ ;  /* 0x000000b8d80a7810 */ /* 0x040fe40007ffe0ff */
[----:B------:R-:W-:Y:S02]  /*1dc0*/  SHF.R.S32.HI R24, RZ, 0x1f, R22 ;  /* 0x0000001fff187819 */ /* 0x000fe40000011416 */
[----:B------:R-:W-:Y:S02]  /*1dd0*/  SHF.R.S32.HI R9, RZ, 0x1f, R5 ;  /* 0x0000001fff097819 */ /* 0x000fe40000011405 */
[----:B-1----:R-:W-:Y:S02]  /*1de0*/  IADD3 R8, R216, 0xc8, RZ ;  /* 0x000000c8d8087810 */ /* 0x002fe40007ffe0ff */
[----:B------:R-:W-:-:S02]  /*1df0*/  SHF.R.S32.HI R22, RZ, 0x1f, R20 ;  /* 0x0000001fff167819 */ /* 0x000fc40000011414 */
[----:B------:R-:W-:Y:S02]  /*1e00*/  SHF.R.S32.HI R5, RZ, 0x1f, R251 ;  /* 0x0000001fff057819 */ /* 0x000fe400000114fb */
[C---:B------:R-:W-:Y:S02]  /*1e10*/  IADD3 R252, R216.reuse, 0xd8, RZ ;  /* 0x000000d8d8fc7810 */ /* 0x040fe40007ffe0ff */
[C---:B------:R-:W-:Y:S02]  /*1e20*/  IADD3 R250, R216.reuse, 0xe8, RZ ;  /* 0x000000e8d8fa7810 */ /* 0x040fe40007ffe0ff */
[----:B------:R-:W-:Y:S02]  /*1e30*/  SHF.R.S32.HI R20, RZ, 0x1f, R18 ;  /* 0x0000001fff147819 */ /* 0x000fe40000011412 */
[----:B------:R-:W-:Y:S02]  /*1e40*/  SHF.R.S32.HI R5, RZ, 0x1f, R248 ;  /* 0x0000001fff057819 */ /* 0x000fe400000114f8 */
[----:B------:R-:W-:-:S02]  /*1e50*/  IADD3 R249, R216, 0xf0, RZ ;  /* 0x000000f0d8f97810 */ /* 0x000fc40007ffe0ff */
[----:B------:R-:W-:Y:S02]  /*1e60*/  SHF.R.S32.HI R18, RZ, 0x1f, R12 ;  /* 0x0000001fff127819 */ /* 0x000fe4000001140c */
[----:B------:R-:W-:Y:S02]  /*1e70*/  LEA R5, R16, 0x10080, 0x1 ;  /* 0x0001008010057811 */ /* 0x000fe400078e08ff */
[----:B------:R-:W-:Y:S02]  /*1e80*/  SHF.R.S32.HI R12, RZ, 0x1f, R10 ;  /* 0x0000001fff0c7819 */ /* 0x000fe4000001140a */
[----:B------:R-:W-:Y:S01]  /*1e90*/  SHF.R.S32.HI R10, RZ, 0x1f, R8 ;  /* 0x0000001fff0a7819 */ /* 0x000fe20000011408 */
[----:B------:R1:W-:Y:S01]  /*1ea0*/  STL [R1+0x28], R5 ;  /* 0x0000280501007387 */ /* 0x0003e20000100800 */
[----:B------:R-:W-:Y:S02]  /*1eb0*/  SHF.R.S32.HI R8, RZ, 0x1f, R252 ;  /* 0x0000001fff087819 */ /* 0x000fe400000114fc */
[----:B------:R-:W-:-:S02]  /*1ec0*/  SHF.R.S32.HI R9, RZ, 0x1f, R250 ;  /* 0x0000001fff097819 */ /* 0x000fc400000114fa */
[----:B------:R-:W-:Y:S02]  /*1ed0*/  SHF.R.S32.HI R8, RZ, 0x1f, R249 ;  /* 0x0000001fff087819 */ /* 0x000fe400000114f9 */
[----:B------:R-:W-:Y:S02]  /*1ee0*/  LEA R9, R15, 0x10080, 0x1 ;  /* 0x000100800f097811 */ /* 0x000fe400078e08ff */
[----:B------:R-:W-:Y:S02]  /*1ef0*/  LEA R8, R14, 0x10080, 0x1 ;  /* 0x000100800e087811 */ /* 0x000fe400078e08ff */
[----:B------:R-:W-:Y:S01]  /*1f00*/  LEA R183, R3, 0x10080, 0x1 ;  /* 0x0001008003b77811 */ /* 0x000fe200078e08ff */
[----:B------:R2:W-:Y:S01]  /*1f10*/  STL [R1+0x24], R9 ;  /* 0x0000240901007387 */ /* 0x0005e20000100800 */
[----:B------:R-:W-:Y:S02]  /*1f20*/  LEA R179, R4, 0x8080, 0x1 ;  /* 0x0000808004b37811 */ /* 0x000fe400078e08ff */
[C---:B------:R-:W-:Y:S01]  /*1f30*/  IADD3 R201, R134.reuse, 0x80, RZ ;  /* 0x0000008086c97810 */ /* 0x040fe20007ffe0ff */
[----:B------:R2:W-:Y:S01]  /*1f40*/  STL [R1+0x20], R8 ;  /* 0x0000200801007387 */ /* 0x0005e20000100800 */
[----:B------:R-:W-:Y:S01]  /*1f50*/  IADD3 R200, R134, 0xc0, RZ ;  /* 0x000000c086c87810 */ /* 0x000fe20007ffe0ff */
[C---:B------:R-:W-:Y:S01]  /*1f60*/  IMAD.IADD R184, R183.reuse, 0x1, R2 ;  /* 0x00000001b7b87824 */ /* 0x040fe200078e0202 */
[----:B------:R-:W-:Y:S01]  /*1f70*/  IADD3 R246, R216, 0x28, RZ ;  /* 0x00000028d8f67810 */ /* 0x000fe20007ffe0ff */
[--C-:B------:R-:W-:Y:S01]  /*1f80*/  IMAD.IADD R180, R2, 0x1, R179.reuse ;  /* 0x0000000102b47824 */ /* 0x100fe200078e02b3 */
[----:B------:R-:W-:Y:S01]  /*1f90*/  SHF.R.S32.HI R135, RZ, 0x1f, R134 ;  /* 0x0000001fff877819 */ /* 0x000fe20000011486 */
[----:B------:R-:W-:Y:S01]  /*1fa0*/  IMAD.IADD R186, R183, 0x1, R0 ;  /* 0x00000001b7ba7824 */ /* 0x000fe200078e0200 */
[----:B------:R-:W-:Y:S01]  /*1fb0*/  SHF.R.S32.HI R157, RZ, 0x1f, R156 ;  /* 0x0000001fff9d7819 */ /* 0x000fe2000001149c */
[----:B------:R-:W-:Y:S01]  /*1fc0*/  IMAD.IADD R182, R0, 0x1, R179 ;  /* 0x0000000100b67824 */ /* 0x000fe200078e02b3 */
[----:B-1----:R-:W-:Y:S01]  /*1fd0*/  LEA R5, R13, 0x10080, 0x1 ;  /* 0x000100800d057811 */ /* 0x002fe200078e08ff */
[----:B------:R-:W-:Y:S01]  /*1fe0*/  IMAD.IADD R185, R184, 0x1, R0 ;  /* 0x00000001b8b97824 */ /* 0x000fe200078e0200 */
[----:B------:R-:W-:Y:S01]  /*1ff0*/  SHF.R.S32.HI R208, RZ, 0x1f, R201 ;  /* 0x0000001fffd07819 */ /* 0x000fe200000114c9 */
[----:B------:R-:W-:Y:S01]  /*2000*/  IMAD.IADD R181, R0, 0x1, R180 ;  /* 0x0000000100b57824 */ /* 0x000fe200078e02b4 */
[----:B------:R-:W-:Y:S01]  /*2010*/  SHF.R.S32.HI R206, RZ, 0x1f, R200 ;  /* 0x0000001fffce7819 */ /* 0x000fe200000114c8 */
[----:B------:R2:W-:Y:S01]  /*2020*/  STL [R1+0x1c], R5 ;  /* 0x00001c0501007387 */ /* 0x0005e20000100800 */
[----:B------:R-:W-:-:S02]  /*2030*/  SHF.R.S32.HI R207, RZ, 0x1f, R202 ;  /* 0x0000001fffcf7819 */ /* 0x000fc400000114ca */
[----:B------:R-:W-:Y:S02]  /*2040*/  SHF.R.S32.HI R34, RZ, 0x1f, R246 ;  /* 0x0000001fff227819 */ /* 0x000fe400000114f6 */
.L_x_972:
[----:B------:R-:W-:Y:S01]  /*2050*/  ISETP.NE.U32.AND P0, PT, RZ, c[0x0][0x370], PT ;  /* 0x0000dc00ff007a0c */ /* 0x000fe20003f05070 */
[----:B------:R-:W-:Y:S01]  /*2060*/  IMAD.MOV.U32 R15, RZ, RZ, 0x4 ;  /* 0x00000004ff0f7424 */ /* 0x000fe200078e00ff */
[----:B------:R-:W-:Y:S01]  /*2070*/  ISETP.NE.U32.AND P1, PT, RZ, c[0x0][0x360], PT ;  /* 0x0000d800ff007a0c */ /* 0x000fe20003f25070 */
[----:B------:R-:W-:Y:S01]  /*2080*/  IMAD.MOV.U32 R227, RZ, RZ, RZ ;  /* 0x000000ffffe37224 */ /* 0x000fe200078e00ff */
[----:B------:R-:W-:Y:S01]  /*2090*/  ISETP.NE.AND.EX P2, PT, RZ, c[0x0][0x374], PT, P0 ;  /* 0x0000dd00ff007a0c */ /* 0x000fe20003f45300 */
[----:B------:R-:W-:Y:S01]  /*20a0*/  IMAD.MOV.U32 R110, RZ, RZ, RZ ;  /* 0x000000ffff6e7224 */ /* 0x000fe200078e00ff */
[----:B------:R-:W-:Y:S01]  /*20b0*/  ISETP.NE.AND.EX P0, PT, RZ, c[0x0][0x364], PT, P1 ;  /* 0x0000d900ff007a0c */ /* 0x000fe20003f05310 */
[----:B------:R-:W-:Y:S01]  /*20c0*/  IMAD.MOV.U32 R14, RZ, RZ, RZ ;  /* 0x000000ffff0e7224 */ /* 0x000fe200078e00ff */
[----:B------:R-:W-:Y:S01]  /*20d0*/  ISETP.NE.U32.AND P1, PT, RZ, c[0x0][0x348], PT ;  /* 0x0000d200ff007a0c */ /* 0x000fe20003f25070 */
[----:B------:R-:W-:Y:S01]  /*20e0*/  IMAD.MOV.U32 R13, RZ, RZ, RZ ;  /* 0x000000ffff0d7224 */ /* 0x000fe200078e00ff */
[----:B------:R-:W-:Y:S01]  /*20f0*/  ISETP.NE.U32.AND P3, PT, RZ, c[0x0][0x350], PT ;  /* 0x0000d400ff007a0c */ /* 0x000fe20003f65070 */
[----:B------:R-:W-:Y:S01]  /*2100*/  IMAD.WIDE R6, R235, R15, c[0x0][0x348] ;  /* 0x0000d200eb067625 */ /* 0x000fe200078e020f */
[----:B------:R-:W-:-:S02]  /*2110*/  ISETP.NE.U32.AND P4, PT, RZ, c[0x0][0x358], PT ;  /* 0x0000d600ff007a0c */ /* 0x000fc40003f85070 */
[----:B------:R-:W-:Y:S01]  /*2120*/  ISETP.NE.AND.EX P1, PT, RZ, c[0x0][0x34c], PT, P1 ;  /* 0x0000d300ff007a0c */ /* 0x000fe20003f25310 */
[CC--:B--2---:R-:W-:Y:S01]  /*2130*/  IMAD.WIDE R4, R235.reuse, R15.reuse, c[0x0][0x350] ;  /* 0x0000d400eb047625 */ /* 0x0c4fe200078e020f */
[----:B------:R-:W-:Y:S02]  /*2140*/  ISETP.NE.AND.EX P3, PT, RZ, c[0x0][0x354], PT, P3 ;  /* 0x0000d500ff007a0c */ /* 0x000fe40003f65330 */
[----:B------:R-:W-:Y:S01]  /*2150*/  ISETP.NE.AND.EX P4, PT, RZ, c[0x0][0x35c], PT, P4 ;  /* 0x0000d700ff007a0c */ /* 0x000fe20003f85340 */
[----:B------:R-:W-:-:S04]  /*2160*/  @P2 IMAD.WIDE R10, R235, R15, c[0x0][0x370] ;  /* 0x0000dc00eb0a2625 */ /* 0x000fc800078e020f */
[CC--:B------:R-:W-:Y:S01]  /*2170*/  @P0 IMAD.WIDE R8, R235.reuse, R15.reuse, c[0x0][0x360] ;  /* 0x0000d800eb080625 */ /* 0x0c0fe200078e020f */
[----:B------:R1:W5:Y:S03]  /*2180*/  @P2 LDG.E R227, [R10.64] ;  /* 0x000000080ae32981 */ /* 0x000366000c1e1900 */
[----:B------:R-:W-:Y:S01]  /*2190*/  IMAD.WIDE R2, R235, R15, c[0x0][0x358] ;  /* 0x0000d600eb027625 */ /* 0x000fe200078e020f */
[----:B------:R1:W5:Y:S04]  /*21a0*/  @P0 LDG.E R211, [R8.64] ;  /* 0x0000000808d30981 */ /* 0x000368000c1e1900 */
[----:B------:R1:W5:Y:S04]  /*21b0*/  @P1 LDG.E R110, [R6.64] ;  /* 0x00000008066e1981 */ /* 0x000368000c1e1900 */
[----:B------:R1:W5:Y:S04]  /*21c0*/  @P3 LDG.E R14, [R4.64] ;  /* 0x00000008040e3981 */ /* 0x000368000c1e1900 */
[----:B------:R1:W5:Y:S01]  /*21d0*/  @P4 LDG.E R13, [R2.64] ;  /* 0x00000008020d4981 */ /* 0x000362000c1e1900 */
[----:B------:R-:W-:Y:S01]  /*21e0*/  YIELD ;  /* 0x0000000000007946 */ /* 0x000fe20003800000 */
[----:B------:R-:W-:Y:S05]  /*21f0*/  @P0 BRA `(.L_x_713) ;  /* 0x0000005000000947 */ /* 0x000fea0003800000 */
[----:B-----5:R-:W-:Y:S01]  /*2200*/  MOV R211, c[0x0][0x168] ;  /* 0x00005a0000d37a02 */ /* 0x020fe20000000f00 */
[----:B------:R-:W-:Y:S05]  /*2210*/  @!P1 BRA `(.L_x_713) ;  /* 0x0000003000009947 */ /* 0x000fea0003800000 */
[----:B-1----:R-:W2:Y:S04]  /*2220*/  LDG.E R8, [R6.64] ;  /* 0x0000000806087981 */ /* 0x002ea8000c1e1900 */
[----:B------:R-:W2:Y:S02]  /*2230*/  LDG.E R0, [R6.64+0x4] ;  /* 0x0000040806007981 */ /* 0x000ea4000c1e1900 */
[----:B--2---:R-:W-:-:S02]  /*2240*/  IADD3 R211, -R8, R0, RZ ;  /* 0x0000000008d37210 */ /* 0x004fc40007ffe1ff */
.L_x_713:
[----:B------:R-:W-:-:S04]  /*2250*/  ISETP.NE.U32.AND P0, PT, RZ, c[0x0][0x368], PT ;  /* 0x0000da00ff007a0c */ /* 0x000fc80003f05070 */
[----:B------:R-:W-:-:S13]  /*2260*/  ISETP.NE.AND.EX P0, PT, RZ, c[0x0][0x36c], PT, P0 ;  /* 0x0000db00ff007a0c */ /* 0x000fda0003f05300 */
[----:B------:R-:W-:Y:S05]  /*2270*/  @!P0 BRA `(.L_x_714) ;  /* 0x0000003000008947 */ /* 0x000fea0003800000 */
[----:B-1----:R-:W-:-:S05]  /*2280*/  IMAD.WIDE R4, R235, R15, c[0x0][0x368] ;  /* 0x0000da00eb047625 */ /* 0x002fca00078e020f */
[----:B------:R1:W5:Y:S01]  /*2290*/  LDG.E R12, [R4.64] ;  /* 0x00000008040c7981 */ /* 0x000362000c1e1900 */
[----:B------:R-:W-:Y:S05]  /*22a0*/  BRA `(.L_x_715) ;  /* 0x0000005000007947 */ /* 0x000fea0003800000 */
.L_x_714:
[----:B------:R-:W-:Y:S01]  /*22b0*/  MOV R12, UR6 ;  /* 0x00000006000c7c02 */ /* 0x000fe20008000f00 */
[----:B------:R-:W-:Y:S05]  /*22c0*/  @!P3 BRA `(.L_x_715) ;  /* 0x000000300000b947 */ /* 0x000fea0003800000 */
[----:B-1----:R-:W2:Y:S04]  /*22d0*/  LDG.E R6, [R4.64] ;  /* 0x0000000804067981 */ /* 0x002ea8000c1e1900 */
[----:B------:R-:W2:Y:S02]  /*22e0*/  LDG.E R0, [R4.64+0x4] ;  /* 0x0000040804007981 */ /* 0x000ea4000c1e1900 */
[----:B--2---:R-:W-:Y:S02]  /*22f0*/  IADD3 R12, -R6, R0, RZ ;  /* 0x00000000060c7210 */ /* 0x004fe40007ffe1ff */
.L_x_715:
[----:B-1----:R1:W2:Y:S04]  /*2300*/  @P4 LDG.E R5, [R2.64] ;  /* 0x0000000802054981 */ /* 0x0022a8000c1e1900 */
[----:B------:R1:W2:Y:S01]  /*2310*/  @P4 LDG.E R4, [R2.64+0x4] ;  /* 0x0000040802044981 */ /* 0x0002a2000c1e1900 */
[----:B------:R-:W-:Y:S01]  /*2320*/  ISETP.NE.U32.AND P0, PT, RZ, c[0x0][0x378], PT ;  /* 0x0000de00ff007a0c */ /* 0x000fe20003f05070 */
[----:B------:R-:W-:-:S02]  /*2330*/  IMAD.MOV.U32 R0, RZ, RZ, c[0x0][0x2c4] ;  /* 0x0000b100ff007624 */ /* 0x000fc400078e00ff */
[----:B-----5:R-:W-:Y:S01]  /*2340*/  IMAD.MOV.U32 R99, RZ, RZ, R12 ;  /* 0x000000ffff637224 */ /* 0x020fe200078e000c */
[----:B------:R-:W-:Y:S02]  /*2350*/  ISETP.NE.AND.EX P0, PT, RZ, c[0x0][0x37c], PT, P0 ;  /* 0x0000df00ff007a0c */ /* 0x000fe40003f05300 */
[----:B------:R-:W-:Y:S01]  /*2360*/  ISETP.NE.AND P2, PT, R0, 0x1, PT ;  /* 0x000000010000780c */ /* 0x000fe20003f45270 */
[----:B------:R-:W-:Y:S02]  /*2370*/  IMAD.SHL.U32 R228, R233, 0x80, RZ ;  /* 0x00000080e9e47824 */ /* 0x000fe400078e00ff */
[----:B------:R-:W-:Y:S02]  /*2380*/  IMAD.MOV.U32 R55, RZ, RZ, c[0x0][0x228] ;  /* 0x00008a00ff377624 */ /* 0x000fe400078e00ff */
[----:B------:R-:W-:Y:S01]  /*2390*/  IMAD.IADD R11, R12, 0x1, -R227 ;  /* 0x000000010c0b7824 */ /* 0x000fe200078e0ae3 */
[----:B------:R-:W-:Y:S01]  /*23a0*/  IADD3 R0, R228, 0x7f, RZ ;  /* 0x0000007fe4007810 */ /* 0x000fe20007ffe0ff */
[----:B------:R-:W-:Y:S01]  /*23b0*/  IMAD.MOV.U32 R6, RZ, RZ, c[0x0][0x32c] ;  /* 0x0000cb00ff067624 */ /* 0x000fe200078e00ff */
[----:B------:R-:W-:-:S03]  /*23c0*/  LOP3.LUT R214, R214, 0xffffffdf, RZ, 0xc0, !PT ;  /* 0xffffffdfd6d67812 */ /* 0x000fc600078ec0ff */
[----:B-1----:R-:W-:Y:S01]  /*23d0*/  @P0 IMAD.WIDE R2, R235, R15, c[0x0][0x378] ;  /* 0x0000de00eb020625 */ /* 0x002fe200078e020f */
[----:B------:R-:W-:-:S04]  /*23e0*/  ISETP.GE.AND P1, PT, R6, 0x1, PT ;  /* 0x000000010600780c */ /* 0x000fc80003f26270 */
[----:B------:R1:W5:Y:S01]  /*23f0*/  @P0 LDG.E R99, [R2.64] ;  /* 0x0000000802630981 */ /* 0x000362000c1e1900 */
[----:B------:R-:W-:-:S04]  /*2400*/  @P2 LOP3.LUT R214, R214, 0x20, RZ, 0xfc, !PT ;  /* 0x00000020d6d62812 */ /* 0x000fc800078efcff */
[----:B------:R-:W-:-:S04]  /*2410*/  LOP3.LUT R214, R214, 0xffffffbf, RZ, 0xc0, !PT ;  /* 0xffffffbfd6d67812 */ /* 0x000fc800078ec0ff */
[----:B------:R-:W-:Y:S01]  /*2420*/  @P1 LOP3.LUT R214, R214, 0x40, RZ, 0xfc, !PT ;  /* 0x00000040d6d61812 */ /* 0x000fe200078efcff */
[----:B-1----:R-:W-:-:S05]  /*2430*/  @P2 IMAD.HI.U32 R3, R0, c[0x0][0x2c8], RZ ;  /* 0x0000b20000032a27 */ /* 0x002fca00078e00ff */
[----:B------:R-:W-:Y:S01]  /*2440*/  @P2 SHF.R.U32.HI R0, RZ, c[0x0][0x2cc], R3 ;  /* 0x0000b300ff002a19 */ /* 0x000fe20000011603 */
[----:B--2---:R-:W-:-:S04]  /*2450*/  @P4 IMAD.IADD R55, R4, 0x1, -R5 ;  /* 0x0000000104374824 */ /* 0x004fc800078e0a05 */
[----:B------:R-:W-:-:S05]  /*2460*/  IMAD.IADD R210, R11, 0x1, R55 ;  /* 0x000000010bd27824 */ /* 0x000fca00078e0237 */
[C---:B------:R-:W-:Y:S02]  /*2470*/  IADD3 R2, R210.reuse, 0x1f, RZ ;  /* 0x0000001fd2027810 */ /* 0x040fe40007ffe0ff */
[----:B------:R-:W-:Y:S02]  /*2480*/  IADD3 R3, R210, 0x1, -R211 ;  /* 0x00000001d2037810 */ /* 0x000fe40007ffe8d3 */
[----:B------:R-:W-:-:S03]  /*2490*/  SHF.R.S32.HI R4, RZ, 0x1f, R2 ;  /* 0x0000001fff047819 */ /* 0x000fc60000011402 */
[----:B------:R-:W-:Y:S01]  /*24a0*/  IMAD.IADD R0, R3, 0x1, R0 ;  /* 0x0000000103007824 */ /* 0x000fe200078e0200 */
[----:B------:R-:W-:-:S04]  /*24b0*/  LEA.HI R2, R4, R2, RZ, 0x5 ;  /* 0x0000000204027211 */ /* 0x000fc800078f28ff */
[----:B------:R-:W-:Y:S02]  /*24c0*/  IADD3 R3, R0, c[0x0][0x328], RZ ;  /* 0x0000ca0000037a10 */ /* 0x000fe40007ffe0ff */
[----:B------:R-:W-:Y:S01]  /*24d0*/  SHF.R.S32.HI R104, RZ, 0x5, R2 ;  /* 0x00000005ff687819 */ /* 0x000fe20000011402 */
        /* <DEDUP_REMOVED lines=11> */
.L_x_718:
[----:B------:R-:W-:-:S13]  /*2590*/  ISETP.NE.AND P0, PT, R6, 0x1, PT ;  /* 0x000000010600780c */ /* 0x000fda0003f05270 */
[----:B------:R-:W-:-:S05]  /*25a0*/  @P0 IMAD.HI.U32 R0, R2, c[0x0][0x330], RZ ;  /* 0x0000cc0002000a27 */ /* 0x000fca00078e00ff */
[----:B------:R-:W-:Y:S02]  /*25b0*/  @P0 SHF.R.U32.HI R2, RZ, c[0x0][0x334], R0 ;  /* 0x0000cd00ff020a19 */ /* 0x000fe40000011600 */
.L_x_719:
[----:B------:R-:W-:Y:S05]  /*25c0*/  BSYNC B0 ;  /* 0x0000000000007941 */ /* 0x000fea0003800000 */
.L_x_717:
[----:B------:R-:W-:-:S05]  /*25d0*/  IMAD R2, R2, R6, c[0x0][0x32c] ;  /* 0x0000cb0002027624 */ /* 0x000fca00078e0206 */
[----:B------:R-:W-:-:S04]  /*25e0*/  IMNMX R3, R3, R2, PT ;  /* 0x0000000203037217 */ /* 0x000fc80003800200 */
.L_x_716:
[----:B------:R-:W-:Y:S01]  /*25f0*/  IADD3 R3, R3, 0x1f, RZ ;  /* 0x0000001f03037810 */ /* 0x000fe20007ffe0ff */
[----:B------:R-:W-:-:S03]  /*2600*/  @P2 IMAD.HI.U32 R2, R228, c[0x0][0x2c8], RZ ;  /* 0x0000b200e4022a27 */ /* 0x000fc600078e00ff */
[----:B------:R-:W-:Y:S01]  /*2610*/  SHF.R.S32.HI R4, RZ, 0x1f, R3 ;  /* 0x0000001fff047819 */ /* 0x000fe20000011403 */
[----:B------:R-:W-:Y:S01]  /*2620*/  IMAD.MOV.U32 R0, RZ, RZ, R228 ;  /* 0x000000ffff007224 */ /* 0x000fe200078e00e4 */
[----:B------:R-:W-:Y:S01]  /*2630*/  @P2 SHF.R.U32.HI R0, RZ, c[0x0][0x2cc], R2 ;  /* 0x0000b300ff002a19 */ /* 0x000fe20000011602 */
[----:B------:R-:W-:Y:S01]  /*2640*/  IMAD.IADD R170, R210, 0x1, -R211 ;  /* 0x00000001d2aa7824 */ /* 0x000fe200078e0ad3 */
[----:B------:R-:W-:-:S03]  /*2650*/  LEA.HI R3, R4, R3, RZ, 0x5 ;  /* 0x0000000304037211 */ /* 0x000fc600078f28ff */
[----:B------:R-:W-:Y:S01]  /*2660*/  IMAD.IADD R0, R170, 0x1, R0 ;  /* 0x00000001aa007824 */ /* 0x000fe200078e0200 */
[----:B------:R-:W-:-:S04]  /*2670*/  SHF.R.S32.HI R3, RZ, 0x5, R3 ;  /* 0x00000005ff037819 */ /* 0x000fc80000011403 */
[----:B------:R-:W-:Y:S02]  /*2680*/  IADD3 R2, R0, -c[0x0][0x324], RZ ;  /* 0x8000c90000027a10 */ /* 0x000fe40007ffe0ff */
        /* <DEDUP_REMOVED lines=11> */
.L_x_722:
[----:B------:R-:W-:-:S13]  /*2740*/  ISETP.NE.AND P0, PT, R6, 0x1, PT ;  /* 0x000000010600780c */ /* 0x000fda0003f05270 */
[----:B------:R-:W-:-:S05]  /*2750*/  @P0 IMAD.HI.U32 R3, R0, c[0x0][0x330], RZ ;  /* 0x0000cc0000030a27 */ /* 0x000fca00078e00ff */
[----:B------:R-:W-:Y:S02]  /*2760*/  @P0 SHF.R.U32.HI R0, RZ, c[0x0][0x334], R3 ;  /* 0x0000cd00ff000a19 */ /* 0x000fe40000011603 */
.L_x_723:
[----:B------:R-:W-:Y:S05]  /*2770*/  BSYNC B0 ;  /* 0x0000000000007941 */ /* 0x000fea0003800000 */
.L_x_721:
[----:B------:R-:W-:-:S05]  /*2780*/  IMAD R0, R0, c[0x0][0x32c], RZ ;  /* 0x0000cb0000007a24 */ /* 0x000fca00078e02ff */
[----:B------:R-:W-:-:S04]  /*2790*/  IMNMX R2, R2, R0, !PT ;  /* 0x0000000002027217 */ /* 0x000fc80007800200 */
.L_x_720:
[----:B------:R-:W-:Y:S01]  /*27a0*/  SHF.R.S32.HI R0, RZ, 0x1f, R2 ;  /* 0x0000001fff007819 */ /* 0x000fe20000011402 */
[----:B------:R-:W-:Y:S01]  /*27b0*/  BSSY B0, `(.L_x_724) ;  /* 0x000002d000007945 */ /* 0x000fe20003800000 */
[----:B------:R-:W-:Y:S02]  /*27c0*/  LOP3.LUT R3, R234, 0xff000000, RZ, 0xc0, !PT ;  /* 0xff000000ea037812 */ /* 0x000fe400078ec0ff */
[----:B------:R-:W-:Y:S02]  /*27d0*/  LEA.HI R2, R0, R2, RZ, 0x5 ;  /* 0x0000000200027211 */ /* 0x000fe400078f28ff */
[----:B------:R-:W-:Y:S02]  /*27e0*/  LOP3.LUT R4, R234, 0xff0000, RZ, 0xc0, !PT ;  /* 0x00ff0000ea047812 */ /* 0x000fe400078ec0ff */
[----:B------:R-:W-:Y:S02]  /*27f0*/  SHF.R.S32.HI R0, RZ, 0x5, R2 ;  /* 0x00000005ff007819 */ /* 0x000fe40000011402 */
[----:B------:R-:W-:-:S02]  /*2800*/  SHF.R.U32.HI R3, RZ, 0x8, R3 ;  /* 0x00000008ff037819 */ /* 0x000fc40000011603 */
[----:B------:R-:W-:Y:S01]  /*2810*/  IMNMX R5, RZ, R0, !PT ;  /* 0x00000000ff057217 */ /* 0x000fe20007800200 */
[----:B------:R-:W-:Y:S01]  /*2820*/  IMAD.MOV.U32 R0, RZ, RZ, RZ ;  /* 0x000000ffff007224 */ /* 0x000fe200078e00ff */
[----:B------:R-:W-:Y:S02]  /*2830*/  LEA.HI R2, R4, R3, RZ, 0x10 ;  /* 0x0000000304027211 */ /* 0x000fe400078f80ff */
[----:B------:R-:W-:Y:S02]  /*2840*/  ISETP.GT.AND P0, PT, R8, R5, PT ;  /* 0x000000050800720c */ /* 0x000fe40003f04270 */
[----:B------:R-:W-:Y:S02]  /*2850*/  SHF.R.U32.HI R233, RZ, 0x10, R2 ;  /* 0x00000010ffe97819 */ /* 0x000fe40000011602 */
[----:B------:R-:W-:Y:S02]  /*2860*/  LOP3.LUT R245, R2, 0xff, RZ, 0xc0, !PT ;  /* 0x000000ff02f57812 */ /* 0x000fe400078ec0ff */
[----:B------:R-:W-:-:S04]  /*2870*/  ISETP.NE.AND P1, PT, R233, RZ, PT ;  /* 0x000000ffe900720c */ /* 0x000fc80003f25270 */
[----:B------:R-:W-:-:S03]  /*2880*/  SEL R97, R233, c[0x0][0x338], P1 ;  /* 0x0000ce00e9617a07 */ /* 0x000fc60000800000 */
[----:B------:R-:W-:Y:S05]  /*2890*/  @!P0 BRA `(.L_x_725) ;  /* 0x000001e000008947 */ /* 0x000fea0003800000 */
[----:B------:R-:W-:-:S05]  /*28a0*/  IABS R0, R97 ;  /* 0x0000006100007213 */ /* 0x000fca0000000000 */
[----:B------:R-:W-:-:S04]  /*28b0*/  IMAD.MOV.U32 R4, RZ, RZ, R0 ;  /* 0x000000ffff047224 */ /* 0x000fc800078e0000 */
[----:B------:R-:W1:Y:S08]  /*28c0*/  I2F.RP R2, R4 ;  /* 0x0000000400027306 */ /* 0x000e700000209400 */
[----:B-1----:R-:W1:Y:S02]  /*28d0*/  MUFU.RCP R2, R2 ;  /* 0x0000000200027308 */ /* 0x002e640000001000 */
[----:B-1----:R-:W-:-:S06]  /*28e0*/  IADD3 R2, R2, 0xffffffe, RZ ;  /* 0x0ffffffe02027810 */ /* 0x002fcc0007ffe0ff */
[----:B------:R1:W2:Y:S02]  /*28f0*/  F2I.FTZ.U32.TRUNC.NTZ R3, R2 ;  /* 0x0000000200037305 */ /* 0x0002a4000021f000 */
[----:B-1----:R-:W-:Y:S01]  /*2900*/  IADD3 R2, R97, -0x1, R8 ;  /* 0xffffffff61027810 */ /* 0x002fe20007ffe008 */
[----:B--2---:R-:W-:-:S04]  /*2910*/  IMAD.MOV R0, RZ, RZ, -R3 ;  /* 0x000000ffff007224 */ /* 0x004fc800078e0a03 */
[----:B------:R-:W-:Y:S01]  /*2920*/  IMAD.MOV.U32 R7, RZ, RZ, R0 ;  /* 0x000000ffff077224 */ /* 0x000fe200078e0000 */
[----:B------:R-:W-:Y:S01]  /*2930*/  IABS R0, R97 ;  /* 0x0000006100007213 */ /* 0x000fe20000000000 */
[----:B------:R-:W-:Y:S01]  /*2940*/  IMAD.IADD R6, R2, 0x1, -R5 ;  /* 0x0000000102067824 */ /* 0x000fe200078e0a05 */
[----:B------:R-:W-:Y:S01]  /*2950*/  MOV R2, RZ ;  /* 0x000000ff00027202 */ /* 0x000fe20000000f00 */
[----:B------:R-:W-:Y:S02]  /*2960*/  IMAD R7, R7, R4, RZ ;  /* 0x0000000407077224 */ /* 0x000fe400078e02ff */
[----:B------:R-:W-:Y:S01]  /*2970*/  IMAD.MOV R9, RZ, RZ, -R0 ;  /* 0x000000ffff097224 */ /* 0x000fe200078e0a00 */
[----:B------:R-:W-:Y:S01]  /*2980*/  IABS R10, R6 ;  /* 0x00000006000a7213 */ /* 0x000fe20000000000 */
[----:B------:R-:W-:-:S04]  /*2990*/  IMAD.HI.U32 R0, R3, R7, R2 ;  /* 0x0000000703007227 */ /* 0x000fc800078e0002 */
[----:B------:R-:W-:Y:S02]  /*29a0*/  IMAD.MOV.U32 R2, RZ, RZ, R10 ;  /* 0x000000ffff027224 */ /* 0x000fe400078e000a */
        /* <DEDUP_REMOVED lines=9> */
[----:B------:R-:W-:-:S07]  /*2a40*/  ISETP.GE.AND P1, PT, R2, RZ, PT ;  /* 0x000000ff0200720c */ /* 0x000fce0003f26270 */
[----:B------:R-:W-:-:S06]  /*2a50*/  @P2 IADD3 R0, R0, 0x1, RZ ;  /* 0x0000000100002810 */ /* 0x000fcc0007ffe0ff */
[----:B------:R-:W-:Y:S01]  /*2a60*/  @!P1 IMAD.MOV R0, RZ, RZ, -R0 ;  /* 0x000000ffff009224 */ /* 0x000fe200078e0a00 */
[----:B------:R-:W-:Y:S02]  /*2a70*/  @!P0 LOP3.LUT R0, RZ, R97, RZ, 0x33, !PT ;  /* 0x00000061ff008212 */ /* 0x000fe400078e33ff */
.L_x_725:
[----:B------:R-:W-:Y:S05]  /*2a80*/  BSYNC B0 ;  /* 0x0000000000007941 */ /* 0x000fea0003800000 */
.L_x_724:
[----:B------:R-:W2:Y:S01]  /*2a90*/  LDL R4, [R1+0x3c] ;  /* 0x00003c0001047983 */ /* 0x000ea20000100800 */
[----:B------:R-:W-:-:S04]  /*2aa0*/  IMAD R2, R245, R0, R5 ;  /* 0x00000000f5027224 */ /* 0x000fc800078e0205 */
        /* <DEDUP_REMOVED lines=26> */
[----:B------:R-:W-:Y:S01]  /*2c50*/  SHF.R.S32.HI R8, RZ, 0x1f, R235 ;  /* 0x0000001fff087819 */ /* 0x000fe200000114eb */
[----:B------:R-:W-:Y:S01]  /*2c60*/  IMAD R4, R59, c[0x0][0x238], RZ ;  /* 0x00008e003b047a24 */ /* 0x000fe200078e02ff */
[----:B------:R-:W-:Y:S01]  /*2c70*/  SEL R6, R235, RZ, !P4 ;  /* 0x000000ffeb067207 */ /* 0x000fe20006000000 */
[----:B------:R-:W-:Y:S01]  /*2c80*/  IMAD R0, R45, -0x20, R95 ;  /* 0xffffffe02d007824 */ /* 0x000fe200078e025f */
[----:B------:R-:W-:Y:S01]  /*2c90*/  SEL R7, R8, RZ, !P4 ;  /* 0x000000ff08077207 */ /* 0x000fe20006000000 */
[----:B------:R-:W-:Y:S01]  /*2ca0*/  IMAD R4, R58, c[0x0][0x23c], R4 ;  /* 0x00008f003a047a24 */ /* 0x000fe200078e0204 */
[C---:B------:R-:W-:Y:S01]  /*2cb0*/  SHF.L.U64.HI R103, R107.reuse, R102, c[0x0][0x23c] ;  /* 0x00008f006b677619 */ /* 0x040fe20000010266 */
[----:B------:R-:W-:Y:S01]  /*2cc0*/  IMAD.SHL.U32 R107, R107, 0x20, RZ ;  /* 0x000000206b6b7824 */ /* 0x000fe200078e00ff */
[----:B------:R-:W-:Y:S01]  /*2cd0*/  ISETP.GT.AND P0, PT, R0, RZ, PT ;  /* 0x000000ff0000720c */ /* 0x000fe20003f04270 */
[----:B------:R-:W-:Y:S01]  /*2ce0*/  IMAD.IADD R3, R3, 0x1, R4 ;  /* 0x0000000103037824 */ /* 0x000fe200078e0204 */
[----:B------:R-:W-:Y:S01]  /*2cf0*/  ISETP.GE.AND P2, PT, R134, c[0x0][0x1d4], PT ;  /* 0x0000750086007a0c */ /* 0x000fe20003f46270 */
[----:B------:R-:W-:Y:S01]  /*2d00*/  IMAD R0, R7, c[0x0][0x248], RZ ;  /* 0x0000920007007a24 */ /* 0x000fe200078e02ff */
[----:B------:R-:W-:Y:S01]  /*2d10*/  ISETP.GE.AND P6, PT, R138, c[0x0][0x1d4], PT ;  /* 0x000075008a007a0c */ /* 0x000fe20003fc6270 */
[----:B------:R-:W-:Y:S01]  /*2d20*/  IMAD.WIDE.U32 R2, R19, c[0x0][0x240], R2 ;  /* 0x0000900013027a25 */ /* 0x000fe200078e0002 */
[----:B------:R-:W-:-:S02]  /*2d30*/  ISETP.GE.AND P5, PT, R201, c[0x0][0x1d4], PT ;  /* 0x00007500c9007a0c */ /* 0x000fc40003fa6270 */
[----:B------:R-:W-:Y:S01]  /*2d40*/  ISETP.GE.AND P4, PT, R200, c[0x0][0x1d4], PT ;  /* 0x00007500c8007a0c */ /* 0x000fe20003f86270 */
[----:B------:R-:W-:Y:S01]  /*2d50*/  IMAD R3, R19, c[0x0][0x244], R3 ;  /* 0x0000910013037a24 */ /* 0x000fe200078e0203 */
[----:B------:R-:W-:Y:S01]  /*2d60*/  LOP3.LUT R214, R214, 0xfffffffe, RZ, 0xc0, !PT ;  /* 0xfffffffed6d67812 */ /* 0x000fe200078ec0ff */
[C---:B------:R-:W-:Y:S02]  /*2d70*/  IMAD R4, R6.reuse, c[0x0][0x24c], R0 ;  /* 0x0000930006047a24 */ /* 0x040fe400078e0200 */
[----:B------:R-:W-:Y:S01]  /*2d80*/  IMAD.WIDE.U32 R62, R6, c[0x0][0x248], R2 ;  /* 0x00009200063e7a25 */ /* 0x000fe200078e0002 */
[----:B------:R-:W-:Y:S02]  /*2d90*/  @P0 SHF.R.S32.HI R2, RZ, 0x1f, R45 ;  /* 0x0000001fff020819 */ /* 0x000fe4000001142d */
[----:B------:R-:W-:Y:S01]  /*2da0*/  @P2 LOP3.LUT R214, R214, 0x1, RZ, 0xfc, !PT ;  /* 0x00000001d6d62812 */ /* 0x000fe200078efcff */
[----:B------:R-:W-:Y:S02]  /*2db0*/  @P0 IMAD R0, R103, R45, RZ ;  /* 0x0000002d67000224 */ /* 0x000fe400078e02ff */
[----:B------:R-:W-:-:S02]  /*2dc0*/  IMAD.IADD R61, R63, 0x1, R4 ;  /* 0x000000013f3d7824 */ /* 0x000fc400078e0204 */
[----:B------:R-:W-:Y:S02]  /*2dd0*/  @P0 IMAD.MOV.U32 R60, RZ, RZ, R62 ;  /* 0x000000ffff3c0224 */ /* 0x000fe400078e003e */
[-C--:B------:R-:W-:Y:S02]  /*2de0*/  @P0 IMAD R0, R2, R107.reuse, R0 ;  /* 0x0000006b02000224 */ /* 0x080fe400078e0200 */
[----:B------:R-:W-:-:S04]  /*2df0*/  @P0 IMAD.WIDE.U32 R4, R45, R107, R60 ;  /* 0x0000006b2d040225 */ /* 0x000fc800078e003c */
[----:B------:R-:W-:Y:S01]  /*2e00*/  @P0 IMAD.IADD R0, R5, 0x1, R0 ;  /* 0x0000000105000824 */ /* 0x000fe200078e0200 */
[----:B------:R-:W-:-:S04]  /*2e10*/  @P0 LEA R2, P1, R4, c[0x0][0x220], 0x1 ;  /* 0x0000880004020a11 */ /* 0x000fc800078208ff */
[----:B------:R-:W-:-:S05]  /*2e20*/  @P0 LEA.HI.X R3, R4, c[0x0][0x224], R0, 0x1, P1 ;  /* 0x0000890004030a11 */ /* 0x000fca00008f0c00 */
[----:B------:R-:W-:Y:S01]  /*2e30*/  @!PT LDS RZ, [RZ] ;  /* 0x00000000fffff984 */ /* 0x000fe20000000800 */
[----:B------:R-:W-:Y:S01]  /*2e40*/  @!PT LDS RZ, [RZ] ;  /* 0x00000000fffff984 */ /* 0x000fe20000000800 */
[----:B------:R-:W-:Y:S01]  /*2e50*/  @!PT LDS RZ, [RZ] ;  /* 0x00000000fffff984 */ /* 0x000fe20000000800 */
[----:B------:R1:W-:Y:S04]  /*2e60*/  @P0 LDGSTS.E.BYPASS.LTC128B.128 [R195+0xc080], [R2.64], !P2 ;  /* 0x0c08000002c30fae */ /* 0x0003e8000d101d48 */
[----:B------:R1:W-:Y:S04]  /*2e70*/  @P0 LDGSTS.E.BYPASS.LTC128B.128 [R195+0xd080], [R2.64+0x80], !P6 ;  /* 0x0d08008002c30fae */ /* 0x0003e8000f101d48 */
[----:B------:R1:W-:Y:S04]  /*2e80*/  @P0 LDGSTS.E.BYPASS.LTC128B.128 [R195+0xe080], [R2.64+0x100], !P5 ;  /* 0x0e08010002c30fae */ /* 0x0003e8000e901d48 */
[----:B------:R1:W-:Y:S01]  /*2e90*/  @P0 LDGSTS.E.BYPASS.LTC128B.128 [R195+0xf080], [R2.64+0x180], !P4 ;  /* 0x0f08018002c30fae */ /* 0x0003e2000e101d48 */
[----:B------:R-:W-:-:S02]  /*2ea0*/  ISETP.NE.U32.AND P0, PT, RZ, c[0x0][0x340], PT ;  /* 0x0000d000ff007a0c */ /* 0x000fc40003f05070 */
[----:B------:R-:W-:Y:S01]  /*2eb0*/  ISETP.GE.AND P1, PT, R134, c[0x0][0x27c], PT ;  /* 0x00009f0086007a0c */ /* 0x000fe20003f26270 */
[----:B------:R-:W-:Y:S01]  /*2ec0*/  IMAD.MOV.U32 R100, RZ, RZ, c[0x0][0x27c] ;  /* 0x00009f00ff647624 */ /* 0x000fe200078e00ff */
[----:B------:R-:W-:Y:S01]  /*2ed0*/  ISETP.NE.AND.EX P0, PT, RZ, c[0x0][0x344], PT, P0 ;  /* 0x0000d100ff007a0c */ /* 0x000fe20003f05300 */
[----:B------:R-:W0:-:S12]  /*2ee0*/  LDGDEPBAR ;  /* 0x00000000000079af */ /* 0x000e180000000000 */
[----:B-1----:R-:W-:-:S06]  /*2ef0*/  @P0 IMAD.WIDE R2, R235, R15, c[0x0][0x340] ;  /* 0x0000d000eb020625 */ /* 0x002fcc00078e020f */
[----:B------:R-:W2:Y:S01]  /*2f00*/  @P0 LDG.E R2, [R2.64] ;  /* 0x0000000802020981 */ /* 0x000ea2000c1e1900 */
[----:B------:R-:W-:Y:S01]  /*2f10*/  LOP3.LUT R214, R214, 0xfffffffd, RZ, 0xc0, !PT ;  /* 0xfffffffdd6d67812 */ /* 0x000fe200078ec0ff */
[----:B------:R-:W-:Y:S01]  /*2f20*/  WARPSYNC 0xffffffff ;  /* 0xffffffff00007948 */ /* 0x000fe20003800000 */
[----:B-----5:R-:W-:Y:S01]  /*2f30*/  SHF.R.S32.HI R18, RZ, 0x1f, R99 ;  /* 0x0000001fff127819 */ /* 0x020fe20000011463 */
[----:B------:R-:W-:Y:S01]  /*2f40*/  IMAD.SHL.U32 R100, R100, 0x2, RZ ;  /* 0x0000000264647824 */ /* 0x000fe200078e00ff */
[----:B------:R-:W-:Y:S02]  /*2f50*/  @P1 LOP3.LUT R214, R214, 0x2, RZ, 0xfc, !PT ;  /* 0x00000002d6d61812 */ /* 0x000fe400078efcff */
[----:B--2---:R-:W-:Y:S01]  /*2f60*/  @P0 SHF.R.S32.HI R3, RZ, 0x1f, R2 ;  /* 0x0000001fff030819 */ /* 0x004fe20000011402 */
[----:B------:R-:W-:Y:S02]  /*2f70*/  @!P0 IMAD.MOV.U32 R2, RZ, RZ, R235 ;  /* 0x000000ffff028224 */ /* 0x000fe400078e00eb */
[----:B------:R-:W-:-:S02]  /*2f80*/  @!P0 IMAD.MOV.U32 R3, RZ, RZ, R8 ;  /* 0x000000ffff038224 */ /* 0x000fc400078e0008 */
[----:B------:R-:W-:Y:S01]  /*2f90*/  IMAD.WIDE.U32 R4, R19, c[0x0][0x260], R134 ;  /* 0x0000980013047a25 */ /* 0x000fe200078e0086 */
[----:B------:R-:W-:Y:S01]  /*2fa0*/  ISETP.GE.AND P0, PT, R138, c[0x0][0x27c], PT ;  /* 0x00009f008a007a0c */ /* 0x000fe20003f06270 */
[----:B------:R-:W-:Y:S01]  /*2fb0*/  BAR.SYNC.DEFER_BLOCKING 0x0 ;  /* 0x0000000000007b1d */ /* 0x000fe20000010000 */
[----:B------:R-:W-:Y:S01]  /*2fc0*/  SEL R8, RZ, c[0x0][0x27c], !P1 ;  /* 0x00009f00ff087a07 */ /* 0x000fe20004800000 */
[----:B------:R-:W-:Y:S01]  /*2fd0*/  IMAD R0, R7, c[0x0][0x268], RZ ;  /* 0x00009a0007007a24 */ /* 0x000fe200078e02ff */
[----:B------:R-:W-:Y:S01]  /*2fe0*/  LOP3.LUT R214, R214, 0xfffffffb, RZ, 0xc0, !PT ;  /* 0xfffffffbd6d67812 */ /* 0x000fe200078ec0ff */
[----:B------:R-:W-:Y:S01]  /*2ff0*/  IMAD R5, R19, c[0x0][0x264], R5 ;  /* 0x0000990013057a24 */ /* 0x000fe200078e0205 */
[----:B------:R-:W-:Y:S01]  /*3000*/  SHF.R.U32.HI R21, RZ, 0x3, R230 ;  /* 0x00000003ff157819 */ /* 0x000fe200000116e6 */
[C---:B------:R-:W-:Y:S01]  /*3010*/  IMAD R20, R6.reuse, c[0x0][0x26c], R0 ;  /* 0x00009b0006147a24 */ /* 0x040fe200078e0200 */
[----:B------:R-:W-:Y:S01]  /*3020*/  MOV R108, c[0x0][0x27c] ;  /* 0x00009f00006c7a02 */ /* 0x000fe20000000f00 */
[----:B------:R-:W-:Y:S01]  /*3030*/  IMAD R0, R9, c[0x0][0x290], RZ ;  /* 0x0000a40009007a24 */ /* 0x000fe200078e02ff */
[----:B------:R-:W-:Y:S01]  /*3040*/  MOV R106, c[0x0][0x280] ;  /* 0x0000a000006a7a02 */ /* 0x000fe20000000f00 */
[----:B------:R-:W-:Y:S01]  /*3050*/  IMAD.WIDE.U32 R78, R6, c[0x0][0x268], R4 ;  /* 0x00009a00064e7a25 */ /* 0x000fe200078e0004 */
[----:B------:R-:W-:Y:S01]  /*3060*/  ULDC.U8 UR5, c[0x0][0x298] ;  /* 0x0000a60000057ab9 */ /* 0x000fe20000000000 */
[----:B------:R-:W-:-:S02]  /*3070*/  @P0 LOP3.LUT R214, R214, 0x4, RZ, 0xfc, !PT ;  /* 0x00000004d6d60812 */ /* 0x000fc400078efcff */
[----:B------:R-:W-:Y:S01]  /*3080*/  IMAD R9, R9, c[0x0][0x280], RZ ;  /* 0x0000a00009097a24 */ /* 0x000fe200078e02ff */
[----:B------:R-:W-:Y:S01]  /*3090*/  IADD3 R92, R79, R20, RZ ;  /* 0x000000144f5c7210 */ /* 0x000fe20007ffe0ff */
[----:B------:R-:W-:Y:S01]  /*30a0*/  IMAD.WIDE.U32 R4, R212, c[0x0][0x290], R134 ;  /* 0x0000a400d4047a25 */ /* 0x000fe200078e0086 */
[----:B------:R-:W-:-:S03]  /*30b0*/  LOP3.LUT R214, R214, 0xffffffef, RZ, 0xc0, !PT ;  /* 0xffffffefd6d67812 */ /* 0x000fc600078ec0ff */
[----:B------:R-:W-:Y:S01]  /*30c0*/  IMAD R0, R212, c[0x0][0x294], R0 ;  /* 0x0000a500d4007a24 */ /* 0x000fe200078e0200 */
[----:B------:R-:W-:Y:S01]  /*30d0*/  MOV R10, R4 ;  /* 0x00000004000a7202 */ /* 0x000fe20000000f00 */
[----:B------:R-:W-:Y:S01]  /*30e0*/  IMAD.IADD R96, R12, 0x1, R14 ;  /* 0x000000010c607824 */ /* 0x000fe200078e020e */
[----:B------:R-:W-:Y:S01]  /*30f0*/  LOP3.LUT R214, R214, 0xfffffff7, RZ, 0xc0, !PT ;  /* 0xfffffff7d6d67812 */ /* 0x000fe200078ec0ff */
[----:B------:R-:W-:-:S04]  /*3100*/  IMAD.WIDE.U32 R6, R212, c[0x0][0x280], R134 ;  /* 0x0000a000d4067a25 */ /* 0x000fc800078e0086 */
[C---:B------:R-:W-:Y:S02]  /*3110*/  IMAD R14, R212.reuse, c[0x0][0x284], R9 ;  /* 0x0000a100d40e7a24 */ /* 0x040fe400078e0209 */
[----:B------:R-:W-:Y:S01]  /*3120*/  IMAD.IADD R11, R5, 0x1, R0 ;  /* 0x00000001050b7824 */ /* 0x000fe200078e0200 */
[----:B------:R-:W-:Y:S01]  /*3130*/  SEL R5, RZ, c[0x0][0x27c], !P0 ;  /* 0x00009f00ff057a07 */ /* 0x000fe20004000000 */
[----:B------:R-:W-:Y:S01]  /*3140*/  IMAD.WIDE.U32 R12, R212, c[0x0][0x290], R156 ;  /* 0x0000a400d40c7a25 */ /* 0x000fe200078e009c */
[----:B------:R-:W-:Y:S02]  /*3150*/  IADD3 R9, R7, R14, RZ ;  /* 0x0000000e07097210 */ /* 0x000fe40007ffe0ff */
[----:B------:R-:W-:Y:S01]  /*3160*/  ISETP.GE.AND P0, PT, R108, 0x1, PT ;  /* 0x000000016c00780c */ /* 0x000fe20003f06270 */
[----:B------:R-:W-:Y:S02]  /*3170*/  IMAD.IADD R15, R134, 0x1, R8 ;  /* 0x00000001860f7824 */ /* 0x000fe400078e0208 */
[----:B------:R-:W-:-:S02]  /*3180*/  IMAD.IADD R7, R0, 0x1, R13 ;  /* 0x0000000100077824 */ /* 0x000fc400078e020d */
[----:B------:R-:W-:Y:S01]  /*3190*/  IMAD.IADD R13, R138, 0x1, R5 ;  /* 0x000000018a0d7824 */ /* 0x000fe200078e0205 */
[----:B------:R-:W-:Y:S01]  /*31a0*/  SHF.R.S32.HI R0, RZ, 0x1f, R15 ;  /* 0x0000001fff007819 */ /* 0x000fe2000001140f */
[----:B------:R-:W-:Y:S01]  /*31b0*/  IMAD.MOV.U32 R8, RZ, RZ, R6 ;  /* 0x000000ffff087224 */ /* 0x000fe200078e0006 */
[----:B------:R-:W-:Y:S01]  /*31c0*/  MOV R6, R12 ;  /* 0x0000000c00067202 */ /* 0x000fe20000000f00 */
[----:B------:R-:W-:Y:S01]  /*31d0*/  IMAD.WIDE.U32 R4, R212, c[0x0][0x280], R156 ;  /* 0x0000a000d4047a25 */ /* 0x000fe200078e009c */
[----:B------:R-:W-:Y:S02]  /*31e0*/  SHF.R.S32.HI R16, RZ, 0x1f, R13 ;  /* 0x0000001fff107819 */ /* 0x000fe4000001140d */
[CC--:B------:R-:W-:Y:S01]  /*31f0*/  LEA.HI R12, R0.reuse, R15.reuse, RZ, 0x3 ;  /* 0x0000000f000c7211 */ /* 0x0c0fe200078f18ff */
[----:B------:R-:W-:Y:S01]  /*3200*/  IMAD.MOV.U32 R109, RZ, RZ, c[0x0][0x2b8] ;  /* 0x0000ae00ff6d7624 */ /* 0x000fe200078e00ff */
[----:B------:R-:W-:Y:S01]  /*3210*/  LEA.HI R15, R0, R15, RZ, 0x6 ;  /* 0x0000000f000f7211 */ /* 0x000fe200078f30ff */
[----:B------:R-:W-:Y:S01]  /*3220*/  IMAD.IADD R5, R14, 0x1, R5 ;  /* 0x000000010e057824 */ /* 0x000fe200078e0205 */
[CC--:B------:R-:W-:Y:S01]  /*3230*/  LEA.HI R0, R16.reuse, R13.reuse, RZ, 0x3 ;  /* 0x0000000d10007211 */ /* 0x0c0fe200078f18ff */
[----:B------:R-:W-:Y:S01]  /*3240*/  IMAD R3, R3, c[0x0][0x2b0], RZ ;  /* 0x0000ac0003037a24 */ /* 0x000fe200078e02ff */
[----:B------:R-:W-:Y:S01]  /*3250*/  LEA.HI R13, R16, R13, RZ, 0x6 ;  /* 0x0000000d100d7211 */ /* 0x000fe200078f30ff */
[----:B------:R-:W-:Y:S01]  /*3260*/  IMAD.SHL.U32 R15, R15, 0x20, RZ ;  /* 0x000000200f0f7824 */ /* 0x000fe200078e00ff */
[----:B------:R-:W-:Y:S01]  /*3270*/  LOP3.LUT R14, R230, 0x38, R0, 0xf8, !PT ;  /* 0x00000038e60e7812 */ /* 0x000fe200078ef800 */
[----:B------:R-:W-:Y:S01]  /*3280*/  IMAD.WIDE.U32 R76, R2, c[0x0][0x2b0], RZ ;  /* 0x0000ac00024c7a25 */ /* 0x000fe200078e00ff */
[----:B------:R-:W-:-:S02]  /*3290*/  SHF.L.U32 R13, R13, 0x5, RZ ;  /* 0x000000050d0d7819 */ /* 0x000fc400000006ff */
[----:B------:R-:W-:Y:S01]  /*32a0*/  LOP3.LUT R17, R15, 0x7ffff800, RZ, 0xc0, !PT ;  /* 0x7ffff8000f117812 */ /* 0x000fe200078ec0ff */
[----:B------:R-:W-:Y:S01]  /*32b0*/  IMAD.MOV.U32 R105, RZ, RZ, c[0x0][0x290] ;  /* 0x0000a400ff697624 */ /* 0x000fe200078e00ff */
[----:B------:R-:W-:Y:S01]  /*32c0*/  ISETP.NE.AND P1, PT, R109, 0x1, PT ;  /* 0x000000016d00780c */ /* 0x000fe20003f25270 */
[----:B------:R-:W-:Y:S01]  /*32d0*/  IMAD.WIDE.U32 R66, R99, c[0x0][0x290], R6 ;  /* 0x0000a40063427a25 */ /* 0x000fe200078e0006 */
[----:B------:R-:W-:Y:S02]  /*32e0*/  LOP3.LUT R15, R13, 0x7ffff800, RZ, 0xc0, !PT ;  /* 0x7ffff8000d0f7812 */ /* 0x000fe400078ec0ff */
[----:B------:R-:W-:Y:S01]  /*32f0*/  LOP3.LUT R13, R14, R21, RZ, 0x3c, !PT ;  /* 0x000000150e0d7212 */ /* 0x000fe200078e3cff */
[----:B------:R-:W-:Y:S01]  /*3300*/  IMAD.WIDE.U32 R64, R99, c[0x0][0x280], R4 ;  /* 0x0000a00063407a25 */ /* 0x000fe200078e0004 */
[----:B------:R-:W-:Y:S02]  /*3310*/  LOP3.LUT R16, R230, 0x38, R12, 0xf8, !PT ;  /* 0x00000038e6107812 */ /* 0x000fe400078ef80c */
[----:B------:R-:W-:Y:S01]  /*3320*/  IADD3 R15, R13, R15, R231 ;  /* 0x0000000f0d0f7210 */ /* 0x000fe20007ffe0e7 */
[----:B------:R-:W-:Y:S01]  /*3330*/  IMAD R13, R2, c[0x0][0x2b4], R3 ;  /* 0x0000ad00020d7a24 */ /* 0x000fe200078e0203 */
[----:B------:R-:W-:Y:S01]  /*3340*/  LOP3.LUT R16, R16, R21, RZ, 0x3c, !PT ;  /* 0x0000001510107212 */ /* 0x000fe200078e3cff */
[----:B------:R-:W-:Y:S01]  /*3350*/  IMAD R3, R18, c[0x0][0x290], RZ ;  /* 0x0000a40012037a24 */ /* 0x000fe200078e02ff */
[----:B------:R-:W-:Y:S01]  /*3360*/  LOP3.LUT R57, R12, 0xfffffff8, RZ, 0xc0, !PT ;  /* 0xfffffff80c397812 */ /* 0x000fe200078ec0ff */
[----:B------:R-:W-:Y:S01]  /*3370*/  IMAD R2, R18, c[0x0][0x280], RZ ;  /* 0x0000a00012027a24 */ /* 0x000fe200078e02ff */
[----:B------:R-:W-:Y:S01]  /*3380*/  IADD3 R14, R16, R17, R231 ;  /* 0x00000011100e7210 */ /* 0x000fe20007ffe0e7 */
[C---:B------:R-:W-:Y:S01]  /*3390*/  IMAD R3, R99.reuse, c[0x0][0x294], R3 ;  /* 0x0000a50063037a24 */ /* 0x040fe200078e0203 */
[----:B------:R-:W-:Y:S01]  /*33a0*/  LOP3.LUT R56, R0, 0xfffffff8, RZ, 0xc0, !PT ;  /* 0xfffffff800387812 */ /* 0x000fe200078ec0ff */
[----:B------:R-:W-:Y:S01]  /*33b0*/  IMAD R2, R99, c[0x0][0x284], R2 ;  /* 0x0000a10063027a24 */ /* 0x000fe200078e0202 */
[----:B------:R-:W-:Y:S01]  /*33c0*/  @P1 LOP3.LUT R214, R214, 0x8, RZ, 0xfc, !PT ;  /* 0x00000008d6d61812 */ /* 0x000fe200078efcff */
[----:B------:R-:W-:Y:S01]  /*33d0*/  IMAD.WIDE.U32 R74, R19, c[0x0][0x210], RZ ;  /* 0x00008400134a7a25 */ /* 0x000fe200078e00ff */
[----:B------:R-:W-:-:S02]  /*33e0*/  SHF.L.U64.HI R101, R105, R102, c[0x0][0x294] ;  /* 0x0000a50069657619 */ /* 0x000fc40000010266 */
[C---:B------:R-:W-:Y:S01]  /*33f0*/  SHF.L.U64.HI R102, R106.reuse, R102, c[0x0][0x284] ;  /* 0x0000a1006a667619 */ /* 0x040fe20000010266 */
[----:B------:R-:W-:Y:S01]  /*3400*/  IMAD.WIDE.U32 R72, R19, c[0x0][0x1e8], RZ ;  /* 0x00007a0013487a25 */ /* 0x000fe200078e00ff */
[----:B------:R-:W-:Y:S02]  /*3410*/  SHF.L.U32 R106, R106, 0x5, RZ ;  /* 0x000000056a6a7819 */ /* 0x000fe400000006ff */
[----:B------:R-:W-:Y:S01]  /*3420*/  SHF.R.S32.HI R90, RZ, 0x3, R12 ;  /* 0x00000003ff5a7819 */ /* 0x000fe2000001140c */
[----:B------:R-:W-:Y:S01]  /*3430*/  IMAD.WIDE.U32 R70, R99, c[0x0][0x290], R10 ;  /* 0x0000a40063467a25 */ /* 0x000fe200078e000a */
[----:B------:R-:W-:Y:S02]  /*3440*/  SHF.R.S32.HI R89, RZ, 0x3, R0 ;  /* 0x00000003ff597819 */ /* 0x000fe40000011400 */
[----:B------:R-:W-:Y:S01]  /*3450*/  IADD3 R86, R3, R67, RZ ;  /* 0x0000004303567210 */ /* 0x000fe20007ffe0ff */
[----:B------:R-:W-:Y:S01]  /*3460*/  IMAD.WIDE.U32 R68, R99, c[0x0][0x280], R8 ;  /* 0x0000a00063447a25 */ /* 0x000fe200078e0008 */
[----:B------:R-:W-:-:S02]  /*3470*/  IADD3 R83, R2, R65, RZ ;  /* 0x0000004102537210 */ /* 0x000fc40007ffe0ff */
[----:B------:R-:W-:Y:S01]  /*3480*/  SHF.R.S32.HI R85, RZ, 0x1f, R57 ;  /* 0x0000001fff557819 */ /* 0x000fe20000011439 */
[----:B------:R-:W-:Y:S01]  /*3490*/  IMAD.SHL.U32 R105, R105, 0x20, RZ ;  /* 0x0000002069697824 */ /* 0x000fe200078e00ff */
[----:B------:R-:W-:Y:S01]  /*34a0*/  SHF.R.S32.HI R84, RZ, 0x1f, R56 ;  /* 0x0000001fff547819 */ /* 0x000fe20000011438 */
[----:B------:R-:W-:Y:S01]  /*34b0*/  IMAD R94, R19, c[0x0][0x214], R75 ;  /* 0x00008500135e7a24 */ /* 0x000fe200078e024b */
[----:B------:R-:W-:Y:S01]  /*34c0*/  SHF.L.U32 R80, R15, 0x1, RZ ;  /* 0x000000010f507819 */ /* 0x000fe200000006ff */
[----:B------:R-:W-:Y:S01]  /*34d0*/  IMAD R93, R19, c[0x0][0x1ec], R73 ;  /* 0x00007b00135d7a24 */ /* 0x000fe200078e0249 */
[----:B------:R-:W-:Y:S01]  /*34e0*/  @P0 LOP3.LUT R214, R214, 0x10, RZ, 0xfc, !PT ;  /* 0x00000010d6d60812 */ /* 0x000fe200078efcff */
[----:B------:R-:W-:Y:S02]  /*34f0*/  IMAD.IADD R91, R77, 0x1, R13 ;  /* 0x000000014d5b7824 */ /* 0x000fe400078e020d */
[----:B------:R-:W-:Y:S02]  /*3500*/  IMAD.IADD R88, R71, 0x1, R3 ;  /* 0x0000000147587824 */ /* 0x000fe400078e0203 */
[----:B------:R-:W-:-:S02]  /*3510*/  IMAD.IADD R87, R69, 0x1, R2 ;  /* 0x0000000145577824 */ /* 0x000fc400078e0202 */
[----:B------:R-:W-:Y:S02]  /*3520*/  IMAD.SHL.U32 R81, R14, 0x2, RZ ;  /* 0x000000020e517824 */ /* 0x000fe400078e00ff */
.L_x_745:
        /* <DEDUP_REMOVED lines=92> */
.L_x_731:
[----:B------:R-:W-:Y:S05]  /*3af0*/  BSYNC B0 ;  /* 0x0000000000007941 */ /* 0x000fea0003800000 */
.L_x_730:
        /* <DEDUP_REMOVED lines=21> */
[----:B------:R-:W-:Y:S02]  /*3c50*/  PRMT R19, R8, 0x5410, R5 ;  /* 0x0000541008137816 */ /* 0x000fe40000000005 */
[----:B--2---:R-:W-:Y:S01]  /*3c60*/  PRMT R18, R4, 0x5410, R0 ;  /* 0x0000541004127816 */ /* 0x004fe20000000000 */
[----:B------:R-:W-:-:S05]  /*3c70*/  @P0 BRA `(.L_x_734) ;  /* 0x0000039000000947 */ /* 0x000fca0003800000 */
[C---:B----4-:R-:W-:Y:S01]  /*3c80*/  LEA R38, P0, R134.reuse, R41, 0x1 ;  /* 0x0000002986267211 */ /* 0x050fe200078008ff */
[----:B------:R-:W1:Y:S01]  /*3c90*/  LDS.128 R8, [R195+0xc080] ;  /* 0x00c08000c3087984 */ /* 0x000e620000000c00 */
[----:B------:R-:W-:Y:S01]  /*3ca0*/  MOV R4, R2 ;  /* 0x0000000200047202 */ /* 0x000fe20000000f00 */
[----:B------:R-:W-:Y:S01]  /*3cb0*/  IMAD.MOV.U32 R24, RZ, RZ, R22 ;  /* 0x000000ffff187224 */ /* 0x000fe200078e0016 */
[----:B---3--:R-:W-:Y:S02]  /*3cc0*/  LEA.HI.X R39, R134, R43, R135, 0x1, P0 ;  /* 0x0000002b86277211 */ /* 0x008fe400000f0c87 */
[----:B------:R-:W-:Y:S02]  /*3cd0*/  ISETP.GE.AND P0, PT, R156, c[0x0][0x27c], PT ;  /* 0x00009f009c007a0c */ /* 0x000fe40003f06270 */
[----:B------:R-:W-:Y:S02]  /*3ce0*/  MOV R16, R3 ;  /* 0x0000000300107202 */ /* 0x000fe40000000f00 */
[----:B------:R-:W-:Y:S09]  /*3cf0*/  MOV R26, R23 ;  /* 0x00000017001a7202 */ /* 0x000ff20000000f00 */
[--C-:B------:R-:W-:Y:S01]  /*3d00*/  @!P0 SHF.R.U64 R5, R2, 0x10, R3.reuse ;  /* 0x0000001002058819 */ /* 0x100fe20000001203 */
[----:B------:R-:W-:Y:S01]  /*3d10*/  @!P0 HADD2.F32 R4, -RZ, R4.H0_H0 ;  /* 0x20000004ff048230 */ /* 0x000fe20000004100 */
[----:B------:R-:W-:Y:S01]  /*3d20*/  @!P0 SHF.R.U32.HI R17, RZ, 0x10, R3 ;  /* 0x00000010ff118819 */ /* 0x000fe20000011603 */
[----:B------:R-:W-:Y:S01]  /*3d30*/  @!P0 HADD2.F32 R16, -RZ, R16.H0_H0 ;  /* 0x20000010ff108230 */ /* 0x000fe20000004100 */
[--C-:B------:R-:W-:Y:S01]  /*3d40*/  @!P0 SHF.R.U64 R25, R22, 0x10, R23.reuse ;  /* 0x0000001016198819 */ /* 0x100fe20000001217 */
[----:B------:R-:W-:Y:S01]  /*3d50*/  @!P0 HADD2.F32 R22, -RZ, R24.H0_H0 ;  /* 0x20000018ff168230 */ /* 0x000fe20000004100 */
[----:B------:R-:W-:Y:S01]  /*3d60*/  @!P0 SHF.R.U32.HI R27, RZ, 0x10, R23 ;  /* 0x00000010ff1b8819 */ /* 0x000fe20000011617 */
[----:B------:R-:W-:Y:S02]  /*3d70*/  @!P0 HADD2.F32 R5, -RZ, R5.H0_H0 ;  /* 0x20000005ff058230 */ /* 0x000fe40000004100 */
[----:B------:R-:W-:Y:S01]  /*3d80*/  @!P0 HADD2.F32 R17, -RZ, R17.H0_H0 ;  /* 0x20000011ff118230 */ /* 0x000fe20000004100 */
[----:B-1----:R-:W-:Y:S02]  /*3d90*/  @!P0 MOV R0, R8 ;  /* 0x0000000800008202 */ /* 0x002fe40000000f00 */
[----:B------:R-:W-:Y:S03]  /*3da0*/  @!P0 MOV R3, R9 ;  /* 0x0000000900038202 */ /* 0x000fe60000000f00 */
[--C-:B------:R-:W-:Y:S02]  /*3db0*/  @!P0 HADD2.F32 R21, -RZ, R0.reuse.H1_H1 ;  /* 0x30000000ff158230 */ /* 0x100fe40000004100 */
[----:B------:R-:W-:Y:S02]  /*3dc0*/  @!P0 HADD2.F32 R2, -RZ, R0.H0_H0 ;  /* 0x20000000ff028230 */ /* 0x000fe40000004100 */
[--C-:B------:R-:W-:Y:S01]  /*3dd0*/  @!P0 HADD2.F32 R23, -RZ, R3.reuse.H1_H1 ;  /* 0x30000003ff178230 */ /* 0x100fe20000004100 */
[-C--:B------:R-:W-:Y:S01]  /*3de0*/  @!P0 FMUL.FTZ R24, R21, R4.reuse ;  /* 0x0000000415188220 */ /* 0x080fe20000410000 */
[----:B------:R-:W-:Y:S01]  /*3df0*/  @!P0 HADD2.F32 R3, -RZ, R3.H0_H0 ;  /* 0x20000003ff038230 */ /* 0x000fe20000004100 */
[C---:B------:R-:W-:Y:S02]  /*3e00*/  @!P0 FMUL.FTZ R0, R2.reuse, R4 ;  /* 0x0000000402008220 */ /* 0x040fe40000410000 */
[----:B------:R-:W-:Y:S01]  /*3e10*/  @!P0 FFMA.FTZ R42, R2, R22, -R24 ;  /* 0x00000016022a8223 */ /* 0x000fe20000010818 */
[----:B------:R-:W-:Y:S01]  /*3e20*/  @!P0 HADD2.F32 R24, -RZ, R25.H0_H0 ;  /* 0x20000019ff188230 */ /* 0x000fe20000004100 */
[-C--:B------:R-:W-:Y:S02]  /*3e30*/  @!P0 FMUL.FTZ R25, R23, R5.reuse ;  /* 0x0000000517198220 */ /* 0x080fe40000410000 */
[----:B------:R-:W-:Y:S02]  /*3e40*/  @!P0 IMAD.MOV.U32 R4, RZ, RZ, R10 ;  /* 0x000000ffff048224 */ /* 0x000fe400078e000a */
[C---:B------:R-:W-:Y:S02]  /*3e50*/  @!P0 FMUL.FTZ R2, R3.reuse, R5 ;  /* 0x0000000503028220 */ /* 0x040fe40000410000 */
[----:B------:R-:W-:Y:S01]  /*3e60*/  @!P0 FFMA.FTZ R40, R3, R24, -R25 ;  /* 0x0000001803288223 */ /* 0x000fe20000010819 */
[----:B------:R-:W-:Y:S01]  /*3e70*/  @!P0 MOV R3, R11 ;  /* 0x0000000b00038202 */ /* 0x000fe20000000f00 */
[----:B------:R-:W-:Y:S01]  /*3e80*/  @!P0 FFMA.FTZ R0, R21, R22, R0 ;  /* 0x0000001615008223 */ /* 0x000fe20000010000 */
[--C-:B------:R-:W-:Y:S01]  /*3e90*/  @!P0 HADD2.F32 R21, -RZ, R4.reuse.H1_H1 ;  /* 0x30000004ff158230 */ /* 0x100fe20000004100 */
[----:B------:R-:W-:Y:S01]  /*3ea0*/  @!P0 FFMA.FTZ R2, R23, R24, R2 ;  /* 0x0000001817028223 */ /* 0x000fe20000010002 */
[----:B------:R-:W-:Y:S02]  /*3eb0*/  @!P0 HADD2.F32 R4, -RZ, R4.H0_H0 ;  /* 0x20000004ff048230 */ /* 0x000fe40000004100 */
[--C-:B------:R-:W-:Y:S01]  /*3ec0*/  @!P0 HADD2.F32 R5, -RZ, R3.reuse.H0_H0 ;  /* 0x20000003ff058230 */ /* 0x100fe20000004100 */
[----:B------:R-:W-:Y:S01]  /*3ed0*/  @!P0 FMUL.FTZ R37, R21, R16 ;  /* 0x0000001015258220 */ /* 0x000fe20000410000 */
[----:B------:R-:W-:Y:S01]  /*3ee0*/  @!P0 HADD2.F32 R22, -RZ, R26.H0_H0 ;  /* 0x2000001aff168230 */ /* 0x000fe20000004100 */
[----:B------:R-:W-:Y:S01]  /*3ef0*/  @!P0 F2FP.PACK_AB R2, R2, R40 ;  /* 0x000000280202823e */ /* 0x000fe200000000ff */
[----:B------:R-:W-:Y:S01]  /*3f00*/  @!P0 HADD2.F32 R25, -RZ, R3.H1_H1 ;  /* 0x30000003ff198230 */ /* 0x000fe20000004100 */
[C---:B------:R-:W-:Y:S01]  /*3f10*/  @!P0 FMUL.FTZ R3, R4.reuse, R16 ;  /* 0x0000001004038220 */ /* 0x040fe20000410000 */
[----:B------:R-:W-:Y:S01]  /*3f20*/  @!P0 HADD2.F32 R26, -RZ, R27.H0_H0 ;  /* 0x2000001bff1a8230 */ /* 0x000fe20000004100 */
[-C--:B------:R-:W-:Y:S02]  /*3f30*/  @!P0 FFMA.FTZ R37, R4, R22.reuse, -R37 ;  /* 0x0000001604258223 */ /* 0x080fe40000010825 */
[-C--:B------:R-:W-:Y:S02]  /*3f40*/  @!P0 FMUL.FTZ R4, R5, R17.reuse ;  /* 0x0000001105048220 */ /* 0x080fe40000410000 */
        /* <DEDUP_REMOVED lines=12> */
.L_x_734:
[----:B------:R-:W-:Y:S05]  /*4010*/  BSYNC B0 ;  /* 0x0000000000007941 */ /* 0x000fea0003800000 */
.L_x_733:
        /* <DEDUP_REMOVED lines=36> */
[--C-:B------:R-:W-:Y:S02]  /*4260*/  @!P0 HADD2.F32 R18, -RZ, R5.reuse.H1_H1 ;  /* 0x30000005ff128230 */ /* 0x100fe40000004100 */
        /* <DEDUP_REMOVED lines=21> */
.L_x_736:
[----:B------:R-:W-:Y:S05]  /*43c0*/  BSYNC B0 ;  /* 0x0000000000007941 */ /* 0x000fea0003800000 */
.L_x_735:
        /* <DEDUP_REMOVED lines=43> */
[C---:B------:R-:W-:Y:S01]  /*4680*/  @!P0 FMUL.FTZ R3, R6.reuse, R3 ;  /* 0x0000000306038220 */ /* 0x040fe20000410000 */
[----:B------:R-:W-:Y:S01]  /*4690*/  @!P0 HADD2.F32 R19, -RZ, R21.H0_H0 ;  /* 0x20000015ff138230 */ /* 0x000fe20000004100 */
        /* <DEDUP_REMOVED lines=13> */
.L_x_738:
[----:B------:R-:W-:Y:S05]  /*4770*/  BSYNC B0 ;  /* 0x0000000000007941 */ /* 0x000fea0003800000 */
.L_x_737:
        /* <DEDUP_REMOVED lines=16> */
[----:B------:R-:W-:Y:S02]  /*4880*/  @!P0 HADD2.F32 R15, -RZ, R36.H1_H1 ;  /* 0x30000024ff0f8230 */ /* 0x000fe40000004100 */
        /* <DEDUP_REMOVED lines=41> */
.L_x_729:
        /* <DEDUP_REMOVED lines=31> */
.L_x_740:
[----:B------:R-:W-:Y:S05]  /*4d10*/  BSYNC B0 ;  /* 0x0000000000007941 */ /* 0x000fea0003800000 */
.L_x_739:
        /* <DEDUP_REMOVED lines=18> */
[----:B------:R-:W-:Y:S01]  /*4e40*/  PRMT R20, R2, 0x5410, R0 ;  /* 0x0000541002147816 */ /* 0x000fe20000000000 */
[----:B------:R-:W-:-:S05]  /*4e50*/  @P0 BRA `(.L_x_742) ;  /* 0x000007f000000947 */ /* 0x000fca0003800000 */
[--C-:B------:R-:W-:Y:S01]  /*4e60*/  IMAD.MOV.U32 R9, RZ, RZ, R5.reuse ;  /* 0x000000ffff097224 */ /* 0x100fe200078e0005 */
[----:B------:R-:W-:Y:S01]  /*4e70*/  LOP3.LUT P2, RZ, R214, 0x2, RZ, 0xc0, !PT ;  /* 0x00000002d6ff7812 */ /* 0x000fe2000784c0ff */
[----:B--2---:R-:W1:Y:S01]  /*4e80*/  LDS.128 R16, [R81+0xc080] ;  /* 0x00c0800051107984 */ /* 0x004e620000000c00 */
        /* <DEDUP_REMOVED lines=124> */
.L_x_742:
[----:B------:R-:W-:Y:S05]  /*5650*/  BSYNC B0 ;  /* 0x0000000000007941 */ /* 0x000fea0003800000 */
.L_x_741:
[----:B------:R-:W-:Y:S11]  /*5660*/  ISETP.GE.AND P0, PT, R138, c[0x0][0x1d4], PT ;  /* 0x000075008a007a0c */ /* 0x000ff60003f06270 */
[----:B------:R-:W-:Y:S02]  /*5670*/  @!UPT UIADD3 URZ, URZ, URZ, URZ ;  /* 0x0000003f3f3ff290 */ /* 0x000fe4000fffe03f */
[----:B------:R-:W-:-:S05]  /*5680*/  @P0 BRA `(.L_x_732) ;  /* 0x0000096000000947 */ /* 0x000fca0003800000 */
[----:B------:R-:W-:Y:S01]  /*5690*/  LOP3.LUT P1, RZ, R214, 0x4, RZ, 0xc0, !PT ;  /* 0x00000004d6ff7812 */ /* 0x000fe2000782c0ff */
[----:B-12---:R-:W-:Y:S01]  /*56a0*/  LDS.128 R16, [R80+0xc080] ;  /* 0x00c0800050107984 */ /* 0x006fe20000000c00 */
[----:B----4-:R-:W-:Y:S02]  /*56b0*/  LEA R42, P0, R56, R40, 0x1 ;  /* 0x00000028382a7211 */ /* 0x010fe400078008ff */
[----:B------:R-:W-:Y:S02]  /*56c0*/  SEL R0, R100, R98, !P1 ;  /* 0x0000006264007207 */ /* 0x000fe40004800000 */
[----:B---3--:R-:W-:Y:S02]  /*56d0*/  LEA.HI.X R43, R56, R41, R84, 0x1, P0 ;  /* 0x00000029382b7211 */ /* 0x008fe400000f0c54 */
[----:B------:R-:W-:Y:S02]  /*56e0*/  SHF.R.S32.HI R2, RZ, 0x1f, R0 ;  /* 0x0000001fff027819 */ /* 0x000fe40000011400 */
[----:B------:R-:W-:Y:S02]  /*56f0*/  ISETP.GE.AND P0, PT, R138, c[0x0][0x27c], PT ;  /* 0x00009f008a007a0c */ /* 0x000fe40003f06270 */
[----:B------:R-:W-:Y:S04]  /*5700*/  LEA.HI R0, R2, R0, RZ, 0x4 ;  /* 0x0000000002007211 */ /* 0x000fe800078f20ff */
[----:B------:R-:W-:Y:S04]  /*5710*/  LEA.HI.SX32 R0, R0, R89, 0x1c ;  /* 0x0000005900007211 */ /* 0x000fe800078fe2ff */
[----:B------:R-:W-:Y:S02]  /*5720*/  SHF.R.S32.HI R2, RZ, 0x1f, R0 ;  /* 0x0000001fff027819 */ /* 0x000fe40000011400 */
[----:B------:R-:W-:Y:S01]  /*5730*/  SHF.L.U32 R36, R0, 0x3, RZ ;  /* 0x0000000300247819 */ /* 0x000fe200000006ff */
[----:B------:R-:W-:Y:S01]  /*5740*/  @!P0 HADD2.F32 R9, -RZ, R38.H0_H0 ;  /* 0x20000026ff098230 */ /* 0x000fe20000004100 */
[----:B------:R-:W-:Y:S01]  /*5750*/  LEA.HI R0, R2, R0, RZ, 0x3 ;  /* 0x0000000002007211 */ /* 0x000fe200078f18ff */
[----:B------:R-:W-:Y:S01]  /*5760*/  @!P0 HADD2.F32 R25, -RZ, R39.H0_H0 ;  /* 0x20000027ff198230 */ /* 0x000fe20000004100 */
[----:B------:R-:W-:Y:S02]  /*5770*/  LOP3.LUT R2, R230, 0x38, R36, 0xf8, !PT ;  /* 0x00000038e6027812 */ /* 0x000fe400078ef824 */
[----:B------:R-:W-:Y:S02]  /*5780*/  SHF.L.U32 R0, R0, 0x8, RZ ;  /* 0x0000000800007819 */ /* 0x000fe400000006ff */
[----:B------:R-:W-:Y:S02]  /*5790*/  LOP3.LUT R2, R2, R111, RZ, 0x3c, !PT ;  /* 0x0000006f02027212 */ /* 0x000fe400078e3cff */
[----:B------:R-:W-:Y:S02]  /*57a0*/  LOP3.LUT R0, R0, 0x7ffff800, RZ, 0xc0, !PT ;  /* 0x7ffff80000007812 */ /* 0x000fe400078ec0ff */
[----:B------:R-:W-:Y:S02]  /*57b0*/  @!P0 SHF.R.U64 R3, R12, 0x10, R13 ;  /* 0x000000100c038819 */ /* 0x000fe4000000120d */
[----:B------:R-:W-:Y:S01]  /*57c0*/  IADD3 R0, R2, R0, R231 ;  /* 0x0000000002007210 */ /* 0x000fe20007ffe0e7 */
[----:B------:R-:W-:Y:S01]  /*57d0*/  @!P0 HADD2.F32 R2, -RZ, R20.H0_H0 ;  /* 0x20000014ff028230 */ /* 0x000fe20000004100 */
[----:B------:R-:W-:Y:S01]  /*57e0*/  @!P0 SHF.R.U64 R12, R28, 0x10, R29 ;  /* 0x000000101c0c8819 */ /* 0x000fe2000000121d */
[----:B------:R-:W-:Y:S01]  /*57f0*/  @!P0 HADD2.F32 R5, -RZ, R3.H0_H0 ;  /* 0x20000003ff058230 */ /* 0x000fe20000004100 */
[----:B------:R-:W-:Y:S01]  /*5800*/  @!P0 SHF.R.U64 R11, R14, 0x10, R15 ;  /* 0x000000100e0b8819 */ /* 0x000fe2000000120f */
[----:B------:R-:W-:Y:S01]  /*5810*/  IMAD.SHL.U32 R0, R0, 0x2, RZ ;  /* 0x0000000200007824 */ /* 0x000fe200078e00ff */
[----:B------:R-:W-:Y:S01]  /*5820*/  @!P0 SHF.R.U32.HI R22, RZ, 0x10, R29 ;  /* 0x00000010ff168819 */ /* 0x000fe2000001161d */
[----:B------:R-:W-:Y:S01]  /*5830*/  @!P0 HADD2.F32 R12, -RZ, R12.H0_H0 ;  /* 0x2000000cff0c8230 */ /* 0x000fe20000004100 */
[--C-:B------:R-:W-:Y:S01]  /*5840*/  @!P0 SHF.R.U32.HI R23, RZ, 0x10, R31.reuse ;  /* 0x00000010ff178819 */ /* 0x100fe2000001161f */
[----:B------:R-:W-:Y:S01]  /*5850*/  @!P0 HADD2.F32 R11, -RZ, R11.H0_H0 ;  /* 0x2000000bff0b8230 */ /* 0x000fe20000004100 */
[----:B------:R-:W1:Y:S01]  /*5860*/  LDS.128 R32, [R0+0xc080] ;  /* 0x00c0800000207984 */ /* 0x000e620000000c00 */
[----:B------:R-:W-:Y:S02]  /*5870*/  @!P0 SHF.R.U64 R30, R30, 0x10, R31 ;  /* 0x000000101e1e8819 */ /* 0x000fe4000000121f */
[----:B------:R-:W-:Y:S01]  /*5880*/  @!P0 HADD2.F32 R27, -RZ, R23.H0_H0 ;  /* 0x20000017ff1b8230 */ /* 0x000fe20000004100 */
[----:B------:R-:W-:Y:S02]  /*5890*/  @!P0 SHF.R.U32.HI R7, RZ, 0x10, R13 ;  /* 0x00000010ff078819 */ /* 0x000fe4000001160d */
[----:B------:R-:W-:Y:S01]  /*58a0*/  @!P0 HADD2.F32 R23, -RZ, R30.H0_H0 ;  /* 0x2000001eff178230 */ /* 0x000fe20000004100 */
[----:B------:R-:W-:Y:S01]  /*58b0*/  @!P0 SHF.R.U32.HI R8, RZ, 0x10, R15 ;  /* 0x00000010ff088819 */ /* 0x000fe2000001160f */
[----:B------:R-:W-:Y:S02]  /*58c0*/  @!P0 HADD2.F32 R15, -RZ, R22.H0_H0 ;  /* 0x20000016ff0f8230 */ /* 0x000fe40000004100 */
[----:B------:R-:W-:Y:S02]  /*58d0*/  @!P0 HADD2.F32 R7, -RZ, R7.H0_H0 ;  /* 0x20000007ff078230 */ /* 0x000fe40000004100 */
[----:B------:R-:W-:Y:S01]  /*58e0*/  @!P0 HADD2.F32 R8, -RZ, R8.H0_H0 ;  /* 0x20000008ff088230 */ /* 0x000fe20000004100 */
[----:B-1----:R-:W-:Y:S01]  /*58f0*/  @!P0 IMAD.MOV.U32 R10, RZ, RZ, R32 ;  /* 0x000000ffff0a8224 */ /* 0x002fe200078e0020 */
[----:B------:R-:W-:Y:S04]  /*5900*/  @!P0 MOV R0, R16 ;  /* 0x0000001000008202 */ /* 0x000fe80000000f00 */
[----:B------:R-:W-:Y:S02]  /*5910*/  @!P0 HADD2.F32 R6, -RZ, R10.H0_H0 ;  /* 0x2000000aff068230 */ /* 0x000fe40000004100 */
[--C-:B------:R-:W-:Y:S02]  /*5920*/  @!P0 HADD2.F32 R4, -RZ, R0.reuse.H0_H0 ;  /* 0x20000000ff048230 */ /* 0x100fe40000004100 */
[----:B------:R-:W-:Y:S01]  /*5930*/  @!P0 HADD2.F32 R3, -RZ, R0.H1_H1 ;  /* 0x30000000ff038230 */ /* 0x000fe20000004100 */
[-C--:B------:R-:W-:Y:S01]  /*5940*/  @!P0 FMUL.FTZ R14, R6, R2.reuse ;  /* 0x00000002060e8220 */ /* 0x080fe20000410000 */
[----:B------:R-:W-:Y:S01]  /*5950*/  @!P0 HADD2.F32 R10, -RZ, R10.H1_H1 ;  /* 0x3000000aff0a8230 */ /* 0x000fe20000004100 */
[----:B------:R-:W-:Y:S02]  /*5960*/  @!P0 FMUL.FTZ R0, R4, R2 ;  /* 0x0000000204008220 */ /* 0x000fe40000410000 */
[CC--:B------:R-:W-:Y:S02]  /*5970*/  @!P0 FMUL.FTZ R2, R3.reuse, R5.reuse ;  /* 0x0000000503028220 */ /* 0x0c0fe40000410000 */
[----:B------:R-:W-:Y:S01]  /*5980*/  @!P0 FMUL.FTZ R13, R10, R5 ;  /* 0x000000050a0d8220 */ /* 0x000fe20000410000 */
[----:B------:R-:W-:Y:S01]  /*5990*/  @!P0 MOV R5, R33 ;  /* 0x0000002100058202 */ /* 0x000fe20000000f00 */
[-C--:B------:R-:W-:Y:S02]  /*59a0*/  @!P0 FFMA.FTZ R0, R6, R9.reuse, R0 ;  /* 0x0000000906008223 */ /* 0x080fe40000010000 */
[----:B------:R-:W-:Y:S01]  /*59b0*/  @!P0 FFMA.FTZ R46, R4, R9, -R14 ;  /* 0x00000009042e8223 */ /* 0x000fe2000001080e */
[----:B------:R-:W-:Y:S01]  /*59c0*/  @!P0 MOV R9, R35 ;  /* 0x0000002300098202 */ /* 0x000fe20000000f00 */
[----:B------:R-:W-:Y:S01]  /*59d0*/  @!P0 IMAD.MOV.U32 R4, RZ, RZ, R17 ;  /* 0x000000ffff048224 */ /* 0x000fe200078e0011 */
[--C-:B------:R-:W-:Y:S01]  /*59e0*/  @!P0 HADD2.F32 R14, -RZ, R5.reuse.H1_H1 ;  /* 0x30000005ff0e8230 */ /* 0x100fe20000004100 */
[-C--:B------:R-:W-:Y:S01]  /*59f0*/  @!P0 FFMA.FTZ R44, R3, R12.reuse, -R13 ;  /* 0x0000000c032c8223 */ /* 0x080fe2000001080d */
[----:B------:R-:W-:Y:S01]  /*5a00*/  @!P0 HADD2.F32 R13, -RZ, R38.H1_H1 ;  /* 0x30000026ff0d8230 */ /* 0x000fe20000004100 */
[----:B------:R-:W-:Y:S01]  /*5a10*/  @!P0 FFMA.FTZ R2, R10, R12, R2 ;  /* 0x0000000c0a028223 */ /* 0x000fe20000010002 */
[----:B------:R-:W-:Y:S01]  /*5a20*/  @!P0 HADD2.F32 R12, -RZ, R5.H0_H0 ;  /* 0x20000005ff0c8230 */ /* 0x000fe20000004100 */
[----:B------:R-:W-:Y:S01]  /*5a30*/  @!P0 FMUL.FTZ R10, R14, R7 ;  /* 0x000000070e0a8220 */ /* 0x000fe20000410000 */
[----:B------:R-:W-:Y:S02]  /*5a40*/  @!P0 HADD2.F32 R3, -RZ, R20.H1_H1 ;  /* 0x30000014ff038230 */ /* 0x000fe40000004100 */
[--C-:B------:R-:W-:Y:S02]  /*5a50*/  @!P0 HADD2.F32 R5, -RZ, R4.reuse.H1_H1 ;  /* 0x30000004ff058230 */ /* 0x100fe40000004100 */
[----:B------:R-:W-:Y:S01]  /*5a60*/  @!P0 HADD2.F32 R6, -RZ, R4.H0_H0 ;  /* 0x20000004ff068230 */ /* 0x000fe20000004100 */
[----:B------:R-:W-:Y:S01]  /*5a70*/  @!P0 FMUL.FTZ R4, R12, R3 ;  /* 0x000000030c048220 */ /* 0x000fe20000410000 */
[--C-:B------:R-:W-:Y:S01]  /*5a80*/  @!P0 HADD2.F32 R24, -RZ, R9.reuse.H0_H0 ;  /* 0x20000009ff188230 */ /* 0x100fe20000004100 */
[C---:B------:R-:W-:Y:S01]  /*5a90*/  @!P0 FFMA.FTZ R37, R5.reuse, R15, -R10 ;  /* 0x0000000f05258223 */ /* 0x040fe2000001080a */
[----:B------:R-:W-:Y:S01]  /*5aa0*/  @!P0 HADD2.F32 R26, -RZ, R9.H1_H1 ;  /* 0x30000009ff1a8230 */ /* 0x000fe20000004100 */
[C---:B------:R-:W-:Y:S02]  /*5ab0*/  @!P0 FFMA.FTZ R38, R6.reuse, R13, -R4 ;  /* 0x0000000d06268223 */ /* 0x040fe40000010804 */
[----:B------:R-:W-:Y:S01]  /*5ac0*/  @!P0 FMUL.FTZ R4, R5, R7 ;  /* 0x0000000705048220 */ /* 0x000fe20000410000 */
[----:B------:R-:W-:Y:S01]  /*5ad0*/  @!P0 HADD2.F32 R7, -RZ, R21.H0_H0 ;  /* 0x20000015ff078230 */ /* 0x000fe20000004100 */
[----:B------:R-:W-:Y:S02]  /*5ae0*/  @!P0 IMAD.MOV.U32 R5, RZ, RZ, R19 ;  /* 0x000000ffff058224 */ /* 0x000fe400078e0013 */
[----:B------:R-:W-:Y:S02]  /*5af0*/  @!P0 FMUL.FTZ R3, R6, R3 ;  /* 0x0000000306038220 */ /* 0x000fe40000410000 */
[----:B------:R-:W-:Y:S01]  /*5b00*/  @!P0 FMUL.FTZ R9, R24, R7 ;  /* 0x0000000718098220 */ /* 0x000fe20000410000 */
[--C-:B------:R-:W-:Y:S01]  /*5b10*/  @!P0 HADD2.F32 R6, -RZ, R5.reuse.H0_H0 ;  /* 0x20000005ff068230 */ /* 0x100fe20000004100 */
[----:B------:R-:W-:Y:S01]  /*5b20*/  @!P0 FMUL.FTZ R10, R26, R8 ;  /* 0x000000081a0a8220 */ /* 0x000fe20000410000 */
[----:B------:R-:W-:Y:S01]  /*5b30*/  @!P0 HADD2.F32 R5, -RZ, R5.H1_H1 ;  /* 0x30000005ff058230 */ /* 0x000fe20000004100 */
[----:B------:R-:W-:Y:S01]  /*5b40*/  @!P0 FFMA.FTZ R3, R12, R13, R3 ;  /* 0x0000000d0c038223 */ /* 0x000fe20000010003 */
[----:B------:R-:W-:Y:S01]  /*5b50*/  @!P0 F2FP.PACK_AB R13, R37, R38 ;  /* 0x00000026250d823e */ /* 0x000fe200000000ff */
[C---:B------:R-:W-:Y:S01]  /*5b60*/  @!P0 FFMA.FTZ R31, R6.reuse, R25, -R9 ;  /* 0x00000019061f8223 */ /* 0x040fe20000010809 */
[----:B------:R-:W-:Y:S01]  /*5b70*/  @!P0 MOV R9, R34 ;  /* 0x0000002200098202 */ /* 0x000fe20000000f00 */
[----:B------:R-:W-:Y:S01]  /*5b80*/  @!P0 FMUL.FTZ R7, R6, R7 ;  /* 0x0000000706078220 */ /* 0x000fe20000410000 */
[----:B------:R-:W-:Y:S01]  /*5b90*/  @!P0 F2FP.PACK_AB R12, R44, R46 ;  /* 0x0000002e2c0c823e */ /* 0x000fe200000000ff */
[----:B------:R-:W-:Y:S02]  /*5ba0*/  @!P0 IMAD.MOV.U32 R6, RZ, RZ, R18 ;  /* 0x000000ffff068224 */ /* 0x000fe400078e0012 */
[C---:B------:R-:W-:Y:S01]  /*5bb0*/  @!P0 FMUL.FTZ R8, R5.reuse, R8 ;  /* 0x0000000805088220 */ /* 0x040fe20000410000 */
[----:B------:R-:W-:Y:S01]  /*5bc0*/  @!P0 MOV R16, R12 ;  /* 0x0000000c00108202 */ /* 0x000fe20000000f00 */
[----:B------:R-:W-:Y:S01]  /*5bd0*/  @!P0 FFMA.FTZ R29, R5, R27, -R10 ;  /* 0x0000001b051d8223 */ /* 0x000fe2000001080a */
[----:B------:R-:W-:Y:S01]  /*5be0*/  @!P0 HADD2.F32 R22, -RZ, R9.H1_H1 ;  /* 0x30000009ff168230 */ /* 0x000fe20000004100 */
[----:B------:R-:W-:Y:S01]  /*5bf0*/  @!P0 FFMA.FTZ R4, R14, R15, R4 ;  /* 0x0000000f0e048223 */ /* 0x000fe20000010004 */
[----:B------:R-:W-:Y:S01]  /*5c00*/  @!P0 HADD2.F32 R5, -RZ, R21.H1_H1 ;  /* 0x30000015ff058230 */ /* 0x000fe20000004100 */
[----:B------:R-:W-:Y:S01]  /*5c10*/  @!P0 IMAD.MOV.U32 R17, RZ, RZ, R13 ;  /* 0x000000ffff118224 */ /* 0x000fe200078e000d */
[----:B------:R-:W-:Y:S01]  /*5c20*/  @!P0 HADD2.F32 R20, -RZ, R9.H0_H0 ;  /* 0x20000009ff148230 */ /* 0x000fe20000004100 */
[----:B------:R-:W-:Y:S01]  /*5c30*/  @!P0 FMUL.FTZ R28, R22, R11 ;  /* 0x0000000b161c8220 */ /* 0x000fe20000410000 */
[--C-:B------:R-:W-:Y:S01]  /*5c40*/  @!P0 HADD2.F32 R10, -RZ, R6.reuse.H0_H0 ;  /* 0x20000006ff0a8230 */ /* 0x100fe20000004100 */
[----:B------:R-:W-:Y:S01]  /*5c50*/  @!P0 F2FP.PACK_AB R3, R4, R3 ;  /* 0x000000030403823e */ /* 0x000fe200000000ff */
[----:B------:R-:W-:Y:S02]  /*5c60*/  @!P0 HADD2.F32 R21, -RZ, R39.H1_H1 ;  /* 0x30000027ff158230 */ /* 0x000fe40000004100 */
[----:B------:R-:W-:Y:S01]  /*5c70*/  @!P0 HADD2.F32 R9, -RZ, R6.H1_H1 ;  /* 0x30000006ff098230 */ /* 0x000fe20000004100 */
[-C--:B------:R-:W-:Y:S02]  /*5c80*/  @!P0 FMUL.FTZ R6, R20, R5.reuse ;  /* 0x0000000514068220 */ /* 0x080fe40000410000 */
[C---:B------:R-:W-:Y:S02]  /*5c90*/  @!P0 FMUL.FTZ R5, R10.reuse, R5 ;  /* 0x000000050a058220 */ /* 0x040fe40000410000 */
[----:B------:R-:W-:Y:S02]  /*5ca0*/  @!P0 FFMA.FTZ R10, R10, R21, -R6 ;  /* 0x000000150a0a8223 */ /* 0x000fe40000010806 */
[C---:B------:R-:W-:Y:S02]  /*5cb0*/  @!P0 FFMA.FTZ R28, R9.reuse, R23, -R28 ;  /* 0x00000017091c8223 */ /* 0x040fe4000001081c */
[----:B------:R-:W-:Y:S01]  /*5cc0*/  @!P0 FMUL.FTZ R6, R9, R11 ;  /* 0x0000000b09068220 */ /* 0x000fe20000410000 */
[----:B------:R-:W-:Y:S01]  /*5cd0*/  @!P0 F2FP.PACK_AB R11, R29, R31 ;  /* 0x0000001f1d0b823e */ /* 0x000fe200000000ff */
[----:B------:R-:W-:Y:S01]  /*5ce0*/  @!P0 FFMA.FTZ R5, R20, R21, R5 ;  /* 0x0000001514058223 */ /* 0x000fe20000010005 */
[----:B------:R-:W-:Y:S01]  /*5cf0*/  @!P0 F2FP.PACK_AB R10, R28, R10 ;  /* 0x0000000a1c0a823e */ /* 0x000fe200000000ff */
[----:B------:R-:W-:Y:S01]  /*5d00*/  @!P0 FFMA.FTZ R6, R22, R23, R6 ;  /* 0x0000001716068223 */ /* 0x000fe20000010006 */
[----:B------:R-:W-:Y:S01]  /*5d10*/  @!P0 F2FP.PACK_AB R9, R2, R0 ;  /* 0x000000000209823e */ /* 0x000fe200000000ff */
[----:B------:R-:W-:Y:S01]  /*5d20*/  @!P0 FFMA.FTZ R7, R24, R25, R7 ;  /* 0x0000001918078223 */ /* 0x000fe20000010007 */
[----:B------:R-:W-:Y:S01]  /*5d30*/  @!P0 MOV R18, R10 ;  /* 0x0000000a00128202 */ /* 0x000fe20000000f00 */
[----:B------:R-:W-:Y:S01]  /*5d40*/  @!P0 IMAD.MOV.U32 R19, RZ, RZ, R11 ;  /* 0x000000ffff138224 */ /* 0x000fe200078e000b */
[----:B------:R-:W-:Y:S01]  /*5d50*/  @!P0 F2FP.PACK_AB R2, R6, R5 ;  /* 0x000000050602823e */ /* 0x000fe200000000ff */
[----:B------:R-:W-:Y:S01]  /*5d60*/  @!P0 FFMA.FTZ R8, R26, R27, R8 ;  /* 0x0000001b1a088223 */ /* 0x000fe20000010008 */
[----:B------:R-:W-:Y:S01]  /*5d70*/  @!P0 MOV R32, R9 ;  /* 0x0000000900208202 */ /* 0x000fe20000000f00 */
[----:B------:R-:W-:Y:S01]  /*5d80*/  @!P0 IMAD.MOV.U32 R33, RZ, RZ, R3 ;  /* 0x000000ffff218224 */ /* 0x000fe200078e0003 */
[----:B------:R1:W-:Y:S01]  /*5d90*/  ST.E.128 [R42.64], R16 ;  /* 0x000000102a007985 */ /* 0x0003e2000c101d08 */
[----:B------:R-:W-:Y:S02]  /*5da0*/  @!P0 MOV R34, R2 ;  /* 0x0000000200228202 */ /* 0x000fe40000000f00 */
[----:B------:R-:W-:Y:S05]  /*5db0*/  @!P0 F2FP.PACK_AB R0, R8, R7 ;  /* 0x000000070800823e */ /* 0x000fea00000000ff */
        /* <DEDUP_REMOVED lines=8> */
.L_x_728:
        /* <DEDUP_REMOVED lines=9> */
[C---:B------:R-:W-:Y:S09]  /*5ed0*/  ISETP.GE.AND P1, PT, R201.reuse, c[0x0][0x1d4], PT ;  /* 0x00007500c9007a0c */ /* 0x040ff20003f26270 */
        /* <DEDUP_REMOVED lines=17> */
.L_x_732:
[----:B------:R-:W-:Y:S05]  /*5ff0*/  BSYNC B1 ;  /* 0x0000000000017941 */ /* 0x000fea0003800000 */
.L_x_727:
        /* <DEDUP_REMOVED lines=41> */
[C---:B------:R-:W-:Y:S09]  /*6290*/  ISETP.GE.AND P1, PT, R201.reuse, c[0x0][0x1d4], PT ;  /* 0x00007500c9007a0c */ /* 0x040ff20003f26270 */
        /* <DEDUP_REMOVED lines=17> */
.L_x_744:
[----:B-123--:R-:W-:Y:S05]  /*63b0*/  BSYNC B0 ;  /* 0x0000000000007941 */ /* 0x00efea0003800000 */
.L_x_743:
        /* <DEDUP_REMOVED lines=23> */
.L_x_726:
[----:B------:R-:W-:Y:S01]  /*6530*/  IMAD.MOV.U32 R0, RZ, RZ, c[0x0][0x2c4] ;  /* 0x0000b100ff007624 */ /* 0x000fe200078e00ff */
[----:B------:R-:W-:Y:S01]  /*6540*/  IADD3 R2, R210, 0x1, -R211 ;  /* 0x00000001d2027810 */ /* 0x000fe20007ffe8d3 */
[----:B-1----:R-:W-:-:S03]  /*6550*/  IMAD.MOV.U32 R4, RZ, RZ, c[0x0][0x32c] ;  /* 0x0000cb00ff047624 */ /* 0x002fc600078e00ff */
[----:B------:R-:W-:Y:S02]  /*6560*/  ISETP.NE.AND P3, PT, R0, 0x1, PT ;  /* 0x000000010000780c */ /* 0x000fe40003f65270 */
[----:B------:R-:W-:Y:S02]  /*6570*/  IADD3 R0, R228, 0x7f, RZ ;  /* 0x0000007fe4007810 */ /* 0x000fe40007ffe0ff */
[----:B------:R-:W-:-:S09]  /*6580*/  ISETP.GE.AND P1, PT, R4, 0x1, PT ;  /* 0x000000010400780c */ /* 0x000fd20003f26270 */
[----:B------:R-:W-:-:S05]  /*6590*/  @P3 IMAD.HI.U32 R3, R0, c[0x0][0x2c8], RZ ;  /* 0x0000b20000033a27 */ /* 0x000fca00078e00ff */
[----:B------:R-:W-:-:S05]  /*65a0*/  @P3 SHF.R.U32.HI R0, RZ, c[0x0][0x2cc], R3 ;  /* 0x0000b300ff003a19 */ /* 0x000fca0000011603 */
[----:B------:R-:W-:-:S05]  /*65b0*/  IMAD.IADD R0, R2, 0x1, R0 ;  /* 0x0000000102007824 */ /* 0x000fca00078e0200 */
[----:B------:R-:W-:Y:S01]  /*65c0*/  IADD3 R3, R0, c[0x0][0x328], RZ ;  /* 0x0000ca0000037a10 */ /* 0x000fe20007ffe0ff */
[----:B------:R-:W-:Y:S05]  /*65d0*/  @!P1 BRA `(.L_x_746) ;  /* 0x0000011000009947 */ /* 0x000fea0003800000 */
[C---:B------:R-:W-:Y:S01]  /*65e0*/  ISETP.GT.AND P0, PT, R0.reuse, RZ, PT ;  /* 0x000000ff0000720c */ /* 0x040fe20003f04270 */
[----:B------:R-:W-:Y:S01]  /*65f0*/  BSSY B0, `(.L_x_747) ;  /* 0x000000d000007945 */ /* 0x000fe20003800000 */
[----:B------:R-:W-:Y:S01]  /*6600*/  IADD3 R2, R0, -0x1, RZ ;  /* 0xffffffff00027810 */ /* 0x000fe20007ffe0ff */
[----:B------:R-:W-:-:S10]  /*6610*/  IMAD.MOV.U32 R4, RZ, RZ, c[0x0][0x32c] ;  /* 0x0000cb00ff047624 */ /* 0x000fd400078e00ff */
[----:B------:R-:W-:Y:S05]  /*6620*/  @P0 BRA `(.L_x_748) ;  /* 0x0000006000000947 */ /* 0x000fea0003800000 */
[----:B------:R-:W-:Y:S01]  /*6630*/  ISETP.NE.AND P0, PT, R4, 0x1, PT ;  /* 0x000000010400780c */ /* 0x000fe20003f05270 */
[----:B------:R-:W-:-:S12]  /*6640*/  IMAD.MOV R0, RZ, RZ, -R0 ;  /* 0x000000ffff007224 */ /* 0x000fd800078e0a00 */
[----:B------:R-:W-:-:S05]  /*6650*/  @P0 IMAD.HI.U32 R2, R0, c[0x0][0x330], RZ ;  /* 0x0000cc0000020a27 */ /* 0x000fca00078e00ff */
[----:B------:R-:W-:-:S04]  /*6660*/  @P0 SHF.R.U32.HI R0, RZ, c[0x0][0x334], R2 ;  /* 0x0000cd00ff000a19 */ /* 0x000fc80000011602 */
[----:B------:R-:W-:Y:S01]  /*6670*/  LOP3.LUT R2, RZ, R0, RZ, 0x33, !PT ;  /* 0x00000000ff027212 */ /* 0x000fe200078e33ff */
[----:B------:R-:W-:Y:S05]  /*6680*/  BRA `(.L_x_749) ;  /* 0x0000003000007947 */ /* 0x000fea0003800000 */
.L_x_748:
[----:B------:R-:W-:-:S13]  /*6690*/  ISETP.NE.AND P0, PT, R4, 0x1, PT ;  /* 0x000000010400780c */ /* 0x000fda0003f05270 */
[----:B------:R-:W-:-:S05]  /*66a0*/  @P0 IMAD.HI.U32 R0, R2, c[0x0][0x330], RZ ;  /* 0x0000cc0002000a27 */ /* 0x000fca00078e00ff */
[----:B------:R-:W-:Y:S02]  /*66b0*/  @P0 SHF.R.U32.HI R2, RZ, c[0x0][0x334], R0 ;  /* 0x0000cd00ff020a19 */ /* 0x000fe40000011600 */
.L_x_749:
[----:B------:R-:W-:Y:S05]  /*66c0*/  BSYNC B0 ;  /* 0x0000000000007941 */ /* 0x000fea0003800000 */
.L_x_747:
[----:B------:R-:W-:-:S05]  /*66d0*/  IMAD R2, R2, R4, c[0x0][0x32c] ;  /* 0x0000cb0002027624 */ /* 0x000fca00078e0204 */
[----:B------:R-:W-:-:S04]  /*66e0*/  IMNMX R3, R3, R2, PT ;  /* 0x0000000203037217 */ /* 0x000fc80003800200 */
.L_x_746:
[----:B------:R-:W-:Y:S01]  /*66f0*/  IADD3 R3, R3, 0x1f, RZ ;  /* 0x0000001f03037810 */ /* 0x000fe20007ffe0ff */
[----:B------:R-:W-:-:S03]  /*6700*/  @P3 IMAD.HI.U32 R2, R228, c[0x0][0x2c8], RZ ;  /* 0x0000b200e4023a27 */ /* 0x000fc600078e00ff */
[----:B------:R-:W-:Y:S01]  /*6710*/  SHF.R.S32.HI R4, RZ, 0x1f, R3 ;  /* 0x0000001fff047819 */ /* 0x000fe20000011403 */
[----:B------:R-:W-:Y:S01]  /*6720*/  IMAD.MOV.U32 R0, RZ, RZ, R228 ;  /* 0x000000ffff007224 */ /* 0x000fe200078e00e4 */
[----:B------:R-:W-:Y:S02]  /*6730*/  @P3 SHF.R.U32.HI R0, RZ, c[0x0][0x2cc], R2 ;  /* 0x0000b300ff003a19 */ /* 0x000fe40000011602 */
        /* <DEDUP_REMOVED lines=16> */
.L_x_752:
[----:B------:R-:W-:-:S04]  /*6840*/  MOV R3, c[0x0][0x32c] ;  /* 0x0000cb0000037a02 */ /* 0x000fc80000000f00 */
[----:B------:R-:W-:-:S13]  /*6850*/  ISETP.NE.AND P0, PT, R3, 0x1, PT ;  /* 0x000000010300780c */ /* 0x000fda0003f05270 */
[----:B------:R-:W-:-:S05]  /*6860*/  @P0 IMAD.HI.U32 R3, R0, c[0x0][0x330], RZ ;  /* 0x0000cc0000030a27 */ /* 0x000fca00078e00ff */
[----:B------:R-:W-:Y:S02]  /*6870*/  @P0 SHF.R.U32.HI R0, RZ, c[0x0][0x334], R3 ;  /* 0x0000cd00ff000a19 */ /* 0x000fe40000011603 */
.L_x_753:
[----:B------:R-:W-:Y:S05]  /*6880*/  BSYNC B0 ;  /* 0x0000000000007941 */ /* 0x000fea0003800000 */
.L_x_751:
[----:B------:R-:W-:-:S05]  /*6890*/  IMAD R0, R0, c[0x0][0x32c], RZ ;  /* 0x0000cb0000007a24 */ /* 0x000fca00078e02ff */
[----:B------:R-:W-:-:S04]  /*68a0*/  IMNMX R2, R2, R0, !PT ;  /* 0x0000000002027217 */ /* 0x000fc80007800200 */
.L_x_750:
[----:B------:R-:W-:Y:S01]  /*68b0*/  SHF.R.S32.HI R0, RZ, 0x1f, R2 ;  /* 0x0000001fff007819 */ /* 0x000fe20000011402 */
[----:B------:R-:W-:Y:S03]  /*68c0*/  BSSY B0, `(.L_x_754) ;  /* 0x0000025000007945 */ /* 0x000fe60003800000 */
[----:B------:R-:W-:-:S04]  /*68d0*/  LEA.HI R0, R0, R2, RZ, 0x5 ;  /* 0x0000000200007211 */ /* 0x000fc800078f28ff */
[----:B------:R-:W-:-:S04]  /*68e0*/  SHF.R.S32.HI R0, RZ, 0x5, R0 ;  /* 0x00000005ff007819 */ /* 0x000fc80000011400 */
[----:B------:R-:W-:Y:S01]  /*68f0*/  IMNMX R5, RZ, R0, !PT ;  /* 0x00000000ff057217 */ /* 0x000fe20007800200 */
[----:B------:R-:W-:-:S03]  /*6900*/  IMAD.MOV.U32 R0, RZ, RZ, RZ ;  /* 0x000000ffff007224 */ /* 0x000fc600078e00ff */
[----:B------:R-:W-:-:S13]  /*6910*/  ISETP.GT.AND P0, PT, R7, R5, PT ;  /* 0x000000050700720c */ /* 0x000fda0003f04270 */
        /* <DEDUP_REMOVED lines=31> */
.L_x_755:
[----:B------:R-:W-:Y:S05]  /*6b10*/  BSYNC B0 ;  /* 0x0000000000007941 */ /* 0x000fea0003800000 */
.L_x_754:
[----:B------:R-:W-:Y:S01]  /*6b20*/  IMAD R209, R245, R0, R5 ;  /* 0x00000000f5d17224 */ /* 0x000fe200078e0205 */
        /* <DEDUP_REMOVED lines=73> */
[----:B------:R-:W-:-:S04]  /*6fc0*/  @P1 IMAD.MOV.U32 R2, RZ, RZ, 0x4 ;  /* 0x00000004ff021424 */ /* 0x000fc800078e00ff */
[----:B------:R-:W-:-:S05]  /*6fd0*/  @P1 IMAD.WIDE R2, R235, R2, c[0x0][0x340] ;  /* 0x0000d000eb021625 */ /* 0x000fca00078e0202 */
[----:B------:R1:W5:Y:S01]  /*6fe0*/  @P1 LDG.E R14, [R2.64] ;  /* 0x00000008020e1981 */ /* 0x000362000c1e1900 */
[----:B------:R-:W-:Y:S02]  /*6ff0*/  SHF.R.S32.HI R0, RZ, 0x1f, R110 ;  /* 0x0000001fff007819 */ /* 0x000fe4000001146e */
[----:B------:R-:W-:Y:S02]  /*7000*/  ISETP.NE.U32.AND P0, PT, RZ, c[0x0][0x348], PT ;  /* 0x0000d200ff007a0c */ /* 0x000fe40003f05070 */
[----:B------:R-:W-:Y:S01]  /*7010*/  LOP3.LUT R217, R234, 0xffff, RZ, 0xc0, !PT ;  /* 0x0000ffffead97812 */ /* 0x000fe200078ec0ff */
[----:B------:R-:W-:Y:S01]  /*7020*/  IMAD R0, R0, c[0x0][0x178], RZ ;  /* 0x00005e0000007a24 */ /* 0x000fe200078e02ff */
[----:B------:R-:W-:Y:S02]  /*7030*/  ISETP.NE.AND.EX P0, PT, RZ, c[0x0][0x34c], PT, P0 ;  /* 0x0000d300ff007a0c */ /* 0x000fe40003f05300 */
[----:B------:R-:W-:Y:S01]  /*7040*/  IADD3 R4, R213, R228, RZ ;  /* 0x000000e4d5047210 */ /* 0x000fe20007ffe0ff */
[----:B------:R-:W-:Y:S01]  /*7050*/  IMAD R0, R110, c[0x0][0x17c], R0 ;  /* 0x00005f006e007a24 */ /* 0x000fe200078e0200 */
[----:B------:R-:W-:-:S02]  /*7060*/  SEL R5, R235, RZ, !P0 ;  /* 0x000000ffeb057207 */ /* 0x000fc40004000000 */
[----:B------:R-:W-:Y:S01]  /*7070*/  ISETP.GE.AND P5, PT, R134, c[0x0][0x198], PT ;  /* 0x0000660086007a0c */ /* 0x000fe20003fa6270 */
[----:B------:R-:W-:Y:S01]  /*7080*/  @P3 IMAD.HI.U32 R7, R4, c[0x0][0x2c8], RZ ;  /* 0x0000b20004073a27 */ /* 0x000fe200078e00ff */
[----:B------:R-:W-:Y:S02]  /*7090*/  ISETP.GE.AND P4, PT, R138, c[0x0][0x198], PT ;  /* 0x000066008a007a0c */ /* 0x000fe40003f86270 */
[----:B------:R-:W-:Y:S02]  /*70a0*/  ISETP.GE.AND P2, PT, R200, c[0x0][0x198], PT ;  /* 0x00006600c8007a0c */ /* 0x000fe40003f46270 */
[----:B------:R-:W-:Y:S02]  /*70b0*/  IADD3 R122, R196, -0x1, RZ ;  /* 0xffffffffc47a7810 */ /* 0x000fe40007ffe0ff */
[----:B------:R-:W-:Y:S01]  /*70c0*/  IADD3 R13, R212, R228, RZ ;  /* 0x000000e4d40d7210 */ /* 0x000fe20007ffe0ff */
[----:B-1----:R-:W-:-:S04]  /*70d0*/  IMAD.WIDE.U32 R2, R110, c[0x0][0x178], RZ ;  /* 0x00005e006e027a25 */ /* 0x002fc800078e00ff */
[----:B------:R-:W-:Y:S01]  /*70e0*/  IMAD.IADD R3, R3, 0x1, R0 ;  /* 0x0000000103037824 */ /* 0x000fe200078e0200 */
[----:B------:R-:W-:-:S03]  /*70f0*/  SHF.R.S32.HI R0, RZ, 0x1f, R235 ;  /* 0x0000001fff007819 */ /* 0x000fc600000114eb */
[----:B------:R-:W-:Y:S01]  /*7100*/  IMAD.WIDE.U32 R2, R217, c[0x0][0x1b8], R2 ;  /* 0x00006e00d9027a25 */ /* 0x000fe200078e0002 */
[----:B------:R-:W-:-:S03]  /*7110*/  SEL R6, R0, RZ, !P0 ;  /* 0x000000ff00067207 */ /* 0x000fc60004000000 */
[----:B------:R-:W-:Y:S01]  /*7120*/  IMAD.MOV.U32 R0, RZ, RZ, R4 ;  /* 0x000000ffff007224 */ /* 0x000fe200078e0004 */
[----:B------:R-:W-:Y:S01]  /*7130*/  @P3 SHF.R.U32.HI R0, RZ, c[0x0][0x2cc], R7 ;  /* 0x0000b300ff003a19 */ /* 0x000fe20000011607 */
[----:B------:R-:W-:Y:S01]  /*7140*/  IMAD R3, R217, c[0x0][0x1bc], R3 ;  /* 0x00006f00d9037a24 */ /* 0x000fe200078e0203 */
[----:B------:R-:W-:Y:S01]  /*7150*/  ISETP.GE.AND P3, PT, R201, c[0x0][0x198], PT ;  /* 0x00006600c9007a0c */ /* 0x000fe20003f66270 */
[----:B------:R-:W-:Y:S01]  /*7160*/  IMAD R6, R6, c[0x0][0x1c0], RZ ;  /* 0x0000700006067a24 */ /* 0x000fe200078e02ff */
[----:B------:R-:W-:Y:S01]  /*7170*/  SHF.R.S32.HI R7, RZ, 0x1f, R0 ;  /* 0x0000001fff077819 */ /* 0x000fe20000011400 */
[----:B------:R-:W-:-:S04]  /*7180*/  IMAD.WIDE.U32 R2, R5, c[0x0][0x1c0], R2 ;  /* 0x0000700005027a25 */ /* 0x000fc800078e0002 */
[----:B------:R-:W-:Y:S01]  /*7190*/  IMAD R6, R5, c[0x0][0x1c4], R6 ;  /* 0x0000710005067a24 */ /* 0x000fe200078e0206 */
[----:B------:R-:W-:-:S03]  /*71a0*/  IADD3 R5, -R0, RZ, RZ ;  /* 0x000000ff00057210 */ /* 0x000fc60007ffe1ff */
[----:B------:R-:W-:Y:S02]  /*71b0*/  IMAD.IADD R3, R3, 0x1, R6 ;  /* 0x0000000103037824 */ /* 0x000fe400078e0206 */
[----:B------:R-:W-:Y:S02]  /*71c0*/  IMAD R4, R5, c[0x0][0x2c4], R4 ;  /* 0x0000b10005047a24 */ /* 0x000fe400078e0204 */
[----:B------:R-:W-:Y:S02]  /*71d0*/  IMAD R5, R7, c[0x0][0x1b0], RZ ;  /* 0x00006c0007057a24 */ /* 0x000fe400078e02ff */
[----:B------:R-:W-:-:S04]  /*71e0*/  IMAD.WIDE.U32 R2, R0, c[0x0][0x1b0], R2 ;  /* 0x00006c0000027a25 */ /* 0x000fc800078e0002 */
[----:B------:R-:W-:Y:S01]  /*71f0*/  IMAD R6, R0, c[0x0][0x1b4], R5 ;  /* 0x00006d0000067a24 */ /* 0x000fe200078e0205 */
[----:B------:R-:W-:-:S04]  /*7200*/  SHF.R.S32.HI R5, RZ, 0x1f, R4 ;  /* 0x0000001fff057819 */ /* 0x000fc80000011404 */
[----:B------:R-:W-:Y:S01]  /*7210*/  IADD3 R3, R3, R6, RZ ;  /* 0x0000000603037210 */ /* 0x000fe20007ffe0ff */
[----:B------:R-:W-:-:S04]  /*7220*/  IMAD R0, R5, c[0x0][0x1a8], RZ ;  /* 0x00006a0005007a24 */ /* 0x000fc800078e02ff */
[C---:B------:R-:W-:Y:S02]  /*7230*/  IMAD R0, R4.reuse, c[0x0][0x1ac], R0 ;  /* 0x00006b0004007a24 */ /* 0x040fe400078e0200 */
[----:B------:R-:W-:-:S04]  /*7240*/  IMAD.WIDE.U32 R2, R4, c[0x0][0x1a8], R2 ;  /* 0x00006a0004027a25 */ /* 0x000fc800078e0002 */
[----:B------:R-:W-:Y:S01]  /*7250*/  IMAD.IADD R0, R3, 0x1, R0 ;  /* 0x0000000103007824 */ /* 0x000fe200078e0200 */
[----:B------:R-:W-:-:S04]  /*7260*/  LEA R12, P0, R2, c[0x0][0x160], 0x1 ;  /* 0x00005800020c7a11 */ /* 0x000fc800078008ff */
[----:B------:R-:W-:Y:S01]  /*7270*/  LEA.HI.X R5, R2, c[0x0][0x164], R0, 0x1, P0 ;  /* 0x0000590002057a11 */ /* 0x000fe200000f0c00 */
[----:B------:R-:W-:Y:S01]  /*7280*/  @!P1 IMAD.MOV.U32 R14, RZ, RZ, R235 ;  /* 0x000000ffff0e9224 */ /* 0x000fe200078e00eb */
[----:B------:R-:W-:Y:S05]  /*7290*/  BRA.DIV ~URZ, `(.L_x_757) ;  /* 0x000193a27f007947 */ /* 0x000fea000b800000 */
[----:B------:R1:W2:Y:S02]  /*72a0*/  SHFL.IDX PT, R4, R5, RZ, 0x181f ;  /* 0x00181fff05047589 */ /* 0x0002a400000e0000 */
.L_x_977:
[----:B------:R-:W-:Y:S05]  /*72b0*/  BRA.DIV ~URZ, `(.L_x_758) ;  /* 0x000193f27f007947 */ /* 0x000fea000b800000 */
[----:B------:R3:W4:Y:S02]  /*72c0*/  SHFL.IDX PT, R0, R12, RZ, 0x181f ;  /* 0x00181fff0c007589 */ /* 0x00072400000e0000 */
.L_x_978:
[----:B------:R-:W-:Y:S01]  /*72d0*/  IMAD R64, R211, c[0x0][0x2c4], RZ ;  /* 0x0000b100d3407a24 */ /* 0x000fe200078e02ff */
[----:B------:R-:W-:Y:S01]  /*72e0*/  LOP3.LUT R214, R214, 0xfffffffd, RZ, 0xc0, !PT ;  /* 0xfffffffdd6d67812 */ /* 0x000fe200078ec0ff */
[----:B------:R-:W-:Y:S03]  /*72f0*/  BSSY B0, `(.L_x_759) ;  /* 0x0000013000007945 */ /* 0x000fe60003800000 */
[----:B------:R-:W-:-:S13]  /*7300*/  ISETP.GE.AND P0, PT, R13, R64, PT ;  /* 0x000000400d00720c */ /* 0x000fda0003f06270 */
[----:B------:R-:W-:Y:S01]  /*7310*/  @P0 LOP3.LUT R214, R214, 0x2, RZ, 0xfc, !PT ;  /* 0x00000002d6d60812 */ /* 0x000fe200078efcff */
[----:B------:R-:W-:Y:S05]  /*7320*/  @P0 BRA `(.L_x_760) ;  /* 0x000000f000000947 */ /* 0x000fea0003800000 */
[----:B----4-:R-:W-:-:S04]  /*7330*/  LEA R10, P0, R134, R0, 0x1 ;  /* 0x00000000860a7211 */ /* 0x010fc800078008ff */
[----:B--2---:R-:W-:Y:S02]  /*7340*/  LEA.HI.X R11, R134, R4, R135, 0x1, P0 ;  /* 0x00000004860b7211 */ /* 0x004fe400000f0c87 */
[----:B------:R-:W-:-:S03]  /*7350*/  LEA R8, P0, R202, R0, 0x1 ;  /* 0x00000000ca087211 */ /* 0x000fc600078008ff */
[----:B------:R-:W-:Y:S01]  /*7360*/  @!PT LDS RZ, [RZ] ;  /* 0x00000000fffff984 */ /* 0x000fe20000000800 */
[----:B------:R-:W-:Y:S01]  /*7370*/  @!PT LDS RZ, [RZ] ;  /* 0x00000000fffff984 */ /* 0x000fe20000000800 */
[----:B------:R-:W-:Y:S01]  /*7380*/  @!PT LDS RZ, [RZ] ;  /* 0x00000000fffff984 */ /* 0x000fe20000000800 */
[----:B------:R2:W-:Y:S01]  /*7390*/  LDGSTS.E.BYPASS.LTC128B.128 [R195+0x10080], [R10.64], !P5 ;  /* 0x100800000ac37fae */ /* 0x0005e2000e901d48 */
        /* <DEDUP_REMOVED lines=8> */
.L_x_760:
[----:B------:R-:W-:Y:S05]  /*7420*/  BSYNC B0 ;  /* 0x0000000000007941 */ /* 0x000fea0003800000 */
.L_x_759:
[----:B------:R-:W-:Y:S05]  /*7430*/  BRA.DIV ~URZ, `(.L_x_761) ;  /* 0x000192d27f007947 */ /* 0x000fea000b800000 */
[----:B--2---:R2:W1:Y:S04]  /*7440*/  SHFL.IDX PT, R4, R5, 0x1, 0x181f ;  /* 0x00381f0005047f89 */ /* 0x00446800000e0000 */
[----:B----4-:R2:W4:Y:S02]  /*7450*/  SHFL.IDX PT, R0, R12, 0x1, 0x181f ;  /* 0x00381f000c007f89 */ /* 0x01052400000e0000 */
.L_x_979:
[----:B------:R-:W-:Y:S01]  /*7460*/  IADD3 R2, R13, 0x20, RZ ;  /* 0x000000200d027810 */ /* 0x000fe20007ffe0ff */
[----:B------:R-:W-:Y:S01]  /*7470*/  BSSY B0, `(.L_x_762) ;  /* 0x0000014000007945 */ /* 0x000fe20003800000 */
[----:B------:R-:W-:Y:S02]  /*7480*/  LOP3.LUT R214, R214, 0xfffffffb, RZ, 0xc0, !PT ;  /* 0xfffffffbd6d67812 */ /* 0x000fe400078ec0ff */
[----:B------:R-:W-:-:S13]  /*7490*/  ISETP.GE.AND P0, PT, R2, R64, PT ;  /* 0x000000400200720c */ /* 0x000fda0003f06270 */
[----:B------:R-:W-:Y:S01]  /*74a0*/  @P0 LOP3.LUT R214, R214, 0x4, RZ, 0xfc, !PT ;  /* 0x00000004d6d60812 */ /* 0x000fe200078efcff */
[----:B------:R-:W-:Y:S05]  /*74b0*/  @P0 BRA `(.L_x_763) ;  /* 0x000000f000000947 */ /* 0x000fea0003800000 */
[----:B----4-:R-:W-:-:S04]  /*74c0*/  LEA R10, P0, R134, R0, 0x1 ;  /* 0x00000000860a7211 */ /* 0x010fc800078008ff */
[----:B-1----:R-:W-:Y:S02]  /*74d0*/  LEA.HI.X R11, R134, R4, R135, 0x1, P0 ;  /* 0x00000004860b7211 */ /* 0x002fe400000f0c87 */
        /* <DEDUP_REMOVED lines=13> */
.L_x_763:
[----:B------:R-:W-:Y:S05]  /*75b0*/  BSYNC B0 ;  /* 0x0000000000007941 */ /* 0x000fea0003800000 */
.L_x_762:
[----:B------:R-:W-:Y:S05]  /*75c0*/  BRA.DIV ~URZ, `(.L_x_764) ;  /* 0x000192027f007947 */ /* 0x000fea000b800000 */
[----:B-1----:R1:W2:Y:S02]  /*75d0*/  SHFL.IDX PT, R4, R5, 0x2, 0x181f ;  /* 0x00581f0005047f89 */ /* 0x0022a400000e0000 */
.L_x_980:
[----:B------:R-:W-:Y:S05]  /*75e0*/  BRA.DIV ~URZ, `(.L_x_765) ;  /* 0x000192527f007947 */ /* 0x000fea000b800000 */
[----:B----4-:R4:W1:Y:S02]  /*75f0*/  SHFL.IDX PT, R0, R12, 0x2, 0x181f ;  /* 0x00581f000c007f89 */ /* 0x01086400000e0000 */
.L_x_981:
[----:B------:R-:W-:Y:S01]  /*7600*/  IADD3 R2, R13, 0x40, RZ ;  /* 0x000000400d027810 */ /* 0x000fe20007ffe0ff */
[----:B------:R-:W-:Y:S01]  /*7610*/  BSSY B0, `(.L_x_766) ;  /* 0x0000014000007945 */ /* 0x000fe20003800000 */
[----:B------:R-:W-:Y:S02]  /*7620*/  LOP3.LUT R214, R214, 0xfffffff7, RZ, 0xc0, !PT ;  /* 0xfffffff7d6d67812 */ /* 0x000fe400078ec0ff */
[----:B------:R-:W-:-:S13]  /*7630*/  ISETP.GE.AND P0, PT, R2, R64, PT ;  /* 0x000000400200720c */ /* 0x000fda0003f06270 */
[----:B------:R-:W-:Y:S01]  /*7640*/  @P0 LOP3.LUT R214, R214, 0x8, RZ, 0xfc, !PT ;  /* 0x00000008d6d60812 */ /* 0x000fe200078efcff */
[----:B------:R-:W-:Y:S05]  /*7650*/  @P0 BRA `(.L_x_767) ;  /* 0x000000f000000947 */ /* 0x000fea0003800000 */
[----:B-1----:R-:W-:-:S04]  /*7660*/  LEA R10, P0, R134, R0, 0x1 ;  /* 0x00000000860a7211 */ /* 0x002fc800078008ff */
        /* <DEDUP_REMOVED lines=14> */
.L_x_767:
[----:B------:R-:W-:Y:S05]  /*7750*/  BSYNC B0 ;  /* 0x0000000000007941 */ /* 0x000fea0003800000 */
.L_x_766:
[----:B------:R-:W-:Y:S05]  /*7760*/  BRA.DIV ~URZ, `(.L_x_768) ;  /* 0x000191327f007947 */ /* 0x000fea000b800000 */
[----:B--2---:R2:W3:Y:S04]  /*7770*/  SHFL.IDX PT, R4, R5, 0x3, 0x181f ;  /* 0x00781f0005047f89 */ /* 0x0044e800000e0000 */
[----:B-1----:R2:W1:Y:S02]  /*7780*/  SHFL.IDX PT, R0, R12, 0x3, 0x181f ;  /* 0x00781f000c007f89 */ /* 0x00246400000e0000 */
.L_x_982:
        /* <DEDUP_REMOVED lines=11> */
[----:B------:R-:W-:-:S03]  /*7840*/  @!P6 LEA R6, P0, R201, R0, 0x1 ;  /* 0x00000000c906e211 */ /* 0x000fc600078008ff */
[----:B------:R3:W-:Y:S01]  /*7850*/  @!P6 LDGSTS.E.BYPASS.LTC128B.128 [R220+0x17080], [R8.64], !P4 ;  /* 0x1708000008dcefae */ /* 0x0007e2000e101d48 */
[----:B------:R-:W-:-:S05]  /*7860*/  @!P6 LEA.HI.X R7, R201, R4, R208, 0x1, P0 ;  /* 0x00000004c907e211 */ /* 0x000fca00000f0cd0 */
[----:B------:R3:W-:Y:S01]  /*7870*/  @!P6 LDGSTS.E.BYPASS.LTC128B.128 [R220+0x1b080], [R6.64], !P3 ;  /* 0x1b08000006dcefae */ /* 0x0007e2000d901d48 */
[C---:B-1----:R-:W-:Y:S02]  /*7880*/  @!P6 LEA R2, P0, R200.reuse, R0, 0x1 ;  /* 0x00000000c802e211 */ /* 0x042fe400078008ff */
[----:B------:R-:W-:Y:S02]  /*7890*/  SHF.R.S32.HI R0, RZ, 0x1f, R14 ;  /* 0x0000001fff007819 */ /* 0x000fe4000001140e */
[----:B------:R-:W-:-:S03]  /*78a0*/  @!P6 LEA.HI.X R3, R200, R4, R206, 0x1, P0 ;  /* 0x00000004c803e211 */ /* 0x000fc600000f0cce */
[----:B------:R-:W-:Y:S02]  /*78b0*/  IMAD R0, R0, c[0x0][0x2b0], RZ ;  /* 0x0000ac0000007a24 */ /* 0x000fe400078e02ff */
[----:B------:R3:W-:Y:S02]  /*78c0*/  @!P6 LDGSTS.E.BYPASS.LTC128B.128 [R220+0x1f080], [R2.64], !P2 ;  /* 0x1f08000002dcefae */ /* 0x0007e4000d101d48 */
[----:B------:R-:W-:Y:S02]  /*78d0*/  IMAD R0, R14, c[0x0][0x2b4], R0 ;  /* 0x0000ad000e007a24 */ /* 0x000fe400078e0200 */
[----:B------:R-:W0:Y:S01]  /*78e0*/  LDGDEPBAR ;  /* 0x00000000000079af */ /* 0x000e220000000000 */
[----:B------:R-:W-:Y:S01]  /*78f0*/  WARPSYNC 0xffffffff ;  /* 0xffffffff00007948 */ /* 0x000fe20003800000 */
[----:B------:R-:W-:Y:S02]  /*7900*/  IMAD.IADD R226, R225, 0x1, R0 ;  /* 0x00000001e1e27824 */ /* 0x000fe400078e0200 */
[----:B------:R-:W-:Y:S01]  /*7910*/  IMAD.MOV.U32 R123, RZ, RZ, c[0x0][0x2b8] ;  /* 0x0000ae00ff7b7624 */ /* 0x000fe200078e00ff */
[----:B------:R-:W-:Y:S01]  /*7920*/  BAR.SYNC.DEFER_BLOCKING 0x0 ;  /* 0x0000000000007b1d */ /* 0x000fe20000010000 */
[----:B------:R-:W-:Y:S01]  /*7930*/  IMAD.SHL.U32 R109, R122, 0x20, RZ ;  /* 0x000000207a6d7824 */ /* 0x000fe200078e00ff */
[----:B------:R-:W-:Y:S01]  /*7940*/  LOP3.LUT R214, R214, 0xfffffffe, RZ, 0xc0, !PT ;  /* 0xfffffffed6d67812 */ /* 0x000fe200078ec0ff */
[----:B------:R-:W-:Y:S01]  /*7950*/  IMAD.MOV.U32 R198, RZ, RZ, RZ ;  /* 0x000000ffffc67224 */ /* 0x000fe200078e00ff */
[----:B------:R-:W-:Y:S01]  /*7960*/  ISETP.NE.AND P1, PT, R123, 0x1, PT ;  /* 0x000000017b00780c */ /* 0x000fe20003f25270 */
[----:B---3--:R-:W-:-:S05]  /*7970*/  IMAD.IADD R2, R213, 0x1, R109 ;  /* 0x00000001d5027824 */ /* 0x008fca00078e026d */
[C---:B------:R-:W-:Y:S01]  /*7980*/  ISETP.GE.AND P0, PT, R2.reuse, R210, PT ;  /* 0x000000d20200720c */ /* 0x040fe20003f06270 */
[----:B------:R-:W-:-:S03]  /*7990*/  IMAD.IADD R2, R2, 0x1, R227 ;  /* 0x0000000102027824 */ /* 0x000fc600078e02e3 */
[----:B------:R-:W-:Y:S01]  /*79a0*/  ISETP.GT.OR P0, PT, R213, 0x1f, P0 ;  /* 0x0000001fd500780c */ /* 0x000fe20000704670 */
[----:B------:R-:W-:Y:S02]  /*79b0*/  IMAD.MOV.U32 R0, RZ, RZ, R2 ;  /* 0x000000ffff007224 */ /* 0x000fe400078e0002 */
[----:B------:R-:W-:Y:S01]  /*79c0*/  @P1 IMAD.HI.U32 R3, R2, c[0x0][0x2bc], RZ ;  /* 0x0000af0002031a27 */ /* 0x000fe200078e00ff */
[----:B------:R-:W-:-:S04]  /*79d0*/  @P1 LOP3.LUT R214, R214, 0x1, RZ, 0xfc, !PT ;  /* 0x00000001d6d61812 */ /* 0x000fc800078efcff */
[----:B------:R-:W-:-:S05]  /*79e0*/  @P1 SHF.R.U32.HI R0, RZ, c[0x0][0x2c0], R3 ;  /* 0x0000b000ff001a19 */ /* 0x000fca0000011603 */
[----:B------:R-:W-:-:S04]  /*79f0*/  @!P0 IADD3 R3, P1, R0, R224, RZ ;  /* 0x000000e000038210 */ /* 0x000fc80007f3e0ff */
[----:B--2---:R-:W-:Y:S02]  /*7a00*/  @!P0 LEA.HI.X.SX32 R5, R0, R226, 0x1, P1 ;  /* 0x000000e200058211 */ /* 0x004fe400008f0eff */
[----:B------:R-:W-:-:S04]  /*7a10*/  @!P0 LEA R4, P1, R3, c[0x0][0x2a0], 0x2 ;  /* 0x0000a80003048a11 */ /* 0x000fc800078210ff */
[----:B------:R-:W-:-:S05]  /*7a20*/  @!P0 LEA.HI.X R5, R3, c[0x0][0x2a4], R5, 0x2, P1 ;  /* 0x0000a90003058a11 */ /* 0x000fca00008f1405 */
[----:B------:R-:W2:Y:S01]  /*7a30*/  @!P0 LDG.E R198, [R4.64] ;  /* 0x0000000804c68981 */ /* 0x000ea2000c1e1900 */
[----:B------:R-:W-:Y:S01]  /*7a40*/  IMAD.MOV R0, RZ, RZ, -R0 ;  /* 0x000000ffff007224 */ /* 0x000fe200078e0a00 */
[----:B------:R-:W-:Y:S01]  /*7a50*/  ISETP.GT.AND P5, PT, R213, 0x1f, PT ;  /* 0x0000001fd500780c */ /* 0x000fe20003fa4270 */
[----:B------:R-:W-:-:S04]  /*7a60*/  IMAD.WIDE.U32 R222, R217, c[0x0][0x1e8], RZ ;  /* 0x00007a00d9de7a25 */ /* 0x000fc800078e00ff */
[----:B------:R-:W-:Y:S02]  /*7a70*/  IMAD R199, R0, c[0x0][0x2b8], R2 ;  /* 0x0000ae0000c77a24 */ /* 0x000fe400078e0202 */
[----:B------:R-:W-:Y:S02]  /*7a80*/  IMAD R221, R217, c[0x0][0x1ec], R223 ;  /* 0x00007b00d9dd7a24 */ /* 0x000fe400078e02df */
[----:B------:R-:W-:Y:S01]  /*7a90*/  IMAD.WIDE.U32 R2, R199, c[0x0][0x1e0], RZ ;  /* 0x00007800c7027a25 */ /* 0x000fe200078e00ff */
[----:B------:R-:W-:-:S03]  /*7aa0*/  SHF.R.S32.HI R120, RZ, 0x1f, R199 ;  /* 0x0000001fff787819 */ /* 0x000fc600000114c7 */
[----:B------:R-:W-:Y:S02]  /*7ab0*/  IMAD.IADD R119, R210, 0x1, -R109 ;  /* 0x00000001d2777824 */ /* 0x000fe400078e0a6d */
        /* <DEDUP_REMOVED lines=17> */
[----:B------:R-:W-:-:S04]  /*7bd0*/  @P0 LEA R8, P1, R202, R0, 0x1 ;  /* 0x00000000ca080211 */ /* 0x000fc800078208ff */
[----:B------:R-:W-:Y:S02]  /*7be0*/  @P0 LEA.HI.X R9, R202, R2, R207, 0x1, P1 ;  /* 0x00000002ca090211 */ /* 0x000fe400008f0ccf */
[----:B------:R-:W-:-:S04]  /*7bf0*/  @P0 LEA R6, P1, R201, R0, 0x1 ;  /* 0x00000000c9060211 */ /* 0x000fc800078208ff */
[----:B------:R-:W-:Y:S02]  /*7c00*/  @P0 LEA.HI.X R7, R201, R2, R208, 0x1, P1 ;  /* 0x00000002c9070211 */ /* 0x000fe400008f0cd0 */
[----:B------:R-:W-:-:S13]  /*7c10*/  @P0 ISETP.GE.AND P1, PT, R134, c[0x0][0x1d4], PT ;  /* 0x0000750086000a0c */ /* 0x000fda0003f26270 */
[----:B------:R-:W-:Y:S01]  /*7c20*/  @!PT LDS RZ, [RZ] ;  /* 0x00000000fffff984 */ /* 0x000fe20000000800 */
[----:B------:R1:W-:Y:S02]  /*7c30*/  @P0 LDGSTS.E.BYPASS.LTC128B.128 [R195+0xc080], [R4.64], !P1 ;  /* 0x0c08000004c30fae */ /* 0x0003e4000c901d48 */
[----:B-1----:R-:W-:-:S04]  /*7c40*/  @P0 LEA R4, P1, R200, R0, 0x1 ;  /* 0x00000000c8040211 */ /* 0x002fc800078208ff */
[----:B------:R-:W-:Y:S02]  /*7c50*/  @P0 LEA.HI.X R5, R200, R2, R206, 0x1, P1 ;  /* 0x00000002c8050211 */ /* 0x000fe400008f0cce */
[----:B------:R-:W-:-:S13]  /*7c60*/  @P0 ISETP.GE.AND P1, PT, R138, c[0x0][0x1d4], PT ;  /* 0x000075008a000a0c */ /* 0x000fda0003f26270 */
[----:B------:R1:W-:Y:S01]  /*7c70*/  @P0 LDGSTS.E.BYPASS.LTC128B.128 [R195+0xd080], [R8.64], !P1 ;  /* 0x0d08000008c30fae */ /* 0x0003e2000c901d48 */
[----:B------:R-:W-:-:S13]  /*7c80*/  @P0 ISETP.GE.AND P1, PT, R201, c[0x0][0x1d4], PT ;  /* 0x00007500c9000a0c */ /* 0x000fda0003f26270 */
[----:B------:R1:W-:Y:S01]  /*7c90*/  @P0 LDGSTS.E.BYPASS.LTC128B.128 [R195+0xe080], [R6.64], !P1 ;  /* 0x0e08000006c30fae */ /* 0x0003e2000c901d48 */
[----:B------:R-:W-:-:S13]  /*7ca0*/  @P0 ISETP.GE.AND P1, PT, R200, c[0x0][0x1d4], PT ;  /* 0x00007500c8000a0c */ /* 0x000fda0003f26270 */
[----:B------:R1:W-:Y:S01]  /*7cb0*/  @P0 LDGSTS.E.BYPASS.LTC128B.128 [R195+0xf080], [R4.64], !P1 ;  /* 0x0f08000004c30fae */ /* 0x0003e2000c901d48 */
[----:B------:R-:W-:-:S03]  /*7cc0*/  ISETP.LT.AND P0, PT, RZ, c[0x0][0x27c], PT ;  /* 0x00009f00ff007a0c */ /* 0x000fc60003f01270 */
[----:B------:R-:W0:Y:S10]  /*7cd0*/  LDGDEPBAR ;  /* 0x00000000000079af */ /* 0x000e340000000000 */
[----:B------:R-:W-:Y:S05]  /*7ce0*/  @P0 BRA `(.L_x_769) ;  /* 0x0000002000000947 */ /* 0x000fea0003800000 */
[----:B------:R-:W-:-:S04]  /*7cf0*/  DEPBAR.LE SB0, 0x1 ;  /* 0x000080400000791a */ /* 0x000fc80000000000 */
[----:B------:R-:W-:Y:S05]  /*7d00*/  BRA `(.L_x_770) ;  /* 0x00008e4000007947 */ /* 0x000fea0003800000 */
.L_x_769:
[----:B------:R-:W-:Y:S01]  /*7d10*/  ULDC.U8 UR4, c[0x0][0x298] ;  /* 0x0000a60000047ab9 */ /* 0x000fe20000000000 */
[----:B------:R-:W-:Y:S01]  /*7d20*/  SHF.R.S32.HI R0, RZ, 0x1f, R99 ;  /* 0x0000001fff007819 */ /* 0x000fe20000011463 */
[C---:B-1----:R-:W-:Y:S01]  /*7d30*/  IMAD.WIDE.U32 R4, R99.reuse, c[0x0][0x280], RZ ;  /* 0x0000a00063047a25 */ /* 0x042fe200078e00ff */
[----:B------:R-:W-:Y:S01]  /*7d40*/  ISETP.NE.AND P0, PT, RZ, UR4, PT ;  /* 0x00000004ff007c0c */ /* 0x000fe2000bf05270 */
[----:B------:R-:W-:Y:S02]  /*7d50*/  BSSY B2, `(.L_x_770) ;  /* 0x00008df000027945 */ /* 0x000fe40003800000 */
[C---:B------:R-:W-:Y:S02]  /*7d60*/  IMAD R2, R0.reuse, c[0x0][0x280], RZ ;  /* 0x0000a00000027a24 */ /* 0x040fe400078e02ff */
[----:B------:R-:W-:Y:S02]  /*7d70*/  IMAD R0, R0, c[0x0][0x290], RZ ;  /* 0x0000a40000007a24 */ /* 0x000fe400078e02ff */
[----:B------:R-:W-:-:S02]  /*7d80*/  IMAD R6, R99, c[0x0][0x284], R2 ;  /* 0x0000a10063067a24 */ /* 0x000fc400078e0202 */
[----:B------:R-:W-:Y:S01]  /*7d90*/  IMAD R7, R99, c[0x0][0x294], R0 ;  /* 0x0000a50063077a24 */ /* 0x000fe200078e0200 */
[----:B------:R-:W-:Y:S01]  /*7da0*/  LEA R0, R229, R13, 0x5 ;  /* 0x0000000de5007211 */ /* 0x000fe200078e28ff */
[----:B------:R-:W-:Y:S01]  /*7db0*/  IMAD.WIDE.U32 R2, R99, c[0x0][0x290], RZ ;  /* 0x0000a40063027a25 */ /* 0x000fe200078e00ff */
[----:B------:R-:W-:-:S04]  /*7dc0*/  IADD3 R6, R6, R5, RZ ;  /* 0x0000000506067210 */ /* 0x000fc80007ffe0ff */
[----:B------:R-:W-:Y:S01]  /*7dd0*/  IADD3 R7, R7, R3, RZ ;  /* 0x0000000307077210 */ /* 0x000fe20007ffe0ff */
[----:B------:R-:W-:Y:S05]  /*7de0*/  @!P0 BRA `(.L_x_771) ;  /* 0x000045f000008947 */ /* 0x000fea0003800000 */
[----:B------:R1:W5:Y:S01]  /*7df0*/  LDL R106, [R1+0x8] ;  /* 0x00000800016a7983 */ /* 0x0003620000100800 */
[----:B------:R-:W-:-:S03]  /*7e00*/  IMAD.MOV.U32 R8, RZ, RZ, c[0x0][0x2c4] ;  /* 0x0000b100ff087624 */ /* 0x000fc600078e00ff */
[----:B------:R1:W5:Y:S02]  /*7e10*/  LDL R105, [R1+0x4] ;  /* 0x0000040001697983 */ /* 0x0003640000100800 */
[----:B------:R-:W-:Y:S02]  /*7e20*/  ISETP.NE.AND P2, PT, R8, 0x1, PT ;  /* 0x000000010800780c */ /* 0x000fe40003f45270 */
[----:B------:R1:W5:Y:S11]  /*7e30*/  LDL R101, [R1] ;  /* 0x0000000001657983 */ /* 0x0003760000100800 */
[----:B------:R-:W-:-:S05]  /*7e40*/  @P2 IMAD.HI.U32 R3, R0, c[0x0][0x2c8], RZ ;  /* 0x0000b20000032a27 */ /* 0x000fca00078e00ff */
[----:B------:R-:W-:-:S04]  /*7e50*/  @P2 SHF.R.U32.HI R0, RZ, c[0x0][0x2cc], R3 ;  /* 0x0000b300ff002a19 */ /* 0x000fc80000011603 */
[----:B------:R-:W-:Y:S02]  /*7e60*/  SHF.R.S32.HI R3, RZ, 0x1f, R0 ;  /* 0x0000001fff037819 */ /* 0x000fe40000011400 */
[----:B------:R-:W-:-:S03]  /*7e70*/  MOV R5, R6 ;  /* 0x0000000600057202 */ /* 0x000fc60000000f00 */
[----:B------:R-:W-:Y:S02]  /*7e80*/  IMAD R8, R3, c[0x0][0x280], RZ ;  /* 0x0000a00003087a24 */ /* 0x000fe400078e02ff */
[----:B------:R-:W-:-:S04]  /*7e90*/  IMAD.WIDE.U32 R4, R0, c[0x0][0x280], R4 ;  /* 0x0000a00000047a25 */ /* 0x000fc800078e0004 */
[----:B------:R-:W-:Y:S01]  /*7ea0*/  IMAD R6, R0, c[0x0][0x284], R8 ;  /* 0x0000a10000067a24 */ /* 0x000fe200078e0208 */
[----:B------:R-:W-:-:S03]  /*7eb0*/  LEA R36, P0, R4, c[0x0][0x270], 0x1 ;  /* 0x00009c0004247a11 */ /* 0x000fc600078008ff */
[----:B------:R-:W-:-:S05]  /*7ec0*/  IMAD.IADD R6, R5, 0x1, R6 ;  /* 0x0000000105067824 */ /* 0x000fca00078e0206 */
[----:B------:R-:W-:Y:S01]  /*7ed0*/  LEA.HI.X R31, R4, c[0x0][0x274], R6, 0x1, P0 ;  /* 0x00009d00041f7a11 */ /* 0x000fe200000f0c06 */
[----:B------:R-:W-:Y:S01]  /*7ee0*/  IMAD R4, R3, c[0x0][0x290], RZ ;  /* 0x0000a40003047a24 */ /* 0x000fe200078e02ff */
[----:B------:R-:W-:Y:S02]  /*7ef0*/  MOV R3, R7 ;  /* 0x0000000700037202 */ /* 0x000fe40000000f00 */
[----:B------:R-:W-:-:S03]  /*7f00*/  LOP3.LUT P1, RZ, R214, 0x2, RZ, 0xc0, !PT ;  /* 0x00000002d6ff7812 */ /* 0x000fc6000782c0ff */
[----:B------:R-:W-:-:S04]  /*7f10*/  IMAD.WIDE.U32 R2, R0, c[0x0][0x290], R2 ;  /* 0x0000a40000027a25 */ /* 0x000fc800078e0002 */
[----:B------:R-:W-:Y:S01]  /*7f20*/  IMAD R0, R0, c[0x0][0x294], R4 ;  /* 0x0000a50000007a24 */ /* 0x000fe200078e0204 */
[----:B------:R-:W-:-:S03]  /*7f30*/  LEA R30, P0, R2, c[0x0][0x288], 0x1 ;  /* 0x0000a200021e7a11 */ /* 0x000fc600078008ff */
[----:B------:R-:W-:-:S05]  /*7f40*/  IMAD.IADD R0, R3, 0x1, R0 ;  /* 0x0000000103007824 */ /* 0x000fca00078e0200 */
[----:B------:R-:W-:Y:S01]  /*7f50*/  LEA.HI.X R21, R2, c[0x0][0x28c], R0, 0x1, P0 ;  /* 0x0000a30002157a11 */ /* 0x000fe200000f0c00 */
[----:B------:R1:W2:Y:S01]  /*7f60*/  SHFL.IDX PT, R3, R36, RZ, 0x181f ;  /* 0x00181fff24037589 */ /* 0x0002a200000e0000 */
[----:B------:R-:W-:Y:S03]  /*7f70*/  BSSY B0, `(.L_x_772) ;  /* 0x000003a000007945 */ /* 0x000fe60003800000 */
[----:B------:R1:W3:Y:S01]  /*7f80*/  SHFL.IDX PT, R0, R30, RZ, 0x181f ;  /* 0x00181fff1e007589 */ /* 0x0002e200000e0000 */
[----:B------:R-:W-:-:S03]  /*7f90*/  CS2R R54, SRZ ;  /* 0x0000000000367805 */ /* 0x000fc6000001ff00 */
[----:B------:R1:W4:Y:S01]  /*7fa0*/  SHFL.IDX PT, R4, R31, RZ, 0x181f ;  /* 0x00181fff1f047589 */ /* 0x00032200000e0000 */
[----:B------:R-:W-:-:S03]  /*7fb0*/  CS2R R40, SRZ ;  /* 0x0000000000287805 */ /* 0x000fc6000001ff00 */
[----:B------:R1:W1:Y:S01]  /*7fc0*/  SHFL.IDX PT, R2, R21, RZ, 0x181f ;  /* 0x00181fff15027589 */ /* 0x00026200000e0000 */
[----:B------:R-:W-:Y:S01]  /*7fd0*/  CS2R R32, SRZ ;  /* 0x0000000000207805 */ /* 0x000fe2000001ff00 */
[----:B------:R-:W-:Y:S01]  /*7fe0*/  CS2R R26, SRZ ;  /* 0x00000000001a7805 */ /* 0x000fe2000001ff00 */
[----:B------:R-:W-:Y:S01]  /*7ff0*/  CS2R R22, SRZ ;  /* 0x0000000000167805 */ /* 0x000fe2000001ff00 */
[----:B------:R-:W-:Y:S01]  /*8000*/  CS2R R38, SRZ ;  /* 0x0000000000267805 */ /* 0x000fe2000001ff00 */
[----:B------:R-:W-:Y:S01]  /*8010*/  CS2R R34, SRZ ;  /* 0x0000000000227805 */ /* 0x000fe2000001ff00 */
[----:B------:R-:W-:Y:S01]  /*8020*/  CS2R R28, SRZ ;  /* 0x00000000001c7805 */ /* 0x000fe2000001ff00 */
[----:B------:R-:W-:Y:S01]  /*8030*/  CS2R R24, SRZ ;  /* 0x0000000000187805 */ /* 0x000fe2000001ff00 */
[----:B------:R-:W-:Y:S05]  /*8040*/  @P1 BRA `(.L_x_773) ;  /* 0x000002c000001947 */ /* 0x000fea0003800000 */
[----:B------:R-:W-:Y:S01]  /*8050*/  ISETP.GE.AND P3, PT, R156, c[0x0][0x27c], PT ;  /* 0x00009f009c007a0c */ /* 0x000fe20003f66270 */
[----:B------:R-:W-:Y:S01]  /*8060*/  CS2R R22, SRZ ;  /* 0x0000000000167805 */ /* 0x000fe2000001ff00 */
[----:B------:R-:W-:Y:S01]  /*8070*/  ISETP.GE.AND P2, PT, R159, c[0x0][0x27c], PT ;  /* 0x00009f009f007a0c */ /* 0x000fe20003f46270 */
[----:B------:R-:W-:Y:S01]  /*8080*/  CS2R R24, SRZ ;  /* 0x0000000000187805 */ /* 0x000fe2000001ff00 */
[----:B------:R-:W-:-:S09]  /*8090*/  ISETP.GE.AND P1, PT, R139, c[0x0][0x27c], PT ;  /* 0x00009f008b007a0c */ /* 0x000fd20003f26270 */
[C---:B------:R-:W-:Y:S01]  /*80a0*/  @!P3 IMAD.SHL.U32 R6, R156.reuse, 0x2, RZ ;  /* 0x000000029c06b824 */ /* 0x040fe200078e00ff */
[----:B------:R-:W-:-:S04]  /*80b0*/  @!P3 SHF.L.U64.HI R5, R156, 0x1, R157 ;  /* 0x000000019c05b819 */ /* 0x000fc8000001029d */
[----:B--2---:R-:W-:-:S05]  /*80c0*/  @!P3 IADD3 R18, P0, R3, R6, RZ ;  /* 0x000000060312b210 */ /* 0x004fca0007f1e0ff */
[--C-:B----4-:R-:W-:Y:S01]  /*80d0*/  @!P3 IMAD.X R19, R4, 0x1, R5.reuse, P0 ;  /* 0x000000010413b824 */ /* 0x110fe200000e0605 */
[----:B---3--:R-:W-:Y:S02]  /*80e0*/  @!P3 IADD3 R16, P0, R0, R6, RZ ;  /* 0x000000060010b210 */ /* 0x008fe40007f1e0ff */
[C---:B-----5:R-:W-:Y:S01]  /*80f0*/  @!P2 SHF.L.U64.HI R6, R159.reuse, 0x1, R106 ;  /* 0x000000019f06a819 */ /* 0x060fe2000001026a */
[----:B------:R-:W-:Y:S01]  /*8100*/  CS2R R26, SRZ ;  /* 0x00000000001a7805 */ /* 0x000fe2000001ff00 */
[----:B------:R-:W-:Y:S01]  /*8110*/  CS2R R28, SRZ ;  /* 0x00000000001c7805 */ /* 0x000fe2000001ff00 */
[----:B-1----:R-:W-:Y:S01]  /*8120*/  @!P3 IMAD.X R17, R2, 0x1, R5, P0 ;  /* 0x000000010211b824 */ /* 0x002fe200000e0605 */
[----:B------:R-:W-:Y:S01]  /*8130*/  CS2R R32, SRZ ;  /* 0x0000000000207805 */ /* 0x000fe2000001ff00 */
[----:B------:R-:W-:Y:S01]  /*8140*/  @!P2 IMAD.SHL.U32 R5, R159, 0x2, RZ ;  /* 0x000000029f05a824 */ /* 0x000fe200078e00ff */
[----:B------:R-:W-:Y:S01]  /*8150*/  CS2R R34, SRZ ;  /* 0x0000000000227805 */ /* 0x000fe2000001ff00 */
[----:B------:R-:W-:Y:S01]  /*8160*/  CS2R R40, SRZ ;  /* 0x0000000000287805 */ /* 0x000fe2000001ff00 */
[----:B------:R-:W-:Y:S01]  /*8170*/  CS2R R38, SRZ ;  /* 0x0000000000267805 */ /* 0x000fe2000001ff00 */
[----:B------:R1:W5:Y:S01]  /*8180*/  @!P3 LD.E.64 R22, [R18.64] ;  /* 0x000000081216b980 */ /* 0x000362000c101b00 */
[----:B------:R-:W-:-:S03]  /*8190*/  @!P2 IADD3 R14, P0, R3, R5, RZ ;  /* 0x00000005030ea210 */ /* 0x000fc60007f1e0ff */
[----:B------:R1:W5:Y:S02]  /*81a0*/  @!P3 LD.E.64 R24, [R16.64] ;  /* 0x000000081018b980 */ /* 0x000364000c101b00 */
[----:B------:R-:W-:Y:S01]  /*81b0*/  @!P2 IMAD.X R15, R4, 0x1, R6, P0 ;  /* 0x00000001040fa824 */ /* 0x000fe200000e0606 */
[----:B------:R-:W-:Y:S01]  /*81c0*/  @!P2 IADD3 R12, P0, R0, R5, RZ ;  /* 0x00000005000ca210 */ /* 0x000fe20007f1e0ff */
[----:B------:R-:W-:-:S03]  /*81d0*/  @!P1 IMAD.SHL.U32 R5, R139, 0x2, RZ ;  /* 0x000000028b059824 */ /* 0x000fc600078e00ff */
[----:B------:R1:W5:Y:S01]  /*81e0*/  @!P2 LD.E.64 R26, [R14.64] ;  /* 0x000000080e1aa980 */ /* 0x000362000c101b00 */
[----:B------:R-:W-:Y:S01]  /*81f0*/  @!P2 IMAD.X R13, R2, 0x1, R6, P0 ;  /* 0x00000001020da824 */ /* 0x000fe200000e0606 */
[----:B------:R-:W-:Y:S02]  /*8200*/  @!P1 SHF.L.U64.HI R6, R139, 0x1, R105 ;  /* 0x000000018b069819 */ /* 0x000fe40000010269 */
[-C--:B------:R-:W-:Y:S02]  /*8210*/  @!P1 IADD3 R10, P0, R3, R5.reuse, RZ ;  /* 0x00000005030a9210 */ /* 0x080fe40007f1e0ff */
[----:B------:R1:W5:Y:S03]  /*8220*/  @!P2 LD.E.64 R28, [R12.64] ;  /* 0x000000080c1ca980 */ /* 0x000366000c101b00 */
[----:B------:R-:W-:Y:S01]  /*8230*/  @!P1 IMAD.X R11, R4, 0x1, R6, P0 ;  /* 0x00000001040b9824 */ /* 0x000fe200000e0606 */
[----:B------:R-:W-:-:S04]  /*8240*/  @!P1 IADD3 R8, P0, R0, R5, RZ ;  /* 0x0000000500089210 */ /* 0x000fc80007f1e0ff */
[----:B------:R1:W5:Y:S01]  /*8250*/  @!P1 LD.E.64 R32, [R10.64] ;  /* 0x000000080a209980 */ /* 0x000362000c101b00 */
[----:B------:R-:W-:Y:S01]  /*8260*/  @!P1 IMAD.X R9, R2, 0x1, R6, P0 ;  /* 0x0000000102099824 */ /* 0x000fe200000e0606 */
[----:B------:R-:W-:-:S04]  /*8270*/  ISETP.GE.AND P0, PT, R158, c[0x0][0x27c], PT ;  /* 0x00009f009e007a0c */ /* 0x000fc80003f06270 */
[----:B------:R1:W5:Y:S09]  /*8280*/  @!P1 LD.E.64 R34, [R8.64] ;  /* 0x0000000808229980 */ /* 0x000372000c101b00 */
[C---:B------:R-:W-:Y:S01]  /*8290*/  @!P0 IMAD.SHL.U32 R5, R158.reuse, 0x2, RZ ;  /* 0x000000029e058824 */ /* 0x040fe200078e00ff */
[----:B------:R-:W-:-:S04]  /*82a0*/  @!P0 SHF.L.U64.HI R20, R158, 0x1, R101 ;  /* 0x000000019e148819 */ /* 0x000fc80000010265 */
[----:B------:R-:W-:-:S05]  /*82b0*/  @!P0 IADD3 R6, P4, R3, R5, RZ ;  /* 0x0000000503068210 */ /* 0x000fca0007f9e0ff */
[----:B------:R-:W-:Y:S01]  /*82c0*/  @!P0 IMAD.X R7, R4, 0x1, R20, P4 ;  /* 0x0000000104078824 */ /* 0x000fe200020e0614 */
[----:B------:R-:W-:-:S04]  /*82d0*/  @!P0 IADD3 R4, P4, R0, R5, RZ ;  /* 0x0000000500048210 */ /* 0x000fc80007f9e0ff */
[----:B------:R1:W5:Y:S01]  /*82e0*/  @!P0 LD.E.64 R40, [R6.64] ;  /* 0x0000000806288980 */ /* 0x000362000c101b00 */
[----:B------:R-:W-:-:S05]  /*82f0*/  @!P0 IMAD.X R5, R2, 0x1, R20, P4 ;  /* 0x0000000102058824 */ /* 0x000fca00020e0614 */
[----:B------:R1:W5:Y:S03]  /*8300*/  @!P0 LD.E.64 R38, [R4.64] ;  /* 0x0000000804268980 */ /* 0x000366000c101b00 */
.L_x_773:
[----:B------:R-:W-:Y:S05]  /*8310*/  BSYNC B0 ;  /* 0x0000000000007941 */ /* 0x000fea0003800000 */
.L_x_772:
[----:B---3-5:R-:W-:Y:S01]  /*8320*/  IMAD.MOV.U32 R0, RZ, RZ, R41 ;  /* 0x000000ffff007224 */ /* 0x028fe200078e0029 */
[----:B------:R-:W-:Y:S01]  /*8330*/  LOP3.LUT P0, RZ, R214, 0x4, RZ, 0xc0, !PT ;  /* 0x00000004d6ff7812 */ /* 0x000fe2000780c0ff */
[----:B-1----:R-:W-:Y:S01]  /*8340*/  IMAD.MOV.U32 R2, RZ, RZ, R40 ;  /* 0x000000ffff027224 */ /* 0x002fe200078e0028 */
[----:B------:R-:W-:Y:S01]  /*8350*/  MOV R5, R35 ;  /* 0x0000002300057202 */ /* 0x000fe20000000f00 */
[----:B----4-:R-:W-:Y:S01]  /*8360*/  IMAD.MOV.U32 R4, RZ, RZ, R32 ;  /* 0x000000ffff047224 */ /* 0x010fe200078e0020 */
[----:B------:R-:W-:Y:S01]  /*8370*/  PRMT R88, R88, 0x5410, R0 ;  /* 0x0000541058587816 */ /* 0x000fe20000000000 */
[----:B--2---:R-:W-:Y:S01]  /*8380*/  IMAD.MOV.U32 R3, RZ, RZ, R33 ;  /* 0x000000ffff037224 */ /* 0x004fe200078e0021 */
[----:B------:R-:W-:Y:S01]  /*8390*/  PRMT R87, R87, 0x5410, R2 ;  /* 0x0000541057577816 */ /* 0x000fe20000000002 */
[----:B------:R-:W-:Y:S01]  /*83a0*/  IMAD.MOV.U32 R0, RZ, RZ, R27 ;  /* 0x000000ffff007224 */ /* 0x000fe200078e001b */
[----:B------:R-:W-:Y:S01]  /*83b0*/  MOV R2, R26 ;  /* 0x0000001a00027202 */ /* 0x000fe20000000f00 */
[----:B------:R-:W-:Y:S01]  /*83c0*/  IMAD.MOV.U32 R6, RZ, RZ, R34 ;  /* 0x000000ffff067224 */ /* 0x000fe200078e0022 */
[----:B------:R-:W-:Y:S01]  /*83d0*/  PRMT R84, R4, 0x5410, R3 ;  /* 0x0000541004547816 */ /* 0x000fe20000000003 */
[----:B------:R-:W-:Y:S01]  /*83e0*/  IMAD.MOV.U32 R4, RZ, RZ, R22 ;  /* 0x000000ffff047224 */ /* 0x000fe200078e0016 */
        /* <DEDUP_REMOVED lines=11> */
[----:B------:R1:W2:Y:S01]  /*84a0*/  SHFL.IDX PT, R4, R31, 0x1, 0x181f ;  /* 0x00381f001f047f89 */ /* 0x0002a200000e0000 */
[----:B------:R-:W-:Y:S01]  /*84b0*/  MOV R6, R24 ;  /* 0x0000001800067202 */ /* 0x000fe20000000f00 */
[----:B------:R-:W-:Y:S01]  /*84c0*/  BSSY B0, `(.L_x_774) ;  /* 0x000003a000007945 */ /* 0x000fe20003800000 */
[----:B------:R-:W-:Y:S01]  /*84d0*/  PRMT R81, R8, 0x5410, R7 ;  /* 0x0000541008517816 */ /* 0x000fe20000000007 */
[----:B------:R1:W3:Y:S01]  /*84e0*/  SHFL.IDX PT, R3, R36, 0x1, 0x181f ;  /* 0x00381f0024037f89 */ /* 0x0002e200000e0000 */
[----:B------:R-:W-:Y:S01]  /*84f0*/  PRMT R65, R6, 0x5410, R5 ;  /* 0x0000541006417816 */ /* 0x000fe20000000005 */
[----:B------:R-:W-:Y:S01]  /*8500*/  CS2R R14, SRZ ;  /* 0x00000000000e7805 */ /* 0x000fe2000001ff00 */
[----:B------:R-:W-:Y:S01]  /*8510*/  CS2R R18, SRZ ;  /* 0x0000000000127805 */ /* 0x000fe2000001ff00 */
[----:B------:R1:W4:Y:S01]  /*8520*/  SHFL.IDX PT, R2, R21, 0x1, 0x181f ;  /* 0x00381f0015027f89 */ /* 0x00032200000e0000 */
[----:B------:R-:W-:Y:S01]  /*8530*/  CS2R R44, SRZ ;  /* 0x00000000002c7805 */ /* 0x000fe2000001ff00 */
[----:B------:R-:W-:Y:S01]  /*8540*/  CS2R R48, SRZ ;  /* 0x0000000000307805 */ /* 0x000fe2000001ff00 */
[----:B------:R-:W-:Y:S01]  /*8550*/  CS2R R46, SRZ ;  /* 0x00000000002e7805 */ /* 0x000fe2000001ff00 */
[----:B------:R1:W1:Y:S01]  /*8560*/  SHFL.IDX PT, R0, R30, 0x1, 0x181f ;  /* 0x00381f001e007f89 */ /* 0x00026200000e0000 */
        /* <DEDUP_REMOVED lines=10> */
[----:B---3--:R-:W-:-:S05]  /*8610*/  @!P3 IADD3 R18, P0, R3, R5, RZ ;  /* 0x000000050312b210 */ /* 0x008fca0007f1e0ff */
[----:B--2---:R-:W-:Y:S01]  /*8620*/  @!P3 IMAD.X R19, R4, 0x1, R6, P0 ;  /* 0x000000010413b824 */ /* 0x004fe200000e0606 */
[----:B-1----:R-:W-:Y:S01]  /*8630*/  @!P3 IADD3 R16, P0, R0, R5, RZ ;  /* 0x000000050010b210 */ /* 0x002fe20007f1e0ff */
[----:B------:R-:W-:-:S03]  /*8640*/  @!P2 IMAD.SHL.U32 R5, R159, 0x2, RZ ;  /* 0x000000029f05a824 */ /* 0x000fc600078e00ff */
[----:B------:R1:W5:Y:S01]  /*8650*/  @!P3 LD.E.64 R44, [R18.64] ;  /* 0x00000008122cb980 */ /* 0x000362000c101b00 */
[----:B----4-:R-:W-:Y:S01]  /*8660*/  @!P3 IMAD.X R17, R2, 0x1, R6, P0 ;  /* 0x000000010211b824 */ /* 0x010fe200000e0606 */
[----:B------:R-:W-:Y:S02]  /*8670*/  @!P2 SHF.L.U64.HI R6, R159, 0x1, R106 ;  /* 0x000000019f06a819 */ /* 0x000fe4000001026a */
[-C--:B------:R-:W-:Y:S01]  /*8680*/  @!P2 IADD3 R14, P0, R3, R5.reuse, RZ ;  /* 0x00000005030ea210 */ /* 0x080fe20007f1e0ff */
[----:B------:R-:W-:Y:S01]  /*8690*/  CS2R R46, SRZ ;  /* 0x00000000002e7805 */ /* 0x000fe2000001ff00 */
[----:B------:R2:W5:Y:S03]  /*86a0*/  @!P3 LD.E.64 R42, [R16.64] ;  /* 0x00000008102ab980 */ /* 0x000566000c101b00 */
[----:B------:R-:W-:Y:S01]  /*86b0*/  @!P2 IMAD.X R15, R4, 0x1, R6, P0 ;  /* 0x00000001040fa824 */ /* 0x000fe200000e0606 */
[----:B------:R-:W-:Y:S01]  /*86c0*/  @!P2 IADD3 R12, P0, R0, R5, RZ ;  /* 0x00000005000ca210 */ /* 0x000fe20007f1e0ff */
[----:B------:R-:W-:-:S04]  /*86d0*/  @!P1 IMAD.SHL.U32 R5, R139, 0x2, RZ ;  /* 0x000000028b059824 */ /* 0x000fc800078e00ff */
[----:B------:R-:W-:Y:S01]  /*86e0*/  @!P2 IMAD.X R13, R2, 0x1, R6, P0 ;  /* 0x00000001020da824 */ /* 0x000fe200000e0606 */
[----:B------:R-:W-:Y:S02]  /*86f0*/  @!P1 SHF.L.U64.HI R6, R139, 0x1, R105 ;  /* 0x000000018b069819 */ /* 0x000fe40000010269 */
[----:B------:R-:W-:-:S05]  /*8700*/  @!P1 IADD3 R10, P0, R3, R5, RZ ;  /* 0x00000005030a9210 */ /* 0x000fca0007f1e0ff */
[----:B------:R-:W-:Y:S01]  /*8710*/  @!P1 IMAD.X R11, R4, 0x1, R6, P0 ;  /* 0x00000001040b9824 */ /* 0x000fe200000e0606 */
[----:B------:R-:W-:-:S05]  /*8720*/  @!P1 IADD3 R8, P0, R0, R5, RZ ;  /* 0x0000000500089210 */ /* 0x000fca0007f1e0ff */
[----:B------:R-:W-:Y:S01]  /*8730*/  @!P1 IMAD.X R9, R2, 0x1, R6, P0 ;  /* 0x0000000102099824 */ /* 0x000fe200000e0606 */
[C---:B------:R-:W-:Y:S01]  /*8740*/  ISETP.GE.AND P0, PT, R158.reuse, c[0x0][0x27c], PT ;  /* 0x00009f009e007a0c */ /* 0x040fe20003f06270 */
[----:B-1----:R-:W-:Y:S01]  /*8750*/  CS2R R18, SRZ ;  /* 0x0000000000127805 */ /* 0x002fe2000001ff00 */
[----:B--2---:R-:W-:Y:S01]  /*8760*/  CS2R R16, SRZ ;  /* 0x0000000000107805 */ /* 0x004fe2000001ff00 */
[----:B------:R-:W-:Y:S01]  /*8770*/  CS2R R54, SRZ ;  /* 0x0000000000367805 */ /* 0x000fe2000001ff00 */
[----:B------:R-:W-:Y:S01]  /*8780*/  CS2R R48, SRZ ;  /* 0x0000000000307805 */ /* 0x000fe2000001ff00 */
[----:B------:R1:W5:Y:S04]  /*8790*/  @!P1 LD.E.64 R46, [R8.64] ;  /* 0x00000008082e9980 */ /* 0x000368000c101b00 */
[----:B------:R2:W5:Y:S04]  /*87a0*/  @!P2 LD.E.64 R18, [R14.64] ;  /* 0x000000080e12a980 */ /* 0x000568000c101b00 */
[C---:B------:R-:W-:Y:S01]  /*87b0*/  @!P0 IMAD.SHL.U32 R5, R158.reuse, 0x2, RZ ;  /* 0x000000029e058824 */ /* 0x040fe200078e00ff */
[----:B------:R-:W-:Y:S01]  /*87c0*/  @!P0 SHF.L.U64.HI R20, R158, 0x1, R101 ;  /* 0x000000019e148819 */ /* 0x000fe20000010265 */
[----:B------:R1:W5:Y:S03]  /*87d0*/  @!P2 LD.E.64 R16, [R12.64] ;  /* 0x000000080c10a980 */ /* 0x000366000c101b00 */
[----:B------:R-:W-:-:S05]  /*87e0*/  @!P0 IADD3 R6, P4, R3, R5, RZ ;  /* 0x0000000503068210 */ /* 0x000fca0007f9e0ff */
[----:B------:R-:W-:Y:S01]  /*87f0*/  @!P0 IMAD.X R7, R4, 0x1, R20, P4 ;  /* 0x0000000104078824 */ /* 0x000fe200020e0614 */
[----:B------:R-:W-:-:S04]  /*8800*/  @!P0 IADD3 R4, P4, R0, R5, RZ ;  /* 0x0000000500048210 */ /* 0x000fc80007f9e0ff */
[----:B------:R1:W5:Y:S01]  /*8810*/  @!P0 LD.E.64 R54, [R6.64] ;  /* 0x0000000806368980 */ /* 0x000362000c101b00 */
[----:B------:R-:W-:Y:S01]  /*8820*/  @!P0 IMAD.X R5, R2, 0x1, R20, P4 ;  /* 0x0000000102058824 */ /* 0x000fe200020e0614 */
[----:B--2---:R-:W-:-:S04]  /*8830*/  CS2R R14, SRZ ;  /* 0x00000000000e7805 */ /* 0x004fc8000001ff00 */
[----:B------:R1:W5:Y:S04]  /*8840*/  @!P0 LD.E.64 R48, [R4.64] ;  /* 0x0000000804308980 */ /* 0x000368000c101b00 */
[----:B------:R1:W5:Y:S02]  /*8850*/  @!P1 LD.E.64 R14, [R10.64] ;  /* 0x000000080a0e9980 */ /* 0x000364000c101b00 */
.L_x_775:
[----:B------:R-:W-:Y:S05]  /*8860*/  BSYNC B0 ;  /* 0x0000000000007941 */ /* 0x000fea0003800000 */
.L_x_774:
[----:B-12--5:R-:W-:Y:S01]  /*8870*/  IMAD.MOV.U32 R4, RZ, RZ, R54 ;  /* 0x000000ffff047224 */ /* 0x026fe200078e0036 */
[----:B------:R-:W-:Y:S01]  /*8880*/  LOP3.LUT P0, RZ, R214, 0x8, RZ, 0xc0, !PT ;  /* 0x00000008d6ff7812 */ /* 0x000fe2000780c0ff */
[----:B---3--:R-:W-:Y:S01]  /*8890*/  IMAD.MOV.U32 R3, RZ, RZ, R55 ;  /* 0x000000ffff037224 */ /* 0x008fe200078e0037 */
[----:B------:R-:W-:Y:S01]  /*88a0*/  MOV R6, R17 ;  /* 0x0000001100067202 */ /* 0x000fe20000000f00 */
[----:B----4-:R-:W-:Y:S01]  /*88b0*/  IMAD.MOV.U32 R2, RZ, RZ, R14 ;  /* 0x000000ffff027224 */ /* 0x010fe200078e000e */
        /* <DEDUP_REMOVED lines=22> */
[----:B------:R-:W-:Y:S01]  /*8a20*/  BSSY B0, `(.L_x_776) ;  /* 0x000003d000007945 */ /* 0x000fe20003800000 */
[----:B------:R-:W-:Y:S01]  /*8a30*/  PRMT R89, R7, 0x5410, R6 ;  /* 0x0000541007597816 */ /* 0x000fe20000000006 */
[----:B------:R-:W-:Y:S01]  /*8a40*/  CS2R R78, SRZ ;  /* 0x00000000004e7805 */ /* 0x000fe2000001ff00 */
[----:B------:R1:W3:Y:S01]  /*8a50*/  SHFL.IDX PT, R2, R36, 0x2, 0x181f ;  /* 0x00581f0024027f89 */ /* 0x0002e200000e0000 */
[----:B------:R-:W-:Y:S01]  /*8a60*/  PRMT R85, R5, 0x7610, R85 ;  /* 0x0000761005557816 */ /* 0x000fe20000000055 */
[----:B------:R-:W-:Y:S01]  /*8a70*/  CS2R R68, SRZ ;  /* 0x0000000000447805 */ /* 0x000fe2000001ff00 */
[----:B------:R-:W-:Y:S01]  /*8a80*/  PRMT R86, R4, 0x7610, R86 ;  /* 0x0000761004567816 */ /* 0x000fe20000000056 */
[----:B------:R1:W4:Y:S01]  /*8a90*/  SHFL.IDX PT, R8, R21, 0x2, 0x181f ;  /* 0x00581f0015087f89 */ /* 0x00032200000e0000 */
[----:B------:R-:W-:Y:S01]  /*8aa0*/  CS2R R60, SRZ ;  /* 0x00000000003c7805 */ /* 0x000fe2000001ff00 */
[----:B------:R-:W-:Y:S01]  /*8ab0*/  CS2R R56, SRZ ;  /* 0x0000000000387805 */ /* 0x000fe2000001ff00 */
[----:B------:R-:W-:Y:S01]  /*8ac0*/  CS2R R50, SRZ ;  /* 0x0000000000327805 */ /* 0x000fe2000001ff00 */
[----:B------:R1:W1:Y:S01]  /*8ad0*/  SHFL.IDX PT, R0, R30, 0x2, 0x181f ;  /* 0x00581f001e007f89 */ /* 0x00026200000e0000 */
        /* <DEDUP_REMOVED lines=8> */
[----:B------:R-:W-:-:S10]  /*8b60*/  CS2R R52, SRZ ;  /* 0x0000000000347805 */ /* 0x000fd4000001ff00 */
        /* <DEDUP_REMOVED lines=8> */
[----:B------:R-:W-:-:S04]  /*8bf0*/  ISETP.GE.AND P1, PT, R139, c[0x0][0x27c], PT ;  /* 0x00009f008b007a0c */ /* 0x000fc80003f26270 */
[----:B------:R2:W5:Y:S01]  /*8c00*/  @!P0 LD.E.64 R52, [R4.64] ;  /* 0x0000000804348980 */ /* 0x000562000c101b00 */
[----:B------:R-:W-:Y:S01]  /*8c10*/  CS2R R56, SRZ ;  /* 0x0000000000387805 */ /* 0x000fe2000001ff00 */
[----:B------:R-:W-:Y:S01]  /*8c20*/  CS2R R58, SRZ ;  /* 0x00000000003a7805 */ /* 0x000fe2000001ff00 */
[----:B-1----:R-:W-:Y:S02]  /*8c30*/  @!P2 IADD3 R6, P0, R2, R9, RZ ;  /* 0x000000090206a210 */ /* 0x002fe40007f1e0ff */
[----:B--2---:R-:W-:-:S05]  /*8c40*/  @!P2 SHF.L.U64.HI R5, R159, 0x1, R106 ;  /* 0x000000019f05a819 */ /* 0x004fca000001026a */
[----:B------:R-:W-:Y:S01]  /*8c50*/  @!P2 IMAD.X R7, R3, 0x1, R5, P0 ;  /* 0x000000010307a824 */ /* 0x000fe200000e0605 */
[----:B------:R-:W-:Y:S01]  /*8c60*/  @!P2 IADD3 R4, P0, R0, R9, RZ ;  /* 0x000000090004a210 */ /* 0x000fe20007f1e0ff */
[----:B------:R-:W-:-:S03]  /*8c70*/  @!P1 IMAD.SHL.U32 R9, R139, 0x2, RZ ;  /* 0x000000028b099824 */ /* 0x000fc600078e00ff */
[----:B------:R1:W5:Y:S01]  /*8c80*/  @!P2 LD.E.64 R56, [R6.64] ;  /* 0x000000080638a980 */ /* 0x000362000c101b00 */
[----:B------:R-:W-:-:S05]  /*8c90*/  @!P2 IMAD.X R5, R8, 0x1, R5, P0 ;  /* 0x000000010805a824 */ /* 0x000fca00000e0605 */
[----:B------:R2:W5:Y:S01]  /*8ca0*/  @!P2 LD.E.64 R58, [R4.64] ;  /* 0x00000008043aa980 */ /* 0x000562000c101b00 */
[----:B------:R-:W-:Y:S01]  /*8cb0*/  CS2R R60, SRZ ;  /* 0x00000000003c7805 */ /* 0x000fe2000001ff00 */
[----:B-1----:R-:W-:Y:S02]  /*8cc0*/  @!P1 IADD3 R6, P0, R2, R9, RZ ;  /* 0x0000000902069210 */ /* 0x002fe40007f1e0ff */
[----:B--2---:R-:W-:-:S05]  /*8cd0*/  @!P1 SHF.L.U64.HI R5, R139, 0x1, R105 ;  /* 0x000000018b059819 */ /* 0x004fca0000010269 */
[----:B------:R-:W-:Y:S01]  /*8ce0*/  @!P1 IMAD.X R7, R3, 0x1, R5, P0 ;  /* 0x0000000103079824 */ /* 0x000fe200000e0605 */
[----:B------:R-:W-:Y:S01]  /*8cf0*/  @!P1 IADD3 R4, P0, R0, R9, RZ ;  /* 0x0000000900049210 */ /* 0x000fe20007f1e0ff */
[----:B------:R-:W-:-:S03]  /*8d00*/  CS2R R62, SRZ ;  /* 0x00000000003e7805 */ /* 0x000fc6000001ff00 */
[----:B------:R1:W5:Y:S01]  /*8d10*/  @!P1 LD.E.64 R60, [R6.64] ;  /* 0x00000008063c9980 */ /* 0x000362000c101b00 */
[----:B------:R-:W-:Y:S01]  /*8d20*/  @!P1 IMAD.X R5, R8, 0x1, R5, P0 ;  /* 0x0000000108059824 */ /* 0x000fe200000e0605 */
[----:B------:R-:W-:-:S04]  /*8d30*/  ISETP.GE.AND P0, PT, R158, c[0x0][0x27c], PT ;  /* 0x00009f009e007a0c */ /* 0x000fc80003f06270 */
[----:B------:R2:W5:Y:S01]  /*8d40*/  @!P1 LD.E.64 R62, [R4.64] ;  /* 0x00000008043e9980 */ /* 0x000562000c101b00 */
[----:B------:R-:W-:Y:S01]  /*8d50*/  CS2R R68, SRZ ;  /* 0x0000000000447805 */ /* 0x000fe2000001ff00 */
[----:B------:R-:W-:-:S07]  /*8d60*/  CS2R R66, SRZ ;  /* 0x0000000000427805 */ /* 0x000fce000001ff00 */
[C---:B-1----:R-:W-:Y:S01]  /*8d70*/  @!P0 IMAD.SHL.U32 R6, R158.reuse, 0x2, RZ ;  /* 0x000000029e068824 */ /* 0x042fe200078e00ff */
[----:B------:R-:W-:-:S04]  /*8d80*/  @!P0 SHF.L.U64.HI R7, R158, 0x1, R101 ;  /* 0x000000019e078819 */ /* 0x000fc80000010265 */
[----:B--2---:R-:W-:-:S05]  /*8d90*/  @!P0 IADD3 R4, P1, R2, R6, RZ ;  /* 0x0000000602048210 */ /* 0x004fca0007f3e0ff */
[----:B------:R-:W-:Y:S01]  /*8da0*/  @!P0 IMAD.X R5, R3, 0x1, R7, P1 ;  /* 0x0000000103058824 */ /* 0x000fe200008e0607 */
[----:B------:R-:W-:-:S04]  /*8db0*/  @!P0 IADD3 R2, P1, R0, R6, RZ ;  /* 0x0000000600028210 */ /* 0x000fc80007f3e0ff */
[----:B------:R1:W5:Y:S01]  /*8dc0*/  @!P0 LD.E.64 R68, [R4.64] ;  /* 0x0000000804448980 */ /* 0x000362000c101b00 */
[----:B------:R-:W-:-:S05]  /*8dd0*/  @!P0 IMAD.X R3, R8, 0x1, R7, P1 ;  /* 0x0000000108038824 */ /* 0x000fca00008e0607 */
[----:B------:R1:W5:Y:S03]  /*8de0*/  @!P0 LD.E.64 R66, [R2.64] ;  /* 0x0000000802428980 */ /* 0x000366000c101b00 */
.L_x_777:
[----:B------:R-:W-:Y:S05]  /*8df0*/  BSYNC B0 ;  /* 0x0000000000007941 */ /* 0x000fea0003800000 */
.L_x_776:
[----:B-1-3-5:R-:W-:Y:S01]  /*8e00*/  IMAD.MOV.U32 R2, RZ, RZ, R68 ;  /* 0x000000ffff027224 */ /* 0x02afe200078e0044 */
[----:B------:R-:W1:Y:S01]  /*8e10*/  SHFL.IDX PT, R7, R31, 0x3, 0x181f ;  /* 0x00781f001f077f89 */ /* 0x000e6200000e0000 */
[----:B------:R-:W-:Y:S01]  /*8e20*/  IMAD.MOV.U32 R0, RZ, RZ, R69 ;  /* 0x000000ffff007224 */ /* 0x000fe200078e0045 */
[----:B------:R-:W-:Y:S01]  /*8e30*/  BSSY B0, `(.L_x_778) ;  /* 0x0000050000007945 */ /* 0x000fe20003800000 */
[----:B--2---:R-:W-:Y:S01]  /*8e40*/  IMAD.MOV.U32 R3, RZ, RZ, R58 ;  /* 0x000000ffff037224 */ /* 0x004fe200078e003a */
[----:B------:R2:W3:Y:S01]  /*8e50*/  SHFL.IDX PT, R6, R21, 0x3, 0x181f ;  /* 0x00781f0015067f89 */ /* 0x0004e200000e0000 */
[----:B------:R-:W-:Y:S01]  /*8e60*/  CS2R R74, SRZ ;  /* 0x00000000004a7805 */ /* 0x000fe2000001ff00 */
[----:B------:R-:W-:Y:S01]  /*8e70*/  PRMT R104, R2, 0x5410, R0 ;  /* 0x0000541002687816 */ /* 0x000fe20000000000 */
[----:B------:R-:W-:Y:S01]  /*8e80*/  IMAD.MOV.U32 R2, RZ, RZ, R60 ;  /* 0x000000ffff027224 */ /* 0x000fe200078e003c */
[----:B------:R4:W1:Y:S01]  /*8e90*/  SHFL.IDX PT, R5, R30, 0x3, 0x181f ;  /* 0x00781f001e057f89 */ /* 0x00086200000e0000 */
[----:B------:R-:W-:Y:S01]  /*8ea0*/  IMAD.MOV.U32 R0, RZ, RZ, R61 ;  /* 0x000000ffff007224 */ /* 0x000fe200078e003d */
[----:B------:R-:W-:Y:S01]  /*8eb0*/  CS2R R70, SRZ ;  /* 0x0000000000467805 */ /* 0x000fe2000001ff00 */
[----:B------:R-:W-:Y:S01]  /*8ec0*/  CS2R R76, SRZ ;  /* 0x00000000004c7805 */ /* 0x000fe2000001ff00 */
[----:B------:R-:W-:-:S02]  /*8ed0*/  CS2R R72, SRZ ;  /* 0x0000000000487805 */ /* 0x000fc4000001ff00 */
[----:B------:R-:W-:Y:S01]  /*8ee0*/  PRMT R100, R2, 0x5410, R0 ;  /* 0x0000541002647816 */ /* 0x000fe20000000000 */
[----:B------:R-:W-:Y:S01]  /*8ef0*/  IMAD.MOV.U32 R0, RZ, RZ, R57 ;  /* 0x000000ffff007224 */ /* 0x000fe200078e0039 */
[----:B------:R-:W-:-:S04]  /*8f00*/  MOV R2, R56 ;  /* 0x0000003800027202 */ /* 0x000fc80000000f00 */
[----:B------:R-:W-:Y:S01]  /*8f10*/  PRMT R98, R2, 0x5410, R0 ;  /* 0x0000541002627816 */ /* 0x000fe20000000000 */
[----:B------:R-:W-:Y:S02]  /*8f20*/  IMAD.MOV.U32 R2, RZ, RZ, R50 ;  /* 0x000000ffff027224 */ /* 0x000fe400078e0032 */
[----:B------:R-:W-:-:S03]  /*8f30*/  IMAD.MOV.U32 R0, RZ, RZ, R51 ;  /* 0x000000ffff007224 */ /* 0x000fc600078e0033 */
[----:B------:R-:W-:Y:S01]  /*8f40*/  PRMT R94, R94, 0x5410, R2 ;  /* 0x000054105e5e7816 */ /* 0x000fe20000000002 */
[----:B--2---:R-:W-:Y:S01]  /*8f50*/  CS2R R20, SRZ ;  /* 0x0000000000147805 */ /* 0x004fe2000001ff00 */
[----:B------:R-:W-:Y:S01]  /*8f60*/  PRMT R96, R0, 0x7610, R96 ;  /* 0x0000761000607816 */ /* 0x000fe20000000060 */
[----:B------:R-:W-:Y:S01]  /*8f70*/  IMAD.MOV.U32 R0, RZ, RZ, R67 ;  /* 0x000000ffff007224 */ /* 0x000fe200078e0043 */
[----:B------:R-:W-:Y:S01]  /*8f80*/  MOV R2, R66 ;  /* 0x0000004200027202 */ /* 0x000fe20000000f00 */
[----:B----4-:R-:W-:-:S03]  /*8f90*/  CS2R R30, SRZ ;  /* 0x00000000001e7805 */ /* 0x010fc6000001ff00 */
[----:B------:R-:W-:Y:S01]  /*8fa0*/  PRMT R102, R2, 0x7610, R102 ;  /* 0x0000761002667816 */ /* 0x000fe20000000066 */
[----:B------:R-:W-:Y:S01]  /*8fb0*/  IMAD.MOV.U32 R2, RZ, RZ, R62 ;  /* 0x000000ffff027224 */ /* 0x000fe200078e003e */
[----:B------:R-:W-:Y:S02]  /*8fc0*/  PRMT R103, R0, 0x7610, R103 ;  /* 0x0000761000677816 */ /* 0x000fe40000000067 */
[----:B------:R-:W-:-:S04]  /*8fd0*/  MOV R0, R63 ;  /* 0x0000003f00007202 */ /* 0x000fc80000000f00 */
[----:B------:R-:W-:Y:S01]  /*8fe0*/  PRMT R99, R2, 0x5410, R0 ;  /* 0x0000541002637816 */ /* 0x000fe20000000000 */
[----:B------:R-:W-:Y:S01]  /*8ff0*/  IMAD.MOV.U32 R2, RZ, RZ, R59 ;  /* 0x000000ffff027224 */ /* 0x000fe200078e003b */
[----:B------:R2:W4:Y:S04]  /*9000*/  SHFL.IDX PT, R0, R36, 0x3, 0x181f ;  /* 0x00781f0024007f89 */ /* 0x00052800000e0000 */
[----:B------:R-:W-:Y:S01]  /*9010*/  PRMT R97, R3, 0x5410, R2 ;  /* 0x0000541003617816 */ /* 0x000fe20000000002 */
[----:B------:R-:W-:Y:S01]  /*9020*/  IMAD.MOV.U32 R2, RZ, RZ, R53 ;  /* 0x000000ffff027224 */ /* 0x000fe200078e0035 */
[----:B------:R-:W-:-:S04]  /*9030*/  MOV R3, R52 ;  /* 0x0000003400037202 */ /* 0x000fc80000000f00 */
[----:B------:R-:W-:Y:S01]  /*9040*/  PRMT R93, R3, 0x5410, R2 ;  /* 0x00005410035d7816 */ /* 0x000fe20000000002 */
[----:B--2---:R-:W-:Y:S01]  /*9050*/  CS2R R36, SRZ ;  /* 0x0000000000247805 */ /* 0x004fe2000001ff00 */
[----:B------:R-:W-:Y:S05]  /*9060*/  @P6 BRA `(.L_x_779) ;  /* 0x000002c000006947 */ /* 0x000fea0003800000 */
[----:B-1-34-:R-:W-:Y:S01]  /*9070*/  ISETP.GE.AND P0, PT, R156, c[0x0][0x27c], PT ;  /* 0x00009f009c007a0c */ /* 0x01afe20003f06270 */
[----:B------:R-:W-:Y:S01]  /*9080*/  CS2R R30, SRZ ;  /* 0x00000000001e7805 */ /* 0x000fe2000001ff00 */
[----:B------:R-:W-:-:S11]  /*9090*/  ISETP.GE.AND P2, PT, R159, c[0x0][0x27c], PT ;  /* 0x00009f009f007a0c */ /* 0x000fd60003f46270 */
[C---:B------:R-:W-:Y:S01]  /*90a0*/  @!P0 IMAD.SHL.U32 R4, R156.reuse, 0x2, RZ ;  /* 0x000000029c048824 */ /* 0x040fe200078e00ff */
[----:B------:R-:W-:-:S04]  /*90b0*/  @!P0 SHF.L.U64.HI R8, R156, 0x1, R157 ;  /* 0x000000019c088819 */ /* 0x000fc8000001029d */
[----:B------:R-:W-:-:S05]  /*90c0*/  @!P0 IADD3 R2, P1, R0, R4, RZ ;  /* 0x0000000400028210 */ /* 0x000fca0007f3e0ff */
[----:B------:R-:W-:-:S05]  /*90d0*/  @!P0 IMAD.X R3, R7, 0x1, R8, P1 ;  /* 0x0000000107038824 */ /* 0x000fca00008e0608 */
[----:B------:R1:W5:Y:S01]  /*90e0*/  @!P0 LD.E.64 R30, [R2.64] ;  /* 0x00000008021e8980 */ /* 0x000362000c101b00 */
[----:B------:R-:W-:Y:S01]  /*90f0*/  CS2R R20, SRZ ;  /* 0x0000000000147805 */ /* 0x000fe2000001ff00 */
[----:B------:R-:W-:Y:S01]  /*9100*/  CS2R R70, SRZ ;  /* 0x0000000000467805 */ /* 0x000fe2000001ff00 */
[----:B-1----:R-:W-:Y:S01]  /*9110*/  @!P0 IADD3 R2, P1, R5, R4, RZ ;  /* 0x0000000405028210 */ /* 0x002fe20007f3e0ff */
[----:B------:R-:W-:-:S04]  /*9120*/  @!P2 IMAD.SHL.U32 R4, R159, 0x2, RZ ;  /* 0x000000029f04a824 */ /* 0x000fc800078e00ff */
[----:B------:R-:W-:Y:S01]  /*9130*/  @!P0 IMAD.X R3, R6, 0x1, R8, P1 ;  /* 0x0000000106038824 */ /* 0x000fe200008e0608 */
[----:B------:R-:W-:-:S04]  /*9140*/  @!P2 SHF.L.U64.HI R8, R159, 0x1, R106 ;  /* 0x000000019f08a819 */ /* 0x000fc8000001026a */
[----:B------:R1:W5:Y:S01]  /*9150*/  @!P0 LD.E.64 R20, [R2.64] ;  /* 0x0000000802148980 */ /* 0x000362000c101b00 */
[----:B------:R-:W-:Y:S01]  /*9160*/  ISETP.GE.AND P1, PT, R139, c[0x0][0x27c], PT ;  /* 0x00009f008b007a0c */ /* 0x000fe20003f26270 */
[----:B------:R-:W-:Y:S01]  /*9170*/  CS2R R36, SRZ ;  /* 0x0000000000247805 */ /* 0x000fe2000001ff00 */
[----:B-1----:R-:W-:-:S05]  /*9180*/  @!P2 IADD3 R2, P0, R0, R4, RZ ;  /* 0x000000040002a210 */ /* 0x002fca0007f1e0ff */
[----:B------:R-:W-:-:S05]  /*9190*/  @!P2 IMAD.X R3, R7, 0x1, R8, P0 ;  /* 0x000000010703a824 */ /* 0x000fca00000e0608 */
[----:B------:R1:W5:Y:S01]  /*91a0*/  @!P2 LD.E.64 R70, [R2.64] ;  /* 0x000000080246a980 */ /* 0x000362000c101b00 */
[----:B------:R-:W-:Y:S01]  /*91b0*/  CS2R R74, SRZ ;  /* 0x00000000004a7805 */ /* 0x000fe2000001ff00 */
[----:B-1----:R-:W-:Y:S01]  /*91c0*/  @!P2 IADD3 R2, P0, R5, R4, RZ ;  /* 0x000000040502a210 */ /* 0x002fe20007f1e0ff */
[----:B------:R-:W-:-:S04]  /*91d0*/  @!P1 IMAD.SHL.U32 R4, R139, 0x2, RZ ;  /* 0x000000028b049824 */ /* 0x000fc800078e00ff */
[----:B------:R-:W-:Y:S01]  /*91e0*/  @!P2 IMAD.X R3, R6, 0x1, R8, P0 ;  /* 0x000000010603a824 */ /* 0x000fe200000e0608 */
[----:B------:R-:W-:-:S04]  /*91f0*/  @!P1 SHF.L.U64.HI R8, R139, 0x1, R105 ;  /* 0x000000018b089819 */ /* 0x000fc80000010269 */
[----:B------:R1:W5:Y:S01]  /*9200*/  @!P2 LD.E.64 R36, [R2.64] ;  /* 0x000000080224a980 */ /* 0x000362000c101b00 */
[----:B------:R-:W-:Y:S01]  /*9210*/  CS2R R72, SRZ ;  /* 0x0000000000487805 */ /* 0x000fe2000001ff00 */
[----:B-1----:R-:W-:-:S05]  /*9220*/  @!P1 IADD3 R2, P0, R0, R4, RZ ;  /* 0x0000000400029210 */ /* 0x002fca0007f1e0ff */
[----:B------:R-:W-:Y:S01]  /*9230*/  @!P1 IMAD.X R3, R7, 0x1, R8, P0 ;  /* 0x0000000107039824 */ /* 0x000fe200000e0608 */
[----:B------:R-:W-:-:S04]  /*9240*/  ISETP.GE.AND P0, PT, R158, c[0x0][0x27c], PT ;  /* 0x00009f009e007a0c */ /* 0x000fc80003f06270 */
[----:B------:R1:W5:Y:S01]  /*9250*/  @!P1 LD.E.64 R74, [R2.64] ;  /* 0x00000008024a9980 */ /* 0x000362000c101b00 */
[----:B------:R-:W-:Y:S01]  /*9260*/  CS2R R78, SRZ ;  /* 0x00000000004e7805 */ /* 0x000fe2000001ff00 */
[----:B------:R-:W-:Y:S01]  /*9270*/  CS2R R76, SRZ ;  /* 0x00000000004c7805 */ /* 0x000fe2000001ff00 */
[----:B-1----:R-:W-:-:S05]  /*9280*/  @!P1 IADD3 R2, P2, R5, R4, RZ ;  /* 0x0000000405029210 */ /* 0x002fca0007f5e0ff */
[----:B------:R-:W-:-:S05]  /*9290*/  @!P1 IMAD.X R3, R6, 0x1, R8, P2 ;  /* 0x0000000106039824 */ /* 0x000fca00010e0608 */
[----:B------:R1:W5:Y:S02]  /*92a0*/  @!P1 LD.E.64 R72, [R2.64] ;  /* 0x0000000802489980 */ /* 0x000364000c101b00 */
[----:B-1----:R-:W-:-:S05]  /*92b0*/  @!P0 IMAD.SHL.U32 R2, R158, 0x2, RZ ;  /* 0x000000029e028824 */ /* 0x002fca00078e00ff */
[-C--:B------:R-:W-:Y:S02]  /*92c0*/  @!P0 IADD3 R4, P2, R0, R2.reuse, RZ ;  /* 0x0000000200048210 */ /* 0x080fe40007f5e0ff */
[----:B------:R-:W-:Y:S02]  /*92d0*/  @!P0 IADD3 R2, P1, R5, R2, RZ ;  /* 0x0000000205028210 */ /* 0x000fe40007f3e0ff */
[----:B------:R-:W-:-:S05]  /*92e0*/  @!P0 SHF.L.U64.HI R0, R158, 0x1, R101 ;  /* 0x000000019e008819 */ /* 0x000fca0000010265 */
[--C-:B------:R-:W-:Y:S02]  /*92f0*/  @!P0 IMAD.X R5, R7, 0x1, R0.reuse, P2 ;  /* 0x0000000107058824 */ /* 0x100fe400010e0600 */
[----:B------:R-:W-:-:S03]  /*9300*/  @!P0 IMAD.X R3, R6, 0x1, R0, P1 ;  /* 0x0000000106038824 */ /* 0x000fc600008e0600 */
[----:B------:R1:W5:Y:S04]  /*9310*/  @!P0 LD.E.64 R78, [R4.64] ;  /* 0x00000008044e8980 */ /* 0x000368000c101b00 */
[----:B------:R1:W5:Y:S02]  /*9320*/  @!P0 LD.E.64 R76, [R2.64] ;  /* 0x00000008024c8980 */ /* 0x000364000c101b00 */
.L_x_779:
[----:B-1-34-:R-:W-:Y:S05]  /*9330*/  BSYNC B0 ;  /* 0x0000000000007941 */ /* 0x01afea0003800000 */
.L_x_778:
[----:B-----5:R-:W-:Y:S01]  /*9340*/  IMAD.MOV.U32 R2, RZ, RZ, R78 ;  /* 0x000000ffff027224 */ /* 0x020fe200078e004e */
[----:B------:R-:W-:-:S04]  /*9350*/  DEPBAR.LE SB0, 0x1 ;  /* 0x000080400000791a */ /* 0x000fc80000000000 */
[----:B------:R-:W-:Y:S01]  /*9360*/  IMAD.MOV.U32 R0, RZ, RZ, R79 ;  /* 0x000000ffff007224 */ /* 0x000fe200078e004f */
[----:B------:R-:W-:Y:S04]  /*9370*/  BSSY B1, `(.L_x_780) ;  /* 0x00000d6000017945 */ /* 0x000fe80003800000 */
[----:B------:R-:W-:Y:S01]  /*9380*/  PRMT R111, R2, 0x5410, R0 ;  /* 0x00005410026f7816 */ /* 0x000fe20000000000 */
[----:B------:R-:W-:Y:S02]  /*9390*/  IMAD.MOV.U32 R2, RZ, RZ, R74 ;  /* 0x000000ffff027224 */ /* 0x000fe400078e004a */
[----:B------:R-:W-:-:S05]  /*93a0*/  IMAD.MOV.U32 R0, RZ, RZ, R75 ;  /* 0x000000ffff007224 */ /* 0x000fca00078e004b */
[----:B------:R-:W-:Y:S01]  /*93b0*/  PRMT R108, R2, 0x5410, R0 ;  /* 0x00005410026c7816 */ /* 0x000fe20000000000 */
[----:B------:R-:W-:Y:S01]  /*93c0*/  IMAD.MOV.U32 R2, RZ, RZ, R70 ;  /* 0x000000ffff027224 */ /* 0x000fe200078e0046 */
[----:B------:R-:W-:-:S04]  /*93d0*/  MOV R0, R71 ;  /* 0x0000004700007202 */ /* 0x000fc80000000f00 */
[----:B------:R-:W-:Y:S01]  /*93e0*/  PRMT R106, R2, 0x5410, R0 ;  /* 0x00005410026a7816 */ /* 0x000fe20000000000 */
[----:B------:R-:W-:Y:S02]  /*93f0*/  IMAD.MOV.U32 R2, RZ, RZ, R30 ;  /* 0x000000ffff027224 */ /* 0x000fe400078e001e */
[----:B------:R-:W-:-:S03]  /*9400*/  IMAD.MOV.U32 R0, RZ, RZ, R31 ;  /* 0x000000ffff007224 */ /* 0x000fc600078e001f */
[----:B------:R-:W-:Y:S01]  /*9410*/  PRMT R102, R102, 0x5410, R2 ;  /* 0x0000541066667816 */ /* 0x000fe20000000002 */
[----:B------:R-:W-:Y:S01]  /*9420*/  IMAD.MOV.U32 R2, RZ, RZ, R76 ;  /* 0x000000ffff027224 */ /* 0x000fe200078e004c */
[----:B------:R-:W-:Y:S01]  /*9430*/  PRMT R103, R103, 0x5410, R0 ;  /* 0x0000541067677816 */ /* 0x000fe20000000000 */
[----:B------:R-:W-:-:S05]  /*9440*/  IMAD.MOV.U32 R0, RZ, RZ, R77 ;  /* 0x000000ffff007224 */ /* 0x000fca00078e004d */
[----:B------:R-:W-:Y:S01]  /*9450*/  PRMT R110, R2, 0x5410, R0 ;  /* 0x00005410026e7816 */ /* 0x000fe20000000000 */
[----:B------:R-:W-:Y:S01]  /*9460*/  IMAD.IADD R2, R64, 0x1, -R228 ;  /* 0x0000000140027824 */ /* 0x000fe200078e0ae4 */
[----:B------:R-:W-:-:S04]  /*9470*/  MOV R0, R72 ;  /* 0x0000004800007202 */ /* 0x000fc80000000f00 */
[----:B------:R-:W-:Y:S01]  /*9480*/  PRMT R107, R0, 0x7610, R107 ;  /* 0x00007610006b7816 */ /* 0x000fe2000000006b */
[----:B------:R-:W-:Y:S01]  /*9490*/  IMAD.MOV.U32 R0, RZ, RZ, R73 ;  /* 0x000000ffff007224 */ /* 0x000fe200078e0049 */
[----:B------:R-:W-:-:S04]  /*94a0*/  IMNMX R64, R2, 0x80, PT ;  /* 0x0000008002407817 */ /* 0x000fc80003800200 */
[----:B------:R-:W-:Y:S01]  /*94b0*/  PRMT R107, R107, 0x5410, R0 ;  /* 0x000054106b6b7816 */ /* 0x000fe20000000000 */
[----:B------:R-:W-:Y:S01]  /*94c0*/  IMAD.MOV.U32 R0, RZ, RZ, R36 ;  /* 0x000000ffff007224 */ /* 0x000fe200078e0024 */
[----:B------:R-:W-:Y:S01]  /*94d0*/  BAR.SYNC.DEFER_BLOCKING 0x0 ;  /* 0x0000000000007b1d */ /* 0x000fe20000010000 */
[----:B------:R-:W-:-:S03]  /*94e0*/  ISETP.GE.AND P0, PT, R212, R64, PT ;  /* 0x00000040d400720c */ /* 0x000fc60003f06270 */
[----:B------:R-:W-:Y:S02]  /*94f0*/  PRMT R105, R0, 0x7610, R105 ;  /* 0x0000761000697816 */ /* 0x000fe40000000069 */
[----:B------:R-:W-:-:S04]  /*9500*/  MOV R0, R37 ;  /* 0x0000002500007202 */ /* 0x000fc80000000f00 */
[----:B------:R-:W-:Y:S01]  /*9510*/  PRMT R105, R105, 0x5410, R0 ;  /* 0x0000541069697816 */ /* 0x000fe20000000000 */
[----:B------:R-:W-:-:S05]  /*9520*/  IMAD.MOV.U32 R0, RZ, RZ, R20 ;  /* 0x000000ffff007224 */ /* 0x000fca00078e0014 */
[----:B------:R-:W-:Y:S01]  /*9530*/  PRMT R101, R0, 0x7610, R101 ;  /* 0x0000761000657816 */ /* 0x000fe20000000065 */
[----:B------:R-:W-:-:S05]  /*9540*/  IMAD.MOV.U32 R0, RZ, RZ, R21 ;  /* 0x000000ffff007224 */ /* 0x000fca00078e0015 */
[----:B------:R-:W-:Y:S01]  /*9550*/  PRMT R101, R101, 0x5410, R0 ;  /* 0x0000541065657816 */ /* 0x000fe20000000000 */
[----:B------:R-:W-:Y:S05]  /*9560*/  @P0 BRA `(.L_x_781) ;  /* 0x00000b6000000947 */ /* 0x000fea0003800000 */
[----:B------:R-:W-:Y:S01]  /*9570*/  ISETP.GE.AND P0, PT, R156, c[0x0][0x27c], PT ;  /* 0x00009f009c007a0c */ /* 0x000fe20003f06270 */
[----:B------:R-:W-:-:S12]  /*9580*/  BSSY B0, `(.L_x_782) ;  /* 0x000002c000007945 */ /* 0x000fd80003800000 */
[----:B------:R-:W-:Y:S05]  /*9590*/  @P0 BRA `(.L_x_783) ;  /* 0x000002a000000947 */ /* 0x000fea0003800000 */
[----:B------:R-:W1:Y:S01]  /*95a0*/  LDS.128 R4, [R195+0x10080] ;  /* 0x01008000c3047984 */ /* 0x000e620000000c00 */
[----:B------:R-:W-:Y:S02]  /*95b0*/  SHF.R.U32.HI R0, RZ, 0x10, R25 ;  /* 0x00000010ff007819 */ /* 0x000fe40000011619 */
[----:B------:R-:W-:Y:S02]  /*95c0*/  SHF.R.U32.HI R3, RZ, 0x10, R23 ;  /* 0x00000010ff037819 */ /* 0x000fe40000011617 */
[----:B------:R-:W-:Y:S01]  /*95d0*/  SHF.R.U64 R11, R24, 0x10, R25 ;  /* 0x00000010180b7819 */ /* 0x000fe20000001219 */
[----:B------:R-:W-:Y:S01]  /*95e0*/  HADD2.F32 R8, -RZ, R0.H0_H0 ;  /* 0x20000000ff087230 */ /* 0x000fe20000004100 */
[----:B------:R-:W-:Y:S01]  /*95f0*/  SHF.R.U64 R12, R22, 0x10, R23 ;  /* 0x00000010160c7819 */ /* 0x000fe20000001217 */
[--C-:B-1----:R-:W-:Y:S02]  /*9600*/  HADD2.F32 R0, -RZ, R7.reuse.H1_H1 ;  /* 0x30000007ff007230 */ /* 0x102fe40000004100 */
[----:B------:R-:W-:-:S02]  /*9610*/  HADD2.F32 R2, -RZ, R7.H0_H0 ;  /* 0x20000007ff027230 */ /* 0x000fc40000004100 */
[----:B------:R-:W-:Y:S01]  /*9620*/  HADD2.F32 R7, -RZ, R3.H0_H0 ;  /* 0x20000003ff077230 */ /* 0x000fe20000004100 */
[----:B------:R-:W-:-:S04]  /*9630*/  FMUL.FTZ R3, R0, R8 ;  /* 0x0000000800037220 */ /* 0x000fc80000410000 */
[C---:B------:R-:W-:Y:S02]  /*9640*/  FFMA.FTZ R3, R2.reuse, R7, -R3 ;  /* 0x0000000702037223 */ /* 0x040fe40000010803 */
[----:B------:R-:W-:-:S04]  /*9650*/  FMUL.FTZ R2, R2, R8 ;  /* 0x0000000802027220 */ /* 0x000fc80000410000 */
[----:B------:R-:W-:Y:S01]  /*9660*/  FFMA.FTZ R0, R0, R7, R2 ;  /* 0x0000000700007223 */ /* 0x000fe20000010002 */
[----:B------:R-:W-:-:S04]  /*9670*/  HADD2.F32 R2, -RZ, R80.H0_H0 ;  /* 0x20000050ff027230 */ /* 0x000fc80000004100 */
[----:B------:R-:W-:Y:S01]  /*9680*/  F2FP.PACK_AB R7, R0, R3 ;  /* 0x000000030007723e */ /* 0x000fe200000000ff */
[----:B------:R-:W-:Y:S02]  /*9690*/  HADD2.F32 R0, -RZ, R65.H0_H0 ;  /* 0x20000041ff007230 */ /* 0x000fe40000004100 */
[--C-:B------:R-:W-:Y:S02]  /*96a0*/  HADD2.F32 R3, -RZ, R4.reuse.H1_H1 ;  /* 0x30000004ff037230 */ /* 0x100fe40000004100 */
[----:B------:R-:W-:-:S03]  /*96b0*/  HADD2.F32 R4, -RZ, R4.H0_H0 ;  /* 0x20000004ff047230 */ /* 0x000fc60000004100 */
[CC--:B------:R-:W-:Y:S02]  /*96c0*/  FMUL.FTZ R8, R3.reuse, R0.reuse ;  /* 0x0000000003087220 */ /* 0x0c0fe40000410000 */
[C---:B------:R-:W-:Y:S02]  /*96d0*/  FMUL.FTZ R0, R4.reuse, R0 ;  /* 0x0000000004007220 */ /* 0x040fe40000410000 */
[-C--:B------:R-:W-:Y:S01]  /*96e0*/  FFMA.FTZ R10, R4, R2.reuse, -R8 ;  /* 0x00000002040a7223 */ /* 0x080fe20000010808 */
[--C-:B------:R-:W-:Y:S01]  /*96f0*/  HADD2.F32 R4, -RZ, R6.reuse.H0_H0 ;  /* 0x20000006ff047230 */ /* 0x100fe20000004100 */
[----:B------:R-:W-:Y:S01]  /*9700*/  FFMA.FTZ R9, R3, R2, R0 ;  /* 0x0000000203097223 */ /* 0x000fe20000010000 */
[----:B------:R-:W-:Y:S02]  /*9710*/  HADD2.F32 R0, -RZ, R65.H1_H1 ;  /* 0x30000041ff007230 */ /* 0x000fe40000004100 */
[----:B------:R-:W-:Y:S02]  /*9720*/  HADD2.F32 R3, -RZ, R6.H1_H1 ;  /* 0x30000006ff037230 */ /* 0x000fe40000004100 */
[----:B------:R-:W-:-:S03]  /*9730*/  HADD2.F32 R2, -RZ, R80.H1_H1 ;  /* 0x30000050ff027230 */ /* 0x000fc60000004100 */
[CC--:B------:R-:W-:Y:S02]  /*9740*/  FMUL.FTZ R6, R3.reuse, R0.reuse ;  /* 0x0000000003067220 */ /* 0x0c0fe40000410000 */
[C---:B------:R-:W-:Y:S02]  /*9750*/  FMUL.FTZ R0, R4.reuse, R0 ;  /* 0x0000000004007220 */ /* 0x040fe40000410000 */
[-C--:B------:R-:W-:Y:S01]  /*9760*/  FFMA.FTZ R8, R4, R2.reuse, -R6 ;  /* 0x0000000204087223 */ /* 0x080fe20000010806 */
[----:B------:R-:W-:Y:S01]  /*9770*/  HADD2.F32 R4, -RZ, R11.H0_H0 ;  /* 0x2000000bff047230 */ /* 0x000fe20000004100 */
[----:B------:R-:W-:Y:S01]  /*9780*/  FFMA.FTZ R6, R3, R2, R0 ;  /* 0x0000000203067223 */ /* 0x000fe20000010000 */
[--C-:B------:R-:W-:Y:S02]  /*9790*/  HADD2.F32 R0, -RZ, R5.reuse.H1_H1 ;  /* 0x30000005ff007230 */ /* 0x100fe40000004100 */
[----:B------:R-:W-:Y:S02]  /*97a0*/  HADD2.F32 R2, -RZ, R5.H0_H0 ;  /* 0x20000005ff027230 */ /* 0x000fe40000004100 */
[----:B------:R-:W-:Y:S01]  /*97b0*/  HADD2.F32 R5, -RZ, R12.H0_H0 ;  /* 0x2000000cff057230 */ /* 0x000fe20000004100 */
[----:B------:R-:W-:Y:S01]  /*97c0*/  FMUL.FTZ R3, R0, R4 ;  /* 0x0000000400037220 */ /* 0x000fe20000410000 */
[----:B------:R-:W-:-:S03]  /*97d0*/  F2FP.PACK_AB R6, R6, R8 ;  /* 0x000000080606723e */ /* 0x000fc600000000ff */
[C---:B------:R-:W-:Y:S02]  /*97e0*/  FFMA.FTZ R3, R2.reuse, R5, -R3 ;  /* 0x0000000502037223 */ /* 0x040fe40000010803 */
[----:B------:R-:W-:Y:S01]  /*97f0*/  FMUL.FTZ R2, R2, R4 ;  /* 0x0000000402027220 */ /* 0x000fe20000410000 */
[----:B------:R-:W-:-:S03]  /*9800*/  F2FP.PACK_AB R4, R9, R10 ;  /* 0x0000000a0904723e */ /* 0x000fc600000000ff */
[----:B------:R-:W-:-:S05]  /*9810*/  FFMA.FTZ R2, R0, R5, R2 ;  /* 0x0000000500027223 */ /* 0x000fca0000010002 */
[----:B------:R-:W-:-:S05]  /*9820*/  F2FP.PACK_AB R5, R2, R3 ;  /* 0x000000030205723e */ /* 0x000fca00000000ff */
[----:B------:R1:W-:Y:S02]  /*9830*/  STS.128 [R195+0x10080], R4 ;  /* 0x01008004c3007388 */ /* 0x0003e40000000c00 */
.L_x_783:
[----:B------:R-:W-:Y:S05]  /*9840*/  BSYNC B0 ;  /* 0x0000000000007941 */ /* 0x000fea0003800000 */
.L_x_782:
[----:B------:R-:W-:Y:S01]  /*9850*/  ISETP.GE.AND P0, PT, R159, c[0x0][0x27c], PT ;  /* 0x00009f009f007a0c */ /* 0x000fe20003f06270 */
[----:B------:R-:W-:-:S12]  /*9860*/  BSSY B0, `(.L_x_784) ;  /* 0x000002c000007945 */ /* 0x000fd80003800000 */
[----:B------:R-:W-:Y:S05]  /*9870*/  @P0 BRA `(.L_x_785) ;  /* 0x000002a000000947 */ /* 0x000fea0003800000 */
[----:B-1----:R-:W1:Y:S01]  /*9880*/  LDS.128 R4, [R195+0x14080] ;  /* 0x01408000c3047984 */ /* 0x002e620000000c00 */
        /* <DEDUP_REMOVED lines=41> */
.L_x_785:
[----:B------:R-:W-:Y:S05]  /*9b20*/  BSYNC B0 ;  /* 0x0000000000007941 */ /* 0x000fea0003800000 */
.L_x_784:
        /* <DEDUP_REMOVED lines=45> */
.L_x_787:
[----:B------:R-:W-:Y:S05]  /*9e00*/  BSYNC B0 ;  /* 0x0000000000007941 */ /* 0x000fea0003800000 */
.L_x_786:
[----:B------:R-:W-:-:S13]  /*9e10*/  ISETP.GE.AND P0, PT, R158, c[0x0][0x27c], PT ;  /* 0x00009f009e007a0c */ /* 0x000fda0003f06270 */
[----:B------:R-:W-:Y:S05]  /*9e20*/  @P0 BRA `(.L_x_781) ;  /* 0x000002a000000947 */ /* 0x000fea0003800000 */
[----:B------:R-:W2:Y:S01]  /*9e30*/  LDS.128 R8, [R195+0x1c080] ;  /* 0x01c08000c3087984 */ /* 0x000ea20000000c00 */
[--C-:B------:R-:W-:Y:S02]  /*9e40*/  SHF.R.U32.HI R0, RZ, 0x10, R39.reuse ;  /* 0x00000010ff007819 */ /* 0x100fe40000011627 */
[----:B------:R-:W-:-:S03]  /*9e50*/  SHF.R.U64 R12, R38, 0x10, R39 ;  /* 0x00000010260c7819 */ /* 0x000fc60000001227 */
[----:B-1----:R-:W-:Y:S01]  /*9e60*/  HADD2.F32 R4, -RZ, R0.H0_H0 ;  /* 0x20000000ff047230 */ /* 0x002fe20000004100 */
[----:B------:R-:W-:-:S05]  /*9e70*/  SHF.R.U32.HI R0, RZ, 0x10, R41 ;  /* 0x00000010ff007819 */ /* 0x000fca0000011629 */
[----:B------:R-:W-:Y:S02]  /*9e80*/  HADD2.F32 R0, -RZ, R0.H0_H0 ;  /* 0x20000000ff007230 */ /* 0x000fe40000004100 */
[--C-:B--2---:R-:W-:Y:S02]  /*9e90*/  HADD2.F32 R2, -RZ, R11.reuse.H1_H1 ;  /* 0x3000000bff027230 */ /* 0x104fe40000004100 */
[----:B------:R-:W-:-:S03]  /*9ea0*/  HADD2.F32 R3, -RZ, R11.H0_H0 ;  /* 0x2000000bff037230 */ /* 0x000fc60000004100 */
[CC--:B------:R-:W-:Y:S02]  /*9eb0*/  FMUL.FTZ R5, R2.reuse, R4.reuse ;  /* 0x0000000402057220 */ /* 0x0c0fe40000410000 */
[C---:B------:R-:W-:Y:S02]  /*9ec0*/  FMUL.FTZ R4, R3.reuse, R4 ;  /* 0x0000000403047220 */ /* 0x040fe40000410000 */
[-C--:B------:R-:W-:Y:S01]  /*9ed0*/  FFMA.FTZ R13, R3, R0.reuse, -R5 ;  /* 0x00000000030d7223 */ /* 0x080fe20000010805 */
[--C-:B------:R-:W-:Y:S01]  /*9ee0*/  HADD2.F32 R3, -RZ, R8.reuse.H1_H1 ;  /* 0x30000008ff037230 */ /* 0x100fe20000004100 */
[----:B------:R-:W-:Y:S01]  /*9ef0*/  FFMA.FTZ R7, R2, R0, R4 ;  /* 0x0000000002077223 */ /* 0x000fe20000010004 */
[----:B------:R-:W-:Y:S02]  /*9f00*/  HADD2.F32 R0, -RZ, R85.H1_H1 ;  /* 0x30000055ff007230 */ /* 0x000fe40000004100 */
[----:B------:R-:W-:Y:S02]  /*9f10*/  HADD2.F32 R4, -RZ, R8.H0_H0 ;  /* 0x20000008ff047230 */ /* 0x000fe40000004100 */
[----:B------:R-:W-:Y:S01]  /*9f20*/  HADD2.F32 R2, -RZ, R87.H1_H1 ;  /* 0x30000057ff027230 */ /* 0x000fe20000004100 */
[-C--:B------:R-:W-:Y:S01]  /*9f30*/  FMUL.FTZ R5, R3, R0.reuse ;  /* 0x0000000003057220 */ /* 0x080fe20000410000 */
[----:B------:R-:W-:Y:S01]  /*9f40*/  F2FP.PACK_AB R7, R7, R13 ;  /* 0x0000000d0707723e */ /* 0x000fe200000000ff */
[----:B------:R-:W-:-:S02]  /*9f50*/  FMUL.FTZ R0, R4, R0 ;  /* 0x0000000004007220 */ /* 0x000fc40000410000 */
[-C--:B------:R-:W-:Y:S01]  /*9f60*/  FFMA.FTZ R11, R4, R2.reuse, -R5 ;  /* 0x00000002040b7223 */ /* 0x080fe20000010805 */
[--C-:B------:R-:W-:Y:S01]  /*9f70*/  HADD2.F32 R4, -RZ, R10.reuse.H0_H0 ;  /* 0x2000000aff047230 */ /* 0x100fe20000004100 */
[----:B------:R-:W-:Y:S01]  /*9f80*/  FFMA.FTZ R8, R3, R2, R0 ;  /* 0x0000000203087223 */ /* 0x000fe20000010000 */
[----:B------:R-:W-:Y:S02]  /*9f90*/  HADD2.F32 R3, -RZ, R10.H1_H1 ;  /* 0x3000000aff037230 */ /* 0x000fe40000004100 */
[----:B------:R-:W-:Y:S02]  /*9fa0*/  HADD2.F32 R0, -RZ, R87.H0_H0 ;  /* 0x20000057ff007230 */ /* 0x000fe40000004100 */
[----:B------:R-:W-:Y:S02]  /*9fb0*/  HADD2.F32 R2, -RZ, R88.H1_H1 ;  /* 0x30000058ff027230 */ /* 0x000fe40000004100 */
[----:B------:R-:W-:Y:S01]  /*9fc0*/  HADD2.F32 R10, -RZ, R12.H0_H0 ;  /* 0x2000000cff0a7230 */ /* 0x000fe20000004100 */
[----:B------:R-:W-:-:S02]  /*9fd0*/  FMUL.FTZ R5, R3, R0 ;  /* 0x0000000003057220 */ /* 0x000fc40000410000 */
[C---:B------:R-:W-:Y:S02]  /*9fe0*/  FMUL.FTZ R0, R4.reuse, R0 ;  /* 0x0000000004007220 */ /* 0x040fe40000410000 */
[-C--:B------:R-:W-:Y:S02]  /*9ff0*/  FFMA.FTZ R5, R4, R2.reuse, -R5 ;  /* 0x0000000204057223 */ /* 0x080fe40000010805 */
[----:B------:R-:W-:Y:S01]  /*a000*/  FFMA.FTZ R6, R3, R2, R0 ;  /* 0x0000000203067223 */ /* 0x000fe20000010000 */
[----:B------:R-:W-:Y:S01]  /*a010*/  SHF.R.U64 R3, R40, 0x10, R41 ;  /* 0x0000001028037819 */ /* 0x000fe20000001229 */
[--C-:B------:R-:W-:Y:S02]  /*a020*/  HADD2.F32 R0, -RZ, R9.reuse.H1_H1 ;  /* 0x30000009ff007230 */ /* 0x100fe40000004100 */
[----:B------:R-:W-:Y:S01]  /*a030*/  HADD2.F32 R2, -RZ, R9.H0_H0 ;  /* 0x20000009ff027230 */ /* 0x000fe20000004100 */
[----:B------:R-:W-:Y:S01]  /*a040*/  F2FP.PACK_AB R6, R6, R5 ;  /* 0x000000050606723e */ /* 0x000fe200000000ff */
[----:B------:R-:W-:Y:S01]  /*a050*/  HADD2.F32 R9, -RZ, R3.H0_H0 ;  /* 0x20000003ff097230 */ /* 0x000fe20000004100 */
[----:B------:R-:W-:-:S02]  /*a060*/  FMUL.FTZ R4, R0, R10 ;  /* 0x0000000a00047220 */ /* 0x000fc40000410000 */
[C---:B------:R-:W-:Y:S02]  /*a070*/  FMUL.FTZ R3, R2.reuse, R10 ;  /* 0x0000000a02037220 */ /* 0x040fe40000410000 */
[----:B------:R-:W-:Y:S01]  /*a080*/  FFMA.FTZ R2, R2, R9, -R4 ;  /* 0x0000000902027223 */ /* 0x000fe20000010804 */
[----:B------:R-:W-:Y:S01]  /*a090*/  F2FP.PACK_AB R4, R8, R11 ;  /* 0x0000000b0804723e */ /* 0x000fe200000000ff */
[----:B------:R-:W-:-:S05]  /*a0a0*/  FFMA.FTZ R3, R0, R9, R3 ;  /* 0x0000000900037223 */ /* 0x000fca0000010003 */
[----:B------:R-:W-:-:S05]  /*a0b0*/  F2FP.PACK_AB R5, R3, R2 ;  /* 0x000000020305723e */ /* 0x000fca00000000ff */
[----:B------:R1:W-:Y:S02]  /*a0c0*/  STS.128 [R195+0x1c080], R4 ;  /* 0x01c08004c3007388 */ /* 0x0003e40000000c00 */
.L_x_781:
[----:B------:R-:W-:Y:S05]  /*a0d0*/  BSYNC B1 ;  /* 0x0000000000017941 */ /* 0x000fea0003800000 */
.L_x_780:
[----:B------:R-:W-:Y:S01]  /*a0e0*/  IADD3 R0, R212, 0x20, RZ ;  /* 0x00000020d4007810 */ /* 0x000fe20007ffe0ff */
[----:B------:R-:W-:Y:S03]  /*a0f0*/  BSSY B1, `(.L_x_788) ;  /* 0x00000b9000017945 */ /* 0x000fe60003800000 */
[----:B------:R-:W-:-:S13]  /*a100*/  ISETP.GE.AND P0, PT, R0, R64, PT ;  /* 0x000000400000720c */ /* 0x000fda0003f06270 */
[----:B------:R-:W-:Y:S05]  /*a110*/  @P0 BRA `(.L_x_789) ;  /* 0x00000b6000000947 */ /* 0x000fea0003800000 */
[----:B------:R-:W-:Y:S01]  /*a120*/  ISETP.GE.AND P0, PT, R156, c[0x0][0x27c], PT ;  /* 0x00009f009c007a0c */ /* 0x000fe20003f06270 */
[----:B------:R-:W-:-:S12]  /*a130*/  BSSY B0, `(.L_x_790) ;  /* 0x000002c000007945 */ /* 0x000fd80003800000 */
[----:B------:R-:W-:Y:S05]  /*a140*/  @P0 BRA `(.L_x_791) ;  /* 0x000002a000000947 */ /* 0x000fea0003800000 */
[----:B------:R-:W2:Y:S01]  /*a150*/  LDS.128 R8, [R195+0x11080] ;  /* 0x01108000c3087984 */ /* 0x000ea20000000c00 */
[----:B------:R-:W-:Y:S02]  /*a160*/  SHF.R.U32.HI R0, RZ, 0x10, R43 ;  /* 0x00000010ff007819 */ /* 0x000fe4000001162b */
[----:B------:R-:W-:Y:S02]  /*a170*/  SHF.R.U32.HI R2, RZ, 0x10, R45 ;  /* 0x00000010ff027819 */ /* 0x000fe4000001162d */
[----:B-1----:R-:W-:Y:S01]  /*a180*/  SHF.R.U64 R6, R42, 0x10, R43 ;  /* 0x000000102a067819 */ /* 0x002fe2000000122b */
[----:B------:R-:W-:Y:S02]  /*a190*/  HADD2.F32 R0, -RZ, R0.H0_H0 ;  /* 0x20000000ff007230 */ /* 0x000fe40000004100 */
[----:B------:R-:W-:Y:S02]  /*a1a0*/  HADD2.F32 R2, -RZ, R2.H0_H0 ;  /* 0x20000002ff027230 */ /* 0x000fe40000004100 */
[----:B------:R-:W-:-:S02]  /*a1b0*/  HADD2.F32 R6, -RZ, R6.H0_H0 ;  /* 0x20000006ff067230 */ /* 0x000fc40000004100 */
[--C-:B--2---:R-:W-:Y:S02]  /*a1c0*/  HADD2.F32 R3, -RZ, R11.reuse.H1_H1 ;  /* 0x3000000bff037230 */ /* 0x104fe40000004100 */
[----:B------:R-:W-:-:S03]  /*a1d0*/  HADD2.F32 R4, -RZ, R11.H0_H0 ;  /* 0x2000000bff047230 */ /* 0x000fc60000004100 */
[CC--:B------:R-:W-:Y:S02]  /*a1e0*/  FMUL.FTZ R5, R3.reuse, R0.reuse ;  /* 0x0000000003057220 */ /* 0x0c0fe40000410000 */
[C---:B------:R-:W-:Y:S02]  /*a1f0*/  FMUL.FTZ R0, R4.reuse, R0 ;  /* 0x0000000004007220 */ /* 0x040fe40000410000 */
[-C--:B------:R-:W-:Y:S01]  /*a200*/  FFMA.FTZ R13, R4, R2.reuse, -R5 ;  /* 0x00000002040d7223 */ /* 0x080fe20000010805 */
[--C-:B------:R-:W-:Y:S01]  /*a210*/  HADD2.F32 R4, -RZ, R8.reuse.H0_H0 ;  /* 0x20000008ff047230 */ /* 0x100fe20000004100 */
[----:B------:R-:W-:Y:S01]  /*a220*/  FFMA.FTZ R7, R3, R2, R0 ;  /* 0x0000000203077223 */ /* 0x000fe20000010000 */
[----:B------:R-:W-:Y:S02]  /*a230*/  HADD2.F32 R3, -RZ, R8.H1_H1 ;  /* 0x30000008ff037230 */ /* 0x000fe40000004100 */
[----:B------:R-:W-:Y:S02]  /*a240*/  HADD2.F32 R0, -RZ, R85.H0_H0 ;  /* 0x20000055ff007230 */ /* 0x000fe40000004100 */
[----:B------:R-:W-:Y:S01]  /*a250*/  HADD2.F32 R2, -RZ, R86.H1_H1 ;  /* 0x30000056ff027230 */ /* 0x000fe20000004100 */
[----:B------:R-:W-:-:S02]  /*a260*/  F2FP.PACK_AB R7, R7, R13 ;  /* 0x0000000d0707723e */ /* 0x000fc400000000ff */
[CC--:B------:R-:W-:Y:S02]  /*a270*/  FMUL.FTZ R5, R3.reuse, R0.reuse ;  /* 0x0000000003057220 */ /* 0x0c0fe40000410000 */
[C---:B------:R-:W-:Y:S02]  /*a280*/  FMUL.FTZ R0, R4.reuse, R0 ;  /* 0x0000000004007220 */ /* 0x040fe40000410000 */
[-C--:B------:R-:W-:Y:S01]  /*a290*/  FFMA.FTZ R12, R4, R2.reuse, -R5 ;  /* 0x00000002040c7223 */ /* 0x080fe20000010805 */
[--C-:B------:R-:W-:Y:S01]  /*a2a0*/  HADD2.F32 R4, -RZ, R10.reuse.H0_H0 ;  /* 0x2000000aff047230 */ /* 0x100fe20000004100 */
[----:B------:R-:W-:Y:S01]  /*a2b0*/  FFMA.FTZ R11, R3, R2, R0 ;  /* 0x00000002030b7223 */ /* 0x000fe20000010000 */
[----:B------:R-:W-:Y:S02]  /*a2c0*/  HADD2.F32 R3, -RZ, R10.H1_H1 ;  /* 0x3000000aff037230 */ /* 0x000fe40000004100 */
[----:B------:R-:W-:Y:S02]  /*a2d0*/  HADD2.F32 R0, -RZ, R86.H0_H0 ;  /* 0x20000056ff007230 */ /* 0x000fe40000004100 */
[----:B------:R-:W-:-:S03]  /*a2e0*/  HADD2.F32 R2, -RZ, R88.H0_H0 ;  /* 0x20000058ff027230 */ /* 0x000fc60000004100 */
[CC--:B------:R-:W-:Y:S02]  /*a2f0*/  FMUL.FTZ R5, R3.reuse, R0.reuse ;  /* 0x0000000003057220 */ /* 0x0c0fe40000410000 */
[C---:B------:R-:W-:Y:S02]  /*a300*/  FMUL.FTZ R0, R4.reuse, R0 ;  /* 0x0000000004007220 */ /* 0x040fe40000410000 */
[-C--:B------:R-:W-:Y:S02]  /*a310*/  FFMA.FTZ R8, R4, R2.reuse, -R5 ;  /* 0x0000000204087223 */ /* 0x080fe40000010805 */
[----:B------:R-:W-:Y:S01]  /*a320*/  FFMA.FTZ R5, R3, R2, R0 ;  /* 0x0000000203057223 */ /* 0x000fe20000010000 */
[----:B------:R-:W-:Y:S01]  /*a330*/  SHF.R.U64 R3, R44, 0x10, R45 ;  /* 0x000000102c037819 */ /* 0x000fe2000000122d */
[--C-:B------:R-:W-:Y:S02]  /*a340*/  HADD2.F32 R0, -RZ, R9.reuse.H1_H1 ;  /* 0x30000009ff007230 */ /* 0x100fe40000004100 */
[----:B------:R-:W-:-:S02]  /*a350*/  HADD2.F32 R2, -RZ, R9.H0_H0 ;  /* 0x20000009ff027230 */ /* 0x000fc40000004100 */
[----:B------:R-:W-:Y:S01]  /*a360*/  HADD2.F32 R9, -RZ, R3.H0_H0 ;  /* 0x20000003ff097230 */ /* 0x000fe20000004100 */
[-C--:B------:R-:W-:Y:S02]  /*a370*/  FMUL.FTZ R4, R0, R6.reuse ;  /* 0x0000000600047220 */ /* 0x080fe40000410000 */
[C---:B------:R-:W-:Y:S01]  /*a380*/  FMUL.FTZ R3, R2.reuse, R6 ;  /* 0x0000000602037220 */ /* 0x040fe20000410000 */
[----:B------:R-:W-:Y:S01]  /*a390*/  F2FP.PACK_AB R6, R5, R8 ;  /* 0x000000080506723e */ /* 0x000fe200000000ff */
[-C--:B------:R-:W-:Y:S01]  /*a3a0*/  FFMA.FTZ R2, R2, R9.reuse, -R4 ;  /* 0x0000000902027223 */ /* 0x080fe20000010804 */
[----:B------:R-:W-:Y:S01]  /*a3b0*/  F2FP.PACK_AB R4, R11, R12 ;  /* 0x0000000c0b04723e */ /* 0x000fe200000000ff */
[----:B------:R-:W-:-:S05]  /*a3c0*/  FFMA.FTZ R3, R0, R9, R3 ;  /* 0x0000000900037223 */ /* 0x000fca0000010003 */
[----:B------:R-:W-:-:S05]  /*a3d0*/  F2FP.PACK_AB R5, R3, R2 ;  /* 0x000000020305723e */ /* 0x000fca00000000ff */
[----:B------:R1:W-:Y:S02]  /*a3e0*/  STS.128 [R195+0x11080], R4 ;  /* 0x01108004c3007388 */ /* 0x0003e40000000c00 */
.L_x_791:
[----:B------:R-:W-:Y:S05]  /*a3f0*/  BSYNC B0 ;  /* 0x0000000000007941 */ /* 0x000fea0003800000 */
.L_x_790:
        /* <DEDUP_REMOVED lines=19> */
[----:B------:R-:W-:Y:S01]  /*a530*/  HADD2.F32 R2, -RZ, R90.H0_H0 ;  /* 0x2000005aff027230 */ /* 0x000fe20000004100 */
[----:B------:R-:W-:-:S02]  /*a540*/  F2FP.PACK_AB R7, R7, R13 ;  /* 0x0000000d0707723e */ /* 0x000fc400000000ff */
        /* <DEDUP_REMOVED lines=24> */
.L_x_793:
[----:B------:R-:W-:Y:S05]  /*a6d0*/  BSYNC B0 ;  /* 0x0000000000007941 */ /* 0x000fea0003800000 */
.L_x_792:
[----:B------:R-:W-:Y:S01]  /*a6e0*/  ISETP.GE.AND P0, PT, R139, c[0x0][0x27c], PT ;  /* 0x00009f008b007a0c */ /* 0x000fe20003f06270 */
[----:B------:R-:W-:-:S12]  /*a6f0*/  BSSY B0, `(.L_x_794) ;  /* 0x000002c000007945 */ /* 0x000fd80003800000 */
[----:B------:R-:W-:Y:S05]  /*a700*/  @P0 BRA `(.L_x_795) ;  /* 0x000002a000000947 */ /* 0x000fea0003800000 */
[----:B------:R-:W2:Y:S01]  /*a710*/  LDS.128 R8, [R195+0x19080] ;  /* 0x01908000c3087984 */ /* 0x000ea20000000c00 */
[----:B------:R-:W-:Y:S01]  /*a720*/  SHF.R.U32.HI R0, RZ, 0x10, R47 ;  /* 0x00000010ff007819 */ /* 0x000fe2000001162f */
[----:B-1----:R-:W-:Y:S01]  /*a730*/  HADD2.F32 R6, -RZ, R92.H0_H0 ;  /* 0x2000005cff067230 */ /* 0x002fe20000004100 */
[--C-:B------:R-:W-:Y:S02]  /*a740*/  SHF.R.U32.HI R2, RZ, 0x10, R15.reuse ;  /* 0x00000010ff027819 */ /* 0x100fe4000001160f */
[----:B------:R-:W-:Y:S01]  /*a750*/  SHF.R.U64 R13, R14, 0x10, R15 ;  /* 0x000000100e0d7819 */ /* 0x000fe2000000120f */
[----:B------:R-:W-:Y:S01]  /*a760*/  HADD2.F32 R0, -RZ, R0.H0_H0 ;  /* 0x20000000ff007230 */ /* 0x000fe20000004100 */
[----:B------:R-:W-:Y:S01]  /*a770*/  SHF.R.U64 R12, R46, 0x10, R47 ;  /* 0x000000102e0c7819 */ /* 0x000fe2000000122f */
[----:B------:R-:W-:Y:S02]  /*a780*/  HADD2.F32 R2, -RZ, R2.H0_H0 ;  /* 0x20000002ff027230 */ /* 0x000fe40000004100 */
[----:B------:R-:W-:-:S02]  /*a790*/  HADD2.F32 R13, -RZ, R13.H0_H0 ;  /* 0x2000000dff0d7230 */ /* 0x000fc40000004100 */
[--C-:B--2---:R-:W-:Y:S02]  /*a7a0*/  HADD2.F32 R3, -RZ, R11.reuse.H1_H1 ;  /* 0x3000000bff037230 */ /* 0x104fe40000004100 */
[----:B------:R-:W-:Y:S02]  /*a7b0*/  HADD2.F32 R4, -RZ, R11.H0_H0 ;  /* 0x2000000bff047230 */ /* 0x000fe40000004100 */
[----:B------:R-:W-:Y:S01]  /*a7c0*/  HADD2.F32 R11, -RZ, R8.H1_H1 ;  /* 0x30000008ff0b7230 */ /* 0x000fe20000004100 */
[CC--:B------:R-:W-:Y:S01]  /*a7d0*/  FMUL.FTZ R5, R3.reuse, R0.reuse ;  /* 0x0000000003057220 */ /* 0x0c0fe20000410000 */
[--C-:B------:R-:W-:Y:S01]  /*a7e0*/  HADD2.F32 R7, -RZ, R10.reuse.H0_H0 ;  /* 0x2000000aff077230 */ /* 0x100fe20000004100 */
[C---:B------:R-:W-:Y:S02]  /*a7f0*/  FMUL.FTZ R0, R4.reuse, R0 ;  /* 0x0000000004007220 */ /* 0x040fe40000410000 */
[-C--:B------:R-:W-:Y:S01]  /*a800*/  FFMA.FTZ R15, R4, R2.reuse, -R5 ;  /* 0x00000002040f7223 */ /* 0x080fe20000010805 */
[----:B------:R-:W-:Y:S01]  /*a810*/  HADD2.F32 R4, -RZ, R10.H1_H1 ;  /* 0x3000000aff047230 */ /* 0x000fe20000004100 */
[----:B------:R-:W-:Y:S01]  /*a820*/  FFMA.FTZ R14, R3, R2, R0 ;  /* 0x00000002030e7223 */ /* 0x000fe20000010000 */
[----:B------:R-:W-:-:S02]  /*a830*/  HADD2.F32 R0, -RZ, R91.H0_H0 ;  /* 0x2000005bff007230 */ /* 0x000fc40000004100 */
[----:B------:R-:W-:Y:S02]  /*a840*/  HADD2.F32 R2, -RZ, R8.H0_H0 ;  /* 0x20000008ff027230 */ /* 0x000fe40000004100 */
[--C-:B------:R-:W-:Y:S01]  /*a850*/  HADD2.F32 R5, -RZ, R9.reuse.H0_H0 ;  /* 0x20000009ff057230 */ /* 0x100fe20000004100 */
[CC--:B------:R-:W-:Y:S01]  /*a860*/  FMUL.FTZ R10, R11.reuse, R0.reuse ;  /* 0x000000000b0a7220 */ /* 0x0c0fe20000410000 */
[----:B------:R-:W-:Y:S01]  /*a870*/  HADD2.F32 R3, -RZ, R9.H1_H1 ;  /* 0x30000009ff037230 */ /* 0x000fe20000004100 */
[C---:B------:R-:W-:Y:S01]  /*a880*/  FMUL.FTZ R8, R2.reuse, R0 ;  /* 0x0000000002087220 */ /* 0x040fe20000410000 */
[----:B------:R-:W-:Y:S01]  /*a890*/  HADD2.F32 R0, -RZ, R91.H1_H1 ;  /* 0x3000005bff007230 */ /* 0x000fe20000004100 */
[-C--:B------:R-:W-:Y:S01]  /*a8a0*/  FFMA.FTZ R10, R2, R6.reuse, -R10 ;  /* 0x00000006020a7223 */ /* 0x080fe2000001080a */
[----:B------:R-:W-:Y:S01]  /*a8b0*/  HADD2.F32 R9, -RZ, R12.H0_H0 ;  /* 0x2000000cff097230 */ /* 0x000fe20000004100 */
[----:B------:R-:W-:Y:S01]  /*a8c0*/  FFMA.FTZ R11, R11, R6, R8 ;  /* 0x000000060b0b7223 */ /* 0x000fe20000010008 */
[----:B------:R-:W-:Y:S01]  /*a8d0*/  HADD2.F32 R2, -RZ, R92.H1_H1 ;  /* 0x3000005cff027230 */ /* 0x000fe20000004100 */
[----:B------:R-:W-:-:S02]  /*a8e0*/  FMUL.FTZ R6, R4, R0 ;  /* 0x0000000004067220 */ /* 0x000fc40000410000 */
[----:B------:R-:W-:Y:S02]  /*a8f0*/  FMUL.FTZ R0, R7, R0 ;  /* 0x0000000007007220 */ /* 0x000fe40000410000 */
[-C--:B------:R-:W-:Y:S02]  /*a900*/  FMUL.FTZ R8, R3, R9.reuse ;  /* 0x0000000903087220 */ /* 0x080fe40000410000 */
[----:B------:R-:W-:Y:S02]  /*a910*/  FMUL.FTZ R9, R5, R9 ;  /* 0x0000000905097220 */ /* 0x000fe40000410000 */
[-C--:B------:R-:W-:Y:S01]  /*a920*/  FFMA.FTZ R6, R7, R2.reuse, -R6 ;  /* 0x0000000207067223 */ /* 0x080fe20000010806 */
[----:B------:R-:W-:Y:S01]  /*a930*/  F2FP.PACK_AB R7, R14, R15 ;  /* 0x0000000f0e07723e */ /* 0x000fe200000000ff */
[----:B------:R-:W-:Y:S01]  /*a940*/  FFMA.FTZ R2, R4, R2, R0 ;  /* 0x0000000204027223 */ /* 0x000fe20000010000 */
[----:B------:R-:W-:Y:S01]  /*a950*/  F2FP.PACK_AB R4, R11, R10 ;  /* 0x0000000a0b04723e */ /* 0x000fe200000000ff */
[----:B------:R-:W-:-:S02]  /*a960*/  FFMA.FTZ R0, R5, R13, -R8 ;  /* 0x0000000d05007223 */ /* 0x000fc40000010808 */
[----:B------:R-:W-:Y:S01]  /*a970*/  FFMA.FTZ R3, R3, R13, R9 ;  /* 0x0000000d03037223 */ /* 0x000fe20000010009 */
[----:B------:R-:W-:-:S04]  /*a980*/  F2FP.PACK_AB R6, R2, R6 ;  /* 0x000000060206723e */ /* 0x000fc800000000ff */
[----:B------:R-:W-:-:S05]  /*a990*/  F2FP.PACK_AB R5, R3, R0 ;  /* 0x000000000305723e */ /* 0x000fca00000000ff */
[----:B------:R1:W-:Y:S02]  /*a9a0*/  STS.128 [R195+0x19080], R4 ;  /* 0x01908004c3007388 */ /* 0x0003e40000000c00 */
.L_x_795:
[----:B------:R-:W-:Y:S05]  /*a9b0*/  BSYNC B0 ;  /* 0x0000000000007941 */ /* 0x000fea0003800000 */
.L_x_794:
[----:B------:R-:W-:-:S13]  /*a9c0*/  ISETP.GE.AND P0, PT, R158, c[0x0][0x27c], PT ;  /* 0x00009f009e007a0c */ /* 0x000fda0003f06270 */
[----:B------:R-:W-:Y:S05]  /*a9d0*/  @P0 BRA `(.L_x_789) ;  /* 0x000002a000000947 */ /* 0x000fea0003800000 */
[----:B-1----:R-:W1:Y:S01]  /*a9e0*/  LDS.128 R4, [R195+0x1d080] ;  /* 0x01d08000c3047984 */ /* 0x002e620000000c00 */
[----:B------:R-:W-:Y:S02]  /*a9f0*/  SHF.R.U32.HI R0, RZ, 0x10, R49 ;  /* 0x00000010ff007819 */ /* 0x000fe40000011631 */
[----:B------:R-:W-:Y:S02]  /*aa00*/  SHF.R.U32.HI R2, RZ, 0x10, R55 ;  /* 0x00000010ff027819 */ /* 0x000fe40000011637 */
[----:B------:R-:W-:Y:S01]  /*aa10*/  SHF.R.U64 R14, R48, 0x10, R49 ;  /* 0x00000010300e7819 */ /* 0x000fe20000001231 */
[----:B------:R-:W-:Y:S01]  /*aa20*/  HADD2.F32 R12, -RZ, R0.H0_H0 ;  /* 0x20000000ff0c7230 */ /* 0x000fe20000004100 */
[----:B------:R-:W-:Y:S01]  /*aa30*/  SHF.R.U64 R15, R54, 0x10, R55 ;  /* 0x00000010360f7819 */ /* 0x000fe20000001237 */
[----:B------:R-:W-:Y:S02]  /*aa40*/  HADD2.F32 R0, -RZ, R94.H0_H0 ;  /* 0x2000005eff007230 */ /* 0x000fe40000004100 */
[----:B------:R-:W-:-:S02]  /*aa50*/  HADD2.F32 R17, -RZ, R2.H0_H0 ;  /* 0x20000002ff117230 */ /* 0x000fc40000004100 */
[----:B------:R-:W-:Y:S02]  /*aa60*/  HADD2.F32 R2, -RZ, R95.H1_H1 ;  /* 0x3000005fff027230 */ /* 0x000fe40000004100 */
[----:B------:R-:W-:Y:S02]  /*aa70*/  HADD2.F32 R15, -RZ, R15.H0_H0 ;  /* 0x2000000fff0f7230 */ /* 0x000fe40000004100 */
[--C-:B-1----:R-:W-:Y:S02]  /*aa80*/  HADD2.F32 R10, -RZ, R7.reuse.H0_H0 ;  /* 0x20000007ff0a7230 */ /* 0x102fe40000004100 */
[----:B------:R-:W-:Y:S02]  /*aa90*/  HADD2.F32 R7, -RZ, R7.H1_H1 ;  /* 0x30000007ff077230 */ /* 0x000fe40000004100 */
[--C-:B------:R-:W-:Y:S02]  /*aaa0*/  HADD2.F32 R9, -RZ, R4.reuse.H0_H0 ;  /* 0x20000004ff097230 */ /* 0x100fe40000004100 */
[----:B------:R-:W-:-:S02]  /*aab0*/  HADD2.F32 R8, -RZ, R4.H1_H1 ;  /* 0x30000004ff087230 */ /* 0x000fc40000004100 */
[--C-:B------:R-:W-:Y:S02]  /*aac0*/  HADD2.F32 R4, -RZ, R5.reuse.H0_H0 ;  /* 0x20000005ff047230 */ /* 0x100fe40000004100 */
[----:B------:R-:W-:Y:S01]  /*aad0*/  HADD2.F32 R3, -RZ, R5.H1_H1 ;  /* 0x30000005ff037230 */ /* 0x000fe20000004100 */
[----:B------:R-:W-:Y:S01]  /*aae0*/  FMUL.FTZ R5, R7, R12 ;  /* 0x0000000c07057220 */ /* 0x000fe20000410000 */
[--C-:B------:R-:W-:Y:S01]  /*aaf0*/  HADD2.F32 R11, -RZ, R6.reuse.H0_H0 ;  /* 0x20000006ff0b7230 */ /* 0x100fe20000004100 */
[-C--:B------:R-:W-:Y:S01]  /*ab00*/  FMUL.FTZ R13, R8, R0.reuse ;  /* 0x00000000080d7220 */ /* 0x080fe20000410000 */
[----:B------:R-:W-:Y:S01]  /*ab10*/  HADD2.F32 R6, -RZ, R6.H1_H1 ;  /* 0x30000006ff067230 */ /* 0x000fe20000004100 */
[----:B------:R-:W-:Y:S02]  /*ab20*/  FFMA.FTZ R16, R10, R17, -R5 ;  /* 0x000000110a107223 */ /* 0x000fe40000010805 */
[C---:B------:R-:W-:Y:S01]  /*ab30*/  FMUL.FTZ R5, R9.reuse, R0 ;  /* 0x0000000009057220 */ /* 0x040fe20000410000 */
[----:B------:R-:W-:Y:S01]  /*ab40*/  HADD2.F32 R0, -RZ, R95.H0_H0 ;  /* 0x2000005fff007230 */ /* 0x000fe20000004100 */
[----:B------:R-:W-:-:S02]  /*ab50*/  FFMA.FTZ R13, R9, R2, -R13 ;  /* 0x00000002090d7223 */ /* 0x000fc4000001080d */
[----:B------:R-:W-:Y:S01]  /*ab60*/  FFMA.FTZ R9, R8, R2, R5 ;  /* 0x0000000208097223 */ /* 0x000fe20000010005 */
[----:B------:R-:W-:Y:S01]  /*ab70*/  HADD2.F32 R8, -RZ, R14.H0_H0 ;  /* 0x2000000eff087230 */ /* 0x000fe20000004100 */
[----:B------:R-:W-:Y:S01]  /*ab80*/  FMUL.FTZ R12, R10, R12 ;  /* 0x0000000c0a0c7220 */ /* 0x000fe20000410000 */
[----:B------:R-:W-:Y:S01]  /*ab90*/  HADD2.F32 R2, -RZ, R96.H1_H1 ;  /* 0x30000060ff027230 */ /* 0x000fe20000004100 */
[-C--:B------:R-:W-:Y:S02]  /*aba0*/  FMUL.FTZ R5, R6, R0.reuse ;  /* 0x0000000006057220 */ /* 0x080fe40000410000 */
[----:B------:R-:W-:Y:S02]  /*abb0*/  FFMA.FTZ R10, R7, R17, R12 ;  /* 0x00000011070a7223 */ /* 0x000fe4000001000c */
[----:B------:R-:W-:Y:S02]  /*abc0*/  FMUL.FTZ R0, R11, R0 ;  /* 0x000000000b007220 */ /* 0x000fe40000410000 */
[----:B------:R-:W-:-:S02]  /*abd0*/  FMUL.FTZ R7, R3, R8 ;  /* 0x0000000803077220 */ /* 0x000fc40000410000 */
[----:B------:R-:W-:Y:S02]  /*abe0*/  FMUL.FTZ R8, R4, R8 ;  /* 0x0000000804087220 */ /* 0x000fe40000410000 */
[-C--:B------:R-:W-:Y:S02]  /*abf0*/  FFMA.FTZ R5, R11, R2.reuse, -R5 ;  /* 0x000000020b057223 */ /* 0x080fe40000010805 */
[----:B------:R-:W-:Y:S02]  /*ac00*/  FFMA.FTZ R2, R6, R2, R0 ;  /* 0x0000000206027223 */ /* 0x000fe40000010000 */
[-C--:B------:R-:W-:Y:S01]  /*ac10*/  FFMA.FTZ R0, R4, R15.reuse, -R7 ;  /* 0x0000000f04007223 */ /* 0x080fe20000010807 */
[----:B------:R-:W-:Y:S01]  /*ac20*/  F2FP.PACK_AB R7, R10, R16 ;  /* 0x000000100a07723e */ /* 0x000fe200000000ff */
[----:B------:R-:W-:Y:S01]  /*ac30*/  FFMA.FTZ R3, R3, R15, R8 ;  /* 0x0000000f03037223 */ /* 0x000fe20000010008 */
[----:B------:R-:W-:Y:S02]  /*ac40*/  F2FP.PACK_AB R6, R2, R5 ;  /* 0x000000050206723e */ /* 0x000fe400000000ff */
[----:B------:R-:W-:-:S02]  /*ac50*/  F2FP.PACK_AB R4, R9, R13 ;  /* 0x0000000d0904723e */ /* 0x000fc400000000ff */
[----:B------:R-:W-:-:S05]  /*ac60*/  F2FP.PACK_AB R5, R3, R0 ;  /* 0x000000000305723e */ /* 0x000fca00000000ff */
[----:B------:R1:W-:Y:S02]  /*ac70*/  STS.128 [R195+0x1d080], R4 ;  /* 0x01d08004c3007388 */ /* 0x0003e40000000c00 */
.L_x_789:
[----:B------:R-:W-:Y:S05]  /*ac80*/  BSYNC B1 ;  /* 0x0000000000017941 */ /* 0x000fea0003800000 */
.L_x_788:
        /* <DEDUP_REMOVED lines=29> */
[----:B------:R-:W-:Y:S01]  /*ae60*/  HADD2.F32 R0, -RZ, R93.H1_H1 ;  /* 0x3000005dff007230 */ /* 0x000fe20000004100 */
[----:B------:R-:W-:-:S02]  /*ae70*/  FFMA.FTZ R13, R9, R2, -R13 ;  /* 0x00000002090d7223 */ /* 0x000fc4000001080d */
[----:B------:R-:W-:Y:S01]  /*ae80*/  FFMA.FTZ R9, R8, R2, R5 ;  /* 0x0000000208097223 */ /* 0x000fe20000010005 */
[----:B------:R-:W-:Y:S01]  /*ae90*/  HADD2.F32 R8, -RZ, R14.H0_H0 ;  /* 0x2000000eff087230 */ /* 0x000fe20000004100 */
[----:B------:R-:W-:Y:S01]  /*aea0*/  FMUL.FTZ R12, R10, R12 ;  /* 0x0000000c0a0c7220 */ /* 0x000fe20000410000 */
[----:B------:R-:W-:Y:S01]  /*aeb0*/  HADD2.F32 R2, -RZ, R96.H0_H0 ;  /* 0x20000060ff027230 */ /* 0x000fe20000004100 */
        /* <DEDUP_REMOVED lines=14> */
.L_x_799:
[----:B------:R-:W-:Y:S05]  /*afa0*/  BSYNC B0 ;  /* 0x0000000000007941 */ /* 0x000fea0003800000 */
.L_x_798:
        /* <DEDUP_REMOVED lines=11> */
[----:B------:R-:W-:Y:S02]  /*b060*/  HADD2.F32 R2, -RZ, R98.H0_H0 ;  /* 0x20000062ff027230 */ /* 0x000fe40000004100 */
        /* <DEDUP_REMOVED lines=33> */
.L_x_801:
[----:B------:R-:W-:Y:S05]  /*b280*/  BSYNC B0 ;  /* 0x0000000000007941 */ /* 0x000fea0003800000 */
.L_x_800:
        /* <DEDUP_REMOVED lines=45> */
.L_x_803:
[----:B------:R-:W-:Y:S05]  /*b560*/  BSYNC B0 ;  /* 0x0000000000007941 */ /* 0x000fea0003800000 */
.L_x_802:
        /* <DEDUP_REMOVED lines=44> */
.L_x_797:
[----:B------:R-:W-:Y:S05]  /*b830*/  BSYNC B1 ;  /* 0x0000000000017941 */ /* 0x000fea0003800000 */
.L_x_796:
[----:B------:R-:W-:-:S04]  /*b840*/  IADD3 R0, R212, 0x60, RZ ;  /* 0x00000060d4007810 */ /* 0x000fc80007ffe0ff */
        /* <DEDUP_REMOVED lines=47> */
.L_x_806:
[----:B------:R-:W-:Y:S05]  /*bb40*/  BSYNC B0 ;  /* 0x0000000000007941 */ /* 0x000fea0003800000 */
.L_x_805:
        /* <DEDUP_REMOVED lines=45> */
.L_x_808:
[----:B------:R-:W-:Y:S05]  /*be20*/  BSYNC B0 ;  /* 0x0000000000007941 */ /* 0x000fea0003800000 */
.L_x_807:
        /* <DEDUP_REMOVED lines=45> */
.L_x_810:
[----:B------:R-:W-:Y:S05]  /*c100*/  BSYNC B0 ;  /* 0x0000000000007941 */ /* 0x000fea0003800000 */
.L_x_809:
        /* <DEDUP_REMOVED lines=43> */
[----:B------:R1:W-:Y:S01]  /*c3c0*/  STS.128 [R195+0x1f080], R4 ;  /* 0x01f08004c3007388 */ /* 0x0003e20000000c00 */
[----:B------:R-:W-:Y:S05]  /*c3d0*/  BRA `(.L_x_804) ;  /* 0x0000476000007947 */ /* 0x000fea0003800000 */
.L_x_771:
[----:B------:R-:W-:Y:S01]  /*c3e0*/  IMAD.MOV.U32 R3, RZ, RZ, c[0x0][0x2c4] ;  /* 0x0000b100ff037624 */ /* 0x000fe200078e00ff */
[----:B------:R-:W-:Y:S01]  /*c3f0*/  MOV R5, R6 ;  /* 0x0000000600057202 */ /* 0x000fe20000000f00 */
[----:B------:R-:W-:Y:S01]  /*c400*/  BSSY B0, `(.L_x_811) ;  /* 0x000003b000007945 */ /* 0x000fe20003800000 */
[----:B------:R-:W-:Y:S01]  /*c410*/  LOP3.LUT P1, RZ, R214, 0x2, RZ, 0xc0, !PT ;  /* 0x00000002d6ff7812 */ /* 0x000fe2000782c0ff */
[----:B------:R-:W-:Y:S01]  /*c420*/  CS2R R54, SRZ ;  /* 0x0000000000367805 */ /* 0x000fe2000001ff00 */
[----:B------:R-:W-:Y:S01]  /*c430*/  ISETP.NE.AND P0, PT, R3, 0x1, PT ;  /* 0x000000010300780c */ /* 0x000fe20003f05270 */
[----:B------:R-:W-:Y:S01]  /*c440*/  CS2R R26, SRZ ;  /* 0x00000000001a7805 */ /* 0x000fe2000001ff00 */
[----:B------:R-:W-:Y:S01]  /*c450*/  CS2R R24, SRZ ;  /* 0x0000000000187805 */ /* 0x000fe2000001ff00 */
[----:B------:R-:W-:Y:S01]  /*c460*/  CS2R R18, SRZ ;  /* 0x0000000000127805 */ /* 0x000fe2000001ff00 */
[----:B------:R-:W-:Y:S01]  /*c470*/  CS2R R16, SRZ ;  /* 0x0000000000107805 */ /* 0x000fe2000001ff00 */
[----:B------:R-:W-:Y:S01]  /*c480*/  CS2R R30, SRZ ;  /* 0x00000000001e7805 */ /* 0x000fe2000001ff00 */
[----:B------:R-:W-:Y:S01]  /*c490*/  CS2R R28, SRZ ;  /* 0x00000000001c7805 */ /* 0x000fe2000001ff00 */
[----:B------:R-:W-:Y:S01]  /*c4a0*/  CS2R R22, SRZ ;  /* 0x0000000000167805 */ /* 0x000fe2000001ff00 */
[----:B------:R-:W-:-:S05]  /*c4b0*/  CS2R R20, SRZ ;  /* 0x0000000000147805 */ /* 0x000fca000001ff00 */
[----:B------:R-:W-:-:S05]  /*c4c0*/  @P0 IMAD.HI.U32 R3, R0, c[0x0][0x2c8], RZ ;  /* 0x0000b20000030a27 */ /* 0x000fca00078e00ff */
[----:B------:R-:W-:-:S04]  /*c4d0*/  @P0 SHF.R.U32.HI R0, RZ, c[0x0][0x2cc], R3 ;  /* 0x0000b300ff000a19 */ /* 0x000fc80000011603 */
[----:B------:R-:W-:Y:S01]  /*c4e0*/  SHF.R.S32.HI R3, RZ, 0x1f, R0 ;  /* 0x0000001fff037819 */ /* 0x000fe20000011400 */
[----:B------:R-:W-:-:S04]  /*c4f0*/  IMAD.WIDE.U32 R4, R0, c[0x0][0x280], R4 ;  /* 0x0000a00000047a25 */ /* 0x000fc800078e0004 */
[----:B------:R-:W-:Y:S01]  /*c500*/  IMAD R8, R3, c[0x0][0x280], RZ ;  /* 0x0000a00003087a24 */ /* 0x000fe200078e02ff */
[----:B------:R-:W-:-:S03]  /*c510*/  LEA R15, P0, R4, c[0x0][0x270], 0x1 ;  /* 0x00009c00040f7a11 */ /* 0x000fc600078008ff */
[----:B------:R-:W-:-:S04]  /*c520*/  IMAD R6, R0, c[0x0][0x284], R8 ;  /* 0x0000a10000067a24 */ /* 0x000fc800078e0208 */
[----:B------:R-:W-:-:S05]  /*c530*/  IMAD.IADD R6, R5, 0x1, R6 ;  /* 0x0000000105067824 */ /* 0x000fca00078e0206 */
[----:B------:R-:W-:Y:S01]  /*c540*/  LEA.HI.X R14, R4, c[0x0][0x274], R6, 0x1, P0 ;  /* 0x00009d00040e7a11 */ /* 0x000fe200000f0c06 */
[----:B------:R-:W-:Y:S01]  /*c550*/  IMAD R4, R3, c[0x0][0x290], RZ ;  /* 0x0000a40003047a24 */ /* 0x000fe200078e02ff */
[----:B------:R-:W-:-:S03]  /*c560*/  MOV R3, R7 ;  /* 0x0000000700037202 */ /* 0x000fc60000000f00 */
[----:B------:R1:W2:Y:S02]  /*c570*/  SHFL.IDX PT, R5, R14, RZ, 0x181f ;  /* 0x00181fff0e057589 */ /* 0x0002a400000e0000 */
[----:B------:R-:W-:-:S04]  /*c580*/  IMAD.WIDE.U32 R2, R0, c[0x0][0x290], R2 ;  /* 0x0000a40000027a25 */ /* 0x000fc800078e0002 */
[----:B------:R-:W-:Y:S01]  /*c590*/  IMAD R0, R0, c[0x0][0x294], R4 ;  /* 0x0000a50000007a24 */ /* 0x000fe200078e0204 */
[----:B------:R-:W-:-:S03]  /*c5a0*/  LEA R13, P0, R2, c[0x0][0x288], 0x1 ;  /* 0x0000a200020d7a11 */ /* 0x000fc600078008ff */
[----:B------:R-:W-:Y:S02]  /*c5b0*/  IMAD.IADD R0, R3, 0x1, R0 ;  /* 0x0000000103007824 */ /* 0x000fe400078e0200 */
[----:B------:R1:W3:Y:S03]  /*c5c0*/  SHFL.IDX PT, R10, R13, RZ, 0x181f ;  /* 0x00181fff0d0a7589 */ /* 0x0002e600000e0000 */
[----:B----4-:R-:W-:Y:S02]  /*c5d0*/  LEA.HI.X R12, R2, c[0x0][0x28c], R0, 0x1, P0 ;  /* 0x0000a300020c7a11 */ /* 0x010fe400000f0c00 */
[----:B------:R1:W4:Y:S04]  /*c5e0*/  SHFL.IDX PT, R2, R15, RZ, 0x181f ;  /* 0x00181fff0f027589 */ /* 0x00032800000e0000 */
[----:B------:R1:W1:Y:S01]  /*c5f0*/  SHFL.IDX PT, R11, R12, RZ, 0x181f ;  /* 0x00181fff0c0b7589 */ /* 0x00026200000e0000 */
[----:B------:R-:W-:Y:S05]  /*c600*/  @P1 BRA `(.L_x_812) ;  /* 0x000001a000001947 */ /* 0x000fea0003800000 */
[----:B------:R-:W-:Y:S01]  /*c610*/  ISETP.GE.AND P1, PT, R134, c[0x0][0x27c], PT ;  /* 0x00009f0086007a0c */ /* 0x000fe20003f26270 */
[----:B------:R-:W-:Y:S01]  /*c620*/  CS2R R18, SRZ ;  /* 0x0000000000127805 */ /* 0x000fe2000001ff00 */
[----:B------:R-:W-:Y:S01]  /*c630*/  CS2R R16, SRZ ;  /* 0x0000000000107805 */ /* 0x000fe2000001ff00 */
[----:B------:R-:W-:Y:S01]  /*c640*/  CS2R R22, SRZ ;  /* 0x0000000000167805 */ /* 0x000fe2000001ff00 */
[----:B------:R-:W-:-:S09]  /*c650*/  CS2R R20, SRZ ;  /* 0x0000000000147805 */ /* 0x000fd2000001ff00 */
[C---:B------:R-:W-:Y:S01]  /*c660*/  @!P1 IMAD.SHL.U32 R0, R134.reuse, 0x2, RZ ;  /* 0x0000000286009824 */ /* 0x040fe200078e00ff */
[----:B------:R-:W-:-:S04]  /*c670*/  @!P1 SHF.L.U64.HI R3, R134, 0x1, R135 ;  /* 0x0000000186039819 */ /* 0x000fc80000010287 */
[----:B----4-:R-:W-:-:S05]  /*c680*/  @!P1 IADD3 R8, P0, R2, R0, RZ ;  /* 0x0000000002089210 */ /* 0x010fca0007f1e0ff */
[--C-:B--2---:R-:W-:Y:S01]  /*c690*/  @!P1 IMAD.X R9, R5, 0x1, R3.reuse, P0 ;  /* 0x0000000105099824 */ /* 0x104fe200000e0603 */
[----:B---3--:R-:W-:Y:S01]  /*c6a0*/  @!P1 IADD3 R6, P0, R10, R0, RZ ;  /* 0x000000000a069210 */ /* 0x008fe20007f1e0ff */
[----:B------:R-:W-:Y:S01]  /*c6b0*/  CS2R R26, SRZ ;  /* 0x00000000001a7805 */ /* 0x000fe2000001ff00 */
[----:B------:R-:W-:Y:S01]  /*c6c0*/  CS2R R24, SRZ ;  /* 0x0000000000187805 */ /* 0x000fe2000001ff00 */
[----:B------:R-:W-:Y:S01]  /*c6d0*/  CS2R R30, SRZ ;  /* 0x00000000001e7805 */ /* 0x000fe2000001ff00 */
[----:B------:R-:W-:Y:S01]  /*c6e0*/  CS2R R28, SRZ ;  /* 0x00000000001c7805 */ /* 0x000fe2000001ff00 */
[----:B-1----:R-:W-:Y:S01]  /*c6f0*/  @!P1 IMAD.X R7, R11, 0x1, R3, P0 ;  /* 0x000000010b079824 */ /* 0x002fe200000e0603 */
[----:B------:R-:W-:Y:S01]  /*c700*/  ISETP.GE.AND P0, PT, R138, c[0x0][0x27c], PT ;  /* 0x00009f008a007a0c */ /* 0x000fe20003f06270 */
[----:B------:R1:W5:Y:S04]  /*c710*/  @!P1 LD.E.128 R16, [R8.64] ;  /* 0x0000000808109980 */ /* 0x000368000c101d00 */
[----:B------:R1:W5:Y:S08]  /*c720*/  @!P1 LD.E.128 R20, [R6.64] ;  /* 0x0000000806149980 */ /* 0x000370000c101d00 */
[C---:B------:R-:W-:Y:S01]  /*c730*/  @!P0 IMAD.SHL.U32 R3, R202.reuse, 0x2, RZ ;  /* 0x00000002ca038824 */ /* 0x040fe200078e00ff */
[----:B------:R-:W-:-:S04]  /*c740*/  @!P0 SHF.L.U64.HI R0, R202, 0x1, R207 ;  /* 0x00000001ca008819 */ /* 0x000fc800000102cf */
[----:B------:R-:W-:-:S05]  /*c750*/  @!P0 IADD3 R4, P2, R2, R3, RZ ;  /* 0x0000000302048210 */ /* 0x000fca0007f5e0ff */
[----:B------:R-:W-:Y:S01]  /*c760*/  @!P0 IMAD.X R5, R5, 0x1, R0, P2 ;  /* 0x0000000105058824 */ /* 0x000fe200010e0600 */
[----:B------:R-:W-:-:S04]  /*c770*/  @!P0 IADD3 R2, P2, R10, R3, RZ ;  /* 0x000000030a028210 */ /* 0x000fc80007f5e0ff */
[----:B------:R1:W5:Y:S01]  /*c780*/  @!P0 LD.E.128 R24, [R4.64] ;  /* 0x0000000804188980 */ /* 0x000362000c101d00 */
[----:B------:R-:W-:-:S05]  /*c790*/  @!P0 IMAD.X R3, R11, 0x1, R0, P2 ;  /* 0x000000010b038824 */ /* 0x000fca00010e0600 */
[----:B------:R1:W5:Y:S03]  /*c7a0*/  @!P0 LD.E.128 R28, [R2.64] ;  /* 0x00000008021c8980 */ /* 0x000366000c101d00 */
.L_x_812:
[----:B------:R-:W-:Y:S05]  /*c7b0*/  BSYNC B0 ;  /* 0x0000000000007941 */ /* 0x000fea0003800000 */
.L_x_811:
[----:B-1--45:R-:W-:Y:S01]  /*c7c0*/  IMAD.MOV.U32 R2, RZ, RZ, R26 ;  /* 0x000000ffff027224 */ /* 0x032fe200078e001a */
[----:B------:R-:W-:Y:S01]  /*c7d0*/  LOP3.LUT P0, RZ, R214, 0x4, RZ, 0xc0, !PT ;  /* 0x00000004d6ff7812 */ /* 0x000fe2000780c0ff */
[----:B------:R-:W-:Y:S01]  /*c7e0*/  IMAD.MOV.U32 R0, RZ, RZ, R27 ;  /* 0x000000ffff007224 */ /* 0x000fe200078e001b */
[----:B--2---:R1:W2:Y:S01]  /*c7f0*/  SHFL.IDX PT, R5, R14, 0x1, 0x181f ;  /* 0x00381f000e057f89 */ /* 0x0042a200000e0000 */
[----:B------:R-:W-:Y:S01]  /*c800*/  IMAD.MOV.U32 R4, RZ, RZ, R24 ;  /* 0x000000ffff047224 */ /* 0x000fe200078e0018 */
[----:B------:R-:W-:Y:S01]  /*c810*/  BSSY B0, `(.L_x_813) ;  /* 0x0000040000007945 */ /* 0x000fe20003800000 */
[----:B------:R-:W-:Y:S01]  /*c820*/  IMAD.MOV.U32 R3, RZ, RZ, R25 ;  /* 0x000000ffff037224 */ /* 0x000fe200078e0019 */
[----:B------:R-:W-:Y:S01]  /*c830*/  PRMT R93, R2, 0x5410, R0 ;  /* 0x00005410025d7816 */ /* 0x000fe20000000000 */
[----:B------:R-:W-:Y:S01]  /*c840*/  IMAD.MOV.U32 R2, RZ, RZ, R18 ;  /* 0x000000ffff027224 */ /* 0x000fe200078e0012 */
[----:B------:R-:W-:Y:S01]  /*c850*/  PRMT R92, R4, 0x7610, R92 ;  /* 0x00007610045c7816 */ /* 0x000fe2000000005c */
[----:B------:R-:W-:Y:S01]  /*c860*/  IMAD.MOV.U32 R0, RZ, RZ, R19 ;  /* 0x000000ffff007224 */ /* 0x000fe200078e0013 */
[----:B------:R-:W-:Y:S01]  /*c870*/  PRMT R66, R66, 0x5410, R3 ;  /* 0x0000541042427816 */ /* 0x000fe20000000003 */
[----:B------:R-:W-:Y:S01]  /*c880*/  IMAD.MOV.U32 R4, RZ, RZ, R16 ;  /* 0x000000ffff047224 */ /* 0x000fe200078e0010 */
[----:B------:R1:W4:Y:S01]  /*c890*/  SHFL.IDX PT, R11, R12, 0x1, 0x181f ;  /* 0x00381f000c0b7f89 */ /* 0x00032200000e0000 */
[----:B------:R-:W-:Y:S01]  /*c8a0*/  IMAD.MOV.U32 R3, RZ, RZ, R17 ;  /* 0x000000ffff037224 */ /* 0x000fe200078e0011 */
[----:B------:R-:W-:Y:S01]  /*c8b0*/  PRMT R65, R2, 0x5410, R0 ;  /* 0x0000541002417816 */ /* 0x000fe20000000000 */
[----:B------:R-:W-:Y:S01]  /*c8c0*/  IMAD.MOV.U32 R0, RZ, RZ, R31 ;  /* 0x000000ffff007224 */ /* 0x000fe200078e001f */
[----:B------:R-:W-:Y:S01]  /*c8d0*/  MOV R2, R30 ;  /* 0x0000001e00027202 */ /* 0x000fe20000000f00 */
[----:B------:R-:W-:Y:S01]  /*c8e0*/  IMAD.MOV.U32 R6, RZ, RZ, R22 ;  /* 0x000000ffff067224 */ /* 0x000fe200078e0016 */
[----:B------:R-:W-:Y:S01]  /*c8f0*/  PRMT R34, R34, 0x5410, R4 ;  /* 0x0000541022227816 */ /* 0x000fe20000000004 */
[----:B---3--:R1:W3:Y:S01]  /*c900*/  SHFL.IDX PT, R10, R13, 0x1, 0x181f ;  /* 0x00381f000d0a7f89 */ /* 0x0082e200000e0000 */
[----:B------:R-:W-:Y:S01]  /*c910*/  PRMT R67, R67, 0x5410, R2 ;  /* 0x0000541043437816 */ /* 0x000fe20000000002 */
[----:B------:R-:W-:Y:S01]  /*c920*/  IMAD.MOV.U32 R2, RZ, RZ, R28 ;  /* 0x000000ffff027224 */ /* 0x000fe200078e001c */
[----:B------:R-:W-:Y:S01]  /*c930*/  PRMT R92, R92, 0x5410, R0 ;  /* 0x000054105c5c7816 */ /* 0x000fe20000000000 */
[----:B------:R-:W-:Y:S01]  /*c940*/  IMAD.MOV.U32 R0, RZ, RZ, R29 ;  /* 0x000000ffff007224 */ /* 0x000fe200078e001d */
[----:B------:R-:W-:Y:S01]  /*c950*/  PRMT R33, R33, 0x5410, R3 ;  /* 0x0000541021217816 */ /* 0x000fe20000000003 */
[----:B------:R-:W-:Y:S01]  /*c960*/  CS2R R52, SRZ ;  /* 0x0000000000347805 */ /* 0x000fe2000001ff00 */
[----:B------:R-:W-:Y:S01]  /*c970*/  PRMT R67, R2, 0x7610, R67 ;  /* 0x0000761002437816 */ /* 0x000fe20000000043 */
[----:B------:R-:W-:Y:S01]  /*c980*/  IMAD.MOV.U32 R2, RZ, RZ, R20 ;  /* 0x000000ffff027224 */ /* 0x000fe200078e0014 */
[----:B------:R-:W-:Y:S01]  /*c990*/  PRMT R66, R0, 0x7610, R66 ;  /* 0x0000761000427816 */ /* 0x000fe20000000042 */
[----:B------:R-:W-:Y:S01]  /*c9a0*/  IMAD.MOV.U32 R0, RZ, RZ, R21 ;  /* 0x000000ffff007224 */ /* 0x000fe200078e0015 */
[----:B------:R-:W-:Y:S01]  /*c9b0*/  MOV R4, R23 ;  /* 0x0000001700047202 */ /* 0x000fe20000000f00 */
[----:B------:R1:W1:Y:S01]  /*c9c0*/  SHFL.IDX PT, R3, R15, 0x1, 0x181f ;  /* 0x00381f000f037f89 */ /* 0x00026200000e0000 */
[----:B------:R-:W-:Y:S01]  /*c9d0*/  PRMT R34, R2, 0x7610, R34 ;  /* 0x0000761002227816 */ /* 0x000fe20000000022 */
[----:B------:R-:W-:Y:S01]  /*c9e0*/  CS2R R42, SRZ ;  /* 0x00000000002a7805 */ /* 0x000fe2000001ff00 */
[----:B------:R-:W-:Y:S01]  /*c9f0*/  PRMT R47, R6, 0x5410, R4 ;  /* 0x00005410062f7816 */ /* 0x000fe20000000004 */
[----:B------:R-:W-:Y:S01]  /*ca00*/  CS2R R40, SRZ ;  /* 0x0000000000287805 */ /* 0x000fe2000001ff00 */
[----:B------:R-:W-:Y:S01]  /*ca10*/  PRMT R33, R0, 0x7610, R33 ;  /* 0x0000761000217816 */ /* 0x000fe20000000021 */
[----:B------:R-:W-:Y:S01]  /*ca20*/  CS2R R50, SRZ ;  /* 0x0000000000327805 */ /* 0x000fe2000001ff00 */
[----:B------:R-:W-:Y:S01]  /*ca30*/  CS2R R48, SRZ ;  /* 0x0000000000307805 */ /* 0x000fe2000001ff00 */
[----:B------:R-:W-:Y:S01]  /*ca40*/  CS2R R38, SRZ ;  /* 0x0000000000267805 */ /* 0x000fe2000001ff00 */
[----:B------:R-:W-:Y:S01]  /*ca50*/  CS2R R36, SRZ ;  /* 0x0000000000247805 */ /* 0x000fe2000001ff00 */
[----:B------:R-:W-:Y:S05]  /*ca60*/  @P0 BRA `(.L_x_814) ;  /* 0x000001a000000947 */ /* 0x000fea0003800000 */
[----:B--2-4-:R-:W-:Y:S01]  /*ca70*/  ISETP.GE.AND P1, PT, R134, c[0x0][0x27c], PT ;  /* 0x00009f0086007a0c */ /* 0x014fe20003f26270 */
[----:B------:R-:W-:Y:S01]  /*ca80*/  CS2R R42, SRZ ;  /* 0x00000000002a7805 */ /* 0x000fe2000001ff00 */
[----:B------:R-:W-:Y:S01]  /*ca90*/  CS2R R40, SRZ ;  /* 0x0000000000287805 */ /* 0x000fe2000001ff00 */
[----:B------:R-:W-:Y:S01]  /*caa0*/  CS2R R38, SRZ ;  /* 0x0000000000267805 */ /* 0x000fe2000001ff00 */
[----:B------:R-:W-:-:S09]  /*cab0*/  CS2R R36, SRZ ;  /* 0x0000000000247805 */ /* 0x000fd2000001ff00 */
[C---:B------:R-:W-:Y:S01]  /*cac0*/  @!P1 IMAD.SHL.U32 R0, R134.reuse, 0x2, RZ ;  /* 0x0000000286009824 */ /* 0x040fe200078e00ff */
[----:B------:R-:W-:-:S04]  /*cad0*/  @!P1 SHF.L.U64.HI R2, R134, 0x1, R135 ;  /* 0x0000000186029819 */ /* 0x000fc80000010287 */
[----:B-1----:R-:W-:-:S05]  /*cae0*/  @!P1 IADD3 R8, P0, R3, R0, RZ ;  /* 0x0000000003089210 */ /* 0x002fca0007f1e0ff */
[--C-:B------:R-:W-:Y:S01]  /*caf0*/  @!P1 IMAD.X R9, R5, 0x1, R2.reuse, P0 ;  /* 0x0000000105099824 */ /* 0x100fe200000e0602 */
[----:B---3--:R-:W-:Y:S01]  /*cb00*/  @!P1 IADD3 R6, P0, R10, R0, RZ ;  /* 0x000000000a069210 */ /* 0x008fe20007f1e0ff */
[----:B------:R-:W-:Y:S01]  /*cb10*/  CS2R R54, SRZ ;  /* 0x0000000000367805 */ /* 0x000fe2000001ff00 */
[----:B------:R-:W-:Y:S01]  /*cb20*/  CS2R R52, SRZ ;  /* 0x0000000000347805 */ /* 0x000fe2000001ff00 */
[----:B------:R-:W-:Y:S01]  /*cb30*/  CS2R R50, SRZ ;  /* 0x0000000000327805 */ /* 0x000fe2000001ff00 */
[----:B------:R-:W-:Y:S01]  /*cb40*/  CS2R R48, SRZ ;  /* 0x0000000000307805 */ /* 0x000fe2000001ff00 */
[----:B------:R-:W-:Y:S01]  /*cb50*/  @!P1 IMAD.X R7, R11, 0x1, R2, P0 ;  /* 0x000000010b079824 */ /* 0x000fe200000e0602 */
        /* <DEDUP_REMOVED lines=11> */
.L_x_814:
[----:B--2-4-:R-:W-:Y:S05]  /*cc10*/  BSYNC B0 ;  /* 0x0000000000007941 */ /* 0x014fea0003800000 */
.L_x_813:
[----:B-1---5:R-:W-:Y:S01]  /*cc20*/  IMAD.MOV.U32 R4, RZ, RZ, R54 ;  /* 0x000000ffff047224 */ /* 0x022fe200078e0036 */
[----:B------:R-:W-:Y:S01]  /*cc30*/  LOP3.LUT P0, RZ, R214, 0x8, RZ, 0xc0, !PT ;  /* 0x00000008d6ff7812 */ /* 0x000fe2000780c0ff */
[----:B------:R-:W-:Y:S01]  /*cc40*/  IMAD.MOV.U32 R3, RZ, RZ, R55 ;  /* 0x000000ffff037224 */ /* 0x000fe200078e0037 */
[----:B------:R1:W2:Y:S01]  /*cc50*/  SHFL.IDX PT, R8, R14, 0x2, 0x181f ;  /* 0x00581f000e087f89 */ /* 0x0002a200000e0000 */
        /* <DEDUP_REMOVED lines=9> */
[----:B------:R-:W-:Y:S01]  /*ccf0*/  MOV R3, R43 ;  /* 0x0000002b00037202 */ /* 0x000fe20000000f00 */
[----:B------:R1:W4:Y:S01]  /*cd00*/  SHFL.IDX PT, R6, R15, 0x2, 0x181f ;  /* 0x00581f000f067f89 */ /* 0x00032200000e0000 */
[----:B------:R-:W-:Y:S01]  /*cd10*/  PRMT R96, R2, 0x7610, R96 ;  /* 0x0000761002607816 */ /* 0x000fe20000000060 */
[----:B------:R-:W-:Y:S01]  /*cd20*/  IMAD.MOV.U32 R2, RZ, RZ, R48 ;  /* 0x000000ffff027224 */ /* 0x000fe200078e0030 */
[----:B------:R-:W-:Y:S01]  /*cd30*/  PRMT R97, R4, 0x5410, R3 ;  /* 0x0000541004617816 */ /* 0x000fe20000000003 */
[----:B------:R-:W-:Y:S01]  /*cd40*/  IMAD.MOV.U32 R4, RZ, RZ, R50 ;  /* 0x000000ffff047224 */ /* 0x000fe200078e0032 */
[----:B------:R-:W-:Y:S01]  /*cd50*/  PRMT R94, R94, 0x5410, R0 ;  /* 0x000054105e5e7816 */ /* 0x000fe20000000000 */
[----:B------:R-:W-:Y:S01]  /*cd60*/  IMAD.MOV.U32 R0, RZ, RZ, R49 ;  /* 0x000000ffff007224 */ /* 0x000fe200078e0031 */
[----:B------:R-:W-:Y:S01]  /*cd70*/  MOV R3, R51 ;  /* 0x0000003300037202 */ /* 0x000fe20000000f00 */
[----:B------:R1:W3:Y:S01]  /*cd80*/  SHFL.IDX PT, R9, R12, 0x2, 0x181f ;  /* 0x00581f000c097f89 */ /* 0x0002e200000e0000 */
[----:B------:R-:W-:Y:S01]  /*cd90*/  PRMT R99, R2, 0x5410, R4 ;  /* 0x0000541002637816 */ /* 0x000fe20000000004 */
[----:B------:R-:W-:Y:S01]  /*cda0*/  IMAD.MOV.U32 R4, RZ, RZ, R38 ;  /* 0x000000ffff047224 */ /* 0x000fe200078e0026 */
        /* <DEDUP_REMOVED lines=26> */
[----:B------:R-:W-:-:S05]  /*cf50*/  @!P1 IADD3 R4, P0, R6, R2, RZ ;  /* 0x0000000206049210 */ /* 0x000fca0007f1e0ff */
[----:B------:R-:W-:Y:S01]  /*cf60*/  @!P1 IMAD.X R5, R8, 0x1, R0, P0 ;  /* 0x0000000108059824 */ /* 0x000fe200000e0600 */
[----:B-1----:R-:W-:-:S04]  /*cf70*/  @!P1 IADD3 R2, P0, R7, R2, RZ ;  /* 0x0000000207029210 */ /* 0x002fc80007f1e0ff */
[----:B------:R1:W5:Y:S01]  /*cf80*/  @!P1 LD.E.128 R56, [R4.64] ;  /* 0x0000000804389980 */ /* 0x000362000c101d00 */
[----:B---3--:R-:W-:Y:S01]  /*cf90*/  @!P1 IMAD.X R3, R9, 0x1, R0, P0 ;  /* 0x0000000109039824 */ /* 0x008fe200000e0600 */
[----:B------:R-:W-:-:S04]  /*cfa0*/  ISETP.GE.AND P0, PT, R138, c[0x0][0x27c], PT ;  /* 0x00009f008a007a0c */ /* 0x000fc80003f06270 */
[----:B------:R2:W5:Y:S09]  /*cfb0*/  @!P1 LD.E.128 R60, [R2.64] ;  /* 0x00000008023c9980 */ /* 0x000572000c101d00 */
[----:B------:R-:W-:-:S05]  /*cfc0*/  @!P0 IMAD.SHL.U32 R0, R202, 0x2, RZ ;  /* 0x00000002ca008824 */ /* 0x000fca00078e00ff */
[----:B-1----:R-:W-:Y:S02]  /*cfd0*/  @!P0 IADD3 R4, P1, R6, R0, RZ ;  /* 0x0000000006048210 */ /* 0x002fe40007f3e0ff */
[----:B--2---:R-:W-:-:S05]  /*cfe0*/  @!P0 SHF.L.U64.HI R3, R202, 0x1, R207 ;  /* 0x00000001ca038819 */ /* 0x004fca00000102cf */
[--C-:B------:R-:W-:Y:S01]  /*cff0*/  @!P0 IMAD.X R5, R8, 0x1, R3.reuse, P1 ;  /* 0x0000000108058824 */ /* 0x100fe200008e0603 */
[----:B------:R-:W-:Y:S01]  /*d000*/  @!P0 IADD3 R2, P1, R7, R0, RZ ;  /* 0x0000000007028210 */ /* 0x000fe20007f3e0ff */
[----:B------:R-:W-:Y:S01]  /*d010*/  CS2R R74, SRZ ;  /* 0x00000000004a7805 */ /* 0x000fe2000001ff00 */
[----:B------:R-:W-:Y:S01]  /*d020*/  CS2R R72, SRZ ;  /* 0x0000000000487805 */ /* 0x000fe2000001ff00 */
[----:B------:R-:W-:Y:S01]  /*d030*/  CS2R R70, SRZ ;  /* 0x0000000000467805 */ /* 0x000fe2000001ff00 */
[----:B------:R-:W-:Y:S01]  /*d040*/  CS2R R68, SRZ ;  /* 0x0000000000447805 */ /* 0x000fe2000001ff00 */
[----:B------:R-:W-:-:S03]  /*d050*/  @!P0 IMAD.X R3, R9, 0x1, R3, P1 ;  /* 0x0000000109038824 */ /* 0x000fc600008e0603 */
[----:B------:R1:W5:Y:S04]  /*d060*/  @!P0 LD.E.128 R72, [R4.64] ;  /* 0x0000000804488980 */ /* 0x000368000c101d00 */
[----:B------:R1:W5:Y:S02]  /*d070*/  @!P0 LD.E.128 R68, [R2.64] ;  /* 0x0000000802448980 */ /* 0x000364000c101d00 */
.L_x_816:
[----:B--2-4-:R-:W-:Y:S05]  /*d080*/  BSYNC B0 ;  /* 0x0000000000007941 */ /* 0x014fea0003800000 */
.L_x_815:
[----:B-1---5:R-:W-:Y:S01]  /*d090*/  IMAD.MOV.U32 R2, RZ, RZ, R74 ;  /* 0x000000ffff027224 */ /* 0x022fe200078e004a */
[----:B------:R1:W2:Y:S01]  /*d0a0*/  SHFL.IDX PT, R8, R14, 0x3, 0x181f ;  /* 0x00781f000e087f89 */ /* 0x0002a200000e0000 */
[----:B------:R-:W-:Y:S01]  /*d0b0*/  IMAD.MOV.U32 R0, RZ, RZ, R75 ;  /* 0x000000ffff007224 */ /* 0x000fe200078e004b */
[----:B------:R-:W-:Y:S01]  /*d0c0*/  BSSY B0, `(.L_x_817) ;  /* 0x0000040000007945 */ /* 0x000fe20003800000 */
[----:B------:R-:W-:Y:S01]  /*d0d0*/  CS2R R88, SRZ ;  /* 0x0000000000587805 */ /* 0x000fe2000001ff00 */
[----:B------:R1:W4:Y:S01]  /*d0e0*/  SHFL.IDX PT, R5, R15, 0x3, 0x181f ;  /* 0x00781f000f057f89 */ /* 0x00032200000e0000 */
[----:B------:R-:W-:Y:S01]  /*d0f0*/  CS2R R82, SRZ ;  /* 0x0000000000527805 */ /* 0x000fe2000001ff00 */
[----:B------:R-:W-:Y:S01]  /*d100*/  PRMT R110, R0, 0x5410, R2 ;  /* 0x00005410006e7816 */ /* 0x000fe20000000002 */
[----:B------:R-:W-:Y:S01]  /*d110*/  IMAD.MOV.U32 R2, RZ, RZ, R72 ;  /* 0x000000ffff027224 */ /* 0x000fe200078e0048 */
[----:B------:R1:W3:Y:S01]  /*d120*/  SHFL.IDX PT, R7, R12, 0x3, 0x181f ;  /* 0x00781f000c077f89 */ /* 0x0002e200000e0000 */
[----:B------:R-:W-:Y:S01]  /*d130*/  IMAD.MOV.U32 R0, RZ, RZ, R73 ;  /* 0x000000ffff007224 */ /* 0x000fe200078e0049 */
[----:B------:R-:W-:Y:S01]  /*d140*/  CS2R R80, SRZ ;  /* 0x0000000000507805 */ /* 0x000fe2000001ff00 */
[----:B------:R-:W-:Y:S01]  /*d150*/  CS2R R86, SRZ ;  /* 0x0000000000567805 */ /* 0x000fe2000001ff00 */
[----:B------:R-:W-:Y:S01]  /*d160*/  PRMT R108, R108, 0x5410, R2 ;  /* 0x000054106c6c7816 */ /* 0x000fe20000000002 */
[----:B------:R-:W-:Y:S01]  /*d170*/  IMAD.MOV.U32 R2, RZ, RZ, R58 ;  /* 0x000000ffff027224 */ /* 0x000fe200078e003a */
[----:B------:R-:W-:Y:S01]  /*d180*/  PRMT R107, R0, 0x7610, R107 ;  /* 0x00007610006b7816 */ /* 0x000fe2000000006b */
[----:B------:R1:W1:Y:S01]  /*d190*/  SHFL.IDX PT, R6, R13, 0x3, 0x181f ;  /* 0x00781f000d067f89 */ /* 0x00026200000e0000 */
[----:B------:R-:W-:Y:S01]  /*d1a0*/  MOV R0, R59 ;  /* 0x0000003b00007202 */ /* 0x000fe20000000f00 */
[----:B------:R-:W-:Y:S01]  /*d1b0*/  CS2R R84, SRZ ;  /* 0x0000000000547805 */ /* 0x000fe2000001ff00 */
[----:B------:R-:W-:Y:S01]  /*d1c0*/  CS2R R78, SRZ ;  /* 0x00000000004e7805 */ /* 0x000fe2000001ff00 */
[----:B------:R-:W-:Y:S01]  /*d1d0*/  CS2R R76, SRZ ;  /* 0x00000000004c7805 */ /* 0x000fe2000001ff00 */
[----:B------:R-:W-:Y:S01]  /*d1e0*/  PRMT R105, R2, 0x5410, R0 ;  /* 0x0000541002697816 */ /* 0x000fe20000000000 */
[----:B------:R-:W-:-:S02]  /*d1f0*/  IMAD.MOV.U32 R2, RZ, RZ, R56 ;  /* 0x000000ffff027224 */ /* 0x000fc400078e0038 */
[----:B------:R-:W-:-:S03]  /*d200*/  IMAD.MOV.U32 R0, RZ, RZ, R57 ;  /* 0x000000ffff007224 */ /* 0x000fc600078e0039 */
[----:B------:R-:W-:Y:S01]  /*d210*/  PRMT R104, R104, 0x5410, R2 ;  /* 0x0000541068687816 */ /* 0x000fe20000000002 */
[----:B------:R-:W-:Y:S01]  /*d220*/  IMAD.MOV.U32 R2, RZ, RZ, R70 ;  /* 0x000000ffff027224 */ /* 0x000fe200078e0046 */
[----:B------:R-:W-:Y:S02]  /*d230*/  PRMT R103, R0, 0x7610, R103 ;  /* 0x0000761000677816 */ /* 0x000fe40000000067 */
[----:B------:R-:W-:Y:S02]  /*d240*/  MOV R0, R71 ;  /* 0x0000004700007202 */ /* 0x000fe40000000f00 */
[----:B------:R-:W-:Y:S01]  /*d250*/  PRMT R107, R107, 0x5410, R2 ;  /* 0x000054106b6b7816 */ /* 0x000fe20000000002 */
[----:B------:R-:W-:Y:S01]  /*d260*/  IMAD.MOV.U32 R2, RZ, RZ, R68 ;  /* 0x000000ffff027224 */ /* 0x000fe200078e0044 */
[----:B------:R-:W-:Y:S01]  /*d270*/  PRMT R108, R0, 0x7610, R108 ;  /* 0x00007610006c7816 */ /* 0x000fe2000000006c */
[----:B------:R-:W-:-:S05]  /*d280*/  IMAD.MOV.U32 R0, RZ, RZ, R69 ;  /* 0x000000ffff007224 */ /* 0x000fca00078e0045 */
[----:B------:R-:W-:Y:S01]  /*d290*/  PRMT R106, R0, 0x5410, R2 ;  /* 0x00005410006a7816 */ /* 0x000fe20000000002 */
[----:B------:R-:W-:Y:S01]  /*d2a0*/  IMAD.MOV.U32 R2, RZ, RZ, R62 ;  /* 0x000000ffff027224 */ /* 0x000fe200078e003e */
[----:B------:R-:W-:-:S04]  /*d2b0*/  MOV R0, R63 ;  /* 0x0000003f00007202 */ /* 0x000fc80000000f00 */
[----:B------:R-:W-:Y:S01]  /*d2c0*/  PRMT R103, R103, 0x5410, R2 ;  /* 0x0000541067677816 */ /* 0x000fe20000000002 */
[----:B------:R-:W-:Y:S01]  /*d2d0*/  IMAD.MOV.U32 R2, RZ, RZ, R60 ;  /* 0x000000ffff027224 */ /* 0x000fe200078e003c */
[----:B------:R-:W-:Y:S01]  /*d2e0*/  PRMT R104, R0, 0x7610, R104 ;  /* 0x0000761000687816 */ /* 0x000fe20000000068 */
[----:B------:R-:W-:-:S05]  /*d2f0*/  IMAD.MOV.U32 R0, RZ, RZ, R61 ;  /* 0x000000ffff007224 */ /* 0x000fca00078e003d */
[----:B------:R-:W-:Y:S01]  /*d300*/  PRMT R102, R0, 0x5410, R2 ;  /* 0x0000541000667816 */ /* 0x000fe20000000002 */
[----:B------:R-:W-:Y:S05]  /*d310*/  @P6 BRA `(.L_x_818) ;  /* 0x000001a000006947 */ /* 0x000fea0003800000 */
[----:B-1234-:R-:W-:Y:S01]  /*d320*/  ISETP.GE.AND P1, PT, R134, c[0x0][0x27c], PT ;  /* 0x00009f0086007a0c */ /* 0x01efe20003f26270 */
[----:B------:R-:W-:Y:S01]  /*d330*/  CS2R R82, SRZ ;  /* 0x0000000000527805 */ /* 0x000fe2000001ff00 */
[----:B------:R-:W-:-:S11]  /*d340*/  CS2R R80, SRZ ;  /* 0x0000000000507805 */ /* 0x000fd6000001ff00 */
[C---:B------:R-:W-:Y:S01]  /*d350*/  @!P1 IMAD.SHL.U32 R0, R134.reuse, 0x2, RZ ;  /* 0x0000000286009824 */ /* 0x040fe200078e00ff */
[----:B------:R-:W-:-:S04]  /*d360*/  @!P1 SHF.L.U64.HI R4, R134, 0x1, R135 ;  /* 0x0000000186049819 */ /* 0x000fc80000010287 */
[----:B------:R-:W-:-:S05]  /*d370*/  @!P1 IADD3 R2, P0, R5, R0, RZ ;  /* 0x0000000005029210 */ /* 0x000fca0007f1e0ff */
[----:B------:R-:W-:Y:S01]  /*d380*/  @!P1 IMAD.X R3, R8, 0x1, R4, P0 ;  /* 0x0000000108039824 */ /* 0x000fe200000e0604 */
[----:B------:R-:W-:-:S04]  /*d390*/  ISETP.GE.AND P0, PT, R138, c[0x0][0x27c], PT ;  /* 0x00009f008a007a0c */ /* 0x000fc80003f06270 */
[----:B------:R1:W5:Y:S01]  /*d3a0*/  @!P1 LD.E.128 R80, [R2.64] ;  /* 0x0000000802509980 */ /* 0x000362000c101d00 */
[----:B------:R-:W-:Y:S01]  /*d3b0*/  CS2R R78, SRZ ;  /* 0x00000000004e7805 */ /* 0x000fe2000001ff00 */
[----:B------:R-:W-:Y:S01]  /*d3c0*/  CS2R R76, SRZ ;  /* 0x00000000004c7805 */ /* 0x000fe2000001ff00 */
[----:B------:R-:W-:Y:S01]  /*d3d0*/  CS2R R90, SRZ ;  /* 0x00000000005a7805 */ /* 0x000fe2000001ff00 */
[----:B------:R-:W-:Y:S01]  /*d3e0*/  CS2R R88, SRZ ;  /* 0x0000000000587805 */ /* 0x000fe2000001ff00 */
[----:B-1----:R-:W-:-:S05]  /*d3f0*/  @!P1 IADD3 R2, P2, R6, R0, RZ ;  /* 0x0000000006029210 */ /* 0x002fca0007f5e0ff */
[----:B------:R-:W-:-:S05]  /*d400*/  @!P1 IMAD.X R3, R7, 0x1, R4, P2 ;  /* 0x0000000107039824 */ /* 0x000fca00010e0604 */
[----:B------:R1:W5:Y:S01]  /*d410*/  @!P1 LD.E.128 R76, [R2.64] ;  /* 0x00000008024c9980 */ /* 0x000362000c101d00 */
[C---:B------:R-:W-:Y:S01]  /*d420*/  @!P0 SHF.L.U64.HI R0, R202.reuse, 0x1, R207 ;  /* 0x00000001ca008819 */ /* 0x040fe200000102cf */
[----:B------:R-:W-:Y:S01]  /*d430*/  CS2R R86, SRZ ;  /* 0x0000000000567805 */ /* 0x000fe2000001ff00 */
[----:B------:R-:W-:Y:S01]  /*d440*/  CS2R R84, SRZ ;  /* 0x0000000000547805 */ /* 0x000fe2000001ff00 */
[----:B-1----:R-:W-:-:S05]  /*d450*/  @!P0 IMAD.SHL.U32 R2, R202, 0x2, RZ ;  /* 0x00000002ca028824 */ /* 0x002fca00078e00ff */
[-C--:B------:R-:W-:Y:S02]  /*d460*/  @!P0 IADD3 R4, P2, R5, R2.reuse, RZ ;  /* 0x0000000205048210 */ /* 0x080fe40007f5e0ff */
[----:B------:R-:W-:-:S03]  /*d470*/  @!P0 IADD3 R2, P1, R6, R2, RZ ;  /* 0x0000000206028210 */ /* 0x000fc60007f3e0ff */
[--C-:B------:R-:W-:Y:S02]  /*d480*/  @!P0 IMAD.X R5, R8, 0x1, R0.reuse, P2 ;  /* 0x0000000108058824 */ /* 0x100fe400010e0600 */
[----:B------:R-:W-:-:S03]  /*d490*/  @!P0 IMAD.X R3, R7, 0x1, R0, P1 ;  /* 0x0000000107038824 */ /* 0x000fc600008e0600 */
[----:B------:R1:W5:Y:S04]  /*d4a0*/  @!P0 LD.E.128 R88, [R4.64] ;  /* 0x0000000804588980 */ /* 0x000368000c101d00 */
[----:B------:R1:W5:Y:S02]  /*d4b0*/  @!P0 LD.E.128 R84, [R2.64] ;  /* 0x0000000802548980 */ /* 0x000364000c101d00 */
.L_x_818:
[----:B-1234-:R-:W-:Y:S05]  /*d4c0*/  BSYNC B0 ;  /* 0x0000000000007941 */ /* 0x01efea0003800000 */
.L_x_817:
[----:B-----5:R-:W-:Y:S01]  /*d4d0*/  IMAD.MOV.U32 R2, RZ, RZ, R90 ;  /* 0x000000ffff027224 */ /* 0x020fe200078e005a */
[----:B------:R-:W-:-:S04]  /*d4e0*/  DEPBAR.LE SB0, 0x1 ;  /* 0x000080400000791a */ /* 0x000fc80000000000 */
[----:B------:R-:W-:Y:S01]  /*d4f0*/  IMAD.MOV.U32 R0, RZ, RZ, R91 ;  /* 0x000000ffff007224 */ /* 0x000fe200078e005b */
[----:B------:R-:W-:Y:S04]  /*d500*/  BSSY B1, `(.L_x_819) ;  /* 0x00000e9000017945 */ /* 0x000fe80003800000 */
        /* <DEDUP_REMOVED lines=8> */
[----:B------:R-:W-:Y:S02]  /*d590*/  IMAD.MOV.U32 R0, RZ, RZ, R81 ;  /* 0x000000ffff007224 */ /* 0x000fe400078e0051 */
[----:B------:R-:W-:-:S03]  /*d5a0*/  IMAD.MOV.U32 R2, RZ, RZ, R80 ;  /* 0x000000ffff027224 */ /* 0x000fc600078e0050 */
[----:B------:R-:W-:Y:S01]  /*d5b0*/  PRMT R112, R0, 0x7610, R112 ;  /* 0x0000761000707816 */ /* 0x000fe20000000070 */
[----:B------:R-:W-:Y:S01]  /*d5c0*/  IMAD.MOV.U32 R0, RZ, RZ, R87 ;  /* 0x000000ffff007224 */ /* 0x000fe200078e0057 */
[----:B------:R-:W-:Y:S02]  /*d5d0*/  PRMT R113, R113, 0x5410, R2 ;  /* 0x0000541071717816 */ /* 0x000fe40000000002 */
[----:B------:R-:W-:Y:S02]  /*d5e0*/  MOV R2, R86 ;  /* 0x0000005600027202 */ /* 0x000fe40000000f00 */
[----:B------:R-:W-:Y:S01]  /*d5f0*/  PRMT R117, R0, 0x7610, R117 ;  /* 0x0000761000757816 */ /* 0x000fe20000000075 */
[----:B------:R-:W-:Y:S01]  /*d600*/  IMAD.MOV.U32 R0, RZ, RZ, R84 ;  /* 0x000000ffff007224 */ /* 0x000fe200078e0054 */
[----:B------:R-:W-:Y:S02]  /*d610*/  PRMT R116, R116, 0x5410, R2 ;  /* 0x0000541074747816 */ /* 0x000fe40000000002 */
[----:B------:R-:W-:-:S02]  /*d620*/  IADD3 R2, -R228, R64, RZ ;  /* 0x00000040e4027210 */ /* 0x000fc40007ffe1ff */
[----:B------:R-:W-:Y:S01]  /*d630*/  PRMT R115, R115, 0x5410, R0 ;  /* 0x0000541073737816 */ /* 0x000fe20000000000 */
[----:B------:R-:W-:Y:S01]  /*d640*/  IMAD.MOV.U32 R0, RZ, RZ, R85 ;  /* 0x000000ffff007224 */ /* 0x000fe200078e0055 */
[----:B------:R-:W-:-:S04]  /*d650*/  IMNMX R64, R2, 0x80, PT ;  /* 0x0000008002407817 */ /* 0x000fc80003800200 */
[----:B------:R-:W-:Y:S01]  /*d660*/  PRMT R115, R0, 0x7610, R115 ;  /* 0x0000761000737816 */ /* 0x000fe20000000073 */
[----:B------:R-:W-:Y:S01]  /*d670*/  IMAD.MOV.U32 R0, RZ, RZ, R78 ;  /* 0x000000ffff007224 */ /* 0x000fe200078e004e */
[----:B------:R-:W-:Y:S01]  /*d680*/  BAR.SYNC.DEFER_BLOCKING 0x0 ;  /* 0x0000000000007b1d */ /* 0x000fe20000010000 */
[----:B------:R-:W-:-:S03]  /*d690*/  ISETP.GE.AND P0, PT, R212, R64, PT ;  /* 0x00000040d400720c */ /* 0x000fc60003f06270 */
[----:B------:R-:W-:Y:S01]  /*d6a0*/  PRMT R112, R112, 0x5410, R0 ;  /* 0x0000541070707816 */ /* 0x000fe20000000000 */
[----:B------:R-:W-:-:S05]  /*d6b0*/  IMAD.MOV.U32 R0, RZ, RZ, R79 ;  /* 0x000000ffff007224 */ /* 0x000fca00078e004f */
[----:B------:R-:W-:Y:S01]  /*d6c0*/  PRMT R113, R0, 0x7610, R113 ;  /* 0x0000761000717816 */ /* 0x000fe20000000071 */
[----:B------:R-:W-:-:S05]  /*d6d0*/  IMAD.MOV.U32 R0, RZ, RZ, R76 ;  /* 0x000000ffff007224 */ /* 0x000fca00078e004c */
[----:B------:R-:W-:Y:S01]  /*d6e0*/  PRMT R111, R111, 0x5410, R0 ;  /* 0x000054106f6f7816 */ /* 0x000fe20000000000 */
[----:B------:R-:W-:-:S05]  /*d6f0*/  IMAD.MOV.U32 R0, RZ, RZ, R77 ;  /* 0x000000ffff007224 */ /* 0x000fca00078e004d */
[----:B------:R-:W-:Y:S01]  /*d700*/  PRMT R111, R0, 0x7610, R111 ;  /* 0x00007610006f7816 */ /* 0x000fe2000000006f */
[----:B------:R-:W-:Y:S05]  /*d710*/  @P0 BRA `(.L_x_820) ;  /* 0x00000c7000000947 */ /* 0x000fea0003800000 */
[----:B------:R-:W-:Y:S01]  /*d720*/  ISETP.GE.AND P0, PT, R134, c[0x0][0x27c], PT ;  /* 0x00009f0086007a0c */ /* 0x000fe20003f06270 */
[----:B------:R-:W-:Y:S01]  /*d730*/  BSSY B0, `(.L_x_821) ;  /* 0x0000062000007945 */ /* 0x000fe20003800000 */
[----:B------:R-:W-:-:S11]  /*d740*/  SHF.R.U32.HI R124, RZ, 0x3, R230 ;  /* 0x00000003ff7c7819 */ /* 0x000fd600000116e6 */
[----:B------:R-:W-:Y:S05]  /*d750*/  @P0 BRA `(.L_x_822) ;  /* 0x000005f000000947 */ /* 0x000fea0003800000 */
[----:B------:R-:W-:Y:S01]  /*d760*/  MOV R2, c[0x0][0x27c] ;  /* 0x00009f0000027a02 */ /* 0x000fe20000000f00 */
[----:B------:R-:W1:Y:S01]  /*d770*/  LDS.128 R12, [R195+0x10080] ;  /* 0x01008000c30c7984 */ /* 0x000e620000000c00 */
[----:B------:R-:W-:Y:S02]  /*d780*/  SHF.R.U64 R35, R16, 0x10, R17 ;  /* 0x0000001010237819 */ /* 0x000fe40000001211 */
[----:B------:R-:W-:Y:S02]  /*d790*/  LEA.HI R2, R2, R229, RZ, 0x1d ;  /* 0x000000e502027211 */ /* 0x000fe400078fe8ff */
[----:B------:R-:W-:Y:S02]  /*d7a0*/  SHF.R.U64 R7, R22, 0x10, R23 ;  /* 0x0000001016077819 */ /* 0x000fe40000001217 */
[----:B------:R-:W-:-:S04]  /*d7b0*/  SHF.R.S32.HI R0, RZ, 0x1f, R2 ;  /* 0x0000001fff007819 */ /* 0x000fc80000011402 */
[----:B------:R-:W-:Y:S02]  /*d7c0*/  LEA.HI R0, R0, R2, RZ, 0x3 ;  /* 0x0000000200007211 */ /* 0x000fe400078f18ff */
[----:B------:R-:W-:Y:S02]  /*d7d0*/  SHF.L.U32 R2, R2, 0x3, RZ ;  /* 0x0000000302027819 */ /* 0x000fe400000006ff */
[----:B------:R-:W-:Y:S02]  /*d7e0*/  SHF.L.U32 R0, R0, 0xa, RZ ;  /* 0x0000000a00007819 */ /* 0x000fe400000006ff */
[----:B------:R-:W-:Y:S02]  /*d7f0*/  LOP3.LUT R2, R230, 0x38, R2, 0xf8, !PT ;  /* 0x00000038e6027812 */ /* 0x000fe400078ef802 */
[----:B------:R-:W-:Y:S02]  /*d800*/  LOP3.LUT R0, R0, 0x7fffe000, RZ, 0xc0, !PT ;  /* 0x7fffe00000007812 */ /* 0x000fe400078ec0ff */
[----:B------:R-:W-:-:S04]  /*d810*/  LOP3.LUT R2, R2, R124, RZ, 0x3c, !PT ;  /* 0x0000007c02027212 */ /* 0x000fc800078e3cff */
[----:B------:R-:W-:Y:S01]  /*d820*/  IADD3 R0, R2, R0, R231 ;  /* 0x0000000002007210 */ /* 0x000fe20007ffe0e7 */
[----:B------:R-:W-:-:S03]  /*d830*/  HADD2.F32 R2, -RZ, R33.H1_H1 ;  /* 0x30000021ff027230 */ /* 0x000fc60000004100 */
[----:B------:R-:W-:Y:S01]  /*d840*/  SHF.L.U32 R32, R0, 0x1, RZ ;  /* 0x0000000100207819 */ /* 0x000fe200000006ff */
[----:B------:R-:W-:Y:S01]  /*d850*/  HADD2.F32 R0, -RZ, R33.H0_H0 ;  /* 0x20000021ff007230 */ /* 0x000fe20000004100 */
[----:B------:R-:W-:-:S03]  /*d860*/  SHF.R.U64 R33, R20, 0x10, R21 ;  /* 0x0000001014217819 */ /* 0x000fc60000001215 */
[----:B------:R-:W2:Y:S01]  /*d870*/  LDS.128 R8, [R32+0x10080] ;  /* 0x0100800020087984 */ /* 0x000ea20000000c00 */
[----:B-1----:R-:W-:Y:S02]  /*d880*/  HADD2.F32 R4, -RZ, R13.H0_H0 ;  /* 0x2000000dff047230 */ /* 0x002fe40000004100 */
[----:B--2---:R-:W-:-:S05]  /*d890*/  HADD2.F32 R3, -RZ, R9.H0_H0 ;  /* 0x20000009ff037230 */ /* 0x004fca0000004100 */
[CC--:B------:R-:W-:Y:S02]  /*d8a0*/  FMUL.FTZ R5, R3.reuse, R0.reuse ;  /* 0x0000000003057220 */ /* 0x0c0fe40000410000 */
[C---:B------:R-:W-:Y:S02]  /*d8b0*/  FMUL.FTZ R0, R4.reuse, R0 ;  /* 0x0000000004007220 */ /* 0x040fe40000410000 */
[-C--:B------:R-:W-:Y:S02]  /*d8c0*/  FFMA.FTZ R44, R4, R2.reuse, -R5 ;  /* 0x00000002042c7223 */ /* 0x080fe40000010805 */
[----:B------:R-:W-:Y:S01]  /*d8d0*/  FFMA.FTZ R46, R3, R2, R0 ;  /* 0x00000002032e7223 */ /* 0x000fe20000010000 */
[----:B------:R-:W-:Y:S01]  /*d8e0*/  SHF.R.U32.HI R0, RZ, 0x10, R21 ;  /* 0x00000010ff007819 */ /* 0x000fe20000011615 */
[----:B------:R-:W-:Y:S01]  /*d8f0*/  HADD2.F32 R2, -RZ, R13.H1_H1 ;  /* 0x3000000dff027230 */ /* 0x000fe20000004100 */
[----:B------:R-:W-:Y:S02]  /*d900*/  SHF.R.U32.HI R3, RZ, 0x10, R17 ;  /* 0x00000010ff037819 */ /* 0x000fe40000011611 */
[----:B------:R-:W-:Y:S01]  /*d910*/  SHF.R.U64 R13, R18, 0x10, R19 ;  /* 0x00000010120d7819 */ /* 0x000fe20000001213 */
[----:B------:R-:W-:-:S02]  /*d920*/  HADD2.F32 R4, -RZ, R0.H0_H0 ;  /* 0x20000000ff047230 */ /* 0x000fc40000004100 */
[----:B------:R-:W-:Y:S02]  /*d930*/  HADD2.F32 R0, -RZ, R9.H1_H1 ;  /* 0x30000009ff007230 */ /* 0x000fe40000004100 */
[----:B------:R-:W-:Y:S01]  /*d940*/  HADD2.F32 R5, -RZ, R3.H0_H0 ;  /* 0x20000003ff057230 */ /* 0x000fe20000004100 */
[-C--:B------:R-:W-:Y:S01]  /*d950*/  FMUL.FTZ R3, R2, R4.reuse ;  /* 0x0000000402037220 */ /* 0x080fe20000410000 */
[----:B------:R-:W-:Y:S01]  /*d960*/  HADD2.F32 R18, -RZ, R33.H0_H0 ;  /* 0x20000021ff127230 */ /* 0x000fe20000004100 */
[C---:B------:R-:W-:Y:S01]  /*d970*/  FMUL.FTZ R4, R0.reuse, R4 ;  /* 0x0000000400047220 */ /* 0x040fe20000410000 */
[----:B------:R-:W-:Y:S01]  /*d980*/  HADD2.F32 R13, -RZ, R13.H0_H0 ;  /* 0x2000000dff0d7230 */ /* 0x000fe20000004100 */
[-C--:B------:R-:W-:Y:S01]  /*d990*/  FFMA.FTZ R45, R0, R5.reuse, R3 ;  /* 0x00000005002d7223 */ /* 0x080fe20000010003 */
[----:B------:R-:W-:Y:S01]  /*d9a0*/  HADD2.F32 R0, -RZ, R34.H0_H0 ;  /* 0x20000022ff007230 */ /* 0x000fe20000004100 */
[----:B------:R-:W-:Y:S01]  /*d9b0*/  FFMA.FTZ R6, R2, R5, -R4 ;  /* 0x0000000502067223 */ /* 0x000fe20000010804 */
[----:B------:R-:W-:-:S02]  /*d9c0*/  HADD2.F32 R3, -RZ, R8.H0_H0 ;  /* 0x20000008ff037230 */ /* 0x000fc40000004100 */
[----:B------:R-:W-:Y:S02]  /*d9d0*/  HADD2.F32 R4, -RZ, R12.H0_H0 ;  /* 0x2000000cff047230 */ /* 0x000fe40000004100 */
[----:B------:R-:W-:Y:S01]  /*d9e0*/  HADD2.F32 R2, -RZ, R34.H1_H1 ;  /* 0x30000022ff027230 */ /* 0x000fe20000004100 */
[C---:B------:R-:W-:Y:S01]  /*d9f0*/  FMUL.FTZ R5, R3.reuse, R0 ;  /* 0x0000000003057220 */ /* 0x040fe20000410000 */
[----:B------:R-:W-:Y:S01]  /*da00*/  F2FP.PACK_AB R9, R6, R44 ;  /* 0x0000002c0609723e */ /* 0x000fe200000000ff */
[C---:B------:R-:W-:Y:S01]  /*da10*/  FMUL.FTZ R0, R4.reuse, R0 ;  /* 0x0000000004007220 */ /* 0x040fe20000410000 */
[----:B------:R-:W-:Y:S01]  /*da20*/  HADD2.F32 R6, -RZ, R12.H1_H1 ;  /* 0x3000000cff067230 */ /* 0x000fe20000004100 */
[-C--:B------:R-:W-:Y:S01]  /*da30*/  FFMA.FTZ R20, R4, R2.reuse, -R5 ;  /* 0x0000000204147223 */ /* 0x080fe20000010805 */
[----:B------:R-:W-:Y:S01]  /*da40*/  HADD2.F32 R4, -RZ, R14.H0_H0 ;  /* 0x2000000eff047230 */ /* 0x000fe20000004100 */
[----:B------:R-:W-:Y:S01]  /*da50*/  FFMA.FTZ R34, R3, R2, R0 ;  /* 0x0000000203227223 */ /* 0x000fe20000010000 */
[----:B------:R-:W-:-:S02]  /*da60*/  HADD2.F32 R0, -RZ, R47.H0_H0 ;  /* 0x2000002fff007230 */ /* 0x000fc40000004100 */
[----:B------:R-:W-:Y:S02]  /*da70*/  HADD2.F32 R3, -RZ, R10.H0_H0 ;  /* 0x2000000aff037230 */ /* 0x000fe40000004100 */
[----:B------:R-:W-:Y:S02]  /*da80*/  HADD2.F32 R2, -RZ, R65.H0_H0 ;  /* 0x20000041ff027230 */ /* 0x000fe40000004100 */
[----:B------:R-:W-:Y:S01]  /*da90*/  HADD2.F32 R12, -RZ, R7.H0_H0 ;  /* 0x20000007ff0c7230 */ /* 0x000fe20000004100 */
[CC--:B------:R-:W-:Y:S02]  /*daa0*/  FMUL.FTZ R5, R3.reuse, R0.reuse ;  /* 0x0000000003057220 */ /* 0x0c0fe40000410000 */
[C---:B------:R-:W-:Y:S02]  /*dab0*/  FMUL.FTZ R0, R4.reuse, R0 ;  /* 0x0000000004007220 */ /* 0x040fe40000410000 */
[-C--:B------:R-:W-:Y:S01]  /*dac0*/  FFMA.FTZ R17, R4, R2.reuse, -R5 ;  /* 0x0000000204117223 */ /* 0x080fe20000010805 */
[----:B------:R-:W-:Y:S01]  /*dad0*/  HADD2.F32 R4, -RZ, R15.H0_H0 ;  /* 0x2000000fff047230 */ /* 0x000fe20000004100 */
[----:B------:R-:W-:Y:S01]  /*dae0*/  FFMA.FTZ R21, R3, R2, R0 ;  /* 0x0000000203157223 */ /* 0x000fe20000010000 */
[----:B------:R-:W-:-:S02]  /*daf0*/  HADD2.F32 R0, -RZ, R47.H1_H1 ;  /* 0x3000002fff007230 */ /* 0x000fc40000004100 */
[----:B------:R-:W-:Y:S02]  /*db00*/  HADD2.F32 R3, -RZ, R11.H0_H0 ;  /* 0x2000000bff037230 */ /* 0x000fe40000004100 */
[----:B------:R-:W-:-:S03]  /*db10*/  HADD2.F32 R2, -RZ, R65.H1_H1 ;  /* 0x30000041ff027230 */ /* 0x000fc60000004100 */
[CC--:B------:R-:W-:Y:S02]  /*db20*/  FMUL.FTZ R5, R3.reuse, R0.reuse ;  /* 0x0000000003057220 */ /* 0x0c0fe40000410000 */
[C---:B------:R-:W-:Y:S02]  /*db30*/  FMUL.FTZ R0, R4.reuse, R0 ;  /* 0x0000000004007220 */ /* 0x040fe40000410000 */
[-C--:B------:R-:W-:Y:S01]  /*db40*/  FFMA.FTZ R5, R4, R2.reuse, -R5 ;  /* 0x0000000204057223 */ /* 0x080fe20000010805 */
[----:B------:R-:W-:Y:S01]  /*db50*/  HADD2.F32 R4, -RZ, R15.H1_H1 ;  /* 0x3000000fff047230 */ /* 0x000fe20000004100 */
[----:B------:R-:W-:Y:S01]  /*db60*/  FFMA.FTZ R16, R3, R2, R0 ;  /* 0x0000000203107223 */ /* 0x000fe20000010000 */
[----:B------:R-:W-:Y:S01]  /*db70*/  SHF.R.U32.HI R0, RZ, 0x10, R23 ;  /* 0x00000010ff007819 */ /* 0x000fe20000011617 */
[----:B------:R-:W-:Y:S01]  /*db80*/  HADD2.F32 R3, -RZ, R8.H1_H1 ;  /* 0x30000008ff037230 */ /* 0x000fe20000004100 */
[----:B------:R-:W-:Y:S01]  /*db90*/  SHF.R.U32.HI R2, RZ, 0x10, R19 ;  /* 0x00000010ff027819 */ /* 0x000fe20000011613 */
[----:B------:R-:W-:-:S02]  /*dba0*/  HADD2.F32 R15, -RZ, R35.H0_H0 ;  /* 0x20000023ff0f7230 */ /* 0x000fc40000004100 */
[----:B------:R-:W-:Y:S02]  /*dbb0*/  HADD2.F32 R22, -RZ, R0.H0_H0 ;  /* 0x20000000ff167230 */ /* 0x000fe40000004100 */
[----:B------:R-:W-:Y:S02]  /*dbc0*/  HADD2.F32 R0, -RZ, R11.H1_H1 ;  /* 0x3000000bff007230 */ /* 0x000fe40000004100 */
[----:B------:R-:W-:-:S03]  /*dbd0*/  HADD2.F32 R19, -RZ, R2.H0_H0 ;  /* 0x20000002ff137230 */ /* 0x000fc60000004100 */
[----:B------:R-:W-:-:S04]  /*dbe0*/  FMUL.FTZ R2, R0, R22 ;  /* 0x0000001600027220 */ /* 0x000fc80000410000 */
[C---:B------:R-:W-:Y:S02]  /*dbf0*/  FFMA.FTZ R2, R4.reuse, R19, -R2 ;  /* 0x0000001304027223 */ /* 0x040fe40000010802 */
[----:B------:R-:W-:-:S03]  /*dc00*/  FMUL.FTZ R4, R4, R22 ;  /* 0x0000001604047220 */ /* 0x000fc60000410000 */
[----:B------:R-:W-:Y:S01]  /*dc10*/  F2FP.PACK_AB R11, R2, R5 ;  /* 0x00000005020b723e */ /* 0x000fe200000000ff */
[-C--:B------:R-:W-:Y:S01]  /*dc20*/  FMUL.FTZ R2, R3, R18.reuse ;  /* 0x0000001203027220 */ /* 0x080fe20000410000 */
[----:B------:R-:W-:Y:S01]  /*dc30*/  HADD2.F32 R5, -RZ, R14.H1_H1 ;  /* 0x3000000eff057230 */ /* 0x000fe20000004100 */
[----:B------:R-:W-:Y:S02]  /*dc40*/  FFMA.FTZ R4, R0, R19, R4 ;  /* 0x0000001300047223 */ /* 0x000fe40000010004 */
[CC--:B------:R-:W-:Y:S02]  /*dc50*/  FFMA.FTZ R2, R6.reuse, R15.reuse, -R2 ;  /* 0x0000000f06027223 */ /* 0x0c0fe40000010802 */
[----:B------:R-:W-:Y:S02]  /*dc60*/  FMUL.FTZ R6, R6, R18 ;  /* 0x0000001206067220 */ /* 0x000fe40000410000 */
[----:B------:R-:W-:Y:S01]  /*dc70*/  FMUL.FTZ R0, R5, R12 ;  /* 0x0000000c05007220 */ /* 0x000fe20000410000 */
[----:B------:R-:W-:Y:S01]  /*dc80*/  F2FP.PACK_AB R8, R2, R20 ;  /* 0x000000140208723e */ /* 0x000fe200000000ff */
[----:B------:R-:W-:Y:S01]  /*dc90*/  HADD2.F32 R2, -RZ, R10.H1_H1 ;  /* 0x3000000aff027230 */ /* 0x000fe20000004100 */
[----:B------:R-:W-:-:S04]  /*dca0*/  FFMA.FTZ R3, R3, R15, R6 ;  /* 0x0000000f03037223 */ /* 0x000fc80000010006 */
[C---:B------:R-:W-:Y:S02]  /*dcb0*/  FMUL.FTZ R7, R2.reuse, R12 ;  /* 0x0000000c02077220 */ /* 0x040fe40000410000 */
[-C--:B------:R-:W-:Y:S02]  /*dcc0*/  FFMA.FTZ R0, R2, R13.reuse, R0 ;  /* 0x0000000d02007223 */ /* 0x080fe40000010000 */
[----:B------:R-:W-:Y:S01]  /*dcd0*/  FFMA.FTZ R7, R5, R13, -R7 ;  /* 0x0000000d05077223 */ /* 0x000fe20000010807 */
[----:B------:R-:W-:Y:S02]  /*dce0*/  F2FP.PACK_AB R5, R45, R46 ;  /* 0x0000002e2d05723e */ /* 0x000fe400000000ff */
[----:B------:R-:W-:Y:S02]  /*dcf0*/  F2FP.PACK_AB R6, R0, R21 ;  /* 0x000000150006723e */ /* 0x000fe400000000ff */
[----:B------:R-:W-:Y:S02]  /*dd00*/  F2FP.PACK_AB R10, R7, R17 ;  /* 0x00000011070a723e */ /* 0x000fe400000000ff */
[----:B------:R-:W-:-:S02]  /*dd10*/  F2FP.PACK_AB R7, R4, R16 ;  /* 0x000000100407723e */ /* 0x000fc400000000ff */
[----:B------:R-:W-:Y:S01]  /*dd20*/  F2FP.PACK_AB R4, R3, R34 ;  /* 0x000000220304723e */ /* 0x000fe200000000ff */
[----:B------:R1:W-:Y:S04]  /*dd30*/  STS.128 [R195+0x10080], R8 ;  /* 0x01008008c3007388 */ /* 0x0003e80000000c00 */
[----:B------:R1:W-:Y:S02]  /*dd40*/  STS.128 [R32+0x10080], R4 ;  /* 0x0100800420007388 */ /* 0x0003e40000000c00 */
.L_x_822:
[----:B------:R-:W-:Y:S05]  /*dd50*/  BSYNC B0 ;  /* 0x0000000000007941 */ /* 0x000fea0003800000 */
.L_x_821:
[----:B------:R-:W-:-:S13]  /*dd60*/  ISETP.GE.AND P0, PT, R138, c[0x0][0x27c], PT ;  /* 0x00009f008a007a0c */ /* 0x000fda0003f06270 */
[----:B------:R-:W-:Y:S05]  /*dd70*/  @P0 BRA `(.L_x_820) ;  /* 0x0000061000000947 */ /* 0x000fea0003800000 */
[----:B------:R-:W2:Y:S04]  /*dd80*/  LDL R2, [R1+0xc] ;  /* 0x00000c0001027983 */ /* 0x000ea80000100800 */
[----:B------:R-:W3:Y:S01]  /*dd90*/  LDL R34, [R1+0x28] ;  /* 0x0000280001227983 */ /* 0x000ee20000100800 */
[----:B------:R-:W-:Y:S02]  /*dda0*/  MOV R0, c[0x0][0x27c] ;  /* 0x00009f0000007a02 */ /* 0x000fe40000000f00 */
[----:B------:R-:W-:Y:S02]  /*ddb0*/  SHF.R.U64 R23, R24, 0x10, R25 ;  /* 0x0000001018177819 */ /* 0x000fe40000001219 */
[----:B------:R-:W-:Y:S02]  /*ddc0*/  SHF.R.U64 R21, R28, 0x10, R29 ;  /* 0x000000101c157819 */ /* 0x000fe4000000121d */
[----:B-1----:R-:W-:-:S03]  /*ddd0*/  SHF.R.U64 R7, R30, 0x10, R31 ;  /* 0x000000101e077819 */ /* 0x002fc6000000121f */
[----:B------:R-:W-:Y:S01]  /*dde0*/  HADD2.F32 R21, -RZ, R21.H0_H0 ;  /* 0x20000015ff157230 */ /* 0x000fe20000004100 */
[----:B--2---:R-:W-:-:S04]  /*ddf0*/  LEA.HI R0, R0, R2, RZ, 0x1d ;  /* 0x0000000200007211 */ /* 0x004fc800078fe8ff */
[----:B------:R-:W-:Y:S01]  /*de00*/  SHF.R.S32.HI R2, RZ, 0x1f, R0 ;  /* 0x0000001fff027819 */ /* 0x000fe20000011400 */
[----:B---3--:R-:W1:Y:S01]  /*de10*/  LDS.128 R12, [R34] ;  /* 0x00000000220c7984 */ /* 0x008e620000000c00 */
[----:B------:R-:W-:Y:S02]  /*de20*/  SHF.L.U32 R3, R0, 0x3, RZ ;  /* 0x0000000300037819 */ /* 0x000fe400000006ff */
[----:B------:R-:W-:Y:S02]  /*de30*/  LEA.HI R2, R2, R0, RZ, 0x3 ;  /* 0x0000000002027211 */ /* 0x000fe400078f18ff */
[----:B------:R-:W-:Y:S02]  /*de40*/  LOP3.LUT R3, R230, 0x38, R3, 0xf8, !PT ;  /* 0x00000038e6037812 */ /* 0x000fe400078ef803 */
[----:B------:R-:W-:Y:S02]  /*de50*/  SHF.L.U32 R0, R2, 0xa, RZ ;  /* 0x0000000a02007819 */ /* 0x000fe400000006ff */
[----:B------:R-:W-:-:S02]  /*de60*/  LOP3.LUT R2, R3, R124, RZ, 0x3c, !PT ;  /* 0x0000007c03027212 */ /* 0x000fc400078e3cff */
[----:B------:R-:W-:-:S04]  /*de70*/  LOP3.LUT R0, R0, 0x7fffe000, RZ, 0xc0, !PT ;  /* 0x7fffe00000007812 */ /* 0x000fc800078ec0ff */
[----:B------:R-:W-:Y:S01]  /*de80*/  IADD3 R0, R2, R0, R231 ;  /* 0x0000000002007210 */ /* 0x000fe20007ffe0e7 */
[----:B------:R-:W-:-:S03]  /*de90*/  HADD2.F32 R2, -RZ, R66.H1_H1 ;  /* 0x30000042ff027230 */ /* 0x000fc60000004100 */
[----:B------:R-:W-:Y:S01]  /*dea0*/  SHF.L.U32 R19, R0, 0x1, RZ ;  /* 0x0000000100137819 */ /* 0x000fe200000006ff */
[----:B------:R-:W-:-:S04]  /*deb0*/  HADD2.F32 R0, -RZ, R66.H0_H0 ;  /* 0x20000042ff007230 */ /* 0x000fc80000004100 */
        /* <DEDUP_REMOVED lines=16> */
[C---:B------:R-:W-:Y:S02]  /*dfc0*/  FMUL.FTZ R4, R0.reuse, R4 ;  /* 0x0000000400047220 */ /* 0x040fe40000410000 */
[-C--:B------:R-:W-:Y:S01]  /*dfd0*/  FFMA.FTZ R24, R0, R5.reuse, R3 ;  /* 0x0000000500187223 */ /* 0x080fe20000010003 */
[----:B------:R-:W-:Y:S01]  /*dfe0*/  HADD2.F32 R0, -RZ, R67.H0_H0 ;  /* 0x20000043ff007230 */ /* 0x000fe20000004100 */
[----:B------:R-:W-:Y:S01]  /*dff0*/  FFMA.FTZ R6, R2, R5, -R4 ;  /* 0x0000000502067223 */ /* 0x000fe20000010804 */
[----:B------:R-:W-:-:S02]  /*e000*/  HADD2.F32 R3, -RZ, R8.H0_H0 ;  /* 0x20000008ff037230 */ /* 0x000fc40000004100 */
[----:B------:R-:W-:Y:S02]  /*e010*/  HADD2.F32 R4, -RZ, R12.H0_H0 ;  /* 0x2000000cff047230 */ /* 0x000fe40000004100 */
[----:B------:R-:W-:Y:S01]  /*e020*/  HADD2.F32 R2, -RZ, R92.H0_H0 ;  /* 0x2000005cff027230 */ /* 0x000fe20000004100 */
[C---:B------:R-:W-:Y:S01]  /*e030*/  FMUL.FTZ R5, R3.reuse, R0 ;  /* 0x0000000003057220 */ /* 0x040fe20000410000 */
[----:B------:R-:W-:Y:S01]  /*e040*/  F2FP.PACK_AB R9, R6, R32 ;  /* 0x000000200609723e */ /* 0x000fe200000000ff */
[C---:B------:R-:W-:Y:S01]  /*e050*/  FMUL.FTZ R0, R4.reuse, R0 ;  /* 0x0000000004007220 */ /* 0x040fe20000410000 */
[----:B------:R-:W-:Y:S01]  /*e060*/  HADD2.F32 R6, -RZ, R12.H1_H1 ;  /* 0x3000000cff067230 */ /* 0x000fe20000004100 */
[-C--:B------:R-:W-:Y:S01]  /*e070*/  FFMA.FTZ R18, R4, R2.reuse, -R5 ;  /* 0x0000000204127223 */ /* 0x080fe20000010805 */
[----:B------:R-:W-:Y:S01]  /*e080*/  HADD2.F32 R4, -RZ, R14.H0_H0 ;  /* 0x2000000eff047230 */ /* 0x000fe20000004100 */
[----:B------:R-:W-:Y:S01]  /*e090*/  FFMA.FTZ R22, R3, R2, R0 ;  /* 0x0000000203167223 */ /* 0x000fe20000010000 */
[----:B------:R-:W-:-:S02]  /*e0a0*/  HADD2.F32 R0, -RZ, R67.H1_H1 ;  /* 0x30000043ff007230 */ /* 0x000fc40000004100 */
        /* <DEDUP_REMOVED lines=27> */
[----:B------:R-:W-:Y:S01]  /*e260*/  FMUL.FTZ R2, R3, R21 ;  /* 0x0000001503027220 */ /* 0x000fe20000410000 */
[----:B------:R-:W-:Y:S01]  /*e270*/  HADD2.F32 R5, -RZ, R14.H1_H1 ;  /* 0x3000000eff057230 */ /* 0x000fe20000004100 */
[----:B------:R-:W-:Y:S02]  /*e280*/  FFMA.FTZ R4, R0, R25, R4 ;  /* 0x0000001900047223 */ /* 0x000fe40000010004 */
[C---:B------:R-:W-:Y:S02]  /*e290*/  FFMA.FTZ R2, R6.reuse, R15, -R2 ;  /* 0x0000000f06027223 */ /* 0x040fe40000010802 */
        /* <DEDUP_REMOVED lines=13> */
[----:B------:R1:W-:Y:S04]  /*e370*/  STS.128 [R34], R8 ;  /* 0x0000000822007388 */ /* 0x0003e80000000c00 */
[----:B------:R1:W-:Y:S02]  /*e380*/  STS.128 [R19+0x10080], R4 ;  /* 0x0100800413007388 */ /* 0x0003e40000000c00 */
.L_x_820:
[----:B------:R-:W-:Y:S05]  /*e390*/  BSYNC B1 ;  /* 0x0000000000017941 */ /* 0x000fea0003800000 */
.L_x_819:
        /* <DEDUP_REMOVED lines=15> */
[----:B------:R-:W3:Y:S01]  /*e490*/  LDL R30, [R1+0x34] ;  /* 0x00003400011e7983 */ /* 0x000ee20000100800 */
[----:B------:R-:W-:Y:S02]  /*e4a0*/  MOV R2, c[0x0][0x27c] ;  /* 0x00009f0000027a02 */ /* 0x000fe40000000f00 */
[----:B-1----:R-:W-:Y:S02]  /*e4b0*/  SHF.R.U64 R6, R36, 0x10, R37 ;  /* 0x0000001024067819 */ /* 0x002fe40000001225 */
[----:B------:R-:W-:-:S02]  /*e4c0*/  LEA.HI R2, R2, R229, RZ, 0x1d ;  /* 0x000000e502027211 */ /* 0x000fc400078fe8ff */
        /* <DEDUP_REMOVED lines=8> */
[----:B-----5:R-:W-:Y:S01]  /*e550*/  IADD3 R0, R2, R0, R27 ;  /* 0x0000000002007210 */ /* 0x020fe20007ffe01b */
[----:B------:R-:W-:-:S03]  /*e560*/  HADD2.F32 R2, -RZ, R94.H1_H1 ;  /* 0x3000005eff027230 */ /* 0x000fc60000004100 */
[----:B------:R-:W-:Y:S01]  /*e570*/  SHF.L.U32 R17, R0, 0x1, RZ ;  /* 0x0000000100117819 */ /* 0x000fe200000006ff */
[----:B------:R-:W-:-:S04]  /*e580*/  HADD2.F32 R0, -RZ, R94.H0_H0 ;  /* 0x2000005eff007230 */ /* 0x000fc80000004100 */
[----:B------:R-:W1:Y:S02]  /*e590*/  LDS.128 R12, [R17+0x10080] ;  /* 0x01008000110c7984 */ /* 0x000e640000000c00 */
[----:B-1----:R-:W-:Y:S02]  /*e5a0*/  HADD2.F32 R3, -RZ, R13.H0_H0 ;  /* 0x2000000dff037230 */ /* 0x002fe40000004100 */
[----:B---3--:R-:W1:Y:S02]  /*e5b0*/  LDS.128 R8, [R30] ;  /* 0x000000001e087984 */ /* 0x008e640000000c00 */
[----:B-1----:R-:W-:-:S05]  /*e5c0*/  HADD2.F32 R4, -RZ, R9.H0_H0 ;  /* 0x20000009ff047230 */ /* 0x002fca0000004100 */
[CC--:B------:R-:W-:Y:S02]  /*e5d0*/  FMUL.FTZ R5, R4.reuse, R0.reuse ;  /* 0x0000000004057220 */ /* 0x0c0fe40000410000 */
[C---:B------:R-:W-:Y:S02]  /*e5e0*/  FMUL.FTZ R0, R3.reuse, R0 ;  /* 0x0000000003007220 */ /* 0x040fe40000410000 */
[-C--:B------:R-:W-:Y:S01]  /*e5f0*/  FFMA.FTZ R25, R3, R2.reuse, R5 ;  /* 0x0000000203197223 */ /* 0x080fe20000010005 */
[----:B------:R-:W-:Y:S01]  /*e600*/  HADD2.F32 R3, -RZ, R13.H1_H1 ;  /* 0x3000000dff037230 */ /* 0x000fe20000004100 */
[----:B------:R-:W-:Y:S01]  /*e610*/  FFMA.FTZ R26, R4, R2, -R0 ;  /* 0x00000002041a7223 */ /* 0x000fe20000010800 */
[----:B------:R-:W-:Y:S01]  /*e620*/  SHF.R.U32.HI R0, RZ, 0x10, R37 ;  /* 0x00000010ff007819 */ /* 0x000fe20000011625 */
[----:B------:R-:W-:Y:S01]  /*e630*/  HADD2.F32 R4, -RZ, R9.H1_H1 ;  /* 0x30000009ff047230 */ /* 0x000fe20000004100 */
[----:B------:R-:W-:Y:S02]  /*e640*/  SHF.R.U32.HI R2, RZ, 0x10, R41 ;  /* 0x00000010ff027819 */ /* 0x000fe40000011629 */
[----:B------:R-:W-:Y:S01]  /*e650*/  SHF.R.U64 R9, R38, 0x10, R39 ;  /* 0x0000001026097819 */ /* 0x000fe20000001227 */
[----:B------:R-:W-:-:S02]  /*e660*/  HADD2.F32 R0, -RZ, R0.H0_H0 ;  /* 0x20000000ff007230 */ /* 0x000fc40000004100 */
[----:B------:R-:W-:-:S03]  /*e670*/  HADD2.F32 R2, -RZ, R2.H0_H0 ;  /* 0x20000002ff027230 */ /* 0x000fc60000004100 */
[CC--:B------:R-:W-:Y:S02]  /*e680*/  FMUL.FTZ R5, R4.reuse, R0.reuse ;  /* 0x0000000004057220 */ /* 0x0c0fe40000410000 */
[C---:B------:R-:W-:Y:S02]  /*e690*/  FMUL.FTZ R0, R3.reuse, R0 ;  /* 0x0000000003007220 */ /* 0x040fe40000410000 */
[-C--:B------:R-:W-:Y:S01]  /*e6a0*/  FFMA.FTZ R23, R3, R2.reuse, R5 ;  /* 0x0000000203177223 */ /* 0x080fe20000010005 */
[----:B------:R-:W-:Y:S01]  /*e6b0*/  HADD2.F32 R3, -RZ, R12.H0_H0 ;  /* 0x2000000cff037230 */ /* 0x000fe20000004100 */
[----:B------:R-:W-:Y:S01]  /*e6c0*/  FFMA.FTZ R24, R4, R2, -R0 ;  /* 0x0000000204187223 */ /* 0x000fe20000010800 */
[----:B------:R-:W-:Y:S02]  /*e6d0*/  HADD2.F32 R0, -RZ, R95.H0_H0 ;  /* 0x2000005fff007230 */ /* 0x000fe40000004100 */
[----:B------:R-:W-:Y:S02]  /*e6e0*/  HADD2.F32 R4, -RZ, R8.H0_H0 ;  /* 0x20000008ff047230 */ /* 0x000fe40000004100 */
[----:B------:R-:W-:-:S03]  /*e6f0*/  HADD2.F32 R2, -RZ, R96.H0_H0 ;  /* 0x20000060ff027230 */ /* 0x000fc60000004100 */
[CC--:B------:R-:W-:Y:S02]  /*e700*/  FMUL.FTZ R5, R4.reuse, R0.reuse ;  /* 0x0000000004057220 */ /* 0x0c0fe40000410000 */
[C---:B------:R-:W-:Y:S02]  /*e710*/  FMUL.FTZ R0, R3.reuse, R0 ;  /* 0x0000000003007220 */ /* 0x040fe40000410000 */
[-C--:B------:R-:W-:Y:S01]  /*e720*/  FFMA.FTZ R21, R3, R2.reuse, R5 ;  /* 0x0000000203157223 */ /* 0x080fe20000010005 */
[----:B------:R-:W-:Y:S01]  /*e730*/  HADD2.F32 R3, -RZ, R14.H0_H0 ;  /* 0x2000000eff037230 */ /* 0x000fe20000004100 */
[----:B------:R-:W-:Y:S01]  /*e740*/  FFMA.FTZ R22, R4, R2, -R0 ;  /* 0x0000000204167223 */ /* 0x000fe20000010800 */
[----:B------:R-:W-:Y:S02]  /*e750*/  HADD2.F32 R0, -RZ, R95.H1_H1 ;  /* 0x3000005fff007230 */ /* 0x000fe40000004100 */
        /* <DEDUP_REMOVED lines=9> */
[----:B------:R-:W-:Y:S01]  /*e7f0*/  HADD2.F32 R2, -RZ, R97.H1_H1 ;  /* 0x30000061ff027230 */ /* 0x000fe20000004100 */
[----:B------:R-:W-:-:S02]  /*e800*/  FMUL.FTZ R5, R3, R0 ;  /* 0x0000000003057220 */ /* 0x000fc40000410000 */
[C---:B------:R-:W-:Y:S02]  /*e810*/  FMUL.FTZ R0, R4.reuse, R0 ;  /* 0x0000000004007220 */ /* 0x040fe40000410000 */
[-C--:B------:R-:W-:Y:S02]  /*e820*/  FFMA.FTZ R18, R4, R2.reuse, -R5 ;  /* 0x0000000204127223 */ /* 0x080fe40000010805 */
[----:B------:R-:W-:Y:S01]  /*e830*/  FFMA.FTZ R13, R3, R2, R0 ;  /* 0x00000002030d7223 */ /* 0x000fe20000010000 */
[----:B------:R-:W-:Y:S01]  /*e840*/  SHF.R.U32.HI R0, RZ, 0x10, R39 ;  /* 0x00000010ff007819 */ /* 0x000fe20000011627 */
[----:B------:R-:W-:Y:S02]  /*e850*/  HADD2.F32 R3, -RZ, R11.H1_H1 ;  /* 0x3000000bff037230 */ /* 0x000fe40000004100 */
[----:B------:R-:W-:Y:S02]  /*e860*/  HADD2.F32 R2, -RZ, R15.H1_H1 ;  /* 0x3000000fff027230 */ /* 0x000fe40000004100 */
[----:B------:R-:W-:Y:S01]  /*e870*/  HADD2.F32 R5, -RZ, R0.H0_H0 ;  /* 0x20000000ff057230 */ /* 0x000fe20000004100 */
[----:B------:R-:W-:-:S04]  /*e880*/  SHF.R.U32.HI R0, RZ, 0x10, R43 ;  /* 0x00000010ff007819 */ /* 0x000fc8000001162b */
[-C--:B------:R-:W-:Y:S01]  /*e890*/  FMUL.FTZ R4, R3, R5.reuse ;  /* 0x0000000503047220 */ /* 0x080fe20000410000 */
[----:B------:R-:W-:Y:S01]  /*e8a0*/  HADD2.F32 R0, -RZ, R0.H0_H0 ;  /* 0x20000000ff007230 */ /* 0x000fe20000004100 */
[----:B------:R-:W-:-:S04]  /*e8b0*/  FMUL.FTZ R5, R2, R5 ;  /* 0x0000000502057220 */ /* 0x000fc80000410000 */
[-C--:B------:R-:W-:Y:S01]  /*e8c0*/  FFMA.FTZ R7, R2, R0.reuse, R4 ;  /* 0x0000000002077223 */ /* 0x080fe20000010004 */
[----:B------:R-:W-:Y:S01]  /*e8d0*/  HADD2.F32 R2, -RZ, R8.H1_H1 ;  /* 0x30000008ff027230 */ /* 0x000fe20000004100 */
[----:B------:R-:W-:Y:S01]  /*e8e0*/  FFMA.FTZ R11, R3, R0, -R5 ;  /* 0x00000000030b7223 */ /* 0x000fe20000010805 */
[----:B------:R-:W-:Y:S02]  /*e8f0*/  HADD2.F32 R4, -RZ, R6.H0_H0 ;  /* 0x20000006ff047230 */ /* 0x000fe40000004100 */
[----:B------:R-:W-:Y:S01]  /*e900*/  HADD2.F32 R0, -RZ, R12.H1_H1 ;  /* 0x3000000cff007230 */ /* 0x000fe20000004100 */
[----:B------:R-:W-:Y:S01]  /*e910*/  F2FP.PACK_AB R7, R7, R13 ;  /* 0x0000000d0707723e */ /* 0x000fe200000000ff */
[----:B------:R-:W-:Y:S01]  /*e920*/  HADD2.F32 R5, -RZ, R16.H0_H0 ;  /* 0x20000010ff057230 */ /* 0x000fe20000004100 */
[----:B------:R-:W-:Y:S01]  /*e930*/  FMUL.FTZ R3, R2, R4 ;  /* 0x0000000402037220 */ /* 0x000fe20000410000 */
[----:B------:R-:W-:Y:S01]  /*e940*/  F2FP.PACK_AB R11, R11, R18 ;  /* 0x000000120b0b723e */ /* 0x000fe200000000ff */
[----:B------:R-:W-:-:S02]  /*e950*/  FMUL.FTZ R4, R0, R4 ;  /* 0x0000000400047220 */ /* 0x000fc40000410000 */
[-C--:B------:R-:W-:Y:S01]  /*e960*/  FFMA.FTZ R6, R0, R5.reuse, R3 ;  /* 0x0000000500067223 */ /* 0x080fe20000010003 */
[----:B------:R-:W-:Y:S01]  /*e970*/  SHF.R.U64 R3, R42, 0x10, R43 ;  /* 0x000000102a037819 */ /* 0x000fe2000000122b */
[----:B------:R-:W-:Y:S01]  /*e980*/  FFMA.FTZ R8, R2, R5, -R4 ;  /* 0x0000000502087223 */ /* 0x000fe20000010804 */
[----:B------:R-:W-:Y:S02]  /*e990*/  HADD2.F32 R2, -RZ, R10.H1_H1 ;  /* 0x3000000aff027230 */ /* 0x000fe40000004100 */
[----:B------:R-:W-:Y:S01]  /*e9a0*/  HADD2.F32 R4, -RZ, R9.H0_H0 ;  /* 0x20000009ff047230 */ /* 0x000fe20000004100 */
[----:B------:R-:W-:Y:S01]  /*e9b0*/  F2FP.PACK_AB R9, R24, R26 ;  /* 0x0000001a1809723e */ /* 0x000fe200000000ff */
[----:B------:R-:W-:Y:S01]  /*e9c0*/  HADD2.F32 R0, -RZ, R14.H1_H1 ;  /* 0x3000000eff007230 */ /* 0x000fe20000004100 */
[----:B------:R-:W-:Y:S01]  /*e9d0*/  F2FP.PACK_AB R8, R8, R22 ;  /* 0x000000160808723e */ /* 0x000fe200000000ff */
[----:B------:R-:W-:Y:S01]  /*e9e0*/  HADD2.F32 R5, -RZ, R3.H0_H0 ;  /* 0x20000003ff057230 */ /* 0x000fe20000004100 */
[----:B------:R-:W-:-:S02]  /*e9f0*/  FMUL.FTZ R3, R2, R4 ;  /* 0x0000000402037220 */ /* 0x000fc40000410000 */
[C---:B------:R-:W-:Y:S02]  /*ea00*/  FMUL.FTZ R4, R0.reuse, R4 ;  /* 0x0000000400047220 */ /* 0x040fe40000410000 */
[-C--:B------:R-:W-:Y:S02]  /*ea10*/  FFMA.FTZ R3, R0, R5.reuse, R3 ;  /* 0x0000000500037223 */ /* 0x080fe40000010003 */
[----:B------:R-:W-:Y:S01]  /*ea20*/  FFMA.FTZ R2, R2, R5, -R4 ;  /* 0x0000000502027223 */ /* 0x000fe20000010804 */
[----:B------:R-:W-:Y:S02]  /*ea30*/  F2FP.PACK_AB R4, R6, R21 ;  /* 0x000000150604723e */ /* 0x000fe400000000ff */
[----:B------:R-:W-:Y:S02]  /*ea40*/  F2FP.PACK_AB R5, R23, R25 ;  /* 0x000000191705723e */ /* 0x000fe400000000ff */
[----:B------:R-:W-:Y:S02]  /*ea50*/  F2FP.PACK_AB R10, R2, R19 ;  /* 0x00000013020a723e */ /* 0x000fe400000000ff */
[----:B------:R-:W-:-:S03]  /*ea60*/  F2FP.PACK_AB R6, R3, R20 ;  /* 0x000000140306723e */ /* 0x000fc600000000ff */
[----:B------:R1:W-:Y:S04]  /*ea70*/  STS.128 [R30], R8 ;  /* 0x000000081e007388 */ /* 0x0003e80000000c00 */
[----:B------:R1:W-:Y:S02]  /*ea80*/  STS.128 [R17+0x10080], R4 ;  /* 0x0100800411007388 */ /* 0x0003e40000000c00 */
.L_x_826:
[----:B------:R-:W-:Y:S05]  /*ea90*/  BSYNC B0 ;  /* 0x0000000000007941 */ /* 0x000fea0003800000 */
.L_x_825:
[----:B------:R-:W-:-:S13]  /*eaa0*/  ISETP.GE.AND P0, PT, R138, c[0x0][0x27c], PT ;  /* 0x00009f008a007a0c */ /* 0x000fda0003f06270 */
[----:B------:R-:W-:Y:S05]  /*eab0*/  @P0 BRA `(.L_x_824) ;  /* 0x0000061000000947 */ /* 0x000fea0003800000 */
[----:B------:R-:W3:Y:S04]  /*eac0*/  LDL R2, [R1+0xc] ;  /* 0x00000c0001027983 */ /* 0x000ee80000100800 */
[----:B------:R-:W4:Y:S01]  /*ead0*/  LDL R26, [R1+0x24] ;  /* 0x00002400011a7983 */ /* 0x000f220000100800 */
[----:B------:R-:W-:-:S04]  /*eae0*/  MOV R0, c[0x0][0x27c] ;  /* 0x00009f0000007a02 */ /* 0x000fc80000000f00 */
[----:B---3--:R-:W-:-:S04]  /*eaf0*/  LEA.HI R0, R0, R2, RZ, 0x1d ;  /* 0x0000000200007211 */ /* 0x008fc800078fe8ff */
[----:B------:R-:W-:Y:S01]  /*eb00*/  SHF.R.S32.HI R2, RZ, 0x1f, R0 ;  /* 0x0000001fff027819 */ /* 0x000fe20000011400 */
[----:B-1--4-:R-:W1:Y:S01]  /*eb10*/  LDS.128 R8, [R26] ;  /* 0x000000001a087984 */ /* 0x012e620000000c00 */
[----:B------:R-:W-:Y:S02]  /*eb20*/  SHF.L.U32 R3, R0, 0x3, RZ ;  /* 0x0000000300037819 */ /* 0x000fe400000006ff */
[----:B------:R-:W-:Y:S02]  /*eb30*/  LEA.HI R0, R2, R0, RZ, 0x3 ;  /* 0x0000000002007211 */ /* 0x000fe400078f18ff */
[----:B------:R-:W-:Y:S02]  /*eb40*/  LOP3.LUT R2, R29, 0x38, R3, 0xf8, !PT ;  /* 0x000000381d027812 */ /* 0x000fe400078ef803 */
[----:B------:R-:W-:Y:S02]  /*eb50*/  SHF.L.U32 R0, R0, 0xa, RZ ;  /* 0x0000000a00007819 */ /* 0x000fe400000006ff */
[----:B------:R-:W-:-:S02]  /*eb60*/  LOP3.LUT R2, R2, R28, RZ, 0x3c, !PT ;  /* 0x0000001c02027212 */ /* 0x000fc400078e3cff */
[----:B------:R-:W-:-:S04]  /*eb70*/  LOP3.LUT R0, R0, 0x7fffe000, RZ, 0xc0, !PT ;  /* 0x7fffe00000007812 */ /* 0x000fc800078ec0ff */
[----:B-----5:R-:W-:Y:S01]  /*eb80*/  IADD3 R0, R2, R0, R27 ;  /* 0x0000000002007210 */ /* 0x020fe20007ffe01b */
[----:B------:R-:W-:-:S03]  /*eb90*/  HADD2.F32 R2, -RZ, R98.H1_H1 ;  /* 0x30000062ff027230 */ /* 0x000fc60000004100 */
[----:B------:R-:W-:Y:S01]  /*eba0*/  SHF.L.U32 R17, R0, 0x1, RZ ;  /* 0x0000000100117819 */ /* 0x000fe200000006ff */
[----:B------:R-:W-:-:S04]  /*ebb0*/  HADD2.F32 R0, -RZ, R98.H0_H0 ;  /* 0x20000062ff007230 */ /* 0x000fc80000004100 */
[----:B------:R-:W3:Y:S01]  /*ebc0*/  LDS.128 R12, [R17+0x10080] ;  /* 0x01008000110c7984 */ /* 0x000ee20000000c00 */
[----:B-1----:R-:W-:-:S05]  /*ebd0*/  HADD2.F32 R4, -RZ, R9.H0_H0 ;  /* 0x20000009ff047230 */ /* 0x002fca0000004100 */
[----:B------:R-:W-:Y:S01]  /*ebe0*/  FMUL.FTZ R5, R4, R0 ;  /* 0x0000000004057220 */ /* 0x000fe20000410000 */
[----:B---3--:R-:W-:-:S05]  /*ebf0*/  HADD2.F32 R3, -RZ, R13.H0_H0 ;  /* 0x2000000dff037230 */ /* 0x008fca0000004100 */
[C---:B------:R-:W-:Y:S02]  /*ec00*/  FMUL.FTZ R0, R3.reuse, R0 ;  /* 0x0000000003007220 */ /* 0x040fe40000410000 */
[-C--:B------:R-:W-:Y:S01]  /*ec10*/  FFMA.FTZ R24, R3, R2.reuse, R5 ;  /* 0x0000000203187223 */ /* 0x080fe20000010005 */
[----:B------:R-:W-:Y:S01]  /*ec20*/  HADD2.F32 R3, -RZ, R13.H1_H1 ;  /* 0x3000000dff037230 */ /* 0x000fe20000004100 */
[----:B------:R-:W-:Y:S01]  /*ec30*/  FFMA.FTZ R25, R4, R2, -R0 ;  /* 0x0000000204197223 */ /* 0x000fe20000010800 */
[----:B------:R-:W-:Y:S01]  /*ec40*/  SHF.R.U32.HI R0, RZ, 0x10, R49 ;  /* 0x00000010ff007819 */ /* 0x000fe20000011631 */
[----:B------:R-:W-:Y:S01]  /*ec50*/  HADD2.F32 R4, -RZ, R9.H1_H1 ;  /* 0x30000009ff047230 */ /* 0x000fe20000004100 */
[----:B------:R-:W-:-:S03]  /*ec60*/  SHF.R.U32.HI R2, RZ, 0x10, R53 ;  /* 0x00000010ff027819 */ /* 0x000fc60000011635 */
[----:B------:R-:W-:Y:S02]  /*ec70*/  HADD2.F32 R0, -RZ, R0.H0_H0 ;  /* 0x20000000ff007230 */ /* 0x000fe40000004100 */
        /* <DEDUP_REMOVED lines=24> */
[----:B------:R-:W-:-:S03]  /*ee00*/  HADD2.F32 R2, -RZ, R101.H1_H1 ;  /* 0x30000065ff027230 */ /* 0x000fc60000004100 */
[CC--:B------:R-:W-:Y:S02]  /*ee10*/  FMUL.FTZ R5, R4.reuse, R0.reuse ;  /* 0x0000000004057220 */ /* 0x0c0fe40000410000 */
        /* <DEDUP_REMOVED lines=12> */
[----:B------:R-:W-:Y:S01]  /*eee0*/  HADD2.F32 R3, -RZ, R8.H1_H1 ;  /* 0x30000008ff037230 */ /* 0x000fe20000004100 */
[----:B------:R-:W-:Y:S01]  /*eef0*/  FFMA.FTZ R11, R4, R2, -R0 ;  /* 0x00000002040b7223 */ /* 0x000fe20000010800 */
[----:B------:R-:W-:Y:S02]  /*ef00*/  SHF.R.U64 R0, R48, 0x10, R49 ;  /* 0x0000001030007819 */ /* 0x000fe40000001231 */
[----:B------:R-:W-:Y:S02]  /*ef10*/  SHF.R.U64 R2, R52, 0x10, R53 ;  /* 0x0000001034027819 */ /* 0x000fe40000001235 */
[----:B------:R-:W-:Y:S01]  /*ef20*/  SHF.R.U64 R4, R50, 0x10, R51 ;  /* 0x0000001032047819 */ /* 0x000fe20000001233 */
[----:B------:R-:W-:Y:S01]  /*ef30*/  HADD2.F32 R6, -RZ, R0.H0_H0 ;  /* 0x20000000ff067230 */ /* 0x000fe20000004100 */
[----:B------:R-:W-:Y:S01]  /*ef40*/  SHF.R.U64 R5, R54, 0x10, R55 ;  /* 0x0000001036057819 */ /* 0x000fe20000001237 */
[----:B------:R-:W-:Y:S01]  /*ef50*/  HADD2.F32 R0, -RZ, R12.H1_H1 ;  /* 0x3000000cff007230 */ /* 0x000fe20000004100 */
[----:B------:R-:W-:Y:S01]  /*ef60*/  F2FP.PACK_AB R11, R11, R16 ;  /* 0x000000100b0b723e */ /* 0x000fe200000000ff */
[----:B------:R-:W-:Y:S01]  /*ef70*/  HADD2.F32 R12, -RZ, R2.H0_H0 ;  /* 0x20000002ff0c7230 */ /* 0x000fe20000004100 */
[-C--:B------:R-:W-:Y:S01]  /*ef80*/  FMUL.FTZ R2, R3, R6.reuse ;  /* 0x0000000603027220 */ /* 0x080fe20000410000 */
[----:B------:R-:W-:Y:S01]  /*ef90*/  HADD2.F32 R9, -RZ, R4.H0_H0 ;  /* 0x20000004ff097230 */ /* 0x000fe20000004100 */
[C---:B------:R-:W-:Y:S01]  /*efa0*/  FMUL.FTZ R6, R0.reuse, R6 ;  /* 0x0000000600067220 */ /* 0x040fe20000410000 */
[----:B------:R-:W-:Y:S01]  /*efb0*/  F2FP.PACK_AB R7, R7, R13 ;  /* 0x0000000d0707723e */ /* 0x000fe200000000ff */
[-C--:B------:R-:W-:Y:S01]  /*efc0*/  FFMA.FTZ R8, R0, R12.reuse, R2 ;  /* 0x0000000c00087223 */ /* 0x080fe20000010002 */
[----:B------:R-:W-:Y:S01]  /*efd0*/  HADD2.F32 R0, -RZ, R14.H1_H1 ;  /* 0x3000000eff007230 */ /* 0x000fe20000004100 */
[----:B------:R-:W-:Y:S01]  /*efe0*/  FFMA.FTZ R3, R3, R12, -R6 ;  /* 0x0000000c03037223 */ /* 0x000fe20000010806 */
[----:B------:R-:W-:-:S02]  /*eff0*/  HADD2.F32 R2, -RZ, R10.H1_H1 ;  /* 0x3000000aff027230 */ /* 0x000fc40000004100 */
[----:B------:R-:W-:Y:S01]  /*f000*/  HADD2.F32 R10, -RZ, R5.H0_H0 ;  /* 0x20000005ff0a7230 */ /* 0x000fe20000004100 */
[-C--:B------:R-:W-:Y:S02]  /*f010*/  FMUL.FTZ R5, R0, R9.reuse ;  /* 0x0000000900057220 */ /* 0x080fe40000410000 */
[C---:B------:R-:W-:Y:S01]  /*f020*/  FMUL.FTZ R4, R2.reuse, R9 ;  /* 0x0000000902047220 */ /* 0x040fe20000410000 */
[----:B------:R-:W-:Y:S01]  /*f030*/  F2FP.PACK_AB R9, R23, R25 ;  /* 0x000000191709723e */ /* 0x000fe200000000ff */
[----:B------:R-:W-:Y:S01]  /*f040*/  FFMA.FTZ R2, R2, R10, -R5 ;  /* 0x0000000a02027223 */ /* 0x000fe20000010805 */
[----:B------:R-:W-:Y:S01]  /*f050*/  F2FP.PACK_AB R5, R22, R24 ;  /* 0x000000181605723e */ /* 0x000fe200000000ff */
[----:B------:R-:W-:Y:S01]  /*f060*/  FFMA.FTZ R0, R0, R10, R4 ;  /* 0x0000000a00007223 */ /* 0x000fe20000010004 */
[----:B------:R-:W-:Y:S02]  /*f070*/  F2FP.PACK_AB R4, R8, R20 ;  /* 0x000000140804723e */ /* 0x000fe400000000ff */
[----:B------:R-:W-:-:S02]  /*f080*/  F2FP.PACK_AB R8, R3, R21 ;  /* 0x000000150308723e */ /* 0x000fc400000000ff */
[----:B------:R-:W-:Y:S02]  /*f090*/  F2FP.PACK_AB R10, R2, R18 ;  /* 0x00000012020a723e */ /* 0x000fe400000000ff */
[----:B------:R-:W-:-:S03]  /*f0a0*/  F2FP.PACK_AB R6, R0, R19 ;  /* 0x000000130006723e */ /* 0x000fc600000000ff */
[----:B------:R1:W-:Y:S04]  /*f0b0*/  STS.128 [R26], R8 ;  /* 0x000000081a007388 */ /* 0x0003e80000000c00 */
[----:B------:R1:W-:Y:S02]  /*f0c0*/  STS.128 [R17+0x10080], R4 ;  /* 0x0100800411007388 */ /* 0x0003e40000000c00 */
.L_x_824:
[----:B------:R-:W-:Y:S05]  /*f0d0*/  BSYNC B1 ;  /* 0x0000000000017941 */ /* 0x000fea0003800000 */
.L_x_823:
        /* <DEDUP_REMOVED lines=17> */
[----:B------:R-:W-:Y:S01]  /*f1f0*/  HADD2.F32 R18, -RZ, R103.H0_H0 ;  /* 0x20000067ff127230 */ /* 0x000fe20000004100 */
[----:B-1----:R-:W-:Y:S02]  /*f200*/  SHF.R.U32.HI R5, RZ, 0x10, R57 ;  /* 0x00000010ff057819 */ /* 0x002fe40000011639 */
[----:B------:R-:W-:-:S02]  /*f210*/  LEA.HI R0, R0, R229, RZ, 0x1d ;  /* 0x000000e500007211 */ /* 0x000fc400078fe8ff */
[----:B------:R-:W-:Y:S01]  /*f220*/  SHF.R.U32.HI R20, RZ, 0x10, R63 ;  /* 0x00000010ff147819 */ /* 0x000fe2000001163f */
[----:B------:R-:W-:Y:S01]  /*f230*/  HADD2.F32 R39, -RZ, R5.H0_H0 ;  /* 0x20000005ff277230 */ /* 0x000fe20000004100 */
[----:B------:R-:W-:Y:S02]  /*f240*/  SHF.R.S32.HI R3, RZ, 0x1f, R0 ;  /* 0x0000001fff037819 */ /* 0x000fe40000011400 */
[----:B------:R-:W-:Y:S02]  /*f250*/  SHF.L.U32 R2, R0, 0x3, RZ ;  /* 0x0000000300027819 */ /* 0x000fe400000006ff */
[----:B------:R-:W-:Y:S02]  /*f260*/  LEA.HI R0, R3, R0, RZ, 0x3 ;  /* 0x0000000003007211 */ /* 0x000fe400078f18ff */
[----:B------:R-:W-:Y:S02]  /*f270*/  LOP3.LUT R2, R43, 0x38, R2, 0xf8, !PT ;  /* 0x000000382b027812 */ /* 0x000fe400078ef802 */
[----:B------:R-:W-:-:S02]  /*f280*/  SHF.L.U32 R0, R0, 0xa, RZ ;  /* 0x0000000a00007819 */ /* 0x000fc400000006ff */
[----:B------:R-:W-:Y:S02]  /*f290*/  LOP3.LUT R2, R2, R41, RZ, 0x3c, !PT ;  /* 0x0000002902027212 */ /* 0x000fe400078e3cff */
[----:B------:R-:W-:Y:S02]  /*f2a0*/  LOP3.LUT R0, R0, 0x7fffe000, RZ, 0xc0, !PT ;  /* 0x7fffe00000007812 */ /* 0x000fe400078ec0ff */
[----:B------:R-:W-:Y:S02]  /*f2b0*/  SHF.R.U32.HI R3, RZ, 0x10, R61 ;  /* 0x00000010ff037819 */ /* 0x000fe4000001163d */
[----:B-----5:R-:W-:Y:S02]  /*f2c0*/  IADD3 R0, R2, R0, R40 ;  /* 0x0000000002007210 */ /* 0x020fe40007ffe028 */
[----:B------:R-:W-:Y:S01]  /*f2d0*/  SHF.R.U32.HI R21, RZ, 0x10, R59 ;  /* 0x00000010ff157819 */ /* 0x000fe2000001163b */
[----:B------:R-:W-:Y:S01]  /*f2e0*/  HADD2.F32 R6, -RZ, R3.H0_H0 ;  /* 0x20000003ff067230 */ /* 0x000fe20000004100 */
[----:B------:R-:W-:Y:S01]  /*f2f0*/  SHF.L.U32 R24, R0, 0x1, RZ ;  /* 0x0000000100187819 */ /* 0x000fe200000006ff */
[----:B------:R-:W-:Y:S01]  /*f300*/  HADD2.F32 R0, -RZ, R102.H0_H0 ;  /* 0x20000066ff007230 */ /* 0x000fe20000004100 */
[----:B------:R-:W-:Y:S01]  /*f310*/  SHF.R.U64 R22, R60, 0x10, R61 ;  /* 0x000000103c167819 */ /* 0x000fe2000000123d */
[----:B------:R-:W-:Y:S01]  /*f320*/  HADD2.F32 R38, -RZ, R21.H0_H0 ;  /* 0x20000015ff267230 */ /* 0x000fe20000004100 */
[----:B------:R-:W-:Y:S01]  /*f330*/  SHF.R.U64 R27, R56, 0x10, R57 ;  /* 0x00000010381b7819 */ /* 0x000fe20000001239 */
[----:B------:R-:W1:Y:S01]  /*f340*/  LDS.128 R8, [R24+0x10080] ;  /* 0x0100800018087984 */ /* 0x000e620000000c00 */
[----:B------:R-:W-:-:S02]  /*f350*/  SHF.R.U64 R30, R62, 0x10, R63 ;  /* 0x000000103e1e7819 */ /* 0x000fc4000000123f */
[----:B------:R-:W-:Y:S01]  /*f360*/  SHF.R.U64 R31, R58, 0x10, R59 ;  /* 0x000000103a1f7819 */ /* 0x000fe2000000123b */
[----:B------:R-:W-:-:S04]  /*f370*/  HADD2.F32 R37, -RZ, R27.H0_H0 ;  /* 0x2000001bff257230 */ /* 0x000fc80000004100 */
[----:B------:R-:W-:Y:S02]  /*f380*/  HADD2.F32 R27, -RZ, R31.H0_H0 ;  /* 0x2000001fff1b7230 */ /* 0x000fe40000004100 */
[----:B-1----:R-:W-:-:S05]  /*f390*/  HADD2.F32 R2, -RZ, R9.H0_H0 ;  /* 0x20000009ff027230 */ /* 0x002fca0000004100 */
[CC--:B------:R-:W-:Y:S01]  /*f3a0*/  FMUL.FTZ R32, R2.reuse, R0.reuse ;  /* 0x0000000002207220 */ /* 0x0c0fe20000410000 */
[----:B----4-:R-:W1:Y:S02]  /*f3b0*/  LDS.128 R12, [R42] ;  /* 0x000000002a0c7984 */ /* 0x010e640000000c00 */
[--C-:B-1----:R-:W-:Y:S02]  /*f3c0*/  HADD2.F32 R19, -RZ, R13.reuse.H0_H0 ;  /* 0x2000000dff137230 */ /* 0x102fe40000004100 */
[----:B------:R-:W-:Y:S02]  /*f3d0*/  HADD2.F32 R17, -RZ, R13.H1_H1 ;  /* 0x3000000dff117230 */ /* 0x000fe40000004100 */
[----:B------:R-:W-:Y:S01]  /*f3e0*/  HADD2.F32 R16, -RZ, R12.H0_H0 ;  /* 0x2000000cff107230 */ /* 0x000fe20000004100 */
[----:B------:R-:W-:Y:S01]  /*f3f0*/  FMUL.FTZ R4, R19, R0 ;  /* 0x0000000013047220 */ /* 0x000fe20000410000 */
[----:B------:R-:W-:Y:S01]  /*f400*/  HADD2.F32 R0, -RZ, R9.H1_H1 ;  /* 0x30000009ff007230 */ /* 0x000fe20000004100 */
[----:B------:R-:W-:Y:S01]  /*f410*/  FMUL.FTZ R3, R17, R6 ;  /* 0x0000000611037220 */ /* 0x000fe20000410000 */
[----:B------:R-:W-:Y:S01]  /*f420*/  HADD2.F32 R9, -RZ, R104.H1_H1 ;  /* 0x30000068ff097230 */ /* 0x000fe20000004100 */
[----:B------:R-:W-:Y:S01]  /*f430*/  FFMA.FTZ R36, R2, R18, R4 ;  /* 0x0000001202247223 */ /* 0x000fe20000010004 */
[----:B------:R-:W-:Y:S01]  /*f440*/  HADD2.F32 R2, -RZ, R102.H1_H1 ;  /* 0x30000066ff027230 */ /* 0x000fe20000004100 */
[C---:B------:R-:W-:Y:S01]  /*f450*/  FMUL.FTZ R29, R0.reuse, R6 ;  /* 0x00000006001d7220 */ /* 0x040fe20000410000 */
[----:B------:R-:W-:Y:S01]  /*f460*/  HADD2.F32 R13, -RZ, R14.H0_H0 ;  /* 0x2000000eff0d7230 */ /* 0x000fe20000004100 */
[----:B------:R-:W-:Y:S01]  /*f470*/  FFMA.FTZ R35, R0, R39, R3 ;  /* 0x0000002700237223 */ /* 0x000fe20000010003 */
[----:B------:R-:W-:Y:S01]  /*f480*/  HADD2.F32 R0, -RZ, R8.H0_H0 ;  /* 0x20000008ff007230 */ /* 0x000fe20000004100 */
[----:B------:R-:W-:Y:S01]  /*f490*/  FMUL.FTZ R4, R16, R2 ;  /* 0x0000000210047220 */ /* 0x000fe20000410000 */
[----:B------:R-:W-:-:S02]  /*f4a0*/  HADD2.F32 R3, -RZ, R103.H1_H1 ;  /* 0x30000067ff037230 */ /* 0x000fc40000004100 */
[----:B------:R-:W-:Y:S01]  /*f4b0*/  HADD2.F32 R6, -RZ, R105.H0_H0 ;  /* 0x20000069ff067230 */ /* 0x000fe20000004100 */
[C---:B------:R-:W-:Y:S01]  /*f4c0*/  FMUL.FTZ R28, R0.reuse, R2 ;  /* 0x00000002001c7220 */ /* 0x040fe20000410000 */
[----:B------:R-:W-:Y:S01]  /*f4d0*/  HADD2.F32 R2, -RZ, R104.H0_H0 ;  /* 0x20000068ff027230 */ /* 0x000fe20000004100 */
[----:B------:R-:W-:Y:S01]  /*f4e0*/  FFMA.FTZ R33, R0, R9, R4 ;  /* 0x0000000900217223 */ /* 0x000fe20000010004 */
[----:B------:R-:W-:Y:S01]  /*f4f0*/  HADD2.F32 R0, -RZ, R10.H0_H0 ;  /* 0x2000000aff007230 */ /* 0x000fe20000004100 */
[-C--:B------:R-:W-:Y:S01]  /*f500*/  FMUL.FTZ R4, R13, R3.reuse ;  /* 0x000000030d047220 */ /* 0x080fe20000410000 */
[--C-:B------:R-:W-:Y:S02]  /*f510*/  HADD2.F32 R7, -RZ, R15.reuse.H0_H0 ;  /* 0x2000000fff077230 */ /* 0x100fe40000004100 */
[----:B------:R-:W-:Y:S01]  /*f520*/  HADD2.F32 R5, -RZ, R15.H1_H1 ;  /* 0x3000000fff057230 */ /* 0x000fe20000004100 */
[C---:B------:R-:W-:Y:S01]  /*f530*/  FMUL.FTZ R26, R0.reuse, R3 ;  /* 0x00000003001a7220 */ /* 0x040fe20000410000 */
[----:B------:R-:W-:Y:S01]  /*f540*/  HADD2.F32 R15, -RZ, R20.H0_H0 ;  /* 0x20000014ff0f7230 */ /* 0x000fe20000004100 */
[----:B------:R-:W-:Y:S01]  /*f550*/  FFMA.FTZ R34, R0, R6, R4 ;  /* 0x0000000600227223 */ /* 0x000fe20000010004 */
[----:B------:R-:W-:Y:S01]  /*f560*/  HADD2.F32 R0, -RZ, R11.H0_H0 ;  /* 0x2000000bff007230 */ /* 0x000fe20000004100 */
[----:B------:R-:W-:Y:S01]  /*f570*/  FMUL.FTZ R3, R7, R2 ;  /* 0x0000000207037220 */ /* 0x000fe20000410000 */
[----:B------:R-:W-:Y:S01]  /*f580*/  HADD2.F32 R4, -RZ, R105.H1_H1 ;  /* 0x30000069ff047230 */ /* 0x000fe20000004100 */
[----:B------:R-:W-:-:S02]  /*f590*/  FFMA.FTZ R13, R13, R6, -R26 ;  /* 0x000000060d0d7223 */ /* 0x000fc4000001081a */
[C---:B------:R-:W-:Y:S02]  /*f5a0*/  FMUL.FTZ R23, R0.reuse, R2 ;  /* 0x0000000200177220 */ /* 0x040fe40000410000 */
[-C--:B------:R-:W-:Y:S01]  /*f5b0*/  FFMA.FTZ R25, R0, R4.reuse, R3 ;  /* 0x0000000400197223 */ /* 0x080fe20000010003 */
[----:B------:R-:W-:Y:S01]  /*f5c0*/  HADD2.F32 R0, -RZ, R11.H1_H1 ;  /* 0x3000000bff007230 */ /* 0x000fe20000004100 */
[-C--:B------:R-:W-:Y:S01]  /*f5d0*/  FMUL.FTZ R2, R5, R15.reuse ;  /* 0x0000000f05027220 */ /* 0x080fe20000410000 */
[----:B------:R-:W-:Y:S01]  /*f5e0*/  HADD2.F32 R3, -RZ, R12.H1_H1 ;  /* 0x3000000cff037230 */ /* 0x000fe20000004100 */
[----:B------:R-:W-:Y:S01]  /*f5f0*/  FFMA.FTZ R6, R7, R4, -R23 ;  /* 0x0000000407067223 */ /* 0x000fe20000010817 */
[----:B------:R-:W-:Y:S01]  /*f600*/  HADD2.F32 R11, -RZ, R22.H0_H0 ;  /* 0x20000016ff0b7230 */ /* 0x000fe20000004100 */
[C---:B------:R-:W-:Y:S01]  /*f610*/  FMUL.FTZ R20, R0.reuse, R15 ;  /* 0x0000000f00147220 */ /* 0x040fe20000410000 */
[----:B------:R-:W-:Y:S01]  /*f620*/  HADD2.F32 R12, -RZ, R30.H0_H0 ;  /* 0x2000001eff0c7230 */ /* 0x000fe20000004100 */
[----:B------:R-:W-:Y:S01]  /*f630*/  FFMA.FTZ R21, R0, R38, R2 ;  /* 0x0000002600157223 */ /* 0x000fe20000010002 */
[----:B------:R-:W-:Y:S01]  /*f640*/  HADD2.F32 R0, -RZ, R8.H1_H1 ;  /* 0x30000008ff007230 */ /* 0x000fe20000004100 */
[----:B------:R-:W-:Y:S01]  /*f650*/  FMUL.FTZ R8, R3, R11 ;  /* 0x0000000b03087220 */ /* 0x000fe20000410000 */
[----:B------:R-:W-:Y:S01]  /*f660*/  HADD2.F32 R2, -RZ, R14.H1_H1 ;  /* 0x3000000eff027230 */ /* 0x000fe20000004100 */
[----:B------:R-:W-:Y:S01]  /*f670*/  FFMA.FTZ R14, R19, R18, -R32 ;  /* 0x00000012130e7223 */ /* 0x000fe20000010820 */
[----:B------:R-:W-:Y:S01]  /*f680*/  F2FP.PACK_AB R7, R21, R25 ;  /* 0x000000191507723e */ /* 0x000fe200000000ff */
[----:B------:R-:W-:-:S02]  /*f690*/  FMUL.FTZ R11, R0, R11 ;  /* 0x0000000b000b7220 */ /* 0x000fc40000410000 */
[-C--:B------:R-:W-:Y:S01]  /*f6a0*/  FFMA.FTZ R15, R0, R37.reuse, R8 ;  /* 0x00000025000f7223 */ /* 0x080fe20000010008 */
[----:B------:R-:W-:Y:S01]  /*f6b0*/  HADD2.F32 R0, -RZ, R10.H1_H1 ;  /* 0x3000000aff007230 */ /* 0x000fe20000004100 */
[-C--:B------:R-:W-:Y:S02]  /*f6c0*/  FMUL.FTZ R8, R2, R12.reuse ;  /* 0x0000000c02087220 */ /* 0x080fe40000410000 */
[----:B------:R-:W-:Y:S01]  /*f6d0*/  FFMA.FTZ R3, R3, R37, -R11 ;  /* 0x0000002503037223 */ /* 0x000fe2000001080b */
[----:B------:R-:W-:Y:S01]  /*f6e0*/  F2FP.PACK_AB R4, R15, R33 ;  /* 0x000000210f04723e */ /* 0x000fe200000000ff */
[C---:B------:R-:W-:Y:S02]  /*f6f0*/  FMUL.FTZ R10, R0.reuse, R12 ;  /* 0x0000000c000a7220 */ /* 0x040fe40000410000 */
[----:B------:R-:W-:Y:S02]  /*f700*/  FFMA.FTZ R22, R0, R27, R8 ;  /* 0x0000001b00167223 */ /* 0x000fe40000010008 */
[----:B------:R-:W-:-:S02]  /*f710*/  FFMA.FTZ R12, R17, R39, -R29 ;  /* 0x00000027110c7223 */ /* 0x000fc4000001081d */
[----:B------:R-:W-:Y:S02]  /*f720*/  FFMA.FTZ R8, R16, R9, -R28 ;  /* 0x0000000910087223 */ /* 0x000fe4000001081c */
[----:B------:R-:W-:Y:S01]  /*f730*/  FFMA.FTZ R0, R5, R38, -R20 ;  /* 0x0000002605007223 */ /* 0x000fe20000010814 */
[----:B------:R-:W-:Y:S01]  /*f740*/  F2FP.PACK_AB R9, R12, R14 ;  /* 0x0000000e0c09723e */ /* 0x000fe200000000ff */
        /* <DEDUP_REMOVED lines=8> */
.L_x_830:
[----:B------:R-:W-:Y:S05]  /*f7d0*/  BSYNC B0 ;  /* 0x0000000000007941 */ /* 0x000fea0003800000 */
.L_x_829:
[----:B------:R-:W-:-:S13]  /*f7e0*/  ISETP.GE.AND P0, PT, R138, c[0x0][0x27c], PT ;  /* 0x00009f008a007a0c */ /* 0x000fda0003f06270 */
[----:B------:R-:W-:Y:S05]  /*f7f0*/  @P0 BRA `(.L_x_828) ;  /* 0x0000061000000947 */ /* 0x000fea0003800000 */
[----:B------:R-:W4:Y:S04]  /*f800*/  LDL R2, [R1+0xc] ;  /* 0x00000c0001027983 */ /* 0x000f280000100800 */
[----:B-12---:R-:W2:Y:S01]  /*f810*/  LDL R42, [R1+0x20] ;  /* 0x00002000012a7983 */ /* 0x006ea20000100800 */
[----:B------:R-:W-:Y:S02]  /*f820*/  MOV R0, c[0x0][0x27c] ;  /* 0x00009f0000007a02 */ /* 0x000fe40000000f00 */
[----:B------:R-:W-:Y:S02]  /*f830*/  SHF.R.U32.HI R22, RZ, 0x10, R69 ;  /* 0x00000010ff167819 */ /* 0x000fe40000011645 */
[----:B------:R-:W-:Y:S02]  /*f840*/  SHF.R.U32.HI R23, RZ, 0x10, R73 ;  /* 0x00000010ff177819 */ /* 0x000fe40000011649 */
[----:B------:R-:W-:-:S02]  /*f850*/  SHF.R.U32.HI R24, RZ, 0x10, R71 ;  /* 0x00000010ff187819 */ /* 0x000fc40000011647 */
[----:B-----5:R-:W-:Y:S02]  /*f860*/  SHF.R.U32.HI R27, RZ, 0x10, R75 ;  /* 0x00000010ff1b7819 */ /* 0x020fe4000001164b */
[----:B------:R-:W-:Y:S02]  /*f870*/  SHF.R.U64 R32, R68, 0x10, R69 ;  /* 0x0000001044207819 */ /* 0x000fe40000001245 */
[----:B------:R-:W-:Y:S02]  /*f880*/  SHF.R.U64 R33, R70, 0x10, R71 ;  /* 0x0000001046217819 */ /* 0x000fe40000001247 */
[----:B------:R-:W-:Y:S02]  /*f890*/  SHF.R.U64 R36, R72, 0x10, R73 ;  /* 0x0000001048247819 */ /* 0x000fe40000001249 */
[----:B------:R-:W-:Y:S02]  /*f8a0*/  SHF.R.U64 R38, R74, 0x10, R75 ;  /* 0x000000104a267819 */ /* 0x000fe4000000124b */
[----:B----4-:R-:W-:-:S04]  /*f8b0*/  LEA.HI R0, R0, R2, RZ, 0x1d ;  /* 0x0000000200007211 */ /* 0x010fc800078fe8ff */
[----:B------:R-:W-:Y:S01]  /*f8c0*/  SHF.R.S32.HI R2, RZ, 0x1f, R0 ;  /* 0x0000001fff027819 */ /* 0x000fe20000011400 */
[----:B--2---:R-:W1:Y:S01]  /*f8d0*/  LDS.128 R4, [R42] ;  /* 0x000000002a047984 */ /* 0x004e620000000c00 */
[----:B------:R-:W-:Y:S02]  /*f8e0*/  SHF.L.U32 R3, R0, 0x3, RZ ;  /* 0x0000000300037819 */ /* 0x000fe400000006ff */
[----:B------:R-:W-:Y:S02]  /*f8f0*/  LEA.HI R0, R2, R0, RZ, 0x3 ;  /* 0x0000000002007211 */ /* 0x000fe400078f18ff */
[----:B------:R-:W-:Y:S02]  /*f900*/  LOP3.LUT R2, R43, 0x38, R3, 0xf8, !PT ;  /* 0x000000382b027812 */ /* 0x000fe400078ef803 */
[----:B------:R-:W-:Y:S02]  /*f910*/  SHF.L.U32 R0, R0, 0xa, RZ ;  /* 0x0000000a00007819 */ /* 0x000fe400000006ff */
[----:B------:R-:W-:Y:S01]  /*f920*/  LOP3.LUT R2, R2, R41, RZ, 0x3c, !PT ;  /* 0x0000002902027212 */ /* 0x000fe200078e3cff */
[----:B------:R-:W-:Y:S01]  /*f930*/  HADD2.F32 R41, -RZ, R23.H0_H0 ;  /* 0x20000017ff297230 */ /* 0x000fe20000004100 */
[----:B------:R-:W-:-:S04]  /*f940*/  LOP3.LUT R0, R0, 0x7fffe000, RZ, 0xc0, !PT ;  /* 0x7fffe00000007812 */ /* 0x000fc800078ec0ff */
[----:B------:R-:W-:Y:S01]  /*f950*/  IADD3 R0, R2, R0, R40 ;  /* 0x0000000002007210 */ /* 0x000fe20007ffe028 */
[----:B------:R-:W-:-:S03]  /*f960*/  HADD2.F32 R40, -RZ, R27.H0_H0 ;  /* 0x2000001bff287230 */ /* 0x000fc60000004100 */
[----:B------:R-:W-:Y:S01]  /*f970*/  SHF.L.U32 R28, R0, 0x1, RZ ;  /* 0x00000001001c7819 */ /* 0x000fe200000006ff */
[----:B------:R-:W-:-:S04]  /*f980*/  HADD2.F32 R0, -RZ, R106.H0_H0 ;  /* 0x2000006aff007230 */ /* 0x000fc80000004100 */
[----:B------:R-:W2:Y:S01]  /*f990*/  LDS.128 R8, [R28+0x10080] ;  /* 0x010080001c087984 */ /* 0x000ea20000000c00 */
[----:B-1----:R-:W-:Y:S02]  /*f9a0*/  HADD2.F32 R19, -RZ, R5.H0_H0 ;  /* 0x20000005ff137230 */ /* 0x002fe40000004100 */
[--C-:B------:R-:W-:Y:S02]  /*f9b0*/  HADD2.F32 R15, -RZ, R7.reuse.H0_H0 ;  /* 0x20000007ff0f7230 */ /* 0x100fe40000004100 */
[----:B------:R-:W-:Y:S02]  /*f9c0*/  HADD2.F32 R14, -RZ, R7.H1_H1 ;  /* 0x30000007ff0e7230 */ /* 0x000fe40000004100 */
[----:B------:R-:W-:Y:S01]  /*f9d0*/  HADD2.F32 R17, -RZ, R5.H1_H1 ;  /* 0x30000005ff117230 */ /* 0x000fe20000004100 */
[----:B------:R-:W-:Y:S01]  /*f9e0*/  FMUL.FTZ R5, R19, R0 ;  /* 0x0000000013057220 */ /* 0x000fe20000410000 */
[--C-:B------:R-:W-:Y:S02]  /*f9f0*/  HADD2.F32 R16, -RZ, R6.reuse.H0_H0 ;  /* 0x20000006ff107230 */ /* 0x100fe40000004100 */
[----:B------:R-:W-:-:S02]  /*fa00*/  HADD2.F32 R20, -RZ, R6.H1_H1 ;  /* 0x30000006ff147230 */ /* 0x000fc40000004100 */
[----:B------:R-:W-:Y:S02]  /*fa10*/  HADD2.F32 R6, -RZ, R107.H0_H0 ;  /* 0x2000006bff067230 */ /* 0x000fe40000004100 */
[--C-:B------:R-:W-:Y:S02]  /*fa20*/  HADD2.F32 R18, -RZ, R4.reuse.H0_H0 ;  /* 0x20000004ff127230 */ /* 0x100fe40000004100 */
[----:B------:R-:W-:Y:S02]  /*fa30*/  HADD2.F32 R21, -RZ, R4.H1_H1 ;  /* 0x30000004ff157230 */ /* 0x000fe40000004100 */
[----:B------:R-:W-:Y:S02]  /*fa40*/  HADD2.F32 R4, -RZ, R106.H1_H1 ;  /* 0x3000006aff047230 */ /* 0x000fe40000004100 */
[--C-:B--2---:R-:W-:Y:S02]  /*fa50*/  HADD2.F32 R3, -RZ, R9.reuse.H0_H0 ;  /* 0x20000009ff037230 */ /* 0x104fe40000004100 */
[----:B------:R-:W-:-:S02]  /*fa60*/  HADD2.F32 R2, -RZ, R9.H1_H1 ;  /* 0x30000009ff027230 */ /* 0x000fc40000004100 */
[--C-:B------:R-:W-:Y:S01]  /*fa70*/  HADD2.F32 R9, -RZ, R8.reuse.H0_H0 ;  /* 0x20000008ff097230 */ /* 0x100fe20000004100 */
[C---:B------:R-:W-:Y:S01]  /*fa80*/  FMUL.FTZ R31, R3.reuse, R0 ;  /* 0x00000000031f7220 */ /* 0x040fe20000410000 */
[----:B------:R-:W-:Y:S01]  /*fa90*/  HADD2.F32 R13, -RZ, R8.H1_H1 ;  /* 0x30000008ff0d7230 */ /* 0x000fe20000004100 */
[----:B------:R-:W-:Y:S01]  /*faa0*/  FFMA.FTZ R39, R3, R6, R5 ;  /* 0x0000000603277223 */ /* 0x000fe20000010005 */
[--C-:B------:R-:W-:Y:S01]  /*fab0*/  HADD2.F32 R8, -RZ, R11.reuse.H0_H0 ;  /* 0x2000000bff087230 */ /* 0x100fe20000004100 */
[-C--:B------:R-:W-:Y:S01]  /*fac0*/  FMUL.FTZ R3, R18, R4.reuse ;  /* 0x0000000412037220 */ /* 0x080fe20000410000 */
[----:B------:R-:W-:Y:S01]  /*fad0*/  HADD2.F32 R7, -RZ, R11.H1_H1 ;  /* 0x3000000bff077230 */ /* 0x000fe20000004100 */
[----:B------:R-:W-:Y:S01]  /*fae0*/  FMUL.FTZ R29, R9, R4 ;  /* 0x00000004091d7220 */ /* 0x000fe20000410000 */
[----:B------:R-:W-:Y:S02]  /*faf0*/  HADD2.F32 R11, -RZ, R22.H0_H0 ;  /* 0x20000016ff0b7230 */ /* 0x000fe40000004100 */
[----:B------:R-:W-:-:S02]  /*fb00*/  HADD2.F32 R5, -RZ, R108.H1_H1 ;  /* 0x3000006cff057230 */ /* 0x000fc40000004100 */
[----:B------:R-:W-:Y:S01]  /*fb10*/  HADD2.F32 R12, -RZ, R10.H0_H0 ;  /* 0x2000000aff0c7230 */ /* 0x000fe20000004100 */
[-C--:B------:R-:W-:Y:S01]  /*fb20*/  FMUL.FTZ R0, R17, R11.reuse ;  /* 0x0000000b11007220 */ /* 0x080fe20000410000 */
[----:B------:R-:W-:Y:S01]  /*fb30*/  HADD2.F32 R4, -RZ, R110.H1_H1 ;  /* 0x3000006eff047230 */ /* 0x000fe20000004100 */
[C---:B------:R-:W-:Y:S01]  /*fb40*/  FMUL.FTZ R30, R2.reuse, R11 ;  /* 0x0000000b021e7220 */ /* 0x040fe20000410000 */
[----:B------:R-:W-:Y:S01]  /*fb50*/  HADD2.F32 R22, -RZ, R24.H0_H0 ;  /* 0x20000018ff167230 */ /* 0x000fe20000004100 */
[----:B------:R-:W-:Y:S01]  /*fb60*/  FFMA.FTZ R37, R2, R41, R0 ;  /* 0x0000002902257223 */ /* 0x000fe20000010000 */
[----:B------:R-:W-:Y:S01]  /*fb70*/  HADD2.F32 R2, -RZ, R107.H1_H1 ;  /* 0x3000006bff027230 */ /* 0x000fe20000004100 */
[----:B------:R-:W-:Y:S01]  /*fb80*/  FFMA.FTZ R34, R9, R5, R3 ;  /* 0x0000000509227223 */ /* 0x000fe20000010003 */
[----:B------:R-:W-:Y:S02]  /*fb90*/  HADD2.F32 R0, -RZ, R108.H0_H0 ;  /* 0x2000006cff007230 */ /* 0x000fe40000004100 */
[----:B------:R-:W-:Y:S01]  /*fba0*/  HADD2.F32 R3, -RZ, R110.H0_H0 ;  /* 0x2000006eff037230 */ /* 0x000fe20000004100 */
[----:B------:R-:W-:Y:S01]  /*fbb0*/  FMUL.FTZ R11, R16, R2 ;  /* 0x00000002100b7220 */ /* 0x000fe20000410000 */
[----:B------:R-:W-:Y:S01]  /*fbc0*/  HADD2.F32 R10, -RZ, R10.H1_H1 ;  /* 0x3000000aff0a7230 */ /* 0x000fe20000004100 */
[----:B------:R-:W-:-:S02]  /*fbd0*/  FMUL.FTZ R9, R15, R0 ;  /* 0x000000000f097220 */ /* 0x000fc40000410000 */
[----:B------:R-:W-:Y:S01]  /*fbe0*/  FFMA.FTZ R35, R12, R4, R11 ;  /* 0x000000040c237223 */ /* 0x000fe2000001000b */
[----:B------:R-:W-:Y:S01]  /*fbf0*/  HADD2.F32 R11, -RZ, R32.H0_H0 ;  /* 0x20000020ff0b7230 */ /* 0x000fe20000004100 */
[C---:B------:R-:W-:Y:S01]  /*fc00*/  FMUL.FTZ R24, R8.reuse, R0 ;  /* 0x0000000008187220 */ /* 0x040fe20000410000 */
[----:B------:R-:W-:Y:S01]  /*fc10*/  HADD2.F32 R32, -RZ, R38.H0_H0 ;  /* 0x20000026ff207230 */ /* 0x000fe20000004100 */
[----:B------:R-:W-:Y:S01]  /*fc20*/  FFMA.FTZ R25, R8, R3, R9 ;  /* 0x0000000308197223 */ /* 0x000fe20000010009 */
[----:B------:R-:W-:Y:S01]  /*fc30*/  HADD2.F32 R8, -RZ, R33.H0_H0 ;  /* 0x20000021ff087230 */ /* 0x000fe20000004100 */
[----:B------:R-:W-:Y:S01]  /*fc40*/  FMUL.FTZ R0, R14, R22 ;  /* 0x000000160e007220 */ /* 0x000fe20000410000 */
[----:B------:R-:W-:Y:S01]  /*fc50*/  HADD2.F32 R33, -RZ, R36.H0_H0 ;  /* 0x20000024ff217230 */ /* 0x000fe20000004100 */
[----:B------:R-:W-:Y:S02]  /*fc60*/  FMUL.FTZ R26, R12, R2 ;  /* 0x000000020c1a7220 */ /* 0x000fe40000410000 */
[----:B------:R-:W-:-:S02]  /*fc70*/  FFMA.FTZ R23, R7, R40, R0 ;  /* 0x0000002807177223 */ /* 0x000fc40000010000 */
[----:B------:R-:W-:Y:S02]  /*fc80*/  FMUL.FTZ R22, R7, R22 ;  /* 0x0000001607167220 */ /* 0x000fe40000410000 */
[-C--:B------:R-:W-:Y:S02]  /*fc90*/  FMUL.FTZ R2, R21, R11.reuse ;  /* 0x0000000b15027220 */ /* 0x080fe40000410000 */
[-C--:B------:R-:W-:Y:S02]  /*fca0*/  FMUL.FTZ R0, R20, R8.reuse ;  /* 0x0000000814007220 */ /* 0x080fe40000410000 */
[C---:B------:R-:W-:Y:S02]  /*fcb0*/  FMUL.FTZ R11, R13.reuse, R11 ;  /* 0x0000000b0d0b7220 */ /* 0x040fe40000410000 */
[----:B------:R-:W-:Y:S02]  /*fcc0*/  FMUL.FTZ R7, R10, R8 ;  /* 0x000000080a077220 */ /* 0x000fe40000410000 */
[----:B------:R-:W-:-:S02]  /*fcd0*/  FFMA.FTZ R13, R13, R33, R2 ;  /* 0x000000210d0d7223 */ /* 0x000fc40000010002 */
[----:B------:R-:W-:Y:S02]  /*fce0*/  FFMA.FTZ R27, R10, R32, R0 ;  /* 0x000000200a1b7223 */ /* 0x000fe40000010000 */
[----:B------:R-:W-:Y:S02]  /*fcf0*/  FFMA.FTZ R12, R19, R6, -R31 ;  /* 0x00000006130c7223 */ /* 0x000fe4000001081f */
[----:B------:R-:W-:Y:S02]  /*fd00*/  FFMA.FTZ R9, R17, R41, -R30 ;  /* 0x0000002911097223 */ /* 0x000fe4000001081e */
[----:B------:R-:W-:Y:S01]  /*fd10*/  FFMA.FTZ R8, R18, R5, -R29 ;  /* 0x0000000512087223 */ /* 0x000fe2000001081d */
[----:B------:R-:W-:Y:S01]  /*fd20*/  F2FP.PACK_AB R5, R37, R39 ;  /* 0x000000272505723e */ /* 0x000fe200000000ff */
[----:B------:R-:W-:Y:S01]  /*fd30*/  FFMA.FTZ R10, R16, R4, -R26 ;  /* 0x00000004100a7223 */ /* 0x000fe2000001081a */
[----:B------:R-:W-:Y:S01]  /*fd40*/  F2FP.PACK_AB R9, R9, R12 ;  /* 0x0000000c0909723e */ /* 0x000fe200000000ff */
[----:B------:R-:W-:Y:S01]  /*fd50*/  FFMA.FTZ R3, R15, R3, -R24 ;  /* 0x000000030f037223 */ /* 0x000fe20000010818 */
[----:B------:R-:W-:Y:S01]  /*fd60*/  F2FP.PACK_AB R4, R13, R34 ;  /* 0x000000220d04723e */ /* 0x000fe200000000ff */
[----:B------:R-:W-:-:S02]  /*fd70*/  FFMA.FTZ R0, R14, R40, -R22 ;  /* 0x000000280e007223 */ /* 0x000fc40000010816 */
[----:B------:R-:W-:Y:S02]  /*fd80*/  FFMA.FTZ R2, R21, R33, -R11 ;  /* 0x0000002115027223 */ /* 0x000fe4000001080b */
[----:B------:R-:W-:Y:S01]  /*fd90*/  FFMA.FTZ R6, R20, R32, -R7 ;  /* 0x0000002014067223 */ /* 0x000fe20000010807 */
[----:B------:R-:W-:Y:S02]  /*fda0*/  F2FP.PACK_AB R11, R0, R3 ;  /* 0x00000003000b723e */ /* 0x000fe400000000ff */
[----:B------:R-:W-:Y:S02]  /*fdb0*/  F2FP.PACK_AB R8, R2, R8 ;  /* 0x000000080208723e */ /* 0x000fe400000000ff */
[----:B------:R-:W-:Y:S02]  /*fdc0*/  F2FP.PACK_AB R10, R6, R10 ;  /* 0x0000000a060a723e */ /* 0x000fe400000000ff */
[----:B------:R-:W-:Y:S02]  /*fdd0*/  F2FP.PACK_AB R7, R23, R25 ;  /* 0x000000191707723e */ /* 0x000fe400000000ff */
[----:B------:R-:W-:Y:S01]  /*fde0*/  F2FP.PACK_AB R6, R27, R35 ;  /* 0x000000231b06723e */ /* 0x000fe200000000ff */
[----:B------:R1:W-:Y:S04]  /*fdf0*/  STS.128 [R42], R8 ;  /* 0x000000082a007388 */ /* 0x0003e80000000c00 */
[----:B------:R1:W-:Y:S02]  /*fe00*/  STS.128 [R28+0x10080], R4 ;  /* 0x010080041c007388 */ /* 0x0003e40000000c00 */
.L_x_828:
[----:B------:R-:W-:Y:S05]  /*fe10*/  BSYNC B1 ;  /* 0x0000000000017941 */ /* 0x000fea0003800000 */
.L_x_827:
[----:B------:R-:W-:-:S04]  /*fe20*/  IADD3 R0, R212, 0x60, RZ ;  /* 0x00000060d4007810 */ /* 0x000fc80007ffe0ff */
        /* <DEDUP_REMOVED lines=13> */
[----:B-12---:R-:W2:Y:S01]  /*ff00*/  LDL R42, [R1+0x2c] ;  /* 0x00002c00012a7983 */ /* 0x006ea20000100800 */
[----:B------:R-:W-:Y:S02]  /*ff10*/  MOV R0, c[0x0][0x27c] ;  /* 0x00009f0000007a02 */ /* 0x000fe40000000f00 */
[----:B------:R-:W-:Y:S02]  /*ff20*/  SHF.R.U32.HI R22, RZ, 0x10, R77 ;  /* 0x00000010ff167819 */ /* 0x000fe4000001164d */
[----:B------:R-:W-:-:S02]  /*ff30*/  LEA.HI R0, R0, R229, RZ, 0x1d ;  /* 0x000000e500007211 */ /* 0x000fc400078fe8ff */
[----:B------:R-:W-:Y:S02]  /*ff40*/  SHF.R.U32.HI R23, RZ, 0x10, R81 ;  /* 0x00000010ff177819 */ /* 0x000fe40000011651 */
[----:B------:R-:W-:Y:S02]  /*ff50*/  SHF.R.S32.HI R3, RZ, 0x1f, R0 ;  /* 0x0000001fff037819 */ /* 0x000fe40000011400 */
[----:B------:R-:W-:Y:S01]  /*ff60*/  SHF.L.U32 R2, R0, 0x3, RZ ;  /* 0x0000000300027819 */ /* 0x000fe200000006ff */
[----:B------:R-:W-:Y:S01]  /*ff70*/  HADD2.F32 R41, -RZ, R23.H0_H0 ;  /* 0x20000017ff297230 */ /* 0x000fe20000004100 */
[----:B------:R-:W-:Y:S02]  /*ff80*/  LEA.HI R0, R3, R0, RZ, 0x3 ;  /* 0x0000000003007211 */ /* 0x000fe400078f18ff */
[----:B------:R-:W-:Y:S02]  /*ff90*/  LOP3.LUT R2, R45, 0x38, R2, 0xf8, !PT ;  /* 0x000000382d027812 */ /* 0x000fe400078ef802 */
[----:B------:R-:W-:-:S02]  /*ffa0*/  SHF.L.U32 R0, R0, 0xa, RZ ;  /* 0x0000000a00007819 */ /* 0x000fc400000006ff */
[----:B------:R-:W-:Y:S02]  /*ffb0*/  LOP3.LUT R2, R2, R44, RZ, 0x3c, !PT ;  /* 0x0000002c02027212 */ /* 0x000fe400078e3cff */
[----:B------:R-:W-:Y:S02]  /*ffc0*/  LOP3.LUT R0, R0, 0x7fffe000, RZ, 0xc0, !PT ;  /* 0x7fffe00000007812 */ /* 0x000fe400078ec0ff */
[----:B------:R-:W-:Y:S02]  /*ffd0*/  SHF.R.U32.HI R24, RZ, 0x10, R79 ;  /* 0x00000010ff187819 */ /* 0x000fe4000001164f */
[----:B-----5:R-:W-:Y:S02]  /*ffe0*/  IADD3 R0, R2, R0, R43 ;  /* 0x0000000002007210 */ /* 0x020fe40007ffe02b */
[----:B------:R-:W-:Y:S02]  /*fff0*/  SHF.R.U32.HI R27, RZ, 0x10, R83 ;  /* 0x00000010ff1b7819 */ /* 0x000fe40000011653 */
        /* <DEDUP_REMOVED lines=8> */
[--C-:B-1----:R-:W-:Y:S02]  /*10080*/  HADD2.F32 R3, -RZ, R9.reuse.H0_H0 ;  /* 0x20000009ff037230 */ /* 0x102fe40000004100 */
[----:B------:R-:W-:Y:S02]  /*10090*/  HADD2.F32 R2, -RZ, R9.H1_H1 ;  /* 0x30000009ff027230 */ /* 0x000fe40000004100 */
[--C-:B------:R-:W-:Y:S01]  /*100a0*/  HADD2.F32 R9, -RZ, R8.reuse.H0_H0 ;  /* 0x20000008ff097230 */ /* 0x100fe20000004100 */
[----:B------:R-:W-:Y:S01]  /*100b0*/  FMUL.FTZ R31, R3, R0 ;  /* 0x00000000031f7220 */ /* 0x000fe20000410000 */
[----:B------:R-:W-:Y:S02]  /*100c0*/  HADD2.F32 R13, -RZ, R8.H1_H1 ;  /* 0x30000008ff0d7230 */ /* 0x000fe40000004100 */
[----:B------:R-:W-:Y:S02]  /*100d0*/  HADD2.F32 R8, -RZ, R11.H0_H0 ;  /* 0x2000000bff087230 */ /* 0x000fe40000004100 */
[----:B------:R-:W-:-:S02]  /*100e0*/  HADD2.F32 R12, -RZ, R10.H0_H0 ;  /* 0x2000000aff0c7230 */ /* 0x000fc40000004100 */
[----:B------:R-:W-:Y:S01]  /*100f0*/  HADD2.F32 R10, -RZ, R10.H1_H1 ;  /* 0x3000000aff0a7230 */ /* 0x000fe20000004100 */
[----:B--2---:R-:W1:Y:S02]  /*10100*/  LDS.128 R4, [R42] ;  /* 0x000000002a047984 */ /* 0x004e640000000c00 */
[----:B-1----:R-:W-:Y:S02]  /*10110*/  HADD2.F32 R19, -RZ, R5.H0_H0 ;  /* 0x20000005ff137230 */ /* 0x002fe40000004100 */
[--C-:B------:R-:W-:Y:S02]  /*10120*/  HADD2.F32 R15, -RZ, R7.reuse.H0_H0 ;  /* 0x20000007ff0f7230 */ /* 0x100fe40000004100 */
[----:B------:R-:W-:Y:S02]  /*10130*/  HADD2.F32 R14, -RZ, R7.H1_H1 ;  /* 0x30000007ff0e7230 */ /* 0x000fe40000004100 */
[----:B------:R-:W-:Y:S02]  /*10140*/  HADD2.F32 R7, -RZ, R11.H1_H1 ;  /* 0x3000000bff077230 */ /* 0x000fe40000004100 */
[----:B------:R-:W-:Y:S01]  /*10150*/  HADD2.F32 R17, -RZ, R5.H1_H1 ;  /* 0x30000005ff117230 */ /* 0x000fe20000004100 */
[----:B------:R-:W-:Y:S01]  /*10160*/  FMUL.FTZ R5, R19, R0 ;  /* 0x0000000013057220 */ /* 0x000fe20000410000 */
[----:B------:R-:W-:-:S02]  /*10170*/  HADD2.F32 R11, -RZ, R22.H0_H0 ;  /* 0x20000016ff0b7230 */ /* 0x000fc40000004100 */
[--C-:B------:R-:W-:Y:S02]  /*10180*/  HADD2.F32 R16, -RZ, R6.reuse.H0_H0 ;  /* 0x20000006ff107230 */ /* 0x100fe40000004100 */
[----:B------:R-:W-:Y:S01]  /*10190*/  HADD2.F32 R20, -RZ, R6.H1_H1 ;  /* 0x30000006ff147230 */ /* 0x000fe20000004100 */
[-C--:B------:R-:W-:Y:S01]  /*101a0*/  FMUL.FTZ R0, R17, R11.reuse ;  /* 0x0000000b11007220 */ /* 0x080fe20000410000 */
[----:B------:R-:W-:Y:S01]  /*101b0*/  HADD2.F32 R6, -RZ, R112.H0_H0 ;  /* 0x20000070ff067230 */ /* 0x000fe20000004100 */
[C---:B------:R-:W-:Y:S01]  /*101c0*/  FMUL.FTZ R30, R2.reuse, R11 ;  /* 0x0000000b021e7220 */ /* 0x040fe20000410000 */
[--C-:B------:R-:W-:Y:S01]  /*101d0*/  HADD2.F32 R18, -RZ, R4.reuse.H0_H0 ;  /* 0x20000004ff127230 */ /* 0x100fe20000004100 */
[----:B------:R-:W-:Y:S01]  /*101e0*/  FFMA.FTZ R37, R2, R41, R0 ;  /* 0x0000002902257223 */ /* 0x000fe20000010000 */
[----:B------:R-:W-:Y:S01]  /*101f0*/  HADD2.F32 R21, -RZ, R4.H1_H1 ;  /* 0x30000004ff157230 */ /* 0x000fe20000004100 */
[----:B------:R-:W-:Y:S01]  /*10200*/  FFMA.FTZ R39, R3, R6, R5 ;  /* 0x0000000603277223 */ /* 0x000fe20000010005 */
[----:B------:R-:W-:-:S02]  /*10210*/  HADD2.F32 R4, -RZ, R111.H1_H1 ;  /* 0x3000006fff047230 */ /* 0x000fc40000004100 */
[--C-:B------:R-:W-:Y:S02]  /*10220*/  HADD2.F32 R5, -RZ, R113.reuse.H1_H1 ;  /* 0x30000071ff057230 */ /* 0x100fe40000004100 */
[----:B------:R-:W-:Y:S01]  /*10230*/  HADD2.F32 R2, -RZ, R112.H1_H1 ;  /* 0x30000070ff027230 */ /* 0x000fe20000004100 */
[-C--:B------:R-:W-:Y:S01]  /*10240*/  FMUL.FTZ R3, R18, R4.reuse ;  /* 0x0000000412037220 */ /* 0x080fe20000410000 */
[----:B------:R-:W-:Y:S01]  /*10250*/  HADD2.F32 R0, -RZ, R113.H0_H0 ;  /* 0x20000071ff007230 */ /* 0x000fe20000004100 */
[C---:B------:R-:W-:Y:S01]  /*10260*/  FMUL.FTZ R29, R9.reuse, R4 ;  /* 0x00000004091d7220 */ /* 0x040fe20000410000 */
[--C-:B------:R-:W-:Y:S01]  /*10270*/  HADD2.F32 R4, -RZ, R114.reuse.H1_H1 ;  /* 0x30000072ff047230 */ /* 0x100fe20000004100 */
[----:B------:R-:W-:Y:S01]  /*10280*/  FFMA.FTZ R34, R9, R5, R3 ;  /* 0x0000000509227223 */ /* 0x000fe20000010003 */
[----:B------:R-:W-:Y:S01]  /*10290*/  HADD2.F32 R3, -RZ, R114.H0_H0 ;  /* 0x20000072ff037230 */ /* 0x000fe20000004100 */
[----:B------:R-:W-:Y:S01]  /*102a0*/  FMUL.FTZ R11, R16, R2 ;  /* 0x00000002100b7220 */ /* 0x000fe20000410000 */
[----:B------:R-:W-:Y:S01]  /*102b0*/  HADD2.F32 R22, -RZ, R24.H0_H0 ;  /* 0x20000018ff167230 */ /* 0x000fe20000004100 */
        /* <DEDUP_REMOVED lines=36> */
.L_x_832:
[----:B------:R-:W-:Y:S05]  /*10500*/  BSYNC B0 ;  /* 0x0000000000007941 */ /* 0x000fea0003800000 */
.L_x_831:
[----:B------:R-:W-:-:S13]  /*10510*/  ISETP.GE.AND P0, PT, R138, c[0x0][0x27c], PT ;  /* 0x00009f008a007a0c */ /* 0x000fda0003f06270 */
[----:B------:R-:W-:Y:S05]  /*10520*/  @P0 BRA `(.L_x_804) ;  /* 0x0000061000000947 */ /* 0x000fea0003800000 */
[----:B--2---:R-:W2:Y:S04]  /*10530*/  LDL R2, [R1+0xc] ;  /* 0x00000c0001027983 */ /* 0x004ea80000100800 */
[----:B-1-3--:R-:W3:Y:S01]  /*10540*/  LDL R42, [R1+0x1c] ;  /* 0x00001c00012a7983 */ /* 0x00aee20000100800 */
[----:B------:R-:W-:Y:S02]  /*10550*/  MOV R0, c[0x0][0x27c] ;  /* 0x00009f0000007a02 */ /* 0x000fe40000000f00 */
[----:B------:R-:W-:Y:S02]  /*10560*/  SHF.R.U32.HI R22, RZ, 0x10, R85 ;  /* 0x00000010ff167819 */ /* 0x000fe40000011655 */
[----:B------:R-:W-:Y:S02]  /*10570*/  SHF.R.U32.HI R23, RZ, 0x10, R89 ;  /* 0x00000010ff177819 */ /* 0x000fe40000011659 */
[----:B------:R-:W-:-:S02]  /*10580*/  SHF.R.U32.HI R24, RZ, 0x10, R87 ;  /* 0x00000010ff187819 */ /* 0x000fc40000011657 */
[----:B-----5:R-:W-:Y:S01]  /*10590*/  SHF.R.U32.HI R27, RZ, 0x10, R91 ;  /* 0x00000010ff1b7819 */ /* 0x020fe2000001165b */
[----:B------:R-:W-:Y:S01]  /*105a0*/  HADD2.F32 R41, -RZ, R23.H0_H0 ;  /* 0x20000017ff297230 */ /* 0x000fe20000004100 */
[----:B------:R-:W-:Y:S02]  /*105b0*/  SHF.R.U64 R32, R84, 0x10, R85 ;  /* 0x0000001054207819 */ /* 0x000fe40000001255 */
[----:B------:R-:W-:Y:S01]  /*105c0*/  SHF.R.U64 R33, R86, 0x10, R87 ;  /* 0x0000001056217819 */ /* 0x000fe20000001257 */
[----:B------:R-:W-:Y:S01]  /*105d0*/  HADD2.F32 R40, -RZ, R27.H0_H0 ;  /* 0x2000001bff287230 */ /* 0x000fe20000004100 */
[----:B------:R-:W-:Y:S02]  /*105e0*/  SHF.R.U64 R36, R88, 0x10, R89 ;  /* 0x0000001058247819 */ /* 0x000fe40000001259 */
[----:B------:R-:W-:Y:S02]  /*105f0*/  SHF.R.U64 R38, R90, 0x10, R91 ;  /* 0x000000105a267819 */ /* 0x000fe4000000125b */
        /* <DEDUP_REMOVED lines=9> */
[----:B------:R-:W-:-:S04]  /*10690*/  IADD3 R0, R2, R0, R43 ;  /* 0x0000000002007210 */ /* 0x000fc80007ffe02b */
        /* <DEDUP_REMOVED lines=74> */
.L_x_804:
[----:B------:R-:W-:Y:S05]  /*10b40*/  BSYNC B2 ;  /* 0x0000000000027941 */ /* 0x000fea0003800000 */
.L_x_770:
[----:B------:R-:W-:Y:S01]  /*10b50*/  IMAD R0, R120, c[0x0][0x208], RZ ;  /* 0x0000820078007a24 */ /* 0x000fe200078e02ff */
[----:B------:R-:W-:-:S04]  /*10b60*/  DEPBAR.LE SB0, 0x0 ;  /* 0x000080000000791a */ /* 0x000fc80000000000 */
[C---:B------:R-:W-:Y:S01]  /*10b70*/  IMAD.WIDE.U32 R2, R199.reuse, c[0x0][0x208], RZ ;  /* 0x00008200c7027a25 */ /* 0x040fe200078e00ff */
[----:B------:R-:W-:Y:S01]  /*10b80*/  BAR.SYNC.DEFER_BLOCKING 0x0 ;  /* 0x0000000000007b1d */ /* 0x000fe20000010000 */
[----:B------:R-:W-:Y:S02]  /*10b90*/  IADD3 R187, R178, 0x20, RZ ;  /* 0x00000020b2bb7810 */ /* 0x000fe40007ffe0ff */
[----:B------:R-:W-:Y:S02]  /*10ba0*/  IMAD R0, R199, c[0x0][0x20c], R0 ;  /* 0x00008300c7007a24 */ /* 0x000fe400078e0200 */
[----:B------:R-:W-:Y:S01]  /*10bb0*/  IMAD.WIDE.U32 R218, R217, c[0x0][0x210], RZ ;  /* 0x00008400d9da7a25 */ /* 0x000fe200078e00ff */
[----:B------:R-:W-:Y:S03]  /*10bc0*/  BSSY B0, `(.L_x_833) ;  /* 0x00000d5000007945 */ /* 0x000fe60003800000 */
[----:B------:R-:W-:-:S02]  /*10bd0*/  IMAD.IADD R3, R3, 0x1, R0 ;  /* 0x0000000103037824 */ /* 0x000fc400078e0200 */
[----:B------:R-:W-:Y:S02]  /*10be0*/  IMAD R0, R121, c[0x0][0x218], RZ ;  /* 0x0000860079007a24 */ /* 0x000fe400078e02ff */
[----:B------:R-:W-:-:S04]  /*10bf0*/  IMAD.WIDE.U32 R2, R198, c[0x0][0x218], R2 ;  /* 0x00008600c6027a25 */ /* 0x000fc800078e0002 */
[----:B-1----:R-:W-:Y:S01]  /*10c00*/  IMAD R4, R198, c[0x0][0x21c], R0 ;  /* 0x00008700c6047a24 */ /* 0x002fe200078e0200 */
        /* <DEDUP_REMOVED lines=8> */
[----:B------:R-:W1:Y:S04]  /*10c90*/  SHFL.IDX PT, R0, R3, RZ, 0x181f ;  /* 0x00181fff03007589 */ /* 0x000e6800000e0000 */
[----:B------:R-:W2:Y:S04]  /*10ca0*/  SHFL.IDX PT, R2, R2, RZ, 0x181f ;  /* 0x00181fff02027589 */ /* 0x000ea800000e0000 */
[----:B-----5:R-:W3:Y:S04]  /*10cb0*/  LDSM.16.M88.4 R24, [R178+0x800] ;  /* 0x00080000b218783b */ /* 0x020ee80000000200 */
[----:B------:R-:W-:Y:S01]  /*10cc0*/  @P1 IADD3 R187, R178, -0x20, RZ ;  /* 0xffffffe0b2bb1810 */ /* 0x000fe20007ffe0ff */
[----:B------:R-:W-:Y:S03]  /*10cd0*/  LDSM.16.M88.4 R4, [R184] ;  /* 0x00000000b804783b */ /* 0x000fe60000000200 */
[C---:B------:R-:W-:Y:S01]  /*10ce0*/  IADD3 R188, R187.reuse, 0x3000, RZ ;  /* 0x00003000bbbc7810 */ /* 0x040fe20007ffe0ff */
[----:B------:R-:W-:Y:S01]  /*10cf0*/  LDSM.16.M88.4 R36, [R187] ;  /* 0x00000000bb24783b */ /* 0x000fe20000000200 */
[----:B------:R-:W-:-:S02]  /*10d00*/  IADD3 R190, R187, 0x1000, RZ ;  /* 0x00001000bbbe7810 */ /* 0x000fc40007ffe0ff */
[C---:B------:R-:W-:Y:S01]  /*10d10*/  IADD3 R189, R187.reuse, 0x1800, RZ ;  /* 0x00001800bbbd7810 */ /* 0x040fe20007ffe0ff */
[----:B------:R-:W4:Y:S01]  /*10d20*/  LDSM.16.M88.4 R44, [R187+0x800] ;  /* 0x00080000bb2c783b */ /* 0x000f220000000200 */
[----:B------:R-:W-:Y:S02]  /*10d30*/  IADD3 R192, R187, 0x2000, RZ ;  /* 0x00002000bbc07810 */ /* 0x000fe40007ffe0ff */
[-C--:B-1--4-:R-:W-:Y:S02]  /*10d40*/  LEA R12, P0, R202, R0.reuse, 0x1 ;  /* 0x00000000ca0c7211 */ /* 0x092fe400078008ff */
[----:B------:R-:W-:Y:S02]  /*10d50*/  LEA R16, P1, R200, R0, 0x1 ;  /* 0x00000000c8107211 */ /* 0x000fe400078208ff */
[----:B--2---:R-:W-:Y:S02]  /*10d60*/  LEA.HI.X R13, R202, R2, R207, 0x1, P0 ;  /* 0x00000002ca0d7211 */ /* 0x004fe400000f0ccf */
[----:B------:R-:W-:-:S02]  /*10d70*/  ISETP.GT.AND P0, PT, R119, R212, PT ;  /* 0x000000d47700720c */ /* 0x000fc40003f04270 */
[----:B------:R-:W-:Y:S02]  /*10d80*/  LEA.HI.X R17, R200, R2, R206, 0x1, P1 ;  /* 0x00000002c8117211 */ /* 0x000fe400008f0cce */
[C---:B------:R-:W-:Y:S02]  /*10d90*/  ISETP.GE.OR P1, PT, R134.reuse, c[0x0][0x1d4], !P0 ;  /* 0x0000750086007a0c */ /* 0x040fe40004726670 */
[C---:B------:R-:W-:Y:S01]  /*10da0*/  LEA R14, P3, R134.reuse, R0, 0x1 ;  /* 0x00000000860e7211 */ /* 0x040fe200078608ff */
[C---:B------:R-:W-:Y:S01]  /*10db0*/  HMMA.16816.F32 R28, R8.reuse, R20, RZ ;  /* 0x00000014081c723c */ /* 0x040fe200000018ff */
[----:B------:R-:W-:Y:S02]  /*10dc0*/  IADD3 R191, R187, 0x2800, RZ ;  /* 0x00002800bbbf7810 */ /* 0x000fe40007ffe0ff */
[----:B------:R-:W-:Y:S02]  /*10dd0*/  LEA.HI.X R15, R134, R2, R135, 0x1, P3 ;  /* 0x00000002860f7211 */ /* 0x000fe400018f0c87 */
[----:B------:R-:W-:Y:S01]  /*10de0*/  LEA R18, P3, R201, R0, 0x1 ;  /* 0x00000000c9127211 */ /* 0x000fe200078608ff */
[----:B------:R-:W-:Y:S01]  /*10df0*/  IMAD.MOV.U32 R0, RZ, RZ, 0x40 ;  /* 0x00000040ff007424 */ /* 0x000fe200078e00ff */
[----:B------:R-:W-:Y:S01]  /*10e00*/  IADD3 R193, R187, 0x3800, RZ ;  /* 0x00003800bbc17810 */ /* 0x000fe20007ffe0ff */
[----:B------:R-:W-:Y:S01]  /*10e10*/  HMMA.16816.F32 R32, R8, R22, RZ ;  /* 0x000000160820723c */ /* 0x000fe200000018ff */
[----:B------:R-:W-:Y:S01]  /*10e20*/  LEA.HI.X R19, R201, R2, R208, 0x1, P3 ;  /* 0x00000002c9137211 */ /* 0x000fe200018f0cd0 */
[----:B------:R-:W-:Y:S01]  /*10e30*/  @!PT LDS RZ, [RZ] ;  /* 0x00000000fffff984 */ /* 0x000fe20000000800 */
[----:B------:R-:W-:Y:S01]  /*10e40*/  @!PT LDS RZ, [RZ] ;  /* 0x00000000fffff984 */ /* 0x000fe20000000800 */
[----:B------:R-:W-:Y:S01]  /*10e50*/  @!PT LDS RZ, [RZ] ;  /* 0x00000000fffff984 */ /* 0x000fe20000000800 */
[----:B------:R1:W-:Y:S01]  /*10e60*/  LDGSTS.E.BYPASS.LTC128B.128 [R195+0x8080], [R14.64], !P1 ;  /* 0x080800000ec37fae */ /* 0x0003e2000c901d48 */
[----:B------:R-:W-:-:S02]  /*10e70*/  ISETP.GE.OR P1, PT, R138, c[0x0][0x1d4], !P0 ;  /* 0x000075008a007a0c */ /* 0x000fc40004726670 */
[----:B------:R-:W-:Y:S02]  /*10e80*/  SEL R0, R0, 0xffffffc0, !P2 ;  /* 0xffffffc000007807 */ /* 0x000fe40005000000 */
[----:B------:R-:W-:Y:S01]  /*10e90*/  IADD3 R194, R187, 0x800, RZ ;  /* 0x00000800bbc27810 */ /* 0x000fe20007ffe0ff */
[----:B---3--:R-:W-:Y:S02]  /*10ea0*/  HMMA.16816.F32 R20, R8, R24, RZ ;  /* 0x000000180814723c */ /* 0x008fe400000018ff */
        /* <DEDUP_REMOVED lines=9> */
[----:B------:R-:W-:Y:S01]  /*10f40*/  LDSM.16.M88.4 R48, [R177+0x800] ;  /* 0x00080000b130783b */ /* 0x000fe20000000200 */
[----:B-1----:R-:W-:Y:S03]  /*10f50*/  HMMA.16816.F32 R12, R8, R26, RZ ;  /* 0x0000001a080c723c */ /* 0x002fe600000018ff */
[----:B------:R-:W1:Y:S04]  /*10f60*/  LDSM.16.M88.4 R8, [R186] ;  /* 0x00000000ba08783b */ /* 0x000e680000000200 */
[----:B------:R-:W0:Y:S01]  /*10f70*/  LDGDEPBAR ;  /* 0x00000000000079af */ /* 0x000e220000000000 */
[C---:B------:R-:W-:Y:S08]  /*10f80*/  HMMA.16816.F32 R24, R4.reuse, R44, R20 ;  /* 0x0000002c0418723c */ /* 0x040ff00000001814 */
[C---:B--2---:R-:W-:Y:S08]  /*10f90*/  HMMA.16816.F32 R16, R4.reuse, R36, R28 ;  /* 0x000000240410723c */ /* 0x044ff0000000181c */
[C---:B------:R-:W-:Y:S01]  /*10fa0*/  HMMA.16816.F32 R28, R4.reuse, R38, R32 ;  /* 0x00000026041c723c */ /* 0x040fe20000001820 */
[----:B------:R-:W-:Y:S04]  /*10fb0*/  LDSM.16.M88.4 R32, [R176+-0x3000] ;  /* 0xffd00000b020783b */ /* 0x000fe80000000200 */
[----:B------:R-:W-:Y:S03]  /*10fc0*/  LDSM.16.M88.4 R36, [R178+0x1000] ;  /* 0x00100000b224783b */ /* 0x000fe60000000200 */
[----:B------:R-:W-:Y:S01]  /*10fd0*/  HMMA.16816.F32 R12, R4, R46, R12 ;  /* 0x0000002e040c723c */ /* 0x000fe2000000180c */
[----:B------:R-:W2:Y:S04]  /*10fe0*/  LDSM.16.M88.4 R4, [R185] ;  /* 0x00000000b904783b */ /* 0x000ea80000000200 */
[----:B------:R-:W3:Y:S03]  /*10ff0*/  LDSM.16.M88.4 R44, [R176+-0x2800] ;  /* 0xffd80000b02c783b */ /* 0x000ee60000000200 */
[C---:B-1----:R-:W-:Y:S08]  /*11000*/  HMMA.16816.F32 R20, R8.reuse, R40, R16 ;  /* 0x000000280814723c */ /* 0x042ff00000001810 */
[C---:B------:R-:W-:Y:S01]  /*11010*/  HMMA.16816.F32 R16, R8.reuse, R42, R28 ;  /* 0x0000002a0810723c */ /* 0x040fe2000000181c */
[----:B------:R-:W-:Y:S07]  /*11020*/  LDSM.16.M88.4 R40, [R189] ;  /* 0x00000000bd28783b */ /* 0x000fee0000000200 */
[C---:B------:R-:W-:Y:S08]  /*11030*/  HMMA.16816.F32 R24, R8.reuse, R48, R24 ;  /* 0x000000300818723c */ /* 0x040ff00000001818 */
[----:B------:R-:W-:Y:S01]  /*11040*/  HMMA.16816.F32 R12, R8, R50, R12 ;  /* 0x00000032080c723c */ /* 0x000fe2000000180c */
[----:B------:R-:W1:Y:S04]  /*11050*/  LDSM.16.M88.4 R8, [R183+0x4000] ;  /* 0x00400000b708783b */ /* 0x000e680000000200 */
[----:B------:R-:W4:Y:S03]  /*11060*/  LDSM.16.M88.4 R48, [R178+0x1800] ;  /* 0x00180000b230783b */ /* 0x000f260000000200 */
[C---:B--2---:R-:W-:Y:S08]  /*11070*/  HMMA.16816.F32 R20, R4.reuse, R32, R20 ;  /* 0x000000200414723c */ /* 0x044ff00000001814 */
[C---:B------:R-:W-:Y:S01]  /*11080*/  HMMA.16816.F32 R16, R4.reuse, R34, R16 ;  /* 0x000000220410723c */ /* 0x040fe20000001810 */
[----:B------:R-:W-:Y:S07]  /*11090*/  LDSM.16.M88.4 R32, [R190] ;  /* 0x00000000be20783b */ /* 0x000fee0000000200 */
[C---:B---3--:R-:W-:Y:S08]  /*110a0*/  HMMA.16816.F32 R24, R4.reuse, R44, R24 ;  /* 0x0000002c0418723c */ /* 0x048ff00000001818 */
[----:B------:R-:W-:Y:S01]  /*110b0*/  HMMA.16816.F32 R12, R4, R46, R12 ;  /* 0x0000002e040c723c */ /* 0x000fe2000000180c */
[----:B------:R-:W2:Y:S04]  /*110c0*/  LDSM.16.M88.4 R4, [R184+0x4000] ;  /* 0x00400000b804783b */ /* 0x000ea80000000200 */
[----:B------:R-:W-:Y:S03]  /*110d0*/  LDSM.16.M88.4 R44, [R178+0x2800] ;  /* 0x00280000b22c783b */ /* 0x000fe60000000200 */
[C---:B-1----:R-:W-:Y:S01]  /*110e0*/  HMMA.16816.F32 R28, R8.reuse, R36, R20 ;  /* 0x00000024081c723c */ /* 0x042fe20000001814 */
[----:B------:R-:W-:Y:S07]  /*110f0*/  LDSM.16.M88.4 R20, [R177+0x1000] ;  /* 0x00100000b114783b */ /* 0x000fee0000000200 */
[C---:B------:R-:W-:Y:S01]  /*11100*/  HMMA.16816.F32 R16, R8.reuse, R38, R16 ;  /* 0x000000260810723c */ /* 0x040fe20000001810 */
[----:B------:R-:W-:Y:S07]  /*11110*/  LDSM.16.M88.4 R36, [R177+0x1800] ;  /* 0x00180000b124783b */ /* 0x000fee0000000200 */
[C---:B----4-:R-:W-:Y:S08]  /*11120*/  HMMA.16816.F32 R24, R8.reuse, R48, R24 ;  /* 0x000000300818723c */ /* 0x050ff00000001818 */
[----:B------:R-:W-:Y:S01]  /*11130*/  HMMA.16816.F32 R12, R8, R50, R12 ;  /* 0x00000032080c723c */ /* 0x000fe2000000180c */
[----:B------:R-:W1:Y:S07]  /*11140*/  LDSM.16.M88.4 R8, [R186+0x4000] ;  /* 0x00400000ba08783b */ /* 0x000e6e0000000200 */
[C---:B--2---:R-:W-:Y:S08]  /*11150*/  HMMA.16816.F32 R28, R4.reuse, R32, R28 ;  /* 0x00000020041c723c */ /* 0x044ff0000000181c */
[C---:B------:R-:W-:Y:S01]  /*11160*/  HMMA.16816.F32 R16, R4.reuse, R34, R16 ;  /* 0x000000220410723c */ /* 0x040fe20000001810 */
[----:B------:R-:W-:Y:S07]  /*11170*/  LDSM.16.M88.4 R32, [R176+-0x2000] ;  /* 0xffe00000b020783b */ /* 0x000fee0000000200 */
[C---:B------:R-:W-:Y:S08]  /*11180*/  HMMA.16816.F32 R24, R4.reuse, R40, R24 ;  /* 0x000000280418723c */ /* 0x040ff00000001818 */
[----:B------:R-:W-:Y:S01]  /*11190*/  HMMA.16816.F32 R12, R4, R42, R12 ;  /* 0x0000002a040c723c */ /* 0x000fe2000000180c */
[----:B------:R-:W2:Y:S04]  /*111a0*/  LDSM.16.M88.4 R4, [R185+0x4000] ;  /* 0x00400000b904783b */ /* 0x000ea80000000200 */
[----:B------:R-:W3:Y:S03]  /*111b0*/  LDSM.16.M88.4 R40, [R176+-0x1800] ;  /* 0xffe80000b028783b */ /* 0x000ee60000000200 */
[C---:B-1----:R-:W-:Y:S08]  /*111c0*/  HMMA.16816.F32 R28, R8.reuse, R20, R28 ;  /* 0x00000014081c723c */ /* 0x042ff0000000181c */
[C---:B------:R-:W-:Y:S08]  /*111d0*/  HMMA.16816.F32 R20, R8.reuse, R22, R16 ;  /* 0x000000160814723c */ /* 0x040ff00000001810 */
[C---:B------:R-:W-:Y:S08]  /*111e0*/  HMMA.16816.F32 R16, R8.reuse, R36, R24 ;  /* 0x000000240810723c */ /* 0x040ff00000001818 */
[----:B------:R-:W-:Y:S01]  /*111f0*/  HMMA.16816.F32 R12, R8, R38, R12 ;  /* 0x00000026080c723c */ /* 0x000fe2000000180c */
[----:B------:R-:W-:Y:S04]  /*11200*/  LDSM.16.M88.4 R8, [R183+0x8000] ;  /* 0x00800000b708783b */ /* 0x000fe80000000200 */
[----:B------:R-:W1:Y:S03]  /*11210*/  LDSM.16.M88.4 R36, [R178+0x2000] ;  /* 0x00200000b224783b */ /* 0x000e660000000200 */
[C---:B--2---:R-:W-:Y:S01]  /*11220*/  HMMA.16816.F32 R24, R4.reuse, R32, R28 ;  /* 0x000000200418723c */ /* 0x044fe2000000181c */
[----:B------:R-:W-:Y:S07]  /*11230*/  LDSM.16.M88.4 R28, [R192] ;  /* 0x00000000c01c783b */ /* 0x000fee0000000200 */
[C---:B------:R-:W-:Y:S01]  /*11240*/  HMMA.16816.F32 R20, R4.reuse, R34, R20 ;  /* 0x000000220414723c */ /* 0x040fe20000001814 */
[----:B------:R-:W-:Y:S07]  /*11250*/  LDSM.16.M88.4 R32, [R177+0x2000] ;  /* 0x00200000b120783b */ /* 0x000fee0000000200 */
[C---:B---3--:R-:W-:Y:S08]  /*11260*/  HMMA.16816.F32 R16, R4.reuse, R40, R16 ;  /* 0x000000280410723c */ /* 0x048ff00000001810 */
[----:B------:R-:W-:Y:S01]  /*11270*/  HMMA.16816.F32 R12, R4, R42, R12 ;  /* 0x0000002a040c723c */ /* 0x000fe2000000180c */
[----:B------:R-:W2:Y:S04]  /*11280*/  LDSM.16.M88.4 R4, [R184+0x8000] ;  /* 0x00800000b804783b */ /* 0x000ea80000000200 */
[----:B------:R-:W3:Y:S03]  /*11290*/  LDSM.16.M88.4 R40, [R191] ;  /* 0x00000000bf28783b */ /* 0x000ee60000000200 */
[C---:B-1----:R-:W-:Y:S08]  /*112a0*/  HMMA.16816.F32 R24, R8.reuse, R36, R24 ;  /* 0x000000240818723c */ /* 0x042ff00000001818 */
[C---:B------:R-:W-:Y:S01]  /*112b0*/  HMMA.16816.F32 R20, R8.reuse, R38, R20 ;  /* 0x000000260814723c */ /* 0x040fe20000001814 */
[----:B------:R-:W-:Y:S07]  /*112c0*/  LDSM.16.M88.4 R36, [R176+-0x800] ;  /* 0xfff80000b024783b */ /* 0x000fee0000000200 */
[C---:B------:R-:W-:Y:S08]  /*112d0*/  HMMA.16816.F32 R16, R8.reuse, R44, R16 ;  /* 0x0000002c0810723c */ /* 0x040ff00000001810 */
[----:B------:R-:W-:Y:S01]  /*112e0*/  HMMA.16816.F32 R12, R8, R46, R12 ;  /* 0x0000002e080c723c */ /* 0x000fe2000000180c */
[----:B------:R-:W1:Y:S04]  /*112f0*/  LDSM.16.M88.4 R8, [R186+0x8000] ;  /* 0x00800000ba08783b */ /* 0x000e680000000200 */
[----:B------:R-:W4:Y:S03]  /*11300*/  LDSM.16.M88.4 R44, [R177+0x2800] ;  /* 0x00280000b12c783b */ /* 0x000f260000000200 */
[C---:B--2---:R-:W-:Y:S08]  /*11310*/  HMMA.16816.F32 R24, R4.reuse, R28, R24 ;  /* 0x0000001c0418723c */ /* 0x044ff00000001818 */
[C---:B------:R-:W-:Y:S01]  /*11320*/  HMMA.16816.F32 R20, R4.reuse, R30, R20 ;  /* 0x0000001e0414723c */ /* 0x040fe20000001814 */
[----:B------:R-:W-:Y:S07]  /*11330*/  LDSM.16.M88.4 R28, [R176+-0x1000] ;  /* 0xfff00000b01c783b */ /* 0x000fee0000000200 */
[C---:B---3--:R-:W-:Y:S08]  /*11340*/  HMMA.16816.F32 R16, R4.reuse, R40, R16 ;  /* 0x000000280410723c */ /* 0x048ff00000001810 */
[----:B------:R-:W-:Y:S01]  /*11350*/  HMMA.16816.F32 R12, R4, R42, R12 ;  /* 0x0000002a040c723c */ /* 0x000fe2000000180c */
[----:B------:R-:W2:Y:S04]  /*11360*/  LDSM.16.M88.4 R4, [R185+0x8000] ;  /* 0x00800000b904783b */ /* 0x000ea80000000200 */
[----:B------:R-:W-:Y:S03]  /*11370*/  LDSM.16.M88.4 R40, [R193] ;  /* 0x00000000c128783b */ /* 0x000fe60000000200 */
[C---:B-1----:R-:W-:Y:S08]  /*11380*/  HMMA.16816.F32 R24, R8.reuse, R32, R24 ;  /* 0x000000200818723c */ /* 0x042ff00000001818 */
[C---:B------:R-:W-:Y:S01]  /*11390*/  HMMA.16816.F32 R20, R8.reuse, R34, R20 ;  /* 0x000000220814723c */ /* 0x040fe20000001814 */
[----:B------:R-:W-:Y:S07]  /*113a0*/  LDSM.16.M88.4 R32, [R178+0x3000] ;  /* 0x00300000b220783b */ /* 0x000fee0000000200 */
[C---:B----4-:R-:W-:Y:S08]  /*113b0*/  HMMA.16816.F32 R16, R8.reuse, R44, R16 ;  /* 0x0000002c0810723c */ /* 0x050ff00000001810 */
[----:B------:R-:W-:Y:S01]  /*113c0*/  HMMA.16816.F32 R12, R8, R46, R12 ;  /* 0x0000002e080c723c */ /* 0x000fe2000000180c */
[----:B------:R-:W1:Y:S04]  /*113d0*/  LDSM.16.M88.4 R8, [R183+0xc000] ;  /* 0x00c00000b708783b */ /* 0x000e680000000200 */
[----:B------:R-:W3:Y:S03]  /*113e0*/  LDSM.16.M88.4 R44, [R178+0x3800] ;  /* 0x00380000b22c783b */ /* 0x000ee60000000200 */
[C---:B--2---:R-:W-:Y:S08]  /*113f0*/  HMMA.16816.F32 R24, R4.reuse, R28, R24 ;  /* 0x0000001c0418723c */ /* 0x044ff00000001818 */
[C---:B------:R-:W-:Y:S01]  /*11400*/  HMMA.16816.F32 R20, R4.reuse, R30, R20 ;  /* 0x0000001e0414723c */ /* 0x040fe20000001814 */
[----:B------:R-:W-:Y:S07]  /*11410*/  LDSM.16.M88.4 R28, [R188] ;  /* 0x00000000bc1c783b */ /* 0x000fee0000000200 */
[C---:B------:R-:W-:Y:S08]  /*11420*/  HMMA.16816.F32 R16, R4.reuse, R36, R16 ;  /* 0x000000240410723c */ /* 0x040ff00000001810 */
[----:B------:R-:W-:Y:S01]  /*11430*/  HMMA.16816.F32 R12, R4, R38, R12 ;  /* 0x00000026040c723c */ /* 0x000fe2000000180c */
[----:B------:R-:W2:Y:S04]  /*11440*/  LDSM.16.M88.4 R4, [R184+0xc000] ;  /* 0x00c00000b804783b */ /* 0x000ea80000000200 */
[----:B------:R-:W-:Y:S03]  /*11450*/  LDSM.16.M88.4 R36, [R177+0x3000] ;  /* 0x00300000b124783b */ /* 0x000fe60000000200 */
[C---:B-1----:R-:W-:Y:S08]  /*11460*/  HMMA.16816.F32 R24, R8.reuse, R32, R24 ;  /* 0x000000200818723c */ /* 0x042ff00000001818 */
[C---:B------:R-:W-:Y:S01]  /*11470*/  HMMA.16816.F32 R20, R8.reuse, R34, R20 ;  /* 0x000000220814723c */ /* 0x040fe20000001814 */
[----:B------:R-:W-:Y:S07]  /*11480*/  LDSM.16.M88.4 R32, [R176] ;  /* 0x00000000b020783b */ /* 0x000fee0000000200 */
[C---:B---3--:R-:W-:Y:S08]  /*11490*/  HMMA.16816.F32 R16, R8.reuse, R44, R16 ;  /* 0x0000002c0810723c */ /* 0x048ff00000001810 */
[----:B------:R-:W-:Y:S01]  /*114a0*/  HMMA.16816.F32 R12, R8, R46, R12 ;  /* 0x0000002e080c723c */ /* 0x000fe2000000180c */
[----:B------:R-:W1:Y:S04]  /*114b0*/  LDSM.16.M88.4 R8, [R186+0xc000] ;  /* 0x00c00000ba08783b */ /* 0x000e680000000200 */
[----:B------:R-:W3:Y:S03]  /*114c0*/  LDSM.16.M88.4 R44, [R177+0x3800] ;  /* 0x00380000b12c783b */ /* 0x000ee60000000200 */
[C---:B--2---:R-:W-:Y:S08]  /*114d0*/  HMMA.16816.F32 R24, R4.reuse, R28, R24 ;  /* 0x0000001c0418723c */ /* 0x044ff00000001818 */
[C---:B------:R-:W-:Y:S01]  /*114e0*/  HMMA.16816.F32 R20, R4.reuse, R30, R20 ;  /* 0x0000001e0414723c */ /* 0x040fe20000001814 */
[----:B------:R-:W-:Y:S07]  /*114f0*/  LDSM.16.M88.4 R28, [R176+0x800] ;  /* 0x00080000b01c783b */ /* 0x000fee0000000200 */
[C---:B------:R-:W-:Y:S08]  /*11500*/  HMMA.16816.F32 R16, R4.reuse, R40, R16 ;  /* 0x000000280410723c */ /* 0x040ff00000001810 */
[----:B------:R-:W-:Y:S01]  /*11510*/  HMMA.16816.F32 R12, R4, R42, R12 ;  /* 0x0000002a040c723c */ /* 0x000fe2000000180c */
[----:B------:R-:W2:Y:S01]  /*11520*/  LDSM.16.M88.4 R4, [R185+0xc000] ;  /* 0x00c00000b904783b */ /* 0x000ea20000000200 */
[----:B------:R-:W-:-:S06]  /*11530*/  DEPBAR.LE SB0, 0x0 ;  /* 0x000080000000791a */ /* 0x000fcc0000000000 */
[C---:B-1----:R-:W-:Y:S08]  /*11540*/  HMMA.16816.F32 R24, R8.reuse, R36, R24 ;  /* 0x000000240818723c */ /* 0x042ff00000001818 */
[C---:B------:R-:W-:Y:S08]  /*11550*/  HMMA.16816.F32 R20, R8.reuse, R38, R20 ;  /* 0x000000260814723c */ /* 0x040ff00000001814 */
[C---:B---3--:R-:W-:Y:S08]  /*11560*/  HMMA.16816.F32 R16, R8.reuse, R44, R16 ;  /* 0x0000002c0810723c */ /* 0x048ff00000001810 */
[----:B------:R-:W-:Y:S08]  /*11570*/  HMMA.16816.F32 R8, R8, R46, R12 ;  /* 0x0000002e0808723c */ /* 0x000ff0000000180c */
[C---:B--2---:R-:W-:Y:S08]  /*11580*/  HMMA.16816.F32 R24, R4.reuse, R32, R24 ;  /* 0x000000200418723c */ /* 0x044ff00000001818 */
[C---:B------:R-:W-:Y:S08]  /*11590*/  HMMA.16816.F32 R16, R4.reuse, R28, R16 ;  /* 0x0000001c0410723c */ /* 0x040ff00000001810 */
[C---:B------:R-:W-:Y:S08]  /*115a0*/  HMMA.16816.F32 R20, R4.reuse, R34, R20 ;  /* 0x000000220414723c */ /* 0x040ff00000001814 */
[----:B------:R-:W-:Y:S01]  /*115b0*/  HMMA.16816.F32 R28, R4, R30, R8 ;  /* 0x0000001e041c723c */ /* 0x000fe20000001808 */
[----:B------:R-:W-:Y:S06]  /*115c0*/  BAR.SYNC.DEFER_BLOCKING 0x0 ;  /* 0x0000000000007b1d */ /* 0x000fec0000010000 */
[----:B------:R-:W-:Y:S01]  /*115d0*/  @!UPT UIADD3 URZ, URZ, URZ, URZ ;  /* 0x0000003f3f3ff290 */ /* 0x000fe2000fffe03f */
[----:B------:R-:W-:Y:S11]  /*115e0*/  @!P0 BRA `(.L_x_834) ;  /* 0x0000032000008947 */ /* 0x000ff60003800000 */
[----:B------:R-:W-:Y:S01]  /*115f0*/  ISETP.NE.AND P4, PT, R123, 0x1, PT ;  /* 0x000000017b00780c */ /* 0x000fe20003f85270 */
[----:B------:R-:W-:Y:S01]  /*11600*/  IMAD.MOV.U32 R198, RZ, RZ, RZ ;  /* 0x000000ffffc67224 */ /* 0x000fe200078e00ff */
[----:B------:R-:W-:-:S04]  /*11610*/  IADD3 R2, R213, R109, R227 ;  /* 0x0000006dd5027210 */ /* 0x000fc80007ffe0e3 */
[----:B------:R-:W-:-:S05]  /*11620*/  IADD3 R2, R2, -0x20, RZ ;  /* 0xffffffe002027810 */ /* 0x000fca0007ffe0ff */
        /* <DEDUP_REMOVED lines=25> */
.L_x_983:
[----:B------:R-:W-:Y:S05]  /*117c0*/  BRA.DIV ~URZ, `(.L_x_836) ;  /* 0x0000f1f27f007947 */ /* 0x000fea000b800000 */
[----:B-1----:R1:W3:Y:S02]  /*117d0*/  SHFL.IDX PT, R0, R5, RZ, 0x181f ;  /* 0x00181fff05007589 */ /* 0x0022e400000e0000 */
.L_x_984:
[C---:B------:R-:W-:Y:S02]  /*117e0*/  ISETP.GE.AND P1, PT, R134.reuse, c[0x0][0x1d4], PT ;  /* 0x0000750086007a0c */ /* 0x040fe40003f26270 */
[----:B---3--:R-:W-:Y:S02]  /*117f0*/  LEA R2, P0, R134, R0, 0x1 ;  /* 0x0000000086027211 */ /* 0x008fe400078008ff */
[----:B------:R-:W-:Y:S02]  /*11800*/  ISETP.GE.AND P3, PT, R138, c[0x0][0x1d4], PT ;  /* 0x000075008a007a0c */ /* 0x000fe40003f66270 */
[----:B--2---:R-:W-:Y:S02]  /*11810*/  LEA.HI.X R3, R134, R4, R135, 0x1, P0 ;  /* 0x0000000486037211 */ /* 0x004fe400000f0c87 */
[----:B------:R-:W-:Y:S02]  /*11820*/  LEA R8, P0, R202, R0, 0x1 ;  /* 0x00000000ca087211 */ /* 0x000fe400078008ff */
[----:B------:R-:W-:-:S02]  /*11830*/  ISETP.GE.AND P2, PT, R201, c[0x0][0x1d4], PT ;  /* 0x00007500c9007a0c */ /* 0x000fc40003f46270 */
[----:B------:R-:W-:Y:S01]  /*11840*/  LEA.HI.X R9, R202, R4, R207, 0x1, P0 ;  /* 0x00000004ca097211 */ /* 0x000fe200000f0ccf */
[----:B------:R-:W-:Y:S01]  /*11850*/  @!PT LDS RZ, [RZ] ;  /* 0x00000000fffff984 */ /* 0x000fe20000000800 */
[----:B------:R-:W-:Y:S01]  /*11860*/  @!PT LDS RZ, [RZ] ;  /* 0x00000000fffff984 */ /* 0x000fe20000000800 */
[----:B------:R-:W-:Y:S01]  /*11870*/  @!PT LDS RZ, [RZ] ;  /* 0x00000000fffff984 */ /* 0x000fe20000000800 */
[----:B------:R2:W-:Y:S01]  /*11880*/  LDGSTS.E.BYPASS.LTC128B.128 [R195+0xc080], [R2.64], !P1 ;  /* 0x0c08000002c37fae */ /* 0x0005e2000c901d48 */
[C---:B------:R-:W-:Y:S02]  /*11890*/  LEA R6, P0, R201.reuse, R0, 0x1 ;  /* 0x00000000c9067211 */ /* 0x040fe400078008ff */
[----:B------:R-:W-:Y:S01]  /*118a0*/  ISETP.GE.AND P1, PT, R200, c[0x0][0x1d4], PT ;  /* 0x00007500c8007a0c */ /* 0x000fe20003f26270 */
[----:B------:R3:W-:Y:S01]  /*118b0*/  LDGSTS.E.BYPASS.LTC128B.128 [R195+0xd080], [R8.64], !P3 ;  /* 0x0d08000008c37fae */ /* 0x0007e2000d901d48 */
[----:B------:R-:W-:-:S05]  /*118c0*/  LEA.HI.X R7, R201, R4, R208, 0x1, P0 ;  /* 0x00000004c9077211 */ /* 0x000fca00000f0cd0 */
[----:B------:R3:W-:Y:S01]  /*118d0*/  LDGSTS.E.BYPASS.LTC128B.128 [R195+0xe080], [R6.64], !P2 ;  /* 0x0e08000006c37fae */ /* 0x0007e2000d101d48 */
[----:B--2---:R-:W-:-:S04]  /*118e0*/  LEA R2, P0, R200, R0, 0x1 ;  /* 0x00000000c8027211 */ /* 0x004fc800078008ff */
[----:B------:R-:W-:-:S05]  /*118f0*/  LEA.HI.X R3, R200, R4, R206, 0x1, P0 ;  /* 0x00000004c8037211 */ /* 0x000fca00000f0cce */
[----:B------:R3:W-:Y:S04]  /*11900*/  LDGSTS.E.BYPASS.LTC128B.128 [R195+0xf080], [R2.64], !P1 ;  /* 0x0f08000002c37fae */ /* 0x0007e8000c901d48 */
.L_x_834:
[----:B------:R-:W-:Y:S05]  /*11910*/  BSYNC B0 ;  /* 0x0000000000007941 */ /* 0x000fea0003800000 */
.L_x_833:
[----:B------:R-:W-:Y:S01]  /*11920*/  IMAD.MOV.U32 R0, RZ, RZ, c[0x0][0x2c4] ;  /* 0x0000b100ff007624 */ /* 0x000fe200078e00ff */
[----:B------:R-:W-:Y:S01]  /*11930*/  ULDC UR4, c[0x0][0x324] ;  /* 0x0000c90000047ab9 */ /* 0x000fe20000000800 */
[----:B---3--:R-:W-:Y:S01]  /*11940*/  IADD3 R2, R210, 0x1, -R109 ;  /* 0x00000001d2027810 */ /* 0x008fe20007ffe86d */
[----:B------:R-:W-:Y:S01]  /*11950*/  ULOP3.LUT UR4, URZ, UR4, URZ, 0x33, !UPT ;  /* 0x000000043f047292 */ /* 0x000fe2000f8e333f */
[----:B------:R-:W0:Y:S01]  /*11960*/  LDGDEPBAR ;  /* 0x00000000000079af */ /* 0x000e220000000000 */
[----:B------:R-:W-:Y:S01]  /*11970*/  ISETP.NE.AND P0, PT, R0, 0x1, PT ;  /* 0x000000010000780c */ /* 0x000fe20003f05270 */
[----:B------:R-:W-:Y:S02]  /*11980*/  IMAD.IADD R0, R236, 0x1, R228 ;  /* 0x00000001ec007824 */ /* 0x000fe400078e02e4 */
[----:B------:R-:W-:Y:S02]  /*11990*/  IMAD.IADD R7, R119, 0x1, -R216 ;  /* 0x0000000177077824 */ /* 0x000fe400078e0ad8 */
[----:B------:R-:W-:-:S08]  /*119a0*/  IMAD.MOV.U32 R4, RZ, RZ, R0 ;  /* 0x000000ffff047224 */ /* 0x000fd000078e0000 */
[----:B------:R-:W-:Y:S01]  /*119b0*/  @P0 IMAD.HI.U32 R3, R0, c[0x0][0x2c8], RZ ;  /* 0x0000b20000030a27 */ /* 0x000fe200078e00ff */
[----:B------:R-:W-:-:S04]  /*119c0*/  IADD3 R0, -R211, R2, -R216 ;  /* 0x00000002d3007210 */ /* 0x000fc80007ffe9d8 */
[C---:B------:R-:W-:Y:S02]  /*119d0*/  IADD3 R6, R0.reuse, UR4, RZ ;  /* 0x0000000400067c10 */ /* 0x040fe4000fffe0ff */
[----:B------:R-:W-:Y:S02]  /*119e0*/  @P0 SHF.R.U32.HI R4, RZ, c[0x0][0x2cc], R3 ;  /* 0x0000b300ff040a19 */ /* 0x000fe40000011603 */
[----:B-1----:R-:W-:Y:S01]  /*119f0*/  IADD3 R5, R0, c[0x0][0x328], RZ ;  /* 0x0000ca0000057a10 */ /* 0x002fe20007ffe0ff */
[----:B------:R-:W-:Y:S05]  /*11a00*/  BRA.DIV ~URZ, `(.L_x_837) ;  /* 0x0000f0127f007947 */ /* 0x000fea000b800000 */
[----:B------:R1:W2:Y:S02]  /*11a10*/  SHFL.IDX PT, R3, R4, RZ, 0x1c1f ;  /* 0x001c1fff04037589 */ /* 0x0002a400000e0000 */
.L_x_985:
[----:B------:R-:W-:Y:S01]  /*11a20*/  IMAD.MOV.U32 R0, RZ, RZ, c[0x0][0x32c] ;  /* 0x0000cb00ff007624 */ /* 0x000fe200078e00ff */
[----:B--2---:R-:W-:-:S04]  /*11a30*/  IADD3 R2, R5, R3, RZ ;  /* 0x0000000305027210 */ /* 0x004fc80007ffe0ff */
[----:B------:R-:W-:Y:S01]  /*11a40*/  ISETP.GE.AND P0, PT, R0, 0x1, PT ;  /* 0x000000010000780c */ /* 0x000fe20003f06270 */
[----:B------:R-:W-:Y:S01]  /*11a50*/  IMAD.IADD R0, R6, 0x1, R3 ;  /* 0x0000000106007824 */ /* 0x000fe200078e0203 */
[----:B------:R-:W-:-:S11]  /*11a60*/  IMNMX R2, R7, R2, PT ;  /* 0x0000000207027217 */ /* 0x000fd60003800200 */
[----:B------:R-:W-:Y:S05]  /*11a70*/  @!P0 BRA `(.L_x_838) ;  /* 0x0000015000008947 */ /* 0x000fea0003800000 */
[----:B------:R-:W-:Y:S01]  /*11a80*/  IADD3 R3, -R211, R210, R3 ;  /* 0x000000d2d3037210 */ /* 0x000fe20007ffe103 */
[----:B------:R-:W-:Y:S03]  /*11a90*/  BSSY B0, `(.L_x_839) ;  /* 0x000000e000007945 */ /* 0x000fe60003800000 */
        /* <DEDUP_REMOVED lines=9> */
.L_x_840:
[----:B------:R-:W-:-:S04]  /*11b30*/  MOV R8, c[0x0][0x32c] ;  /* 0x0000cb0000087a02 */ /* 0x000fc80000000f00 */
[----:B------:R-:W-:-:S13]  /*11b40*/  ISETP.NE.AND P0, PT, R8, 0x1, PT ;  /* 0x000000010800780c */ /* 0x000fda0003f05270 */
[----:B------:R-:W-:-:S05]  /*11b50*/  @P0 IMAD.HI.U32 R8, R3, c[0x0][0x330], RZ ;  /* 0x0000cc0003080a27 */ /* 0x000fca00078e00ff */
[----:B------:R-:W-:Y:S02]  /*11b60*/  @P0 SHF.R.U32.HI R3, RZ, c[0x0][0x334], R8 ;  /* 0x0000cd00ff030a19 */ /* 0x000fe40000011608 */
.L_x_841:
[----:B------:R-:W-:Y:S05]  /*11b70*/  BSYNC B0 ;  /* 0x0000000000007941 */ /* 0x000fea0003800000 */
.L_x_839:
[----:B------:R-:W-:-:S04]  /*11b80*/  IMAD R3, R3, c[0x0][0x32c], -R109 ;  /* 0x0000cb0003037a24 */ /* 0x000fc800078e0a6d */
[----:B------:R-:W-:-:S05]  /*11b90*/  IMAD.IADD R3, R3, 0x1, -R216 ;  /* 0x0000000103037824 */ /* 0x000fca00078e0ad8 */
[----:B------:R-:W-:Y:S02]  /*11ba0*/  IADD3 R8, R3, c[0x0][0x32c], RZ ;  /* 0x0000cb0003087a10 */ /* 0x000fe40007ffe0ff */
[----:B------:R-:W-:Y:S02]  /*11bb0*/  IMNMX R0, R0, R3, !PT ;  /* 0x0000000300007217 */ /* 0x000fe40007800200 */
[----:B------:R-:W-:Y:S02]  /*11bc0*/  IMNMX R2, R2, R8, PT ;  /* 0x0000000802027217 */ /* 0x000fe40003800200 */
.L_x_838:
[----:B------:R-:W-:-:S04]  /*11bd0*/  ISETP.GT.AND P1, PT, R196, RZ, PT ;  /* 0x000000ffc400720c */ /* 0x000fc80003f24270 */
[C---:B------:R-:W-:Y:S02]  /*11be0*/  ISETP.GT.AND P2, PT, R0.reuse, RZ, P1 ;  /* 0x000000ff0000720c */ /* 0x040fe40000f44270 */
[----:B------:R-:W-:Y:S02]  /*11bf0*/  ISETP.GT.AND P0, PT, R0, 0x1, P1 ;  /* 0x000000010000780c */ /* 0x000fe40000f04270 */
[C---:B------:R-:W-:Y:S02]  /*11c00*/  ISETP.LT.OR P2, PT, R2.reuse, 0x1, P2 ;  /* 0x000000010200780c */ /* 0x040fe40001741670 */
[----:B------:R-:W-:Y:S02]  /*11c10*/  ISETP.LT.OR P0, PT, R2, 0x2, P0 ;  /* 0x000000020200780c */ /* 0x000fe40000701670 */
[----:B------:R-:W-:Y:S02]  /*11c20*/  FSEL R10, R24, -INF , !P2 ;  /* 0xff800000180a7808 */ /* 0x000fe40005000000 */
[----:B------:R-:W-:-:S02]  /*11c30*/  ISETP.GT.AND P2, PT, R0, 0x8, P1 ;  /* 0x000000080000780c */ /* 0x000fc40000f44270 */
[----:B------:R-:W-:Y:S02]  /*11c40*/  FSEL R11, R25, -INF , !P0 ;  /* 0xff800000190b7808 */ /* 0x000fe40004000000 */
        /* <DEDUP_REMOVED lines=16> */
[----:B------:R-:W-:Y:S01]  /*11d50*/  FSEL R28, R29, -INF , !P0 ;  /* 0xff8000001d1c7808 */ /* 0x000fe20004000000 */
[----:B------:R-:W-:Y:S06]  /*11d60*/  BRA.DIV ~URZ, `(.L_x_842) ;  /* 0x0000ed227f007947 */ /* 0x000fec000b800000 */
[----:B------:R2:W3:Y:S02]  /*11d70*/  SHFL.IDX PT, R3, R4, 0x1, 0x1c1f ;  /* 0x003c1f0004037f89 */ /* 0x0004e400000e0000 */
.L_x_986:
[----:B------:R-:W-:Y:S01]  /*11d80*/  IMAD.MOV.U32 R0, RZ, RZ, c[0x0][0x32c] ;  /* 0x0000cb00ff007624 */ /* 0x000fe200078e00ff */
[----:B---3--:R-:W-:-:S04]  /*11d90*/  IADD3 R2, R5, R3, RZ ;  /* 0x0000000305027210 */ /* 0x008fc80007ffe0ff */
        /* <DEDUP_REMOVED lines=8> */
[----:B-12---:R-:W-:Y:S01]  /*11e20*/  IMAD.MOV.U32 R4, RZ, RZ, c[0x0][0x32c] ;  /* 0x0000cb00ff047624 */ /* 0x006fe200078e00ff */
[----:B------:R-:W-:-:S04]  /*11e30*/  LOP3.LUT R3, RZ, R3, RZ, 0x33, !PT ;  /* 0x00000003ff037212 */ /* 0x000fc800078e33ff */
[----:B------:R-:W-:-:S13]  /*11e40*/  ISETP.NE.AND P0, PT, R4, 0x1, PT ;  /* 0x000000010400780c */ /* 0x000fda0003f05270 */
[----:B------:R-:W-:-:S05]  /*11e50*/  @P0 IMAD.HI.U32 R4, R3, c[0x0][0x330], RZ ;  /* 0x0000cc0003040a27 */ /* 0x000fca00078e00ff */
[----:B------:R-:W-:-:S04]  /*11e60*/  @P0 SHF.R.U32.HI R3, RZ, c[0x0][0x334], R4 ;  /* 0x0000cd00ff030a19 */ /* 0x000fc80000011604 */
[----:B------:R-:W-:Y:S01]  /*11e70*/  LOP3.LUT R3, RZ, R3, RZ, 0x33, !PT ;  /* 0x00000003ff037212 */ /* 0x000fe200078e33ff */
[----:B------:R-:W-:Y:S05]  /*11e80*/  BRA `(.L_x_846) ;  /* 0x0000004000007947 */ /* 0x000fea0003800000 */
.L_x_845:
[----:B-12---:R-:W-:-:S04]  /*11e90*/  MOV R4, c[0x0][0x32c] ;  /* 0x0000cb0000047a02 */ /* 0x006fc80000000f00 */
[----:B------:R-:W-:-:S13]  /*11ea0*/  ISETP.NE.AND P0, PT, R4, 0x1, PT ;  /* 0x000000010400780c */ /* 0x000fda0003f05270 */
[----:B------:R-:W-:-:S05]  /*11eb0*/  @P0 IMAD.HI.U32 R4, R3, c[0x0][0x330], RZ ;  /* 0x0000cc0003040a27 */ /* 0x000fca00078e00ff */
[----:B------:R-:W-:Y:S02]  /*11ec0*/  @P0 SHF.R.U32.HI R3, RZ, c[0x0][0x334], R4 ;  /* 0x0000cd00ff030a19 */ /* 0x000fe40000011604 */
.L_x_846:
[----:B------:R-:W-:Y:S05]  /*11ed0*/  BSYNC B0 ;  /* 0x0000000000007941 */ /* 0x000fea0003800000 */
.L_x_844:
[----:B------:R-:W-:-:S04]  /*11ee0*/  IMAD R3, R3, c[0x0][0x32c], -R109 ;  /* 0x0000cb0003037a24 */ /* 0x000fc800078e0a6d */
[----:B------:R-:W-:-:S05]  /*11ef0*/  IMAD.IADD R3, R3, 0x1, -R216 ;  /* 0x0000000103037824 */ /* 0x000fca00078e0ad8 */
[----:B------:R-:W-:Y:S02]  /*11f00*/  IADD3 R4, R3, c[0x0][0x32c], RZ ;  /* 0x0000cb0003047a10 */ /* 0x000fe40007ffe0ff */
[----:B------:R-:W-:Y:S02]  /*11f10*/  IMNMX R0, R0, R3, !PT ;  /* 0x0000000300007217 */ /* 0x000fe40007800200 */
[----:B------:R-:W-:Y:S02]  /*11f20*/  IMNMX R2, R2, R4, PT ;  /* 0x0000000402027217 */ /* 0x000fe40003800200 */
.L_x_843:
[C---:B------:R-:W-:Y:S02]  /*11f30*/  ISETP.GT.AND P0, PT, R0.reuse, 0x1, P1 ;  /* 0x000000010000780c */ /* 0x040fe40000f04270 */
[----:B------:R-:W-:Y:S02]  /*11f40*/  ISETP.GT.AND P2, PT, R0, 0x8, P1 ;  /* 0x000000080000780c */ /* 0x000fe40000f44270 */
[C---:B------:R-:W-:Y:S02]  /*11f50*/  ISETP.LT.OR P0, PT, R2.reuse, 0x2, P0 ;  /* 0x000000020200780c */ /* 0x040fe40000701670 */
[----:B------:R-:W-:-:S02]  /*11f60*/  ISETP.LT.OR P2, PT, R2, 0x9, P2 ;  /* 0x000000090200780c */ /* 0x000fc40001741670 */
[----:B------:R-:W-:Y:S02]  /*11f70*/  FSEL R7, R27, -INF , !P0 ;  /* 0xff8000001b077808 */ /* 0x000fe40004000000 */
[----:B------:R-:W-:Y:S02]  /*11f80*/  ISETP.GT.AND P0, PT, R0, 0x9, P1 ;  /* 0x000000090000780c */ /* 0x000fe40000f04270 */
[----:B------:R-:W-:Y:S02]  /*11f90*/  FSEL R8, R22, -INF , !P2 ;  /* 0xff80000016087808 */ /* 0x000fe40005000000 */
[----:B------:R-:W-:Y:S02]  /*11fa0*/  ISETP.GT.AND P2, PT, R0, RZ, P1 ;  /* 0x000000ff0000720c */ /* 0x000fe40000f44270 */
[C---:B------:R-:W-:Y:S02]  /*11fb0*/  ISETP.LT.OR P0, PT, R2.reuse, 0xa, P0 ;  /* 0x0000000a0200780c */ /* 0x040fe40000701670 */
[----:B------:R-:W-:-:S02]  /*11fc0*/  ISETP.LT.OR P2, PT, R2, 0x1, P2 ;  /* 0x000000010200780c */ /* 0x000fc40001741670 */
[----:B------:R-:W-:Y:S02]  /*11fd0*/  FSEL R9, R23, -INF , !P0 ;  /* 0xff80000017097808 */ /* 0x000fe40004000000 */
[----:B------:R-:W-:Y:S02]  /*11fe0*/  ISETP.GT.AND P0, PT, R0, 0x10, P1 ;  /* 0x000000100000780c */ /* 0x000fe40000f04270 */
[----:B------:R-:W-:Y:S02]  /*11ff0*/  FSEL R6, R26, -INF , !P2 ;  /* 0xff8000001a067808 */ /* 0x000fe40005000000 */
[----:B------:R-:W-:Y:S02]  /*12000*/  FMNMX.FTZ R3, R10, R11, !PT ;  /* 0x0000000b0a037209 */ /* 0x000fe40007810000 */
[----:B------:R-:W-:Y:S02]  /*12010*/  ISETP.LT.OR P2, PT, R2, 0x11, P0 ;  /* 0x000000110200780c */ /* 0x000fe40000741670 */
[----:B-12---:R-:W-:-:S02]  /*12020*/  FMNMX.FTZ R4, R6, R7, !PT ;  /* 0x0000000706047209 */ /* 0x006fc40007810000 */
[----:B------:R-:W-:Y:S02]  /*12030*/  ISETP.GT.AND P0, PT, R0, 0x11, P1 ;  /* 0x000000110000780c */ /* 0x000fe40000f04270 */
[----:B------:R-:W-:Y:S02]  /*12040*/  FMNMX.FTZ R3, R12, R3, !PT ;  /* 0x000000030c037209 */ /* 0x000fe40007810000 */
[----:B------:R-:W-:Y:S02]  /*12050*/  FSEL R27, R18, -INF , !P2 ;  /* 0xff800000121b7808 */ /* 0x000fe40005000000 */
[----:B------:R-:W-:Y:S02]  /*12060*/  FMNMX.FTZ R4, R8, R4, !PT ;  /* 0x0000000408047209 */ /* 0x000fe40007810000 */
[----:B------:R-:W-:Y:S02]  /*12070*/  ISETP.LT.OR P2, PT, R2, 0x12, P0 ;  /* 0x000000120200780c */ /* 0x000fe40000741670 */
[----:B------:R-:W-:-:S02]  /*12080*/  ISETP.GT.AND P3, PT, R0, 0x18, P1 ;  /* 0x000000180000780c */ /* 0x000fc40000f64270 */
[----:B------:R-:W-:Y:S02]  /*12090*/  ISETP.GT.AND P0, PT, R0, 0x19, P1 ;  /* 0x000000190000780c */ /* 0x000fe40000f04270 */
[----:B------:R-:W-:Y:S02]  /*120a0*/  FMNMX.FTZ R0, R13, R3, !PT ;  /* 0x000000030d007209 */ /* 0x000fe40007810000 */
[----:B------:R-:W-:Y:S02]  /*120b0*/  FMNMX.FTZ R3, R9, R4, !PT ;  /* 0x0000000409037209 */ /* 0x000fe40007810000 */
[----:B------:R-:W-:Y:S02]  /*120c0*/  FSEL R24, R19, -INF , !P2 ;  /* 0xff80000013187808 */ /* 0x000fe40005000000 */
[----:B------:R-:W-:Y:S02]  /*120d0*/  ISETP.LT.OR P1, PT, R2, 0x19, P3 ;  /* 0x000000190200780c */ /* 0x000fe40001f21670 */
[----:B------:R-:W-:-:S02]  /*120e0*/  FMNMX.FTZ R0, R14, R0, !PT ;  /* 0x000000000e007209 */ /* 0x000fc40007810000 */
[----:B------:R-:W-:Y:S02]  /*120f0*/  FMNMX.FTZ R3, R27, R3, !PT ;  /* 0x000000031b037209 */ /* 0x000fe40007810000 */
[----:B------:R-:W-:Y:S02]  /*12100*/  ISETP.LT.OR P0, PT, R2, 0x1a, P0 ;  /* 0x0000001a0200780c */ /* 0x000fe40000701670 */
[----:B------:R-:W-:Y:S02]  /*12110*/  FSEL R26, R30, -INF , !P1 ;  /* 0xff8000001e1a7808 */ /* 0x000fe40004800000 */
[----:B------:R-:W-:Y:S02]  /*12120*/  FMNMX.FTZ R0, R17, R0, !PT ;  /* 0x0000000011007209 */ /* 0x000fe40007810000 */
[----:B------:R-:W-:Y:S02]  /*12130*/  FMNMX.FTZ R2, R24, R3, !PT ;  /* 0x0000000318027209 */ /* 0x000fe40007810000 */
[----:B------:R-:W-:-:S02]  /*12140*/  FSEL R25, R31, -INF , !P0 ;  /* 0xff8000001f197808 */ /* 0x000fc40004000000 */
[----:B------:R-:W-:Y:S02]  /*12150*/  FMNMX.FTZ R0, R16, R0, !PT ;  /* 0x0000000010007209 */ /* 0x000fe40007810000 */
[----:B------:R-:W-:Y:S02]  /*12160*/  FMNMX.FTZ R2, R26, R2, !PT ;  /* 0x000000021a027209 */ /* 0x000fe40007810000 */
[----:B------:R-:W-:Y:S02]  /*12170*/  FMNMX.FTZ R4, R28, R0, !PT ;  /* 0x000000001c047209 */ /* 0x000fe40007810000 */
[----:B------:R-:W-:Y:S01]  /*12180*/  FMNMX.FTZ R5, R25, R2, !PT ;  /* 0x0000000219057209 */ /* 0x000fe20007810000 */
[----:B------:R-:W-:Y:S05]  /*12190*/  BRA.DIV ~URZ, `(.L_x_847) ;  /* 0x0000e9627f007947 */ /* 0x000fea000b800000 */
[----:B------:R1:W2:Y:S02]  /*121a0*/  SHFL.BFLY PT, R0, R4, 0x2, 0x1f ;  /* 0x0c401f0004007f89 */ /* 0x0002a400000e0000 */
.L_x_987:
[----:B-12---:R-:W-:Y:S01]  /*121b0*/  FMNMX.FTZ R4, R4, R0, !PT ;  /* 0x0000000004047209 */ /* 0x006fe20007810000 */
[----:B------:R-:W-:Y:S05]  /*121c0*/  BRA.DIV ~URZ, `(.L_x_848) ;  /* 0x0000e9827f007947 */ /* 0x000fea000b800000 */
[----:B------:R-:W1:Y:S04]  /*121d0*/  SHFL.BFLY PT, R0, R5, 0x2, 0x1f ;  /* 0x0c401f0005007f89 */ /* 0x000e6800000e0000 */
[----:B------:R-:W2:Y:S01]  /*121e0*/  SHFL.BFLY PT, R2, R4, 0x1, 0x1f ;  /* 0x0c201f0004027f89 */ /* 0x000ea200000e0000 */
[----:B-1----:R-:W-:-:S02]  /*121f0*/  FMNMX.FTZ R5, R5, R0, !PT ;  /* 0x0000000005057209 */ /* 0x002fc40007810000 */
[----:B--2---:R-:W-:-:S03]  /*12200*/  FMNMX.FTZ R133, R4, R2, !PT ;  /* 0x0000000204857209 */ /* 0x004fc60007810000 */
[----:B------:R1:W2:Y:S04]  /*12210*/  SHFL.BFLY PT, R3, R5, 0x1, 0x1f ;  /* 0x0c201f0005037f89 */ /* 0x0002a800000e0000 */
.L_x_988:
[C---:B------:R-:W-:Y:S01]  /*12220*/  FMUL.FTZ R2, R133.reuse, c[0x0][0x2d0] ;  /* 0x0000b40085027a20 */ /* 0x040fe20000410000 */
[----:B------:R-:W-:Y:S01]  /*12230*/  FSETP.NEU.FTZ.AND P0, PT, R133, -INF , PT ;  /* 0xff8000008500780b */ /* 0x000fe20003f1d000 */
[----:B------:R-:W-:Y:S01]  /*12240*/  WARPSYNC 0xffffffff ;  /* 0xffffffff00007948 */ /* 0x000fe20003800000 */
[----:B--2---:R-:W-:Y:S01]  /*12250*/  FMNMX.FTZ R4, R3, R5, !PT ;  /* 0x0000000503047209 */ /* 0x004fe20007810000 */
[----:B------:R-:W-:Y:S01]  /*12260*/  LDSM.16.MT88.4 R20, [R180] ;  /* 0x00000000b414783b */ /* 0x000fe20000004200 */
[----:B------:R-:W-:Y:S02]  /*12270*/  FSEL R2, R2, RZ, P0 ;  /* 0x000000ff02027208 */ /* 0x000fe40000000000 */
[----:B------:R-:W-:Y:S01]  /*12280*/  FSETP.NEU.FTZ.AND P0, PT, R4, -INF , PT ;  /* 0xff8000000400780b */ /* 0x000fe20003f1d000 */
[----:B------:R-:W-:Y:S01]  /*12290*/  LDSM.16.MT88.4 R148, [R179+0x800] ;  /* 0x00080000b394783b */ /* 0x000fe20000004200 */
[----:B------:R-:W-:Y:S01]  /*122a0*/  MOV R132, c[0x0][0x2c4] ;  /* 0x0000b10000847a02 */ /* 0x000fe20000000f00 */
[--C-:B------:R-:W-:Y:S01]  /*122b0*/  FFMA.FTZ R0, R10, c[0x0][0x2d0], -R2.reuse ;  /* 0x0000b4000a007a23 */ /* 0x100fe20000010802 */
[----:B------:R-:W-:Y:S01]  /*122c0*/  IADD3 R196, R196, -0x2, RZ ;  /* 0xfffffffec4c47810 */ /* 0x000fe20007ffe0ff */
[----:B------:R-:W-:Y:S01]  /*122d0*/  FFMA.FTZ R3, R13, c[0x0][0x2d0], -R2 ;  /* 0x0000b4000d037a23 */ /* 0x000fe20000010802 */
[----:B------:R-:W-:Y:S01]  /*122e0*/  LDSM.16.MT88.4 R32, [R182+0x800] ;  /* 0x00080000b620783b */ /* 0x000fe20000004200 */
[----:B------:R2:W-:Y:S01]  /*122f0*/  MUFU.EX2 R110, R0 ;  /* 0x00000000006e7308 */ /* 0x0005e20000000800 */
[----:B------:R-:W-:-:S02]  /*12300*/  ISETP.NE.AND P1, PT, R132, 0x1, PT ;  /* 0x000000018400780c */ /* 0x000fc40003f25270 */
[----:B------:R-:W-:Y:S01]  /*12310*/  LDSM.16.MT88.4 R36, [R181] ;  /* 0x00000000b524783b */ /* 0x000fe20000004200 */
[----:B------:R-:W-:-:S03]  /*12320*/  MOV R132, c[0x0][0x32c] ;  /* 0x0000cb0000847a02 */ /* 0x000fc60000000f00 */
[----:B------:R-:W-:Y:S01]  /*12330*/  LDSM.16.MT88.4 R40, [R179+0x1000] ;  /* 0x00100000b328783b */ /* 0x000fe20000004200 */
[----:B------:R3:W-:Y:S03]  /*12340*/  MUFU.EX2 R119, R3 ;  /* 0x0000000300777308 */ /* 0x0007e60000000800 */
[----:B------:R-:W-:Y:S04]  /*12350*/  LDSM.16.MT88.4 R52, [R181+0x800] ;  /* 0x00080000b534783b */ /* 0x000fe80000004200 */
[----:B------:R-:W-:Y:S01]  /*12360*/  LDSM.16.MT88.4 R56, [R182+0x1000] ;  /* 0x00100000b638783b */ /* 0x000fe20000004200 */
[----:B--2---:R-:W-:-:S03]  /*12370*/  FFMA.FTZ R0, R11, c[0x0][0x2d0], -R2 ;  /* 0x0000b4000b007a23 */ /* 0x004fc60000010802 */
[----:B------:R-:W-:Y:S01]  /*12380*/  LDSM.16.MT88.4 R68, [R182+0x1800] ;  /* 0x00180000b644783b */ /* 0x000fe20000004200 */
[----:B------:R2:W-:Y:S03]  /*12390*/  MUFU.EX2 R108, R0 ;  /* 0x00000000006c7308 */ /* 0x0005e60000000800 */
[----:B------:R-:W-:Y:S01]  /*123a0*/  LDSM.16.MT88.4 R72, [R179+0x2000] ;  /* 0x00200000b348783b */ /* 0x000fe20000004200 */
[----:B---3--:R-:W-:-:S03]  /*123b0*/  FFMA.FTZ R3, R14, c[0x0][0x2d0], -R2 ;  /* 0x0000b4000e037a23 */ /* 0x008fc60000010802 */
[----:B------:R-:W-:Y:S01]  /*123c0*/  LDSM.16.MT88.4 R60, [R180+0x1000] ;  /* 0x00100000b43c783b */ /* 0x000fe20000004200 */
[----:B------:R-:W-:Y:S03]  /*123d0*/  MUFU.EX2 R118, R3 ;  /* 0x0000000300767308 */ /* 0x000fe60000000800 */
[----:B------:R-:W-:Y:S04]  /*123e0*/  LDSM.16.MT88.4 R64, [R181+0x1000] ;  /* 0x00100000b540783b */ /* 0x000fe80000004200 */
[----:B------:R-:W-:Y:S01]  /*123f0*/  LDSM.16.MT88.4 R80, [R181+0x1800] ;  /* 0x00180000b550783b */ /* 0x000fe20000004200 */
[----:B--2---:R-:W-:-:S03]  /*12400*/  FFMA.FTZ R0, R12, c[0x0][0x2d0], -R2 ;  /* 0x0000b4000c007a23 */ /* 0x004fc60000010802 */
[----:B------:R-:W2:Y:S01]  /*12410*/  LDSM.16.MT88.4 R12, [R179] ;  /* 0x00000000b30c783b */ /* 0x000ea20000004200 */
[----:B------:R3:W4:Y:S03]  /*12420*/  MUFU.EX2 R109, R0 ;  /* 0x00000000006d7308 */ /* 0x0007260000000800 */
[----:B------:R-:W5:Y:S04]  /*12430*/  LDSM.16.MT88.4 R84, [R180+0x2000] ;  /* 0x00200000b454783b */ /* 0x000f680000004200 */
[----:B------:R-:W-:Y:S04]  /*12440*/  LDSM.16.MT88.4 R92, [R180+0x2800] ;  /* 0x00280000b45c783b */ /* 0x000fe80000004200 */
[----:B------:R-:W-:Y:S04]  /*12450*/  LDSM.16.MT88.4 R96, [R181+0x2800] ;  /* 0x00280000b560783b */ /* 0x000fe80000004200 */
[----:B------:R-:W-:Y:S01]  /*12460*/  LDSM.16.MT88.4 R112, [R180+0x3000] ;  /* 0x00300000b470783b */ /* 0x000fe20000004200 */
[----:B---3--:R-:W-:Y:S01]  /*12470*/  FMUL.FTZ R0, R4, c[0x0][0x2d0] ;  /* 0x0000b40004007a20 */ /* 0x008fe20000410000 */
[----:B----4-:R-:W-:-:S02]  /*12480*/  F2FP.PACK_AB R10, R119, R109 ;  /* 0x0000006d770a723e */ /* 0x010fc400000000ff */
[----:B------:R-:W-:Y:S02]  /*12490*/  LDSM.16.MT88.4 R120, [R182+0x3000] ;  /* 0x00300000b678783b */ /* 0x000fe40000004200 */
[----:B------:R-:W-:Y:S02]  /*124a0*/  FSEL R0, R0, RZ, P0 ;  /* 0x000000ff00007208 */ /* 0x000fe40000000000 */
[----:B------:R-:W-:Y:S03]  /*124b0*/  LDSM.16.MT88.4 R48, [R180+0x1800] ;  /* 0x00180000b430783b */ /* 0x000fe60000004200 */
[--C-:B------:R-:W-:Y:S01]  /*124c0*/  FFMA.FTZ R3, R6, c[0x0][0x2d0], -R0.reuse ;  /* 0x0000b40006037a23 */ /* 0x100fe20000010800 */
[----:B------:R-:W-:Y:S03]  /*124d0*/  LDSM.16.MT88.4 R88, [R182+0x2000] ;  /* 0x00200000b658783b */ /* 0x000fe60000004200 */
[----:B------:R3:W-:Y:S01]  /*124e0*/  MUFU.EX2 R6, R3 ;  /* 0x0000000300067308 */ /* 0x0007e20000000800 */
[----:B------:R-:W4:Y:S01]  /*124f0*/  LDSM.16.MT88.4 R104, [R179+0x3000] ;  /* 0x00300000b368783b */ /* 0x000f220000004200 */
[----:B---3--:R-:W-:-:S06]  /*12500*/  FFMA.FTZ R3, R7, c[0x0][0x2d0], -R0 ;  /* 0x0000b40007037a23 */ /* 0x008fcc0000010800 */
[----:B-1----:R1:W3:Y:S02]  /*12510*/  MUFU.EX2 R5, R3 ;  /* 0x0000000300057308 */ /* 0x0022e40000000800 */
[----:B-1----:R-:W-:Y:S01]  /*12520*/  FFMA.FTZ R3, R8, c[0x0][0x2d0], -R0 ;  /* 0x0000b40008037a23 */ /* 0x002fe20000010800 */
[----:B------:R-:W-:-:S05]  /*12530*/  F2FP.PACK_AB R8, R108, R110 ;  /* 0x0000006e6c08723e */ /* 0x000fca00000000ff */
[----:B------:R1:W-:Y:S02]  /*12540*/  MUFU.EX2 R116, R3 ;  /* 0x0000000300747308 */ /* 0x0003e40000000800 */
[----:B-1----:R-:W-:Y:S01]  /*12550*/  FFMA.FTZ R3, R9, c[0x0][0x2d0], -R0 ;  /* 0x0000b40009037a23 */ /* 0x002fe20000010800 */
[----:B---3--:R-:W-:-:S05]  /*12560*/  F2FP.PACK_AB R9, R5, R6 ;  /* 0x000000060509723e */ /* 0x008fca00000000ff */
[----:B------:R1:W3:Y:S02]  /*12570*/  MUFU.EX2 R7, R3 ;  /* 0x0000000300077308 */ /* 0x0002e40000000800 */
[----:B-1----:R-:W-:Y:S01]  /*12580*/  FFMA.FTZ R3, R17, c[0x0][0x2d0], -R2 ;  /* 0x0000b40011037a23 */ /* 0x002fe20000010802 */
[----:B---3--:R-:W-:-:S05]  /*12590*/  F2FP.PACK_AB R11, R7, R116 ;  /* 0x00000074070b723e */ /* 0x008fca00000000ff */
[----:B------:R1:W3:Y:S02]  /*125a0*/  MUFU.EX2 R124, R3 ;  /* 0x00000003007c7308 */ /* 0x0002e40000000800 */
[C---:B--2---:R-:W-:Y:S08]  /*125b0*/  HMMA.16816.F32 R152, R8.reuse, R12, RZ ;  /* 0x0000000c0898723c */ /* 0x044ff000000018ff */
[C---:B------:R-:W-:Y:S01]  /*125c0*/  HMMA.16816.F32 R12, R8.reuse, R14, RZ ;  /* 0x0000000e080c723c */ /* 0x040fe200000018ff */
[--C-:B-1----:R-:W-:Y:S01]  /*125d0*/  FFMA.FTZ R3, R16, c[0x0][0x2d0], -R2.reuse ;  /* 0x0000b40010037a23 */ /* 0x102fe20000010802 */
[----:B---3--:R-:W-:Y:S01]  /*125e0*/  F2FP.PACK_AB R128, R124, R118 ;  /* 0x000000767c80723e */ /* 0x008fe200000000ff */
[----:B------:R-:W1:Y:S01]  /*125f0*/  LDSM.16.MT88.4 R16, [R182] ;  /* 0x00000000b610783b */ /* 0x000e620000004200 */
[----:B------:R-:W-:Y:S01]  /*12600*/  FFMA.FTZ R2, R28, c[0x0][0x2d0], -R2 ;  /* 0x0000b4001c027a23 */ /* 0x000fe20000010802 */
[----:B------:R-:W-:Y:S03]  /*12610*/  MUFU.EX2 R125, R3 ;  /* 0x00000003007d7308 */ /* 0x000fe60000000800 */
[C---:B------:R-:W-:Y:S01]  /*12620*/  HMMA.16816.F32 R144, R8.reuse, R20, RZ ;  /* 0x000000140890723c */ /* 0x040fe200000018ff */
[----:B------:R-:W2:Y:S04]  /*12630*/  LDSM.16.MT88.4 R28, [R180+0x800] ;  /* 0x00080000b41c783b */ /* 0x000ea80000004200 */
[----:B------:R3:W3:Y:S03]  /*12640*/  MUFU.EX2 R205, R2 ;  /* 0x0000000200cd7308 */ /* 0x0006e60000000800 */
[C---:B------:R-:W-:Y:S08]  /*12650*/  HMMA.16816.F32 R140, R8.reuse, R22, RZ ;  /* 0x00000016088c723c */ /* 0x040ff000000018ff */
[----:B------:R-:W-:Y:S01]  /*12660*/  HMMA.16816.F32 R44, R8, R60, RZ ;  /* 0x0000003c082c723c */ /* 0x000fe200000018ff */
[----:B---3--:R-:W-:Y:S01]  /*12670*/  FFMA.FTZ R2, R27, c[0x0][0x2d0], -R0 ;  /* 0x0000b4001b027a23 */ /* 0x008fe20000010800 */
[----:B------:R-:W-:-:S06]  /*12680*/  F2FP.PACK_AB R130, R205, R125 ;  /* 0x0000007dcd82723e */ /* 0x000fcc00000000ff */
[C---:B-----5:R-:W-:Y:S01]  /*12690*/  HMMA.16816.F32 R76, R8.reuse, R84, RZ ;  /* 0x00000054084c723c */ /* 0x060fe200000018ff */
[----:B------:R3:W-:Y:S07]  /*126a0*/  MUFU.EX2 R3, R2 ;  /* 0x0000000200037308 */ /* 0x0007ee0000000800 */
[C---:B----4-:R-:W-:Y:S08]  /*126b0*/  HMMA.16816.F32 R100, R8.reuse, R104, RZ ;  /* 0x000000680864723c */ /* 0x050ff000000018ff */
[----:B-1----:R-:W-:Y:S01]  /*126c0*/  HMMA.16816.F32 R20, R8, R16, RZ ;  /* 0x000000100814723c */ /* 0x002fe200000018ff */
[----:B---3--:R-:W-:-:S04]  /*126d0*/  FFMA.FTZ R2, R24, c[0x0][0x2d0], -R0 ;  /* 0x0000b40018027a23 */ /* 0x008fc80000010800 */
[----:B------:R1:W3:Y:S03]  /*126e0*/  MUFU.EX2 R117, R2 ;  /* 0x0000000200757308 */ /* 0x0002e60000000800 */
[C---:B------:R-:W-:Y:S08]  /*126f0*/  HMMA.16816.F32 R16, R8.reuse, R18, RZ ;  /* 0x000000120810723c */ /* 0x040ff000000018ff */
[----:B------:R-:W-:Y:S01]  /*12700*/  HMMA.16816.F32 R104, R8, R106, RZ ;  /* 0x0000006a0868723c */ /* 0x000fe200000018ff */
[--C-:B-1----:R-:W-:Y:S01]  /*12710*/  FFMA.FTZ R2, R26, c[0x0][0x2d0], -R0.reuse ;  /* 0x0000b4001a027a23 */ /* 0x102fe20000010800 */
[----:B---3--:R-:W-:Y:S01]  /*12720*/  F2FP.PACK_AB R129, R117, R3 ;  /* 0x000000037581723e */ /* 0x008fe200000000ff */
[----:B------:R-:W-:-:S02]  /*12730*/  FFMA.FTZ R0, R25, c[0x0][0x2d0], -R0 ;  /* 0x0000b40019007a23 */ /* 0x000fc40000010800 */
[----:B------:R1:W-:Y:S08]  /*12740*/  MUFU.EX2 R126, R2 ;  /* 0x00000002007e7308 */ /* 0x0003f00000000800 */
[----:B------:R-:W3:Y:S01]  /*12750*/  MUFU.EX2 R204, R0 ;  /* 0x0000000000cc7308 */ /* 0x000ee20000000800 */
[----:B-1----:R-:W-:-:S04]  /*12760*/  FADD.FTZ R2, R6, R5 ;  /* 0x0000000506027221 */ /* 0x002fc80000010000 */
        /* <DEDUP_REMOVED lines=11> */
[----:B------:R-:W1:Y:S02]  /*12820*/  LDSM.16.MT88.4 R12, [R179+0x1800] ;  /* 0x00180000b30c783b */ /* 0x000e640000004200 */
[----:B------:R-:W-:-:S04]  /*12830*/  FADD.FTZ R0, R124, R0 ;  /* 0x000000007c007221 */ /* 0x000fc80000010000 */
[----:B------:R-:W-:Y:S01]  /*12840*/  FADD.FTZ R0, R125, R0 ;  /* 0x000000007d007221 */ /* 0x000fe20000010000 */
[C---:B--2---:R-:W-:Y:S03]  /*12850*/  HMMA.16816.F32 R144, R128.reuse, R28, R144 ;  /* 0x0000001c8090723c */ /* 0x044fe60000001890 */
[----:B------:R-:W-:Y:S02]  /*12860*/  FADD.FTZ R205, R205, R0 ;  /* 0x00000000cdcd7221 */ /* 0x000fe40000010000 */
[----:B------:R-:W-:Y:S02]  /*12870*/  FADD.FTZ R0, R126, R2 ;  /* 0x000000027e007221 */ /* 0x000fe40000010000 */
[----:B------:R-:W-:Y:S01]  /*12880*/  @P1 IMAD.HI.U32 R2, R228, c[0x0][0x2c8], RZ ;  /* 0x0000b200e4021a27 */ /* 0x000fe200078e00ff */
[----:B------:R-:W-:Y:S03]  /*12890*/  HMMA.16816.F32 R140, R128, R30, R140 ;  /* 0x0000001e808c723c */ /* 0x000fe6000000188c */
[----:B------:R-:W-:Y:S01]  /*128a0*/  FADD.FTZ R204, R204, R0 ;  /* 0x00000000cccc7221 */ /* 0x000fe20000010000 */
[----:B------:R-:W-:-:S02]  /*128b0*/  MOV R0, R228 ;  /* 0x000000e400007202 */ /* 0x000fc40000000f00 */
[----:B------:R-:W-:Y:S02]  /*128c0*/  @P1 SHF.R.U32.HI R0, RZ, c[0x0][0x2cc], R2 ;  /* 0x0000b300ff001a19 */ /* 0x000fe40000011602 */
[----:B------:R-:W-:Y:S01]  /*128d0*/  HMMA.16816.F32 R20, R128, R32, R20 ;  /* 0x000000208014723c */ /* 0x000fe20000001814 */
[----:B------:R-:W-:Y:S02]  /*128e0*/  ISETP.GE.AND P1, PT, R132, 0x1, PT ;  /* 0x000000018400780c */ /* 0x000fe40003f26270 */
[----:B------:R-:W-:-:S04]  /*128f0*/  IADD3 R2, R170, R0, RZ ;  /* 0x00000000aa027210 */ /* 0x000fc80007ffe0ff */
[----:B------:R-:W-:Y:S01]  /*12900*/  IADD3 R0, R2, c[0x0][0x328], RZ ;  /* 0x0000ca0002007a10 */ /* 0x000fe20007ffe0ff */
[----:B------:R-:W-:Y:S08]  /*12910*/  HMMA.16816.F32 R24, R128, R34, R16 ;  /* 0x000000228018723c */ /* 0x000ff00000001810 */
[C---:B------:R-:W-:Y:S08]  /*12920*/  HMMA.16816.F32 R28, R8.reuse, R36, RZ ;  /* 0x00000024081c723c */ /* 0x040ff000000018ff */
[C---:B------:R-:W-:Y:S08]  /*12930*/  HMMA.16816.F32 R32, R8.reuse, R38, RZ ;  /* 0x000000260820723c */ /* 0x040ff000000018ff */
[C---:B------:R-:W-:Y:S08]  /*12940*/  HMMA.16816.F32 R36, R8.reuse, R40, RZ ;  /* 0x000000280824723c */ /* 0x040ff000000018ff */
[----:B------:R-:W-:Y:S08]  /*12950*/  HMMA.16816.F32 R40, R8, R42, RZ ;  /* 0x0000002a0828723c */ /* 0x000ff000000018ff */
[C---:B------:R-:W-:Y:S08]  /*12960*/  HMMA.16816.F32 R28, R128.reuse, R52, R28 ;  /* 0x00000034801c723c */ /* 0x040ff0000000181c */
[----:B------:R-:W-:Y:S08]  /*12970*/  HMMA.16816.F32 R32, R128, R54, R32 ;  /* 0x000000368020723c */ /* 0x000ff00000001820 */
[C---:B------:R-:W-:Y:S08]  /*12980*/  HMMA.16816.F32 R52, R8.reuse, R56, RZ ;  /* 0x000000380834723c */ /* 0x040ff000000018ff */
[----:B------:R-:W-:Y:S08]  /*12990*/  HMMA.16816.F32 R56, R8, R58, RZ ;  /* 0x0000003a0838723c */ /* 0x000ff000000018ff */
[C---:B-1----:R-:W-:Y:S08]  /*129a0*/  HMMA.16816.F32 R36, R128.reuse, R12, R36 ;  /* 0x0000000c8024723c */ /* 0x042ff00000001824 */
[C---:B------:R-:W-:Y:S01]  /*129b0*/  HMMA.16816.F32 R40, R128.reuse, R14, R40 ;  /* 0x0000000e8028723c */ /* 0x040fe20000001828 */
[----:B------:R-:W1:Y:S07]  /*129c0*/  LDSM.16.MT88.4 R12, [R179+0x2800] ;  /* 0x00280000b30c783b */ /* 0x000e6e0000004200 */
[C---:B------:R-:W-:Y:S08]  /*129d0*/  HMMA.16816.F32 R52, R128.reuse, R68, R52 ;  /* 0x000000448034723c */ /* 0x040ff00000001834 */
[----:B------:R-:W-:Y:S08]  /*129e0*/  HMMA.16816.F32 R56, R128, R70, R56 ;  /* 0x000000468038723c */ /* 0x000ff00000001838 */
[C---:B------:R-:W-:Y:S08]  /*129f0*/  HMMA.16816.F32 R68, R8.reuse, R72, RZ ;  /* 0x000000480844723c */ /* 0x040ff000000018ff */
[C---:B------:R-:W-:Y:S08]  /*12a00*/  HMMA.16816.F32 R72, R8.reuse, R74, RZ ;  /* 0x0000004a0848723c */ /* 0x040ff000000018ff */
        /* <DEDUP_REMOVED lines=43> */
[----:B------:R-:W-:Y:S07]  /*12cc0*/  @!P1 BRA `(.L_x_849) ;  /* 0x0000013000009947 */ /* 0x000fee0003800000 */
        /* <DEDUP_REMOVED lines=11> */
.L_x_851:
[----:B------:R-:W-:-:S04]  /*12d80*/  MOV R2, 0x1 ;  /* 0x0000000100027802 */ /* 0x000fc80000000f00 */
[----:B------:R-:W-:-:S13]  /*12d90*/  ISETP.NE.AND P0, PT, R2, c[0x0][0x32c], PT ;  /* 0x0000cb0002007a0c */ /* 0x000fda0003f05270 */
[----:B------:R-:W-:-:S05]  /*12da0*/  @P0 IMAD.HI.U32 R2, R3, c[0x0][0x330], RZ ;  /* 0x0000cc0003020a27 */ /* 0x000fca00078e00ff */
[----:B------:R-:W-:Y:S02]  /*12db0*/  @P0 SHF.R.U32.HI R3, RZ, c[0x0][0x334], R2 ;  /* 0x0000cd00ff030a19 */ /* 0x000fe40000011602 */
.L_x_852:
[----:B------:R-:W-:Y:S05]  /*12dc0*/  BSYNC B0 ;  /* 0x0000000000007941 */ /* 0x000fea0003800000 */
.L_x_850:
[----:B------:R-:W-:-:S05]  /*12dd0*/  MOV R2, c[0x0][0x32c] ;  /* 0x0000cb0000027a02 */ /* 0x000fca0000000f00 */
[----:B------:R-:W-:-:S05]  /*12de0*/  IMAD R3, R3, R2, c[0x0][0x32c] ;  /* 0x0000cb0003037624 */ /* 0x000fca00078e0202 */
[----:B------:R-:W-:-:S04]  /*12df0*/  IMNMX R0, R0, R3, PT ;  /* 0x0000000300007217 */ /* 0x000fc80003800200 */
.L_x_849:
[----:B------:R-:W-:-:S04]  /*12e00*/  SHF.R.S32.HI R2, RZ, 0x1f, R0 ;  /* 0x0000001fff027819 */ /* 0x000fc80000011400 */
[----:B------:R-:W-:-:S04]  /*12e10*/  LEA.HI R0, R2, R0, RZ, 0x5 ;  /* 0x0000000002007211 */ /* 0x000fc800078f28ff */
[----:B------:R-:W-:-:S04]  /*12e20*/  SHF.R.S32.HI R0, RZ, 0x5, R0 ;  /* 0x00000005ff007819 */ /* 0x000fc80000011400 */
[----:B------:R-:W-:-:S04]  /*12e30*/  IMNMX R215, R209, R0, !PT ;  /* 0x00000000d1d77217 */ /* 0x000fc80007800200 */
[----:B------:R-:W-:-:S13]  /*12e40*/  ISETP.GE.AND P0, PT, R196, R215, PT ;  /* 0x000000d7c400720c */ /* 0x000fda0003f06270 */
[----:B------:R-:W-:Y:S05]  /*12e50*/  @!P0 BRA `(.L_x_853) ;  /* 0x00002a0000008947 */ /* 0x000fea0003800000 */
[----:B------:R-:W-:Y:S01]  /*12e60*/  ISETP.GE.AND P4, PT, R134, c[0x0][0x1d4], PT ;  /* 0x0000750086007a0c */ /* 0x000fe20003f86270 */
[----:B------:R-:W-:Y:S01]  /*12e70*/  IMAD.MOV.U32 R137, RZ, RZ, R4 ;  /* 0x000000ffff897224 */ /* 0x000fe200078e0004 */
[----:B------:R-:W-:Y:S01]  /*12e80*/  ISETP.GE.AND P3, PT, R138, c[0x0][0x1d4], PT ;  /* 0x000075008a007a0c */ /* 0x000fe20003f66270 */
[----:B------:R-:W-:Y:S01]  /*12e90*/  IMAD.MOV.U32 R136, RZ, RZ, R133 ;  /* 0x000000ffff887224 */ /* 0x000fe200078e0085 */
[----:B------:R-:W-:Y:S01]  /*12ea0*/  ISETP.GE.AND P2, PT, R201, c[0x0][0x1d4], PT ;  /* 0x00007500c9007a0c */ /* 0x000fe20003f46270 */
[----:B------:R-:W-:Y:S02]  /*12eb0*/  IMAD.MOV.U32 R197, RZ, RZ, R196 ;  /* 0x000000ffffc57224 */ /* 0x000fe400078e00c4 */
.L_x_874:
[----:B------:R-:W-:Y:S04]  /*12ec0*/  DEPBAR.LE SB0, 0x0 ;  /* 0x000080000000791a */ /* 0x000fe80000000000 */
[----:B------:R-:W-:Y:S01]  /*12ed0*/  WARPSYNC 0xffffffff ;  /* 0xffffffff00007948 */ /* 0x000fe20003800000 */
[----:B------:R-:W-:Y:S01]  /*12ee0*/  BAR.SYNC.DEFER_BLOCKING 0x0 ;  /* 0x0000000000007b1d */ /* 0x000fe20000010000 */
[----:B------:R-:W-:Y:S05]  /*12ef0*/  ISETP.GT.AND P0, PT, R209, R197, PT ;  /* 0x000000c5d100720c */ /* 0x000fea0003f04270 */
[----:B------:R1:W2:Y:S01]  /*12f00*/  LDSM.16.M88.4 R16, [R183] ;  /* 0x00000000b710783b */ /* 0x0002a20000000200 */
[----:B------:R-:W-:Y:S03]  /*12f10*/  BSSY B0, `(.L_x_854) ;  /* 0x0000029000007945 */ /* 0x000fe60003800000 */
[----:B------:R1:W3:Y:S04]  /*12f20*/  LDSM.16.M88.4 R8, [R178] ;  /* 0x00000000b208783b */ /* 0x0002e80000000200 */
[----:B------:R1:W4:Y:S04]  /*12f30*/  LDSM.16.M88.4 R160, [R178+0x800] ;  /* 0x00080000b2a0783b */ /* 0x0003280000000200 */
[----:B------:R1:W1:Y:S04]  /*12f40*/  LDSM.16.M88.4 R164, [R184] ;  /* 0x00000000b8a4783b */ /* 0x0002680000000200 */
[----:B------:R1:W1:Y:S04]  /*12f50*/  LDSM.16.M88.4 R168, [R187] ;  /* 0x00000000bba8783b */ /* 0x0002680000000200 */
[----:B------:R1:W1:Y:S01]  /*12f60*/  LDSM.16.M88.4 R172, [R194] ;  /* 0x00000000c2ac783b */ /* 0x0002620000000200 */
[----:B------:R-:W-:-:S05]  /*12f70*/  @P0 BRA `(.L_x_855) ;  /* 0x0000022000000947 */ /* 0x000fca0003800000 */
[C---:B------:R-:W-:Y:S01]  /*12f80*/  IMAD.WIDE.U32 R2, R199.reuse, c[0x0][0x208], RZ ;  /* 0x00008200c7027a25 */ /* 0x040fe200078e00ff */
[----:B------:R-:W-:Y:S05]  /*12f90*/  SHF.R.S32.HI R0, RZ, 0x1f, R199 ;  /* 0x0000001fff007819 */ /* 0x000fea00000114c7 */
[----:B------:R-:W-:Y:S04]  /*12fa0*/  IMAD R0, R0, c[0x0][0x208], RZ ;  /* 0x0000820000007a24 */ /* 0x000fe800078e02ff */
[----:B------:R-:W-:Y:S05]  /*12fb0*/  IMAD R0, R199, c[0x0][0x20c], R0 ;  /* 0x00008300c7007a24 */ /* 0x000fea00078e0200 */
[----:B------:R-:W-:Y:S02]  /*12fc0*/  IADD3 R3, R3, R0, RZ ;  /* 0x0000000003037210 */ /* 0x000fe40007ffe0ff */
[----:B------:R-:W-:Y:S03]  /*12fd0*/  SHF.R.S32.HI R0, RZ, 0x1f, R198 ;  /* 0x0000001fff007819 */ /* 0x000fe600000114c6 */
[----:B------:R-:W-:Y:S04]  /*12fe0*/  IMAD.WIDE.U32 R2, R198, c[0x0][0x218], R2 ;  /* 0x00008600c6027a25 */ /* 0x000fe800078e0002 */
[----:B------:R-:W-:Y:S01]  /*12ff0*/  IMAD R4, R0, c[0x0][0x218], RZ ;  /* 0x0000860000047a24 */ /* 0x000fe200078e02ff */
[----:B------:R-:W-:Y:S03]  /*13000*/  IADD3 R0, P0, R218, R2, RZ ;  /* 0x00000002da007210 */ /* 0x000fe60007f1e0ff */
[----:B------:R-:W-:Y:S05]  /*13010*/  IMAD R4, R198, c[0x0][0x21c], R4 ;  /* 0x00008700c6047a24 */ /* 0x000fea00078e0204 */
[----:B------:R-:W-:Y:S02]  /*13020*/  IADD3.X R2, R217, R3, R4, P0, !PT ;  /* 0x00000003d9027210 */ /* 0x000fe400007fe404 */
[C---:B------:R-:W-:Y:S04]  /*13030*/  LEA R5, P0, R0.reuse, c[0x0][0x1f8], 0x1 ;  /* 0x00007e0000057a11 */ /* 0x040fe800078008ff */
[----:B------:R-:W-:Y:S01]  /*13040*/  LEA.HI.X R0, R0, c[0x0][0x1fc], R2, 0x1, P0 ;  /* 0x00007f0000007a11 */ /* 0x000fe200000f0c02 */
[----:B------:R-:W-:-:S06]  /*13050*/  BRA.DIV ~URZ, `(.L_x_856) ;  /* 0x0000dbf27f007947 */ /* 0x000fcc000b800000 */
[----:B------:R4:W3:Y:S02]  /*13060*/  SHFL.IDX PT, R4, R0, RZ, 0x181f ;  /* 0x00181fff00047589 */ /* 0x0008e400000e0000 */
.L_x_989:
[----:B------:R-:W-:-:S05]  /*13070*/  BRA.DIV ~URZ, `(.L_x_857) ;  /* 0x0000dc327f007947 */ /* 0x000fca000b800000 */
[----:B----4-:R4:W3:Y:S02]  /*13080*/  SHFL.IDX PT, R0, R5, RZ, 0x181f ;  /* 0x00181fff05007589 */ /* 0x0108e400000e0000 */
.L_x_990:
[C---:B---3--:R-:W-:Y:S04]  /*13090*/  LEA R6, P0, R134.reuse, R0, 0x1 ;  /* 0x0000000086067211 */ /* 0x048fe800078008ff */
[----:B------:R-:W-:Y:S02]  /*130a0*/  LEA.HI.X R7, R134, R4, R135, 0x1, P0 ;  /* 0x0000000486077211 */ /* 0x000fe400000f0c87 */
[C---:B------:R-:W-:Y:S03]  /*130b0*/  LEA R2, P0, R202.reuse, R0, 0x1 ;  /* 0x00000000ca027211 */ /* 0x040fe600078008ff */
[----:B------:R-:W-:Y:S01]  /*130c0*/  @!PT LDS RZ, [RZ] ;  /* 0x00000000fffff984 */ /* 0x000fe20000000800 */
[----:B------:R-:W-:Y:S01]  /*130d0*/  @!PT LDS RZ, [RZ] ;  /* 0x00000000fffff984 */ /* 0x000fe20000000800 */
[----:B------:R-:W-:Y:S01]  /*130e0*/  @!PT LDS RZ, [RZ] ;  /* 0x00000000fffff984 */ /* 0x000fe20000000800 */
[----:B------:R3:W-:Y:S01]  /*130f0*/  LDGSTS.E.BYPASS.LTC128B.128 [R195+0x8080], [R6.64], !P4 ;  /* 0x0808000006c37fae */ /* 0x0007e2000e101d48 */
[----:B------:R-:W-:Y:S05]  /*13100*/  LEA.HI.X R3, R202, R4, R207, 0x1, P0 ;  /* 0x00000004ca037211 */ /* 0x000fea00000f0ccf */
[----:B------:R5:W-:Y:S02]  /*13110*/  LDGSTS.E.BYPASS.LTC128B.128 [R195+0x9080], [R2.64], !P3 ;  /* 0x0908000002c37fae */ /* 0x000be4000d901d48 */
[C---:B-----5:R-:W-:Y:S04]  /*13120*/  LEA R2, P0, R201.reuse, R0, 0x1 ;  /* 0x00000000c9027211 */ /* 0x060fe800078008ff */
[----:B------:R-:W-:Y:S05]  /*13130*/  LEA.HI.X R3, R201, R4, R208, 0x1, P0 ;  /* 0x00000004c9037211 */ /* 0x000fea00000f0cd0 */
[----:B------:R5:W-:Y:S02]  /*13140*/  LDGSTS.E.BYPASS.LTC128B.128 [R195+0xa080], [R2.64], !P2 ;  /* 0x0a08000002c37fae */ /* 0x000be4000d101d48 */
[C---:B-----5:R-:W-:Y:S04]  /*13150*/  LEA R2, P0, R200.reuse, R0, 0x1 ;  /* 0x00000000c8027211 */ /* 0x060fe800078008ff */
[C---:B------:R-:W-:Y:S02]  /*13160*/  LEA.HI.X R3, R200.reuse, R4, R206, 0x1, P0 ;  /* 0x00000004c8037211 */ /* 0x040fe400000f0cce */
[----:B------:R-:W-:Y:S11]  /*13170*/  ISETP.GE.AND P0, PT, R200, c[0x0][0x1d4], PT ;  /* 0x00007500c8007a0c */ /* 0x000ff60003f06270 */
[----:B------:R-:W-:Y:S02]  /*13180*/  @!UPT UIADD3 URZ, URZ, URZ, URZ ;  /* 0x0000003f3f3ff290 */ /* 0x000fe4000fffe03f */
[----:B------:R3:W-:Y:S02]  /*13190*/  LDGSTS.E.BYPASS.LTC128B.128 [R195+0xb080], [R2.64], !P0 ;  /* 0x0b08000002c37fae */ /* 0x0007e4000c101d48 */
.L_x_855:
[----:B------:R-:W-:Y:S05]  /*131a0*/  BSYNC B0 ;  /* 0x0000000000007941 */ /* 0x000fea0003800000 */
.L_x_854:
[----:B------:R-:W0:Y:S01]  /*131b0*/  LDGDEPBAR ;  /* 0x00000000000079af */ /* 0x000e220000000000 */
[----:B------:R-:W-:Y:S01]  /*131c0*/  WARPSYNC 0xffffffff ;  /* 0xffffffff00007948 */ /* 0x000fe20003800000 */
[C---:B--234-:R-:W-:Y:S01]  /*131d0*/  HMMA.16816.F32 R4, R16.reuse, R8, RZ ;  /* 0x000000081004723c */ /* 0x05cfe200000018ff */
[----:B------:R-:W-:Y:S02]  /*131e0*/  BSSY B0, `(.L_x_858) ;  /* 0x00000a0000007945 */ /* 0x000fe40003800000 */
[----:B------:R-:W-:Y:S05]  /*131f0*/  ISETP.GT.AND P0, PT, R197, R209, PT ;  /* 0x000000d1c500720c */ /* 0x000fea0003f04270 */
[C---:B------:R-:W-:Y:S08]  /*13200*/  HMMA.16816.F32 R8, R16.reuse, R10, RZ ;  /* 0x0000000a1008723c */ /* 0x040ff000000018ff */
[C---:B------:R-:W-:Y:S08]  /*13210*/  HMMA.16816.F32 R12, R16.reuse, R160, RZ ;  /* 0x000000a0100c723c */ /* 0x040ff000000018ff */
[----:B------:R-:W-:Y:S01]  /*13220*/  HMMA.16816.F32 R16, R16, R162, RZ ;  /* 0x000000a21010723c */ /* 0x000fe200000018ff */
[----:B------:R-:W-:Y:S07]  /*13230*/  LDSM.16.M88.4 R160, [R186] ;  /* 0x00000000baa0783b */ /* 0x000fee0000000200 */
[C---:B-1----:R-:W-:Y:S08]  /*13240*/  HMMA.16816.F32 R4, R164.reuse, R168, R4 ;  /* 0x000000a8a404723c */ /* 0x042ff00000001804 */
[C---:B------:R-:W-:Y:S01]  /*13250*/  HMMA.16816.F32 R8, R164.reuse, R170, R8 ;  /* 0x000000aaa408723c */ /* 0x040fe20000001808 */
[----:B------:R-:W-:Y:S07]  /*13260*/  LDSM.16.M88.4 R168, [R177+0x800] ;  /* 0x00080000b1a8783b */ /* 0x000fee0000000200 */
[C---:B------:R-:W-:Y:S08]  /*13270*/  HMMA.16816.F32 R12, R164.reuse, R172, R12 ;  /* 0x000000aca40c723c */ /* 0x040ff0000000180c */
[----:B------:R-:W-:Y:S01]  /*13280*/  HMMA.16816.F32 R16, R164, R174, R16 ;  /* 0x000000aea410723c */ /* 0x000fe20000001810 */
[----:B------:R-:W1:Y:S07]  /*13290*/  LDSM.16.M88.4 R164, [R177] ;  /* 0x00000000b1a4783b */ /* 0x000e6e0000000200 */
[C---:B-1----:R-:W-:Y:S08]  /*132a0*/  HMMA.16816.F32 R4, R160.reuse, R164, R4 ;  /* 0x000000a4a004723c */ /* 0x042ff00000001804 */
[C---:B------:R-:W-:Y:S01]  /*132b0*/  HMMA.16816.F32 R8, R160.reuse, R166, R8 ;  /* 0x000000a6a008723c */ /* 0x040fe20000001808 */
[----:B------:R-:W-:Y:S07]  /*132c0*/  LDSM.16.M88.4 R164, [R185] ;  /* 0x00000000b9a4783b */ /* 0x000fee0000000200 */
[C---:B------:R-:W-:Y:S08]  /*132d0*/  HMMA.16816.F32 R12, R160.reuse, R168, R12 ;  /* 0x000000a8a00c723c */ /* 0x040ff0000000180c */
[----:B------:R-:W-:Y:S01]  /*132e0*/  HMMA.16816.F32 R16, R160, R170, R16 ;  /* 0x000000aaa010723c */ /* 0x000fe20000001810 */
[----:B------:R-:W1:Y:S05]  /*132f0*/  LDSM.16.M88.4 R160, [R176+-0x3000] ;  /* 0xffd00000b0a0783b */ /* 0x000e6a0000000200 */
[----:B------:R-:W2:Y:S02]  /*13300*/  LDSM.16.M88.4 R168, [R176+-0x2800] ;  /* 0xffd80000b0a8783b */ /* 0x000ea40000000200 */
[C---:B-1----:R-:W-:Y:S08]  /*13310*/  HMMA.16816.F32 R4, R164.reuse, R160, R4 ;  /* 0x000000a0a404723c */ /* 0x042ff00000001804 */
[C---:B------:R-:W-:Y:S01]  /*13320*/  HMMA.16816.F32 R8, R164.reuse, R162, R8 ;  /* 0x000000a2a408723c */ /* 0x040fe20000001808 */
[----:B------:R-:W-:Y:S07]  /*13330*/  LDSM.16.M88.4 R160, [R183+0x4000] ;  /* 0x00400000b7a0783b */ /* 0x000fee0000000200 */
[C---:B--2---:R-:W-:Y:S08]  /*13340*/  HMMA.16816.F32 R12, R164.reuse, R168, R12 ;  /* 0x000000a8a40c723c */ /* 0x044ff0000000180c */
[----:B------:R-:W-:Y:S01]  /*13350*/  HMMA.16816.F32 R16, R164, R170, R16 ;  /* 0x000000aaa410723c */ /* 0x000fe20000001810 */
[----:B------:R-:W1:Y:S05]  /*13360*/  LDSM.16.M88.4 R164, [R178+0x1000] ;  /* 0x00100000b2a4783b */ /* 0x000e6a0000000200 */
[----:B------:R-:W2:Y:S02]  /*13370*/  LDSM.16.M88.4 R168, [R178+0x1800] ;  /* 0x00180000b2a8783b */ /* 0x000ea40000000200 */
[C---:B-1----:R-:W-:Y:S08]  /*13380*/  HMMA.16816.F32 R4, R160.reuse, R164, R4 ;  /* 0x000000a4a004723c */ /* 0x042ff00000001804 */
[C---:B------:R-:W-:Y:S01]  /*13390*/  HMMA.16816.F32 R8, R160.reuse, R166, R8 ;  /* 0x000000a6a008723c */ /* 0x040fe20000001808 */
[----:B------:R-:W-:Y:S07]  /*133a0*/  LDSM.16.M88.4 R164, [R184+0x4000] ;  /* 0x00400000b8a4783b */ /* 0x000fee0000000200 */
[C---:B--2---:R-:W-:Y:S08]  /*133b0*/  HMMA.16816.F32 R12, R160.reuse, R168, R12 ;  /* 0x000000a8a00c723c */ /* 0x044ff0000000180c */
[----:B------:R-:W-:Y:S01]  /*133c0*/  HMMA.16816.F32 R16, R160, R170, R16 ;  /* 0x000000aaa010723c */ /* 0x000fe20000001810 */
[----:B------:R-:W1:Y:S05]  /*133d0*/  LDSM.16.M88.4 R160, [R190] ;  /* 0x00000000bea0783b */ /* 0x000e6a0000000200 */
[----:B------:R-:W2:Y:S02]  /*133e0*/  LDSM.16.M88.4 R168, [R189] ;  /* 0x00000000bda8783b */ /* 0x000ea40000000200 */
        /* <DEDUP_REMOVED lines=69> */
[----:B------:R-:W2:Y:S02]  /*13840*/  LDSM.16.M88.4 R168, [R176+0x800] ;  /* 0x00080000b0a8783b */ /* 0x000ea40000000200 */
[----:B------:R-:W-:Y:S04]  /*13850*/  DEPBAR.LE SB0, 0x0 ;  /* 0x000080000000791a */ /* 0x000fe80000000000 */
[----:B------:R-:W-:Y:S01]  /*13860*/  BAR.SYNC.DEFER_BLOCKING 0x0 ;  /* 0x0000000000007b1d */ /* 0x000fe20000010000 */
[C---:B-1----:R-:W-:Y:S08]  /*13870*/  HMMA.16816.F32 R4, R164.reuse, R160, R4 ;  /* 0x000000a0a404723c */ /* 0x042ff00000001804 */
[C---:B------:R-:W-:Y:S08]  /*13880*/  HMMA.16816.F32 R8, R164.reuse, R162, R8 ;  /* 0x000000a2a408723c */ /* 0x040ff00000001808 */
[C---:B--2---:R-:W-:Y:S08]  /*13890*/  HMMA.16816.F32 R12, R164.reuse, R168, R12 ;  /* 0x000000a8a40c723c */ /* 0x044ff0000000180c */
[----:B------:R-:W-:Y:S01]  /*138a0*/  HMMA.16816.F32 R16, R164, R170, R16 ;  /* 0x000000aaa410723c */ /* 0x000fe20000001810 */
[----:B------:R-:W-:Y:S07]  /*138b0*/  @!UPT UIADD3 URZ, URZ, URZ, URZ ;  /* 0x0000003f3f3ff290 */ /* 0x000fee000fffe03f */
[----:B------:R-:W-:-:S11]  /*138c0*/  @!P0 BRA `(.L_x_859) ;  /* 0x0000031000008947 */ /* 0x000fd60003800000 */
[----:B------:R-:W-:Y:S02]  /*138d0*/  IMAD.MOV.U32 R0, RZ, RZ, c[0x0][0x2b8] ;  /* 0x0000ae00ff007624 */ /* 0x000fe400078e00ff */
[----:B------:R-:W-:Y:S02]  /*138e0*/  IMAD.MOV.U32 R198, RZ, RZ, RZ ;  /* 0x000000ffffc67224 */ /* 0x000fe400078e00ff */
[----:B------:R-:W-:Y:S01]  /*138f0*/  IMAD R2, R197, 0x20, R227 ;  /* 0x00000020c5027824 */ /* 0x000fe200078e02e3 */
[----:B------:R-:W-:Y:S04]  /*13900*/  ISETP.NE.AND P1, PT, R0, 0x1, PT ;  /* 0x000000010000780c */ /* 0x000fe80003f25270 */
[----:B------:R-:W-:Y:S05]  /*13910*/  IADD3 R2, R2, -0x20, R213 ;  /* 0xffffffe002027810 */ /* 0x000fea0007ffe0d5 */
[--C-:B------:R-:W-:Y:S04]  /*13920*/  IMAD.MOV.U32 R0, RZ, RZ, R2.reuse ;  /* 0x000000ffff007224 */ /* 0x100fe800078e0002 */
[----:B------:R-:W-:Y:S05]  /*13930*/  @P1 IMAD.HI.U32 R3, R2, c[0x0][0x2bc], RZ ;  /* 0x0000af0002031a27 */ /* 0x000fea00078e00ff */
[----:B------:R-:W-:Y:S04]  /*13940*/  @P1 SHF.R.U32.HI R0, RZ, c[0x0][0x2c0], R3 ;  /* 0x0000b000ff001a19 */ /* 0x000fe80000011603 */
[C---:B------:R-:W-:Y:S04]  /*13950*/  @!P5 IADD3 R3, P0, R0.reuse, R224, RZ ;  /* 0x000000e00003d210 */ /* 0x040fe80007f1e0ff */
[C---:B------:R-:W-:Y:S02]  /*13960*/  @!P5 LEA.HI.X.SX32 R133, R0.reuse, R226, 0x1, P0 ;  /* 0x000000e20085d211 */ /* 0x040fe400000f0eff */
[C---:B------:R-:W-:Y:S02]  /*13970*/  @!P5 LEA R132, P0, R3.reuse, c[0x0][0x2a0], 0x2 ;  /* 0x0000a8000384da11 */ /* 0x040fe400078010ff */
[----:B------:R-:W-:Y:S02]  /*13980*/  IADD3 R0, -R0, RZ, RZ ;  /* 0x000000ff00007210 */ /* 0x000fe40007ffe1ff */
[----:B------:R-:W-:Y:S03]  /*13990*/  @!P5 LEA.HI.X R133, R3, c[0x0][0x2a4], R133, 0x2, P0 ;  /* 0x0000a9000385da11 */ /* 0x000fe600000f1485 */
[----:B------:R-:W-:Y:S02]  /*139a0*/  IMAD R199, R0, c[0x0][0x2b8], R2 ;  /* 0x0000ae0000c77a24 */ /* 0x000fe400078e0202 */
[----:B------:R-:W2:Y:S02]  /*139b0*/  @!P5 LDG.E R198, [R132.64] ;  /* 0x0000000884c6d981 */ /* 0x000ea4000c1e1900 */
[C---:B------:R-:W-:Y:S01]  /*139c0*/  IMAD.WIDE.U32 R2, R199.reuse, c[0x0][0x1e0], RZ ;  /* 0x00007800c7027a25 */ /* 0x040fe200078e00ff */
[----:B------:R-:W-:Y:S05]  /*139d0*/  SHF.R.S32.HI R0, RZ, 0x1f, R199 ;  /* 0x0000001fff007819 */ /* 0x000fea00000114c7 */
[----:B------:R-:W-:Y:S04]  /*139e0*/  IMAD R0, R0, c[0x0][0x1e0], RZ ;  /* 0x0000780000007a24 */ /* 0x000fe800078e02ff */
[----:B------:R-:W-:Y:S05]  /*139f0*/  IMAD R0, R199, c[0x0][0x1e4], R0 ;  /* 0x00007900c7007a24 */ /* 0x000fea00078e0200 */
[----:B------:R-:W-:Y:S02]  /*13a00*/  IADD3 R3, R3, R0, RZ ;  /* 0x0000000003037210 */ /* 0x000fe40007ffe0ff */
[----:B--2---:R-:W-:Y:S03]  /*13a10*/  SHF.R.S32.HI R0, RZ, 0x1f, R198 ;  /* 0x0000001fff007819 */ /* 0x004fe600000114c6 */
        /* <DEDUP_REMOVED lines=9> */
.L_x_991:
[----:B------:R-:W-:-:S05]  /*13ab0*/  BRA.DIV ~URZ, `(.L_x_861) ;  /* 0x0000d2b27f007947 */ /* 0x000fca000b800000 */
[----:B-1----:R1:W3:Y:S02]  /*13ac0*/  SHFL.IDX PT, R0, R133, RZ, 0x181f ;  /* 0x00181fff85007589 */ /* 0x0022e400000e0000 */
.L_x_992:
[C---:B---3--:R-:W-:Y:S04]  /*13ad0*/  LEA R160, P0, R134.reuse, R0, 0x1 ;  /* 0x0000000086a07211 */ /* 0x048fe800078008ff */
[----:B--2---:R-:W-:Y:S02]  /*13ae0*/  LEA.HI.X R161, R134, R132, R135, 0x1, P0 ;  /* 0x0000008486a17211 */ /* 0x004fe400000f0c87 */
[C---:B------:R-:W-:Y:S03]  /*13af0*/  LEA R2, P0, R202.reuse, R0, 0x1 ;  /* 0x00000000ca027211 */ /* 0x040fe600078008ff */
[----:B------:R-:W-:Y:S01]  /*13b00*/  @!PT LDS RZ, [RZ] ;  /* 0x00000000fffff984 */ /* 0x000fe20000000800 */
[----:B------:R-:W-:Y:S01]  /*13b10*/  @!PT LDS RZ, [RZ] ;  /* 0x00000000fffff984 */ /* 0x000fe20000000800 */
[----:B------:R-:W-:Y:S01]  /*13b20*/  @!PT LDS RZ, [RZ] ;  /* 0x00000000fffff984 */ /* 0x000fe20000000800 */
[----:B------:R2:W-:Y:S01]  /*13b30*/  LDGSTS.E.BYPASS.LTC128B.128 [R195+0xc080], [R160.64], !P4 ;  /* 0x0c080000a0c37fae */ /* 0x0005e2000e101d48 */
[----:B------:R-:W-:Y:S05]  /*13b40*/  LEA.HI.X R3, R202, R132, R207, 0x1, P0 ;  /* 0x00000084ca037211 */ /* 0x000fea00000f0ccf */
[----:B------:R3:W-:Y:S02]  /*13b50*/  LDGSTS.E.BYPASS.LTC128B.128 [R195+0xd080], [R2.64], !P3 ;  /* 0x0d08000002c37fae */ /* 0x0007e4000d901d48 */
[C---:B---3--:R-:W-:Y:S04]  /*13b60*/  LEA R2, P0, R201.reuse, R0, 0x1 ;  /* 0x00000000c9027211 */ /* 0x048fe800078008ff */
[----:B------:R-:W-:Y:S05]  /*13b70*/  LEA.HI.X R3, R201, R132, R208, 0x1, P0 ;  /* 0x00000084c9037211 */ /* 0x000fea00000f0cd0 */
[----:B------:R3:W-:Y:S02]  /*13b80*/  LDGSTS.E.BYPASS.LTC128B.128 [R195+0xe080], [R2.64], !P2 ;  /* 0x0e08000002c37fae */ /* 0x0007e4000d101d48 */
[C---:B---3--:R-:W-:Y:S04]  /*13b90*/  LEA R2, P0, R200.reuse, R0, 0x1 ;  /* 0x00000000c8027211 */ /* 0x048fe800078008ff */
[C---:B------:R-:W-:Y:S02]  /*13ba0*/  LEA.HI.X R3, R200.reuse, R132, R206, 0x1, P0 ;  /* 0x00000084c8037211 */ /* 0x040fe400000f0cce */
[----:B------:R-:W-:Y:S11]  /*13bb0*/  ISETP.GE.AND P0, PT, R200, c[0x0][0x1d4], PT ;  /* 0x00007500c8007a0c */ /* 0x000ff60003f06270 */
[----:B------:R-:W-:Y:S02]  /*13bc0*/  @!UPT UIADD3 URZ, URZ, URZ, URZ ;  /* 0x0000003f3f3ff290 */ /* 0x000fe4000fffe03f */
[----:B------:R2:W-:Y:S02]  /*13bd0*/  LDGSTS.E.BYPASS.LTC128B.128 [R195+0xf080], [R2.64], !P0 ;  /* 0x0f08000002c37fae */ /* 0x0005e4000c101d48 */
.L_x_859:
[----:B------:R-:W-:Y:S05]  /*13be0*/  BSYNC B0 ;  /* 0x0000000000007941 */ /* 0x000fea0003800000 */
.L_x_858:
[----:B------:R-:W-:Y:S01]  /*13bf0*/  IMAD.MOV.U32 R0, RZ, RZ, c[0x0][0x2c4] ;  /* 0x0000b100ff007624 */ /* 0x000fe200078e00ff */
[----:B------:R-:W0:Y:S01]  /*13c00*/  LDGDEPBAR ;  /* 0x00000000000079af */ /* 0x000e220000000000 */
[----:B------:R-:W-:Y:S01]  /*13c10*/  IMAD.IADD R132, R236, 0x1, R228 ;  /* 0x00000001ec847824 */ /* 0x000fe200078e02e4 */
[----:B------:R-:W-:Y:S01]  /*13c20*/  ULDC UR4, c[0x0][0x324] ;  /* 0x0000c90000047ab9 */ /* 0x000fe20000000800 */
[----:B-1----:R-:W-:Y:S01]  /*13c30*/  IMAD.SHL.U32 R133, R197, 0x20, RZ ;  /* 0x00000020c5857824 */ /* 0x002fe200078e00ff */
[----:B------:R-:W-:Y:S01]  /*13c40*/  ISETP.NE.AND P0, PT, R0, 0x1, PT ;  /* 0x000000010000780c */ /* 0x000fe20003f05270 */
[----:B------:R-:W-:Y:S11]  /*13c50*/  ULOP3.LUT UR4, URZ, UR4, URZ, 0x33, !UPT ;  /* 0x000000043f047292 */ /* 0x000ff6000f8e333f */
[----:B------:R-:W-:Y:S01]  /*13c60*/  @!UPT UIADD3 URZ, URZ, URZ, URZ ;  /* 0x0000003f3f3ff290 */ /* 0x000fe2000fffe03f */
[----:B------:R-:W-:Y:S05]  /*13c70*/  @P0 IMAD.HI.U32 R0, R132, c[0x0][0x2c8], RZ ;  /* 0x0000b20084000a27 */ /* 0x000fea00078e00ff */
[----:B------:R-:W-:Y:S02]  /*13c80*/  @P0 SHF.R.U32.HI R132, RZ, c[0x0][0x2cc], R0 ;  /* 0x0000b300ff840a19 */ /* 0x000fe40000011600 */
[----:B------:R-:W-:Y:S04]  /*13c90*/  IADD3 R0, -R216, 0x1, -R133 ;  /* 0x00000001d8007810 */ /* 0x000fe80007ffe985 */
[----:B------:R-:W-:Y:S04]  /*13ca0*/  IADD3 R0, -R211, R0, R210 ;  /* 0x00000000d3007210 */ /* 0x000fe80007ffe1d2 */
[C---:B--2---:R-:W-:Y:S02]  /*13cb0*/  IADD3 R160, R0.reuse, UR4, RZ ;  /* 0x0000000400a07c10 */ /* 0x044fe4000fffe0ff */
[----:B------:R-:W-:Y:S01]  /*13cc0*/  IADD3 R161, R0, c[0x0][0x328], RZ ;  /* 0x0000ca0000a17a10 */ /* 0x000fe20007ffe0ff */
[----:B------:R-:W-:-:S05]  /*13cd0*/  BRA.DIV ~URZ, `(.L_x_862) ;  /* 0x0000d0f27f007947 */ /* 0x000fca000b800000 */
[----:B------:R1:W2:Y:S02]  /*13ce0*/  SHFL.IDX PT, R3, R132, RZ, 0x1c1f ;  /* 0x001c1fff84037589 */ /* 0x0002a400000e0000 */
.L_x_993:
[----:B--2---:R-:W-:Y:S01]  /*13cf0*/  IADD3 R2, R161, R3, RZ ;  /* 0x00000003a1027210 */ /* 0x004fe20007ffe0ff */
[----:B------:R-:W-:Y:S05]  /*13d00*/  IMAD.MOV.U32 R0, RZ, RZ, c[0x0][0x32c] ;  /* 0x0000cb00ff007624 */ /* 0x000fea00078e00ff */
[----:B------:R-:W-:Y:S01]  /*13d10*/  ISETP.GE.AND P0, PT, R0, 0x1, PT ;  /* 0x000000010000780c */ /* 0x000fe20003f06270 */
[----:B------:R-:W-:Y:S11]  /*13d20*/  IMAD.IADD R0, R160, 0x1, R3 ;  /* 0x00000001a0007824 */ /* 0x000ff600078e0203 */
[----:B------:R-:W-:Y:S01]  /*13d30*/  @!UPT UIADD3 URZ, URZ, URZ, URZ ;  /* 0x0000003f3f3ff290 */ /* 0x000fe2000fffe03f */
[----:B------:R-:W-:-:S05]  /*13d40*/  @!P0 BRA `(.L_x_863) ;  /* 0x0000018000008947 */ /* 0x000fca0003800000 */
[----:B------:R-:W-:Y:S01]  /*13d50*/  IADD3 R3, -R211, R210, R3 ;  /* 0x000000d2d3037210 */ /* 0x000fe20007ffe103 */
[----:B------:R-:W-:Y:S03]  /*13d60*/  BSSY B0, `(.L_x_864) ;  /* 0x0000011000007945 */ /* 0x000fe60003800000 */
        /* <DEDUP_REMOVED lines=11> */
.L_x_865:
[----:B------:R-:W-:Y:S04]  /*13e20*/  MOV R162, c[0x0][0x32c] ;  /* 0x0000cb0000a27a02 */ /* 0x000fe80000000f00 */
[----:B------:R-:W-:Y:S11]  /*13e30*/  ISETP.NE.AND P0, PT, R162, 0x1, PT ;  /* 0x00000001a200780c */ /* 0x000ff60003f05270 */
[----:B------:R-:W-:Y:S02]  /*13e40*/  @!UPT UIADD3 URZ, URZ, URZ, URZ ;  /* 0x0000003f3f3ff290 */ /* 0x000fe4000fffe03f */
[----:B------:R-:W-:Y:S05]  /*13e50*/  @P0 IMAD.HI.U32 R162, R3, c[0x0][0x330], RZ ;  /* 0x0000cc0003a20a27 */ /* 0x000fea00078e00ff */
[----:B------:R-:W-:Y:S02]  /*13e60*/  @P0 SHF.R.U32.HI R3, RZ, c[0x0][0x334], R162 ;  /* 0x0000cd00ff030a19 */ /* 0x000fe400000116a2 */
.L_x_866:
[----:B------:R-:W-:Y:S05]  /*13e70*/  BSYNC B0 ;  /* 0x0000000000007941 */ /* 0x000fea0003800000 */
.L_x_864:
[----:B------:R-:W-:Y:S04]  /*13e80*/  IMAD R3, R3, c[0x0][0x32c], -R133 ;  /* 0x0000cb0003037a24 */ /* 0x000fe800078e0a85 */
[----:B------:R-:W-:Y:S05]  /*13e90*/  IMAD.IADD R3, R3, 0x1, -R216 ;  /* 0x0000000103037824 */ /* 0x000fea00078e0ad8 */
[----:B------:R-:W-:Y:S02]  /*13ea0*/  IMNMX R0, R0, R3, !PT ;  /* 0x0000000300007217 */ /* 0x000fe40007800200 */
[----:B------:R-:W-:Y:S04]  /*13eb0*/  IADD3 R3, R3, c[0x0][0x32c], RZ ;  /* 0x0000cb0003037a10 */ /* 0x000fe80007ffe0ff */
[----:B------:R-:W-:Y:S02]  /*13ec0*/  IMNMX R2, R2, R3, PT ;  /* 0x0000000302027217 */ /* 0x000fe40003800200 */
.L_x_863:
[----:B------:R-:W-:Y:S04]  /*13ed0*/  ISETP.GT.AND P1, PT, R197, -0x1, PT ;  /* 0xffffffffc500780c */ /* 0x000fe80003f24270 */
[----:B------:R-:W-:Y:S04]  /*13ee0*/  ISETP.GT.AND P0, PT, R0, RZ, P1 ;  /* 0x000000ff0000720c */ /* 0x000fe80000f04270 */
[----:B------:R-:W-:Y:S04]  /*13ef0*/  ISETP.LT.OR P0, PT, R2, 0x1, P0 ;  /* 0x000000010200780c */ /* 0x000fe80000701670 */
[----:B------:R-:W-:Y:S02]  /*13f00*/  FSEL R163, R4, -INF , !P0 ;  /* 0xff80000004a37808 */ /* 0x000fe40004000000 */
[----:B------:R-:W-:Y:S04]  /*13f10*/  ISETP.GT.AND P0, PT, R0, 0x1, P1 ;  /* 0x000000010000780c */ /* 0x000fe80000f04270 */
        /* <DEDUP_REMOVED lines=19> */
[----:B------:R-:W-:Y:S01]  /*14050*/  FSEL R13, R17, -INF , !P0 ;  /* 0xff800000110d7808 */ /* 0x000fe20004000000 */
[----:B------:R-:W-:-:S06]  /*14060*/  BRA.DIV ~URZ, `(.L_x_867) ;  /* 0x0000cdd27f007947 */ /* 0x000fcc000b800000 */
[----:B------:R2:W3:Y:S02]  /*14070*/  SHFL.IDX PT, R3, R132, 0x1, 0x1c1f ;  /* 0x003c1f0084037f89 */ /* 0x0004e400000e0000 */
.L_x_994:
[----:B---3--:R-:W-:Y:S01]  /*14080*/  IADD3 R2, R161, R3, RZ ;  /* 0x00000003a1027210 */ /* 0x008fe20007ffe0ff */
        /* <DEDUP_REMOVED lines=18> */
.L_x_870:
[----:B------:R-:W-:Y:S04]  /*141b0*/  MOV R4, c[0x0][0x32c] ;  /* 0x0000cb0000047a02 */ /* 0x000fe80000000f00 */
[----:B------:R-:W-:Y:S11]  /*141c0*/  ISETP.NE.AND P0, PT, R4, 0x1, PT ;  /* 0x000000010400780c */ /* 0x000ff60003f05270 */
[----:B------:R-:W-:Y:S02]  /*141d0*/  @!UPT UIADD3 URZ, URZ, URZ, URZ ;  /* 0x0000003f3f3ff290 */ /* 0x000fe4000fffe03f */
[----:B------:R-:W-:Y:S05]  /*141e0*/  @P0 IMAD.HI.U32 R4, R3, c[0x0][0x330], RZ ;  /* 0x0000cc0003040a27 */ /* 0x000fea00078e00ff */
[----:B------:R-:W-:Y:S02]  /*141f0*/  @P0 SHF.R.U32.HI R3, RZ, c[0x0][0x334], R4 ;  /* 0x0000cd00ff030a19 */ /* 0x000fe40000011604 */
.L_x_871:
[----:B------:R-:W-:Y:S05]  /*14200*/  BSYNC B0 ;  /* 0x0000000000007941 */ /* 0x000fea0003800000 */
.L_x_869:
[----:B------:R-:W-:Y:S04]  /*14210*/  IMAD R133, R3, c[0x0][0x32c], -R133 ;  /* 0x0000cb0003857a24 */ /* 0x000fe800078e0a85 */
[----:B------:R-:W-:Y:S05]  /*14220*/  IMAD.IADD R3, R133, 0x1, -R216 ;  /* 0x0000000185037824 */ /* 0x000fea00078e0ad8 */
[----:B------:R-:W-:Y:S02]  /*14230*/  IMNMX R0, R0, R3, !PT ;  /* 0x0000000300007217 */ /* 0x000fe40007800200 */
[----:B------:R-:W-:Y:S04]  /*14240*/  IADD3 R3, R3, c[0x0][0x32c], RZ ;  /* 0x0000cb0003037a10 */ /* 0x000fe80007ffe0ff */
[----:B------:R-:W-:Y:S02]  /*14250*/  IMNMX R2, R2, R3, PT ;  /* 0x0000000302027217 */ /* 0x000fe40003800200 */
.L_x_868:
        /* <DEDUP_REMOVED lines=21> */
[----:B------:R-:W-:Y:S02]  /*143b0*/  ISETP.GT.AND P0, PT, R0, 0x19, P1 ;  /* 0x000000190000780c */ /* 0x000fe40000f04270 */
[----:B------:R-:W-:Y:S02]  /*143c0*/  FMNMX.FTZ R0, R163, R136, !PT ;  /* 0x00000088a3007209 */ /* 0x000fe40007810000 */
[----:B------:R-:W-:Y:S02]  /*143d0*/  ISETP.LT.OR P0, PT, R2, 0x1a, P0 ;  /* 0x0000001a0200780c */ /* 0x000fe40000701670 */
        /* <DEDUP_REMOVED lines=11> */
[----:B------:R-:W-:Y:S02]  /*14490*/  FSEL R5, R19, -INF , !P0 ;  /* 0xff80000013057808 */ /* 0x000fe40004000000 */
[----:B------:R-:W-:Y:S02]  /*144a0*/  FMNMX.FTZ R0, R16, R0, !PT ;  /* 0x0000000010007209 */ /* 0x000fe40007810000 */
[----:B------:R-:W-:Y:S02]  /*144b0*/  FMNMX.FTZ R2, R6, R2, !PT ;  /* 0x0000000206027209 */ /* 0x000fe40007810000 */
[----:B-12---:R-:W-:Y:S02]  /*144c0*/  FMNMX.FTZ R132, R13, R0, !PT ;  /* 0x000000000d847209 */ /* 0x006fe40007810000 */
[----:B------:R-:W-:Y:S01]  /*144d0*/  FMNMX.FTZ R4, R5, R2, !PT ;  /* 0x0000000205047209 */ /* 0x000fe20007810000 */
[----:B------:R-:W-:-:S05]  /*144e0*/  BRA.DIV ~URZ, `(.L_x_872) ;  /* 0x0000c9c27f007947 */ /* 0x000fca000b800000 */
[----:B------:R1:W2:Y:S02]  /*144f0*/  SHFL.BFLY PT, R0, R132, 0x2, 0x1f ;  /* 0x0c401f0084007f89 */ /* 0x0002a400000e0000 */
.L_x_995:
[----:B-12---:R-:W-:Y:S01]  /*14500*/  FMNMX.FTZ R132, R132, R0, !PT ;  /* 0x0000000084847209 */ /* 0x006fe20007810000 */
[----:B------:R-:W-:-:S05]  /*14510*/  BRA.DIV ~URZ, `(.L_x_873) ;  /* 0x0000c9d27f007947 */ /* 0x000fca000b800000 */
[----:B------:R-:W1:Y:S02]  /*14520*/  SHFL.BFLY PT, R0, R132, 0x1, 0x1f ;  /* 0x0c201f0084007f89 */ /* 0x000e6400000e0000 */
[----:B-1----:R-:W-:Y:S02]  /*14530*/  FMNMX.FTZ R133, R132, R0, !PT ;  /* 0x0000000084857209 */ /* 0x002fe40007810000 */
[----:B------:R-:W1:Y:S02]  /*14540*/  SHFL.BFLY PT, R0, R4, 0x2, 0x1f ;  /* 0x0c401f0004007f89 */ /* 0x000e6400000e0000 */
[----:B-1----:R-:W-:Y:S05]  /*14550*/  FMNMX.FTZ R132, R4, R0, !PT ;  /* 0x0000000004847209 */ /* 0x002fea0007810000 */
[----:B------:R1:W2:Y:S02]  /*14560*/  SHFL.BFLY PT, R0, R132, 0x1, 0x1f ;  /* 0x0c201f0084007f89 */ /* 0x0002a400000e0000 */
.L_x_996:
[C---:B------:R-:W-:Y:S01]  /*14570*/  FSETP.NEU.FTZ.AND P0, PT, R133.reuse, -INF , PT ;  /* 0xff8000008500780b */ /* 0x040fe20003f1d000 */
[C---:B------:R-:W-:Y:S01]  /*14580*/  FMUL.FTZ R2, R133.reuse, c[0x0][0x2d0] ;  /* 0x0000b40085027a20 */ /* 0x040fe20000410000 */
[----:B--2---:R-:W-:Y:S01]  /*14590*/  FMNMX.FTZ R3, R0, R132, !PT ;  /* 0x0000008400037209 */ /* 0x004fe20007810000 */
[----:B------:R-:W-:Y:S01]  /*145a0*/  WARPSYNC 0xffffffff ;  /* 0xffffffff00007948 */ /* 0x000fe20003800000 */
[----:B------:R-:W-:Y:S02]  /*145b0*/  FSEL R0, R133, RZ, P0 ;  /* 0x000000ff85007208 */ /* 0x000fe40000000000 */
[----:B------:R-:W-:Y:S02]  /*145c0*/  FSEL R2, R2, RZ, P0 ;  /* 0x000000ff02027208 */ /* 0x000fe40000000000 */
[----:B------:R-:W-:Y:S01]  /*145d0*/  FSETP.NEU.FTZ.AND P0, PT, R3, -INF , PT ;  /* 0xff8000000300780b */ /* 0x000fe20003f1d000 */
[----:B------:R-:W-:Y:S01]  /*145e0*/  FADD.FTZ R0, -R0, R136 ;  /* 0x0000008800007221 */ /* 0x000fe20000010100 */
[----:B------:R-:W-:Y:S01]  /*145f0*/  IADD3 R196, R197, -0x1, RZ ;  /* 0xffffffffc5c47810 */ /* 0x000fe20007ffe0ff */
        /* <DEDUP_REMOVED lines=9> */
[----:B------:R-:W-:Y:S01]  /*14690*/  MUFU.EX2 R0, R0 ;  /* 0x0000000000007308 */ /* 0x000fe20000000800 */
[----:B------:R-:W-:Y:S09]  /*146a0*/  FFMA.FTZ R169, R13, c[0x0][0x2d0], -R2 ;  /* 0x0000b4000da97a23 */ /* 0x000ff20000010802 */
[----:B------:R-:W-:Y:S10]  /*146b0*/  MUFU.EX2 R4, R14 ;  /* 0x0000000e00047308 */ /* 0x000ff40000000800 */
[----:B------:R-:W-:Y:S10]  /*146c0*/  MUFU.EX2 R17, R17 ;  /* 0x0000001100117308 */ /* 0x000ff40000000800 */
[----:B------:R-:W2:Y:S02]  /*146d0*/  MUFU.EX2 R15, R15 ;  /* 0x0000000f000f7308 */ /* 0x000ea40000000800 */
[----:B--2---:R-:W-:Y:S01]  /*146e0*/  F2FP.PACK_AB R162, R15, R17 ;  /* 0x000000110fa2723e */ /* 0x004fe200000000ff */
[----:B------:R-:W-:Y:S01]  /*146f0*/  FFMA.FTZ R2, R0, R205, R16 ;  /* 0x000000cd00027223 */ /* 0x000fe20000010010 */
[----:B------:R-:W-:Y:S01]  /*14700*/  F2FP.PACK_AB R160, R4, R16 ;  /* 0x0000001004a0723e */ /* 0x000fe200000000ff */
[----:B------:R-:W-:Y:S02]  /*14710*/  FMUL.FTZ R16, R0, R140 ;  /* 0x0000008c00107220 */ /* 0x000fe40000410000 */
[----:B------:R-:W-:Y:S01]  /*14720*/  FADD.FTZ R13, R4, R2 ;  /* 0x00000002040d7221 */ /* 0x000fe20000010000 */
[C---:B------:R-:W-:Y:S01]  /*14730*/  FSEL R2, R3.reuse, RZ, P0 ;  /* 0x000000ff03027208 */ /* 0x040fe20000000000 */
[----:B------:R-:W-:Y:S02]  /*14740*/  FMUL.FTZ R4, R3, c[0x0][0x2d0] ;  /* 0x0000b40003047a20 */ /* 0x000fe40000410000 */
[----:B------:R-:W-:Y:S02]  /*14750*/  FMUL.FTZ R20, R0, R20 ;  /* 0x0000001400147220 */ /* 0x000fe40000410000 */
[----:B------:R-:W-:Y:S01]  /*14760*/  FADD.FTZ R2, -R2, R137 ;  /* 0x0000008902027221 */ /* 0x000fe20000010100 */
[----:B------:R-:W-:Y:S01]  /*14770*/  FSEL R4, R4, RZ, P0 ;  /* 0x000000ff04047208 */ /* 0x000fe20000000000 */
[----:B------:R-:W-:Y:S01]  /*14780*/  FMUL.FTZ R21, R0, R21 ;  /* 0x0000001500157220 */ /* 0x000fe20000410000 */
[----:B------:R-:W-:Y:S01]  /*14790*/  ISETP.GT.AND P0, PT, R197, R215, PT ;  /* 0x000000d7c500720c */ /* 0x000fe20003f04270 */
[----:B------:R-:W-:Y:S01]  /*147a0*/  FMUL.FTZ R2, R2, c[0x0][0x2d0] ;  /* 0x0000b40002027a20 */ /* 0x000fe20000410000 */
[----:B------:R-:W-:Y:S01]  /*147b0*/  MOV R197, R196 ;  /* 0x000000c400c57202 */ /* 0x000fe20000000f00 */
[--C-:B------:R-:W-:Y:S02]  /*147c0*/  FFMA.FTZ R8, R8, c[0x0][0x2d0], -R4.reuse ;  /* 0x0000b40008087a23 */ /* 0x100fe40000010804 */
[--C-:B-1----:R-:W-:Y:S02]  /*147d0*/  FFMA.FTZ R132, R10, c[0x0][0x2d0], -R4.reuse ;  /* 0x0000b4000a847a23 */ /* 0x102fe40000010804 */
[----:B------:R-:W1:Y:S01]  /*147e0*/  MUFU.EX2 R2, R2 ;  /* 0x0000000200027308 */ /* 0x000e620000000800 */
[--C-:B------:R-:W-:Y:S02]  /*147f0*/  FFMA.FTZ R136, R11, c[0x0][0x2d0], -R4.reuse ;  /* 0x0000b4000b887a23 */ /* 0x100fe40000010804 */
[--C-:B------:R-:W-:Y:S02]  /*14800*/  FFMA.FTZ R166, R9, c[0x0][0x2d0], -R4.reuse ;  /* 0x0000b40009a67a23 */ /* 0x100fe40000010804 */
[--C-:B------:R-:W-:Y:S02]  /*14810*/  FFMA.FTZ R14, R12, c[0x0][0x2d0], -R4.reuse ;  /* 0x0000b4000c0e7a23 */ /* 0x100fe40000010804 */
[--C-:B------:R-:W-:Y:S02]  /*14820*/  FFMA.FTZ R165, R7, c[0x0][0x2d0], -R4.reuse ;  /* 0x0000b40007a57a23 */ /* 0x100fe40000010804 */
[--C-:B------:R-:W-:Y:S01]  /*14830*/  FFMA.FTZ R167, R6, c[0x0][0x2d0], -R4.reuse ;  /* 0x0000b40006a77a23 */ /* 0x100fe20000010804 */
[----:B------:R2:W-:Y:S01]  /*14840*/  MUFU.EX2 R137, R8 ;  /* 0x0000000800897308 */ /* 0x0005e20000000800 */
[----:B------:R-:W-:Y:S02]  /*14850*/  FFMA.FTZ R168, R5, c[0x0][0x2d0], -R4 ;  /* 0x0000b40005a87a23 */ /* 0x000fe40000010804 */
[----:B------:R-:W-:Y:S02]  /*14860*/  FADD.FTZ R4, R17, R13 ;  /* 0x0000000d11047221 */ /* 0x000fe40000010000 */
[C---:B------:R-:W-:Y:S02]  /*14870*/  FMUL.FTZ R17, R0.reuse, R141 ;  /* 0x0000008d00117220 */ /* 0x040fe40000410000 */
[C---:B------:R-:W-:Y:S02]  /*14880*/  FMUL.FTZ R13, R0.reuse, R145 ;  /* 0x00000091000d7220 */ /* 0x040fe40000410000 */
[----:B------:R-:W-:Y:S01]  /*14890*/  FADD.FTZ R164, R15, R4 ;  /* 0x000000040fa47221 */ /* 0x000fe20000010000 */
[----:B------:R-:W-:Y:S01]  /*148a0*/  MUFU.EX2 R145, R132 ;  /* 0x0000008400917308 */ /* 0x000fe20000000800 */
[C---:B------:R-:W-:Y:S02]  /*148b0*/  FMUL.FTZ R4, R0.reuse, R152 ;  /* 0x0000009800047220 */ /* 0x040fe40000410000 */
[----:B------:R-:W-:Y:S02]  /*148c0*/  FMUL.FTZ R5, R0, R153 ;  /* 0x0000009900057220 */ /* 0x000fe40000410000 */
[C---:B-1----:R-:W-:Y:S02]  /*148d0*/  FMUL.FTZ R18, R2.reuse, R142 ;  /* 0x0000008e02127220 */ /* 0x042fe40000410000 */
[C---:B------:R-:W-:Y:S02]  /*148e0*/  FMUL.FTZ R19, R2.reuse, R143 ;  /* 0x0000008f02137220 */ /* 0x040fe40000410000 */
[----:B------:R-:W1:Y:S01]  /*148f0*/  LDSM.16.MT88.4 R140, [R179] ;  /* 0x00000000b38c783b */ /* 0x000e620000004200 */
[----:B------:R-:W3:Y:S01]  /*14900*/  MUFU.EX2 R152, R14 ;  /* 0x0000000e00987308 */ /* 0x000ee20000000800 */
[C---:B------:R-:W-:Y:S02]  /*14910*/  FMUL.FTZ R6, R2.reuse, R154 ;  /* 0x0000009a02067220 */ /* 0x040fe40000410000 */
[----:B------:R-:W-:Y:S02]  /*14920*/  FMUL.FTZ R7, R2, R155 ;  /* 0x0000009b02077220 */ /* 0x000fe40000410000 */
[C---:B--2---:R-:W-:Y:S02]  /*14930*/  FMUL.FTZ R8, R0.reuse, R148 ;  /* 0x0000009400087220 */ /* 0x044fe40000410000 */
[----:B------:R-:W-:Y:S02]  /*14940*/  FMUL.FTZ R9, R0, R149 ;  /* 0x0000009500097220 */ /* 0x000fe40000410000 */
[C---:B------:R-:W-:Y:S01]  /*14950*/  FMUL.FTZ R10, R2.reuse, R150 ;  /* 0x00000096020a7220 */ /* 0x040fe20000410000 */
[----:B------:R-:W2:Y:S01]  /*14960*/  MUFU.EX2 R173, R136 ;  /* 0x0000008800ad7308 */ /* 0x000ea20000000800 */
[----:B------:R-:W-:Y:S02]  /*14970*/  FMUL.FTZ R11, R2, R151 ;  /* 0x00000097020b7220 */ /* 0x000fe40000410000 */
[----:B------:R-:W-:Y:S01]  /*14980*/  FMUL.FTZ R12, R0, R144 ;  /* 0x00000090000c7220 */ /* 0x000fe20000410000 */
[----:B------:R-:W-:Y:S01]  /*14990*/  LDSM.16.MT88.4 R148, [R179+0x800] ;  /* 0x00080000b394783b */ /* 0x000fe20000004200 */
[C---:B------:R-:W-:Y:S02]  /*149a0*/  FMUL.FTZ R15, R2.reuse, R147 ;  /* 0x00000093020f7220 */ /* 0x040fe40000410000 */
[C---:B------:R-:W-:Y:S02]  /*149b0*/  FMUL.FTZ R22, R2.reuse, R22 ;  /* 0x0000001602167220 */ /* 0x040fe40000410000 */
[----:B------:R-:W-:Y:S01]  /*149c0*/  FMUL.FTZ R23, R2, R23 ;  /* 0x0000001702177220 */ /* 0x000fe20000410000 */
[----:B------:R-:W4:Y:S01]  /*149d0*/  MUFU.EX2 R132, R172 ;  /* 0x000000ac00847308 */ /* 0x000f220000000800 */
[C---:B------:R-:W-:Y:S02]  /*149e0*/  FMUL.FTZ R24, R0.reuse, R24 ;  /* 0x0000001800187220 */ /* 0x040fe40000410000 */
[----:B------:R-:W-:Y:S01]  /*149f0*/  FMUL.FTZ R25, R0, R25 ;  /* 0x0000001900197220 */ /* 0x000fe20000410000 */
[----:B---3--:R-:W-:Y:S01]  /*14a00*/  F2FP.PACK_AB R161, R152, R137 ;  /* 0x0000008998a1723e */ /* 0x008fe200000000ff */
[C---:B------:R-:W-:Y:S02]  /*14a10*/  FMUL.FTZ R14, R2.reuse, R146 ;  /* 0x00000092020e7220 */ /* 0x040fe40000410000 */
[C---:B------:R-:W-:Y:S02]  /*14a20*/  FMUL.FTZ R26, R2.reuse, R26 ;  /* 0x0000001a021a7220 */ /* 0x040fe40000410000 */
[----:B------:R-:W-:Y:S01]  /*14a30*/  FMUL.FTZ R27, R2, R27 ;  /* 0x0000001b021b7220 */ /* 0x000fe20000410000 */
[----:B------:R-:W-:Y:S01]  /*14a40*/  MUFU.EX2 R136, R169 ;  /* 0x000000a900887308 */ /* 0x000fe20000000800 */
[C---:B------:R-:W-:Y:S02]  /*14a50*/  FMUL.FTZ R28, R0.reuse, R28 ;  /* 0x0000001c001c7220 */ /* 0x040fe40000410000 */
[----:B------:R-:W-:Y:S01]  /*14a60*/  FMUL.FTZ R29, R0, R29 ;  /* 0x0000001d001d7220 */ /* 0x000fe20000410000 */
[----:B--2---:R-:W-:Y:S01]  /*14a70*/  F2FP.PACK_AB R163, R173, R145 ;  /* 0x00000091ada3723e */ /* 0x004fe200000000ff */
[C---:B------:R-:W-:Y:S02]  /*14a80*/  FMUL.FTZ R30, R2.reuse, R30 ;  /* 0x0000001e021e7220 */ /* 0x040fe40000410000 */
[----:B------:R-:W-:Y:S02]  /*14a90*/  FMUL.FTZ R31, R2, R31 ;  /* 0x0000001f021f7220 */ /* 0x000fe40000410000 */
[C---:B------:R-:W-:Y:S01]  /*14aa0*/  FMUL.FTZ R32, R0.reuse, R32 ;  /* 0x0000002000207220 */ /* 0x040fe20000410000 */
[----:B------:R-:W-:Y:S01]  /*14ab0*/  MUFU.EX2 R169, R165 ;  /* 0x000000a500a97308 */ /* 0x000fe20000000800 */
[C---:B-1----:R-:W-:Y:S05]  /*14ac0*/  HMMA.16816.F32 R4, R160.reuse, R140, R4 ;  /* 0x0000008ca004723c */ /* 0x042fea0000001804 */
        /* <DEDUP_REMOVED lines=104> */
[C---:B------:R-:W-:Y:S02]  /*15150*/  FMUL.FTZ R123, R2.reuse, R123 ;  /* 0x0000007b027b7220 */ /* 0x040fe40000410000 */
[C---:B------:R-:W-:Y:S02]  /*15160*/  FMUL.FTZ R126, R2.reuse, R126 ;  /* 0x0000007e027e7220 */ /* 0x040fe40000410000 */
[C---:B------:R-:W-:Y:S02]  /*15170*/  FMUL.FTZ R127, R2.reuse, R127 ;  /* 0x0000007f027f7220 */ /* 0x040fe40000410000 */
[C---:B------:R-:W-:Y:S02]  /*15180*/  FMUL.FTZ R130, R2.reuse, R130 ;  /* 0x0000008202827220 */ /* 0x040fe40000410000 */
[----:B------:R-:W-:Y:S02]  /*15190*/  FMUL.FTZ R131, R2, R131 ;  /* 0x0000008302837220 */ /* 0x000fe40000410000 */
[C---:B------:R-:W-:Y:S02]  /*151a0*/  FMUL.FTZ R124, R0.reuse, R124 ;  /* 0x0000007c007c7220 */ /* 0x040fe40000410000 */
[C---:B------:R-:W-:Y:S02]  /*151b0*/  FMUL.FTZ R125, R0.reuse, R125 ;  /* 0x0000007d007d7220 */ /* 0x040fe40000410000 */
[C---:B------:R-:W-:Y:S02]  /*151c0*/  FMUL.FTZ R128, R0.reuse, R128 ;  /* 0x0000008000807220 */ /* 0x040fe40000410000 */
[----:B------:R-:W-:Y:S02]  /*151d0*/  FMUL.FTZ R129, R0, R129 ;  /* 0x0000008100817220 */ /* 0x000fe40000410000 */
[----:B------:R-:W-:Y:S02]  /*151e0*/  FFMA.FTZ R144, R2, R204, R137 ;  /* 0x000000cc02907223 */ /* 0x000fe40000010089 */
[----:B------:R-:W2:Y:S01]  /*151f0*/  MUFU.EX2 R2, R171 ;  /* 0x000000ab00027308 */ /* 0x000ea20000000800 */
[----:B----4-:R-:W-:Y:S01]  /*15200*/  FADD.FTZ R0, R132, R164 ;  /* 0x000000a484007221 */ /* 0x010fe20000010000 */
[C---:B-1----:R-:W-:Y:S08]  /*15210*/  HMMA.16816.F32 R44, R160.reuse, R140, R44 ;  /* 0x0000008ca02c723c */ /* 0x042ff0000000182c */
[----:B------:R-:W1:Y:S01]  /*15220*/  MUFU.EX2 R137, R170 ;  /* 0x000000aa00897308 */ /* 0x000e620000000800 */
[C---:B------:R-:W-:Y:S01]  /*15230*/  HMMA.16816.F32 R48, R160.reuse, R142, R48 ;  /* 0x0000008ea030723c */ /* 0x040fe20000001830 */
[----:B------:R-:W3:Y:S08]  /*15240*/  LDSM.16.MT88.4 R140, [R182+0x1000] ;  /* 0x00100000b68c783b */ /* 0x000ef00000004200 */
[----:B------:R4:W5:Y:S03]  /*15250*/  MUFU.EX2 R170, R166 ;  /* 0x000000a600aa7308 */ /* 0x0009660000000800 */
[C---:B--2---:R-:W-:Y:S01]  /*15260*/  F2FP.PACK_AB R164, R2.reuse, R132 ;  /* 0x0000008402a4723e */ /* 0x044fe200000000ff */
[----:B------:R-:W-:Y:S02]  /*15270*/  FADD.FTZ R0, R2, R0 ;  /* 0x0000000002007221 */ /* 0x000fe40000010000 */
[----:B------:R-:W-:Y:S04]  /*15280*/  FADD.FTZ R2, R152, R144 ;  /* 0x0000009098027221 */ /* 0x000fe80000010000 */
[----:B------:R-:W-:Y:S01]  /*15290*/  MUFU.EX2 R132, R168 ;  /* 0x000000a800847308 */ /* 0x000fe20000000800 */
[----:B-1----:R-:W-:Y:S04]  /*152a0*/  FADD.FTZ R0, R137, R0 ;  /* 0x0000000089007221 */ /* 0x002fe80000010000 */
[C---:B------:R-:W-:Y:S02]  /*152b0*/  FADD.FTZ R205, R136.reuse, R0 ;  /* 0x0000000088cd7221 */ /* 0x040fe40000010000 */
[----:B------:R-:W-:Y:S01]  /*152c0*/  FADD.FTZ R0, R145, R2 ;  /* 0x0000000291007221 */ /* 0x000fe20000010000 */
[----:B----4-:R-:W-:Y:S03]  /*152d0*/  F2FP.PACK_AB R166, R136, R137 ;  /* 0x0000008988a6723e */ /* 0x010fe600000000ff */
[----:B------:R-:W-:Y:S01]  /*152e0*/  FADD.FTZ R0, R173, R0 ;  /* 0x00000000ad007221 */ /* 0x000fe20000010000 */
[C---:B-----5:R-:W-:Y:S02]  /*152f0*/  F2FP.PACK_AB R165, R169.reuse, R170 ;  /* 0x000000aaa9a5723e */ /* 0x060fe400000000ff */
[----:B------:R-:W-:Y:S01]  /*15300*/  MOV R136, R133 ;  /* 0x0000008500887202 */ /* 0x000fe20000000f00 */
[----:B------:R-:W-:Y:S01]  /*15310*/  FADD.FTZ R0, R170, R0 ;  /* 0x00000000aa007221 */ /* 0x000fe20000010000 */
[-C--:B------:R-:W-:Y:S03]  /*15320*/  MOV R137, R3.reuse ;  /* 0x0000000300897202 */ /* 0x080fe60000000f00 */
[----:B------:R-:W-:Y:S01]  /*15330*/  FADD.FTZ R0, R169, R0 ;  /* 0x00000000a9007221 */ /* 0x000fe20000010000 */
[C---:B---3--:R-:W-:Y:S08]  /*15340*/  HMMA.16816.F32 R52, R160.reuse, R140, R52 ;  /* 0x0000008ca034723c */ /* 0x048ff00000001834 */
        /* <DEDUP_REMOVED lines=28> */
[----:B------:R-:W1:Y:S01]  /*15510*/  MUFU.EX2 R160, R167 ;  /* 0x000000a700a07308 */ /* 0x000e620000000800 */
[----:B------:R-:W2:Y:S02]  /*15520*/  LDSM.16.MT88.4 R140, [R180+0x800] ;  /* 0x00080000b48c783b */ /* 0x000ea40000004200 */
[----:B-1----:R-:W-:Y:S01]  /*15530*/  F2FP.PACK_AB R167, R132, R160 ;  /* 0x000000a084a7723e */ /* 0x002fe200000000ff */
[----:B------:R-:W-:Y:S04]  /*15540*/  FADD.FTZ R0, R160, R0 ;  /* 0x00000000a0007221 */ /* 0x000fe80000010000 */
[----:B------:R-:W-:Y:S02]  /*15550*/  FADD.FTZ R204, R132, R0 ;  /* 0x0000000084cc7221 */ /* 0x000fe40000010000 */
[C---:B------:R-:W-:Y:S01]  /*15560*/  HMMA.16816.F32 R152, R164.reuse, R148, R4 ;  /* 0x00000094a498723c */ /* 0x040fe20000001804 */
[----:B------:R-:W1:Y:S07]  /*15570*/  LDSM.16.MT88.4 R4, [R182+0x800] ;  /* 0x00080000b604783b */ /* 0x000e6e0000004200 */
[C---:B------:R-:W-:Y:S01]  /*15580*/  HMMA.16816.F32 R148, R164.reuse, R150, R8 ;  /* 0x00000096a494723c */ /* 0x040fe20000001808 */
[----:B------:R-:W3:Y:S07]  /*15590*/  LDSM.16.MT88.4 R8, [R181+0x800] ;  /* 0x00080000b508783b */ /* 0x000eee0000004200 */
[C---:B--2---:R-:W-:Y:S08]  /*155a0*/  HMMA.16816.F32 R144, R164.reuse, R140, R12 ;  /* 0x0000008ca490723c */ /* 0x044ff0000000180c */
[C---:B------:R-:W-:Y:S08]  /*155b0*/  HMMA.16816.F32 R140, R164.reuse, R142, R16 ;  /* 0x0000008ea48c723c */ /* 0x040ff00000001810 */
        /* <DEDUP_REMOVED lines=36> */
[C---:B-1----:R-:W-:Y:S07]  /*15800*/  HMMA.16816.F32 R116, R164.reuse, R4, R116 ;  /* 0x00000004a474723c */ /* 0x042fee0000001874 */
[----:B------:R-:W-:Y:S01]  /*15810*/  MOV R4, R3 ;  /* 0x0000000300047202 */ /* 0x000fe20000000f00 */
[C---:B------:R-:W-:Y:S08]  /*15820*/  HMMA.16816.F32 R120, R164.reuse, R6, R120 ;  /* 0x00000006a478723c */ /* 0x040ff00000001878 */
[C---:B--2---:R-:W-:Y:S08]  /*15830*/  HMMA.16816.F32 R124, R164.reuse, R8, R124 ;  /* 0x00000008a47c723c */ /* 0x044ff0000000187c */
[----:B------:R-:W-:Y:S01]  /*15840*/  HMMA.16816.F32 R128, R164, R10, R128 ;  /* 0x0000000aa480723c */ /* 0x000fe20000001880 */
[----:B------:R-:W-:-:S07]  /*15850*/  @P0 BRA `(.L_x_874) ;  /* 0xffffd66000000947 */ /* 0x000fce000383ffff */
.L_x_853:
[----:B------:R-:W-:Y:S02]  /*15860*/  IMAD.MOV.U32 R0, RZ, RZ, c[0x0][0x2c4] ;  /* 0x0000b100ff007624 */ /* 0x000fe400078e00ff */
[----:B------:R-:W-:-:S03]  /*15870*/  IMAD.MOV.U32 R3, RZ, RZ, c[0x0][0x32c] ;  /* 0x0000cb00ff037624 */ /* 0x000fc600078e00ff */
[----:B------:R-:W-:Y:S02]  /*15880*/  ISETP.NE.AND P0, PT, R0, 0x1, PT ;  /* 0x000000010000780c */ /* 0x000fe40003f05270 */
[----:B------:R-:W-:-:S11]  /*15890*/  IADD3 R0, R228, 0x7f, RZ ;  /* 0x0000007fe4007810 */ /* 0x000fd60007ffe0ff */
[----:B------:R-:W-:-:S05]  /*158a0*/  @P0 IMAD.HI.U32 R2, R0, c[0x0][0x2c8], RZ ;  /* 0x0000b20000020a27 */ /* 0x000fca00078e00ff */
[----:B------:R-:W-:Y:S02]  /*158b0*/  @P0 SHF.R.U32.HI R0, RZ, c[0x0][0x2cc], R2 ;  /* 0x0000b300ff000a19 */ /* 0x000fe40000011602 */
[----:B------:R-:W-:Y:S02]  /*158c0*/  ISETP.GE.AND P0, PT, R3, 0x1, PT ;  /* 0x000000010300780c */ /* 0x000fe40003f06270 */
[----:B------:R-:W-:-:S05]  /*158d0*/  IADD3 R2, R210, 0x1, -R211 ;  /* 0x00000001d2027810 */ /* 0x000fca0007ffe8d3 */
        /* <DEDUP_REMOVED lines=13> */
.L_x_877:
[----:B------:R-:W-:-:S04]  /*159b0*/  MOV R3, 0x1 ;  /* 0x0000000100037802 */ /* 0x000fc80000000f00 */
[----:B------:R-:W-:-:S13]  /*159c0*/  ISETP.NE.AND P0, PT, R3, c[0x0][0x32c], PT ;  /* 0x0000cb0003007a0c */ /* 0x000fda0003f05270 */
[----:B------:R-:W-:-:S05]  /*159d0*/  @P0 IMAD.HI.U32 R3, R0, c[0x0][0x330], RZ ;  /* 0x0000cc0000030a27 */ /* 0x000fca00078e00ff */
[----:B------:R-:W-:Y:S02]  /*159e0*/  @P0 SHF.R.U32.HI R0, RZ, c[0x0][0x334], R3 ;  /* 0x0000cd00ff000a19 */ /* 0x000fe40000011603 */
.L_x_878:
[----:B------:R-:W-:Y:S05]  /*159f0*/  BSYNC B0 ;  /* 0x0000000000007941 */ /* 0x000fea0003800000 */
.L_x_876:
[----:B------:R-:W-:-:S05]  /*15a00*/  IMAD R0, R0, c[0x0][0x32c], RZ ;  /* 0x0000cb0000007a24 */ /* 0x000fca00078e02ff */
[----:B------:R-:W-:-:S04]  /*15a10*/  IMNMX R2, R2, R0, !PT ;  /* 0x0000000002027217 */ /* 0x000fc80007800200 */
.L_x_875:
[----:B------:R-:W-:-:S04]  /*15a20*/  IADD3 R2, R2, 0x1f, RZ ;  /* 0x0000001f02027810 */ /* 0x000fc80007ffe0ff */
[----:B------:R-:W-:-:S04]  /*15a30*/  SHF.R.S32.HI R0, RZ, 0x1f, R2 ;  /* 0x0000001fff007819 */ /* 0x000fc80000011402 */
[----:B------:R-:W-:-:S04]  /*15a40*/  LEA.HI R0, R0, R2, RZ, 0x5 ;  /* 0x0000000200007211 */ /* 0x000fc800078f28ff */
[----:B------:R-:W-:-:S04]  /*15a50*/  SHF.R.S32.HI R0, RZ, 0x5, R0 ;  /* 0x00000005ff007819 */ /* 0x000fc80000011400 */
[----:B------:R-:W-:-:S04]  /*15a60*/  IMNMX R197, R209, R0, !PT ;  /* 0x00000000d1c57217 */ /* 0x000fc80007800200 */
[----:B------:R-:W-:-:S13]  /*15a70*/  ISETP.GE.AND P0, PT, R196, R197, PT ;  /* 0x000000c5c400720c */ /* 0x000fda0003f06270 */
[----:B------:R-:W-:Y:S05]  /*15a80*/  @!P0 BRA `(.L_x_879) ;  /* 0x000021d000008947 */ /* 0x000fea0003800000 */
[----:B------:R-:W-:Y:S02]  /*15a90*/  MOV R137, R4 ;  /* 0x0000000400897202 */ /* 0x000fe40000000f00 */
[----:B------:R-:W-:Y:S02]  /*15aa0*/  MOV R136, R133 ;  /* 0x0000008500887202 */ /* 0x000fe40000000f00 */
.L_x_890:
        /* <DEDUP_REMOVED lines=27> */
.L_x_997:
[----:B------:R-:W-:-:S05]  /*15c60*/  BRA.DIV ~URZ, `(.L_x_883) ;  /* 0x0000b3b27f007947 */ /* 0x000fca000b800000 */
[----:B----4-:R4:W3:Y:S02]  /*15c70*/  SHFL.IDX PT, R0, R5, RZ, 0x181f ;  /* 0x00181fff05007589 */ /* 0x0108e400000e0000 */
.L_x_998:
[C---:B------:R-:W-:Y:S02]  /*15c80*/  ISETP.GE.AND P0, PT, R134.reuse, c[0x0][0x1d4], PT ;  /* 0x0000750086007a0c */ /* 0x040fe40003f06270 */
[C---:B---3--:R-:W-:Y:S04]  /*15c90*/  LEA R6, P1, R134.reuse, R0, 0x1 ;  /* 0x0000000086067211 */ /* 0x048fe800078208ff */
[----:B------:R-:W-:Y:S02]  /*15ca0*/  LEA.HI.X R7, R134, R4, R135, 0x1, P1 ;  /* 0x0000000486077211 */ /* 0x000fe400008f0c87 */
[C---:B------:R-:W-:Y:S04]  /*15cb0*/  LEA R2, P1, R202.reuse, R0, 0x1 ;  /* 0x00000000ca027211 */ /* 0x040fe800078208ff */
[----:B------:R-:W-:Y:S01]  /*15cc0*/  LEA.HI.X R3, R202, R4, R207, 0x1, P1 ;  /* 0x00000004ca037211 */ /* 0x000fe200008f0ccf */
[----:B------:R-:W-:Y:S01]  /*15cd0*/  @!PT LDS RZ, [RZ] ;  /* 0x00000000fffff984 */ /* 0x000fe20000000800 */
[----:B------:R-:W-:Y:S01]  /*15ce0*/  @!PT LDS RZ, [RZ] ;  /* 0x00000000fffff984 */ /* 0x000fe20000000800 */
[----:B------:R-:W-:Y:S01]  /*15cf0*/  @!PT LDS RZ, [RZ] ;  /* 0x00000000fffff984 */ /* 0x000fe20000000800 */
[----:B------:R3:W-:Y:S01]  /*15d00*/  LDGSTS.E.BYPASS.LTC128B.128 [R195+0x8080], [R6.64], !P0 ;  /* 0x0808000006c37fae */ /* 0x0007e2000c101d48 */
[----:B------:R-:W-:Y:S11]  /*15d10*/  ISETP.GE.AND P0, PT, R138, c[0x0][0x1d4], PT ;  /* 0x000075008a007a0c */ /* 0x000ff60003f06270 */
[----:B------:R-:W-:Y:S02]  /*15d20*/  @!UPT UIADD3 URZ, URZ, URZ, URZ ;  /* 0x0000003f3f3ff290 */ /* 0x000fe4000fffe03f */
[----:B------:R5:W-:Y:S01]  /*15d30*/  LDGSTS.E.BYPASS.LTC128B.128 [R195+0x9080], [R2.64], !P0 ;  /* 0x0908000002c37fae */ /* 0x000be2000c101d48 */
[C---:B------:R-:W-:Y:S02]  /*15d40*/  ISETP.GE.AND P0, PT, R201.reuse, c[0x0][0x1d4], PT ;  /* 0x00007500c9007a0c */ /* 0x040fe40003f06270 */
[C---:B-----5:R-:W-:Y:S04]  /*15d50*/  LEA R2, P1, R201.reuse, R0, 0x1 ;  /* 0x00000000c9027211 */ /* 0x060fe800078208ff */
[----:B------:R-:W-:Y:S07]  /*15d60*/  LEA.HI.X R3, R201, R4, R208, 0x1, P1 ;  /* 0x00000004c9037211 */ /* 0x000fee00008f0cd0 */
[----:B------:R5:W-:Y:S01]  /*15d70*/  LDGSTS.E.BYPASS.LTC128B.128 [R195+0xa080], [R2.64], !P0 ;  /* 0x0a08000002c37fae */ /* 0x000be2000c101d48 */
[C---:B------:R-:W-:Y:S02]  /*15d80*/  ISETP.GE.AND P0, PT, R200.reuse, c[0x0][0x1d4], PT ;  /* 0x00007500c8007a0c */ /* 0x040fe40003f06270 */
[C---:B-----5:R-:W-:Y:S04]  /*15d90*/  LEA R2, P1, R200.reuse, R0, 0x1 ;  /* 0x00000000c8027211 */ /* 0x060fe800078208ff */
[----:B------:R-:W-:Y:S07]  /*15da0*/  LEA.HI.X R3, R200, R4, R206, 0x1, P1 ;  /* 0x00000004c8037211 */ /* 0x000fee00008f0cce */
[----:B------:R3:W-:Y:S02]  /*15db0*/  LDGSTS.E.BYPASS.LTC128B.128 [R195+0xb080], [R2.64], !P0 ;  /* 0x0b08000002c37fae */ /* 0x0007e4000c101d48 */
.L_x_881:
[----:B------:R-:W-:Y:S05]  /*15dc0*/  BSYNC B0 ;  /* 0x0000000000007941 */ /* 0x000fea0003800000 */
.L_x_880:
        /* <DEDUP_REMOVED lines=122> */
[C---:B------:R-:W-:Y:S02]  /*16570*/  IADD3 R132, -R0.reuse, RZ, RZ ;  /* 0x000000ff00847210 */ /* 0x040fe40007ffe1ff */
[----:B------:R-:W-:Y:S03]  /*16580*/  @!P5 IADD3 R3, P0, R0, R224, RZ ;  /* 0x000000e00003d210 */ /* 0x000fe60007f1e0ff */
[----:B------:R-:W-:Y:S01]  /*16590*/  IMAD R199, R132, c[0x0][0x2b8], R2 ;  /* 0x0000ae0084c77a24 */ /* 0x000fe200078e0202 */
[----:B------:R-:W-:Y:S02]  /*165a0*/  @!P5 LEA.HI.X.SX32 R0, R0, R226, 0x1, P0 ;  /* 0x000000e20000d211 */ /* 0x000fe400000f0eff */
[C---:B------:R-:W-:Y:S04]  /*165b0*/  @!P5 LEA R2, P0, R3.reuse, c[0x0][0x2a0], 0x2 ;  /* 0x0000a8000302da11 */ /* 0x040fe800078010ff */
[----:B------:R-:W-:Y:S02]  /*165c0*/  @!P5 LEA.HI.X R3, R3, c[0x0][0x2a4], R0, 0x2, P0 ;  /* 0x0000a9000303da11 */ /* 0x000fe400000f1400 */
[----:B------:R-:W-:Y:S03]  /*165d0*/  SHF.R.S32.HI R0, RZ, 0x1f, R199 ;  /* 0x0000001fff007819 */ /* 0x000fe600000114c7 */
[----:B------:R1:W2:Y:S02]  /*165e0*/  @!P5 LDG.E R198, [R2.64] ;  /* 0x0000000802c6d981 */ /* 0x0002a4000c1e1900 */
[----:B------:R-:W-:Y:S04]  /*165f0*/  IMAD R0, R0, c[0x0][0x1e0], RZ ;  /* 0x0000780000007a24 */ /* 0x000fe800078e02ff */
[C---:B------:R-:W-:Y:S02]  /*16600*/  IMAD R0, R199.reuse, c[0x0][0x1e4], R0 ;  /* 0x00007900c7007a24 */ /* 0x040fe400078e0200 */
[----:B-1----:R-:W-:Y:S05]  /*16610*/  IMAD.WIDE.U32 R2, R199, c[0x0][0x1e0], RZ ;  /* 0x00007800c7027a25 */ /* 0x002fea00078e00ff */
        /* <DEDUP_REMOVED lines=11> */
.L_x_999:
[----:B------:R-:W-:-:S05]  /*166d0*/  BRA.DIV ~URZ, `(.L_x_887) ;  /* 0x0000aa027f007947 */ /* 0x000fca000b800000 */
[----:B-1----:R1:W3:Y:S02]  /*166e0*/  SHFL.IDX PT, R0, R133, RZ, 0x181f ;  /* 0x00181fff85007589 */ /* 0x0022e400000e0000 */
.L_x_1000:
[C---:B------:R-:W-:Y:S02]  /*166f0*/  ISETP.GE.AND P0, PT, R134.reuse, c[0x0][0x1d4], PT ;  /* 0x0000750086007a0c */ /* 0x040fe40003f06270 */
[C---:B---3--:R-:W-:Y:S04]  /*16700*/  LEA R160, P1, R134.reuse, R0, 0x1 ;  /* 0x0000000086a07211 */ /* 0x048fe800078208ff */
[----:B--2---:R-:W-:Y:S02]  /*16710*/  LEA.HI.X R161, R134, R132, R135, 0x1, P1 ;  /* 0x0000008486a17211 */ /* 0x004fe400008f0c87 */
        /* <DEDUP_REMOVED lines=10> */
[C---:B---3--:R-:W-:Y:S04]  /*167c0*/  LEA R2, P1, R201.reuse, R0, 0x1 ;  /* 0x00000000c9027211 */ /* 0x048fe800078208ff */
[----:B------:R-:W-:Y:S07]  /*167d0*/  LEA.HI.X R3, R201, R132, R208, 0x1, P1 ;  /* 0x00000084c9037211 */ /* 0x000fee00008f0cd0 */
[----:B------:R3:W-:Y:S01]  /*167e0*/  LDGSTS.E.BYPASS.LTC128B.128 [R195+0xe080], [R2.64], !P0 ;  /* 0x0e08000002c37fae */ /* 0x0007e2000c101d48 */
[C---:B------:R-:W-:Y:S02]  /*167f0*/  ISETP.GE.AND P0, PT, R200.reuse, c[0x0][0x1d4], PT ;  /* 0x00007500c8007a0c */ /* 0x040fe40003f06270 */
[C---:B---3--:R-:W-:Y:S04]  /*16800*/  LEA R2, P1, R200.reuse, R0, 0x1 ;  /* 0x00000000c8027211 */ /* 0x048fe800078208ff */
[----:B------:R-:W-:Y:S07]  /*16810*/  LEA.HI.X R3, R200, R132, R206, 0x1, P1 ;  /* 0x00000084c8037211 */ /* 0x000fee00008f0cce */
[----:B------:R2:W-:Y:S02]  /*16820*/  LDGSTS.E.BYPASS.LTC128B.128 [R195+0xf080], [R2.64], !P0 ;  /* 0x0f08000002c37fae */ /* 0x0005e4000c101d48 */
.L_x_885:
[----:B------:R-:W-:Y:S05]  /*16830*/  BSYNC B0 ;  /* 0x0000000000007941 */ /* 0x000fea0003800000 */
.L_x_884:
        /* <DEDUP_REMOVED lines=18> */
[----:B------:R2:W3:Y:S02]  /*16960*/  SHFL.BFLY PT, R0, R132, 0x2, 0x1f ;  /* 0x0c401f0084007f89 */ /* 0x0004e400000e0000 */
.L_x_1001:
[----:B--23--:R-:W-:Y:S01]  /*16970*/  FMNMX.FTZ R132, R132, R0, !PT ;  /* 0x0000000084847209 */ /* 0x00cfe20007810000 */
[----:B------:R-:W-:-:S05]  /*16980*/  BRA.DIV ~URZ, `(.L_x_889) ;  /* 0x0000a7f27f007947 */ /* 0x000fca000b800000 */
[----:B------:R-:W2:Y:S02]  /*16990*/  SHFL.BFLY PT, R0, R132, 0x1, 0x1f ;  /* 0x0c201f0084007f89 */ /* 0x000ea400000e0000 */
[----:B-12---:R-:W-:Y:S02]  /*169a0*/  FMNMX.FTZ R133, R132, R0, !PT ;  /* 0x0000000084857209 */ /* 0x006fe40007810000 */
[----:B------:R-:W1:Y:S02]  /*169b0*/  SHFL.BFLY PT, R0, R160, 0x2, 0x1f ;  /* 0x0c401f00a0007f89 */ /* 0x000e6400000e0000 */
[----:B-1----:R-:W-:Y:S05]  /*169c0*/  FMNMX.FTZ R132, R160, R0, !PT ;  /* 0x00000000a0847209 */ /* 0x002fea0007810000 */
[----:B------:R1:W2:Y:S02]  /*169d0*/  SHFL.BFLY PT, R0, R132, 0x1, 0x1f ;  /* 0x0c201f0084007f89 */ /* 0x0002a400000e0000 */
.L_x_1002:
[----:B--2---:R-:W-:Y:S01]  /*169e0*/  FMNMX.FTZ R3, R0, R132, !PT ;  /* 0x0000008400037209 */ /* 0x004fe20007810000 */
[C---:B------:R-:W-:Y:S01]  /*169f0*/  FADD.FTZ R0, -R133.reuse, R136 ;  /* 0x0000008885007221 */ /* 0x040fe20000010100 */
[----:B------:R-:W-:Y:S01]  /*16a00*/  WARPSYNC 0xffffffff ;  /* 0xffffffff00007948 */ /* 0x000fe20003800000 */
[----:B-1----:R-:W-:Y:S01]  /*16a10*/  FMUL.FTZ R132, R133, c[0x0][0x2d0] ;  /* 0x0000b40085847a20 */ /* 0x002fe20000410000 */
[----:B------:R-:W-:Y:S01]  /*16a20*/  ISETP.GT.AND P0, PT, R196, R197, PT ;  /* 0x000000c5c400720c */ /* 0x000fe20003f04270 */
[----:B------:R-:W-:Y:S01]  /*16a30*/  FMUL.FTZ R0, R0, c[0x0][0x2d0] ;  /* 0x0000b40000007a20 */ /* 0x000fe20000410000 */
[----:B------:R-:W-:Y:S01]  /*16a40*/  IADD3 R196, R196, -0x1, RZ ;  /* 0xffffffffc4c47810 */ /* 0x000fe20007ffe0ff */
        /* <DEDUP_REMOVED lines=237> */
[C---:B------:R-:W-:Y:S02]  /*17920*/  F2FP.PACK_AB R167, R136.reuse, R160 ;  /* 0x000000a088a7723e */ /* 0x040fe400000000ff */
[----:B------:R-:W-:Y:S01]  /*17930*/  MOV R137, R3 ;  /* 0x0000000300897202 */ /* 0x000fe20000000f00 */
[----:B------:R-:W-:Y:S03]  /*17940*/  FADD.FTZ R204, R136, R0 ;  /* 0x0000000088cc7221 */ /* 0x000fe60000010000 */
[----:B------:R-:W-:Y:S01]  /*17950*/  MOV R136, R133 ;  /* 0x0000008500887202 */ /* 0x000fe20000000f00 */
[C---:B------:R-:W-:Y:S01]  /*17960*/  HMMA.16816.F32 R152, R164.reuse, R148, R4 ;  /* 0x00000094a498723c */ /* 0x040fe20000001804 */
[----:B------:R-:W1:Y:S07]  /*17970*/  LDSM.16.MT88.4 R4, [R182+0x800] ;  /* 0x00080000b604783b */ /* 0x000e6e0000004200 */
        /* <DEDUP_REMOVED lines=46> */
.L_x_879:
[----:B------:R-:W-:-:S13]  /*17c60*/  ISETP.GE.AND P0, PT, R196, R209, PT ;  /* 0x000000d1c400720c */ /* 0x000fda0003f06270 */
[----:B------:R-:W-:Y:S05]  /*17c70*/  @!P0 BRA `(.L_x_891) ;  /* 0x0000294000008947 */ /* 0x000fea0003800000 */
[----:B------:R-:W-:Y:S02]  /*17c80*/  MOV R137, R4 ;  /* 0x0000000400897202 */ /* 0x000fe40000000f00 */
[----:B------:R-:W-:Y:S02]  /*17c90*/  MOV R136, R133 ;  /* 0x0000008500887202 */ /* 0x000fe40000000f00 */
.L_x_909:
[----:B------:R-:W-:Y:S04]  /*17ca0*/  DEPBAR.LE SB0, 0x0 ;  /* 0x000080000000791a */ /* 0x000fe80000000000 */
[----:B------:R-:W-:Y:S01]  /*17cb0*/  WARPSYNC 0xffffffff ;  /* 0xffffffff00007948 */ /* 0x000fe20003800000 */
[----:B------:R-:W-:Y:S01]  /*17cc0*/  BAR.SYNC.DEFER_BLOCKING 0x0 ;  /* 0x0000000000007b1d */ /* 0x000fe20000010000 */
[----:B------:R-:W-:Y:S01]  /*17cd0*/  SHF.R.S32.HI R0, RZ, 0x1f, R199 ;  /* 0x0000001fff007819 */ /* 0x000fe200000114c7 */
[C---:B------:R-:W-:Y:S01]  /*17ce0*/  IMAD.WIDE.U32 R2, R199.reuse, c[0x0][0x208], RZ ;  /* 0x00008200c7027a25 */ /* 0x040fe200078e00ff */
[----:B------:R-:W-:Y:S03]  /*17cf0*/  SHF.R.S32.HI R4, RZ, 0x1f, R198 ;  /* 0x0000001fff047819 */ /* 0x000fe600000114c6 */
[----:B------:R-:W-:Y:S02]  /*17d00*/  IMAD R0, R0, c[0x0][0x208], RZ ;  /* 0x0000820000007a24 */ /* 0x000fe400078e02ff */
[----:B------:R-:W-:Y:S02]  /*17d10*/  IMAD R4, R4, c[0x0][0x218], RZ ;  /* 0x0000860004047a24 */ /* 0x000fe400078e02ff */
[----:B------:R-:W-:Y:S02]  /*17d20*/  IMAD R0, R199, c[0x0][0x20c], R0 ;  /* 0x00008300c7007a24 */ /* 0x000fe400078e0200 */
[C---:B------:R-:W-:Y:S03]  /*17d30*/  IMAD R4, R198.reuse, c[0x0][0x21c], R4 ;  /* 0x00008700c6047a24 */ /* 0x040fe600078e0204 */
[----:B------:R-:W-:Y:S05]  /*17d40*/  IADD3 R3, R3, R0, RZ ;  /* 0x0000000003037210 */ /* 0x000fea0007ffe0ff */
[----:B------:R-:W-:Y:S01]  /*17d50*/  IMAD.WIDE.U32 R2, R198, c[0x0][0x218], R2 ;  /* 0x00008600c6027a25 */ /* 0x000fe200078e0002 */
[----:B------:R1:W2:Y:S04]  /*17d60*/  LDSM.16.M88.4 R16, [R183] ;  /* 0x00000000b710783b */ /* 0x0002a80000000200 */
[----:B------:R-:W-:Y:S01]  /*17d70*/  IADD3 R0, P0, R218, R2, RZ ;  /* 0x00000002da007210 */ /* 0x000fe20007f1e0ff */
[----:B------:R1:W3:Y:S03]  /*17d80*/  LDSM.16.M88.4 R8, [R178] ;  /* 0x00000000b208783b */ /* 0x0002e60000000200 */
[----:B------:R-:W-:Y:S02]  /*17d90*/  IADD3.X R2, R217, R3, R4, P0, !PT ;  /* 0x00000003d9027210 */ /* 0x000fe400007fe404 */
[C---:B------:R-:W-:Y:S01]  /*17da0*/  LEA R132, P0, R0.reuse, c[0x0][0x1f8], 0x1 ;  /* 0x00007e0000847a11 */ /* 0x040fe200078008ff */
[----:B------:R1:W4:Y:S03]  /*17db0*/  LDSM.16.M88.4 R160, [R178+0x800] ;  /* 0x00080000b2a0783b */ /* 0x0003260000000200 */
[----:B------:R-:W-:Y:S01]  /*17dc0*/  LEA.HI.X R0, R0, c[0x0][0x1fc], R2, 0x1, P0 ;  /* 0x00007f0000007a11 */ /* 0x000fe200000f0c02 */
[----:B------:R1:W1:Y:S04]  /*17dd0*/  LDSM.16.M88.4 R164, [R184] ;  /* 0x00000000b8a4783b */ /* 0x0002680000000200 */
[----:B------:R1:W1:Y:S04]  /*17de0*/  LDSM.16.M88.4 R168, [R187] ;  /* 0x00000000bba8783b */ /* 0x0002680000000200 */
[----:B------:R1:W1:Y:S01]  /*17df0*/  LDSM.16.M88.4 R172, [R194] ;  /* 0x00000000c2ac783b */ /* 0x0002620000000200 */
[----:B------:R-:W-:-:S05]  /*17e00*/  BRA.DIV ~URZ, `(.L_x_892) ;  /* 0x000094427f007947 */ /* 0x000fca000b800000 */
[----:B------:R-:W4:Y:S02]  /*17e10*/  SHFL.IDX PT, R0, R0, RZ, 0x181f ;  /* 0x00181fff00007589 */ /* 0x000f2400000e0000 */
.L_x_1003:
[C---:B--23--:R-:W-:Y:S01]  /*17e20*/  HMMA.16816.F32 R4, R16.reuse, R8, RZ ;  /* 0x000000081004723c */ /* 0x04cfe200000018ff */
[----:B------:R-:W2:Y:S01]  /*17e30*/  SHFL.IDX PT, R2, R132, RZ, 0x181f ;  /* 0x00181fff84027589 */ /* 0x000ea200000e0000 */
[----:B------:R-:W-:Y:S01]  /*17e40*/  BSSY B0, `(.L_x_893) ;  /* 0x00000b1000007945 */ /* 0x000fe20003800000 */
[----:B------:R-:W-:Y:S02]  /*17e50*/  ISETP.GE.AND P4, PT, R134, c[0x0][0x1d4], PT ;  /* 0x0000750086007a0c */ /* 0x000fe40003f86270 */
[C---:B------:R-:W-:Y:S02]  /*17e60*/  ISETP.GE.AND P3, PT, R201.reuse, c[0x0][0x1d4], PT ;  /* 0x00007500c9007a0c */ /* 0x040fe40003f66270 */
[----:B------:R-:W-:Y:S01]  /*17e70*/  ISETP.GE.AND P2, PT, R200, c[0x0][0x1d4], PT ;  /* 0x00007500c8007a0c */ /* 0x000fe20003f46270 */
[C---:B------:R-:W-:Y:S08]  /*17e80*/  HMMA.16816.F32 R8, R16.reuse, R10, RZ ;  /* 0x0000000a1008723c */ /* 0x040ff000000018ff */
[C---:B----4-:R-:W-:Y:S08]  /*17e90*/  HMMA.16816.F32 R12, R16.reuse, R160, RZ ;  /* 0x000000a0100c723c */ /* 0x050ff000000018ff */
[----:B------:R-:W-:Y:S01]  /*17ea0*/  HMMA.16816.F32 R16, R16, R162, RZ ;  /* 0x000000a21010723c */ /* 0x000fe200000018ff */
[CC--:B--2---:R-:W-:Y:S03]  /*17eb0*/  LEA R132, P0, R134.reuse, R2.reuse, 0x1 ;  /* 0x0000000286847211 */ /* 0x0c4fe600078008ff */
[C---:B------:R-:W-:Y:S02]  /*17ec0*/  LEA R160, P1, R201.reuse, R2, 0x1 ;  /* 0x00000002c9a07211 */ /* 0x040fe400078208ff */
[-C--:B------:R-:W-:Y:S02]  /*17ed0*/  LEA.HI.X R133, R134, R0.reuse, R135, 0x1, P0 ;  /* 0x0000000086857211 */ /* 0x080fe400000f0c87 */
[C---:B-1----:R-:W-:Y:S03]  /*17ee0*/  HMMA.16816.F32 R4, R164.reuse, R168, R4 ;  /* 0x000000a8a404723c */ /* 0x042fe60000001804 */
[----:B------:R-:W-:Y:S01]  /*17ef0*/  @!PT LDS RZ, [RZ] ;  /* 0x00000000fffff984 */ /* 0x000fe20000000800 */
[----:B------:R-:W-:Y:S01]  /*17f00*/  @!PT LDS RZ, [RZ] ;  /* 0x00000000fffff984 */ /* 0x000fe20000000800 */
[----:B------:R1:W-:Y:S02]  /*17f10*/  LDGSTS.E.BYPASS.LTC128B.128 [R220+0x8080], [R132.64], !P4 ;  /* 0x0808000084dc7fae */ /* 0x0003e4000e101d48 */
[----:B------:R-:W-:Y:S02]  /*17f20*/  LEA.HI.X R161, R201, R0, R208, 0x1, P1 ;  /* 0x00000000c9a17211 */ /* 0x000fe400008f0cd0 */
[----:B------:R-:W-:Y:S01]  /*17f30*/  ISETP.GE.AND P1, PT, R138, c[0x0][0x1d4], PT ;  /* 0x000075008a007a0c */ /* 0x000fe20003f26270 */
[C---:B------:R-:W-:Y:S08]  /*17f40*/  HMMA.16816.F32 R8, R164.reuse, R170, R8 ;  /* 0x000000aaa408723c */ /* 0x040ff00000001808 */
[C---:B------:R-:W-:Y:S08]  /*17f50*/  HMMA.16816.F32 R12, R164.reuse, R172, R12 ;  /* 0x000000aca40c723c */ /* 0x040ff0000000180c */
[----:B------:R-:W-:Y:S04]  /*17f60*/  HMMA.16816.F32 R16, R164, R174, R16 ;  /* 0x000000aea410723c */ /* 0x000fe80000001810 */
[C---:B-1----:R-:W-:Y:S04]  /*17f70*/  LEA R132, P0, R202.reuse, R2, 0x1 ;  /* 0x00000002ca847211 */ /* 0x042fe800078008ff */
[----:B------:R-:W-:Y:S04]  /*17f80*/  LEA.HI.X R133, R202, R0, R207, 0x1, P0 ;  /* 0x00000000ca857211 */ /* 0x000fe800000f0ccf */
[C---:B------:R-:W-:Y:S01]  /*17f90*/  LEA R2, P0, R200.reuse, R2, 0x1 ;  /* 0x00000002c8027211 */ /* 0x040fe200078008ff */
[----:B------:R1:W-:Y:S03]  /*17fa0*/  LDGSTS.E.BYPASS.LTC128B.128 [R220+0x9080], [R132.64], !P1 ;  /* 0x0908000084dc7fae */ /* 0x0003e6000c901d48 */
[----:B------:R-:W-:Y:S02]  /*17fb0*/  LEA.HI.X R3, R200, R0, R206, 0x1, P0 ;  /* 0x00000000c8037211 */ /* 0x000fe400000f0cce */
[----:B------:R-:W-:Y:S01]  /*17fc0*/  ISETP.GT.AND P0, PT, R196, R209, PT ;  /* 0x000000d1c400720c */ /* 0x000fe20003f04270 */
[----:B------:R2:W-:Y:S04]  /*17fd0*/  LDGSTS.E.BYPASS.LTC128B.128 [R220+0xa080], [R160.64], !P3 ;  /* 0x0a080000a0dc7fae */ /* 0x0005e8000d901d48 */
[----:B------:R1:W-:Y:S04]  /*17fe0*/  LDGSTS.E.BYPASS.LTC128B.128 [R220+0xb080], [R2.64], !P2 ;  /* 0x0b08000002dc7fae */ /* 0x0003e8000d101d48 */
[----:B------:R-:W-:Y:S04]  /*17ff0*/  LDSM.16.M88.4 R168, [R177] ;  /* 0x00000000b1a8783b */ /* 0x000fe80000000200 */
[----:B------:R-:W-:Y:S04]  /*18000*/  LDSM.16.M88.4 R164, [R177+0x800] ;  /* 0x00080000b1a4783b */ /* 0x000fe80000000200 */
[----:B------:R-:W-:Y:S04]  /*18010*/  LDSM.16.M88.4 R172, [R176+-0x3000] ;  /* 0xffd00000b0ac783b */ /* 0x000fe80000000200 */
[----:B------:R-:W0:Y:S04]  /*18020*/  LDGDEPBAR ;  /* 0x00000000000079af */ /* 0x000e280000000000 */
[----:B--2---:R-:W2:Y:S02]  /*18030*/  LDSM.16.M88.4 R160, [R186] ;  /* 0x00000000baa0783b */ /* 0x004ea40000000200 */
[C---:B--2---:R-:W-:Y:S08]  /*18040*/  HMMA.16816.F32 R4, R160.reuse, R168, R4 ;  /* 0x000000a8a004723c */ /* 0x044ff00000001804 */
[C---:B------:R-:W-:Y:S01]  /*18050*/  HMMA.16816.F32 R8, R160.reuse, R170, R8 ;  /* 0x000000aaa008723c */ /* 0x040fe20000001808 */
[----:B------:R-:W2:Y:S07]  /*18060*/  LDSM.16.M88.4 R168, [R185] ;  /* 0x00000000b9a8783b */ /* 0x000eae0000000200 */
[C---:B------:R-:W-:Y:S08]  /*18070*/  HMMA.16816.F32 R12, R160.reuse, R164, R12 ;  /* 0x000000a4a00c723c */ /* 0x040ff0000000180c */
[----:B------:R-:W-:Y:S01]  /*18080*/  HMMA.16816.F32 R16, R160, R166, R16 ;  /* 0x000000a6a010723c */ /* 0x000fe20000001810 */
[----:B------:R-:W3:Y:S04]  /*18090*/  LDSM.16.M88.4 R160, [R176+-0x2800] ;  /* 0xffd80000b0a0783b */ /* 0x000ee80000000200 */
[----:B------:R-:W-:Y:S03]  /*180a0*/  LDSM.16.M88.4 R164, [R183+0x4000] ;  /* 0x00400000b7a4783b */ /* 0x000fe60000000200 */
[C---:B--2---:R-:W-:Y:S08]  /*180b0*/  HMMA.16816.F32 R4, R168.reuse, R172, R4 ;  /* 0x000000aca804723c */ /* 0x044ff00000001804 */
[C---:B------:R-:W-:Y:S01]  /*180c0*/  HMMA.16816.F32 R8, R168.reuse, R174, R8 ;  /* 0x000000aea808723c */ /* 0x040fe20000001808 */
[----:B------:R-:W2:Y:S07]  /*180d0*/  LDSM.16.M88.4 R172, [R178+0x1000] ;  /* 0x00100000b2ac783b */ /* 0x000eae0000000200 */
[C---:B---3--:R-:W-:Y:S08]  /*180e0*/  HMMA.16816.F32 R12, R168.reuse, R160, R12 ;  /* 0x000000a0a80c723c */ /* 0x048ff0000000180c */
[----:B------:R-:W-:Y:S01]  /*180f0*/  HMMA.16816.F32 R16, R168, R162, R16 ;  /* 0x000000a2a810723c */ /* 0x000fe20000001810 */
[----:B------:R-:W3:Y:S04]  /*18100*/  LDSM.16.M88.4 R160, [R178+0x1800] ;  /* 0x00180000b2a0783b */ /* 0x000ee80000000200 */
[----:B------:R-:W-:Y:S03]  /*18110*/  LDSM.16.M88.4 R168, [R184+0x4000] ;  /* 0x00400000b8a8783b */ /* 0x000fe60000000200 */
[C---:B--2---:R-:W-:Y:S08]  /*18120*/  HMMA.16816.F32 R4, R164.reuse, R172, R4 ;  /* 0x000000aca404723c */ /* 0x044ff00000001804 */
[C---:B------:R-:W-:Y:S01]  /*18130*/  HMMA.16816.F32 R8, R164.reuse, R174, R8 ;  /* 0x000000aea408723c */ /* 0x040fe20000001808 */
[----:B------:R-:W2:Y:S07]  /*18140*/  LDSM.16.M88.4 R172, [R190] ;  /* 0x00000000beac783b */ /* 0x000eae0000000200 */
[C---:B---3--:R-:W-:Y:S08]  /*18150*/  HMMA.16816.F32 R12, R164.reuse, R160, R12 ;  /* 0x000000a0a40c723c */ /* 0x048ff0000000180c */
[----:B------:R-:W-:Y:S01]  /*18160*/  HMMA.16816.F32 R16, R164, R162, R16 ;  /* 0x000000a2a410723c */ /* 0x000fe20000001810 */
[----:B------:R-:W3:Y:S04]  /*18170*/  LDSM.16.M88.4 R160, [R189] ;  /* 0x00000000bda0783b */ /* 0x000ee80000000200 */
        /* <DEDUP_REMOVED lines=10> */
[----:B------:R-:W2:Y:S07]  /*18220*/  LDSM.16.M88.4 R172, [R176+-0x2000] ;  /* 0xffe00000b0ac783b */ /* 0x000eae0000000200 */
[C---:B---3--:R-:W-:Y:S08]  /*18230*/  HMMA.16816.F32 R12, R164.reuse, R160, R12 ;  /* 0x000000a0a40c723c */ /* 0x048ff0000000180c */
        /* <DEDUP_REMOVED lines=57> */
[----:B------:R-:W3:Y:S01]  /*185d0*/  LDSM.16.M88.4 R160, [R176+0x800] ;  /* 0x00080000b0a0783b */ /* 0x000ee20000000200 */
[----:B------:R-:W-:Y:S04]  /*185e0*/  DEPBAR.LE SB0, 0x0 ;  /* 0x000080000000791a */ /* 0x000fe80000000000 */
[----:B------:R-:W-:Y:S02]  /*185f0*/  BAR.SYNC.DEFER_BLOCKING 0x0 ;  /* 0x0000000000007b1d */ /* 0x000fe40000010000 */
[C---:B--2---:R-:W-:Y:S08]  /*18600*/  HMMA.16816.F32 R4, R168.reuse, R172, R4 ;  /* 0x000000aca804723c */ /* 0x044ff00000001804 */
[C---:B------:R-:W-:Y:S08]  /*18610*/  HMMA.16816.F32 R8, R168.reuse, R174, R8 ;  /* 0x000000aea808723c */ /* 0x040ff00000001808 */
[C---:B---3--:R-:W-:Y:S08]  /*18620*/  HMMA.16816.F32 R12, R168.reuse, R160, R12 ;  /* 0x000000a0a80c723c */ /* 0x048ff0000000180c */
[----:B------:R-:W-:Y:S01]  /*18630*/  HMMA.16816.F32 R16, R168, R162, R16 ;  /* 0x000000a2a810723c */ /* 0x000fe20000001810 */
[----:B------:R-:W-:Y:S07]  /*18640*/  @!UPT UIADD3 URZ, URZ, URZ, URZ ;  /* 0x0000003f3f3ff290 */ /* 0x000fee000fffe03f */
[----:B------:R-:W-:-:S11]  /*18650*/  @!P0 BRA `(.L_x_894) ;  /* 0x000002f000008947 */ /* 0x000fd60003800000 */
[----:B-1----:R-:W-:Y:S02]  /*18660*/  IMAD.MOV.U32 R197, RZ, RZ, c[0x0][0x2b8] ;  /* 0x0000ae00ffc57624 */ /* 0x002fe400078e00ff */
        /* <DEDUP_REMOVED lines=29> */
.L_x_1004:
[----:B------:R-:W-:-:S05]  /*18840*/  BRA.DIV ~URZ, `(.L_x_896) ;  /* 0x00008ab27f007947 */ /* 0x000fca000b800000 */
[----:B-1----:R1:W3:Y:S02]  /*18850*/  SHFL.IDX PT, R0, R133, RZ, 0x181f ;  /* 0x00181fff85007589 */ /* 0x0022e400000e0000 */
.L_x_1005:
        /* <DEDUP_REMOVED lines=15> */
.L_x_894:
[----:B-1----:R-:W-:Y:S05]  /*18950*/  BSYNC B0 ;  /* 0x0000000000007941 */ /* 0x002fea0003800000 */
.L_x_893:
[----:B------:R-:W-:Y:S01]  /*18960*/  LOP3.LUT R162, RZ, c[0x0][0x324], RZ, 0x33, !PT ;  /* 0x0000c900ffa27a12 */ /* 0x000fe200078e33ff */
[----:B------:R-:W-:Y:S01]  /*18970*/  IMAD.MOV.U32 R0, RZ, RZ, c[0x0][0x2c4] ;  /* 0x0000b100ff007624 */ /* 0x000fe200078e00ff */
[----:B------:R-:W0:Y:S01]  /*18980*/  LDGDEPBAR ;  /* 0x00000000000079af */ /* 0x000e220000000000 */
[----:B------:R-:W-:Y:S02]  /*18990*/  IMAD.IADD R132, R236, 0x1, R228 ;  /* 0x00000001ec847824 */ /* 0x000fe400078e02e4 */
[----:B------:R-:W-:Y:S01]  /*189a0*/  IMAD.SHL.U32 R133, R196, 0x20, RZ ;  /* 0x00000020c4857824 */ /* 0x000fe200078e00ff */
[----:B------:R-:W-:Y:S11]  /*189b0*/  ISETP.NE.AND P0, PT, R0, 0x1, PT ;  /* 0x000000010000780c */ /* 0x000ff60003f05270 */
[----:B------:R-:W-:Y:S02]  /*189c0*/  @!UPT UIADD3 URZ, URZ, URZ, URZ ;  /* 0x0000003f3f3ff290 */ /* 0x000fe4000fffe03f */
[----:B------:R-:W-:Y:S05]  /*189d0*/  @P0 IMAD.HI.U32 R0, R132, c[0x0][0x2c8], RZ ;  /* 0x0000b20084000a27 */ /* 0x000fea00078e00ff */
[----:B------:R-:W-:Y:S02]  /*189e0*/  @P0 SHF.R.U32.HI R132, RZ, c[0x0][0x2cc], R0 ;  /* 0x0000b300ff840a19 */ /* 0x000fe40000011600 */
[----:B------:R-:W-:Y:S04]  /*189f0*/  IADD3 R0, -R216, 0x1, -R133 ;  /* 0x00000001d8007810 */ /* 0x000fe80007ffe985 */
[----:B---3--:R-:W-:Y:S04]  /*18a00*/  IADD3 R160, -R211, R0, R210 ;  /* 0x00000000d3a07210 */ /* 0x008fe80007ffe1d2 */
[----:B------:R-:W-:Y:S01]  /*18a10*/  IADD3 R161, R160, c[0x0][0x328], RZ ;  /* 0x0000ca00a0a17a10 */ /* 0x000fe20007ffe0ff */
[----:B------:R-:W-:-:S05]  /*18a20*/  BRA.DIV ~URZ, `(.L_x_897) ;  /* 0x000089327f007947 */ /* 0x000fca000b800000 */
[----:B------:R1:W2:Y:S02]  /*18a30*/  SHFL.IDX PT, R3, R132, RZ, 0x1c1f ;  /* 0x001c1fff84037589 */ /* 0x0002a400000e0000 */
.L_x_1006:
[-C--:B--2---:R-:W-:Y:S01]  /*18a40*/  IADD3 R2, R161, R3.reuse, RZ ;  /* 0x00000003a1027210 */ /* 0x084fe20007ffe0ff */
[----:B------:R-:W-:Y:S02]  /*18a50*/  IMAD.MOV.U32 R0, RZ, RZ, c[0x0][0x32c] ;  /* 0x0000cb00ff007624 */ /* 0x000fe400078e00ff */
[----:B------:R-:W-:Y:S03]  /*18a60*/  IMAD.IADD R160, R162, 0x1, R160 ;  /* 0x00000001a2a07824 */ /* 0x000fe600078e02a0 */
[----:B------:R-:W-:Y:S02]  /*18a70*/  ISETP.GE.AND P0, PT, R0, 0x1, PT ;  /* 0x000000010000780c */ /* 0x000fe40003f06270 */
[----:B------:R-:W-:Y:S11]  /*18a80*/  IADD3 R0, R160, R3, RZ ;  /* 0x00000003a0007210 */ /* 0x000ff60007ffe0ff */
        /* <DEDUP_REMOVED lines=14> */
.L_x_900:
[----:B------:R-:W-:Y:S04]  /*18b70*/  MOV R162, c[0x0][0x32c] ;  /* 0x0000cb0000a27a02 */ /* 0x000fe80000000f00 */
[----:B------:R-:W-:Y:S11]  /*18b80*/  ISETP.NE.AND P0, PT, R162, 0x1, PT ;  /* 0x00000001a200780c */ /* 0x000ff60003f05270 */
[----:B------:R-:W-:Y:S02]  /*18b90*/  @!UPT UIADD3 URZ, URZ, URZ, URZ ;  /* 0x0000003f3f3ff290 */ /* 0x000fe4000fffe03f */
[----:B------:R-:W-:Y:S05]  /*18ba0*/  @P0 IMAD.HI.U32 R162, R3, c[0x0][0x330], RZ ;  /* 0x0000cc0003a20a27 */ /* 0x000fea00078e00ff */
[----:B------:R-:W-:Y:S02]  /*18bb0*/  @P0 SHF.R.U32.HI R3, RZ, c[0x0][0x334], R162 ;  /* 0x0000cd00ff030a19 */ /* 0x000fe400000116a2 */
.L_x_901:
[----:B------:R-:W-:Y:S05]  /*18bc0*/  BSYNC B0 ;  /* 0x0000000000007941 */ /* 0x000fea0003800000 */
.L_x_899:
[----:B------:R-:W-:Y:S04]  /*18bd0*/  IMAD R3, R3, c[0x0][0x32c], -R133 ;  /* 0x0000cb0003037a24 */ /* 0x000fe800078e0a85 */
[----:B------:R-:W-:Y:S05]  /*18be0*/  IMAD.IADD R3, R3, 0x1, -R216 ;  /* 0x0000000103037824 */ /* 0x000fea00078e0ad8 */
[----:B------:R-:W-:Y:S02]  /*18bf0*/  IMNMX R0, R0, R3, !PT ;  /* 0x0000000300007217 */ /* 0x000fe40007800200 */
[----:B------:R-:W-:Y:S04]  /*18c00*/  IADD3 R3, R3, c[0x0][0x32c], RZ ;  /* 0x0000cb0003037a10 */ /* 0x000fe80007ffe0ff */
[----:B------:R-:W-:Y:S02]  /*18c10*/  IMNMX R2, R2, R3, PT ;  /* 0x0000000302027217 */ /* 0x000fe40003800200 */
.L_x_898:
[----:B------:R-:W-:Y:S04]  /*18c20*/  ISETP.GT.AND P1, PT, R196, -0x1, PT ;  /* 0xffffffffc400780c */ /* 0x000fe80003f24270 */
[C---:B------:R-:W-:Y:S02]  /*18c30*/  ISETP.GT.AND P2, PT, R0.reuse, RZ, P1 ;  /* 0x000000ff0000720c */ /* 0x040fe40000f44270 */
[----:B------:R-:W-:Y:S02]  /*18c40*/  ISETP.GT.AND P0, PT, R0, 0x1, P1 ;  /* 0x000000010000780c */ /* 0x000fe40000f04270 */
[C---:B------:R-:W-:Y:S02]  /*18c50*/  ISETP.LT.OR P2, PT, R2.reuse, 0x1, P2 ;  /* 0x000000010200780c */ /* 0x040fe40001741670 */
[----:B------:R-:W-:Y:S02]  /*18c60*/  ISETP.LT.OR P0, PT, R2, 0x2, P0 ;  /* 0x000000020200780c */ /* 0x000fe40000701670 */
[----:B------:R-:W-:Y:S02]  /*18c70*/  FSEL R163, R4, -INF , !P2 ;  /* 0xff80000004a37808 */ /* 0x000fe40005000000 */
[C---:B------:R-:W-:Y:S02]  /*18c80*/  ISETP.GT.AND P2, PT, R0.reuse, 0x8, P1 ;  /* 0x000000080000780c */ /* 0x040fe40000f44270 */
[----:B------:R-:W-:Y:S02]  /*18c90*/  FSEL R167, R5, -INF , !P0 ;  /* 0xff80000005a77808 */ /* 0x000fe40004000000 */
        /* <DEDUP_REMOVED lines=16> */
[----:B------:R-:W-:Y:S01]  /*18da0*/  FSEL R13, R17, -INF , !P0 ;  /* 0xff800000110d7808 */ /* 0x000fe20004000000 */
[----:B------:R-:W-:-:S06]  /*18db0*/  BRA.DIV ~URZ, `(.L_x_902) ;  /* 0x000086127f007947 */ /* 0x000fcc000b800000 */
[----:B------:R2:W3:Y:S02]  /*18dc0*/  SHFL.IDX PT, R3, R132, 0x1, 0x1c1f ;  /* 0x003c1f0084037f89 */ /* 0x0004e400000e0000 */
.L_x_1007:
        /* <DEDUP_REMOVED lines=19> */
.L_x_905:
[----:B------:R-:W-:Y:S04]  /*18f00*/  MOV R4, c[0x0][0x32c] ;  /* 0x0000cb0000047a02 */ /* 0x000fe80000000f00 */
[----:B------:R-:W-:Y:S11]  /*18f10*/  ISETP.NE.AND P0, PT, R4, 0x1, PT ;  /* 0x000000010400780c */ /* 0x000ff60003f05270 */
[----:B------:R-:W-:Y:S02]  /*18f20*/  @!UPT UIADD3 URZ, URZ, URZ, URZ ;  /* 0x0000003f3f3ff290 */ /* 0x000fe4000fffe03f */
[----:B------:R-:W-:Y:S05]  /*18f30*/  @P0 IMAD.HI.U32 R4, R3, c[0x0][0x330], RZ ;  /* 0x0000cc0003040a27 */ /* 0x000fea00078e00ff */
[----:B------:R-:W-:Y:S02]  /*18f40*/  @P0 SHF.R.U32.HI R3, RZ, c[0x0][0x334], R4 ;  /* 0x0000cd00ff030a19 */ /* 0x000fe40000011604 */
.L_x_906:
[----:B------:R-:W-:Y:S05]  /*18f50*/  BSYNC B0 ;  /* 0x0000000000007941 */ /* 0x000fea0003800000 */
.L_x_904:
[----:B------:R-:W-:Y:S04]  /*18f60*/  IMAD R133, R3, c[0x0][0x32c], -R133 ;  /* 0x0000cb0003857a24 */ /* 0x000fe800078e0a85 */
[----:B------:R-:W-:Y:S05]  /*18f70*/  IMAD.IADD R3, R133, 0x1, -R216 ;  /* 0x0000000185037824 */ /* 0x000fea00078e0ad8 */
[----:B------:R-:W-:Y:S02]  /*18f80*/  IMNMX R0, R0, R3, !PT ;  /* 0x0000000300007217 */ /* 0x000fe40007800200 */
[----:B------:R-:W-:Y:S04]  /*18f90*/  IADD3 R3, R3, c[0x0][0x32c], RZ ;  /* 0x0000cb0003037a10 */ /* 0x000fe80007ffe0ff */
[----:B------:R-:W-:Y:S02]  /*18fa0*/  IMNMX R2, R2, R3, PT ;  /* 0x0000000302027217 */ /* 0x000fe40003800200 */
.L_x_903:
[C---:B------:R-:W-:Y:S02]  /*18fb0*/  ISETP.GT.AND P0, PT, R0.reuse, RZ, P1 ;  /* 0x000000ff0000720c */ /* 0x040fe40000f04270 */
[----:B------:R-:W-:Y:S02]  /*18fc0*/  ISETP.GT.AND P2, PT, R0, 0x1, P1 ;  /* 0x000000010000780c */ /* 0x000fe40000f44270 */
[C---:B------:R-:W-:Y:S02]  /*18fd0*/  ISETP.LT.OR P0, PT, R2.reuse, 0x1, P0 ;  /* 0x000000010200780c */ /* 0x040fe40000701670 */
[----:B------:R-:W-:Y:S02]  /*18fe0*/  ISETP.LT.OR P2, PT, R2, 0x2, P2 ;  /* 0x000000020200780c */ /* 0x000fe40001741670 */
[----:B------:R-:W-:Y:S02]  /*18ff0*/  FSEL R8, R6, -INF , !P0 ;  /* 0xff80000006087808 */ /* 0x000fe40004000000 */
[----:B------:R-:W-:Y:S02]  /*19000*/  ISETP.GT.AND P0, PT, R0, 0x8, P1 ;  /* 0x000000080000780c */ /* 0x000fe40000f04270 */
[----:B------:R-:W-:Y:S02]  /*19010*/  FSEL R12, R7, -INF , !P2 ;  /* 0xff800000070c7808 */ /* 0x000fe40005000000 */
[----:B------:R-:W-:Y:S02]  /*19020*/  ISETP.LT.OR P0, PT, R2, 0x9, P0 ;  /* 0x000000090200780c */ /* 0x000fe40000701670 */
[----:B------:R-:W-:Y:S02]  /*19030*/  ISETP.GT.AND P2, PT, R0, 0x9, P1 ;  /* 0x000000090000780c */ /* 0x000fe40000f44270 */
[----:B------:R-:W-:Y:S02]  /*19040*/  FSEL R10, R10, -INF , !P0 ;  /* 0xff8000000a0a7808 */ /* 0x000fe40004000000 */
[----:B------:R-:W-:Y:S02]  /*19050*/  ISETP.GT.AND P0, PT, R0, 0x10, P1 ;  /* 0x000000100000780c */ /* 0x000fe40000f04270 */
[C---:B------:R-:W-:Y:S02]  /*19060*/  ISETP.LT.OR P2, PT, R2.reuse, 0xa, P2 ;  /* 0x0000000a0200780c */ /* 0x040fe40001741670 */
[----:B------:R-:W-:Y:S02]  /*19070*/  ISETP.LT.OR P0, PT, R2, 0x11, P0 ;  /* 0x000000110200780c */ /* 0x000fe40000701670 */
[----:B------:R-:W-:Y:S02]  /*19080*/  FSEL R11, R11, -INF , !P2 ;  /* 0xff8000000b0b7808 */ /* 0x000fe40005000000 */
[----:B------:R-:W-:Y:S02]  /*19090*/  ISETP.GT.AND P3, PT, R0, 0x11, P1 ;  /* 0x000000110000780c */ /* 0x000fe40000f64270 */
[----:B------:R-:W-:Y:S02]  /*190a0*/  FSEL R9, R14, -INF , !P0 ;  /* 0xff8000000e097808 */ /* 0x000fe40004000000 */
[C---:B------:R-:W-:Y:S02]  /*190b0*/  ISETP.GT.AND P2, PT, R0.reuse, 0x18, P1 ;  /* 0x000000180000780c */ /* 0x040fe40000f44270 */
[----:B------:R-:W-:Y:S02]  /*190c0*/  ISETP.GT.AND P0, PT, R0, 0x19, P1 ;  /* 0x000000190000780c */ /* 0x000fe40000f04270 */
[----:B------:R-:W-:Y:S02]  /*190d0*/  FMNMX.FTZ R0, R163, R136, !PT ;  /* 0x00000088a3007209 */ /* 0x000fe40007810000 */
[----:B------:R-:W-:Y:S02]  /*190e0*/  FMNMX.FTZ R3, R8, R137, !PT ;  /* 0x0000008908037209 */ /* 0x000fe40007810000 */
[----:B------:R-:W-:Y:S02]  /*190f0*/  FMNMX.FTZ R0, R167, R0, !PT ;  /* 0x00000000a7007209 */ /* 0x000fe40007810000 */
[----:B------:R-:W-:Y:S02]  /*19100*/  FMNMX.FTZ R3, R12, R3, !PT ;  /* 0x000000030c037209 */ /* 0x000fe40007810000 */
[C---:B------:R-:W-:Y:S02]  /*19110*/  ISETP.LT.OR P3, PT, R2.reuse, 0x12, P3 ;  /* 0x000000120200780c */ /* 0x040fe40001f61670 */
[C---:B------:R-:W-:Y:S02]  /*19120*/  ISETP.LT.OR P1, PT, R2.reuse, 0x19, P2 ;  /* 0x000000190200780c */ /* 0x040fe40001721670 */
[----:B------:R-:W-:Y:S02]  /*19130*/  ISETP.LT.OR P0, PT, R2, 0x1a, P0 ;  /* 0x0000001a0200780c */ /* 0x000fe40000701670 */
[----:B------:R-:W-:Y:S02]  /*19140*/  FMNMX.FTZ R2, R166, R0, !PT ;  /* 0x00000000a6027209 */ /* 0x000fe40007810000 */
[----:B------:R-:W-:Y:S02]  /*19150*/  FMNMX.FTZ R0, R10, R3, !PT ;  /* 0x000000030a007209 */ /* 0x000fe40007810000 */
[----:B------:R-:W-:Y:S02]  /*19160*/  FMNMX.FTZ R2, R165, R2, !PT ;  /* 0x00000002a5027209 */ /* 0x000fe40007810000 */
[----:B------:R-:W-:Y:S02]  /*19170*/  FMNMX.FTZ R0, R11, R0, !PT ;  /* 0x000000000b007209 */ /* 0x000fe40007810000 */
[----:B------:R-:W-:Y:S02]  /*19180*/  FSEL R7, R15, -INF , !P3 ;  /* 0xff8000000f077808 */ /* 0x000fe40005800000 */
        /* <DEDUP_REMOVED lines=12> */
.L_x_1008:
[----:B-12---:R-:W-:Y:S01]  /*19250*/  FMNMX.FTZ R132, R132, R0, !PT ;  /* 0x0000000084847209 */ /* 0x006fe20007810000 */
[----:B------:R-:W-:-:S05]  /*19260*/  BRA.DIV ~URZ, `(.L_x_908) ;  /* 0x000082127f007947 */ /* 0x000fca000b800000 */
[----:B------:R-:W1:Y:S02]  /*19270*/  SHFL.BFLY PT, R0, R132, 0x1, 0x1f ;  /* 0x0c201f0084007f89 */ /* 0x000e6400000e0000 */
[----:B-1----:R-:W-:Y:S02]  /*19280*/  FMNMX.FTZ R133, R132, R0, !PT ;  /* 0x0000000084857209 */ /* 0x002fe40007810000 */
[----:B------:R-:W1:Y:S02]  /*19290*/  SHFL.BFLY PT, R0, R4, 0x2, 0x1f ;  /* 0x0c401f0004007f89 */ /* 0x000e6400000e0000 */
[----:B-1----:R-:W-:Y:S05]  /*192a0*/  FMNMX.FTZ R4, R4, R0, !PT ;  /* 0x0000000004047209 */ /* 0x002fea0007810000 */
[----:B------:R1:W2:Y:S02]  /*192b0*/  SHFL.BFLY PT, R0, R4, 0x1, 0x1f ;  /* 0x0c201f0004007f89 */ /* 0x0002a400000e0000 */
.L_x_1009:
[C---:B------:R-:W-:Y:S01]  /*192c0*/  FSETP.NEU.FTZ.AND P0, PT, R133.reuse, -INF , PT ;  /* 0xff8000008500780b */ /* 0x040fe20003f1d000 */
[C---:B------:R-:W-:Y:S01]  /*192d0*/  FMUL.FTZ R2, R133.reuse, c[0x0][0x2d0] ;  /* 0x0000b40085027a20 */ /* 0x040fe20000410000 */
[----:B--2---:R-:W-:Y:S01]  /*192e0*/  FMNMX.FTZ R3, R0, R4, !PT ;  /* 0x0000000400037209 */ /* 0x004fe20007810000 */
[----:B------:R-:W-:Y:S01]  /*192f0*/  WARPSYNC 0xffffffff ;  /* 0xffffffff00007948 */ /* 0x000fe20003800000 */
[----:B------:R-:W-:Y:S02]  /*19300*/  FSEL R0, R133, RZ, P0 ;  /* 0x000000ff85007208 */ /* 0x000fe40000000000 */
[----:B------:R-:W-:Y:S02]  /*19310*/  FSEL R2, R2, RZ, P0 ;  /* 0x000000ff02027208 */ /* 0x000fe40000000000 */
[----:B------:R-:W-:Y:S01]  /*19320*/  FSETP.NEU.FTZ.AND P0, PT, R3, -INF , PT ;  /* 0xff8000000300780b */ /* 0x000fe20003f1d000 */
[----:B------:R-:W-:Y:S02]  /*19330*/  FADD.FTZ R0, -R0, R136 ;  /* 0x0000008800007221 */ /* 0x000fe40000010100 */
[--C-:B-1----:R-:W-:Y:S02]  /*19340*/  FFMA.FTZ R4, R163, c[0x0][0x2d0], -R2.reuse ;  /* 0x0000b400a3047a23 */ /* 0x102fe40000010802 */
        /* <DEDUP_REMOVED lines=8> */
[----:B------:R-:W1:Y:S01]  /*193d0*/  MUFU.EX2 R0, R0 ;  /* 0x0000000000007308 */ /* 0x000e620000000800 */
[----:B------:R-:W-:Y:S09]  /*193e0*/  FFMA.FTZ R169, R13, c[0x0][0x2d0], -R2 ;  /* 0x0000b4000da97a23 */ /* 0x000ff20000010802 */
[----:B------:R-:W2:Y:S10]  /*193f0*/  MUFU.EX2 R4, R15 ;  /* 0x0000000f00047308 */ /* 0x000eb40000000800 */
[----:B------:R-:W-:Y:S10]  /*19400*/  MUFU.EX2 R18, R14 ;  /* 0x0000000e00127308 */ /* 0x000ff40000000800 */
[----:B------:R1:W3:Y:S02]  /*19410*/  MUFU.EX2 R15, R17 ;  /* 0x00000011000f7308 */ /* 0x0002e40000000800 */
[----:B-1----:R-:W-:Y:S01]  /*19420*/  FMUL.FTZ R17, R0, R141 ;  /* 0x0000008d00117220 */ /* 0x002fe20000410000 */
[----:B--2---:R-:W-:Y:S01]  /*19430*/  F2FP.PACK_AB R160, R4, R16 ;  /* 0x0000001004a0723e */ /* 0x004fe200000000ff */
[C---:B------:R-:W-:Y:S01]  /*19440*/  FFMA.FTZ R2, R0.reuse, R205, R16 ;  /* 0x000000cd00027223 */ /* 0x040fe20000010010 */
[----:B---3--:R-:W-:Y:S01]  /*19450*/  F2FP.PACK_AB R162, R15, R18 ;  /* 0x000000120fa2723e */ /* 0x008fe200000000ff */
        /* <DEDUP_REMOVED lines=9> */
[----:B------:R-:W-:Y:S02]  /*194f0*/  FMUL.FTZ R2, R2, c[0x0][0x2d0] ;  /* 0x0000b40002027a20 */ /* 0x000fe40000410000 */
[--C-:B------:R-:W-:Y:S02]  /*19500*/  FFMA.FTZ R8, R8, c[0x0][0x2d0], -R4.reuse ;  /* 0x0000b40008087a23 */ /* 0x100fe40000010804 */
[--C-:B------:R-:W-:Y:S02]  /*19510*/  FFMA.FTZ R132, R10, c[0x0][0x2d0], -R4.reuse ;  /* 0x0000b4000a847a23 */ /* 0x100fe40000010804 */
        /* <DEDUP_REMOVED lines=10> */
[----:B------:R-:W-:Y:S02]  /*195c0*/  FADD.FTZ R164, R15, R4 ;  /* 0x000000040fa47221 */ /* 0x000fe40000010000 */
[C---:B------:R-:W-:Y:S01]  /*195d0*/  FMUL.FTZ R4, R0.reuse, R152 ;  /* 0x0000009800047220 */ /* 0x040fe20000410000 */
        /* <DEDUP_REMOVED lines=9> */
[----:B--2---:R-:W-:Y:S02]  /*19670*/  FMUL.FTZ R8, R0, R148 ;  /* 0x0000009400087220 */ /* 0x004fe40000410000 */
[C---:B------:R-:W-:Y:S02]  /*19680*/  FMUL.FTZ R10, R2.reuse, R150 ;  /* 0x00000096020a7220 */ /* 0x040fe40000410000 */
[----:B------:R-:W-:Y:S01]  /*19690*/  FMUL.FTZ R11, R2, R151 ;  /* 0x00000097020b7220 */ /* 0x000fe20000410000 */
[----:B------:R-:W2:Y:S01]  /*196a0*/  MUFU.EX2 R173, R136 ;  /* 0x0000008800ad7308 */ /* 0x000ea20000000800 */
[----:B------:R-:W-:Y:S01]  /*196b0*/  FMUL.FTZ R12, R0, R144 ;  /* 0x00000090000c7220 */ /* 0x000fe20000410000 */
[----:B------:R-:W-:Y:S01]  /*196c0*/  LDSM.16.MT88.4 R148, [R179+0x800] ;  /* 0x00080000b394783b */ /* 0x000fe20000004200 */
[C---:B------:R-:W-:Y:S02]  /*196d0*/  FMUL.FTZ R15, R2.reuse, R147 ;  /* 0x00000093020f7220 */ /* 0x040fe40000410000 */
[C---:B------:R-:W-:Y:S02]  /*196e0*/  FMUL.FTZ R22, R2.reuse, R22 ;  /* 0x0000001602167220 */ /* 0x040fe40000410000 */
[----:B------:R-:W-:Y:S02]  /*196f0*/  FMUL.FTZ R23, R2, R23 ;  /* 0x0000001702177220 */ /* 0x000fe40000410000 */
[C---:B------:R-:W-:Y:S01]  /*19700*/  FMUL.FTZ R24, R0.reuse, R24 ;  /* 0x0000001800187220 */ /* 0x040fe20000410000 */
[----:B------:R-:W4:Y:S01]  /*19710*/  MUFU.EX2 R132, R172 ;  /* 0x000000ac00847308 */ /* 0x000f220000000800 */
[----:B------:R-:W-:Y:S02]  /*19720*/  FMUL.FTZ R25, R0, R25 ;  /* 0x0000001900197220 */ /* 0x000fe40000410000 */
[----:B------:R-:W-:Y:S01]  /*19730*/  FMUL.FTZ R26, R2, R26 ;  /* 0x0000001a021a7220 */ /* 0x000fe20000410000 */
[----:B---3--:R-:W-:Y:S01]  /*19740*/  F2FP.PACK_AB R161, R152, R137 ;  /* 0x0000008998a1723e */ /* 0x008fe200000000ff */
[C---:B------:R-:W-:Y:S02]  /*19750*/  FMUL.FTZ R14, R2.reuse, R146 ;  /* 0x00000092020e7220 */ /* 0x040fe40000410000 */
[----:B------:R-:W-:Y:S02]  /*19760*/  FMUL.FTZ R27, R2, R27 ;  /* 0x0000001b021b7220 */ /* 0x000fe40000410000 */
[C---:B------:R-:W-:Y:S01]  /*19770*/  FMUL.FTZ R28, R0.reuse, R28 ;  /* 0x0000001c001c7220 */ /* 0x040fe20000410000 */
[----:B------:R-:W-:Y:S01]  /*19780*/  MUFU.EX2 R136, R169 ;  /* 0x000000a900887308 */ /* 0x000fe20000000800 */
[----:B------:R-:W-:Y:S02]  /*19790*/  FMUL.FTZ R29, R0, R29 ;  /* 0x0000001d001d7220 */ /* 0x000fe40000410000 */
[C---:B------:R-:W-:Y:S01]  /*197a0*/  FMUL.FTZ R30, R2.reuse, R30 ;  /* 0x0000001e021e7220 */ /* 0x040fe20000410000 */
[----:B--2---:R-:W-:Y:S01]  /*197b0*/  F2FP.PACK_AB R163, R173, R145 ;  /* 0x00000091ada3723e */ /* 0x004fe200000000ff */
        /* <DEDUP_REMOVED lines=171> */
[----:B------:R-:W-:Y:S01]  /*1a270*/  FADD.FTZ R2, R160, R0 ;  /* 0x00000000a0027221 */ /* 0x000fe20000010000 */
[----:B------:R-:W-:Y:S03]  /*1a280*/  IADD3 R0, R196, -0x1, RZ ;  /* 0xffffffffc4007810 */ /* 0x000fe60007ffe0ff */
[----:B------:R-:W-:Y:S03]  /*1a290*/  FADD.FTZ R204, R132, R2 ;  /* 0x0000000284cc7221 */ /* 0x000fe60000010000 */
[----:B------:R-:W-:Y:S01]  /*1a2a0*/  MOV R196, R0 ;  /* 0x0000000000c47202 */ /* 0x000fe20000000f00 */
        /* <DEDUP_REMOVED lines=47> */
[----:B------:R-:W-:Y:S07]  /*1a5a0*/  @!UPT UIADD3 URZ, URZ, URZ, URZ ;  /* 0x0000003f3f3ff290 */ /* 0x000fee000fffe03f */
[----:B------:R-:W-:-:S11]  /*1a5b0*/  @P0 BRA `(.L_x_909) ;  /* 0xffffd6e000000947 */ /* 0x000fd6000383ffff */
.L_x_891:
[----:B------:R-:W-:Y:S05]  /*1a5c0*/  BRA.DIV ~URZ, `(.L_x_910) ;  /* 0x00006f927f007947 */ /* 0x000fea000b800000 */
[----:B------:R1:W2:Y:S02]  /*1a5d0*/  SHFL.BFLY PT, R0, R205, 0x2, 0x1f ;  /* 0x0c401f00cd007f89 */ /* 0x0002a400000e0000 */
.L_x_1010:
[----:B--2---:R-:W-:Y:S01]  /*1a5e0*/  FADD.FTZ R5, R0, R205 ;  /* 0x000000cd00057221 */ /* 0x004fe20000010000 */
[----:B------:R-:W-:Y:S05]  /*1a5f0*/  BRA.DIV ~URZ, `(.L_x_911) ;  /* 0x00006fb27f007947 */ /* 0x000fea000b800000 */
[----:B------:R-:W2:Y:S02]  /*1a600*/  SHFL.BFLY PT, R0, R5, 0x1, 0x1f ;  /* 0x0c201f0005007f89 */ /* 0x000ea400000e0000 */
[----:B--2---:R-:W-:-:S02]  /*1a610*/  FADD.FTZ R5, R5, R0 ;  /* 0x0000000005057221 */ /* 0x004fc40000010000 */
[----:B------:R-:W2:Y:S02]  /*1a620*/  SHFL.BFLY PT, R0, R204, 0x2, 0x1f ;  /* 0x0c401f00cc007f89 */ /* 0x000ea400000e0000 */
[----:B--2---:R-:W-:-:S05]  /*1a630*/  FADD.FTZ R6, R0, R204 ;  /* 0x000000cc00067221 */ /* 0x004fca0000010000 */
[----:B------:R2:W3:Y:S02]  /*1a640*/  SHFL.BFLY PT, R3, R6, 0x1, 0x1f ;  /* 0x0c201f0006037f89 */ /* 0x0004e400000e0000 */
.L_x_1011:
        /* <DEDUP_REMOVED lines=36> */
[C---:B--2---:R-:W-:Y:S02]  /*1a890*/  FMUL.FTZ R120, R0.reuse, R26 ;  /* 0x0000001a00787220 */ /* 0x044fe40000410000 */
[----:B------:R-:W-:Y:S02]  /*1a8a0*/  FMUL.FTZ R121, R0, R27 ;  /* 0x0000001b00797220 */ /* 0x000fe40000410000 */
[C---:B------:R-:W-:Y:S02]  /*1a8b0*/  FMUL.FTZ R152, R2.reuse, R48 ;  /* 0x0000003002987220 */ /* 0x040fe40000410000 */
[C---:B------:R-:W-:Y:S02]  /*1a8c0*/  FMUL.FTZ R153, R2.reuse, R49 ;  /* 0x0000003102997220 */ /* 0x040fe40000410000 */
[C---:B------:R-:W-:Y:S02]  /*1a8d0*/  FMUL.FTZ R166, R2.reuse, R116 ;  /* 0x0000007402a67220 */ /* 0x040fe40000410000 */
[----:B------:R-:W-:-:S02]  /*1a8e0*/  FMUL.FTZ R167, R2, R117 ;  /* 0x0000007502a77220 */ /* 0x000fc40000410000 */
[C---:B------:R-:W-:Y:S02]  /*1a8f0*/  FMUL.FTZ R112, R2.reuse, R124 ;  /* 0x0000007c02707220 */ /* 0x040fe40000410000 */
[----:B------:R-:W-:Y:S02]  /*1a900*/  FMUL.FTZ R113, R2, R125 ;  /* 0x0000007d02717220 */ /* 0x000fe40000410000 */
[C---:B------:R-:W-:Y:S02]  /*1a910*/  FMUL.FTZ R52, R0.reuse, R142 ;  /* 0x0000008e00347220 */ /* 0x040fe40000410000 */
[C---:B------:R-:W-:Y:S02]  /*1a920*/  FMUL.FTZ R53, R0.reuse, R143 ;  /* 0x0000008f00357220 */ /* 0x040fe40000410000 */
[C---:B------:R-:W-:Y:S02]  /*1a930*/  FMUL.FTZ R128, R0.reuse, R22 ;  /* 0x0000001600807220 */ /* 0x040fe40000410000 */
[----:B------:R-:W-:-:S02]  /*1a940*/  FMUL.FTZ R129, R0, R23 ;  /* 0x0000001700817220 */ /* 0x000fc40000410000 */
[C---:B------:R-:W-:Y:S02]  /*1a950*/  FMUL.FTZ R26, R0.reuse, R42 ;  /* 0x0000002a001a7220 */ /* 0x040fe40000410000 */
[C---:B------:R-:W-:Y:S02]  /*1a960*/  FMUL.FTZ R27, R0.reuse, R43 ;  /* 0x0000002b001b7220 */ /* 0x040fe40000410000 */
[----:B---3--:R-:W-:Y:S02]  /*1a970*/  @P0 FMUL.FTZ R3, R3, 0.69314718246459960938 ;  /* 0x3f31721803030820 */ /* 0x008fe40000410000 */
[----:B------:R-:W-:Y:S02]  /*1a980*/  @P0 FMUL.FTZ R5, R5, c[0x0][0x2d0] ;  /* 0x0000b40005050a20 */ /* 0x000fe40000410000 */
        /* <DEDUP_REMOVED lines=96> */
.L_x_756:
[----:B------:R-:W2:Y:S01]  /*1af90*/  S2R R110, SR_TID.X ;  /* 0x00000000006e7919 */ /* 0x000ea20000002100 */
[----:B------:R-:W-:Y:S01]  /*1afa0*/  BSSY B0, `(.L_x_912) ;  /* 0x0000010000007945 */ /* 0x000fe20003800000 */
[----:B--2---:R-:W-:-:S13]  /*1afb0*/  LOP3.LUT P0, RZ, R110, 0xff, RZ, 0xc0, !PT ;  /* 0x000000ff6eff7812 */ /* 0x004fda000780c0ff */
[----:B------:R-:W-:Y:S05]  /*1afc0*/  @P0 BRA `(.L_x_913) ;  /* 0x000000d000000947 */ /* 0x000fea0003800000 */
[----:B------:R-:W2:Y:S01]  /*1afd0*/  S2R R2, SR_LANEID ;  /* 0x0000000000027919 */ /* 0x000ea20000000000 */
[----:B------:R-:W-:Y:S01]  /*1afe0*/  VOTEU.ANY UR4, UPT, PT ;  /* 0x0000000000047886 */ /* 0x000fe200038e0100 */
[----:B------:R-:W-:Y:S01]  /*1aff0*/  IMAD.MOV.U32 R4, RZ, RZ, c[0x0][0x560] ;  /* 0x00015800ff047624 */ /* 0x000fe200078e00ff */
[----:B------:R-:W2:Y:S01]  /*1b000*/  FLO.U32 R3, UR4 ;  /* 0x0000000400037d00 */ /* 0x000ea200080e0000 */
[----:B------:R-:W-:Y:S01]  /*1b010*/  IMAD.MOV.U32 R5, RZ, RZ, c[0x0][0x564] ;  /* 0x00015900ff057624 */ /* 0x000fe200078e00ff */
[----:B--2---:R-:W-:-:S06]  /*1b020*/  ISETP.EQ.U32.AND P0, PT, R3, R2, PT ;  /* 0x000000020300720c */ /* 0x004fcc0003f02070 */
[----:B------:R-:W2:Y:S07]  /*1b030*/  POPC R2, UR4 ;  /* 0x0000000400027d09 */ /* 0x000eae0008000000 */
[----:B--2---:R-:W2:Y:S04]  /*1b040*/  @P0 ATOMG.E.ADD.STRONG.GPU PT, R2, [R4.64], R2 ;  /* 0x00000002040209a8 */ /* 0x004ea800081ee1c8 */
[----:B--2---:R2:W3:Y:S04]  /*1b050*/  SHFL.IDX PT, R3, R2, R3, 0x1f ;  /* 0x00001f0302037589 */ /* 0x0044e800000e0000 */
[----:B--2---:R-:W2:Y:S02]  /*1b060*/  S2R R2, SR_LTMASK ;  /* 0x0000000000027919 */ /* 0x004ea40000003900 */
[----:B--2---:R-:W-:-:S06]  /*1b070*/  LOP3.LUT R2, R2, UR4, RZ, 0xc0, !PT ;  /* 0x0000000402027c12 */ /* 0x004fcc000f8ec0ff */
[----:B------:R-:W3:Y:S02]  /*1b080*/  POPC R2, R2 ;  /* 0x0000000200027309 */ /* 0x000ee40000000000 */
[----:B---3--:R-:W-:-:S06]  /*1b090*/  IADD3 R232, R3, c[0x0][0xc], R2 ;  /* 0x0000030003e87a10 */ /* 0x008fcc0007ffe002 */
.L_x_913:
[----:B------:R-:W-:Y:S05]  /*1b0a0*/  BSYNC B0 ;  /* 0x0000000000007941 */ /* 0x000fea0003800000 */
.L_x_912:
        /* <DEDUP_REMOVED lines=8> */
[----:B------:R-:W-:Y:S01]  /*1b130*/  IMAD.MOV.U32 R4, RZ, RZ, 0x4 ;  /* 0x00000004ff047424 */ /* 0x000fe200078e00ff */
[----:B------:R-:W-:Y:S01]  /*1b140*/  F2FP.PACK_AB R0, R49, R48 ;  /* 0x000000303100723e */ /* 0x000fe200000000ff */
[----:B------:R-:W-:Y:S01]  /*1b150*/  IMAD.MOV.U32 R12, RZ, RZ, c[0x0][0x388] ;  /* 0x0000e200ff0c7624 */ /* 0x000fe200078e00ff */
[----:B------:R-:W-:Y:S02]  /*1b160*/  ISETP.NE.U32.AND P0, PT, RZ, c[0x0][0x508], PT ;  /* 0x00014200ff007a0c */ /* 0x000fe40003f05070 */
[----:B------:R-:W-:Y:S02]  /*1b170*/  ISETP.NE.U32.AND P2, PT, RZ, c[0x0][0x500], PT ;  /* 0x00014000ff007a0c */ /* 0x000fe40003f45070 */
[----:B------:R-:W-:-:S02]  /*1b180*/  ISETP.NE.AND.EX P1, PT, RZ, c[0x0][0x50c], PT, P0 ;  /* 0x00014300ff007a0c */ /* 0x000fc40003f25300 */
        /* <DEDUP_REMOVED lines=127> */
[----:B--2---:R-:W-:-:S03]  /*1b980*/  @P1 IMAD.WIDE R2, R235, R4, c[0x0][0x508] ;  /* 0x00014200eb021625 */ /* 0x004fc600078e0204 */
[----:B------:R-:W-:Y:S01]  /*1b990*/  BAR.SYNC.DEFER_BLOCKING 0x1, 0x100 ;  /* 0x0044000000007b1d */ /* 0x000fe20000010000 */
[----:B------:R-:W-:-:S05]  /*1b9a0*/  IMAD.WIDE R4, R235, R4, c[0x0][0x500] ;  /* 0x00014000eb047625 */ /* 0x000fca00078e0204 */
[----:B------:R2:W5:Y:S02]  /*1b9b0*/  @P1 LDG.E R12, [R2.64] ;  /* 0x00000008020c1981 */ /* 0x000564000c1e1900 */
[----:B--2---:R-:W-:-:S06]  /*1b9c0*/  IMAD.MOV.U32 R2, RZ, RZ, RZ ;  /* 0x000000ffff027224 */ /* 0x004fcc00078e00ff */
[----:B------:R3:W5:Y:S01]  /*1b9d0*/  @P2 LDG.E R2, [R4.64] ;  /* 0x0000000804022981 */ /* 0x000762000c1e1900 */
[----:B------:R-:W-:-:S04]  /*1b9e0*/  ISETP.NE.AND P0, PT, R233, RZ, PT ;  /* 0x000000ffe900720c */ /* 0x000fc80003f05270 */
[----:B------:R-:W-:Y:S01]  /*1b9f0*/  SEL R3, R233, c[0x0][0x3d4], P0 ;  /* 0x0000f500e9037a07 */ /* 0x000fe20000000000 */
[----:B------:R-:W-:Y:S05]  /*1ba00*/  @P1 BRA `(.L_x_916) ;  /* 0x0000004000001947 */ /* 0x000fea0003800000 */
[----:B------:R-:W-:Y:S05]  /*1ba10*/  @!P2 BRA `(.L_x_916) ;  /* 0x000000300000a947 */ /* 0x000fea0003800000 */
[----:B---3--:R2:W3:Y:S04]  /*1ba20*/  LDG.E R0, [R4.64] ;  /* 0x0000000804007981 */ /* 0x0084e8000c1e1900 */
[----:B--2---:R-:W3:Y:S02]  /*1ba30*/  LDG.E R4, [R4.64+0x4] ;  /* 0x0000040804047981 */ /* 0x004ee4000c1e1900 */
[----:B---3-5:R-:W-:Y:S02]  /*1ba40*/  IADD3 R12, -R0, R4, RZ ;  /* 0x00000004000c7210 */ /* 0x028fe40007ffe1ff */
.L_x_916:
[----:B-----5:R-:W2:Y:S01]  /*1ba50*/  LDL R99, [R1+0x40] ;  /* 0x0000400001637983 */ /* 0x020ea20000100800 */
[----:B------:R-:W-:Y:S01]  /*1ba60*/  IMAD.MOV.U32 R16, RZ, RZ, 0x368 ;  /* 0x00000368ff107424 */ /* 0x000fe200078e00ff */
[----:B------:R-:W-:Y:S01]  /*1ba70*/  ISETP.GT.AND P2, PT, R3, 0x1, PT ;  /* 0x000000010300780c */ /* 0x000fe20003f44270 */
[----:B------:R-:W-:Y:S01]  /*1ba80*/  IMAD R12, R12, c[0x0][0x4e8], RZ ;  /* 0x00013a000c0c7a24 */ /* 0x000fe200078e02ff */
[----:B------:R-:W-:-:S02]  /*1ba90*/  ISETP.NE.U32.AND P0, PT, RZ, c[0x0][0x500], PT ;  /* 0x00014000ff007a0c */ /* 0x000fc40003f05070 */
[----:B------:R-:W-:Y:S02]  /*1baa0*/  SEL R16, R16, 0x328, P2 ;  /* 0x0000032810107807 */ /* 0x000fe40001000000 */
[----:B------:R-:W-:Y:S02]  /*1bab0*/  ISETP.NE.AND.EX P0, PT, RZ, c[0x0][0x504], PT, P0 ;  /* 0x00014100ff007a0c */ /* 0x000fe40003f05300 */
[----:B------:R-:W4:Y:S01]  /*1bac0*/  LDC.64 R6, c[0x0][R16+0x170] ;  /* 0x00005c0010067b82 */ /* 0x000f220000000a00 */
[----:B------:R-:W-:Y:S02]  /*1bad0*/  SHF.R.S32.HI R3, RZ, 0x1f, R235 ;  /* 0x0000001fff037819 */ /* 0x000fe400000114eb */
[----:B---3--:R-:W-:Y:S02]  /*1bae0*/  SEL R0, R235, RZ, !P0 ;  /* 0x000000ffeb007207 */ /* 0x008fe40004000000 */
[----:B------:R-:W-:Y:S02]  /*1baf0*/  SEL R5, R3, RZ, !P0 ;  /* 0x000000ff03057207 */ /* 0x000fe40004000000 */
[----:B------:R-:W-:Y:S01]  /*1bb00*/  LOP3.LUT R4, R234, 0xffff, RZ, 0xc0, !PT ;  /* 0x0000ffffea047812 */ /* 0x000fe200078ec0ff */
[----:B------:R-:W3:Y:S01]  /*1bb10*/  LDC.64 R10, c[0x0][R16+0x168] ;  /* 0x00005a00100a7b82 */ /* 0x000ee20000000a00 */
[----:B------:R-:W-:-:S04]  /*1bb20*/  SHF.R.S32.HI R19, RZ, 0x1f, R110 ;  /* 0x0000001fff137819 */ /* 0x000fc8000001146e */
[----:B------:R-:W-:-:S03]  /*1bb30*/  LEA.HI R19, R19, R110, RZ, 0x5 ;  /* 0x0000006e13137211 */ /* 0x000fc600078f28ff */
[----:B------:R-:W1:Y:S01]  /*1bb40*/  LDC.64 R14, c[0x0][R16+0x178] ;  /* 0x00005e00100e7b82 */ /* 0x000e620000000a00 */
[----:B------:R-:W-:-:S05]  /*1bb50*/  LOP3.LUT R19, R19, 0xffffffe0, RZ, 0xc0, !PT ;  /* 0xffffffe013137812 */ /* 0x000fca00078ec0ff */
[----:B------:R-:W-:Y:S02]  /*1bb60*/  IMAD.IADD R19, R110, 0x1, -R19 ;  /* 0x000000016e137824 */ /* 0x000fe400078e0a13 */
[----:B----4-:R-:W-:-:S04]  /*1bb70*/  IMAD R3, R7, R0, RZ ;  /* 0x0000000007037224 */ /* 0x010fc800078e02ff */
[C---:B------:R-:W-:Y:S02]  /*1bb80*/  IMAD R5, R6.reuse, R5, R3 ;  /* 0x0000000506057224 */ /* 0x040fe400078e0203 */
[----:B------:R-:W-:-:S04]  /*1bb90*/  IMAD.WIDE.U32 R6, R6, R0, RZ ;  /* 0x0000000006067225 */ /* 0x000fc800078e00ff */
[----:B---3--:R-:W-:-:S04]  /*1bba0*/  IMAD.WIDE.U32 R8, R10, R4, RZ ;  /* 0x000000040a087225 */ /* 0x008fc800078e00ff */
[----:B------:R-:W-:Y:S01]  /*1bbb0*/  IMAD R3, R11, R4, RZ ;  /* 0x000000040b037224 */ /* 0x000fe200078e02ff */
[--C-:B------:R-:W-:Y:S01]  /*1bbc0*/  IADD3 R13, P1, P0, R6, R8, R2.reuse ;  /* 0x00000008060d7210 */ /* 0x100fe2000783e002 */
[----:B------:R-:W-:Y:S01]  /*1bbd0*/  IMAD.IADD R5, R7, 0x1, R5 ;  /* 0x0000000107057824 */ /* 0x000fe200078e0205 */
[----:B------:R-:W-:Y:S01]  /*1bbe0*/  SHF.R.S32.HI R11, RZ, 0x1f, R2 ;  /* 0x0000001fff0b7819 */ /* 0x000fe20000011402 */
[----:B------:R-:W-:Y:S01]  /*1bbf0*/  IMAD.IADD R8, R9, 0x1, R3 ;  /* 0x0000000109087824 */ /* 0x000fe200078e0203 */
[----:B------:R-:W-:Y:S01]  /*1bc00*/  SEL R6, R245, RZ, P2 ;  /* 0x000000fff5067207 */ /* 0x000fe20001000000 */
[----:B------:R-:W-:-:S03]  /*1bc10*/  IMAD.MOV.U32 R3, RZ, RZ, c[0x0][0x4e8] ;  /* 0x00013a00ff037624 */ /* 0x000fc600078e00ff */
[----:B------:R-:W-:Y:S01]  /*1bc20*/  IADD3.X R10, R5, R8, R11, P1, P0 ;  /* 0x00000008050a7210 */ /* 0x000fe20000fe040b */
[-C--:B-1----:R-:W-:Y:S01]  /*1bc30*/  IMAD R9, R15, R6.reuse, RZ ;  /* 0x000000060f097224 */ /* 0x082fe200078e02ff */
[----:B------:R-:W-:Y:S01]  /*1bc40*/  ISETP.NE.AND P3, PT, R3, 0x1, PT ;  /* 0x000000010300780c */ /* 0x000fe20003f65270 */
[----:B------:R-:W-:Y:S02]  /*1bc50*/  IMAD.IADD R3, R236, 0x1, R228 ;  /* 0x00000001ec037824 */ /* 0x000fe400078e02e4 */
[----:B------:R-:W-:-:S04]  /*1bc60*/  IMAD.WIDE.U32 R6, R14, R6, RZ ;  /* 0x000000060e067225 */ /* 0x000fc800078e00ff */
[----:B------:R-:W-:Y:S02]  /*1bc70*/  IMAD.MOV.U32 R5, RZ, RZ, R3 ;  /* 0x000000ffff057224 */ /* 0x000fe400078e0003 */
[----:B------:R-:W-:-:S04]  /*1bc80*/  IMAD.IADD R9, R7, 0x1, R9 ;  /* 0x0000000107097824 */ /* 0x000fc800078e0209 */
[----:B------:R-:W-:-:S05]  /*1bc90*/  @P3 IMAD.HI.U32 R8, R3, c[0x0][0x4ec], RZ ;  /* 0x00013b0003083a27 */ /* 0x000fca00078e00ff */
[----:B------:R-:W-:-:S04]  /*1bca0*/  @P3 SHF.R.U32.HI R5, RZ, c[0x0][0x4f0], R8 ;  /* 0x00013c00ff053a19 */ /* 0x000fc80000011608 */
[----:B------:R-:W-:Y:S02]  /*1bcb0*/  IADD3 R6, P1, P0, R5, R13, R6 ;  /* 0x0000000d05067210 */ /* 0x000fe4000783e006 */
[--C-:B------:R-:W-:Y:S01]  /*1bcc0*/  SHF.R.S32.HI R7, RZ, 0x1f, R5.reuse ;  /* 0x0000001fff077819 */ /* 0x100fe20000011405 */
[----:B------:R-:W-:-:S03]  /*1bcd0*/  IMAD.MOV R5, RZ, RZ, -R5 ;  /* 0x000000ffff057224 */ /* 0x000fc600078e0a05 */
[----:B------:R-:W-:Y:S01]  /*1bce0*/  IADD3.X R7, R7, R10, R9, P1, P0 ;  /* 0x0000000a07077210 */ /* 0x000fe20000fe0409 */
[----:B------:R-:W-:Y:S01]  /*1bcf0*/  IMAD R5, R5, c[0x0][0x4e8], R3 ;  /* 0x00013a0005057a24 */ /* 0x000fe200078e0203 */
[----:B------:R-:W1:Y:S04]  /*1bd00*/  LDC.64 R8, c[0x0][R16+0x160] ;  /* 0x0000580010087b82 */ /* 0x000e680000000a00 */
[----:B------:R-:W-:Y:S01]  /*1bd10*/  SHF.R.S32.HI R10, RZ, 0x1f, R5 ;  /* 0x0000001fff0a7819 */ /* 0x000fe20000011405 */
[----:B-1----:R-:W-:-:S04]  /*1bd20*/  IMAD.WIDE.U32 R6, R8, R5, R6 ;  /* 0x0000000508067225 */ /* 0x002fc800078e0006 */
[----:B------:R-:W-:Y:S02]  /*1bd30*/  IMAD R5, R9, R5, RZ ;  /* 0x0000000509057224 */ /* 0x000fe400078e02ff */
[----:B------:R-:W-:Y:S02]  /*1bd40*/  IMAD.MOV.U32 R9, RZ, RZ, c[0x0][0x4ac] ;  /* 0x00012b00ff097624 */ /* 0x000fe400078e00ff */
[----:B------:R-:W-:Y:S02]  /*1bd50*/  IMAD R5, R8, R10, R5 ;  /* 0x0000000a08057224 */ /* 0x000fe400078e0205 */
[----:B------:R-:W-:Y:S01]  /*1bd60*/  IMAD.MOV.U32 R8, RZ, RZ, c[0x0][0x4a8] ;  /* 0x00012a00ff087624 */ /* 0x000fe200078e00ff */
[----:B------:R-:W-:Y:S01]  /*1bd70*/  SEL R9, R9, c[0x0][0x454], P2 ;  /* 0x0001150009097a07 */ /* 0x000fe20001000000 */
[----:B------:R-:W-:-:S03]  /*1bd80*/  IMAD.IADD R7, R7, 0x1, R5 ;  /* 0x0000000107077824 */ /* 0x000fc600078e0205 */
[----:B------:R-:W-:-:S04]  /*1bd90*/  SEL R8, R8, c[0x0][0x450], P2 ;  /* 0x0001140008087a07 */ /* 0x000fc80001000000 */
[----:B------:R-:W-:-:S04]  /*1bda0*/  LEA R5, P0, R6, R8, 0x2 ;  /* 0x0000000806057211 */ /* 0x000fc800078010ff */
[----:B------:R-:W-:Y:S01]  /*1bdb0*/  LEA.HI.X R7, R6, R9, R7, 0x2, P0 ;  /* 0x0000000906077211 */ /* 0x000fe200000f1407 */
[----:B------:R-:W-:Y:S01]  /*1bdc0*/  SHFL.IDX PT, R8, R5, RZ, 0x1c1f ;  /* 0x001c1fff05087589 */ /* 0x000fe200000e0000 */
[----:B------:R-:W-:-:S03]  /*1bdd0*/  LOP3.LUT P0, RZ, R19, 0x3, RZ, 0xc0, !PT ;  /* 0x0000000313ff7812 */ /* 0x000fc6000780c0ff */
[----:B------:R-:W1:Y:S04]  /*1bde0*/  SHFL.IDX PT, R9, R7, RZ, 0x1c1f ;  /* 0x001c1fff07097589 */ /* 0x000e6800000e0000 */
[----:B------:R2:W-:Y:S04]  /*1bdf0*/  SHFL.IDX PT, R6, R5, 0x1, 0x1c1f ;  /* 0x003c1f0005067f89 */ /* 0x0005e800000e0000 */
        /* <DEDUP_REMOVED lines=11> */
[----:B------:R-:W-:Y:S01]  /*1beb0*/  IMAD R11, R11, c[0x0][0x3a0], RZ ;  /* 0x0000e8000b0b7a24 */ /* 0x000fe200078e02ff */
[----:B-1----:R-:W-:Y:S01]  /*1bec0*/  IADD3 R8, R213, R228, RZ ;  /* 0x000000e4d5087210 */ /* 0x002fe20007ffe0ff */
        /* <DEDUP_REMOVED lines=33> */
[----:B------:R-:W-:Y:S02]  /*1c0e0*/  IADD3 R5, R212, R228, RZ ;  /* 0x000000e4d4057210 */ /* 0x000fe40007ffe0ff */
        /* <DEDUP_REMOVED lines=14> */
.L_x_1012:
[----:B------:R-:W-:Y:S05]  /*1c1d0*/  BRA.DIV ~URZ, `(.L_x_919) ;  /* 0x000055427f007947 */ /* 0x000fea000b800000 */
[----:B------:R4:W2:Y:S02]  /*1c1e0*/  SHFL.IDX PT, R0, R14, RZ, 0x181f ;  /* 0x00181fff0e007589 */ /* 0x0008a400000e0000 */
.L_x_1013:
[----:B------:R-:W-:Y:S01]  /*1c1f0*/  ISETP.GE.AND P0, PT, R5, R12, PT ;  /* 0x0000000c0500720c */ /* 0x000fe20003f06270 */
[----:B------:R-:W-:-:S12]  /*1c200*/  BSSY B0, `(.L_x_920) ;  /* 0x0000012000007945 */ /* 0x000fd80003800000 */
[----:B------:R-:W-:Y:S05]  /*1c210*/  @P0 BRA `(.L_x_921) ;  /* 0x0000010000000947 */ /* 0x000fea0003800000 */
[----:B------:R-:W-:Y:S02]  /*1c220*/  ISETP.GE.AND P3, PT, R134, c[0x0][0x3c8], PT ;  /* 0x0000f20086007a0c */ /* 0x000fe40003f66270 */
[----:B------:R-:W-:Y:S02]  /*1c230*/  ISETP.GE.AND P2, PT, R138, c[0x0][0x3c8], PT ;  /* 0x0000f2008a007a0c */ /* 0x000fe40003f46270 */
[----:B------:R-:W-:Y:S02]  /*1c240*/  ISETP.GE.AND P1, PT, R201, c[0x0][0x3c8], PT ;  /* 0x0000f200c9007a0c */ /* 0x000fe40003f26270 */
[----:B------:R-:W-:-:S07]  /*1c250*/  ISETP.GE.AND P0, PT, R200, c[0x0][0x3c8], PT ;  /* 0x0000f200c8007a0c */ /* 0x000fce0003f06270 */
[-C--:B--2---:R-:W-:Y:S02]  /*1c260*/  @!P3 LEA R10, P4, R134, R0.reuse, 0x1 ;  /* 0x00000000860ab211 */ /* 0x084fe400078808ff */
[-C--:B------:R-:W-:Y:S02]  /*1c270*/  @!P2 LEA R8, P6, R202, R0.reuse, 0x1 ;  /* 0x00000000ca08a211 */ /* 0x080fe400078c08ff */
[C---:B------:R-:W-:Y:S02]  /*1c280*/  @!P1 LEA R6, P5, R201.reuse, R0, 0x1 ;  /* 0x00000000c9069211 */ /* 0x040fe400078a08ff */
        /* <DEDUP_REMOVED lines=9> */
.L_x_921:
[----:B------:R-:W-:Y:S05]  /*1c320*/  BSYNC B0 ;  /* 0x0000000000007941 */ /* 0x000fea0003800000 */
.L_x_920:
[----:B------:R-:W-:Y:S05]  /*1c330*/  BRA.DIV ~URZ, `(.L_x_922) ;  /* 0x000054427f007947 */ /* 0x000fea000b800000 */
[----:B---3--:R3:W4:Y:S04]  /*1c340*/  SHFL.IDX PT, R4, R13, 0x1, 0x181f ;  /* 0x00381f000d047f89 */ /* 0x00872800000e0000 */
[----:B--2---:R3:W2:Y:S02]  /*1c350*/  SHFL.IDX PT, R0, R14, 0x1, 0x181f ;  /* 0x00381f000e007f89 */ /* 0x0046a400000e0000 */
.L_x_1014:
        /* <DEDUP_REMOVED lines=20> */
.L_x_924:
[----:B------:R-:W-:Y:S05]  /*1c4a0*/  BSYNC B0 ;  /* 0x0000000000007941 */ /* 0x000fea0003800000 */
.L_x_923:
[----:B------:R-:W-:Y:S05]  /*1c4b0*/  BRA.DIV ~URZ, `(.L_x_925) ;  /* 0x000053827f007947 */ /* 0x000fea000b800000 */
[----:B----4-:R4:W3:Y:S02]  /*1c4c0*/  SHFL.IDX PT, R4, R13, 0x2, 0x181f ;  /* 0x00581f000d047f89 */ /* 0x0108e400000e0000 */
.L_x_1015:
[----:B------:R-:W-:Y:S05]  /*1c4d0*/  BRA.DIV ~URZ, `(.L_x_926) ;  /* 0x000053d27f007947 */ /* 0x000fea000b800000 */
[----:B--2---:R2:W4:Y:S02]  /*1c4e0*/  SHFL.IDX PT, R0, R14, 0x2, 0x181f ;  /* 0x00581f000e007f89 */ /* 0x00452400000e0000 */
.L_x_1016:
        /* <DEDUP_REMOVED lines=8> */
[-C--:B----4-:R-:W-:Y:S02]  /*1c570*/  @!P3 LEA R10, P4, R134, R0.reuse, 0x1 ;  /* 0x00000000860ab211 */ /* 0x090fe400078808ff */
        /* <DEDUP_REMOVED lines=11> */
.L_x_928:
[----:B------:R-:W-:Y:S05]  /*1c630*/  BSYNC B0 ;  /* 0x0000000000007941 */ /* 0x000fea0003800000 */
.L_x_927:
[----:B------:R-:W-:Y:S05]  /*1c640*/  BRA.DIV ~URZ, `(.L_x_929) ;  /* 0x000052c27f007947 */ /* 0x000fea000b800000 */
[----:B---3--:R3:W2:Y:S04]  /*1c650*/  SHFL.IDX PT, R4, R13, 0x3, 0x181f ;  /* 0x00781f000d047f89 */ /* 0x0086a800000e0000 */
[----:B----4-:R3:W4:Y:S02]  /*1c660*/  SHFL.IDX PT, R0, R14, 0x3, 0x181f ;  /* 0x00781f000e007f89 */ /* 0x01072400000e0000 */
.L_x_1017:
[----:B------:R-:W-:-:S04]  /*1c670*/  IADD3 R2, R5, 0x60, RZ ;  /* 0x0000006005027810 */ /* 0x000fc80007ffe0ff */
[----:B------:R-:W-:-:S13]  /*1c680*/  ISETP.GE.AND P0, PT, R2, R12, PT ;  /* 0x0000000c0200720c */ /* 0x000fda0003f06270 */
[----:B------:R-:W-:Y:S05]  /*1c690*/  @P0 BRA `(.L_x_930) ;  /* 0x00002bb000000947 */ /* 0x000fea0003800000 */
[----:B------:R-:W-:Y:S02]  /*1c6a0*/  ISETP.GE.AND P2, PT, R134, c[0x0][0x3c8], PT ;  /* 0x0000f20086007a0c */ /* 0x000fe40003f46270 */
[----:B------:R-:W-:Y:S02]  /*1c6b0*/  ISETP.GE.AND P1, PT, R138, c[0x0][0x3c8], PT ;  /* 0x0000f2008a007a0c */ /* 0x000fe40003f26270 */
[----:B------:R-:W-:-:S09]  /*1c6c0*/  ISETP.GE.AND P0, PT, R201, c[0x0][0x3c8], PT ;  /* 0x0000f200c9007a0c */ /* 0x000fd20003f06270 */
[-C--:B----4-:R-:W-:Y:S02]  /*1c6d0*/  @!P2 LEA R8, P5, R134, R0.reuse, 0x1 ;  /* 0x000000008608a211 */ /* 0x090fe400078a08ff */
[-C--:B------:R-:W-:Y:S02]  /*1c6e0*/  @!P1 LEA R6, P4, R202, R0.reuse, 0x1 ;  /* 0x00000000ca069211 */ /* 0x080fe400078808ff */
[C---:B------:R-:W-:Y:S02]  /*1c6f0*/  @!P0 LEA R2, P3, R201.reuse, R0, 0x1 ;  /* 0x00000000c9028211 */ /* 0x040fe400078608ff */
        /* <DEDUP_REMOVED lines=12> */
.L_x_917:
        /* <DEDUP_REMOVED lines=33> */
.L_x_1018:
[----:B------:R-:W-:Y:S05]  /*1c9d0*/  BRA.DIV ~URZ, `(.L_x_932) ;  /* 0x000050627f007947 */ /* 0x000fea000b800000 */
[----:B------:R3:W4:Y:S02]  /*1c9e0*/  SHFL.IDX PT, R0, R12, RZ, 0x1c1f ;  /* 0x001c1fff0c007589 */ /* 0x00072400000e0000 */
.L_x_1019:
[----:B------:R-:W-:Y:S01]  /*1c9f0*/  BSSY B0, `(.L_x_933) ;  /* 0x00000d2000007945 */ /* 0x000fe20003800000 */
[----:B------:R-:W-:Y:S05]  /*1ca00*/  @P0 BRA `(.L_x_934) ;  /* 0x00000d0000000947 */ /* 0x000fea0003800000 */
[C---:B------:R-:W-:Y:S02]  /*1ca10*/  ISETP.GE.AND P0, PT, R216.reuse, c[0x0][0x3c8], PT ;  /* 0x0000f200d8007a0c */ /* 0x040fe40003f06270 */
[----:B------:R-:W-:Y:S02]  /*1ca20*/  SHF.R.S32.HI R6, RZ, 0x1f, R216 ;  /* 0x0000001fff067819 */ /* 0x000fe400000114d8 */
[C---:B------:R-:W-:Y:S02]  /*1ca30*/  IADD3 R8, R216.reuse, 0x8, RZ ;  /* 0x00000008d8087810 */ /* 0x040fe40007ffe0ff */
[C---:B------:R-:W-:Y:S02]  /*1ca40*/  IADD3 R9, R216.reuse, 0x8, RZ ;  /* 0x00000008d8097810 */ /* 0x040fe40007ffe0ff */
[----:B------:R-:W-:-:S02]  /*1ca50*/  IADD3 R7, R216, 0x10, RZ ;  /* 0x00000010d8077810 */ /* 0x000fc40007ffe0ff */
[----:B------:R-:W-:Y:S02]  /*1ca60*/  SHF.R.S32.HI R9, RZ, 0x1f, R9 ;  /* 0x0000001fff097819 */ /* 0x000fe40000011409 */
[C---:B------:R-:W-:Y:S02]  /*1ca70*/  IADD3 R14, R216.reuse, 0x60, RZ ;  /* 0x00000060d80e7810 */ /* 0x040fe40007ffe0ff */
[----:B----4-:R-:W-:Y:S02]  /*1ca80*/  @!P0 LEA R2, P1, R216, R0, 0x2 ;  /* 0x00000000d8028211 */ /* 0x010fe400078210ff */
[----:B------:R-:W-:Y:S02]  /*1ca90*/  ISETP.GE.AND P3, PT, R14, c[0x0][0x3c8], PT ;  /* 0x0000f2000e007a0c */ /* 0x000fe40003f66270 */
[C---:B--2---:R-:W-:Y:S02]  /*1caa0*/  @!P0 LEA.HI.X R3, R216.reuse, R4, R6, 0x2, P1 ;  /* 0x00000004d8038211 */ /* 0x044fe400008f1406 */
[----:B------:R-:W-:-:S02]  /*1cab0*/  IADD3 R6, R216, 0x18, RZ ;  /* 0x00000018d8067810 */ /* 0x000fc40007ffe0ff */
[----:B------:R-:W-:Y:S01]  /*1cac0*/  IADD3 R11, R216, 0x70, RZ ;  /* 0x00000070d80b7810 */ /* 0x000fe20007ffe0ff */
[----:B------:R2:W-:Y:S01]  /*1cad0*/  @!P0 ST.E.64 [R2.64], R132 ;  /* 0x0000008402008985 */ /* 0x0005e2000c101b08 */
[----:B------:R-:W-:Y:S02]  /*1cae0*/  ISETP.GE.AND P0, PT, R8, c[0x0][0x3c8], PT ;  /* 0x0000f20008007a0c */ /* 0x000fe40003f06270 */
[----:B------:R-:W-:Y:S02]  /*1caf0*/  ISETP.GE.AND P2, PT, R6, c[0x0][0x3c8], PT ;  /* 0x0000f20006007a0c */ /* 0x000fe40003f46270 */
[----:B------:R-:W-:Y:S02]  /*1cb00*/  IADD3 R15, R216, 0x60, RZ ;  /* 0x00000060d80f7810 */ /* 0x000fe40007ffe0ff */
[----:B------:R-:W-:Y:S02]  /*1cb10*/  ISETP.GE.AND P4, PT, R11, c[0x0][0x3c8], PT ;  /* 0x0000f2000b007a0c */ /* 0x000fe40003f86270 */
[----:B------:R-:W-:-:S02]  /*1cb20*/  SHF.R.S32.HI R15, RZ, 0x1f, R15 ;  /* 0x0000001fff0f7819 */ /* 0x000fc4000001140f */
[C---:B------:R-:W-:Y:S02]  /*1cb30*/  IADD3 R10, R216.reuse, 0x68, RZ ;  /* 0x00000068d80a7810 */ /* 0x040fe40007ffe0ff */
[----:B------:R-:W-:Y:S02]  /*1cb40*/  IADD3 R16, R216, 0xa0, RZ ;  /* 0x000000a0d8107810 */ /* 0x000fe40007ffe0ff */
[----:B------:R-:W-:Y:S02]  /*1cb50*/  SHF.R.S32.HI R10, RZ, 0x1f, R10 ;  /* 0x0000001fff0a7819 */ /* 0x000fe4000001140a */
        /* <DEDUP_REMOVED lines=80> */
[C---:B----4-:R-:W-:Y:S02]  /*1d060*/  @!P4 LEA R6, P5, R11.reuse, R0, 0x2 ;  /* 0x000000000b06c211 */ /* 0x050fe400078a10ff */
[C---:B------:R-:W-:Y:S01]  /*1d070*/  IADD3 R9, R216.reuse, 0x88, RZ ;  /* 0x00000088d8097810 */ /* 0x040fe20007ffe0ff */
[----:B------:R2:W-:Y:S01]  /*1d080*/  @!P1 ST.E.64 [R2.64], R56 ;  /* 0x0000003802009985 */ /* 0x0005e2000c101b08 */
[----:B------:R-:W-:Y:S02]  /*1d090*/  IADD3 R10, R216, 0x78, RZ ;  /* 0x00000078d80a7810 */ /* 0x000fe40007ffe0ff */
[----:B------:R-:W-:Y:S02]  /*1d0a0*/  @!P4 LEA.HI.X R7, R11, R4, R15, 0x2, P5 ;  /* 0x000000040b07c211 */ /* 0x000fe400028f140f */
[----:B------:R-:W-:-:S02]  /*1d0b0*/  ISETP.GE.AND P1, PT, R9, c[0x0][0x3c8], PT ;  /* 0x0000f20009007a0c */ /* 0x000fc40003f26270 */
[----:B------:R-:W-:Y:S01]  /*1d0c0*/  SHF.R.S32.HI R10, RZ, 0x1f, R10 ;  /* 0x0000001fff0a7819 */ /* 0x000fe2000001140a */
[----:B------:R4:W-:Y:S01]  /*1d0d0*/  @!P4 ST.E.64 [R6.64], R60 ;  /* 0x0000003c0600c985 */ /* 0x0009e2000c101b08 */
[C---:B------:R-:W-:Y:S02]  /*1d0e0*/  IADD3 R11, R216.reuse, 0x90, RZ ;  /* 0x00000090d80b7810 */ /* 0x040fe40007ffe0ff */
[----:B------:R-:W-:Y:S02]  /*1d0f0*/  IADD3 R15, R216, 0x80, RZ ;  /* 0x00000080d80f7810 */ /* 0x000fe40007ffe0ff */
[----:B------:R-:W-:Y:S02]  /*1d100*/  ISETP.GE.AND P4, PT, R11, c[0x0][0x3c8], PT ;  /* 0x0000f2000b007a0c */ /* 0x000fe40003f86270 */
[----:B------:R-:W-:Y:S02]  /*1d110*/  SHF.R.S32.HI R15, RZ, 0x1f, R15 ;  /* 0x0000001fff0f7819 */ /* 0x000fe4000001140f */
[----:B--2---:R-:W-:-:S04]  /*1d120*/  @!P2 LEA R2, P0, R8, R0, 0x2 ;  /* 0x000000000802a211 */ /* 0x004fc800078010ff */
[----:B------:R-:W-:Y:S02]  /*1d130*/  @!P2 LEA.HI.X R3, R8, R4, R10, 0x2, P0 ;  /* 0x000000040803a211 */ /* 0x000fe400000f140a */
[----:B------:R-:W-:Y:S02]  /*1d140*/  IADD3 R8, R216, 0x98, RZ ;  /* 0x00000098d8087810 */ /* 0x000fe40007ffe0ff */
[----:B----4-:R-:W-:Y:S01]  /*1d150*/  @!P3 LEA R6, P5, R14, R0, 0x2 ;  /* 0x000000000e06b211 */ /* 0x010fe200078a10ff */
[----:B------:R2:W-:Y:S01]  /*1d160*/  @!P2 ST.E.64 [R2.64], R64 ;  /* 0x000000400200a985 */ /* 0x0005e2000c101b08 */
[----:B------:R-:W-:Y:S02]  /*1d170*/  IADD3 R10, R216, 0x88, RZ ;  /* 0x00000088d80a7810 */ /* 0x000fe40007ffe0ff */
[----:B------:R-:W-:Y:S02]  /*1d180*/  @!P3 LEA.HI.X R7, R14, R4, R15, 0x2, P5 ;  /* 0x000000040e07b211 */ /* 0x000fe400028f140f */
[----:B------:R-:W-:-:S02]  /*1d190*/  ISETP.GE.AND P2, PT, R8, c[0x0][0x3c8], PT ;  /* 0x0000f20008007a0c */ /* 0x000fc40003f46270 */
[C---:B------:R-:W-:Y:S01]  /*1d1a0*/  IADD3 R14, R216.reuse, 0xa0, RZ ;  /* 0x000000a0d80e7810 */ /* 0x040fe20007ffe0ff */
[----:B------:R4:W-:Y:S01]  /*1d1b0*/  @!P3 ST.E.64 [R6.64], R68 ;  /* 0x000000440600b985 */ /* 0x0009e2000c101b08 */
[----:B------:R-:W-:Y:S02]  /*1d1c0*/  SHF.R.S32.HI R10, RZ, 0x1f, R10 ;  /* 0x0000001fff0a7819 */ /* 0x000fe4000001140a */
[----:B------:R-:W-:Y:S02]  /*1d1d0*/  IADD3 R15, R216, 0x90, RZ ;  /* 0x00000090d80f7810 */ /* 0x000fe40007ffe0ff */
[----:B------:R-:W-:Y:S02]  /*1d1e0*/  ISETP.GE.AND P3, PT, R14, c[0x0][0x3c8], PT ;  /* 0x0000f2000e007a0c */ /* 0x000fe40003f66270 */
[----:B------:R-:W-:Y:S02]  /*1d1f0*/  SHF.R.S32.HI R15, RZ, 0x1f, R15 ;  /* 0x0000001fff0f7819 */ /* 0x000fe4000001140f */
[----:B--2---:R-:W-:-:S04]  /*1d200*/  @!P1 LEA R2, P0, R9, R0, 0x2 ;  /* 0x0000000009029211 */ /* 0x004fc800078010ff */
[----:B------:R-:W-:Y:S02]  /*1d210*/  @!P1 LEA.HI.X R3, R9, R4, R10, 0x2, P0 ;  /* 0x0000000409039211 */ /* 0x000fe400000f140a */
[C---:B------:R-:W-:Y:S02]  /*1d220*/  IADD3 R9, R216.reuse, 0xa8, RZ ;  /* 0x000000a8d8097810 */ /* 0x040fe40007ffe0ff */
[C---:B----4-:R-:W-:Y:S01]  /*1d230*/  @!P4 LEA R6, P5, R11.reuse, R0, 0x2 ;  /* 0x000000000b06c211 */ /* 0x050fe200078a10ff */
        /* <DEDUP_REMOVED lines=17> */
[----:B------:R-:W-:Y:S01]  /*1d350*/  SHF.R.S32.HI R10, RZ, 0x1f, R10 ;  /* 0x0000001fff0a7819 */ /* 0x000fe2000001140a */
[----:B------:R4:W-:Y:S01]  /*1d360*/  @!P3 ST.E.64 [R6.64], R84 ;  /* 0x000000540600b985 */ /* 0x0009e2000c101b08 */
[----:B------:R-:W-:Y:S02]  /*1d370*/  ISETP.GE.AND P3, PT, R11, c[0x0][0x3c8], PT ;  /* 0x0000f2000b007a0c */ /* 0x000fe40003f66270 */
[C---:B------:R-:W-:Y:S02]  /*1d380*/  IADD3 R16, R216.reuse, 0xb0, RZ ;  /* 0x000000b0d8107810 */ /* 0x040fe40007ffe0ff */
[----:B------:R-:W-:Y:S02]  /*1d390*/  IADD3 R14, R216, 0xc8, RZ ;  /* 0x000000c8d80e7810 */ /* 0x000fe40007ffe0ff */
[----:B------:R-:W-:Y:S02]  /*1d3a0*/  SHF.R.S32.HI R16, RZ, 0x1f, R16 ;  /* 0x0000001fff107819 */ /* 0x000fe40000011410 */
[----:B--2---:R-:W-:-:S04]  /*1d3b0*/  @!P1 LEA R2, P0, R9, R0, 0x2 ;  /* 0x0000000009029211 */ /* 0x004fc800078010ff */
[----:B------:R-:W-:Y:S02]  /*1d3c0*/  @!P1 LEA.HI.X R3, R9, R4, R10, 0x2, P0 ;  /* 0x0000000409039211 */ /* 0x000fe400000f140a */
[----:B------:R-:W-:Y:S02]  /*1d3d0*/  IADD3 R9, R216, 0xb8, RZ ;  /* 0x000000b8d8097810 */ /* 0x000fe40007ffe0ff */
[C---:B----4-:R-:W-:Y:S01]  /*1d3e0*/  @!P4 LEA R6, P5, R15.reuse, R0, 0x2 ;  /* 0x000000000f06c211 */ /* 0x050fe200078a10ff */
[----:B------:R2:W-:Y:S01]  /*1d3f0*/  @!P1 ST.E.64 [R2.64], R88 ;  /* 0x0000005802009985 */ /* 0x0005e2000c101b08 */
[----:B------:R-:W-:Y:S02]  /*1d400*/  SHF.R.S32.HI R9, RZ, 0x1f, R9 ;  /* 0x0000001fff097819 */ /* 0x000fe40000011409 */
[----:B------:R-:W-:Y:S02]  /*1d410*/  @!P4 LEA.HI.X R7, R15, R4, R16, 0x2, P5 ;  /* 0x000000040f07c211 */ /* 0x000fe400028f1410 */
[----:B------:R-:W-:-:S02]  /*1d420*/  ISETP.GE.AND P1, PT, R14, c[0x0][0x3c8], PT ;  /* 0x0000f2000e007a0c */ /* 0x000fc40003f26270 */
[C---:B------:R-:W-:Y:S01]  /*1d430*/  IADD3 R15, R216.reuse, 0xc0, RZ ;  /* 0x000000c0d80f7810 */ /* 0x040fe20007ffe0ff */
[----:B------:R4:W-:Y:S01]  /*1d440*/  @!P4 ST.E.64 [R6.64], R92 ;  /* 0x0000005c0600c985 */ /* 0x0009e2000c101b08 */
[----:B------:R-:W-:Y:S02]  /*1d450*/  IADD3 R10, R216, 0xd0, RZ ;  /* 0x000000d0d80a7810 */ /* 0x000fe40007ffe0ff */
[----:B------:R-:W-:Y:S02]  /*1d460*/  SHF.R.S32.HI R15, RZ, 0x1f, R15 ;  /* 0x0000001fff0f7819 */ /* 0x000fe4000001140f */
[----:B------:R-:W-:Y:S02]  /*1d470*/  ISETP.GE.AND P6, PT, R10, c[0x0][0x3c8], PT ;  /* 0x0000f2000a007a0c */ /* 0x000fe40003fc6270 */
[----:B------:R-:W-:Y:S02]  /*1d480*/  ISETP.GE.AND P5, PT, R252, c[0x0][0x3c8], PT ;  /* 0x0000f200fc007a0c */ /* 0x000fe40003fa6270 */
[----:B------:R-:W-:-:S02]  /*1d490*/  ISETP.GE.AND P4, PT, R251, c[0x0][0x3c8], PT ;  /* 0x0000f200fb007a0c */ /* 0x000fc40003f86270 */
[----:B------:R-:W-:Y:S02]  /*1d4a0*/  SHF.R.S32.HI R16, RZ, 0x1f, R250 ;  /* 0x0000001fff107819 */ /* 0x000fe400000114fa */
        /* <DEDUP_REMOVED lines=8> */
[----:B------:R-:W-:Y:S02]  /*1d530*/  SHF.R.S32.HI R15, RZ, 0x1f, R15 ;  /* 0x0000001fff0f7819 */ /* 0x000fe4000001140f */
[----:B----4-:R-:W-:Y:S02]  /*1d540*/  @!P6 LEA R6, P0, R10, R0, 0x2 ;  /* 0x000000000a06e211 */ /* 0x010fe400078010ff */
[----:B------:R-:W-:-:S04]  /*1d550*/  SHF.R.S32.HI R11, RZ, 0x1f, R11 ;  /* 0x0000001fff0b7819 */ /* 0x000fc8000001140b */
[----:B------:R-:W-:Y:S02]  /*1d560*/  @!P6 LEA.HI.X R7, R10, R4, R11, 0x2, P0 ;  /* 0x000000040a07e211 */ /* 0x000fe400000f140b */
[----:B------:R-:W-:Y:S02]  /*1d570*/  ISETP.GE.AND P0, PT, R248, c[0x0][0x3c8], PT ;  /* 0x0000f200f8007a0c */ /* 0x000fe40003f06270 */
[----:B------:R-:W-:Y:S02]  /*1d580*/  SHF.R.S32.HI R10, RZ, 0x1f, R252 ;  /* 0x0000001fff0a7819 */ /* 0x000fe400000114fc */
[----:B--2---:R-:W-:-:S04]  /*1d590*/  @!P1 LEA R2, P2, R14, R0, 0x2 ;  /* 0x000000000e029211 */ /* 0x004fc800078410ff */
[----:B------:R-:W-:Y:S02]  /*1d5a0*/  @!P1 LEA.HI.X R3, R14, R4, R15, 0x2, P2 ;  /* 0x000000040e039211 */ /* 0x000fe400010f140f */
[----:B------:R-:W-:Y:S02]  /*1d5b0*/  ISETP.GE.AND P2, PT, R250, c[0x0][0x3c8], PT ;  /* 0x0000f200fa007a0c */ /* 0x000fe40003f46270 */
[----:B------:R-:W-:Y:S01]  /*1d5c0*/  SHF.R.S32.HI R14, RZ, 0x1f, R251 ;  /* 0x0000001fff0e7819 */ /* 0x000fe200000114fb */
[----:B------:R2:W-:Y:S01]  /*1d5d0*/  @!P1 ST.E.64 [R2.64], R100 ;  /* 0x0000006402009985 */ /* 0x0005e2000c101b08 */
[----:B------:R-:W-:Y:S02]  /*1d5e0*/  ISETP.GE.AND P1, PT, R249, c[0x0][0x3c8], PT ;  /* 0x0000f200f9007a0c */ /* 0x000fe40003f26270 */
[----:B------:R-:W-:Y:S01]  /*1d5f0*/  SHF.R.S32.HI R15, RZ, 0x1f, R249 ;  /* 0x0000001fff0f7819 */ /* 0x000fe200000114f9 */
[----:B------:R4:W-:Y:S01]  /*1d600*/  @!P6 ST.E.64 [R6.64], R104 ;  /* 0x000000680600e985 */ /* 0x0009e2000c101b08 */
[----:B--2---:R-:W-:-:S04]  /*1d610*/  @!P5 LEA R2, P3, R252, R0, 0x2 ;  /* 0x00000000fc02d211 */ /* 0x004fc800078610ff */
[----:B------:R-:W-:Y:S02]  /*1d620*/  @!P5 LEA.HI.X R3, R252, R4, R10, 0x2, P3 ;  /* 0x00000004fc03d211 */ /* 0x000fe400018f140a */
[CC--:B------:R-:W-:Y:S02]  /*1d630*/  @!P4 LEA R10, P6, R251.reuse, R0.reuse, 0x2 ;  /* 0x00000000fb0ac211 */ /* 0x0c0fe400078c10ff */
[C---:B------:R-:W-:Y:S01]  /*1d640*/  @!P2 LEA R8, P3, R250.reuse, R0, 0x2 ;  /* 0x00000000fa08a211 */ /* 0x040fe200078610ff */
[----:B------:R2:W-:Y:S01]  /*1d650*/  @!P5 ST.E.64 [R2.64], R108 ;  /* 0x0000006c0200d985 */ /* 0x0005e2000c101b08 */
[----:B------:R-:W-:Y:S02]  /*1d660*/  @!P4 LEA.HI.X R11, R251, R4, R14, 0x2, P6 ;  /* 0x00000004fb0bc211 */ /* 0x000fe400030f140e */
[----:B----4-:R-:W-:Y:S02]  /*1d670*/  @!P1 LEA R6, P5, R249, R0, 0x2 ;  /* 0x00000000f9069211 */ /* 0x010fe400078a10ff */
[----:B------:R-:W-:Y:S01]  /*1d680*/  @!P2 LEA.HI.X R9, R250, R4, R16, 0x2, P3 ;  /* 0x00000004fa09a211 */ /* 0x000fe200018f1410 */
[----:B------:R4:W-:Y:S01]  /*1d690*/  @!P4 ST.E.64 [R10.64], R166 ;  /* 0x000000a60a00c985 */ /* 0x0009e2000c101b08 */
[----:B------:R-:W-:-:S02]  /*1d6a0*/  SHF.R.S32.HI R14, RZ, 0x1f, R248 ;  /* 0x0000001fff0e7819 */ /* 0x000fc400000114f8 */
[----:B------:R-:W-:Y:S01]  /*1d6b0*/  @!P1 LEA.HI.X R7, R249, R4, R15, 0x2, P5 ;  /* 0x00000004f9079211 */ /* 0x000fe200028f140f */
[----:B------:R4:W-:Y:S04]  /*1d6c0*/  @!P2 ST.E.64 [R8.64], R164 ;  /* 0x000000a40800a985 */ /* 0x0009e8000c101b08 */
[----:B------:R4:W-:Y:S01]  /*1d6d0*/  @!P1 ST.E.64 [R6.64], R112 ;  /* 0x0000007006009985 */ /* 0x0009e2000c101b08 */
[----:B--2---:R-:W-:-:S04]  /*1d6e0*/  @!P0 LEA R2, P3, R248, R0, 0x2 ;  /* 0x00000000f8028211 */ /* 0x004fc800078610ff */
[----:B------:R-:W-:-:S05]  /*1d6f0*/  @!P0 LEA.HI.X R3, R248, R4, R14, 0x2, P3 ;  /* 0x00000004f8038211 */ /* 0x000fca00018f140e */
[----:B------:R4:W-:Y:S04]  /*1d700*/  @!P0 ST.E.64 [R2.64], R20 ;  /* 0x0000001402008985 */ /* 0x0009e8000c101b08 */
.L_x_934:
[----:B------:R-:W-:Y:S05]  /*1d710*/  BSYNC B0 ;  /* 0x0000000000007941 */ /* 0x000fea0003800000 */
.L_x_933:
[----:B------:R-:W-:Y:S05]  /*1d720*/  BRA.DIV ~URZ, `(.L_x_935) ;  /* 0x000043727f007947 */ /* 0x000fea000b800000 */
[----:B--2---:R2:W1:Y:S04]  /*1d730*/  SHFL.IDX PT, R4, R5, 0x1, 0x1c1f ;  /* 0x003c1f0005047f89 */ /* 0x00446800000e0000 */
[----:B----4-:R2:W4:Y:S02]  /*1d740*/  SHFL.IDX PT, R0, R12, 0x1, 0x1c1f ;  /* 0x003c1f000c007f89 */ /* 0x01052400000e0000 */
.L_x_1020:
[----:B------:R-:W-:-:S13]  /*1d750*/  ISETP.NE.AND P0, PT, R13, RZ, PT ;  /* 0x000000ff0d00720c */ /* 0x000fda0003f05270 */
[----:B------:R-:W-:Y:S05]  /*1d760*/  @P0 BRA `(.L_x_930) ;  /* 0x00001ae000000947 */ /* 0x000fea0003800000 */
[C---:B------:R-:W-:Y:S02]  /*1d770*/  ISETP.GE.AND P3, PT, R216.reuse, c[0x0][0x3c8], PT ;  /* 0x0000f200d8007a0c */ /* 0x040fe40003f66270 */
[C---:B------:R-:W-:Y:S02]  /*1d780*/  IADD3 R11, R216.reuse, 0x8, RZ ;  /* 0x00000008d80b7810 */ /* 0x040fe40007ffe0ff */
[----:B------:R-:W-:Y:S02]  /*1d790*/  SHF.R.S32.HI R6, RZ, 0x1f, R216 ;  /* 0x0000001fff067819 */ /* 0x000fe400000114d8 */
[----:B------:R-:W-:Y:S02]  /*1d7a0*/  ISETP.GE.AND P2, PT, R11, c[0x0][0x3c8], PT ;  /* 0x0000f2000b007a0c */ /* 0x000fe40003f46270 */
[C---:B--23--:R-:W-:Y:S02]  /*1d7b0*/  IADD3 R12, R216.reuse, 0x10, RZ ;  /* 0x00000010d80c7810 */ /* 0x04cfe40007ffe0ff */
[----:B------:R-:W-:-:S02]  /*1d7c0*/  IADD3 R14, R216, 0x8, RZ ;  /* 0x00000008d80e7810 */ /* 0x000fc40007ffe0ff */
[----:B------:R-:W-:Y:S02]  /*1d7d0*/  ISETP.GE.AND P1, PT, R12, c[0x0][0x3c8], PT ;  /* 0x0000f2000c007a0c */ /* 0x000fe40003f26270 */
[C---:B----4-:R-:W-:Y:S02]  /*1d7e0*/  @!P3 LEA R2, P4, R216.reuse, R0, 0x2 ;  /* 0x00000000d802b211 */ /* 0x050fe400078810ff */
[C---:B-1----:R-:W-:Y:S02]  /*1d7f0*/  IADD3 R5, R216.reuse, 0x18, RZ ;  /* 0x00000018d8057810 */ /* 0x042fe40007ffe0ff */
[----:B------:R-:W-:Y:S02]  /*1d800*/  @!P3 LEA.HI.X R3, R216, R4, R6, 0x2, P4 ;  /* 0x00000004d803b211 */ /* 0x000fe400020f1406 */
[----:B------:R-:W-:Y:S02]  /*1d810*/  SHF.R.S32.HI R14, RZ, 0x1f, R14 ;  /* 0x0000001fff0e7819 */ /* 0x000fe4000001140e */
[----:B------:R-:W-:Y:S01]  /*1d820*/  ISETP.GE.AND P0, PT, R5, c[0x0][0x3c8], PT ;  /* 0x0000f20005007a0c */ /* 0x000fe20003f06270 */
[----:B------:R1:W-:Y:S01]  /*1d830*/  @!P3 ST.E.64 [R2.64], R48 ;  /* 0x000000300200b985 */ /* 0x0003e2000c101b08 */
[----:B------:R-:W-:-:S02]  /*1d840*/  @!P2 LEA R8, P3, R11, R0, 0x2 ;  /* 0x000000000b08a211 */ /* 0x000fc400078610ff */
[----:B------:R-:W-:Y:S02]  /*1d850*/  @!P1 LEA R6, P4, R12, R0, 0x2 ;  /* 0x000000000c069211 */ /* 0x000fe400078810ff */
[----:B------:R-:W-:Y:S02]  /*1d860*/  @!P2 LEA.HI.X R9, R11, R4, R14, 0x2, P3 ;  /* 0x000000040b09a211 */ /* 0x000fe400018f140e */
[C---:B------:R-:W-:Y:S02]  /*1d870*/  IADD3 R14, R216.reuse, 0x10, RZ ;  /* 0x00000010d80e7810 */ /* 0x040fe40007ffe0ff */
[----:B------:R-:W-:Y:S01]  /*1d880*/  IADD3 R11, R216, 0x18, RZ ;  /* 0x00000018d80b7810 */ /* 0x000fe20007ffe0ff */
[----:B------:R2:W-:Y:S01]  /*1d890*/  @!P2 ST.E.64 [R8.64], R124 ;  /* 0x0000007c0800a985 */ /* 0x0005e2000c101b08 */
[----:B------:R-:W-:Y:S02]  /*1d8a0*/  SHF.R.S32.HI R14, RZ, 0x1f, R14 ;  /* 0x0000001fff0e7819 */ /* 0x000fe4000001140e */
[----:B------:R-:W-:-:S02]  /*1d8b0*/  SHF.R.S32.HI R11, RZ, 0x1f, R11 ;  /* 0x0000001fff0b7819 */ /* 0x000fc4000001140b */
[----:B------:R-:W-:Y:S02]  /*1d8c0*/  @!P1 LEA.HI.X R7, R12, R4, R14, 0x2, P4 ;  /* 0x000000040c079211 */ /* 0x000fe400020f140e */
[----:B------:R-:W-:Y:S02]  /*1d8d0*/  ISETP.GE.AND P4, PT, R247, c[0x0][0x3c8], PT ;  /* 0x0000f200f7007a0c */ /* 0x000fe40003f86270 */
[----:B------:R-:W-:Y:S01]  /*1d8e0*/  IADD3 R10, R216, 0x30, RZ ;  /* 0x00000030d80a7810 */ /* 0x000fe20007ffe0ff */
[----:B------:R3:W-:Y:S01]  /*1d8f0*/  @!P1 ST.E.64 [R6.64], R116 ;  /* 0x0000007406009985 */ /* 0x0007e2000c101b08 */
[----:B------:R-:W-:Y:S02]  /*1d900*/  SHF.R.S32.HI R15, RZ, 0x1f, R246 ;  /* 0x0000001fff0f7819 */ /* 0x000fe400000114f6 */
[----:B------:R-:W-:Y:S02]  /*1d910*/  ISETP.GE.AND P6, PT, R10, c[0x0][0x3c8], PT ;  /* 0x0000f2000a007a0c */ /* 0x000fe40003fc6270 */
[----:B------:R-:W-:-:S02]  /*1d920*/  IADD3 R14, R216, 0x40, RZ ;  /* 0x00000040d80e7810 */ /* 0x000fc40007ffe0ff */
[----:B------:R-:W-:Y:S02]  /*1d930*/  IADD3 R12, R216, 0x30, RZ ;  /* 0x00000030d80c7810 */ /* 0x000fe40007ffe0ff */
[C---:B-1----:R-:W-:Y:S02]  /*1d940*/  @!P0 LEA R2, P3, R5.reuse, R0, 0x2 ;  /* 0x0000000005028211 */ /* 0x042fe400078610ff */
[----:B------:R-:W-:Y:S02]  /*1d950*/  SHF.R.S32.HI R12, RZ, 0x1f, R12 ;  /* 0x0000001fff0c7819 */ /* 0x000fe4000001140c */
[----:B------:R-:W-:Y:S02]  /*1d960*/  @!P0 LEA.HI.X R3, R5, R4, R11, 0x2, P3 ;  /* 0x0000000405038211 */ /* 0x000fe400018f140b */
[----:B------:R-:W-:Y:S02]  /*1d970*/  ISETP.GE.AND P3, PT, R246, c[0x0][0x3c8], PT ;  /* 0x0000f200f6007a0c */ /* 0x000fe40003f66270 */
[----:B------:R-:W-:Y:S01]  /*1d980*/  SHF.R.S32.HI R11, RZ, 0x1f, R247 ;  /* 0x0000001fff0b7819 */ /* 0x000fe200000114f7 */
[----:B------:R1:W-:Y:S01]  /*1d990*/  @!P0 ST.E.64 [R2.64], R52 ;  /* 0x0000003402008985 */ /* 0x0003e2000c101b08 */
[----:B--2---:R-:W-:-:S02]  /*1d9a0*/  @!P4 LEA R8, P0, R247, R0, 0x2 ;  /* 0x00000000f708c211 */ /* 0x004fc400078010ff */
[----:B------:R-:W-:Y:S02]  /*1d9b0*/  IADD3 R5, R216, 0x38, RZ ;  /* 0x00000038d8057810 */ /* 0x000fe40007ffe0ff */
[----:B------:R-:W-:Y:S02]  /*1d9c0*/  @!P4 LEA.HI.X R9, R247, R4, R11, 0x2, P0 ;  /* 0x00000004f709c211 */ /* 0x000fe400000f140b */
[----:B------:R-:W-:Y:S02]  /*1d9d0*/  ISETP.GE.AND P0, PT, R246, c[0x0][0x3c8], PT ;  /* 0x0000f200f6007a0c */ /* 0x000fe40003f06270 */
[----:B------:R-:W-:Y:S02]  /*1d9e0*/  ISETP.GE.AND P4, PT, R14, c[0x0][0x3c8], PT ;  /* 0x0000f2000e007a0c */ /* 0x000fe40003f86270 */
[----:B---3--:R-:W-:Y:S02]  /*1d9f0*/  @!P3 LEA R6, P1, R246, R0, 0x2 ;  /* 0x00000000f606b211 */ /* 0x008fe400078210ff */
[----:B------:R-:W-:-:S02]  /*1da00*/  ISETP.GE.AND P5, PT, R5, c[0x0][0x3c8], PT ;  /* 0x0000f20005007a0c */ /* 0x000fc40003fa6270 */
[C---:B------:R-:W-:Y:S02]  /*1da10*/  IADD3 R11, R216.reuse, 0x48, RZ ;  /* 0x00000048d80b7810 */ /* 0x040fe40007ffe0ff */
[----:B------:R-:W-:Y:S02]  /*1da20*/  IADD3 R13, R216, 0x58, RZ ;  /* 0x00000058d80d7810 */ /* 0x000fe40007ffe0ff */
[----:B------:R-:W-:-:S05]  /*1da30*/  ISETP.GE.AND P3, PT, R11, c[0x0][0x3c8], PT ;  /* 0x0000f2000b007a0c */ /* 0x000fca0003f66270 */
[----:B------:R-:W-:Y:S02]  /*1da40*/  @!P0 LEA.HI.X R7, R246, R4, R15, 0x2, P1 ;  /* 0x00000004f6078211 */ /* 0x000fe400008f140f */
[----:B------:R-:W-:Y:S02]  /*1da50*/  ISETP.GE.AND P1, PT, R247, c[0x0][0x3c8], PT ;  /* 0x0000f200f7007a0c */ /* 0x000fe40003f26270 */
[----:B------:R-:W-:Y:S02]  /*1da60*/  IADD3 R15, R216, 0x40, RZ ;  /* 0x00000040d80f7810 */ /* 0x000fe40007ffe0ff */
[C---:B-1----:R-:W-:Y:S02]  /*1da70*/  @!P6 LEA R2, P2, R10.reuse, R0, 0x2 ;  /* 0x000000000a02e211 */ /* 0x042fe400078410ff */
[----:B------:R-:W-:Y:S02]  /*1da80*/  SHF.R.S32.HI R15, RZ, 0x1f, R15 ;  /* 0x0000001fff0f7819 */ /* 0x000fe4000001140f */
[----:B------:R-:W-:-:S02]  /*1da90*/  @!P6 LEA.HI.X R3, R10, R4, R12, 0x2, P2 ;  /* 0x000000040a03e211 */ /* 0x000fc400010f140c */
        /* <DEDUP_REMOVED lines=8> */
[CC--:B-1----:R-:W-:Y:S02]  /*1db20*/  @!P5 LEA R8, P0, R5.reuse, R0.reuse, 0x2 ;  /* 0x000000000508d211 */ /* 0x0c2fe400078010ff */
        /* <DEDUP_REMOVED lines=31> */
[----:B------:R-:W-:Y:S02]  /*1dd20*/  @!P0 LEA R2, P6, R5, R0, 0x2 ;  /* 0x0000000005028211 */ /* 0x000fe400078c10ff */
[-C--:B------:R-:W-:Y:S02]  /*1dd30*/  @!P1 LEA.HI.X R7, R13, R4.reuse, R15, 0x2, P3 ;  /* 0x000000040d079211 */ /* 0x080fe400018f140f */
[----:B------:R-:W-:Y:S02]  /*1dd40*/  ISETP.GE.AND P3, PT, R10, c[0x0][0x3c8], PT ;  /* 0x0000f2000a007a0c */ /* 0x000fe40003f66270 */
[----:B------:R-:W-:Y:S01]  /*1dd50*/  @!P0 LEA.HI.X R3, R5, R4, R12, 0x2, P6 ;  /* 0x0000000405038211 */ /* 0x000fe200030f140c */
[----:B------:R2:W-:Y:S01]  /*1dd60*/  @!P1 ST.E.64 [R6.64], R42 ;  /* 0x0000002a06009985 */ /* 0x0005e2000c101b08 */
[----:B------:R-:W-:-:S02]  /*1dd70*/  IADD3 R12, R216, 0x68, RZ ;  /* 0x00000068d80c7810 */ /* 0x000fc40007ffe0ff */
[C---:B------:R-:W-:Y:S01]  /*1dd80*/  IADD3 R13, R216.reuse, 0x88, RZ ;  /* 0x00000088d80d7810 */ /* 0x040fe20007ffe0ff */
[----:B------:R3:W-:Y:S01]  /*1dd90*/  @!P0 ST.E.64 [R2.64], R30 ;  /* 0x0000001e02008985 */ /* 0x0007e2000c101b08 */
[C---:B-1----:R-:W-:Y:S02]  /*1dda0*/  @!P5 LEA R8, P0, R11.reuse, R0, 0x2 ;  /* 0x000000000b08d211 */ /* 0x042fe400078010ff */
        /* <DEDUP_REMOVED lines=11> */
[-C--:B--2---:R-:W-:Y:S02]  /*1de60*/  @!P4 LEA R6, P6, R14, R0.reuse, 0x2 ;  /* 0x000000000e06c211 */ /* 0x084fe400078c10ff */
        /* <DEDUP_REMOVED lines=18> */
[C---:B------:R-:W-:Y:S02]  /*1df90*/  IADD3 R12, R216.reuse, 0x90, RZ ;  /* 0x00000090d80c7810 */ /* 0x040fe40007ffe0ff */
        /* <DEDUP_REMOVED lines=37> */
[----:B-1----:R-:W-:Y:S02]  /*1e1f0*/  @!P2 LEA R8, P3, R12, R0, 0x2 ;  /* 0x000000000c08a211 */ /* 0x002fe400078610ff */
[----:B------:R-:W-:Y:S02]  /*1e200*/  IADD3 R11, R216, 0xc8, RZ ;  /* 0x000000c8d80b7810 */ /* 0x000fe40007ffe0ff */
[----:B------:R-:W-:Y:S02]  /*1e210*/  @!P2 LEA.HI.X R9, R12, R4, R14, 0x2, P3 ;  /* 0x000000040c09a211 */ /* 0x000fe400018f140e */
[C---:B------:R-:W-:Y:S02]  /*1e220*/  IADD3 R14, R216.reuse, 0xb8, RZ ;  /* 0x000000b8d80e7810 */ /* 0x040fe40007ffe0ff */
[----:B------:R-:W-:Y:S01]  /*1e230*/  IADD3 R12, R216, 0xc0, RZ ;  /* 0x000000c0d80c7810 */ /* 0x000fe20007ffe0ff */
[----:B------:R-:W-:Y:S01]  /*1e240*/  @!P2 ST.E.64 [R8.64], R94 ;  /* 0x0000005e0800a985 */ /* 0x000fe2000c101b08 */
[----:B------:R-:W-:-:S02]  /*1e250*/  ISETP.GE.AND P5, PT, R11, c[0x0][0x3c8], PT ;  /* 0x0000f2000b007a0c */ /* 0x000fc40003fa6270 */
[----:B------:R-:W-:Y:S02]  /*1e260*/  IADD3 R5, R216, 0xd0, RZ ;  /* 0x000000d0d8057810 */ /* 0x000fe40007ffe0ff */
[----:B------:R-:W-:Y:S02]  /*1e270*/  SHF.R.S32.HI R14, RZ, 0x1f, R14 ;  /* 0x0000001fff0e7819 */ /* 0x000fe4000001140e */
[----:B------:R-:W-:Y:S02]  /*1e280*/  SHF.R.S32.HI R12, RZ, 0x1f, R12 ;  /* 0x0000001fff0c7819 */ /* 0x000fe4000001140c */
[----:B------:R-:W-:Y:S02]  /*1e290*/  ISETP.GE.AND P2, PT, R251, c[0x0][0x3c8], PT ;  /* 0x0000f200fb007a0c */ /* 0x000fe40003f46270 */
        /* <DEDUP_REMOVED lines=8> */
[----:B------:R-:W-:Y:S01]  /*1e320*/  ISETP.GE.AND P3, PT, R252, c[0x0][0x3c8], PT ;  /* 0x0000f200fc007a0c */ /* 0x000fe20003f66270 */
[----:B------:R1:W-:Y:S01]  /*1e330*/  @!P1 ST.E.64 [R6.64], R78 ;  /* 0x0000004e06009985 */ /* 0x0003e2000c101b08 */
[----:B------:R-:W-:Y:S02]  /*1e340*/  SHF.R.S32.HI R12, RZ, 0x1f, R12 ;  /* 0x0000001fff0c7819 */ /* 0x000fe4000001140c */
[----:B------:R-:W-:Y:S01]  /*1e350*/  IADD3 R10, R216, 0xd0, RZ ;  /* 0x000000d0d80a7810 */ /* 0x000fe20007ffe0ff */
[----:B------:R2:W-:Y:S01]  /*1e360*/  @!P0 ST.E.64 [R2.64], R62 ;  /* 0x0000003e02008985 */ /* 0x0005e2000c101b08 */
[----:B------:R-:W-:Y:S02]  /*1e370*/  ISETP.GE.AND P1, PT, R250, c[0x0][0x3c8], PT ;  /* 0x0000f200fa007a0c */ /* 0x000fe40003f26270 */
[----:B------:R-:W-:Y:S02]  /*1e380*/  SHF.R.S32.HI R10, RZ, 0x1f, R10 ;  /* 0x0000001fff0a7819 */ /* 0x000fe4000001140a */
[----:B------:R-:W-:-:S02]  /*1e390*/  SHF.R.S32.HI R13, RZ, 0x1f, R251 ;  /* 0x0000001fff0d7819 */ /* 0x000fc400000114fb */
[----:B-1----:R-:W-:-:S04]  /*1e3a0*/  @!P5 LEA R6, P0, R11, R0, 0x2 ;  /* 0x000000000b06d211 */ /* 0x002fc800078010ff */
[----:B------:R-:W-:Y:S02]  /*1e3b0*/  @!P5 LEA.HI.X R7, R11, R4, R12, 0x2, P0 ;  /* 0x000000040b07d211 */ /* 0x000fe400000f140c */
[----:B--2---:R-:W-:Y:S02]  /*1e3c0*/  @!P4 LEA R2, P6, R5, R0, 0x2 ;  /* 0x000000000502c211 */ /* 0x004fe400078c10ff */
[----:B------:R-:W-:Y:S01]  /*1e3d0*/  ISETP.GE.AND P0, PT, R249, c[0x0][0x3c8], PT ;  /* 0x0000f200f9007a0c */ /* 0x000fe20003f06270 */
[----:B------:R-:W-:Y:S01]  /*1e3e0*/  @!P5 ST.E.64 [R6.64], R82 ;  /* 0x000000520600d985 */ /* 0x000fe2000c101b08 */
[----:B------:R-:W-:Y:S02]  /*1e3f0*/  @!P4 LEA.HI.X R3, R5, R4, R10, 0x2, P6 ;  /* 0x000000040503c211 */ /* 0x000fe400030f140a */
[-C--:B------:R-:W-:Y:S02]  /*1e400*/  @!P3 LEA R10, P5, R252, R0.reuse, 0x2 ;  /* 0x00000000fc0ab211 */ /* 0x080fe400078a10ff */
[----:B------:R-:W-:Y:S01]  /*1e410*/  SHF.R.S32.HI R5, RZ, 0x1f, R252 ;  /* 0x0000001fff057819 */ /* 0x000fe200000114fc */
[----:B------:R1:W-:Y:S01]  /*1e420*/  @!P4 ST.E.64 [R2.64], R86 ;  /* 0x000000560200c985 */ /* 0x0003e2000c101b08 */
[----:B------:R-:W-:-:S02]  /*1e430*/  @!P2 LEA R8, P6, R251, R0, 0x2 ;  /* 0x00000000fb08a211 */ /* 0x000fc400078c10ff */
[----:B------:R-:W-:Y:S02]  /*1e440*/  SHF.R.S32.HI R12, RZ, 0x1f, R250 ;  /* 0x0000001fff0c7819 */ /* 0x000fe400000114fa */
[----:B------:R-:W-:-:S05]  /*1e450*/  @!P2 LEA.HI.X R9, R251, R4, R13, 0x2, P6 ;  /* 0x00000004fb09a211 */ /* 0x000fca00030f140d */
[----:B-1----:R-:W-:Y:S02]  /*1e460*/  P2R R2, PR, RZ, 0x20 ;  /* 0x00000020ff027803 */ /* 0x002fe40000000000 */
[----:B------:R-:W-:Y:S02]  /*1e470*/  @!P1 LEA R6, P5, R250, R0, 0x2 ;  /* 0x00000000fa069211 */ /* 0x000fe400078a10ff */
[----:B------:R-:W-:Y:S02]  /*1e480*/  ISETP.NE.AND P4, PT, R2, RZ, PT ;  /* 0x000000ff0200720c */ /* 0x000fe40003f85270 */
[-C--:B------:R-:W-:Y:S02]  /*1e490*/  @!P1 LEA.HI.X R7, R250, R4.reuse, R12, 0x2, P5 ;  /* 0x00000004fa079211 */ /* 0x080fe400028f140c */
[----:B------:R-:W-:Y:S02]  /*1e4a0*/  @!P3 LEA.HI.X R11, R252, R4, R5, 0x2, P4 ;  /* 0x00000004fc0bb211 */ /* 0x000fe400020f1405 */
[----:B------:R-:W-:-:S02]  /*1e4b0*/  SHF.R.S32.HI R5, RZ, 0x1f, R249 ;  /* 0x0000001fff057819 */ /* 0x000fc400000114f9 */
[C---:B------:R-:W-:Y:S01]  /*1e4c0*/  @!P0 LEA R2, P4, R249.reuse, R0, 0x2 ;  /* 0x00000000f9028211 */ /* 0x040fe200078810ff */
[----:B------:R1:W-:Y:S03]  /*1e4d0*/  @!P3 ST.E.64 [R10.64], R106 ;  /* 0x0000006a0a00b985 */ /* 0x0003e6000c101b08 */
[----:B------:R-:W-:Y:S01]  /*1e4e0*/  @!P0 LEA.HI.X R3, R249, R4, R5, 0x2, P4 ;  /* 0x00000004f9038211 */ /* 0x000fe200020f1405 */
[----:B------:R1:W-:Y:S04]  /*1e4f0*/  @!P2 ST.E.64 [R8.64], R102 ;  /* 0x000000660800a985 */ /* 0x0003e8000c101b08 */
        /* <DEDUP_REMOVED lines=9> */
.L_x_915:
[----:B------:R-:W-:Y:S01]  /*1e590*/  ISETP.NE.U32.AND P0, PT, RZ, c[0x0][0x508], PT ;  /* 0x00014200ff007a0c */ /* 0x000fe20003f05070 */
[----:B------:R-:W-:Y:S01]  /*1e5a0*/  IMAD.MOV.U32 R4, RZ, RZ, 0x4 ;  /* 0x00000004ff047424 */ /* 0x000fe200078e00ff */
[----:B------:R-:W-:Y:S01]  /*1e5b0*/  ISETP.NE.U32.AND P2, PT, RZ, c[0x0][0x500], PT ;  /* 0x00014000ff007a0c */ /* 0x000fe20003f45070 */
[----:B------:R-:W-:Y:S01]  /*1e5c0*/  IMAD.MOV.U32 R20, RZ, RZ, c[0x0][0x388] ;  /* 0x0000e200ff147624 */ /* 0x000fe200078e00ff */
[----:B------:R-:W-:Y:S01]  /*1e5d0*/  ISETP.NE.AND.EX P0, PT, RZ, c[0x0][0x50c], PT, P0 ;  /* 0x00014300ff007a0c */ /* 0x000fe20003f05300 */
[----:B------:R-:W-:Y:S01]  /*1e5e0*/  IMAD.MOV.U32 R0, RZ, RZ, RZ ;  /* 0x000000ffff007224 */ /* 0x000fe200078e00ff */
[----:B------:R-:W-:Y:S01]  /*1e5f0*/  ISETP.NE.AND.EX P2, PT, RZ, c[0x0][0x504], PT, P2 ;  /* 0x00014100ff007a0c */ /* 0x000fe20003f45320 */
[----:B------:R-:W-:-:S10]  /*1e600*/  IMAD.WIDE R2, R235, R4, c[0x0][0x500] ;  /* 0x00014000eb027625 */ /* 0x000fd400078e0204 */
[----:B------:R-:W-:Y:S02]  /*1e610*/  @P0 IMAD.WIDE R4, R235, R4, c[0x0][0x508] ;  /* 0x00014200eb040625 */ /* 0x000fe400078e0204 */
[----:B------:R2:W5:Y:S04]  /*1e620*/  @P2 LDG.E R0, [R2.64] ;  /* 0x0000000802002981 */ /* 0x000568000c1e1900 */
[----:B------:R2:W5:Y:S01]  /*1e630*/  @P0 LDG.E R20, [R4.64] ;  /* 0x0000000804140981 */ /* 0x000562000c1e1900 */
[----:B------:R-:W-:-:S04]  /*1e640*/  ISETP.NE.AND P1, PT, R233, RZ, PT ;  /* 0x000000ffe900720c */ /* 0x000fc80003f25270 */
[----:B------:R-:W-:Y:S01]  /*1e650*/  SEL R19, R233, c[0x0][0x3d4], P1 ;  /* 0x0000f500e9137a07 */ /* 0x000fe20000800000 */
[----:B------:R-:W-:Y:S05]  /*1e660*/  @P0 BRA `(.L_x_936) ;  /* 0x0000004000000947 */ /* 0x000fea0003800000 */
[----:B------:R-:W-:Y:S05]  /*1e670*/  @!P2 BRA `(.L_x_936) ;  /* 0x000000300000a947 */ /* 0x000fea0003800000 */
[----:B--2---:R2:W3:Y:S04]  /*1e680*/  LDG.E R4, [R2.64] ;  /* 0x0000000802047981 */ /* 0x0044e8000c1e1900 */
[----:B--2---:R-:W3:Y:S02]  /*1e690*/  LDG.E R2, [R2.64+0x4] ;  /* 0x0000040802027981 */ /* 0x004ee4000c1e1900 */
[----:B---3-5:R-:W-:Y:S02]  /*1e6a0*/  IADD3 R20, -R4, R2, RZ ;  /* 0x0000000204147210 */ /* 0x028fe40007ffe1ff */
.L_x_936:
[----:B--2---:R-:W2:Y:S01]  /*1e6b0*/  S2R R3, SR_TID.X ;  /* 0x0000000000037919 */ /* 0x004ea20000002100 */
[----:B------:R-:W-:Y:S01]  /*1e6c0*/  SHF.R.S32.HI R2, RZ, 0x1f, R235 ;  /* 0x0000001fff027819 */ /* 0x000fe200000114eb */
[----:B------:R-:W-:Y:S01]  /*1e6d0*/  BSSY B0, `(.L_x_937) ;  /* 0x0000036000007945 */ /* 0x000fe20003800000 */
[----:B------:R-:W-:-:S02]  /*1e6e0*/  LOP3.LUT R12, R234, 0xffff, RZ, 0xc0, !PT ;  /* 0x0000ffffea0c7812 */ /* 0x000fc400078ec0ff */
[----:B-----5:R-:W-:Y:S02]  /*1e6f0*/  SHF.R.S32.HI R18, RZ, 0x1f, R0 ;  /* 0x0000001fff127819 */ /* 0x020fe40000011400 */
[----:B------:R-:W-:Y:S02]  /*1e700*/  SEL R13, R235, RZ, !P2 ;  /* 0x000000ffeb0d7207 */ /* 0x000fe40005000000 */
[----:B------:R-:W-:Y:S02]  /*1e710*/  SEL R21, R2, RZ, !P2 ;  /* 0x000000ff02157207 */ /* 0x000fe40005000000 */
[----:B--2---:R-:W-:-:S13]  /*1e720*/  ISETP.GT.AND P0, PT, R3, 0x7f, PT ;  /* 0x0000007f0300780c */ /* 0x004fda0003f04270 */
[----:B------:R-:W-:Y:S05]  /*1e730*/  @P0 BRA `(.L_x_938) ;  /* 0x000002f000000947 */ /* 0x000fea0003800000 */
[----:B------:R-:W-:Y:S01]  /*1e740*/  IMAD R2, R20, c[0x0][0x4e8], RZ ;  /* 0x00013a0014027a24 */ /* 0x000fe200078e02ff */
[----:B------:R-:W-:-:S04]  /*1e750*/  IADD3 R16, R228, R3, RZ ;  /* 0x00000003e4107210 */ /* 0x000fc80007ffe0ff */
[----:B------:R-:W-:-:S13]  /*1e760*/  ISETP.GE.AND P0, PT, R16, R2, PT ;  /* 0x000000021000720c */ /* 0x000fda0003f06270 */
[----:B------:R-:W-:Y:S05]  /*1e770*/  @P0 BRA `(.L_x_938) ;  /* 0x000002b000000947 */ /* 0x000fea0003800000 */
[----:B------:R-:W-:Y:S01]  /*1e780*/  IMAD.MOV.U32 R2, RZ, RZ, 0x368 ;  /* 0x00000368ff027424 */ /* 0x000fe200078e00ff */
[----:B------:R-:W-:-:S04]  /*1e790*/  ISETP.GT.AND P2, PT, R19, 0x1, PT ;  /* 0x000000011300780c */ /* 0x000fc80003f44270 */
[----:B------:R-:W-:-:S04]  /*1e7a0*/  SEL R2, R2, 0x328, P2 ;  /* 0x0000032802027807 */ /* 0x000fc80001000000 */
[----:B------:R2:W3:Y:S08]  /*1e7b0*/  LDC.64 R8, c[0x0][R2+0x170] ;  /* 0x00005c0002087b82 */ /* 0x0004f00000000a00 */
[----:B------:R2:W4:Y:S08]  /*1e7c0*/  LDC.64 R6, c[0x0][R2+0x168] ;  /* 0x00005a0002067b82 */ /* 0x0005300000000a00 */
[----:B------:R2:W5:Y:S08]  /*1e7d0*/  LDC.64 R14, c[0x0][R2+0x178] ;  /* 0x00005e00020e7b82 */ /* 0x0005700000000a00 */
[----:B------:R2:W1:Y:S02]  /*1e7e0*/  LDC.64 R10, c[0x0][R2+0x160] ;  /* 0x00005800020a7b82 */ /* 0x0004640000000a00 */
[----:B--2---:R-:W-:-:S02]  /*1e7f0*/  IMAD.MOV.U32 R2, RZ, RZ, c[0x0][0x4e8] ;  /* 0x00013a00ff027624 */ /* 0x004fc400078e00ff */
[-C--:B---3--:R-:W-:Y:S02]  /*1e800*/  IMAD R3, R9, R13.reuse, RZ ;  /* 0x0000000d09037224 */ /* 0x088fe400078e02ff */
[----:B------:R-:W-:Y:S01]  /*1e810*/  IMAD.WIDE.U32 R4, R8, R13, RZ ;  /* 0x0000000d08047225 */ /* 0x000fe200078e00ff */
[----:B------:R-:W-:Y:S02]  /*1e820*/  ISETP.NE.AND P0, PT, R2, 0x1, PT ;  /* 0x000000010200780c */ /* 0x000fe40003f05270 */
[----:B------:R-:W-:Y:S01]  /*1e830*/  MOV R2, R16 ;  /* 0x0000001000027202 */ /* 0x000fe20000000f00 */
[----:B------:R-:W-:Y:S01]  /*1e840*/  IMAD R8, R8, R21, R3 ;  /* 0x0000001508087224 */ /* 0x000fe200078e0203 */
[----:B------:R-:W-:Y:S01]  /*1e850*/  SEL R3, R245, RZ, P2 ;  /* 0x000000fff5037207 */ /* 0x000fe20001000000 */
[-C--:B----4-:R-:W-:Y:S02]  /*1e860*/  IMAD R9, R7, R12.reuse, RZ ;  /* 0x0000000c07097224 */ /* 0x090fe400078e02ff */
[----:B------:R-:W-:-:S04]  /*1e870*/  IMAD.WIDE.U32 R6, R6, R12, RZ ;  /* 0x0000000c06067225 */ /* 0x000fc800078e00ff */
[----:B------:R-:W-:Y:S01]  /*1e880*/  IMAD.IADD R9, R7, 0x1, R9 ;  /* 0x0000000107097824 */ /* 0x000fe200078e0209 */
[----:B------:R-:W-:Y:S01]  /*1e890*/  IADD3 R7, R5, R8, RZ ;  /* 0x0000000805077210 */ /* 0x000fe20007ffe0ff */
[----:B------:R-:W-:-:S04]  /*1e8a0*/  @P0 IMAD.HI.U32 R17, R16, c[0x0][0x4ec], RZ ;  /* 0x00013b0010110a27 */ /* 0x000fc800078e00ff */
[-C--:B-----5:R-:W-:Y:S01]  /*1e8b0*/  IMAD R8, R15, R3.reuse, RZ ;  /* 0x000000030f087224 */ /* 0x0a0fe200078e02ff */
[----:B------:R-:W-:Y:S02]  /*1e8c0*/  @P0 SHF.R.U32.HI R2, RZ, c[0x0][0x4f0], R17 ;  /* 0x00013c00ff020a19 */ /* 0x000fe40000011611 */
[----:B------:R-:W-:Y:S01]  /*1e8d0*/  IADD3 R17, P1, P0, R4, R6, R0 ;  /* 0x0000000604117210 */ /* 0x000fe2000783e000 */
[----:B------:R-:W-:-:S03]  /*1e8e0*/  IMAD.WIDE.U32 R4, R14, R3, RZ ;  /* 0x000000030e047225 */ /* 0x000fc600078e00ff */
[----:B------:R-:W-:Y:S01]  /*1e8f0*/  IADD3.X R9, R7, R9, R18, P1, P0 ;  /* 0x0000000907097210 */ /* 0x000fe20000fe0412 */
[----:B------:R-:W-:Y:S01]  /*1e900*/  IMAD.MOV R6, RZ, RZ, -R2 ;  /* 0x000000ffff067224 */ /* 0x000fe200078e0a02 */
[----:B------:R-:W-:Y:S02]  /*1e910*/  IADD3 R7, R5, R8, RZ ;  /* 0x0000000805077210 */ /* 0x000fe40007ffe0ff */
[----:B------:R-:W-:Y:S01]  /*1e920*/  IADD3 R4, P1, P0, R2, R17, R4 ;  /* 0x0000001102047210 */ /* 0x000fe2000783e004 */
[----:B------:R-:W-:Y:S01]  /*1e930*/  IMAD R3, R6, c[0x0][0x4e8], R16 ;  /* 0x00013a0006037a24 */ /* 0x000fe200078e0210 */
[----:B------:R-:W-:-:S03]  /*1e940*/  SHF.R.S32.HI R5, RZ, 0x1f, R2 ;  /* 0x0000001fff057819 */ /* 0x000fc60000011402 */
[----:B-1----:R-:W-:Y:S01]  /*1e950*/  IMAD R2, R11, R3, RZ ;  /* 0x000000030b027224 */ /* 0x002fe200078e02ff */
[----:B------:R-:W-:Y:S02]  /*1e960*/  SHF.R.S32.HI R6, RZ, 0x1f, R3 ;  /* 0x0000001fff067819 */ /* 0x000fe40000011403 */
[----:B------:R-:W-:Y:S01]  /*1e970*/  IADD3.X R5, R5, R9, R7, P1, P0 ;  /* 0x0000000905057210 */ /* 0x000fe20000fe0407 */
[----:B------:R-:W-:Y:S02]  /*1e980*/  IMAD.MOV.U32 R7, RZ, RZ, c[0x0][0x4a8] ;  /* 0x00012a00ff077624 */ /* 0x000fe400078e00ff */
[C---:B------:R-:W-:Y:S02]  /*1e990*/  IMAD R6, R10.reuse, R6, R2 ;  /* 0x000000060a067224 */ /* 0x040fe400078e0202 */
[----:B------:R-:W-:Y:S01]  /*1e9a0*/  IMAD.WIDE.U32 R2, R10, R3, R4 ;  /* 0x000000030a027225 */ /* 0x000fe200078e0004 */
[----:B------:R-:W-:Y:S02]  /*1e9b0*/  MOV R5, c[0x0][0x4ac] ;  /* 0x00012b0000057a02 */ /* 0x000fe40000000f00 */
[----:B------:R-:W-:Y:S01]  /*1e9c0*/  SEL R4, R7, c[0x0][0x450], P2 ;  /* 0x0001140007047a07 */ /* 0x000fe20001000000 */
[----:B------:R-:W-:Y:S01]  /*1e9d0*/  IMAD.IADD R3, R3, 0x1, R6 ;  /* 0x0000000103037824 */ /* 0x000fe200078e0206 */
[----:B------:R-:W-:-:S02]  /*1e9e0*/  SEL R5, R5, c[0x0][0x454], P2 ;  /* 0x0001150005057a07 */ /* 0x000fc40001000000 */
[----:B------:R-:W-:-:S04]  /*1e9f0*/  LEA R4, P0, R2, R4, 0x2 ;  /* 0x0000000402047211 */ /* 0x000fc800078010ff */
[----:B------:R-:W-:Y:S02]  /*1ea00*/  LEA.HI.X R5, R2, R5, R3, 0x2, P0 ;  /* 0x0000000502057211 */ /* 0x000fe400000f1403 */
[----:B------:R-:W-:-:S05]  /*1ea10*/  MOV R2, 0xff800000 ;  /* 0xff80000000027802 */ /* 0x000fca0000000f00 */
[----:B------:R1:W-:Y:S02]  /*1ea20*/  STG.E [R4.64], R2 ;  /* 0x0000000204007986 */ /* 0x0003e4000c101908 */
.L_x_938:
[----:B------:R-:W-:Y:S05]  /*1ea30*/  BSYNC B0 ;  /* 0x0000000000007941 */ /* 0x000fea0003800000 */
.L_x_937:
[----:B------:R-:W-:-:S13]  /*1ea40*/  ISETP.GT.AND P0, PT, R19, 0x1, PT ;  /* 0x000000011300780c */ /* 0x000fda0003f04270 */
[----:B------:R-:W-:Y:S05]  /*1ea50*/  @P0 BRA `(.L_x_930) ;  /* 0x000007f000000947 */ /* 0x000fea0003800000 */
[----:B-1----:R-:W-:Y:S01]  /*1ea60*/  MOV R2, c[0x0][0x4e8] ;  /* 0x00013a0000027a02 */ /* 0x002fe20000000f00 */
[----:B------:R-:W-:Y:S02]  /*1ea70*/  IMAD R4, R18, c[0x0][0x3a0], RZ ;  /* 0x0000e80012047a24 */ /* 0x000fe400078e02ff */
[----:B------:R-:W-:Y:S01]  /*1ea80*/  IMAD R5, R21, c[0x0][0x3f0], RZ ;  /* 0x0000fc0015057a24 */ /* 0x000fe200078e02ff */
[----:B------:R-:W-:Y:S01]  /*1ea90*/  ISETP.NE.AND P0, PT, R2, 0x1, PT ;  /* 0x000000010200780c */ /* 0x000fe20003f05270 */
[----:B------:R-:W-:-:S04]  /*1eaa0*/  IMAD.WIDE.U32 R2, R0, c[0x0][0x3a0], RZ ;  /* 0x0000e80000027a25 */ /* 0x000fc800078e00ff */
[----:B------:R-:W-:Y:S01]  /*1eab0*/  IMAD R0, R0, c[0x0][0x3a4], R4 ;  /* 0x0000e90000007a24 */ /* 0x000fe200078e0204 */
[----:B------:R-:W-:Y:S01]  /*1eac0*/  IADD3 R4, R213, R228, RZ ;  /* 0x000000e4d5047210 */ /* 0x000fe20007ffe0ff */
[----:B------:R-:W-:-:S03]  /*1ead0*/  IMAD R7, R13, c[0x0][0x3f4], R5 ;  /* 0x0000fd000d077a24 */ /* 0x000fc600078e0205 */
[----:B------:R-:W-:Y:S02]  /*1eae0*/  IADD3 R3, R3, R0, RZ ;  /* 0x0000000003037210 */ /* 0x000fe40007ffe0ff */
[----:B------:R-:W-:Y:S01]  /*1eaf0*/  MOV R0, R4 ;  /* 0x0000000400007202 */ /* 0x000fe20000000f00 */
[----:B------:R-:W-:-:S04]  /*1eb00*/  @P0 IMAD.HI.U32 R6, R4, c[0x0][0x4ec], RZ ;  /* 0x00013b0004060a27 */ /* 0x000fc800078e00ff */
[----:B------:R-:W-:Y:S01]  /*1eb10*/  IMAD.WIDE.U32 R2, R12, c[0x0][0x3e8], R2 ;  /* 0x0000fa000c027a25 */ /* 0x000fe200078e0002 */
[----:B------:R-:W-:-:S03]  /*1eb20*/  @P0 SHF.R.U32.HI R0, RZ, c[0x0][0x4f0], R6 ;  /* 0x00013c00ff000a19 */ /* 0x000fc60000011606 */
[----:B------:R-:W-:Y:S01]  /*1eb30*/  IMAD R3, R12, c[0x0][0x3ec], R3 ;  /* 0x0000fb000c037a24 */ /* 0x000fe200078e0203 */
[----:B------:R-:W-:Y:S02]  /*1eb40*/  SHF.R.S32.HI R6, RZ, 0x1f, R0 ;  /* 0x0000001fff067819 */ /* 0x000fe40000011400 */
[----:B------:R-:W-:Y:S01]  /*1eb50*/  IADD3 R5, -R0, RZ, RZ ;  /* 0x000000ff00057210 */ /* 0x000fe20007ffe1ff */
[----:B------:R-:W-:Y:S01]  /*1eb60*/  IMAD.WIDE.U32 R2, R13, c[0x0][0x3f0], R2 ;  /* 0x0000fc000d027a25 */ /* 0x000fe200078e0002 */
[----:B------:R-:W-:-:S03]  /*1eb70*/  IADD3 R13, R212, R228, RZ ;  /* 0x000000e4d40d7210 */ /* 0x000fc60007ffe0ff */
        /* <DEDUP_REMOVED lines=15> */
.L_x_1021:
[----:B------:R-:W-:Y:S05]  /*1ec70*/  BRA.DIV ~URZ, `(.L_x_940) ;  /* 0x00002f527f007947 */ /* 0x000fea000b800000 */
[----:B------:R3:W4:Y:S02]  /*1ec80*/  SHFL.IDX PT, R0, R14, RZ, 0x181f ;  /* 0x00181fff0e007589 */ /* 0x00072400000e0000 */
.L_x_1022:
        /* <DEDUP_REMOVED lines=20> */
.L_x_942:
[----:B------:R-:W-:Y:S05]  /*1edd0*/  BSYNC B0 ;  /* 0x0000000000007941 */ /* 0x000fea0003800000 */
.L_x_941:
[----:B------:R-:W-:Y:S05]  /*1ede0*/  BRA.DIV ~URZ, `(.L_x_943) ;  /* 0x00002e427f007947 */ /* 0x000fea000b800000 */
[----:B--2---:R2:W1:Y:S04]  /*1edf0*/  SHFL.IDX PT, R4, R5, 0x1, 0x181f ;  /* 0x00381f0005047f89 */ /* 0x00446800000e0000 */
[----:B----4-:R2:W4:Y:S02]  /*1ee00*/  SHFL.IDX PT, R0, R14, 0x1, 0x181f ;  /* 0x00381f000e007f89 */ /* 0x01052400000e0000 */
.L_x_1023:
        /* <DEDUP_REMOVED lines=20> */
.L_x_945:
[----:B------:R-:W-:Y:S05]  /*1ef50*/  BSYNC B0 ;  /* 0x0000000000007941 */ /* 0x000fea0003800000 */
.L_x_944:
[----:B------:R-:W-:Y:S05]  /*1ef60*/  BRA.DIV ~URZ, `(.L_x_946) ;  /* 0x00002d827f007947 */ /* 0x000fea000b800000 */
[----:B-1----:R1:W2:Y:S02]  /*1ef70*/  SHFL.IDX PT, R4, R5, 0x2, 0x181f ;  /* 0x00581f0005047f89 */ /* 0x0022a400000e0000 */
.L_x_1024:
[----:B------:R-:W-:Y:S05]  /*1ef80*/  BRA.DIV ~URZ, `(.L_x_947) ;  /* 0x00002dd27f007947 */ /* 0x000fea000b800000 */
[----:B----4-:R4:W1:Y:S02]  /*1ef90*/  SHFL.IDX PT, R0, R14, 0x2, 0x181f ;  /* 0x00581f000e007f89 */ /* 0x01086400000e0000 */
.L_x_1025:
        /* <DEDUP_REMOVED lines=8> */
[-C--:B-1----:R-:W-:Y:S02]  /*1f020*/  @!P3 LEA R10, P4, R134, R0.reuse, 0x1 ;  /* 0x00000000860ab211 */ /* 0x082fe400078808ff */
        /* <DEDUP_REMOVED lines=11> */
.L_x_949:
[----:B------:R-:W-:Y:S05]  /*1f0e0*/  BSYNC B0 ;  /* 0x0000000000007941 */ /* 0x000fea0003800000 */
.L_x_948:
[----:B------:R-:W-:Y:S05]  /*1f0f0*/  BRA.DIV ~URZ, `(.L_x_950) ;  /* 0x00002cc27f007947 */ /* 0x000fea000b800000 */
[----:B--2---:R2:W3:Y:S04]  /*1f100*/  SHFL.IDX PT, R4, R5, 0x3, 0x181f ;  /* 0x00781f0005047f89 */ /* 0x0044e800000e0000 */
[----:B-1----:R2:W1:Y:S02]  /*1f110*/  SHFL.IDX PT, R0, R14, 0x3, 0x181f ;  /* 0x00781f000e007f89 */ /* 0x00246400000e0000 */
.L_x_1026:
[----:B------:R-:W-:-:S04]  /*1f120*/  IADD3 R2, R13, 0x60, RZ ;  /* 0x000000600d027810 */ /* 0x000fc80007ffe0ff */
        /* <DEDUP_REMOVED lines=18> */
.L_x_930:
[----:B------:R-:W-:Y:S05]  /*1f250*/  BSYNC B1 ;  /* 0x0000000000017941 */ /* 0x000fea0003800000 */
.L_x_914:
        /* <DEDUP_REMOVED lines=13> */
.L_x_1027:
[----:B------:R-:W-:Y:S05]  /*1f330*/  BRA.DIV ~URZ, `(.L_x_953) ;  /* 0x00002bb27f007947 */ /* 0x000fea000b800000 */
[----:B------:R3:W4:Y:S02]  /*1f340*/  SHFL.IDX PT, R6, R98, 0x1, 0x1f ;  /* 0x00201f0062067f89 */ /* 0x00072400000e0000 */
.L_x_1028:
        /* <DEDUP_REMOVED lines=18> */
.L_x_1029:
        /* <DEDUP_REMOVED lines=16> */
.L_x_1030:
[----:B--2---:R-:W-:Y:S01]  /*1f570*/  IMAD R0, R0, c[0x0][0x538], RZ ;  /* 0x00014e0000007a24 */ /* 0x004fe200078e02ff */
[----:B------:R-:W-:Y:S04]  /*1f580*/  BSSY B1, `(.L_x_956) ;  /* 0x00000c8000017945 */ /* 0x000fe80003800000 */
[----:B----4-:R-:W-:-:S04]  /*1f590*/  IADD3 R6, R0, R6, RZ ;  /* 0x0000000600067210 */ /* 0x010fc80007ffe0ff */
[----:B------:R-:W-:-:S13]  /*1f5a0*/  ISETP.GT.AND P0, PT, R6, R9, PT ;  /* 0x000000090600720c */ /* 0x000fda0003f04270 */
[----:B------:R-:W-:Y:S05]  /*1f5b0*/  @P0 BRA `(.L_x_957) ;  /* 0x0000025000000947 */ /* 0x000fea0003800000 */
.L_x_961:
        /* <DEDUP_REMOVED lines=17> */
.L_x_1031:
        /* <DEDUP_REMOVED lines=16> */
.L_x_1032:
[----:B--2---:R-:W-:-:S05]  /*1f7d0*/  IMAD R0, R0, c[0x0][0x538], RZ ;  /* 0x00014e0000007a24 */ /* 0x004fca00078e02ff */
[----:B------:R-:W-:-:S04]  /*1f7e0*/  IADD3 R6, R0, R6, RZ ;  /* 0x0000000600067210 */ /* 0x000fc80007ffe0ff */
[----:B------:R-:W-:-:S13]  /*1f7f0*/  ISETP.GT.AND P0, PT, R6, R9, PT ;  /* 0x000000090600720c */ /* 0x000fda0003f04270 */
[----:B-1-3--:R-:W-:Y:S05]  /*1f800*/  @!P0 BRA `(.L_x_961) ;  /* 0xfffffdb000008947 */ /* 0x00afea000383ffff */
.L_x_957:
[----:B------:R-:W-:-:S05]  /*1f810*/  IADD3 R11, -R0, R6, RZ ;  /* 0x00000006000b7210 */ /* 0x000fca0007ffe1ff */
[----:B------:R-:W-:-:S05]  /*1f820*/  IMAD R0, R4, c[0x0][0x538], R11 ;  /* 0x00014e0004007a24 */ /* 0x000fca00078e020b */
[----:B------:R-:W-:Y:S01]  /*1f830*/  ISETP.GT.AND P0, PT, R0, R9, PT ;  /* 0x000000090000720c */ /* 0x000fe20003f04270 */
[----:B------:R-:W-:-:S12]  /*1f840*/  BRA.DIV ~URZ, `(.L_x_962) ;  /* 0x00002ae27f007947 */ /* 0x000fd8000b800000 */
[----:B------:R-:W-:-:S04]  /*1f850*/  VOTE.ANY R10, PT, !P0 ;  /* 0x00000000000a7806 */ /* 0x000fc800040e0100 */
.L_x_1033:
[----:B------:R-:W2:Y:S02]  /*1f860*/  POPC R6, R10 ;  /* 0x0000000a00067309 */ /* 0x000ea40000000000 */
[----:B--2---:R-:W-:Y:S01]  /*1f870*/  IADD3 R235, R6, R235, RZ ;  /* 0x000000eb06eb7210 */ /* 0x004fe20007ffe0ff */
[----:B------:R-:W-:Y:S05]  /*1f880*/  BRA.DIV ~URZ, `(.L_x_963) ;  /* 0x00002af27f007947 */ /* 0x000fea000b800000 */
[----:B------:R2:W4:Y:S04]  /*1f890*/  SHFL.IDX PT, R7, R7, R6, 0x1f ;  /* 0x00001f0607077589 */ /* 0x00052800000e0000 */
[----:B------:R2:W1:Y:S02]  /*1f8a0*/  SHFL.IDX PT, R5, R8, R6, 0x1f ;  /* 0x00001f0608057589 */ /* 0x00046400000e0000 */
.L_x_1034:
[----:B------:R-:W-:Y:S01]  /*1f8b0*/  ISETP.NE.AND P0, PT, R10, RZ, PT ;  /* 0x000000ff0a00720c */ /* 0x000fe20003f05270 */
[----:B------:R-:W-:-:S12]  /*1f8c0*/  BSSY B0, `(.L_x_964) ;  /* 0x0000005000007945 */ /* 0x000fd80003800000 */
[----:B------:R-:W-:Y:S05]  /*1f8d0*/  @!P0 BRA `(.L_x_965) ;  /* 0x0000003000008947 */ /* 0x000fea0003800000 */
[----:B--2---:R-:W-:Y:S01]  /*1f8e0*/  IADD3 R6, R6, -0x1, RZ ;  /* 0xffffffff06067810 */ /* 0x004fe20007ffe0ff */
[----:B------:R-:W-:Y:S05]  /*1f8f0*/  BRA.DIV ~URZ, `(.L_x_966) ;  /* 0x00002b527f007947 */ /* 0x000fea000b800000 */
[----:B------:R2:W3:Y:S02]  /*1f900*/  SHFL.IDX PT, R12, R4, R6, 0x1f ;  /* 0x00001f06040c7589 */ /* 0x0004e400000e0000 */
.L_x_965:
[----:B------:R-:W-:Y:S05]  /*1f910*/  BSYNC B0 ;  /* 0x0000000000007941 */ /* 0x000fea0003800000 */
.L_x_964:
[----:B-1----:R-:W-:Y:S01]  /*1f920*/  ISETP.NE.AND P0, PT, R5, 0x1, PT ;  /* 0x000000010500780c */ /* 0x002fe20003f05270 */
[----:B---3--:R-:W-:Y:S01]  /*1f930*/  IMAD R232, R12, c[0x0][0x538], R11 ;  /* 0x00014e000ce87a24 */ /* 0x008fe200078e020b */
[----:B------:R-:W-:Y:S04]  /*1f940*/  BSSY B0, `(.L_x_967) ;  /* 0x0000084000007945 */ /* 0x000fe80003800000 */
[----:B--2---:R-:W-:-:S07]  /*1f950*/  IADD3 R8, -R232, R9, RZ ;  /* 0x00000009e8087210 */ /* 0x004fce0007ffe1ff */
[----:B------:R-:W-:Y:S05]  /*1f960*/  @!P0 BRA `(.L_x_968) ;  /* 0x000003e000008947 */ /* 0x000fea0003800000 */
[-C--:B----4-:R-:W-:Y:S02]  /*1f970*/  IABS R0, R7.reuse ;  /* 0x0000000700007213 */ /* 0x090fe40000000000 */
        /* <DEDUP_REMOVED lines=15> */
[----:B------:R-:W-:-:S04]  /*1fa70*/  IMAD.MOV R0, RZ, RZ, -R10 ;  /* 0x000000ffff007224 */ /* 0x000fc800078e0a0a */
[----:B------:R-:W-:Y:S02]  /*1fa80*/  IMAD.MOV.U32 R3, RZ, RZ, R0 ;  /* 0x000000ffff037224 */ /* 0x000fe400078e0000 */
        /* <DEDUP_REMOVED lines=13> */
[----:B-1----:R-:W-:-:S04]  /*1fb60*/  IADD3 R2, RZ, -R3, RZ ;  /* 0x80000003ff027210 */ /* 0x002fc80007ffe0ff */
[----:B------:R-:W-:Y:S01]  /*1fb70*/  @!P1 IMAD.MOV R0, RZ, RZ, -R0 ;  /* 0x000000ffff009224 */ /* 0x000fe200078e0a00 */
[----:B------:R-:W-:Y:S01]  /*1fb80*/  @!P0 LOP3.LUT R0, RZ, R7, RZ, 0x33, !PT ;  /* 0x00000007ff008212 */ /* 0x000fe200078e33ff */
[----:B------:R-:W-:Y:S01]  /*1fb90*/  IMAD.MOV.U32 R4, RZ, RZ, R2 ;  /* 0x000000ffff047224 */ /* 0x000fe200078e0002 */
[----:B------:R-:W-:Y:S02]  /*1fba0*/  IABS R2, R5 ;  /* 0x0000000500027213 */ /* 0x000fe40000000000 */
[----:B------:R-:W-:Y:S01]  /*1fbb0*/  IABS R10, R0 ;  /* 0x00000000000a7213 */ /* 0x000fe20000000000 */
[----:B------:R-:W-:Y:S02]  /*1fbc0*/  IMAD R4, R4, R6, RZ ;  /* 0x0000000604047224 */ /* 0x000fe400078e02ff */
[----:B------:R-:W-:Y:S01]  /*1fbd0*/  IMAD.MOV R9, RZ, RZ, -R2 ;  /* 0x000000ffff097224 */ /* 0x000fe200078e0a02 */
[----:B------:R-:W-:-:S05]  /*1fbe0*/  MOV R2, RZ ;  /* 0x000000ff00027202 */ /* 0x000fca0000000f00 */
        /* <DEDUP_REMOVED lines=22> */
.L_x_968:
[----:B------:R-:W-:-:S04]  /*1fd50*/  IMAD.MOV.U32 R2, RZ, RZ, 0x4 ;  /* 0x00000004ff027424 */ /* 0x000fc800078e00ff */
[----:B------:R-:W-:-:S05]  /*1fd60*/  IMAD.WIDE R2, R235, R2, c[0x0][0x590] ;  /* 0x00016400eb027625 */ /* 0x000fca00078e0202 */
        /* <DEDUP_REMOVED lines=64> */
[----:B------:R-:W-:Y:S02]  /*20170*/  IMAD R234, R2, R3, R5 ;  /* 0x0000000302ea7224 */ /* 0x000fe400078e0205 */
.L_x_969:
[----:B------:R-:W-:Y:S05]  /*20180*/  BSYNC B0 ;  /* 0x0000000000007941 */ /* 0x000fea0003800000 */
.L_x_967:
[----:B------:R-:W-:-:S04]  /*20190*/  LOP3.LUT R2, RZ, R2, RZ, 0x33, !PT ;  /* 0x00000002ff027212 */ /* 0x000fc800078e33ff */
[----:B------:R-:W-:Y:S01]  /*201a0*/  IADD3 R233, R2, R7, RZ ;  /* 0x0000000702e97210 */ /* 0x000fe20007ffe0ff */
[----:B------:R-:W-:Y:S05]  /*201b0*/  BRA `(.L_x_970) ;  /* 0x0000004000007947 */ /* 0x000fea0003800000 */
.L_x_958:
[----:B------:R-:W-:Y:S01]  /*201c0*/  IMAD.MOV.U32 R232, RZ, RZ, R9 ;  /* 0x000000ffffe87224 */ /* 0x000fe200078e0009 */
[----:B------:R-:W-:Y:S01]  /*201d0*/  MOV R234, RZ ;  /* 0x000000ff00ea7202 */ /* 0x000fe20000000f00 */
[----:B------:R-:W-:Y:S01]  /*201e0*/  IMAD.MOV.U32 R233, RZ, RZ, RZ ;  /* 0x000000ffffe97224 */ /* 0x000fe200078e00ff */
[----:B------:R-:W-:Y:S02]  /*201f0*/  MOV R235, c[0x0][0x53c] ;  /* 0x00014f0000eb7a02 */ /* 0x000fe40000000f00 */
.L_x_970:
[----:B------:R-:W-:Y:S05]  /*20200*/  BSYNC B1 ;  /* 0x0000000000017941 */ /* 0x000fea0003800000 */
.L_x_956:
[----:B------:R-:W-:Y:S01]  /*20210*/  WARPSYNC 0xffffffff ;  /* 0xffffffff00007948 */ /* 0x000fe20003800000 */
[----:B------:R-:W-:Y:S01]  /*20220*/  BAR.SYNC.DEFER_BLOCKING 0x4, 0x100 ;  /* 0x0104000000007b1d */ /* 0x000fe20000010000 */
[----:B------:R-:W-:-:S13]  /*20230*/  ISETP.NE.AND P0, PT, R13, RZ, PT ;  /* 0x000000ff0d00720c */ /* 0x000fda0003f05270 */
[----:B------:R2:W-:Y:S04]  /*20240*/  @!P0 STS.128 [0x20080], R232 ;  /* 0x020080e8ff008388 */ /* 0x0005e80000000c00 */
[----:B------:R-:W-:Y:S06]  /*20250*/  BAR.ARV 0x5, 0x100 ;  /* 0x0144000000007b1d */ /* 0x000fec0000002000 */
.L_x_951:
[----:B-1----:R-:W-:-:S13]  /*20260*/  ISETP.GE.AND P0, PT, R235, c[0x0][0x53c], PT ;  /* 0x00014f00eb007a0c */ /* 0x002fda0003f06270 */
[----:B--23--:R-:W-:Y:S01]  /*20270*/  @P0 CALL.REL.NOINC `(.L_x_971) ;  /* 0x0000001000000944 */ /* 0x00cfe20003c00000 */
[----:B------:R-:W-:Y:S05]  /*20280*/  BRA `(.L_x_972) ;  /* 0xfffe1dc000007947 */ /* 0x000fea000383ffff */
.L_x_971:
[----:B------:R-:W-:Y:S05]  /*20290*/  EXIT ;  /* 0x000000000000794d */ /* 0x000fea0003800000 */
.L_x_701:
[----:B------:R-:W-:Y:S01]  /*202a0*/  IMAD.MOV.U32 R0, RZ, RZ, R5 ;  /* 0x000000ffff007224 */ /* 0x000fe200078e0005 */
[----:B------:R-:W-:Y:S02]  /*202b0*/  MOV R3, 0x1 ;  /* 0x0000000100037802 */ /* 0x000fe40000000f00 */
[----:B------:R-:W-:Y:S02]  /*202c0*/  MOV R2, 0x202e0 ;  /* 0x000202e000027802 */ /* 0x000fe40000000f00 */
[----:B--2---:R-:W-:Y:S05]  /*202d0*/  CALL.REL.NOINC `($__internal_15_$__cuda_sm70_shflsync_up_p) ;  /* 0x000022c000007944 */ /* 0x004fea0003c00000 */
[----:B------:R-:W-:Y:S01]  /*202e0*/  MOV R0, R4 ;  /* 0x0000000400007202 */ /* 0x000fe20000000f00 */
[----:B------:R-:W-:Y:S05]  /*202f0*/  BRA `(.L_x_973) ;  /* 0xfffe014000007947 */ /* 0x000fea000383ffff */
.L_x_702:
[----:B------:R-:W-:Y:S01]  /*20300*/  IMAD.MOV.U32 R0, RZ, RZ, R5 ;  /* 0x000000ffff007224 */ /* 0x000fe200078e0005 */
[----:B------:R-:W-:Y:S02]  /*20310*/  MOV R3, 0x2 ;  /* 0x0000000200037802 */ /* 0x000fe40000000f00 */
[----:B------:R-:W-:Y:S02]  /*20320*/  MOV R2, 0x20340 ;  /* 0x0002034000027802 */ /* 0x000fe40000000f00 */
[----:B--2---:R-:W-:Y:S05]  /*20330*/  CALL.REL.NOINC `($__internal_15_$__cuda_sm70_shflsync_up_p) ;  /* 0x0000226000007944 */ /* 0x004fea0003c00000 */
[----:B------:R-:W-:Y:S01]  /*20340*/  SEL R4, R4, RZ, P4 ;  /* 0x000000ff04047207 */ /* 0x000fe20002000000 */
[----:B------:R-:W-:Y:S01]  /*20350*/  IMAD.MOV.U32 R3, RZ, RZ, 0x4 ;  /* 0x00000004ff037424 */ /* 0x000fe200078e00ff */
[----:B------:R-:W-:-:S03]  /*20360*/  MOV R2, 0x20390 ;  /* 0x0002039000027802 */ /* 0x000fc60000000f00 */
[----:B------:R-:W-:Y:S02]  /*20370*/  IMAD.IADD R0, R5, 0x1, R4 ;  /* 0x0000000105007824 */ /* 0x000fe400078e0204 */
[----:B------:R-:W-:Y:S05]  /*20380*/  CALL.REL.NOINC `($__internal_15_$__cuda_sm70_shflsync_up_p) ;  /* 0x0000221000007944 */ /* 0x000fea0003c00000 */
        /* <DEDUP_REMOVED lines=12> */
[----:B------:R-:W-:Y:S02]  /*20450*/  MOV R203, 0x1f ;  /* 0x0000001f00cb7802 */ /* 0x000fe40000000f00 */
[----:B------:R-:W-:Y:S01]  /*20460*/  MOV R3, 0x204a0 ;  /* 0x000204a000037802 */ /* 0x000fe20000000f00 */
[----:B------:R-:W-:-:S04]  /*20470*/  IMAD.IADD R4, R0, 0x1, R4 ;  /* 0x0000000100047824 */ /* 0x000fc800078e0204 */
[----:B------:R-:W-:Y:S02]  /*20480*/  IMAD.MOV.U32 R0, RZ, RZ, R4 ;  /* 0x000000ffff007224 */ /* 0x000fe400078e0004 */
[----:B------:R-:W-:Y:S05]  /*20490*/  CALL.REL.NOINC `($__internal_14_$__cuda_sm70_shflsync_idx_p) ;  /* 0x0000208000007944 */ /* 0x000fea0003c00000 */
[----:B-1---5:R-:W-:Y:S05]  /*204a0*/  BRA `(.L_x_974) ;  /* 0xfffe009000007947 */ /* 0x022fea000383ffff */
.L_x_704:
[----:B------:R-:W-:Y:S02]  /*204b0*/  SEL R0, RZ, 0x1, P0 ;  /* 0x00000001ff007807 */ /* 0x000fe40000000000 */
[----:B------:R-:W-:Y:S02]  /*204c0*/  MOV R2, 0x204e0 ;  /* 0x000204e000027802 */ /* 0x000fe40000000f00 */
[----:B--2---:R-:W-:Y:S05]  /*204d0*/  CALL.REL.NOINC `($__internal_16_$__cuda_sm70_votesync_ballot) ;  /* 0x0000212000007944 */ /* 0x004fea0003c00000 */
[----:B------:R-:W-:Y:S01]  /*204e0*/  MOV R10, R0 ;  /* 0x00000000000a7202 */ /* 0x000fe20000000f00 */
[----:B------:R-:W-:Y:S05]  /*204f0*/  BRA `(.L_x_975) ;  /* 0xfffe00d000007947 */ /* 0x000fea000383ffff */
.L_x_705:
[----:B------:R-:W-:Y:S01]  /*20500*/  IMAD.MOV.U32 R0, RZ, RZ, R9 ;  /* 0x000000ffff007224 */ /* 0x000fe200078e0009 */
[----:B------:R-:W-:Y:S01]  /*20510*/  MOV R2, R5 ;  /* 0x0000000500027202 */ /* 0x000fe20000000f00 */
[----:B------:R-:W-:Y:S01]  /*20520*/  IMAD.MOV.U32 R203, RZ, RZ, 0x1f ;  /* 0x0000001fffcb7424 */ /* 0x000fe200078e00ff */
[----:B------:R-:W-:Y:S02]  /*20530*/  MOV R3, 0x20550 ;  /* 0x0002055000037802 */ /* 0x000fe40000000f00 */
[----:B------:R-:W-:Y:S05]  /*20540*/  CALL.REL.NOINC `($__internal_14_$__cuda_sm70_shflsync_idx_p) ;  /* 0x00001fd000007944 */ /* 0x000fea0003c00000 */
[----:B------:R-:W-:Y:S01]  /*20550*/  IMAD.MOV.U32 R12, RZ, RZ, R0 ;  /* 0x000000ffff0c7224 */ /* 0x000fe200078e0000 */
[----:B------:R-:W-:Y:S01]  /*20560*/  MOV R0, R8 ;  /* 0x0000000800007202 */ /* 0x000fe20000000f00 */
[----:B------:R-:W-:Y:S01]  /*20570*/  IMAD.MOV.U32 R6, RZ, RZ, RZ ;  /* 0x000000ffff067224 */ /* 0x000fe200078e00ff */
[----:B------:R-:W-:Y:S01]  /*20580*/  MOV R2, R5 ;  /* 0x0000000500027202 */ /* 0x000fe20000000f00 */
[----:B------:R-:W-:Y:S01]  /*20590*/  IMAD.MOV.U32 R203, RZ, RZ, 0x1f ;  /* 0x0000001fffcb7424 */ /* 0x000fe200078e00ff */
[----:B------:R-:W-:-:S02]  /*205a0*/  MOV R3, 0x205c0 ;  /* 0x000205c000037802 */ /* 0x000fc40000000f00 */
[----:B-1---5:R-:W-:Y:S05]  /*205b0*/  CALL.REL.NOINC `($__internal_14_$__cuda_sm70_shflsync_idx_p) ;  /* 0x00001f6000007944 */ /* 0x022fea0003c00000 */
[----:B------:R-:W-:Y:S01]  /*205c0*/  MOV R9, R0 ;  /* 0x0000000000097202 */ /* 0x000fe20000000f00 */
[----:B-1---5:R-:W-:Y:S05]  /*205d0*/  BRA `(.L_x_976) ;  /* 0xfffe005000007947 */ /* 0x022fea000383ffff */
.L_x_708:
[----:B------:R-:W-:Y:S01]  /*205e0*/  IMAD.MOV.U32 R0, RZ, RZ, R4 ;  /* 0x000000ffff007224 */ /* 0x000fe200078e0004 */
[----:B------:R-:W-:-:S02]  /*205f0*/  MOV R203, 0x1f ;  /* 0x0000001f00cb7802 */ /* 0x000fc40000000f00 */
[----:B------:R-:W-:Y:S02]  /*20600*/  MOV R3, 0x20620 ;  /* 0x0002062000037802 */ /* 0x000fe40000000f00 */
[----:B-123--:R-:W-:Y:S05]  /*20610*/  CALL.REL.NOINC `($__internal_14_$__cuda_sm70_shflsync_idx_p) ;  /* 0x00001f0000007944 */ /* 0x00efea0003c00000 */
[----:B------:R-:W-:Y:S01]  /*20620*/  MOV R6, R0 ;  /* 0x0000000000067202 */ /* 0x000fe20000000f00 */
[----:B-1---5:R-:W-:Y:S05]  /*20630*/  BRA `(.L_x_707) ;  /* 0xfffe005000007947 */ /* 0x022fea000383ffff */
.L_x_757:
[----:B------:R-:W-:Y:S01]  /*20640*/  IMAD.MOV.U32 R0, RZ, RZ, R5 ;  /* 0x000000ffff007224 */ /* 0x000fe200078e0005 */
[----:B------:R-:W-:Y:S01]  /*20650*/  MOV R2, RZ ;  /* 0x000000ff00027202 */ /* 0x000fe20000000f00 */
[----:B------:R-:W-:Y:S01]  /*20660*/  IMAD.MOV.U32 R203, RZ, RZ, 0x181f ;  /* 0x0000181fffcb7424 */ /* 0x000fe200078e00ff */
[----:B------:R-:W-:Y:S02]  /*20670*/  MOV R3, 0x20690 ;  /* 0x0002069000037802 */ /* 0x000fe40000000f00 */
[----:B-----5:R-:W-:Y:S05]  /*20680*/  CALL.REL.NOINC `($__internal_14_$__cuda_sm70_shflsync_idx_p) ;  /* 0x00001e9000007944 */ /* 0x020fea0003c00000 */
[----:B-----5:R-:W-:Y:S01]  /*20690*/  MOV R4, R0 ;  /* 0x0000000000047202 */ /* 0x020fe20000000f00 */
[----:B-1----:R-:W-:Y:S05]  /*206a0*/  BRA `(.L_x_977) ;  /* 0xfffe6c0000007947 */ /* 0x002fea000383ffff */
.L_x_758:
[----:B------:R-:W-:Y:S01]  /*206b0*/  IMAD.MOV.U32 R0, RZ, RZ, R12 ;  /* 0x000000ffff007224 */ /* 0x000fe200078e000c */
[----:B------:R-:W-:Y:S01]  /*206c0*/  MOV R2, RZ ;  /* 0x000000ff00027202 */ /* 0x000fe20000000f00 */
[----:B------:R-:W-:Y:S01]  /*206d0*/  IMAD.MOV.U32 R203, RZ, RZ, 0x181f ;  /* 0x0000181fffcb7424 */ /* 0x000fe200078e00ff */
[----:B------:R-:W-:Y:S02]  /*206e0*/  MOV R3, 0x20700 ;  /* 0x0002070000037802 */ /* 0x000fe40000000f00 */
[----:B-12--5:R-:W-:Y:S05]  /*206f0*/  CALL.REL.NOINC `($__internal_14_$__cuda_sm70_shflsync_idx_p) ;  /* 0x00001e2000007944 */ /* 0x026fea0003c00000 */
[----:B-1---5:R-:W-:Y:S05]  /*20700*/  BRA `(.L_x_978) ;  /* 0xfffe6bc000007947 */ /* 0x022fea000383ffff */
.L_x_761:
[----:B----4-:R-:W-:Y:S01]  /*20710*/  IMAD.MOV.U32 R0, RZ, RZ, R5 ;  /* 0x000000ffff007224 */ /* 0x010fe200078e0005 */
[----:B--2---:R-:W-:Y:S01]  /*20720*/  MOV R2, 0x1 ;  /* 0x0000000100027802 */ /* 0x004fe20000000f00 */
[----:B------:R-:W-:Y:S01]  /*20730*/  IMAD.MOV.U32 R203, RZ, RZ, 0x181f ;  /* 0x0000181fffcb7424 */ /* 0x000fe200078e00ff */
[----:B------:R-:W-:-:S02]  /*20740*/  MOV R3, 0x20760 ;  /* 0x0002076000037802 */ /* 0x000fc40000000f00 */
[----:B-1-3-5:R-:W-:Y:S05]  /*20750*/  CALL.REL.NOINC `($__internal_14_$__cuda_sm70_shflsync_idx_p) ;  /* 0x00001dc000007944 */ /* 0x02afea0003c00000 */
[----:B-----5:R-:W-:Y:S01]  /*20760*/  IMAD.MOV.U32 R4, RZ, RZ, R0 ;  /* 0x000000ffff047224 */ /* 0x020fe200078e0000 */
[----:B------:R-:W-:Y:S01]  /*20770*/  MOV R2, 0x1 ;  /* 0x0000000100027802 */ /* 0x000fe20000000f00 */
[----:B------:R-:W-:Y:S01]  /*20780*/  IMAD.MOV.U32 R0, RZ, RZ, R12 ;  /* 0x000000ffff007224 */ /* 0x000fe200078e000c */
[----:B------:R-:W-:-:S02]  /*20790*/  MOV R203, 0x181f ;  /* 0x0000181f00cb7802 */ /* 0x000fc40000000f00 */
[----:B------:R-:W-:Y:S02]  /*207a0*/  MOV R3, 0x207c0 ;  /* 0x000207c000037802 */ /* 0x000fe40000000f00 */
[----:B-1----:R-:W-:Y:S05]  /*207b0*/  CALL.REL.NOINC `($__internal_14_$__cuda_sm70_shflsync_idx_p) ;  /* 0x00001d6000007944 */ /* 0x002fea0003c00000 */
[----:B-1---5:R-:W-:Y:S05]  /*207c0*/  BRA `(.L_x_979) ;  /* 0xfffe6c9000007947 */ /* 0x022fea000383ffff */
.L_x_764:
[----:B----4-:R-:W-:Y:S01]  /*207d0*/  IMAD.MOV.U32 R0, RZ, RZ, R5 ;  /* 0x000000ffff007224 */ /* 0x010fe200078e0005 */
[----:B-1----:R-:W-:Y:S01]  /*207e0*/  MOV R2, 0x2 ;  /* 0x0000000200027802 */ /* 0x002fe20000000f00 */
[----:B------:R-:W-:Y:S01]  /*207f0*/  IMAD.MOV.U32 R203, RZ, RZ, 0x181f ;  /* 0x0000181fffcb7424 */ /* 0x000fe200078e00ff */
[----:B------:R-:W-:Y:S02]  /*20800*/  MOV R3, 0x20820 ;  /* 0x0002082000037802 */ /* 0x000fe40000000f00 */
[----:B--23-5:R-:W-:Y:S05]  /*20810*/  CALL.REL.NOINC `($__internal_14_$__cuda_sm70_shflsync_idx_p) ;  /* 0x00001d0000007944 */ /* 0x02cfea0003c00000 */
[----:B-----5:R-:W-:Y:S01]  /*20820*/  MOV R4, R0 ;  /* 0x0000000000047202 */ /* 0x020fe20000000f00 */
[----:B-1----:R-:W-:Y:S05]  /*20830*/  BRA `(.L_x_980) ;  /* 0xfffe6da000007947 */ /* 0x002fea000383ffff */
.L_x_765:
[----:B----4-:R-:W-:Y:S01]  /*20840*/  IMAD.MOV.U32 R0, RZ, RZ, R12 ;  /* 0x000000ffff007224 */ /* 0x010fe200078e000c */
[----:B------:R-:W-:Y:S01]  /*20850*/  MOV R2, 0x2 ;  /* 0x0000000200027802 */ /* 0x000fe20000000f00 */
[----:B------:R-:W-:Y:S01]  /*20860*/  IMAD.MOV.U32 R203, RZ, RZ, 0x181f ;  /* 0x0000181fffcb7424 */ /* 0x000fe200078e00ff */
[----:B------:R-:W-:Y:S02]  /*20870*/  MOV R3, 0x20890 ;  /* 0x0002089000037802 */ /* 0x000fe40000000f00 */
[----:B-123-5:R-:W-:Y:S05]  /*20880*/  CALL.REL.NOINC `($__internal_14_$__cuda_sm70_shflsync_idx_p) ;  /* 0x00001c9000007944 */ /* 0x02efea0003c00000 */
[----:B-1---5:R-:W-:Y:S05]  /*20890*/  BRA `(.L_x_981) ;  /* 0xfffe6d6000007947 */ /* 0x022fea000383ffff */
.L_x_768:
[----:B-1----:R-:W-:Y:S01]  /*208a0*/  IMAD.MOV.U32 R0, RZ, RZ, R5 ;  /* 0x000000ffff007224 */ /* 0x002fe200078e0005 */
[----:B------:R-:W-:Y:S01]  /*208b0*/  MOV R2, 0x3 ;  /* 0x0000000300027802 */ /* 0x000fe20000000f00 */
[----:B------:R-:W-:Y:S01]  /*208c0*/  IMAD.MOV.U32 R203, RZ, RZ, 0x181f ;  /* 0x0000181fffcb7424 */ /* 0x000fe200078e00ff */
[----:B------:R-:W-:-:S02]  /*208d0*/  MOV R3, 0x208f0 ;  /* 0x000208f000037802 */ /* 0x000fc40000000f00 */
[----:B--2345:R-:W-:Y:S05]  /*208e0*/  CALL.REL.NOINC `($__internal_14_$__cuda_sm70_shflsync_idx_p) ;  /* 0x00001c3000007944 */ /* 0x03cfea0003c00000 */
[----:B-----5:R-:W-:Y:S01]  /*208f0*/  IMAD.MOV.U32 R4, RZ, RZ, R0 ;  /* 0x000000ffff047224 */ /* 0x020fe200078e0000 */
[----:B------:R-:W-:Y:S01]  /*20900*/  MOV R2, 0x3 ;  /* 0x0000000300027802 */ /* 0x000fe20000000f00 */
[----:B------:R-:W-:Y:S01]  /*20910*/  IMAD.MOV.U32 R0, RZ, RZ, R12 ;  /* 0x000000ffff007224 */ /* 0x000fe200078e000c */
[----:B------:R-:W-:-:S02]  /*20920*/  MOV R203, 0x181f ;  /* 0x0000181f00cb7802 */ /* 0x000fc40000000f00 */
[----:B------:R-:W-:Y:S02]  /*20930*/  MOV R3, 0x20950 ;  /* 0x0002095000037802 */ /* 0x000fe40000000f00 */
[----:B-1----:R-:W-:Y:S05]  /*20940*/  CALL.REL.NOINC `($__internal_14_$__cuda_sm70_shflsync_idx_p) ;  /* 0x00001bd000007944 */ /* 0x002fea0003c00000 */
[----:B-1---5:R-:W-:Y:S05]  /*20950*/  BRA `(.L_x_982) ;  /* 0xfffe6e3000007947 */ /* 0x022fea000383ffff */
.L_x_835:
[----:B------:R-:W-:Y:S01]  /*20960*/  IMAD.MOV.U32 R2, RZ, RZ, RZ ;  /* 0x000000ffff027224 */ /* 0x000fe200078e00ff */
[----:B------:R-:W-:Y:S02]  /*20970*/  MOV R203, 0x181f ;  /* 0x0000181f00cb7802 */ /* 0x000fe40000000f00 */
[----:B------:R-:W-:Y:S02]  /*20980*/  MOV R3, 0x209a0 ;  /* 0x000209a000037802 */ /* 0x000fe40000000f00 */
[----:B------:R-:W-:Y:S05]  /*20990*/  CALL.REL.NOINC `($__internal_14_$__cuda_sm70_shflsync_idx_p) ;  /* 0x00001b8000007944 */ /* 0x000fea0003c00000 */
[----:B-----5:R-:W-:Y:S01]  /*209a0*/  MOV R4, R0 ;  /* 0x0000000000047202 */ /* 0x020fe20000000f00 */
[----:B-1----:R-:W-:Y:S05]  /*209b0*/  BRA `(.L_x_983) ;  /* 0xffff0e0000007947 */ /* 0x002fea000383ffff */
.L_x_836:
[----:B-1----:R-:W-:Y:S01]  /*209c0*/  IMAD.MOV.U32 R0, RZ, RZ, R5 ;  /* 0x000000ffff007224 */ /* 0x002fe200078e0005 */
[----:B------:R-:W-:Y:S01]  /*209d0*/  MOV R2, RZ ;  /* 0x000000ff00027202 */ /* 0x000fe20000000f00 */
[----:B------:R-:W-:Y:S01]  /*209e0*/  IMAD.MOV.U32 R203, RZ, RZ, 0x181f ;  /* 0x0000181fffcb7424 */ /* 0x000fe200078e00ff */
[----:B------:R-:W-:Y:S02]  /*209f0*/  MOV R3, 0x20a10 ;  /* 0x00020a1000037802 */ /* 0x000fe40000000f00 */
[----:B--2---:R-:W-:Y:S05]  /*20a00*/  CALL.REL.NOINC `($__internal_14_$__cuda_sm70_shflsync_idx_p) ;  /* 0x00001b1000007944 */ /* 0x004fea0003c00000 */
[----:B-1---5:R-:W-:Y:S05]  /*20a10*/  BRA `(.L_x_984) ;  /* 0xffff0dc000007947 */ /* 0x022fea000383ffff */
.L_x_837:
[----:B------:R-:W-:Y:S01]  /*20a20*/  IMAD.MOV.U32 R0, RZ, RZ, R4 ;  /* 0x000000ffff007224 */ /* 0x000fe200078e0004 */
[----:B------:R-:W-:Y:S01]  /*20a30*/  MOV R2, RZ ;  /* 0x000000ff00027202 */ /* 0x000fe20000000f00 */
[----:B------:R-:W-:Y:S01]  /*20a40*/  IMAD.MOV.U32 R203, RZ, RZ, 0x1c1f ;  /* 0x00001c1fffcb7424 */ /* 0x000fe200078e00ff */
[----:B------:R-:W-:-:S02]  /*20a50*/  MOV R3, 0x20a70 ;  /* 0x00020a7000037802 */ /* 0x000fc40000000f00 */
[----:B------:R-:W-:Y:S05]  /*20a60*/  CALL.REL.NOINC `($__internal_14_$__cuda_sm70_shflsync_idx_p) ;  /* 0x00001ab000007944 */ /* 0x000fea0003c00000 */
[----:B------:R-:W-:Y:S01]  /*20a70*/  MOV R3, R0 ;  /* 0x0000000000037202 */ /* 0x000fe20000000f00 */
[----:B-1---5:R-:W-:Y:S05]  /*20a80*/  BRA `(.L_x_985) ;  /* 0xffff0f9000007947 */ /* 0x022fea000383ffff */
.L_x_842:
[----:B------:R-:W-:Y:S01]  /*20a90*/  IMAD.MOV.U32 R0, RZ, RZ, R4 ;  /* 0x000000ffff007224 */ /* 0x000fe200078e0004 */
[----:B------:R-:W-:Y:S01]  /*20aa0*/  MOV R2, 0x1 ;  /* 0x0000000100027802 */ /* 0x000fe20000000f00 */
[----:B------:R-:W-:Y:S01]  /*20ab0*/  IMAD.MOV.U32 R203, RZ, RZ, 0x1c1f ;  /* 0x00001c1fffcb7424 */ /* 0x000fe200078e00ff */
[----:B------:R-:W-:-:S02]  /*20ac0*/  MOV R3, 0x20ae0 ;  /* 0x00020ae000037802 */ /* 0x000fc40000000f00 */
[----:B-1----:R-:W-:Y:S05]  /*20ad0*/  CALL.REL.NOINC `($__internal_14_$__cuda_sm70_shflsync_idx_p) ;  /* 0x00001a4000007944 */ /* 0x002fea0003c00000 */
[----:B------:R-:W-:Y:S01]  /*20ae0*/  MOV R3, R0 ;  /* 0x0000000000037202 */ /* 0x000fe20000000f00 */
[----:B-1---5:R-:W-:Y:S05]  /*20af0*/  BRA `(.L_x_986) ;  /* 0xffff128000007947 */ /* 0x022fea000383ffff */
.L_x_847:
[----:B------:R-:W-:Y:S01]  /*20b00*/  IMAD.MOV.U32 R132, RZ, RZ, R4 ;  /* 0x000000ffff847224 */ /* 0x000fe200078e0004 */
[----:B------:R-:W-:-:S02]  /*20b10*/  MOV R0, 0x2 ;  /* 0x0000000200007802 */ /* 0x000fc40000000f00 */
[----:B------:R-:W-:Y:S02]  /*20b20*/  MOV R2, 0x20b40 ;  /* 0x00020b4000027802 */ /* 0x000fe40000000f00 */
[----:B------:R-:W-:Y:S05]  /*20b30*/  CALL.REL.NOINC `($__internal_13_$__cuda_sm70_shflsync_bfly_p) ;  /* 0x0000198000007944 */ /* 0x000fea0003c00000 */
[----:B------:R-:W-:Y:S05]  /*20b40*/  BRA `(.L_x_987) ;  /* 0xffff166000007947 */ /* 0x000fea000383ffff */
.L_x_848:
[----:B------:R-:W-:Y:S01]  /*20b50*/  IMAD.MOV.U32 R132, RZ, RZ, R4 ;  /* 0x000000ffff847224 */ /* 0x000fe200078e0004 */
[----:B------:R-:W-:Y:S02]  /*20b60*/  MOV R0, 0x1 ;  /* 0x0000000100007802 */ /* 0x000fe40000000f00 */
[----:B------:R-:W-:Y:S02]  /*20b70*/  MOV R2, 0x20b90 ;  /* 0x00020b9000027802 */ /* 0x000fe40000000f00 */
[----:B------:R-:W-:Y:S05]  /*20b80*/  CALL.REL.NOINC `($__internal_13_$__cuda_sm70_shflsync_bfly_p) ;  /* 0x0000193000007944 */ /* 0x000fea0003c00000 */
[----:B------:R-:W-:Y:S01]  /*20b90*/  FMNMX.FTZ R133, R4, R0, !PT ;  /* 0x0000000004857209 */ /* 0x000fe20007810000 */
[----:B------:R-:W-:Y:S01]  /*20ba0*/  IMAD.MOV.U32 R132, RZ, RZ, R5 ;  /* 0x000000ffff847224 */ /* 0x000fe200078e0005 */
[----:B------:R-:W-:Y:S01]  /*20bb0*/  MOV R2, 0x20be0 ;  /* 0x00020be000027802 */ /* 0x000fe20000000f00 */
[----:B------:R-:W-:Y:S02]  /*20bc0*/  IMAD.MOV.U32 R0, RZ, RZ, 0x2 ;  /* 0x00000002ff007424 */ /* 0x000fe400078e00ff */
[----:B------:R-:W-:Y:S05]  /*20bd0*/  CALL.REL.NOINC `($__internal_13_$__cuda_sm70_shflsync_bfly_p) ;  /* 0x000018e000007944 */ /* 0x000fea0003c00000 */
[----:B------:R-:W-:Y:S01]  /*20be0*/  FMNMX.FTZ R5, R5, R0, !PT ;  /* 0x0000000005057209 */ /* 0x000fe20007810000 */
[----:B------:R-:W-:Y:S01]  /*20bf0*/  IMAD.MOV.U32 R0, RZ, RZ, 0x1 ;  /* 0x00000001ff007424 */ /* 0x000fe200078e00ff */
[----:B------:R-:W-:-:S03]  /*20c00*/  MOV R2, 0x20c30 ;  /* 0x00020c3000027802 */ /* 0x000fc60000000f00 */
[----:B------:R-:W-:Y:S02]  /*20c10*/  IMAD.MOV.U32 R132, RZ, RZ, R5 ;  /* 0x000000ffff847224 */ /* 0x000fe400078e0005 */
[----:B------:R-:W-:Y:S05]  /*20c20*/  CALL.REL.NOINC `($__internal_13_$__cuda_sm70_shflsync_bfly_p) ;  /* 0x0000189000007944 */ /* 0x000fea0003c00000 */
[----:B------:R-:W-:Y:S01]  /*20c30*/  MOV R3, R0 ;  /* 0x0000000000037202 */ /* 0x000fe20000000f00 */
[----:B------:R-:W-:Y:S05]  /*20c40*/  BRA `(.L_x_988) ;  /* 0xffff15d000007947 */ /* 0x000fea000383ffff */
.L_x_856:
[----:B------:R-:W-:Y:S01]  /*20c50*/  MOV R203, 0x181f ;  /* 0x0000181f00cb7802 */ /* 0x000fe20000000f00 */
[----:B------:R-:W-:Y:S01]  /*20c60*/  IMAD.MOV.U32 R2, RZ, RZ, RZ ;  /* 0x000000ffff027224 */ /* 0x000fe200078e00ff */
[----:B------:R-:W-:Y:S02]  /*20c70*/  MOV R3, 0x20c90 ;  /* 0x00020c9000037802 */ /* 0x000fe40000000f00 */
[----:B-1234-:R-:W-:Y:S05]  /*20c80*/  CALL.REL.NOINC `($__internal_14_$__cuda_sm70_shflsync_idx_p) ;  /* 0x0000189000007944 */ /* 0x01efea0003c00000 */
[----:B-----5:R-:W-:Y:S01]  /*20c90*/  MOV R4, R0 ;  /* 0x0000000000047202 */ /* 0x020fe20000000f00 */
[----:B-1----:R-:W-:-:S05]  /*20ca0*/  BRA `(.L_x_989) ;  /* 0xffff23c000007947 */ /* 0x002fca000383ffff */
.L_x_857:
[----:B------:R-:W-:Y:S01]  /*20cb0*/  MOV R2, RZ ;  /* 0x000000ff00027202 */ /* 0x000fe20000000f00 */
[----:B----4-:R-:W-:Y:S01]  /*20cc0*/  IMAD.MOV.U32 R0, RZ, RZ, R5 ;  /* 0x000000ffff007224 */ /* 0x010fe200078e0005 */
[----:B------:R-:W-:Y:S01]  /*20cd0*/  MOV R3, 0x20d00 ;  /* 0x00020d0000037802 */ /* 0x000fe20000000f00 */
[----:B------:R-:W-:Y:S02]  /*20ce0*/  IMAD.MOV.U32 R203, RZ, RZ, 0x181f ;  /* 0x0000181fffcb7424 */ /* 0x000fe400078e00ff */
[----:B-123--:R-:W-:Y:S05]  /*20cf0*/  CALL.REL.NOINC `($__internal_14_$__cuda_sm70_shflsync_idx_p) ;  /* 0x0000182000007944 */ /* 0x00efea0003c00000 */
[----:B-1---5:R-:W-:-:S05]  /*20d00*/  BRA `(.L_x_990) ;  /* 0xffff238000007947 */ /* 0x022fca000383ffff */
.L_x_860:
[----:B------:R-:W-:Y:S01]  /*20d10*/  MOV R203, 0x181f ;  /* 0x0000181f00cb7802 */ /* 0x000fe20000000f00 */
[----:B------:R-:W-:Y:S01]  /*20d20*/  IMAD.MOV.U32 R2, RZ, RZ, RZ ;  /* 0x000000ffff027224 */ /* 0x000fe200078e00ff */
[----:B------:R-:W-:Y:S02]  /*20d30*/  MOV R3, 0x20d50 ;  /* 0x00020d5000037802 */ /* 0x000fe40000000f00 */
[----:B------:R-:W-:Y:S05]  /*20d40*/  CALL.REL.NOINC `($__internal_14_$__cuda_sm70_shflsync_idx_p) ;  /* 0x000017d000007944 */ /* 0x000fea0003c00000 */
[----:B------:R-:W-:Y:S01]  /*20d50*/  MOV R132, R0 ;  /* 0x0000000000847202 */ /* 0x000fe20000000f00 */
[----:B-1---5:R-:W-:-:S05]  /*20d60*/  BRA `(.L_x_991) ;  /* 0xffff2d4000007947 */ /* 0x022fca000383ffff */
.L_x_861:
[----:B------:R-:W-:Y:S01]  /*20d70*/  MOV R2, RZ ;  /* 0x000000ff00027202 */ /* 0x000fe20000000f00 */
[----:B-1----:R-:W-:Y:S01]  /*20d80*/  IMAD.MOV.U32 R0, RZ, RZ, R133 ;  /* 0x000000ffff007224 */ /* 0x002fe200078e0085 */
[----:B------:R-:W-:Y:S01]  /*20d90*/  MOV R3, 0x20dc0 ;  /* 0x00020dc000037802 */ /* 0x000fe20000000f00 */
[----:B------:R-:W-:Y:S02]  /*20da0*/  IMAD.MOV.U32 R203, RZ, RZ, 0x181f ;  /* 0x0000181fffcb7424 */ /* 0x000fe400078e00ff */
[----:B--2---:R-:W-:Y:S05]  /*20db0*/  CALL.REL.NOINC `($__internal_14_$__cuda_sm70_shflsync_idx_p) ;  /* 0x0000176000007944 */ /* 0x004fea0003c00000 */
[----:B-1---5:R-:W-:-:S05]  /*20dc0*/  BRA `(.L_x_992) ;  /* 0xffff2d0000007947 */ /* 0x022fca000383ffff */
.L_x_862:
[----:B------:R-:W-:Y:S01]  /*20dd0*/  MOV R2, RZ ;  /* 0x000000ff00027202 */ /* 0x000fe20000000f00 */
[----:B------:R-:W-:Y:S01]  /*20de0*/  IMAD.MOV.U32 R0, RZ, RZ, R132 ;  /* 0x000000ffff007224 */ /* 0x000fe200078e0084 */
[----:B------:R-:W-:Y:S01]  /*20df0*/  MOV R3, 0x20e20 ;  /* 0x00020e2000037802 */ /* 0x000fe20000000f00 */
[----:B------:R-:W-:Y:S02]  /*20e00*/  IMAD.MOV.U32 R203, RZ, RZ, 0x1c1f ;  /* 0x00001c1fffcb7424 */ /* 0x000fe400078e00ff */
[----:B------:R-:W-:Y:S05]  /*20e10*/  CALL.REL.NOINC `($__internal_14_$__cuda_sm70_shflsync_idx_p) ;  /* 0x0000170000007944 */ /* 0x000fea0003c00000 */
[----:B------:R-:W-:Y:S01]  /*20e20*/  MOV R3, R0 ;  /* 0x0000000000037202 */ /* 0x000fe20000000f00 */
[----:B-1---5:R-:W-:-:S05]  /*20e30*/  BRA `(.L_x_993) ;  /* 0xffff2eb000007947 */ /* 0x022fca000383ffff */
.L_x_867:
[----:B------:R-:W-:Y:S01]  /*20e40*/  MOV R2, 0x1 ;  /* 0x0000000100027802 */ /* 0x000fe20000000f00 */
[----:B------:R-:W-:Y:S01]  /*20e50*/  IMAD.MOV.U32 R0, RZ, RZ, R132 ;  /* 0x000000ffff007224 */ /* 0x000fe200078e0084 */
[----:B------:R-:W-:Y:S01]  /*20e60*/  MOV R3, 0x20e90 ;  /* 0x00020e9000037802 */ /* 0x000fe20000000f00 */
[----:B------:R-:W-:Y:S02]  /*20e70*/  IMAD.MOV.U32 R203, RZ, RZ, 0x1c1f ;  /* 0x00001c1fffcb7424 */ /* 0x000fe400078e00ff */
[----:B-1----:R-:W-:Y:S05]  /*20e80*/  CALL.REL.NOINC `($__internal_14_$__cuda_sm70_shflsync_idx_p) ;  /* 0x0000169000007944 */ /* 0x002fea0003c00000 */
[----:B------:R-:W-:Y:S01]  /*20e90*/  MOV R3, R0 ;  /* 0x0000000000037202 */ /* 0x000fe20000000f00 */
[----:B-1---5:R-:W-:-:S05]  /*20ea0*/  BRA `(.L_x_994) ;  /* 0xffff31d000007947 */ /* 0x022fca000383ffff */
.L_x_872:
[----:B------:R-:W-:Y:S02]  /*20eb0*/  MOV R0, 0x2 ;  /* 0x0000000200007802 */ /* 0x000fe40000000f00 */
[----:B------:R-:W-:Y:S02]  /*20ec0*/  MOV R2, 0x20ee0 ;  /* 0x00020ee000027802 */ /* 0x000fe40000000f00 */
[----:B------:R-:W-:Y:S05]  /*20ed0*/  CALL.REL.NOINC `($__internal_13_$__cuda_sm70_shflsync_bfly_p) ;  /* 0x000015e000007944 */ /* 0x000fea0003c00000 */
[----:B------:R-:W-:-:S05]  /*20ee0*/  BRA `(.L_x_995) ;  /* 0xffff361000007947 */ /* 0x000fca000383ffff */
.L_x_873:
        /* <DEDUP_REMOVED lines=10> */
[----:B------:R-:W-:Y:S02]  /*20f90*/  MOV R2, 0x20fb0 ;  /* 0x00020fb000027802 */ /* 0x000fe40000000f00 */
[----:B------:R-:W-:Y:S05]  /*20fa0*/  CALL.REL.NOINC `($__internal_13_$__cuda_sm70_shflsync_bfly_p) ;  /* 0x0000151000007944 */ /* 0x000fea0003c00000 */
[----:B------:R-:W-:-:S05]  /*20fb0*/  BRA `(.L_x_996) ;  /* 0xffff35b000007947 */ /* 0x000fca000383ffff */
.L_x_882:
[----:B------:R-:W-:Y:S01]  /*20fc0*/  MOV R203, 0x181f ;  /* 0x0000181f00cb7802 */ /* 0x000fe20000000f00 */
[----:B------:R-:W-:Y:S01]  /*20fd0*/  IMAD.MOV.U32 R2, RZ, RZ, RZ ;  /* 0x000000ffff027224 */ /* 0x000fe200078e00ff */
[----:B------:R-:W-:Y:S02]  /*20fe0*/  MOV R3, 0x21000 ;  /* 0x0002100000037802 */ /* 0x000fe40000000f00 */
[----:B-1234-:R-:W-:Y:S05]  /*20ff0*/  CALL.REL.NOINC `($__internal_14_$__cuda_sm70_shflsync_idx_p) ;  /* 0x0000152000007944 */ /* 0x01efea0003c00000 */
[----:B-----5:R-:W-:Y:S01]  /*21000*/  MOV R4, R0 ;  /* 0x0000000000047202 */ /* 0x020fe20000000f00 */
[----:B-1----:R-:W-:-:S05]  /*21010*/  BRA `(.L_x_997) ;  /* 0xffff4c4000007947 */ /* 0x002fca000383ffff */
.L_x_883:
[----:B------:R-:W-:Y:S01]  /*21020*/  MOV R2, RZ ;  /* 0x000000ff00027202 */ /* 0x000fe20000000f00 */
[----:B----4-:R-:W-:Y:S01]  /*21030*/  IMAD.MOV.U32 R0, RZ, RZ, R5 ;  /* 0x000000ffff007224 */ /* 0x010fe200078e0005 */
[----:B------:R-:W-:Y:S01]  /*21040*/  MOV R3, 0x21070 ;  /* 0x0002107000037802 */ /* 0x000fe20000000f00 */
[----:B------:R-:W-:Y:S02]  /*21050*/  IMAD.MOV.U32 R203, RZ, RZ, 0x181f ;  /* 0x0000181fffcb7424 */ /* 0x000fe400078e00ff */
[----:B-123--:R-:W-:Y:S05]  /*21060*/  CALL.REL.NOINC `($__internal_14_$__cuda_sm70_shflsync_idx_p) ;  /* 0x000014b000007944 */ /* 0x00efea0003c00000 */
[----:B-1---5:R-:W-:-:S05]  /*21070*/  BRA `(.L_x_998) ;  /* 0xffff4c0000007947 */ /* 0x022fca000383ffff */
.L_x_886:
[----:B------:R-:W-:Y:S01]  /*21080*/  MOV R203, 0x181f ;  /* 0x0000181f00cb7802 */ /* 0x000fe20000000f00 */
[----:B------:R-:W-:Y:S01]  /*21090*/  IMAD.MOV.U32 R2, RZ, RZ, RZ ;  /* 0x000000ffff027224 */ /* 0x000fe200078e00ff */
[----:B------:R-:W-:Y:S02]  /*210a0*/  MOV R3, 0x210c0 ;  /* 0x000210c000037802 */ /* 0x000fe40000000f00 */
[----:B------:R-:W-:Y:S05]  /*210b0*/  CALL.REL.NOINC `($__internal_14_$__cuda_sm70_shflsync_idx_p) ;  /* 0x0000146000007944 */ /* 0x000fea0003c00000 */
[----:B------:R-:W-:Y:S01]  /*210c0*/  MOV R132, R0 ;  /* 0x0000000000847202 */ /* 0x000fe20000000f00 */
[----:B-1---5:R-:W-:-:S05]  /*210d0*/  BRA `(.L_x_999) ;  /* 0xffff55f000007947 */ /* 0x022fca000383ffff */
.L_x_887:
[----:B------:R-:W-:Y:S01]  /*210e0*/  MOV R2, RZ ;  /* 0x000000ff00027202 */ /* 0x000fe20000000f00 */
[----:B-1----:R-:W-:Y:S01]  /*210f0*/  IMAD.MOV.U32 R0, RZ, RZ, R133 ;  /* 0x000000ffff007224 */ /* 0x002fe200078e0085 */
[----:B------:R-:W-:Y:S01]  /*21100*/  MOV R3, 0x21130 ;  /* 0x0002113000037802 */ /* 0x000fe20000000f00 */
[----:B------:R-:W-:Y:S02]  /*21110*/  IMAD.MOV.U32 R203, RZ, RZ, 0x181f ;  /* 0x0000181fffcb7424 */ /* 0x000fe400078e00ff */
[----:B--2---:R-:W-:Y:S05]  /*21120*/  CALL.REL.NOINC `($__internal_14_$__cuda_sm70_shflsync_idx_p) ;  /* 0x000013f000007944 */ /* 0x004fea0003c00000 */
[----:B-1---5:R-:W-:-:S05]  /*21130*/  BRA `(.L_x_1000) ;  /* 0xffff55b000007947 */ /* 0x022fca000383ffff */
.L_x_888:
[----:B------:R-:W-:Y:S02]  /*21140*/  MOV R0, 0x2 ;  /* 0x0000000200007802 */ /* 0x000fe40000000f00 */
[----:B------:R-:W-:Y:S02]  /*21150*/  MOV R2, 0x21170 ;  /* 0x0002117000027802 */ /* 0x000fe40000000f00 */
[----:B-1----:R-:W-:Y:S05]  /*21160*/  CALL.REL.NOINC `($__internal_13_$__cuda_sm70_shflsync_bfly_p) ;  /* 0x0000135000007944 */ /* 0x002fea0003c00000 */
[----:B------:R-:W-:-:S05]  /*21170*/  BRA `(.L_x_1001) ;  /* 0xffff57f000007947 */ /* 0x000fca000383ffff */
.L_x_889:
[----:B------:R-:W-:Y:S02]  /*21180*/  MOV R0, 0x1 ;  /* 0x0000000100007802 */ /* 0x000fe40000000f00 */
[----:B------:R-:W-:Y:S02]  /*21190*/  MOV R2, 0x211b0 ;  /* 0x000211b000027802 */ /* 0x000fe40000000f00 */
[----:B-1----:R-:W-:Y:S05]  /*211a0*/  CALL.REL.NOINC `($__internal_13_$__cuda_sm70_shflsync_bfly_p) ;  /* 0x0000131000007944 */ /* 0x002fea0003c00000 */
        /* <DEDUP_REMOVED lines=10> */
.L_x_892:
[----:B------:R-:W-:Y:S01]  /*21250*/  MOV R203, 0x181f ;  /* 0x0000181f00cb7802 */ /* 0x000fe20000000f00 */
[----:B------:R-:W-:Y:S01]  /*21260*/  IMAD.MOV.U32 R2, RZ, RZ, RZ ;  /* 0x000000ffff027224 */ /* 0x000fe200078e00ff */
[----:B------:R-:W-:Y:S02]  /*21270*/  MOV R3, 0x21290 ;  /* 0x0002129000037802 */ /* 0x000fe40000000f00 */
[----:B-1234-:R-:W-:Y:S05]  /*21280*/  CALL.REL.NOINC `($__internal_14_$__cuda_sm70_shflsync_idx_p) ;  /* 0x0000129000007944 */ /* 0x01efea0003c00000 */
[----:B-1---5:R-:W-:-:S05]  /*21290*/  BRA `(.L_x_1003) ;  /* 0xffff6b8000007947 */ /* 0x022fca000383ffff */
.L_x_895:
[----:B------:R-:W-:Y:S01]  /*212a0*/  MOV R203, 0x181f ;  /* 0x0000181f00cb7802 */ /* 0x000fe20000000f00 */
[----:B------:R-:W-:Y:S01]  /*212b0*/  IMAD.MOV.U32 R2, RZ, RZ, RZ ;  /* 0x000000ffff027224 */ /* 0x000fe200078e00ff */
[----:B------:R-:W-:Y:S02]  /*212c0*/  MOV R3, 0x212e0 ;  /* 0x000212e000037802 */ /* 0x000fe40000000f00 */
[----:B------:R-:W-:Y:S05]  /*212d0*/  CALL.REL.NOINC `($__internal_14_$__cuda_sm70_shflsync_idx_p) ;  /* 0x0000124000007944 */ /* 0x000fea0003c00000 */
[----:B------:R-:W-:Y:S01]  /*212e0*/  MOV R132, R0 ;  /* 0x0000000000847202 */ /* 0x000fe20000000f00 */
[----:B-1---5:R-:W-:-:S05]  /*212f0*/  BRA `(.L_x_1004) ;  /* 0xffff754000007947 */ /* 0x022fca000383ffff */
.L_x_896:
[----:B------:R-:W-:Y:S01]  /*21300*/  MOV R2, RZ ;  /* 0x000000ff00027202 */ /* 0x000fe20000000f00 */
[----:B-1----:R-:W-:Y:S01]  /*21310*/  IMAD.MOV.U32 R0, RZ, RZ, R133 ;  /* 0x000000ffff007224 */ /* 0x002fe200078e0085 */
[----:B------:R-:W-:Y:S01]  /*21320*/  MOV R3, 0x21350 ;  /* 0x0002135000037802 */ /* 0x000fe20000000f00 */
[----:B------:R-:W-:Y:S02]  /*21330*/  IMAD.MOV.U32 R203, RZ, RZ, 0x181f ;  /* 0x0000181fffcb7424 */ /* 0x000fe400078e00ff */
[----:B--2---:R-:W-:Y:S05]  /*21340*/  CALL.REL.NOINC `($__internal_14_$__cuda_sm70_shflsync_idx_p) ;  /* 0x000011d000007944 */ /* 0x004fea0003c00000 */
[----:B-1---5:R-:W-:-:S05]  /*21350*/  BRA `(.L_x_1005) ;  /* 0xffff750000007947 */ /* 0x022fca000383ffff */
.L_x_897:
[----:B------:R-:W-:Y:S01]  /*21360*/  MOV R2, RZ ;  /* 0x000000ff00027202 */ /* 0x000fe20000000f00 */
[----:B------:R-:W-:Y:S01]  /*21370*/  IMAD.MOV.U32 R0, RZ, RZ, R132 ;  /* 0x000000ffff007224 */ /* 0x000fe200078e0084 */
[----:B------:R-:W-:Y:S01]  /*21380*/  MOV R3, 0x213b0 ;  /* 0x000213b000037802 */ /* 0x000fe20000000f00 */
[----:B------:R-:W-:Y:S02]  /*21390*/  IMAD.MOV.U32 R203, RZ, RZ, 0x1c1f ;  /* 0x00001c1fffcb7424 */ /* 0x000fe400078e00ff */
[----:B------:R-:W-:Y:S05]  /*213a0*/  CALL.REL.NOINC `($__internal_14_$__cuda_sm70_shflsync_idx_p) ;  /* 0x0000117000007944 */ /* 0x000fea0003c00000 */
[----:B------:R-:W-:Y:S01]  /*213b0*/  MOV R3, R0 ;  /* 0x0000000000037202 */ /* 0x000fe20000000f00 */
[----:B-1---5:R-:W-:-:S05]  /*213c0*/  BRA `(.L_x_1006) ;  /* 0xffff767000007947 */ /* 0x022fca000383ffff */
.L_x_902:
[----:B------:R-:W-:Y:S01]  /*213d0*/  MOV R2, 0x1 ;  /* 0x0000000100027802 */ /* 0x000fe20000000f00 */
[----:B------:R-:W-:Y:S01]  /*213e0*/  IMAD.MOV.U32 R0, RZ, RZ, R132 ;  /* 0x000000ffff007224 */ /* 0x000fe200078e0084 */
[----:B------:R-:W-:Y:S01]  /*213f0*/  MOV R3, 0x21420 ;  /* 0x0002142000037802 */ /* 0x000fe20000000f00 */
[----:B------:R-:W-:Y:S02]  /*21400*/  IMAD.MOV.U32 R203, RZ, RZ, 0x1c1f ;  /* 0x00001c1fffcb7424 */ /* 0x000fe400078e00ff */
[----:B-1----:R-:W-:Y:S05]  /*21410*/  CALL.REL.NOINC `($__internal_14_$__cuda_sm70_shflsync_idx_p) ;  /* 0x0000110000007944 */ /* 0x002fea0003c00000 */
[----:B------:R-:W-:Y:S01]  /*21420*/  MOV R3, R0 ;  /* 0x0000000000037202 */ /* 0x000fe20000000f00 */
[----:B-1---5:R-:W-:-:S05]  /*21430*/  BRA `(.L_x_1007) ;  /* 0xffff799000007947 */ /* 0x022fca000383ffff */
.L_x_907:
[----:B------:R-:W-:Y:S02]  /*21440*/  MOV R0, 0x2 ;  /* 0x0000000200007802 */ /* 0x000fe40000000f00 */
[----:B------:R-:W-:Y:S02]  /*21450*/  MOV R2, 0x21470 ;  /* 0x0002147000027802 */ /* 0x000fe40000000f00 */
[----:B------:R-:W-:Y:S05]  /*21460*/  CALL.REL.NOINC `($__internal_13_$__cuda_sm70_shflsync_bfly_p) ;  /* 0x0000105000007944 */ /* 0x000fea0003c00000 */
[----:B------:R-:W-:-:S05]  /*21470*/  BRA `(.L_x_1008) ;  /* 0xffff7dd000007947 */ /* 0x000fca000383ffff */
.L_x_908:
        /* <DEDUP_REMOVED lines=10> */
[----:B------:R-:W-:Y:S03]  /*21520*/  MOV R2, 0x21550 ;  /* 0x0002155000027802 */ /* 0x000fe60000000f00 */
[----:B------:R-:W-:Y:S02]  /*21530*/  IMAD.MOV.U32 R132, RZ, RZ, R4 ;  /* 0x000000ffff847224 */ /* 0x000fe400078e0004 */
[----:B------:R-:W-:Y:S05]  /*21540*/  CALL.REL.NOINC `($__internal_13_$__cuda_sm70_shflsync_bfly_p) ;  /* 0x00000f7000007944 */ /* 0x000fea0003c00000 */
[----:B------:R-:W-:-:S05]  /*21550*/  BRA `(.L_x_1009) ;  /* 0xffff7d6000007947 */ /* 0x000fca000383ffff */
.L_x_910:
[----:B------:R-:W-:Y:S01]  /*21560*/  IMAD.MOV.U32 R132, RZ, RZ, R205 ;  /* 0x000000ffff847224 */ /* 0x000fe200078e00cd */
[----:B------:R-:W-:-:S02]  /*21570*/  MOV R0, 0x2 ;  /* 0x0000000200007802 */ /* 0x000fc40000000f00 */
[----:B------:R-:W-:Y:S02]  /*21580*/  MOV R2, 0x215a0 ;  /* 0x000215a000027802 */ /* 0x000fe40000000f00 */
[----:B------:R-:W-:Y:S05]  /*21590*/  CALL.REL.NOINC `($__internal_13_$__cuda_sm70_shflsync_bfly_p) ;  /* 0x00000f2000007944 */ /* 0x000fea0003c00000 */
[----:B------:R-:W-:Y:S05]  /*215a0*/  BRA `(.L_x_1010) ;  /* 0xffff903000007947 */ /* 0x000fea000383ffff */
.L_x_911:
[----:B------:R-:W-:Y:S01]  /*215b0*/  IMAD.MOV.U32 R132, RZ, RZ, R5 ;  /* 0x000000ffff847224 */ /* 0x000fe200078e0005 */
[----:B------:R-:W-:Y:S02]  /*215c0*/  MOV R0, 0x1 ;  /* 0x0000000100007802 */ /* 0x000fe40000000f00 */
[----:B------:R-:W-:Y:S02]  /*215d0*/  MOV R2, 0x215f0 ;  /* 0x000215f000027802 */ /* 0x000fe40000000f00 */
[----:B-1----:R-:W-:Y:S05]  /*215e0*/  CALL.REL.NOINC `($__internal_13_$__cuda_sm70_shflsync_bfly_p) ;  /* 0x00000ed000007944 */ /* 0x002fea0003c00000 */
[----:B------:R-:W-:Y:S01]  /*215f0*/  FADD.FTZ R5, R5, R0 ;  /* 0x0000000005057221 */ /* 0x000fe20000010000 */
[----:B------:R-:W-:Y:S02]  /*21600*/  MOV R132, R204 ;  /* 0x000000cc00847202 */ /* 0x000fe40000000f00 */
[----:B------:R-:W-:Y:S02]  /*21610*/  MOV R0, 0x2 ;  /* 0x0000000200007802 */ /* 0x000fe40000000f00 */
[----:B------:R-:W-:Y:S02]  /*21620*/  MOV R2, 0x21640 ;  /* 0x0002164000027802 */ /* 0x000fe40000000f00 */
[----:B------:R-:W-:Y:S05]  /*21630*/  CALL.REL.NOINC `($__internal_13_$__cuda_sm70_shflsync_bfly_p) ;  /* 0x00000e8000007944 */ /* 0x000fea0003c00000 */
[----:B------:R-:W-:Y:S01]  /*21640*/  FADD.FTZ R6, R204, R0 ;  /* 0x00000000cc067221 */ /* 0x000fe20000010000 */
[----:B------:R-:W-:Y:S02]  /*21650*/  MOV R0, 0x1 ;  /* 0x0000000100007802 */ /* 0x000fe40000000f00 */
[----:B------:R-:W-:-:S02]  /*21660*/  MOV R2, 0x21690 ;  /* 0x0002169000027802 */ /* 0x000fc40000000f00 */
[----:B------:R-:W-:Y:S02]  /*21670*/  MOV R132, R6 ;  /* 0x0000000600847202 */ /* 0x000fe40000000f00 */
[----:B------:R-:W-:Y:S05]  /*21680*/  CALL.REL.NOINC `($__internal_13_$__cuda_sm70_shflsync_bfly_p) ;  /* 0x00000e3000007944 */ /* 0x000fea0003c00000 */
[----:B------:R-:W-:Y:S01]  /*21690*/  MOV R3, R0 ;  /* 0x0000000000037202 */ /* 0x000fe20000000f00 */
[----:B------:R-:W-:Y:S05]  /*216a0*/  BRA `(.L_x_1011) ;  /* 0xffff8fa000007947 */ /* 0x000fea000383ffff */
.L_x_918:
[----:B--234-:R-:W-:Y:S01]  /*216b0*/  IMAD.MOV.U32 R0, RZ, RZ, R13 ;  /* 0x000000ffff007224 */ /* 0x01cfe200078e000d */
[----:B------:R-:W-:Y:S01]  /*216c0*/  MOV R2, RZ ;  /* 0x000000ff00027202 */ /* 0x000fe20000000f00 */
[----:B------:R-:W-:Y:S01]  /*216d0*/  IMAD.MOV.U32 R203, RZ, RZ, 0x181f ;  /* 0x0000181fffcb7424 */ /* 0x000fe200078e00ff */
[----:B------:R-:W-:Y:S02]  /*216e0*/  MOV R3, 0x21700 ;  /* 0x0002170000037802 */ /* 0x000fe40000000f00 */
[----:B-1----:R-:W-:Y:S05]  /*216f0*/  CALL.REL.NOINC `($__internal_14_$__cuda_sm70_shflsync_idx_p) ;  /* 0x00000e2000007944 */ /* 0x002fea0003c00000 */
[----:B-----5:R-:W-:Y:S01]  /*21700*/  MOV R4, R0 ;  /* 0x0000000000047202 */ /* 0x020fe20000000f00 */
[----:B-1----:R-:W-:Y:S05]  /*21710*/  BRA `(.L_x_1012) ;  /* 0xffffaab000007947 */ /* 0x002fea000383ffff */
.L_x_919:
[----:B------:R-:W-:Y:S01]  /*21720*/  IMAD.MOV.U32 R0, RZ, RZ, R14 ;  /* 0x000000ffff007224 */ /* 0x000fe200078e000e */
[----:B------:R-:W-:Y:S01]  /*21730*/  MOV R2, RZ ;  /* 0x000000ff00027202 */ /* 0x000fe20000000f00 */
[----:B------:R-:W-:Y:S01]  /*21740*/  IMAD.MOV.U32 R203, RZ, RZ, 0x181f ;  /* 0x0000181fffcb7424 */ /* 0x000fe200078e00ff */
[----:B------:R-:W-:Y:S02]  /*21750*/  MOV R3, 0x21770 ;  /* 0x0002177000037802 */ /* 0x000fe40000000f00 */
[----:B-123--:R-:W-:Y:S05]  /*21760*/  CALL.REL.NOINC `($__internal_14_$__cuda_sm70_shflsync_idx_p) ;  /* 0x00000db000007944 */ /* 0x00efea0003c00000 */
[----:B-1---5:R-:W-:Y:S05]  /*21770*/  BRA `(.L_x_1013) ;  /* 0xffffaa7000007947 */ /* 0x022fea000383ffff */
.L_x_922:
[----:B--2---:R-:W-:Y:S01]  /*21780*/  IMAD.MOV.U32 R0, RZ, RZ, R13 ;  /* 0x000000ffff007224 */ /* 0x004fe200078e000d */
[----:B------:R-:W-:Y:S01]  /*21790*/  MOV R2, 0x1 ;  /* 0x0000000100027802 */ /* 0x000fe20000000f00 */
[----:B------:R-:W-:Y:S01]  /*217a0*/  IMAD.MOV.U32 R203, RZ, RZ, 0x181f ;  /* 0x0000181fffcb7424 */ /* 0x000fe200078e00ff */
[----:B------:R-:W-:-:S02]  /*217b0*/  MOV R3, 0x217d0 ;  /* 0x000217d000037802 */ /* 0x000fc40000000f00 */
[----:B-1-34-:R-:W-:Y:S05]  /*217c0*/  CALL.REL.NOINC `($__internal_14_$__cuda_sm70_shflsync_idx_p) ;  /* 0x00000d5000007944 */ /* 0x01afea0003c00000 */
[----:B-----5:R-:W-:Y:S01]  /*217d0*/  IMAD.MOV.U32 R4, RZ, RZ, R0 ;  /* 0x000000ffff047224 */ /* 0x020fe200078e0000 */
[----:B------:R-:W-:Y:S01]  /*217e0*/  MOV R2, 0x1 ;  /* 0x0000000100027802 */ /* 0x000fe20000000f00 */
[----:B------:R-:W-:Y:S01]  /*217f0*/  IMAD.MOV.U32 R0, RZ, RZ, R14 ;  /* 0x000000ffff007224 */ /* 0x000fe200078e000e */
[----:B------:R-:W-:-:S02]  /*21800*/  MOV R203, 0x181f ;  /* 0x0000181f00cb7802 */ /* 0x000fc40000000f00 */
[----:B------:R-:W-:Y:S02]  /*21810*/  MOV R3, 0x21830 ;  /* 0x0002183000037802 */ /* 0x000fe40000000f00 */
[----:B-1----:R-:W-:Y:S05]  /*21820*/  CALL.REL.NOINC `($__internal_14_$__cuda_sm70_shflsync_idx_p) ;  /* 0x00000cf000007944 */ /* 0x002fea0003c00000 */
[----:B-1---5:R-:W-:Y:S05]  /*21830*/  BRA `(.L_x_1014) ;  /* 0xffffab2000007947 */ /* 0x022fea000383ffff */
.L_x_925:
[----:B--2---:R-:W-:Y:S01]  /*21840*/  IMAD.MOV.U32 R0, RZ, RZ, R13 ;  /* 0x000000ffff007224 */ /* 0x004fe200078e000d */
[----:B------:R-:W-:Y:S01]  /*21850*/  MOV R2, 0x2 ;  /* 0x0000000200027802 */ /* 0x000fe20000000f00 */
[----:B------:R-:W-:Y:S01]  /*21860*/  IMAD.MOV.U32 R203, RZ, RZ, 0x181f ;  /* 0x0000181fffcb7424 */ /* 0x000fe200078e00ff */
[----:B------:R-:W-:Y:S02]  /*21870*/  MOV R3, 0x21890 ;  /* 0x0002189000037802 */ /* 0x000fe40000000f00 */
[----:B-1-34-:R-:W-:Y:S05]  /*21880*/  CALL.REL.NOINC `($__internal_14_$__cuda_sm70_shflsync_idx_p) ;  /* 0x00000c9000007944 */ /* 0x01afea0003c00000 */
[----:B-----5:R-:W-:Y:S01]  /*21890*/  MOV R4, R0 ;  /* 0x0000000000047202 */ /* 0x020fe20000000f00 */
[----:B-1----:R-:W-:Y:S05]  /*218a0*/  BRA `(.L_x_1015) ;  /* 0xffffac2000007947 */ /* 0x002fea000383ffff */
.L_x_926:
[----:B--2---:R-:W-:Y:S01]  /*218b0*/  IMAD.MOV.U32 R0, RZ, RZ, R14 ;  /* 0x000000ffff007224 */ /* 0x004fe200078e000e */
[----:B------:R-:W-:Y:S01]  /*218c0*/  MOV R2, 0x2 ;  /* 0x0000000200027802 */ /* 0x000fe20000000f00 */
[----:B------:R-:W-:Y:S01]  /*218d0*/  IMAD.MOV.U32 R203, RZ, RZ, 0x181f ;  /* 0x0000181fffcb7424 */ /* 0x000fe200078e00ff */
[----:B------:R-:W-:Y:S02]  /*218e0*/  MOV R3, 0x21900 ;  /* 0x0002190000037802 */ /* 0x000fe40000000f00 */
[----:B-1-34-:R-:W-:Y:S05]  /*218f0*/  CALL.REL.NOINC `($__internal_14_$__cuda_sm70_shflsync_idx_p) ;  /* 0x00000c2000007944 */ /* 0x01afea0003c00000 */
[----:B-1---5:R-:W-:Y:S05]  /*21900*/  BRA `(.L_x_1016) ;  /* 0xffffabe000007947 */ /* 0x022fea000383ffff */
.L_x_929:
[----:B----4-:R-:W-:Y:S01]  /*21910*/  IMAD.MOV.U32 R0, RZ, RZ, R13 ;  /* 0x000000ffff007224 */ /* 0x010fe200078e000d */
[----:B---3--:R-:W-:Y:S01]  /*21920*/  MOV R2, 0x3 ;  /* 0x0000000300027802 */ /* 0x008fe20000000f00 */
[----:B------:R-:W-:Y:S01]  /*21930*/  IMAD.MOV.U32 R203, RZ, RZ, 0x181f ;  /* 0x0000181fffcb7424 */ /* 0x000fe200078e00ff */
[----:B------:R-:W-:-:S02]  /*21940*/  MOV R3, 0x21960 ;  /* 0x0002196000037802 */ /* 0x000fc40000000f00 */
[----:B-12---:R-:W-:Y:S05]  /*21950*/  CALL.REL.NOINC `($__internal_14_$__cuda_sm70_shflsync_idx_p) ;  /* 0x00000bc000007944 */ /* 0x006fea0003c00000 */
[----:B-----5:R-:W-:Y:S01]  /*21960*/  IMAD.MOV.U32 R4, RZ, RZ, R0 ;  /* 0x000000ffff047224 */ /* 0x020fe200078e0000 */
[----:B------:R-:W-:Y:S01]  /*21970*/  MOV R2, 0x3 ;  /* 0x0000000300027802 */ /* 0x000fe20000000f00 */
[----:B------:R-:W-:Y:S01]  /*21980*/  IMAD.MOV.U32 R0, RZ, RZ, R14 ;  /* 0x000000ffff007224 */ /* 0x000fe200078e000e */
[----:B------:R-:W-:-:S02]  /*21990*/  MOV R203, 0x181f ;  /* 0x0000181f00cb7802 */ /* 0x000fc40000000f00 */
[----:B------:R-:W-:Y:S02]  /*219a0*/  MOV R3, 0x219c0 ;  /* 0x000219c000037802 */ /* 0x000fe40000000f00 */
[----:B-1----:R-:W-:Y:S05]  /*219b0*/  CALL.REL.NOINC `($__internal_14_$__cuda_sm70_shflsync_idx_p) ;  /* 0x00000b6000007944 */ /* 0x002fea0003c00000 */
[----:B-1---5:R-:W-:Y:S05]  /*219c0*/  BRA `(.L_x_1017) ;  /* 0xffffaca000007947 */ /* 0x022fea000383ffff */
.L_x_931:
[----:B------:R-:W-:Y:S01]  /*219d0*/  IMAD.MOV.U32 R0, RZ, RZ, R5 ;  /* 0x000000ffff007224 */ /* 0x000fe200078e0005 */
[----:B------:R-:W-:Y:S01]  /*219e0*/  MOV R2, RZ ;  /* 0x000000ff00027202 */ /* 0x000fe20000000f00 */
[----:B------:R-:W-:Y:S01]  /*219f0*/  IMAD.MOV.U32 R203, RZ, RZ, 0x1c1f ;  /* 0x00001c1fffcb7424 */ /* 0x000fe200078e00ff */
[----:B------:R-:W-:Y:S02]  /*21a00*/  MOV R3, 0x21a20 ;  /* 0x00021a2000037802 */ /* 0x000fe40000000f00 */
[----:B------:R-:W-:Y:S05]  /*21a10*/  CALL.REL.NOINC `($__internal_14_$__cuda_sm70_shflsync_idx_p) ;  /* 0x00000b0000007944 */ /* 0x000fea0003c00000 */
[----:B-----5:R-:W-:Y:S01]  /*21a20*/  MOV R4, R0 ;  /* 0x0000000000047202 */ /* 0x020fe20000000f00 */
[----:B-1----:R-:W-:Y:S05]  /*21a30*/  BRA `(.L_x_1018) ;  /* 0xffffaf9000007947 */ /* 0x002fea000383ffff */
.L_x_932:
[----:B------:R-:W-:Y:S01]  /*21a40*/  IMAD.MOV.U32 R0, RZ, RZ, R12 ;  /* 0x000000ffff007224 */ /* 0x000fe200078e000c */
[----:B------:R-:W-:Y:S01]  /*21a50*/  MOV R2, RZ ;  /* 0x000000ff00027202 */ /* 0x000fe20000000f00 */
[----:B------:R-:W-:Y:S01]  /*21a60*/  IMAD.MOV.U32 R203, RZ, RZ, 0x1c1f ;  /* 0x00001c1fffcb7424 */ /* 0x000fe200078e00ff */
[----:B------:R-:W-:Y:S02]  /*21a70*/  MOV R3, 0x21a90 ;  /* 0x00021a9000037802 */ /* 0x000fe40000000f00 */
[----:B-12---:R-:W-:Y:S05]  /*21a80*/  CALL.REL.NOINC `($__internal_14_$__cuda_sm70_shflsync_idx_p) ;  /* 0x00000a9000007944 */ /* 0x006fea0003c00000 */
[----:B-1---5:R-:W-:Y:S05]  /*21a90*/  BRA `(.L_x_1019) ;  /* 0xffffaf5000007947 */ /* 0x022fea000383ffff */
.L_x_935:
[----:B----4-:R-:W-:Y:S01]  /*21aa0*/  IMAD.MOV.U32 R0, RZ, RZ, R5 ;  /* 0x000000ffff007224 */ /* 0x010fe200078e0005 */
[----:B------:R-:W-:Y:S01]  /*21ab0*/  MOV R2, 0x1 ;  /* 0x0000000100027802 */ /* 0x000fe20000000f00 */
[----:B------:R-:W-:Y:S01]  /*21ac0*/  IMAD.MOV.U32 R203, RZ, RZ, 0x1c1f ;  /* 0x00001c1fffcb7424 */ /* 0x000fe200078e00ff */
[----:B------:R-:W-:-:S02]  /*21ad0*/  MOV R3, 0x21af0 ;  /* 0x00021af000037802 */ /* 0x000fc40000000f00 */
[----:B-123--:R-:W-:Y:S05]  /*21ae0*/  CALL.REL.NOINC `($__internal_14_$__cuda_sm70_shflsync_idx_p) ;  /* 0x00000a3000007944 */ /* 0x00efea0003c00000 */
[----:B-----5:R-:W-:Y:S01]  /*21af0*/  IMAD.MOV.U32 R4, RZ, RZ, R0 ;  /* 0x000000ffff047224 */ /* 0x020fe200078e0000 */
[----:B------:R-:W-:Y:S01]  /*21b00*/  MOV R2, 0x1 ;  /* 0x0000000100027802 */ /* 0x000fe20000000f00 */
[----:B------:R-:W-:Y:S01]  /*21b10*/  IMAD.MOV.U32 R0, RZ, RZ, R12 ;  /* 0x000000ffff007224 */ /* 0x000fe200078e000c */
[----:B------:R-:W-:-:S02]  /*21b20*/  MOV R203, 0x1c1f ;  /* 0x00001c1f00cb7802 */ /* 0x000fc40000000f00 */
[----:B------:R-:W-:Y:S02]  /*21b30*/  MOV R3, 0x21b50 ;  /* 0x00021b5000037802 */ /* 0x000fe40000000f00 */
[----:B-1----:R-:W-:Y:S05]  /*21b40*/  CALL.REL.NOINC `($__internal_14_$__cuda_sm70_shflsync_idx_p) ;  /* 0x000009d000007944 */ /* 0x002fea0003c00000 */
[----:B-1---5:R-:W-:Y:S05]  /*21b50*/  BRA `(.L_x_1020) ;  /* 0xffffbbf000007947 */ /* 0x022fea000383ffff */
.L_x_939:
[----:B------:R-:W-:Y:S01]  /*21b60*/  IMAD.MOV.U32 R0, RZ, RZ, R5 ;  /* 0x000000ffff007224 */ /* 0x000fe200078e0005 */
[----:B------:R-:W-:Y:S01]  /*21b70*/  MOV R2, RZ ;  /* 0x000000ff00027202 */ /* 0x000fe20000000f00 */
[----:B------:R-:W-:Y:S01]  /*21b80*/  IMAD.MOV.U32 R203, RZ, RZ, 0x181f ;  /* 0x0000181fffcb7424 */ /* 0x000fe200078e00ff */
[----:B------:R-:W-:Y:S02]  /*21b90*/  MOV R3, 0x21bb0 ;  /* 0x00021bb000037802 */ /* 0x000fe40000000f00 */
[----:B------:R-:W-:Y:S05]  /*21ba0*/  CALL.REL.NOINC `($__internal_14_$__cuda_sm70_shflsync_idx_p) ;  /* 0x0000097000007944 */ /* 0x000fea0003c00000 */
[----:B-----5:R-:W-:Y:S01]  /*21bb0*/  MOV R4, R0 ;  /* 0x0000000000047202 */ /* 0x020fe20000000f00 */
[----:B-1----:R-:W-:Y:S05]  /*21bc0*/  BRA `(.L_x_1021) ;  /* 0xffffd0a000007947 */ /* 0x002fea000383ffff */
.L_x_940:
[----:B------:R-:W-:Y:S01]  /*21bd0*/  IMAD.MOV.U32 R0, RZ, RZ, R14 ;  /* 0x000000ffff007224 */ /* 0x000fe200078e000e */
[----:B------:R-:W-:Y:S01]  /*21be0*/  MOV R2, RZ ;  /* 0x000000ff00027202 */ /* 0x000fe20000000f00 */
[----:B------:R-:W-:Y:S01]  /*21bf0*/  IMAD.MOV.U32 R203, RZ, RZ, 0x181f ;  /* 0x0000181fffcb7424 */ /* 0x000fe200078e00ff */
[----:B------:R-:W-:Y:S02]  /*21c00*/  MOV R3, 0x21c20 ;  /* 0x00021c2000037802 */ /* 0x000fe40000000f00 */
[----:B-12---:R-:W-:Y:S05]  /*21c10*/  CALL.REL.NOINC `($__internal_14_$__cuda_sm70_shflsync_idx_p) ;  /* 0x0000090000007944 */ /* 0x006fea0003c00000 */
[----:B-1---5:R-:W-:Y:S05]  /*21c20*/  BRA `(.L_x_1022) ;  /* 0xffffd06000007947 */ /* 0x022fea000383ffff */
.L_x_943:
[----:B----4-:R-:W-:Y:S01]  /*21c30*/  IMAD.MOV.U32 R0, RZ, RZ, R5 ;  /* 0x000000ffff007224 */ /* 0x010fe200078e0005 */
[----:B--2---:R-:W-:Y:S01]  /*21c40*/  MOV R2, 0x1 ;  /* 0x0000000100027802 */ /* 0x004fe20000000f00 */
[----:B------:R-:W-:Y:S01]  /*21c50*/  IMAD.MOV.U32 R203, RZ, RZ, 0x181f ;  /* 0x0000181fffcb7424 */ /* 0x000fe200078e00ff */
[----:B------:R-:W-:-:S02]  /*21c60*/  MOV R3, 0x21c80 ;  /* 0x00021c8000037802 */ /* 0x000fc40000000f00 */
[----:B-1-3--:R-:W-:Y:S05]  /*21c70*/  CALL.REL.NOINC `($__internal_14_$__cuda_sm70_shflsync_idx_p) ;  /* 0x000008a000007944 */ /* 0x00afea0003c00000 */
[----:B-----5:R-:W-:Y:S01]  /*21c80*/  IMAD.MOV.U32 R4, RZ, RZ, R0 ;  /* 0x000000ffff047224 */ /* 0x020fe200078e0000 */
[----:B------:R-:W-:Y:S01]  /*21c90*/  MOV R2, 0x1 ;  /* 0x0000000100027802 */ /* 0x000fe20000000f00 */
[----:B------:R-:W-:Y:S01]  /*21ca0*/  IMAD.MOV.U32 R0, RZ, RZ, R14 ;  /* 0x000000ffff007224 */ /* 0x000fe200078e000e */
[----:B------:R-:W-:-:S02]  /*21cb0*/  MOV R203, 0x181f ;  /* 0x0000181f00cb7802 */ /* 0x000fc40000000f00 */
[----:B------:R-:W-:Y:S02]  /*21cc0*/  MOV R3, 0x21ce0 ;  /* 0x00021ce000037802 */ /* 0x000fe40000000f00 */
[----:B-1----:R-:W-:Y:S05]  /*21cd0*/  CALL.REL.NOINC `($__internal_14_$__cuda_sm70_shflsync_idx_p) ;  /* 0x0000084000007944 */ /* 0x002fea0003c00000 */
[----:B-1---5:R-:W-:Y:S05]  /*21ce0*/  BRA `(.L_x_1023) ;  /* 0xffffd12000007947 */ /* 0x022fea000383ffff */
.L_x_946:
[----:B----4-:R-:W-:Y:S01]  /*21cf0*/  IMAD.MOV.U32 R0, RZ, RZ, R5 ;  /* 0x000000ffff007224 */ /* 0x010fe200078e0005 */
[----:B-1----:R-:W-:Y:S01]  /*21d00*/  MOV R2, 0x2 ;  /* 0x0000000200027802 */ /* 0x002fe20000000f00 */
[----:B------:R-:W-:Y:S01]  /*21d10*/  IMAD.MOV.U32 R203, RZ, RZ, 0x181f ;  /* 0x0000181fffcb7424 */ /* 0x000fe200078e00ff */
[----:B------:R-:W-:Y:S02]  /*21d20*/  MOV R3, 0x21d40 ;  /* 0x00021d4000037802 */ /* 0x000fe40000000f00 */
[----:B--23--:R-:W-:Y:S05]  /*21d30*/  CALL.REL.NOINC `($__internal_14_$__cuda_sm70_shflsync_idx_p) ;  /* 0x000007e000007944 */ /* 0x00cfea0003c00000 */
[----:B-----5:R-:W-:Y:S01]  /*21d40*/  MOV R4, R0 ;  /* 0x0000000000047202 */ /* 0x020fe20000000f00 */
[----:B-1----:R-:W-:Y:S05]  /*21d50*/  BRA `(.L_x_1024) ;  /* 0xffffd22000007947 */ /* 0x002fea000383ffff */
.L_x_947:
[----:B----4-:R-:W-:Y:S01]  /*21d60*/  IMAD.MOV.U32 R0, RZ, RZ, R14 ;  /* 0x000000ffff007224 */ /* 0x010fe200078e000e */
[----:B------:R-:W-:Y:S01]  /*21d70*/  MOV R2, 0x2 ;  /* 0x0000000200027802 */ /* 0x000fe20000000f00 */
[----:B------:R-:W-:Y:S01]  /*21d80*/  IMAD.MOV.U32 R203, RZ, RZ, 0x181f ;  /* 0x0000181fffcb7424 */ /* 0x000fe200078e00ff */
[----:B------:R-:W-:Y:S02]  /*21d90*/  MOV R3, 0x21db0 ;  /* 0x00021db000037802 */ /* 0x000fe40000000f00 */
[----:B-123--:R-:W-:Y:S05]  /*21da0*/  CALL.REL.NOINC `($__internal_14_$__cuda_sm70_shflsync_idx_p) ;  /* 0x0000077000007944 */ /* 0x00efea0003c00000 */
[----:B-1---5:R-:W-:Y:S05]  /*21db0*/  BRA `(.L_x_1025) ;  /* 0xffffd1e000007947 */ /* 0x022fea000383ffff */
.L_x_950:
[----:B-1----:R-:W-:Y:S01]  /*21dc0*/  IMAD.MOV.U32 R0, RZ, RZ, R5 ;  /* 0x000000ffff007224 */ /* 0x002fe200078e0005 */
[----:B------:R-:W-:Y:S01]  /*21dd0*/  MOV R2, 0x3 ;  /* 0x0000000300027802 */ /* 0x000fe20000000f00 */
[----:B------:R-:W-:Y:S01]  /*21de0*/  IMAD.MOV.U32 R203, RZ, RZ, 0x181f ;  /* 0x0000181fffcb7424 */ /* 0x000fe200078e00ff */
[----:B------:R-:W-:-:S02]  /*21df0*/  MOV R3, 0x21e10 ;  /* 0x00021e1000037802 */ /* 0x000fc40000000f00 */
[----:B--234-:R-:W-:Y:S05]  /*21e00*/  CALL.REL.NOINC `($__internal_14_$__cuda_sm70_shflsync_idx_p) ;  /* 0x0000071000007944 */ /* 0x01cfea0003c00000 */
[----:B-----5:R-:W-:Y:S01]  /*21e10*/  IMAD.MOV.U32 R4, RZ, RZ, R0 ;  /* 0x000000ffff047224 */ /* 0x020fe200078e0000 */
[----:B------:R-:W-:Y:S01]  /*21e20*/  MOV R2, 0x3 ;  /* 0x0000000300027802 */ /* 0x000fe20000000f00 */
[----:B------:R-:W-:Y:S01]  /*21e30*/  IMAD.MOV.U32 R0, RZ, RZ, R14 ;  /* 0x000000ffff007224 */ /* 0x000fe200078e000e */
[----:B------:R-:W-:-:S02]  /*21e40*/  MOV R203, 0x181f ;  /* 0x0000181f00cb7802 */ /* 0x000fc40000000f00 */
[----:B------:R-:W-:Y:S02]  /*21e50*/  MOV R3, 0x21e70 ;  /* 0x00021e7000037802 */ /* 0x000fe40000000f00 */
[----:B-1----:R-:W-:Y:S05]  /*21e60*/  CALL.REL.NOINC `($__internal_14_$__cuda_sm70_shflsync_idx_p) ;  /* 0x000006b000007944 */ /* 0x002fea0003c00000 */
[----:B-1---5:R-:W-:Y:S05]  /*21e70*/  BRA `(.L_x_1026) ;  /* 0xffffd2a000007947 */ /* 0x022fea000383ffff */
.L_x_952:
[----:B------:R-:W-:Y:S01]  /*21e80*/  IMAD.MOV.U32 R0, RZ, RZ, R98 ;  /* 0x000000ffff007224 */ /* 0x000fe200078e0062 */
[----:B------:R-:W-:Y:S01]  /*21e90*/  MOV R2, RZ ;  /* 0x000000ff00027202 */ /* 0x000fe20000000f00 */
[----:B------:R-:W-:Y:S01]  /*21ea0*/  IMAD.MOV.U32 R203, RZ, RZ, 0x1f ;  /* 0x0000001fffcb7424 */ /* 0x000fe200078e00ff */
[----:B------:R-:W-:Y:S02]  /*21eb0*/  MOV R3, 0x21ed0 ;  /* 0x00021ed000037802 */ /* 0x000fe40000000f00 */
[----:B-12---:R-:W-:Y:S05]  /*21ec0*/  CALL.REL.NOINC `($__internal_14_$__cuda_sm70_shflsync_idx_p) ;  /* 0x0000065000007944 */ /* 0x006fea0003c00000 */
[----:B------:R-:W-:Y:S01]  /*21ed0*/  MOV R9, R0 ;  /* 0x0000000000097202 */ /* 0x000fe20000000f00 */
[----:B-1---5:R-:W-:Y:S05]  /*21ee0*/  BRA `(.L_x_1027) ;  /* 0xffffd44000007947 */ /* 0x022fea000383ffff */
.L_x_953:
[----:B------:R-:W-:Y:S01]  /*21ef0*/  IMAD.MOV.U32 R0, RZ, RZ, R98 ;  /* 0x000000ffff007224 */ /* 0x000fe200078e0062 */
[----:B------:R-:W-:Y:S01]  /*21f00*/  MOV R2, 0x1 ;  /* 0x0000000100027802 */ /* 0x000fe20000000f00 */
[----:B------:R-:W-:Y:S01]  /*21f10*/  IMAD.MOV.U32 R203, RZ, RZ, 0x1f ;  /* 0x0000001fffcb7424 */ /* 0x000fe200078e00ff */
[----:B------:R-:W-:Y:S02]  /*21f20*/  MOV R3, 0x21f40 ;  /* 0x00021f4000037802 */ /* 0x000fe40000000f00 */
[----:B-1234-:R-:W-:Y:S05]  /*21f30*/  CALL.REL.NOINC `($__internal_14_$__cuda_sm70_shflsync_idx_p) ;  /* 0x000005e000007944 */ /* 0x01efea0003c00000 */
[----:B------:R-:W-:Y:S01]  /*21f40*/  MOV R6, R0 ;  /* 0x0000000000067202 */ /* 0x000fe20000000f00 */
[----:B-1---5:R-:W-:Y:S05]  /*21f50*/  BRA `(.L_x_1028) ;  /* 0xffffd3f000007947 */ /* 0x022fea000383ffff */
.L_x_954:
[----:B------:R-:W-:Y:S02]  /*21f60*/  MOV R3, 0x1 ;  /* 0x0000000100037802 */ /* 0x000fe40000000f00 */
[----:B------:R-:W-:-:S02]  /*21f70*/  MOV R2, 0x21f90 ;  /* 0x00021f9000027802 */ /* 0x000fc40000000f00 */
[----:B---34-:R-:W-:Y:S05]  /*21f80*/  CALL.REL.NOINC `($__internal_15_$__cuda_sm70_shflsync_up_p) ;  /* 0x0000061000007944 */ /* 0x018fea0003c00000 */
[----:B------:R-:W-:Y:S05]  /*21f90*/  BRA `(.L_x_1029) ;  /* 0xffffd4d000007947 */ /* 0x000fea000383ffff */
.L_x_955:
[----:B------:R-:W-:Y:S02]  /*21fa0*/  MOV R3, 0x2 ;  /* 0x0000000200037802 */ /* 0x000fe40000000f00 */
[----:B------:R-:W-:-:S02]  /*21fb0*/  MOV R2, 0x21fd0 ;  /* 0x00021fd000027802 */ /* 0x000fc40000000f00 */
[----:B---34-:R-:W-:Y:S05]  /*21fc0*/  CALL.REL.NOINC `($__internal_15_$__cuda_sm70_shflsync_up_p) ;  /* 0x000005d000007944 */ /* 0x018fea0003c00000 */
[----:B------:R-:W-:Y:S02]  /*21fd0*/  SEL R3, R4, RZ, P1 ;  /* 0x000000ff04037207 */ /* 0x000fe40000800000 */
[----:B------:R-:W-:-:S03]  /*21fe0*/  MOV R2, 0x22020 ;  /* 0x0002202000027802 */ /* 0x000fc60000000f00 */
[----:B------:R-:W-:Y:S02]  /*21ff0*/  IMAD.IADD R0, R0, 0x1, R3 ;  /* 0x0000000100007824 */ /* 0x000fe400078e0203 */
[----:B------:R-:W-:Y:S02]  /*22000*/  IMAD.MOV.U32 R3, RZ, RZ, 0x4 ;  /* 0x00000004ff037424 */ /* 0x000fe400078e00ff */
        /* <DEDUP_REMOVED lines=19> */
.L_x_959:
[----:B------:R-:W-:Y:S02]  /*22140*/  MOV R3, 0x1 ;  /* 0x0000000100037802 */ /* 0x000fe40000000f00 */
[----:B------:R-:W-:Y:S02]  /*22150*/  MOV R2, 0x22170 ;  /* 0x0002217000027802 */ /* 0x000fe40000000f00 */
[----:B---3--:R-:W-:Y:S05]  /*22160*/  CALL.REL.NOINC `($__internal_15_$__cuda_sm70_shflsync_up_p) ;  /* 0x0000043000007944 */ /* 0x008fea0003c00000 */
[----:B------:R-:W-:Y:S01]  /*22170*/  MOV R2, R4 ;  /* 0x0000000400027202 */ /* 0x000fe20000000f00 */
[----:B------:R-:W-:Y:S05]  /*22180*/  BRA `(.L_x_1031) ;  /* 0xffffd54000007947 */ /* 0x000fea000383ffff */
.L_x_960:
[----:B------:R-:W-:Y:S02]  /*22190*/  MOV R3, 0x2 ;  /* 0x0000000200037802 */ /* 0x000fe40000000f00 */
[----:B------:R-:W-:Y:S02]  /*221a0*/  MOV R2, 0x221c0 ;  /* 0x000221c000027802 */ /* 0x000fe40000000f00 */
[----:B---3--:R-:W-:Y:S05]  /*221b0*/  CALL.REL.NOINC `($__internal_15_$__cuda_sm70_shflsync_up_p) ;  /* 0x000003e000007944 */ /* 0x008fea0003c00000 */
        /* <DEDUP_REMOVED lines=23> */
.L_x_962:
[----:B------:R-:W-:Y:S02]  /*22330*/  SEL R0, RZ, 0x1, P0 ;  /* 0x00000001ff007807 */ /* 0x000fe40000000000 */
[----:B------:R-:W-:Y:S02]  /*22340*/  MOV R2, 0x22360 ;  /* 0x0002236000027802 */ /* 0x000fe40000000f00 */
[----:B-1-3--:R-:W-:Y:S05]  /*22350*/  CALL.REL.NOINC `($__internal_16_$__cuda_sm70_votesync_ballot) ;  /* 0x000002a000007944 */ /* 0x00afea0003c00000 */
[----:B------:R-:W-:Y:S01]  /*22360*/  MOV R10, R0 ;  /* 0x00000000000a7202 */ /* 0x000fe20000000f00 */
[----:B------:R-:W-:Y:S05]  /*22370*/  BRA `(.L_x_1033) ;  /* 0xffffd4e000007947 */ /* 0x000fea000383ffff */
.L_x_963:
[----:B------:R-:W-:Y:S01]  /*22380*/  IMAD.MOV.U32 R0, RZ, RZ, R7 ;  /* 0x000000ffff007224 */ /* 0x000fe200078e0007 */
[----:B------:R-:W-:Y:S01]  /*22390*/  MOV R2, R6 ;  /* 0x0000000600027202 */ /* 0x000fe20000000f00 */
[----:B------:R-:W-:Y:S01]  /*223a0*/  IMAD.MOV.U32 R203, RZ, RZ, 0x1f ;  /* 0x0000001fffcb7424 */ /* 0x000fe200078e00ff */
[----:B------:R-:W-:Y:S02]  /*223b0*/  MOV R3, 0x223d0 ;  /* 0x000223d000037802 */ /* 0x000fe40000000f00 */
[----:B-1-3--:R-:W-:Y:S05]  /*223c0*/  CALL.REL.NOINC `($__internal_14_$__cuda_sm70_shflsync_idx_p) ;  /* 0x0000015000007944 */ /* 0x00afea0003c00000 */
[----:B------:R-:W-:Y:S01]  /*223d0*/  IMAD.MOV.U32 R7, RZ, RZ, R0 ;  /* 0x000000ffff077224 */ /* 0x000fe200078e0000 */
[----:B------:R-:W-:Y:S01]  /*223e0*/  MOV R2, R6 ;  /* 0x0000000600027202 */ /* 0x000fe20000000f00 */
[----:B------:R-:W-:Y:S01]  /*223f0*/  IMAD.MOV.U32 R0, RZ, RZ, R8 ;  /* 0x000000ffff007224 */ /* 0x000fe200078e0008 */
[----:B------:R-:W-:Y:S02]  /*22400*/  MOV R203, 0x1f ;  /* 0x0000001f00cb7802 */ /* 0x000fe40000000f00 */
[----:B------:R-:W-:-:S02]  /*22410*/  MOV R3, 0x22430 ;  /* 0x0002243000037802 */ /* 0x000fc40000000f00 */
[----:B-1---5:R-:W-:Y:S05]  /*22420*/  CALL.REL.NOINC `($__internal_14_$__cuda_sm70_shflsync_idx_p) ;  /* 0x000000f000007944 */ /* 0x022fea0003c00000 */
[----:B------:R-:W-:Y:S01]  /*22430*/  MOV R5, R0 ;  /* 0x0000000000057202 */ /* 0x000fe20000000f00 */
[----:B-1---5:R-:W-:Y:S05]  /*22440*/  BRA `(.L_x_1034) ;  /* 0xffffd46000007947 */ /* 0x022fea000383ffff */
.L_x_966:
[----:B------:R-:W-:Y:S01]  /*22450*/  IMAD.MOV.U32 R0, RZ, RZ, R4 ;  /* 0x000000ffff007224 */ /* 0x000fe200078e0004 */
[----:B------:R-:W-:Y:S01]  /*22460*/  MOV R2, R6 ;  /* 0x0000000600027202 */ /* 0x000fe20000000f00 */
[----:B------:R-:W-:Y:S01]  /*22470*/  IMAD.MOV.U32 R203, RZ, RZ, 0x1f ;  /* 0x0000001fffcb7424 */ /* 0x000fe200078e00ff */
[----:B------:R-:W-:-:S02]  /*22480*/  MOV R3, 0x224a0 ;  /* 0x000224a000037802 */ /* 0x000fc40000000f00 */
[----:B-1-34-:R-:W-:Y:S05]  /*22490*/  CALL.REL.NOINC `($__internal_14_$__cuda_sm70_shflsync_idx_p) ;  /* 0x0000008000007944 */ /* 0x01afea0003c00000 */
[----:B------:R-:W-:Y:S01]  /*224a0*/  MOV R12, R0 ;  /* 0x00000000000c7202 */ /* 0x000fe20000000f00 */
[----:B-1---5:R-:W-:Y:S05]  /*224b0*/  BRA `(.L_x_965) ;  /* 0xffffd45000007947 */ /* 0x022fea000383ffff */
        .weak           $__internal_13_$__cuda_sm70_shflsync_bfly_p
        .type           $__internal_13_$__cuda_sm70_shflsync_bfly_p,@function
        .size           $__internal_13_$__cuda_sm70_shflsync_bfly_p,($__internal_14_$__cuda_sm70_shflsync_idx_p - $__internal_13_$__cuda_sm70_shflsync_bfly_p)
$__internal_13_$__cuda_sm70_shflsync_bfly_p:
[----:B------:R-:W-:Y:S02]  /*224c0*/  MOV R161, 0xffffffff ;  /* 0xffffffff00a17802 */ /* 0x000fe40000000f00 */
[----:B------:R-:W-:-:S02]  /*224d0*/  MOV R3, 0x1f ;  /* 0x0000001f00037802 */ /* 0x000fc40000000f00 */
[----:B------:R-:W-:Y:S04]  /*224e0*/  WARPSYNC R161 ;  /* 0x000000a100007348 */ /* 0x000fe80003800000 */
[----:B------:R1:W2:Y:S02]  /*224f0*/  SHFL.BFLY PT, R0, R132, R0, R3 ;  /* 0x0c00000084007389 */ /* 0x0002a400000e0003 */
[----:B-1----:R-:W-:-:S04]  /*22500*/  MOV R3, 0x0 ;  /* 0x0000000000037802 */ /* 0x002fc80000000f00 */
[----:B--2---:R-:W-:Y:S05]  /*22510*/  RET.REL.NODEC R2 `(_ZN7cutlass13device_kernelIN5flash19enable_sm80_to_sm89INS1_16FlashAttnFwdSm80INS1_25CollectiveMainloopFwdSm80ILi8ELi1ELb0EN4cute5tupleIJNS5_1CILi128EEENS7_ILi32EEENS7_ILi256EEEEEELi256ENS_6half_tEfNS_4arch4Sm80ELb0ELb1ELb0ELb1ELb1ELb1ELb1ELb1EEENS1_21CollectiveEpilogueFwdINS6_IJS8_SA_S9_EEENS6_IJNS7_ILi1EEESI_SI_EEESC_SE_Li256ELb1ELb1ELb1ELb0EEENS1_36VarlenDynamicPersistentTileSchedulerILi128ELi32ELi256ELi256ELb1ELb1ELb0ELb1ELb0ELb1EEEEEEEEEvNT_6ParamsE) ;  /* 0xfffddae002007950 */ /* 0x004fea0003c3ffff */
        .weak           $__internal_14_$__cuda_sm70_shflsync_idx_p
        .type           $__internal_14_$__cuda_sm70_shflsync_idx_p,@function
        .size           $__internal_14_$__cuda_sm70_shflsync_idx_p,($__internal_15_$__cuda_sm70_shflsync_up_p - $__internal_14_$__cuda_sm70_shflsync_idx_p)
$__internal_14_$__cuda_sm70_shflsync_idx_p:
[----:B------:R1:W-:Y:S02]  /*22520*/  STL [R1+0x44], R4 ;  /* 0x0000440401007387 */ /* 0x0003e40000100800 */
[----:B-1----:R-:W-:-:S04]  /*22530*/  MOV R4, 0xffffffff ;  /* 0xffffffff00047802 */ /* 0x002fc80000000f00 */
[----:B------:R-:W-:Y:S04]  /*22540*/  WARPSYNC R4 ;  /* 0x0000000400007348 */ /* 0x000fe80003800000 */
[----:B------:R1:W2:Y:S04]  /*22550*/  SHFL.IDX PT, R0, R0, R2, R203 ;  /* 0x0000000200007389 */ /* 0x0002a800000e00cb */
[----:B-1----:R1:W5:Y:S01]  /*22560*/  LDL.LU R4, [R1+0x44] ;  /* 0x0000440001047983 */ /* 0x0023620000300800 */
[----:B------:R-:W-:Y:S02]  /*22570*/  MOV R2, R3 ;  /* 0x0000000300027202 */ /* 0x000fe40000000f00 */
[----:B------:R-:W-:-:S04]  /*22580*/  MOV R3, 0x0 ;  /* 0x0000000000037802 */ /* 0x000fc80000000f00 */
[----:B--2---:R-:W-:Y:S05]  /*22590*/  RET.REL.NODEC R2 `(_ZN7cutlass13device_kernelIN5flash19enable_sm80_to_sm89INS1_16FlashAttnFwdSm80INS1_25CollectiveMainloopFwdSm80ILi8ELi1ELb0EN4cute5tupleIJNS5_1CILi128EEENS7_ILi32EEENS7_ILi256EEEEEELi256ENS_6half_tEfNS_4arch4Sm80ELb0ELb1ELb0ELb1ELb1ELb1ELb1ELb1EEENS1_21CollectiveEpilogueFwdINS6_IJS8_SA_S9_EEENS6_IJNS7_ILi1EEESI_SI_EEESC_SE_Li256ELb1ELb1ELb1ELb0EEENS1_36VarlenDynamicPersistentTileSchedulerILi128ELi32ELi256ELi256ELb1ELb1ELb0ELb1ELb0ELb1EEEEEEEEEvNT_6ParamsE) ;  /* 0xfffdda6002007950 */ /* 0x004fea0003c3ffff */
        .weak           $__internal_15_$__cuda_sm70_shflsync_up_p
        .type           $__internal_15_$__cuda_sm70_shflsync_up_p,@function
        .size           $__internal_15_$__cuda_sm70_shflsync_up_p,($__internal_16_$__cuda_sm70_votesync_ballot - $__internal_15_$__cuda_sm70_shflsync_up_p)
$__internal_15_$__cuda_sm70_shflsync_up_p:
[----:B------:R-:W-:Y:S02]  /*225a0*/  MOV R4, RZ ;  /* 0x000000ff00047202 */ /* 0x000fe40000000f00 */
[----:B------:R-:W-:-:S04]  /*225b0*/  MOV R10, 0xffffffff ;  /* 0xffffffff000a7802 */ /* 0x000fc80000000f00 */
[----:B------:R-:W-:Y:S04]  /*225c0*/  WARPSYNC R10 ;  /* 0x0000000a00007348 */ /* 0x000fe80003800000 */
[----:B------:R1:W2:Y:S02]  /*225d0*/  SHFL.UP PT, R4, R0, R3, R4 ;  /* 0x0400000300047389 */ /* 0x0002a400000e0004 */
[----:B-1----:R-:W-:-:S04]  /*225e0*/  MOV R3, 0x0 ;  /* 0x0000000000037802 */ /* 0x002fc80000000f00 */
[----:B--2---:R-:W-:Y:S05]  /*225f0*/  RET.REL.NODEC R2 `(_ZN7cutlass13device_kernelIN5flash19enable_sm80_to_sm89INS1_16FlashAttnFwdSm80INS1_25CollectiveMainloopFwdSm80ILi8ELi1ELb0EN4cute5tupleIJNS5_1CILi128EEENS7_ILi32EEENS7_ILi256EEEEEELi256ENS_6half_tEfNS_4arch4Sm80ELb0ELb1ELb0ELb1ELb1ELb1ELb1ELb1EEENS1_21CollectiveEpilogueFwdINS6_IJS8_SA_S9_EEENS6_IJNS7_ILi1EEESI_SI_EEESC_SE_Li256ELb1ELb1ELb1ELb0EEENS1_36VarlenDynamicPersistentTileSchedulerILi128ELi32ELi256ELi256ELb1ELb1ELb0ELb1ELb0ELb1EEEEEEEEEvNT_6ParamsE) ;  /* 0xfffdda0002007950 */ /* 0x004fea0003c3ffff */
        .weak           $__internal_16_$__cuda_sm70_votesync_ballot
        .type           $__internal_16_$__cuda_sm70_votesync_ballot,@function
        .size           $__internal_16_$__cuda_sm70_votesync_ballot,(.L_x_3246 - $__internal_16_$__cuda_sm70_votesync_ballot)
$__internal_16_$__cuda_sm70_votesync_ballot:
[----:B------:R-:W-:Y:S01]  /*22600*/  ISETP.NE.U32.AND P0, PT, R0, 0x1, PT ;  /* 0x000000010000780c */ /* 0x000fe20003f05070 */
[----:B------:R-:W-:-:S04]  /*22610*/  IMAD.MOV.U32 R3, RZ, RZ, -0x1 ;  /* 0xffffffffff037424 */ /* 0x000fc800078e00ff */
[----:B------:R-:W-:Y:S08]  /*22620*/  WARPSYNC R3 ;  /* 0x0000000300007348 */ /* 0x000ff00003800000 */
[----:B------:R-:W-:-:S04]  /*22630*/  VOTE.ANY R0, PT, !P0 ;  /* 0x0000000000007806 */ /* 0x000fc800040e0100 */
[----:B------:R-:W-:Y:S01]  /*22640*/  LOP3.LUT R0, R0, R3, RZ, 0xc0, !PT ;  /* 0x0000000300007212 */ /* 0x000fe200078ec0ff */
[----:B------:R-:W-:-:S04]  /*22650*/  IMAD.MOV.U32 R3, RZ, RZ, 0x0 ;  /* 0x00000000ff037424 */ /* 0x000fc800078e00ff */
[----:B------:R-:W-:Y:S05]  /*22660*/  RET.REL.NODEC R2 `(_ZN7cutlass13device_kernelIN5flash19enable_sm80_to_sm89INS1_16FlashAttnFwdSm80INS1_25CollectiveMainloopFwdSm80ILi8ELi1ELb0EN4cute5tupleIJNS5_1CILi128EEENS7_ILi32EEENS7_ILi256EEEEEELi256ENS_6half_tEfNS_4arch4Sm80ELb0ELb1ELb0ELb1ELb1ELb1ELb1ELb1EEENS1_21CollectiveEpilogueFwdINS6_IJS8_SA_S9_EEENS6_IJNS7_ILi1EEESI_SI_EEESC_SE_Li256ELb1ELb1ELb1ELb0EEENS1_36VarlenDynamicPersistentTileSchedulerILi128ELi32ELi256ELi256ELb1ELb1ELb0ELb1ELb0ELb1EEEEEEEEEvNT_6ParamsE) ;  /* 0xfffdd99002007950 */ /* 0x000fea0003c3ffff */
.L_x_1035:
        /* <DEDUP_REMOVED lines=9> */
.L_x_3246:


//--------------------- .text._ZN7cutlass13device_kernelIN5flash19enable_sm80_to_sm89INS1_16FlashAttnFwdSm80INS1_25CollectiveMainloopFwdSm80ILi8ELi1ELb1EN4cute5tupleIJNS5_1CILi128EEENS7_ILi64EEENS7_ILi256EEEEEELi256ENS_6half_tEfNS_4arch4Sm80ELb1ELb0ELb0ELb0ELb1ELb0ELb1ELb1EEENS1_21CollectiveEpilogueFwdINS6_IJS8_SA_S9_EEENS6_IJNS7_ILi1EEESI_SI_EEESC_SE_Li256ELb0ELb1ELb1ELb0EEENS1_30DynamicPersistentTileSchedulerILi256ELi256ELb1ELb1ELb0EEEEEEEEEvNT_6ParamsE --------------------------
	.section	.text._ZN7cutlass13device_kernelIN5flash19enable_sm80_to_sm89INS1_16FlashAttnFwdSm80INS1_25CollectiveMainloopFwdSm80ILi8ELi1ELb1EN4cute5tupleIJNS5_1CILi128EEENS7_ILi64EEENS7_ILi256EEEEEELi256ENS_6half_tEfNS_4arch4Sm80ELb1ELb0ELb0ELb0ELb1ELb0ELb1ELb1EEENS1_21CollectiveEpilogueFwdINS6_IJS8_SA_S9_EEENS6_IJNS7_ILi1EEESI_SI_EEESC_SE_Li256ELb0ELb1ELb1ELb0EEENS1_30DynamicPersistentTileSchedulerILi256ELi256ELb1ELb1ELb0EEEEEEEEEvNT_6ParamsE,"ax",@progbits
	.sectioninfo	@"SHI_REGISTERS=255"
	.align	128
.text._ZN7cutlass13device_kernelIN5flash19enable_sm80_to_sm89INS1_16FlashAttnFwdSm80INS1_25CollectiveMainloopFwdSm80ILi8ELi1ELb1EN4cute5tupleIJNS5_1CILi128EEENS7_ILi64EEENS7_ILi256EEEEEELi256ENS_6half_tEfNS_4arch4Sm80ELb1ELb0ELb0ELb0ELb1ELb0ELb1ELb1EEENS1_21CollectiveEpilogueFwdINS6_IJS8_SA_S9_EEENS6_IJNS7_ILi1EEESI_SI_EEESC_SE_Li256ELb0ELb1ELb1ELb0EEENS1_30DynamicPersistentTileSchedulerILi256ELi256ELb1ELb1ELb0EEEEEEEEEvNT_6ParamsE:
        .type           _ZN7cutlass13device_kernelIN5flash19enable_sm80_to_sm89INS1_16FlashAttnFwdSm80INS1_25CollectiveMainloopFwdSm80ILi8ELi1ELb1EN4cute5tupleIJNS5_1CILi128EEENS7_ILi64EEENS7_ILi256EEEEEELi256ENS_6half_tEfNS_4arch4Sm80ELb1ELb0ELb0ELb0ELb1ELb0ELb1ELb1EEENS1_21CollectiveEpilogueFwdINS6_IJS8_SA_S9_EEENS6_IJNS7_ILi1EEESI_SI_EEESC_SE_Li256ELb0ELb1ELb1ELb0EEENS1_30DynamicPersistentTileSchedulerILi256ELi256ELb1ELb1ELb0EEEEEEEEEvNT_6ParamsE,@function
        .size           _ZN7cutlass13device_kernelIN5flash19enable_sm80_to_sm89INS1_16FlashAttnFwdSm80INS1_25CollectiveMainloopFwdSm80ILi8ELi1ELb1EN4cute5tupleIJNS5_1CILi128EEENS7_ILi64EEENS7_ILi256EEEEEELi256ENS_6half_tEfNS_4arch4Sm80ELb1ELb0ELb0ELb0ELb1ELb0ELb1ELb1EEENS1_21CollectiveEpilogueFwdINS6_IJS8_SA_S9_EEENS6_IJNS7_ILi1EEESI_SI_EEESC_SE_Li256ELb0ELb1ELb1ELb0EEENS1_30DynamicPersistentTileSchedulerILi256ELi256ELb1ELb1ELb0EEEEEEEEEvNT_6ParamsE,(.L_x_3251 - _ZN7cutlass13device_kernelIN5flash19enable_sm80_to_sm89INS1_16FlashAttnFwdSm80INS1_25CollectiveMainloopFwdSm80ILi8ELi1ELb1EN4cute5tupleIJNS5_1CILi128EEENS7_ILi64EEENS7_ILi256EEEEEELi256ENS_6half_tEfNS_4arch4Sm80ELb1ELb0ELb0ELb0ELb1ELb0ELb1ELb1EEENS1_21CollectiveEpilogueFwdINS6_IJS8_SA_S9_EEENS6_IJNS7_ILi1EEESI_SI_EEESC_SE_Li256ELb0ELb1ELb1ELb0EEENS1_30DynamicPersistentTileSchedulerILi256ELi256ELb1ELb1ELb0EEEEEEEEEvNT_6ParamsE)
        .other          _ZN7cutlass13device_kernelIN5flash19enable_sm80_to_sm89INS1_16FlashAttnFwdSm80INS1_25CollectiveMainloopFwdSm80ILi8ELi1ELb1EN4cute5tupleIJNS5_1CILi128EEENS7_ILi64EEENS7_ILi256EEEEEELi256ENS_6half_tEfNS_4arch4Sm80ELb1ELb0ELb0ELb0ELb1ELb0ELb1ELb1EEENS1_21CollectiveEpilogueFwdINS6_IJS8_SA_S9_EEENS6_IJNS7_ILi1EEESI_SI_EEESC_SE_Li256ELb0ELb1ELb1ELb0EEENS1_30DynamicPersistentTileSchedulerILi256ELi256ELb1ELb1ELb0EEEEEEEEEvNT_6ParamsE,@"STO_CUDA_ENTRY STV_DEFAULT"
_ZN7cutlass13device_kernelIN5flash19enable_sm80_to_sm89INS1_16FlashAttnFwdSm80INS1_25CollectiveMainloopFwdSm80ILi8ELi1ELb1EN4cute5tupleIJNS5_1CILi128EEENS7_ILi64EEENS7_ILi256EEEEEELi256ENS_6half_tEfNS_4arch4Sm80ELb1ELb0ELb0ELb0ELb1ELb0ELb1ELb1EEENS1_21CollectiveEpilogueFwdINS6_IJS8_SA_S9_EEENS6_IJNS7_ILi1EEESI_SI_EEESC_SE_Li256ELb0ELb1ELb1ELb0EEENS1_30DynamicPersistentTileSchedulerILi256ELi256ELb1ELb1ELb0EEEEEEEEEvNT_6ParamsE:
[----:B------:R-:W-:-:S03]  /*0000*/  MOV R1, c[0x0][0x28] ;  /* 0x00000a0000017a02 */ /* 0x000fc60000000f00 */
[----:B------:R-:W1:Y:S01]  /*0010*/  S2R R17, SR_TID.X ;  /* 0x0000000000117919 */ /* 0x000e620000002100 */
[----:B------:R-:W-:-:S03]  /*0020*/  IADD3 R1, R1, -0x1f8, RZ ;  /* 0xfffffe0801017810 */ /* 0x000fc60007ffe0ff */
[----:B------:R-:W2:Y:S01]  /*0030*/  S2R R13, SR_CTAID.X ;  /* 0x00000000000d7919 */ /* 0x000ea20000002500 */
[----:B-1----:R-:W-:-:S05]  /*0040*/  SHF.R.U32.HI R2, RZ, 0x5, R17 ;  /* 0x00000005ff027819 */ /* 0x002fca0000011611 */
[----:B------:R-:W1:Y:S02]  /*0050*/  SHFL.IDX PT, R0, R2, RZ, 0x1f ;  /* 0x00001fff02007589 */ /* 0x000e6400000e0000 */
[----:B-1----:R-:W-:Y:S02]  /*0060*/  ISETP.GE.AND P0, PT, R0, 0x1, PT ;  /* 0x000000010000780c */ /* 0x002fe40003f06270 */
[----:B------:R1:W-:Y:S11]  /*0070*/  STL [R1+0x1e8], R0 ;  /* 0x0001e80001007387 */ /* 0x0003f60000100800 */
[----:B------:R-:W-:Y:S06]  /*0080*/  @P0 BAR.ARV 0x4, 0x100 ;  /* 0x0104000000000b1d */ /* 0x000fec0000002000 */
[----:B--2---:R-:W-:-:S13]  /*0090*/  ISETP.GE.AND P0, PT, R13, c[0x0][0x538], PT ;  /* 0x00014e000d007a0c */ /* 0x004fda0003f06270 */
[----:B------:R-:W-:Y:S05]  /*00a0*/  @P0 EXIT ;  /* 0x000000000000094d */ /* 0x000fea0003800000 */
[----:B-1----:R-:W-:Y:S01]  /*00b0*/  SHF.R.S32.HI R11, RZ, 0x1f, R17 ;  /* 0x0000001fff0b7819 */ /* 0x002fe20000011411 */
[----:B------:R-:W-:Y:S01]  /*00c0*/  IMAD.MOV.U32 R12, RZ, RZ, 0x10 ;  /* 0x00000010ff0c7424 */ /* 0x000fe200078e00ff */
[----:B------:R-:W-:Y:S02]  /*00d0*/  ULDC.64 UR6, c[0x0][0x118] ;  /* 0x0000460000067ab9 */ /* 0x000fe40000000a00 */
[CC--:B------:R-:W-:Y:S02]  /*00e0*/  LEA.HI R2, R11.reuse, R17.reuse, RZ, 0x4 ;  /* 0x000000110b027211 */ /* 0x0c0fe400078f20ff */
[CC--:B------:R-:W-:Y:S02]  /*00f0*/  LEA.HI R9, R11.reuse, R17.reuse, RZ, 0x3 ;  /* 0x000000110b097211 */ /* 0x0c0fe400078f18ff */
[----:B------:R-:W-:Y:S02]  /*0100*/  SHF.R.S32.HI R3, RZ, 0x4, R2 ;  /* 0x00000004ff037819 */ /* 0x000fe40000011402 */
[----:B------:R-:W-:-:S02]  /*0110*/  LEA.HI R4, R11, R17, RZ, 0x2 ;  /* 0x000000110b047211 */ /* 0x000fc400078f10ff */
[----:B------:R-:W-:Y:S02]  /*0120*/  LEA.HI R0, R2, R3, RZ, 0x1 ;  /* 0x0000000302007211 */ /* 0x000fe400078f08ff */
[----:B------:R-:W-:Y:S02]  /*0130*/  SHF.R.S32.HI R5, RZ, 0x3, R9 ;  /* 0x00000003ff057819 */ /* 0x000fe40000011409 */
[----:B------:R-:W-:-:S05]  /*0140*/  LOP3.LUT R0, R0, 0xfffffffe, RZ, 0xc0, !PT ;  /* 0xfffffffe00007812 */ /* 0x000fca00078ec0ff */
[----:B------:R-:W-:Y:S01]  /*0150*/  IMAD.IADD R8, R3, 0x1, -R0 ;  /* 0x0000000103087824 */ /* 0x000fe200078e0a00 */
[----:B------:R-:W-:Y:S02]  /*0160*/  LOP3.LUT R0, R2, 0xfffffff0, RZ, 0xc0, !PT ;  /* 0xfffffff002007812 */ /* 0x000fe400078ec0ff */
[----:B------:R-:W-:Y:S02]  /*0170*/  LOP3.LUT R3, R9, 0xfffffff8, RZ, 0xc0, !PT ;  /* 0xfffffff809037812 */ /* 0x000fe400078ec0ff */
[----:B------:R-:W-:Y:S01]  /*0180*/  LOP3.LUT R2, R4, 0xfffffffc, RZ, 0xc0, !PT ;  /* 0xfffffffc04027812 */ /* 0x000fe200078ec0ff */
[----:B------:R-:W-:Y:S02]  /*0190*/  IMAD.SHL.U32 R4, R5, 0x40, RZ ;  /* 0x0000004005047824 */ /* 0x000fe400078e00ff */
[C---:B------:R-:W-:Y:S02]  /*01a0*/  IMAD.IADD R5, R17.reuse, 0x1, -R3 ;  /* 0x0000000111057824 */ /* 0x040fe400078e0a03 */
[----:B------:R-:W-:Y:S01]  /*01b0*/  IMAD.IADD R3, R17, 0x1, -R2 ;  /* 0x0000000111037824 */ /* 0x000fe200078e0a02 */
[----:B------:R-:W-:Y:S01]  /*01c0*/  LOP3.LUT R2, R4, 0x1c0, RZ, 0xc0, !PT ;  /* 0x000001c004027812 */ /* 0x000fe200078ec0ff */
[----:B------:R-:W-:-:S02]  /*01d0*/  IMAD.SHL.U32 R16, R5, 0x8, RZ ;  /* 0x0000000805107824 */ /* 0x000fc400078e00ff */
[----:B------:R-:W-:Y:S01]  /*01e0*/  IMAD.IADD R0, R17, 0x1, -R0 ;  /* 0x0000000111007824 */ /* 0x000fe200078e0a00 */
[----:B------:R-:W-:Y:S01]  /*01f0*/  LEA.HI R4, R3, R3, RZ, 0x1 ;  /* 0x0000000303047211 */ /* 0x000fe200078f08ff */
[----:B------:R-:W-:Y:S01]  /*0200*/  IMAD.SHL.U32 R6, R5, 0x40, RZ ;  /* 0x0000004005067824 */ /* 0x000fe200078e00ff */
[----:B------:R-:W-:Y:S01]  /*0210*/  SHF.R.U32.HI R7, RZ, 0x3, R2 ;  /* 0x00000003ff077819 */ /* 0x000fe20000011602 */
[----:B------:R-:W-:Y:S01]  /*0220*/  STL [R1+0x64], R16 ;  /* 0x0000641001007387 */ /* 0x000fe20000100800 */
[----:B------:R-:W-:Y:S02]  /*0230*/  LOP3.LUT R4, R4, 0x1ffffffe, RZ, 0xc0, !PT ;  /* 0x1ffffffe04047812 */ /* 0x000fe400078ec0ff */
[----:B------:R-:W-:Y:S02]  /*0240*/  LOP3.LUT R5, R2, 0x38, R16, 0xf8, !PT ;  /* 0x0000003802057812 */ /* 0x000fe400078ef810 */
[----:B------:R-:W-:Y:S01]  /*0250*/  SHF.R.S32.HI R251, RZ, 0x1f, R0 ;  /* 0x0000001ffffb7819 */ /* 0x000fe20000011400 */
[----:B------:R-:W-:Y:S01]  /*0260*/  IMAD.IADD R10, R3, 0x1, -R4 ;  /* 0x00000001030a7824 */ /* 0x000fe200078e0a04 */
[----:B------:R-:W-:-:S02]  /*0270*/  LOP3.LUT R2, R6, 0x1c0, RZ, 0xc0, !PT ;  /* 0x000001c006027812 */ /* 0x000fc400078ec0ff */
[----:B------:R-:W-:Y:S02]  /*0280*/  LEA.HI R251, R251, R0, RZ, 0x3 ;  /* 0x00000000fbfb7211 */ /* 0x000fe400078f18ff */
[----:B------:R-:W-:Y:S01]  /*0290*/  LOP3.LUT R4, R2, 0x8, R9, 0xf8, !PT ;  /* 0x0000000802047812 */ /* 0x000fe200078ef809 */
[----:B------:R-:W-:Y:S01]  /*02a0*/  IMAD.MOV.U32 R9, RZ, RZ, 0x20 ;  /* 0x00000020ff097424 */ /* 0x000fe200078e00ff */
[----:B------:R-:W-:Y:S02]  /*02b0*/  LOP3.LUT R5, R5, R7, RZ, 0x3c, !PT ;  /* 0x0000000705057212 */ /* 0x000fe400078e3cff */
[----:B------:R-:W-:Y:S02]  /*02c0*/  SHF.R.U32.HI R2, RZ, 0x3, R2 ;  /* 0x00000003ff027819 */ /* 0x000fe40000011602 */
[-C--:B------:R-:W-:Y:S02]  /*02d0*/  LEA.HI R7, R11, R17.reuse, RZ, 0x5 ;  /* 0x000000110b077211 */ /* 0x080fe400078f28ff */
[C---:B------:R-:W-:Y:S01]  /*02e0*/  LOP3.LUT R3, R251.reuse, 0xfffffff8, RZ, 0xc0, !PT ;  /* 0xfffffff8fb037812 */ /* 0x040fe200078ec0ff */
[----:B------:R-:W-:Y:S01]  /*02f0*/  IMAD.SHL.U32 R251, R251, 0x40, RZ ;  /* 0x00000040fbfb7824 */ /* 0x000fe200078e00ff */
[----:B------:R-:W-:-:S02]  /*0300*/  LEA.HI R6, R11, R17, RZ, 0x6 ;  /* 0x000000110b067211 */ /* 0x000fc400078f30ff */
[----:B------:R-:W-:Y:S01]  /*0310*/  LOP3.LUT R248, R4, R2, RZ, 0x3c, !PT ;  /* 0x0000000204f87212 */ /* 0x000fe200078e3cff */
[----:B------:R-:W-:Y:S01]  /*0320*/  IMAD.IADD R0, R0, 0x1, -R3 ;  /* 0x0000000100007824 */ /* 0x000fe200078e0a03 */
[----:B------:R-:W-:Y:S01]  /*0330*/  LOP3.LUT R2, R7, 0xffffffe0, RZ, 0xc0, !PT ;  /* 0xffffffe007027812 */ /* 0x000fe200078ec0ff */
[----:B------:R-:W-:Y:S01]  /*0340*/  IMAD.SHL.U32 R4, R6, 0x8, RZ ;  /* 0x0000000806047824 */ /* 0x000fe200078e00ff */
[--C-:B------:R-:W-:Y:S01]  /*0350*/  SHF.R.S32.HI R6, RZ, 0x5, R7.reuse ;  /* 0x00000005ff067819 */ /* 0x100fe20000011407 */
[C---:B------:R-:W-:Y:S01]  /*0360*/  IMAD R248, R8.reuse, 0x200, R248 ;  /* 0x0000020008f87824 */ /* 0x040fe200078e02f8 */
[----:B------:R-:W-:Y:S01]  /*0370*/  SHF.R.S32.HI R3, RZ, 0x1f, R7 ;  /* 0x0000001fff037819 */ /* 0x000fe20000011407 */
[----:B------:R-:W-:Y:S01]  /*0380*/  IMAD.IADD R15, R17, 0x1, -R2 ;  /* 0x00000001110f7824 */ /* 0x000fe200078e0a02 */
[----:B------:R-:W-:Y:S01]  /*0390*/  LOP3.LUT R7, R5, 0x7ffffe00, R4, 0xf8, !PT ;  /* 0x7ffffe0005077812 */ /* 0x000fe200078ef804 */
[----:B------:R-:W-:Y:S01]  /*03a0*/  IMAD.SHL.U32 R4, R8, 0x8, RZ ;  /* 0x0000000808047824 */ /* 0x000fe200078e00ff */
[----:B------:R-:W-:-:S02]  /*03b0*/  LEA.HI R2, R3, R6, RZ, 0x3 ;  /* 0x0000000603027211 */ /* 0x000fc400078f18ff */
[----:B------:R-:W-:Y:S01]  /*03c0*/  SHF.R.S32.HI R5, RZ, 0x1f, R15 ;  /* 0x0000001fff057819 */ /* 0x000fe2000001140f */
[----:B------:R-:W-:Y:S01]  /*03d0*/  IMAD.SHL.U32 R7, R7, 0x2, RZ ;  /* 0x0000000207077824 */ /* 0x000fe200078e00ff */
[----:B------:R-:W-:Y:S02]  /*03e0*/  LOP3.LUT R2, R2, 0xffffff8, RZ, 0xc0, !PT ;  /* 0x0ffffff802027812 */ /* 0x000fe400078ec0ff */
[C---:B------:R-:W-:Y:S01]  /*03f0*/  R2P PR, R0.reuse, 0x6 ;  /* 0x0000000600007804 */ /* 0x040fe20000000000 */
[----:B------:R-:W-:Y:S01]  /*0400*/  IMAD.SHL.U32 R0, R0, 0x40, RZ ;  /* 0x0000004000007824 */ /* 0x000fe200078e00ff */
[----:B------:R-:W-:Y:S01]  /*0410*/  LEA.HI R5, R5, R15, RZ, 0x2 ;  /* 0x0000000f05057211 */ /* 0x000fe200078f10ff */
[----:B------:R-:W-:Y:S01]  /*0420*/  IMAD.IADD R3, R6, 0x1, -R2 ;  /* 0x0000000106037824 */ /* 0x000fe200078e0a02 */
[----:B------:R-:W-:Y:S02]  /*0430*/  IADD3 R8, R16, 0x80, RZ ;  /* 0x0000008010087810 */ /* 0x000fe40007ffe0ff */
[----:B------:R-:W-:-:S02]  /*0440*/  SHF.R.S32.HI R2, RZ, 0x2, R5 ;  /* 0x00000002ff027819 */ /* 0x000fc40000011405 */
[----:B------:R-:W-:Y:S02]  /*0450*/  LOP3.LUT R0, R0, 0x1c0, RZ, 0xc0, !PT ;  /* 0x000001c000007812 */ /* 0x000fe400078ec0ff */
[----:B------:R-:W-:Y:S01]  /*0460*/  LEA R248, R248, 0x10100, 0x1 ;  /* 0x00010100f8f87811 */ /* 0x000fe200078e08ff */
[----:B------:R-:W-:Y:S01]  /*0470*/  IMAD R14, R3, 0x10, R2 ;  /* 0x00000010030e7824 */ /* 0x000fe200078e0202 */
[----:B------:R-:W-:Y:S02]  /*0480*/  LOP3.LUT R4, R0, 0x8, R4, 0xf8, !PT ;  /* 0x0000000800047812 */ /* 0x000fe400078ef804 */
[----:B------:R-:W-:Y:S02]  /*0490*/  SEL R2, R12, 0xfffffff0, !P1 ;  /* 0xfffffff00c027807 */ /* 0x000fe40004800000 */
[----:B------:R-:W-:Y:S01]  /*04a0*/  SEL R3, R9, 0xffffffe0, !P2 ;  /* 0xffffffe009037807 */ /* 0x000fe20005000000 */
[----:B------:R-:W-:Y:S01]  /*04b0*/  STL [R1+0x1ec], R14 ;  /* 0x0001ec0e01007387 */ /* 0x000fe20000100800 */
[----:B------:R-:W-:-:S03]  /*04c0*/  SHF.R.U32.HI R0, RZ, 0x3, R0 ;  /* 0x00000003ff007819 */ /* 0x000fc60000011600 */
[----:B------:R-:W-:Y:S01]  /*04d0*/  IMAD.IADD R3, R2, 0x1, R3 ;  /* 0x0000000102037824 */ /* 0x000fe200078e0203 */
[----:B------:R-:W-:Y:S01]  /*04e0*/  LOP3.LUT R0, R4, R0, RZ, 0x3c, !PT ;  /* 0x0000000004007212 */ /* 0x000fe200078e3cff */
[----:B------:R-:W-:Y:S01]  /*04f0*/  STL [R1+0xd8], R13 ;  /* 0x0000d80d01007387 */ /* 0x000fe20000100800 */
[----:B------:R-:W-:Y:S01]  /*0500*/  LEA.HI R2, R11, R17, RZ, 0x7 ;  /* 0x000000110b027211 */ /* 0x000fe200078f38ff */
[----:B------:R-:W-:Y:S01]  /*0510*/  IMAD.MOV.U32 R4, RZ, RZ, 0x40 ;  /* 0x00000040ff047424 */ /* 0x000fe200078e00ff */
[----:B------:R-:W-:Y:S02]  /*0520*/  LOP3.LUT R251, R0, 0x7ffffe00, R251, 0xf8, !PT ;  /* 0x7ffffe0000fb7812 */ /* 0x000fe400078ef8fb */
[----:B------:R-:W-:Y:S02]  /*0530*/  SHF.R.S32.HI R0, RZ, 0x7, R2 ;  /* 0x00000007ff007819 */ /* 0x000fe40000011402 */
[----:B------:R-:W-:Y:S02]  /*0540*/  IADD3 R11, R16, 0x40, RZ ;  /* 0x00000040100b7810 */ /* 0x000fe40007ffe0ff */
[----:B------:R-:W-:-:S02]  /*0550*/  SHF.R.S32.HI R2, RZ, 0x1f, R16 ;  /* 0x0000001fff027819 */ /* 0x000fc40000011410 */
[----:B------:R-:W-:Y:S02]  /*0560*/  LOP3.LUT R0, R5, 0x7ffffffc, RZ, 0xc0, !PT ;  /* 0x7ffffffc05007812 */ /* 0x000fe400078ec0ff */
[----:B------:R-:W-:Y:S01]  /*0570*/  SHF.R.S32.HI R5, RZ, 0x1f, R11 ;  /* 0x0000001fff057819 */ /* 0x000fe2000001140b */
[----:B------:R1:W-:Y:S01]  /*0580*/  STL [R1+0x164], R2 ;  /* 0x0001640201007387 */ /* 0x0003e20000100800 */
[----:B------:R-:W-:Y:S01]  /*0590*/  LEA R251, R251, 0x100, 0x1 ;  /* 0x00000100fbfb7811 */ /* 0x000fe200078e08ff */
[----:B------:R-:W-:Y:S02]  /*05a0*/  IMAD.IADD R0, R15, 0x1, -R0 ;  /* 0x000000010f007824 */ /* 0x000fe400078e0a00 */
[----:B------:R-:W-:Y:S02]  /*05b0*/  STL [R1+0x84], R11 ;  /* 0x0000840b01007387 */ /* 0x000fe40000100800 */
[----:B------:R-:W-:Y:S02]  /*05c0*/  IMAD R3, R3, 0x2, R251 ;  /* 0x0000000203037824 */ /* 0x000fe400078e02fb */
[----:B------:R-:W-:Y:S04]  /*05d0*/  STL [R1+0x80], R8 ;  /* 0x0000800801007387 */ /* 0x000fe80000100800 */
[----:B------:R2:W-:Y:S01]  /*05e0*/  STL [R1+0x160], R5 ;  /* 0x0001600501007387 */ /* 0x0005e20000100800 */
[----:B-1----:R-:W-:-:S05]  /*05f0*/  IADD3 R2, R16, 0xc0, RZ ;  /* 0x000000c010027810 */ /* 0x002fca0007ffe0ff */
[----:B------:R1:W-:Y:S01]  /*0600*/  STL [R1+0x7c], R2 ;  /* 0x00007c0201007387 */ /* 0x0003e20000100800 */
[----:B--2---:R-:W-:-:S05]  /*0610*/  SHF.R.S32.HI R5, RZ, 0x1f, R8 ;  /* 0x0000001fff057819 */ /* 0x004fca0000011408 */
[----:B------:R2:W-:Y:S01]  /*0620*/  STL [R1+0x15c], R5 ;  /* 0x00015c0501007387 */ /* 0x0005e20000100800 */
[----:B-1----:R-:W-:-:S05]  /*0630*/  SHF.R.S32.HI R2, RZ, 0x1f, R2 ;  /* 0x0000001fff027819 */ /* 0x002fca0000011402 */
[----:B------:R1:W-:Y:S04]  /*0640*/  STL [R1+0x158], R2 ;  /* 0x0001580201007387 */ /* 0x0003e80000100800 */
[----:B------:R-:W-:Y:S01]  /*0650*/  STL [R1+0x58], R7 ;  /* 0x0000580701007387 */ /* 0x000fe20000100800 */
[----:B--2---:R-:W-:Y:S01]  /*0660*/  IMAD.SHL.U32 R5, R0, 0x2, RZ ;  /* 0x0000000200057824 */ /* 0x004fe200078e00ff */
[----:B------:R-:W-:-:S04]  /*0670*/  SEL R0, R9, 0xffffffe0, !P1 ;  /* 0xffffffe009007807 */ /* 0x000fc80004800000 */
[C---:B------:R-:W-:Y:S02]  /*0680*/  IADD3 R38, R5.reuse, 0x8, RZ ;  /* 0x0000000805267810 */ /* 0x040fe40007ffe0ff */
[C---:B------:R-:W-:Y:S02]  /*0690*/  IADD3 R37, R5.reuse, 0x10, RZ ;  /* 0x0000001005257810 */ /* 0x040fe40007ffe0ff */
[C---:B------:R-:W-:Y:S02]  /*06a0*/  IADD3 R36, R5.reuse, 0x18, RZ ;  /* 0x0000001805247810 */ /* 0x040fe40007ffe0ff */
[C---:B------:R-:W-:Y:S02]  /*06b0*/  IADD3 R35, R5.reuse, 0x20, RZ ;  /* 0x0000002005237810 */ /* 0x040fe40007ffe0ff */
[C---:B------:R-:W-:Y:S02]  /*06c0*/  IADD3 R34, R5.reuse, 0x28, RZ ;  /* 0x0000002805227810 */ /* 0x040fe40007ffe0ff */
[----:B------:R-:W-:-:S02]  /*06d0*/  IADD3 R33, R5, 0x30, RZ ;  /* 0x0000003005217810 */ /* 0x000fc40007ffe0ff */
[C---:B------:R-:W-:Y:S01]  /*06e0*/  IADD3 R32, R5.reuse, 0x38, RZ ;  /* 0x0000003805207810 */ /* 0x040fe20007ffe0ff */
[----:B-1----:R-:W-:Y:S01]  /*06f0*/  IMAD R2, R10, 0x8, R14 ;  /* 0x000000080a027824 */ /* 0x002fe200078e020e */
[C---:B------:R-:W-:Y:S02]  /*0700*/  IADD3 R31, R5.reuse, 0x40, RZ ;  /* 0x00000040051f7810 */ /* 0x040fe40007ffe0ff */
[C---:B------:R-:W-:Y:S02]  /*0710*/  IADD3 R30, R5.reuse, 0x48, RZ ;  /* 0x00000048051e7810 */ /* 0x040fe40007ffe0ff */
[----:B------:R1:W-:Y:S01]  /*0720*/  STL [R1+0x1e4], R2 ;  /* 0x0001e40201007387 */ /* 0x0003e20000100800 */
        /* <DEDUP_REMOVED lines=28> */
[----:B-1----:R-:W-:Y:S01]  /*08f0*/  SEL R2, R4, 0xffffffc0, !P2 ;  /* 0xffffffc004027807 */ /* 0x002fe20005000000 */
[----:B------:R-:W-:Y:S01]  /*0900*/  STL [R1+0x134], R30 ;  /* 0x0001341e01007387 */ /* 0x000fe20000100800 */
[----:B------:R-:W-:-:S02]  /*0910*/  IADD3 R8, R5, 0xe8, RZ ;  /* 0x000000e805087810 */ /* 0x000fc40007ffe0ff */
[----:B------:R-:W-:Y:S01]  /*0920*/  SHF.R.S32.HI R4, RZ, 0x1f, R38 ;  /* 0x0000001fff047819 */ /* 0x000fe20000011426 */
[----:B------:R-:W-:Y:S01]  /*0930*/  STL [R1+0x130], R29 ;  /* 0x0001301d01007387 */ /* 0x000fe20000100800 */
[----:B------:R-:W-:Y:S01]  /*0940*/  IADD3 R7, R5, 0xf0, RZ ;  /* 0x000000f005077810 */ /* 0x000fe20007ffe0ff */
[----:B------:R-:W-:Y:S01]  /*0950*/  IMAD.IADD R252, R251, 0x1, R2 ;  /* 0x00000001fbfc7824 */ /* 0x000fe200078e0202 */
[----:B------:R-:W-:Y:S01]  /*0960*/  SHF.R.S32.HI R9, RZ, 0x1f, R37 ;  /* 0x0000001fff097819 */ /* 0x000fe20000011425 */
[----:B------:R-:W-:Y:S01]  /*0970*/  STL [R1+0x12c], R28 ;  /* 0x00012c1c01007387 */ /* 0x000fe20000100800 */
[----:B--2---:R-:W-:Y:S02]  /*0980*/  IADD3 R5, R5, 0xf8, RZ ;  /* 0x000000f805057810 */ /* 0x004fe40007ffe0ff */
[----:B------:R-:W-:Y:S01]  /*0990*/  SHF.R.S32.HI R10, RZ, 0x1f, R35 ;  /* 0x0000001fff0a7819 */ /* 0x000fe20000011423 */
        /* <DEDUP_REMOVED lines=24> */
[----:B---3--:R-:W-:-:S03]  /*0b20*/  SHF.R.S32.HI R7, RZ, 0x1f, R7 ;  /* 0x0000001fff077819 */ /* 0x008fc60000011407 */
[----:B------:R1:W-:Y:S01]  /*0b30*/  STL [R1+0x1d8], R4 ;  /* 0x0001d80401007387 */ /* 0x0003e20000100800 */
[----:B----4-:R-:W-:-:S03]  /*0b40*/  SHF.R.S32.HI R9, RZ, 0x1f, R33 ;  /* 0x0000001fff097819 */ /* 0x010fc60000011421 */
        /* <DEDUP_REMOVED lines=45> */
[----:B------:R-:W-:Y:S01]  /*0e20*/  STL [R1+0x178], R9 ;  /* 0x0001780901007387 */ /* 0x000fe20000100800 */
[----:B-1----:R-:W-:-:S05]  /*0e30*/  SHF.R.S32.HI R4, RZ, 0x1f, R11 ;  /* 0x0000001fff047819 */ /* 0x002fca000001140b */
[----:B------:R1:W-:Y:S04]  /*0e40*/  STL [R1+0x174], R4 ;  /* 0x0001740401007387 */ /* 0x0003e80000100800 */
[----:B------:R-:W-:Y:S04]  /*0e50*/  STL [R1+0x170], R8 ;  /* 0x0001700801007387 */ /* 0x000fe80000100800 */
[----:B------:R-:W-:Y:S01]  /*0e60*/  STL [R1+0x16c], R7 ;  /* 0x00016c0701007387 */ /* 0x000fe20000100800 */
[----:B-1----:R-:W-:Y:S01]  /*0e70*/  IMAD R4, R6, 0x800, R251 ;  /* 0x0000080006047824 */ /* 0x002fe200078e02fb */
[----:B------:R-:W-:Y:S01]  /*0e80*/  SHF.R.S32.HI R6, RZ, 0x1f, R5 ;  /* 0x0000001fff067819 */ /* 0x000fe20000011405 */
[----:B------:R-:W-:-:S04]  /*0e90*/  IMAD.IADD R5, R251, 0x1, R0 ;  /* 0x00000001fb057824 */ /* 0x000fc800078e0200 */
[----:B------:R-:W-:Y:S04]  /*0ea0*/  STL [R1+0x168], R6 ;  /* 0x0001680601007387 */ /* 0x000fe80000100800 */
[----:B------:R1:W-:Y:S04]  /*0eb0*/  STL [R1+0x3c], R3 ;  /* 0x00003c0301007387 */ /* 0x0003e80000100800 */
[----:B------:R-:W-:Y:S01]  /*0ec0*/  STL [R1], R5 ;  /* 0x0000000501007387 */ /* 0x000fe20000100800 */
[----:B-1----:R-:W-:Y:S01]  /*0ed0*/  IMAD.IADD R3, R0, 0x1, R4 ;  /* 0x0000000100037824 */ /* 0x002fe200078e0204 */
[C---:B------:R-:W-:Y:S01]  /*0ee0*/  IADD3 R0, R2.reuse, R251, R0 ;  /* 0x000000fb02007210 */ /* 0x040fe20007ffe000 */
[----:B------:R-:W-:-:S04]  /*0ef0*/  IMAD.IADD R4, R2, 0x1, R4 ;  /* 0x0000000102047824 */ /* 0x000fc800078e0204 */
[----:B------:R1:W-:Y:S04]  /*0f00*/  STL [R1+0x4], R0 ;  /* 0x0000040001007387 */ /* 0x0003e80000100800 */
[----:B------:R2:W-:Y:S04]  /*0f10*/  STL [R1+0x4c], R3 ;  /* 0x00004c0301007387 */ /* 0x0005e80000100800 */
[----:B------:R2:W-:Y:S01]  /*0f20*/  STL [R1+0x54], R4 ;  /* 0x0000540401007387 */ /* 0x0005e20000100800 */
[----:B-1----:R-:W-:-:S05]  /*0f30*/  IMAD.IADD R0, R2, 0x1, R3 ;  /* 0x0000000102007824 */ /* 0x002fca00078e0203 */
[----:B------:R2:W-:Y:S02]  /*0f40*/  STL [R1+0x50], R0 ;  /* 0x0000500001007387 */ /* 0x0005e40000100800 */
.L_x_1081:
[----:B--2---:R-:W2:Y:S01]  /*0f50*/  LDL R4, [R1+0xd8] ;  /* 0x0000d80001047983 */ /* 0x004ea20000100800 */
[----:B------:R-:W-:Y:S01]  /*0f60*/  IMAD.MOV.U32 R0, RZ, RZ, c[0x0][0x560] ;  /* 0x00015800ff007624 */ /* 0x000fe200078e00ff */
[----:B------:R-:W-:Y:S01]  /*0f70*/  YIELD ;  /* 0x0000000000007946 */ /* 0x000fe20003800000 */
[----:B------:R-:W-:Y:S03]  /*0f80*/  BSSY B0, `(.L_x_1036) ;  /* 0x0000016000007945 */ /* 0x000fe60003800000 */
[----:B------:R-:W-:-:S13]  /*0f90*/  ISETP.NE.AND P0, PT, R0, 0x1, PT ;  /* 0x000000010000780c */ /* 0x000fda0003f05270 */
[----:B--2---:R-:W-:Y:S01]  /*0fa0*/  @P0 IMAD.HI.U32 R0, R4, c[0x0][0x564], RZ ;  /* 0x0001590004000a27 */ /* 0x004fe200078e00ff */
[----:B------:R-:W-:-:S04]  /*0fb0*/  MOV R3, R4 ;  /* 0x0000000400037202 */ /* 0x000fc80000000f00 */
[----:B------:R-:W-:-:S04]  /*0fc0*/  @P0 SHF.R.U32.HI R3, RZ, c[0x0][0x568], R0 ;  /* 0x00015a00ff030a19 */ /* 0x000fc80000011600 */
[----:B------:R-:W-:Y:S01]  /*0fd0*/  ISETP.GE.AND P0, PT, R3, c[0x0][0x578], PT ;  /* 0x00015e0003007a0c */ /* 0x000fe20003f06270 */
[----:B------:R-:W-:-:S04]  /*0fe0*/  IMAD.MOV R2, RZ, RZ, -R3 ;  /* 0x000000ffff027224 */ /* 0x000fc800078e0a03 */
[----:B------:R-:W-:-:S08]  /*0ff0*/  IMAD R2, R2, c[0x0][0x560], R4 ;  /* 0x0001580002027a24 */ /* 0x000fd000078e0204 */
[----:B------:R-:W-:Y:S05]  /*1000*/  @!P0 BRA `(.L_x_1037) ;  /* 0x0000007000008947 */ /* 0x000fea0003800000 */
[----:B------:R-:W-:-:S04]  /*1010*/  MOV R0, c[0x0][0x56c] ;  /* 0x00015b0000007a02 */ /* 0x000fc80000000f00 */
[----:B------:R-:W-:Y:S02]  /*1020*/  ISETP.NE.AND P0, PT, R0, 0x1, PT ;  /* 0x000000010000780c */ /* 0x000fe40003f05270 */
[----:B------:R-:W-:-:S11]  /*1030*/  MOV R0, R2 ;  /* 0x0000000200007202 */ /* 0x000fd60000000f00 */
[----:B------:R-:W-:-:S05]  /*1040*/  @P0 IMAD.HI.U32 R4, R2, c[0x0][0x570], RZ ;  /* 0x00015c0002040a27 */ /* 0x000fca00078e00ff */
[----:B------:R-:W-:-:S05]  /*1050*/  @P0 SHF.R.U32.HI R0, RZ, c[0x0][0x574], R4 ;  /* 0x00015d00ff000a19 */ /* 0x000fca0000011604 */
[----:B------:R-:W-:Y:S01]  /*1060*/  IMAD R4, R0, c[0x0][0x56c], RZ ;  /* 0x00015b0000047a24 */ /* 0x000fe200078e02ff */
[----:B------:R-:W-:Y:S05]  /*1070*/  BRA `(.L_x_1038) ;  /* 0x0000006000007947 */ /* 0x000fea0003800000 */
.L_x_1037:
[----:B------:R-:W-:-:S04]  /*1080*/  MOV R0, c[0x0][0x554] ;  /* 0x0001550000007a02 */ /* 0x000fc80000000f00 */
[----:B------:R-:W-:Y:S02]  /*1090*/  ISETP.NE.AND P0, PT, R0, 0x1, PT ;  /* 0x000000010000780c */ /* 0x000fe40003f05270 */
[----:B------:R-:W-:-:S11]  /*10a0*/  MOV R0, R2 ;  /* 0x0000000200007202 */ /* 0x000fd60000000f00 */
[----:B------:R-:W-:-:S05]  /*10b0*/  @P0 IMAD.HI.U32 R4, R2, c[0x0][0x558], RZ ;  /* 0x0001560002040a27 */ /* 0x000fca00078e00ff */
[----:B------:R-:W-:-:S05]  /*10c0*/  @P0 SHF.R.U32.HI R0, RZ, c[0x0][0x55c], R4 ;  /* 0x00015700ff000a19 */ /* 0x000fca0000011604 */
[----:B------:R-:W-:Y:S02]  /*10d0*/  IMAD R4, R0, c[0x0][0x554], RZ ;  /* 0x0001550000047a24 */ /* 0x000fe400078e02ff */
.L_x_1038:
[----:B------:R-:W-:Y:S05]  /*10e0*/  BSYNC B0 ;  /* 0x0000000000007941 */ /* 0x000fea0003800000 */
.L_x_1036:
[----:B------:R-:W-:Y:S01]  /*10f0*/  IMAD.MOV.U32 R5, RZ, RZ, c[0x0][0x548] ;  /* 0x00015200ff057624 */ /* 0x000fe200078e00ff */
[----:B------:R-:W-:Y:S01]  /*1100*/  ISETP.NE.U32.AND P0, PT, RZ, c[0x0][0x370], PT ;  /* 0x0000dc00ff007a0c */ /* 0x000fe20003f05070 */
[----:B------:R-:W2:Y:S01]  /*1110*/  LDL.LU R16, [R1+0xd0] ;  /* 0x0000d00001107983 */ /* 0x000ea20000300800 */
[----:B------:R-:W-:Y:S02]  /*1120*/  IMAD.IADD R4, R2, 0x1, -R4 ;  /* 0x0000000102047824 */ /* 0x000fe400078e0a04 */
[----:B------:R-:W-:Y:S01]  /*1130*/  ISETP.NE.AND P1, PT, R5, 0x1, PT ;  /* 0x000000010500780c */ /* 0x000fe20003f25270 */
[----:B------:R-:W-:Y:S01]  /*1140*/  IMAD.MOV.U32 R132, RZ, RZ, RZ ;  /* 0x000000ffff847224 */ /* 0x000fe200078e00ff */
[----:B------:R-:W-:Y:S01]  /*1150*/  ISETP.NE.AND.EX P0, PT, RZ, c[0x0][0x374], PT, P0 ;  /* 0x0000dd00ff007a0c */ /* 0x000fe20003f05300 */
[----:B------:R-:W-:-:S04]  /*1160*/  IMAD R4, R3, c[0x0][0x554], R4 ;  /* 0x0001550003047a24 */ /* 0x000fc800078e0204 */
[----:B------:R-:W-:-:S06]  /*1170*/  IMAD.MOV.U32 R15, RZ, RZ, R4 ;  /* 0x000000ffff0f7224 */ /* 0x000fcc00078e0004 */
[----:B------:R-:W-:-:S04]  /*1180*/  @P1 IMAD.HI.U32 R2, R4, c[0x0][0x54c], RZ ;  /* 0x0001530004021a27 */ /* 0x000fc800078e00ff */
[----:B------:R-:W-:Y:S01]  /*1190*/  @P0 IMAD.MOV.U32 R3, RZ, RZ, 0x4 ;  /* 0x00000004ff030424 */ /* 0x000fe200078e00ff */
[----:B------:R-:W-:-:S05]  /*11a0*/  @P1 SHF.R.U32.HI R15, RZ, c[0x0][0x550], R2 ;  /* 0x00015400ff0f1a19 */ /* 0x000fca0000011602 */
[----:B------:R-:W-:Y:S01]  /*11b0*/  @P0 IMAD.WIDE R2, R15, R3, c[0x0][0x370] ;  /* 0x0000dc000f020625 */ /* 0x000fe200078e0203 */
[----:B------:R1:W-:Y:S04]  /*11c0*/  STL [R1+0xc4], R15 ;  /* 0x0000c40f01007387 */ /* 0x0003e80000100800 */
[----:B------:R3:W4:Y:S01]  /*11d0*/  @P0 LDG.E R132, [R2.64] ;  /* 0x0000000602840981 */ /* 0x000722000c1e1900 */
[----:B------:R-:W-:Y:S01]  /*11e0*/  IMAD.MOV.U32 R12, RZ, RZ, R0 ;  /* 0x000000ffff0c7224 */ /* 0x000fe200078e0000 */
[----:B------:R-:W-:Y:S01]  /*11f0*/  BSSY B0, `(.L_x_1039) ;  /* 0x0000047000007945 */ /* 0x000fe20003800000 */
[----:B------:R-:W-:Y:S02]  /*1200*/  IMAD.MOV.U32 R14, RZ, RZ, c[0x0][0x2c4] ;  /* 0x0000b100ff0e7624 */ /* 0x000fe400078e00ff */
[----:B------:R-:W-:-:S03]  /*1210*/  IMAD.MOV.U32 R28, RZ, RZ, 0x40 ;  /* 0x00000040ff1c7424 */ /* 0x000fc600078e00ff */
[----:B------:R-:W-:Y:S02]  /*1220*/  ISETP.NE.AND P3, PT, R14, 0x1, PT ;  /* 0x000000010e00780c */ /* 0x000fe40003f65270 */
[----:B------:R-:W-:Y:S01]  /*1230*/  IADD3 R5, R28, -c[0x0][0x168], RZ ;  /* 0x80005a001c057a10 */ /* 0x000fe20007ffe0ff */
[----:B---3--:R-:W-:-:S05]  /*1240*/  IMAD.MOV.U32 R2, RZ, RZ, c[0x0][0x53c] ;  /* 0x00014f00ff027624 */ /* 0x008fca00078e00ff */
[----:B------:R-:W-:Y:S02]  /*1250*/  ISETP.NE.AND P0, PT, R2, 0x1, PT ;  /* 0x000000010200780c */ /* 0x000fe40003f05270 */
[----:B------:R-:W-:-:S11]  /*1260*/  LOP3.LUT R2, R0, 0x1ffffff, RZ, 0x3c, !PT ;  /* 0x01ffffff00027812 */ /* 0x000fd600078e3cff */
[----:B------:R-:W-:Y:S01]  /*1270*/  @P0 IMAD.HI.U32 R3, R0, c[0x0][0x540], RZ ;  /* 0x0001500000030a27 */ /* 0x000fe200078e00ff */
[----:B------:R-:W-:-:S03]  /*1280*/  IADD3 R0, R2, c[0x0][0x53c], RZ ;  /* 0x00014f0002007a10 */ /* 0x000fc60007ffe0ff */
[----:B------:R-:W-:Y:S01]  /*1290*/  IMAD.MOV.U32 R2, RZ, RZ, c[0x0][0x2ac] ;  /* 0x0000ab00ff027624 */ /* 0x000fe200078e00ff */
[----:B------:R-:W-:-:S03]  /*12a0*/  @P0 SHF.R.U32.HI R12, RZ, c[0x0][0x544], R3 ;  /* 0x00015100ff0c0a19 */ /* 0x000fc60000011603 */
[----:B------:R-:W-:Y:S02]  /*12b0*/  IMAD R168, R2, c[0x0][0x1d0], RZ ;  /* 0x0000740002a87a24 */ /* 0x000fe400078e02ff */
[----:B------:R-:W-:Y:S01]  /*12c0*/  IMAD R0, R12, c[0x0][0x53c], R0 ;  /* 0x00014f000c007a24 */ /* 0x000fe200078e0200 */
[----:B------:R1:W-:Y:S01]  /*12d0*/  STL [R1+0xcc], R12 ;  /* 0x0000cc0c01007387 */ /* 0x0003e20000100800 */
[----:B------:R-:W-:Y:S01]  /*12e0*/  IMAD R2, R2, c[0x0][0x1d0], R5 ;  /* 0x0000740002027a24 */ /* 0x000fe200078e0205 */
[----:B------:R-:W-:Y:S01]  /*12f0*/  IADD3 R5, R168, 0x3f, RZ ;  /* 0x0000003fa8057810 */ /* 0x000fe20007ffe0ff */
[----:B------:R-:W-:-:S05]  /*1300*/  IMAD.SHL.U32 R11, R0, 0x80, RZ ;  /* 0x00000080000b7824 */ /* 0x000fca00078e00ff */
[----:B------:R-:W-:Y:S01]  /*1310*/  IADD3 R0, R11, 0x7f, RZ ;  /* 0x0000007f0b007810 */ /* 0x000fe20007ffe0ff */
[----:B------:R1:W-:Y:S04]  /*1320*/  STL [R1+0xd4], R11 ;  /* 0x0000d40b01007387 */ /* 0x0003e80000100800 */
[----:B------:R-:W-:-:S05]  /*1330*/  @P3 IMAD.HI.U32 R3, R0, c[0x0][0x2c8], RZ ;  /* 0x0000b20000033a27 */ /* 0x000fca00078e00ff */
[----:B------:R-:W-:-:S05]  /*1340*/  @P3 SHF.R.U32.HI R0, RZ, c[0x0][0x2cc], R3 ;  /* 0x0000b300ff003a19 */ /* 0x000fca0000011603 */
[----:B------:R-:W-:Y:S01]  /*1350*/  IMAD.IADD R0, R2, 0x1, R0 ;  /* 0x0000000102007824 */ /* 0x000fe200078e0200 */
[----:B------:R-:W-:-:S04]  /*1360*/  SHF.R.S32.HI R2, RZ, 0x1f, R5 ;  /* 0x0000001fff027819 */ /* 0x000fc80000011405 */
[----:B------:R-:W-:Y:S02]  /*1370*/  SHF.R.S32.HI R3, RZ, 0x1f, R0 ;  /* 0x0000001fff037819 */ /* 0x000fe40000011400 */
[----:B------:R-:W-:Y:S02]  /*1380*/  LEA.HI R2, R2, R5, RZ, 0x6 ;  /* 0x0000000502027211 */ /* 0x000fe400078f30ff */
[----:B------:R-:W-:Y:S02]  /*1390*/  LEA.HI R3, R3, R0, RZ, 0x6 ;  /* 0x0000000003037211 */ /* 0x000fe400078f30ff */
[----:B------:R-:W-:Y:S02]  /*13a0*/  SHF.R.S32.HI R0, RZ, 0x6, R2 ;  /* 0x00000006ff007819 */ /* 0x000fe40000011402 */
[----:B------:R-:W-:-:S04]  /*13b0*/  SHF.R.S32.HI R2, RZ, 0x6, R3 ;  /* 0x00000006ff027819 */ /* 0x000fc80000011403 */
[----:B------:R-:W-:Y:S01]  /*13c0*/  IMNMX R7, R0, R2, PT ;  /* 0x0000000200077217 */ /* 0x000fe20003800200 */
[----:B------:R-:W-:Y:S02]  /*13d0*/  IMAD.MOV R0, RZ, RZ, -R15 ;  /* 0x000000ffff007224 */ /* 0x000fe400078e0a0f */
[----:B------:R-:W-:Y:S01]  /*13e0*/  IMAD.MOV.U32 R2, RZ, RZ, RZ ;  /* 0x000000ffff027224 */ /* 0x000fe200078e00ff */
[----:B------:R-:W-:Y:S01]  /*13f0*/  ISETP.GE.AND P0, PT, R7, 0x1, PT ;  /* 0x000000010700780c */ /* 0x000fe20003f06270 */
[----:B------:R-:W-:Y:S01]  /*1400*/  IMAD R134, R0, c[0x0][0x548], R4 ;  /* 0x0001520000867a24 */ /* 0x000fe200078e0204 */
[----:B--2---:R-:W-:-:S04]  /*1410*/  LOP3.LUT R16, R16, 0xfffffffd, RZ, 0xc0, !PT ;  /* 0xfffffffd10107812 */ /* 0x004fc800078ec0ff */
[----:B------:R-:W-:-:S05]  /*1420*/  @P3 LOP3.LUT R16, R16, 0x2, RZ, 0xfc, !PT ;  /* 0x0000000210103812 */ /* 0x000fca00078efcff */
[----:B------:R1:W-:Y:S04]  /*1430*/  STL [R1+0xd0], R16 ;  /* 0x0000d01001007387 */ /* 0x0003e80000100800 */
[----:B----4-:R1:W-:Y:S04]  /*1440*/  STL [R1+0xa0], R132 ;  /* 0x0000a08401007387 */ /* 0x0103e80000100800 */
[----:B------:R1:W-:Y:S01]  /*1450*/  STL [R1+0xc8], R134 ;  /* 0x0000c88601007387 */ /* 0x0003e20000100800 */
[----:B------:R-:W-:Y:S05]  /*1460*/  @!P0 BRA `(.L_x_1040) ;  /* 0x000001f000008947 */ /* 0x000fea0003800000 */
[----:B------:R-:W-:-:S04]  /*1470*/  SHF.R.U32.HI R0, RZ, 0x10, R12 ;  /* 0x00000010ff007819 */ /* 0x000fc8000001160c */
[----:B------:R-:W-:-:S04]  /*1480*/  ISETP.NE.AND P0, PT, R0, RZ, PT ;  /* 0x000000ff0000720c */ /* 0x000fc80003f05270 */
[----:B------:R-:W-:-:S04]  /*1490*/  SEL R0, R0, c[0x0][0x338], P0 ;  /* 0x0000ce0000007a07 */ /* 0x000fc80000000000 */
[----:B------:R-:W-:Y:S02]  /*14a0*/  IABS R3, R0 ;  /* 0x0000000000037213 */ /* 0x000fe40000000000 */
[----:B------:R-:W-:Y:S02]  /*14b0*/  IADD3 R6, R0, -0x1, R7 ;  /* 0xffffffff00067810 */ /* 0x000fe40007ffe007 */
[----:B------:R-:W2:Y:S02]  /*14c0*/  I2F.RP R4, R3 ;  /* 0x0000000300047306 */ /* 0x000ea40000209400 */
[----:B------:R-:W-:Y:S02]  /*14d0*/  IABS R10, R6 ;  /* 0x00000006000a7213 */ /* 0x000fe40000000000 */
[----:B------:R-:W-:-:S04]  /*14e0*/  LOP3.LUT R6, R6, R0, RZ, 0x3c, !PT ;  /* 0x0000000006067212 */ /* 0x000fc800078e3cff */
[----:B------:R-:W-:Y:S01]  /*14f0*/  ISETP.GE.AND P1, PT, R6, RZ, PT ;  /* 0x000000ff0600720c */ /* 0x000fe20003f26270 */
[----:B--2---:R-:W2:Y:S02]  /*1500*/  MUFU.RCP R4, R4 ;  /* 0x0000000400047308 */ /* 0x004ea40000001000 */
[----:B--2---:R-:W-:-:S06]  /*1510*/  IADD3 R4, R4, 0xffffffe, RZ ;  /* 0x0ffffffe04047810 */ /* 0x004fcc0007ffe0ff */
[----:B------:R-:W2:Y:S02]  /*1520*/  F2I.FTZ.U32.TRUNC.NTZ R5, R4 ;  /* 0x0000000400057305 */ /* 0x000ea4000021f000 */
[----:B--2---:R-:W-:Y:S02]  /*1530*/  IMAD.MOV R2, RZ, RZ, -R5 ;  /* 0x000000ffff027224 */ /* 0x004fe400078e0a05 */
[----:B------:R-:W-:Y:S02]  /*1540*/  IMAD.MOV.U32 R4, RZ, RZ, RZ ;  /* 0x000000ffff047224 */ /* 0x000fe400078e00ff */
        /* <DEDUP_REMOVED lines=13> */
[----:B------:R-:W-:-:S13]  /*1620*/  ISETP.GE.U32.AND P2, PT, R4, R3, PT ;  /* 0x000000030400720c */ /* 0x000fda0003f46070 */
[----:B------:R-:W-:-:S05]  /*1630*/  @P2 IADD3 R2, R2, 0x1, RZ ;  /* 0x0000000102022810 */ /* 0x000fca0007ffe0ff */
[----:B------:R-:W-:Y:S01]  /*1640*/  @!P1 IMAD.MOV R2, RZ, RZ, -R2 ;  /* 0x000000ffff029224 */ /* 0x000fe200078e0a02 */
[----:B------:R-:W-:Y:S02]  /*1650*/  @!P0 LOP3.LUT R2, RZ, R0, RZ, 0x33, !PT ;  /* 0x00000000ff028212 */ /* 0x000fe400078e33ff */
.L_x_1040:
[----:B------:R-:W-:Y:S05]  /*1660*/  BSYNC B0 ;  /* 0x0000000000007941 */ /* 0x000fea0003800000 */
.L_x_1039:
[----:B------:R-:W-:Y:S01]  /*1670*/  LOP3.LUT R0, R12, 0xffff, RZ, 0xc0, !PT ;  /* 0x0000ffff0c007812 */ /* 0x000fe200078ec0ff */
[----:B------:R-:W-:Y:S01]  /*1680*/  CS2R R130, SRZ ;  /* 0x0000000000827805 */ /* 0x000fe2000001ff00 */
[----:B-1----:R-:W-:Y:S01]  /*1690*/  CS2R R12, SRZ ;  /* 0x00000000000c7805 */ /* 0x002fe2000001ff00 */
[----:B------:R-:W-:Y:S01]  /*16a0*/  CS2R R128, SRZ ;  /* 0x0000000000807805 */ /* 0x000fe2000001ff00 */
[----:B------:R-:W-:Y:S01]  /*16b0*/  CS2R R126, SRZ ;  /* 0x00000000007e7805 */ /* 0x000fe2000001ff00 */
[----:B------:R-:W-:Y:S01]  /*16c0*/  IMAD R133, R0, R2, RZ ;  /* 0x0000000200857224 */ /* 0x000fe200078e02ff */
[----:B------:R-:W-:Y:S01]  /*16d0*/  PRMT R0, RZ, 0x7610, R0 ;  /* 0x00007610ff007816 */ /* 0x000fe20000000000 */
[----:B------:R-:W-:Y:S01]  /*16e0*/  CS2R R124, SRZ ;  /* 0x00000000007c7805 */ /* 0x000fe2000001ff00 */
        /* <DEDUP_REMOVED lines=66> */
[----:B-1----:R-:W-:-:S04]  /*1b10*/  ISETP.NE.U32.AND P0, PT, RZ, c[0x0][0x340], PT ;  /* 0x0000d000ff007a0c */ /* 0x002fc80003f05070 */
[----:B------:R-:W-:-:S13]  /*1b20*/  ISETP.NE.AND.EX P0, PT, RZ, c[0x0][0x344], PT, P0 ;  /* 0x0000d100ff007a0c */ /* 0x000fda0003f05300 */
[----:B------:R-:W-:-:S04]  /*1b30*/  @P0 IMAD.MOV.U32 R2, RZ, RZ, 0x4 ;  /* 0x00000004ff020424 */ /* 0x000fc800078e00ff */
[----:B------:R-:W-:-:S05]  /*1b40*/  @P0 IMAD.WIDE R2, R15, R2, c[0x0][0x340] ;  /* 0x0000d0000f020625 */ /* 0x000fca00078e0202 */
[----:B------:R1:W5:Y:S01]  /*1b50*/  @P0 LDG.E R0, [R2.64] ;  /* 0x0000000602000981 */ /* 0x000362000c1e1900 */
[----:B------:R-:W-:Y:S01]  /*1b60*/  WARPSYNC 0xffffffff ;  /* 0xffffffff00007948 */ /* 0x000fe20003800000 */
[----:B------:R-:W-:Y:S02]  /*1b70*/  @!P0 MOV R0, R15 ;  /* 0x0000000f00008202 */ /* 0x000fe40000000f00 */
[----:B-1----:R-:W1:Y:S01]  /*1b80*/  S2R R6, SR_TID.X ;  /* 0x0000000000067919 */ /* 0x002e620000002100 */
[----:B------:R-:W-:Y:S01]  /*1b90*/  IMAD.MOV.U32 R87, RZ, RZ, c[0x0][0x2b8] ;  /* 0x0000ae00ff577624 */ /* 0x000fe200078e00ff */
[----:B------:R-:W-:Y:S01]  /*1ba0*/  IADD3 R72, R5, -0x1, RZ ;  /* 0xffffffff05487810 */ /* 0x000fe20007ffe0ff */
[----:B------:R-:W-:Y:S01]  /*1bb0*/  IMAD.MOV.U32 R4, RZ, RZ, R16 ;  /* 0x000000ffff047224 */ /* 0x000fe200078e0010 */
[----:B-----5:R-:W-:Y:S01]  /*1bc0*/  SHF.R.S32.HI R3, RZ, 0x1f, R0 ;  /* 0x0000001fff037819 */ /* 0x020fe20000011400 */
[----:B------:R-:W-:Y:S01]  /*1bd0*/  IMAD.WIDE.U32 R88, R0, c[0x0][0x2b0], RZ ;  /* 0x0000ac0000587a25 */ /* 0x000fe200078e00ff */
[----:B------:R-:W-:Y:S01]  /*1be0*/  ISETP.NE.AND P1, PT, R87, 0x1, PT ;  /* 0x000000015700780c */ /* 0x000fe20003f25270 */
[----:B------:R-:W-:Y:S01]  /*1bf0*/  BAR.SYNC.DEFER_BLOCKING 0x0 ;  /* 0x0000000000007b1d */ /* 0x000fe20000010000 */
[----:B------:R-:W-:Y:S01]  /*1c00*/  LOP3.LUT R4, R4, 0xfffffffe, RZ, 0xc0, !PT ;  /* 0xfffffffe04047812 */ /* 0x000fe200078ec0ff */
[----:B------:R-:W-:-:S10]  /*1c10*/  IMAD.MOV.U32 R36, RZ, RZ, RZ ;  /* 0x000000ffff247224 */ /* 0x000fd400078e00ff */
[----:B------:R-:W-:Y:S02]  /*1c20*/  @P1 LOP3.LUT R4, R4, 0x1, RZ, 0xfc, !PT ;  /* 0x0000000104041812 */ /* 0x000fe400078efcff */
[----:B-1----:R-:W-:-:S03]  /*1c30*/  SHF.R.S32.HI R25, RZ, 0x1f, R6 ;  /* 0x0000001fff197819 */ /* 0x002fc60000011406 */
[----:B------:R1:W-:Y:S01]  /*1c40*/  STL [R1+0xd0], R4 ;  /* 0x0000d00401007387 */ /* 0x0003e20000100800 */
[----:B------:R-:W-:Y:S02]  /*1c50*/  SHF.R.S32.HI R135, RZ, 0x1f, R6 ;  /* 0x0000001fff877819 */ /* 0x000fe40000011406 */
[-C--:B------:R-:W-:Y:S01]  /*1c60*/  LEA.HI R25, R25, R6.reuse, RZ, 0x3 ;  /* 0x0000000619197211 */ /* 0x080fe200078f18ff */
[----:B------:R-:W-:Y:S01]  /*1c70*/  STL.64 [R1+0xa8], R88 ;  /* 0x0000a85801007387 */ /* 0x000fe20000100a00 */
[----:B------:R-:W-:Y:S02]  /*1c80*/  LEA.HI R135, R135, R6, RZ, 0x3 ;  /* 0x0000000687877211 */ /* 0x000fe400078f18ff */
[----:B------:R-:W-:Y:S02]  /*1c90*/  LOP3.LUT R25, R25, 0xfffffff8, RZ, 0xc0, !PT ;  /* 0xfffffff819197812 */ /* 0x000fe400078ec0ff */
[----:B------:R-:W-:-:S03]  /*1ca0*/  SHF.R.S32.HI R135, RZ, 0x3, R135 ;  /* 0x00000003ff877819 */ /* 0x000fc60000011487 */
[----:B------:R-:W-:-:S04]  /*1cb0*/  IMAD.IADD R25, R6, 0x1, -R25 ;  /* 0x0000000106197824 */ /* 0x000fc800078e0a19 */
[----:B------:R-:W-:-:S04]  /*1cc0*/  IMAD R77, R25, 0x20, R135 ;  /* 0x00000020194d7824 */ /* 0x000fc800078e0287 */
[----:B------:R-:W-:-:S04]  /*1cd0*/  IMAD R2, R72, 0x40, R77 ;  /* 0x0000004048027824 */ /* 0x000fc800078e024d */
[C---:B------:R-:W-:Y:S01]  /*1ce0*/  IMAD.IADD R22, R2.reuse, 0x1, R132 ;  /* 0x0000000102167824 */ /* 0x040fe200078e0284 */
[----:B------:R-:W-:Y:S01]  /*1cf0*/  ISETP.GE.AND P0, PT, R2, R168, PT ;  /* 0x000000a80200720c */ /* 0x000fe20003f06270 */
[----:B------:R-:W-:Y:S02]  /*1d00*/  IMAD R2, R3, c[0x0][0x2b0], RZ ;  /* 0x0000ac0003027a24 */ /* 0x000fe400078e02ff */
[----:B------:R-:W-:Y:S01]  /*1d10*/  @P1 IMAD.HI.U32 R3, R22, c[0x0][0x2bc], RZ ;  /* 0x0000af0016031a27 */ /* 0x000fe200078e00ff */
[----:B------:R-:W-:-:S03]  /*1d20*/  ISETP.GT.OR P0, PT, R77, 0x3f, P0 ;  /* 0x0000003f4d00780c */ /* 0x000fc60000704670 */
[----:B------:R-:W-:Y:S02]  /*1d30*/  IMAD R2, R0, c[0x0][0x2b4], R2 ;  /* 0x0000ad0000027a24 */ /* 0x000fe400078e0202 */
[----:B------:R-:W-:Y:S01]  /*1d40*/  IMAD.MOV.U32 R21, RZ, RZ, R22 ;  /* 0x000000ffff157224 */ /* 0x000fe200078e0016 */
[----:B------:R-:W-:Y:S01]  /*1d50*/  @P1 SHF.R.U32.HI R21, RZ, c[0x0][0x2c0], R3 ;  /* 0x0000b000ff151a19 */ /* 0x000fe20000011603 */
[----:B------:R-:W-:-:S05]  /*1d60*/  IMAD.IADD R86, R89, 0x1, R2 ;  /* 0x0000000159567824 */ /* 0x000fca00078e0202 */
[----:B------:R-:W-:Y:S01]  /*1d70*/  STL [R1+0xb8], R86 ;  /* 0x0000b85601007387 */ /* 0x000fe20000100800 */
        /* <DEDUP_REMOVED lines=14> */
[----:B------:R-:W-:Y:S01]  /*1e60*/  SHF.R.S32.HI R23, RZ, 0x1f, R134 ;  /* 0x0000001fff177819 */ /* 0x000fe20000011486 */
[----:B-1----:R-:W-:Y:S01]  /*1e70*/  IMAD.IADD R4, R11, 0x1, R77 ;  /* 0x000000010b047824 */ /* 0x002fe200078e024d */
[----:B------:R-:W-:-:S03]  /*1e80*/  SHF.R.S32.HI R6, RZ, 0x1f, R15 ;  /* 0x0000001fff067819 */ /* 0x000fc6000001140f */
[----:B------:R-:W-:Y:S02]  /*1e90*/  IMAD R5, R23, c[0x0][0x1b8], RZ ;  /* 0x00006e0017057a24 */ /* 0x000fe400078e02ff */
[----:B------:R-:W-:-:S04]  /*1ea0*/  @P3 IMAD.HI.U32 R7, R4, c[0x0][0x2c8], RZ ;  /* 0x0000b20004073a27 */ /* 0x000fc800078e00ff */
[C---:B------:R-:W-:Y:S02]  /*1eb0*/  IMAD R5, R134.reuse, c[0x0][0x1bc], R5 ;  /* 0x00006f0086057a24 */ /* 0x040fe400078e0205 */
[----:B------:R-:W-:Y:S01]  /*1ec0*/  IMAD.MOV.U32 R0, RZ, RZ, R4 ;  /* 0x000000ffff007224 */ /* 0x000fe200078e0004 */
[----:B------:R-:W-:Y:S01]  /*1ed0*/  @P3 SHF.R.U32.HI R0, RZ, c[0x0][0x2cc], R7 ;  /* 0x0000b300ff003a19 */ /* 0x000fe20000011607 */
[----:B------:R-:W-:-:S04]  /*1ee0*/  IMAD.WIDE.U32 R2, R134, c[0x0][0x1b8], RZ ;  /* 0x00006e0086027a25 */ /* 0x000fc800078e00ff */
[----:B------:R-:W-:Y:S02]  /*1ef0*/  IMAD.IADD R3, R3, 0x1, R5 ;  /* 0x0000000103037824 */ /* 0x000fe400078e0205 */
[----:B------:R-:W-:Y:S01]  /*1f00*/  IMAD R5, R6, c[0x0][0x1c0], RZ ;  /* 0x0000700006057a24 */ /* 0x000fe200078e02ff */
[----:B------:R-:W-:Y:S01]  /*1f10*/  SHF.R.S32.HI R7, RZ, 0x1f, R0 ;  /* 0x0000001fff077819 */ /* 0x000fe20000011400 */
[----:B------:R-:W-:-:S04]  /*1f20*/  IMAD.WIDE.U32 R2, R15, c[0x0][0x1c0], R2 ;  /* 0x000070000f027a25 */ /* 0x000fc800078e0002 */
[----:B------:R-:W-:Y:S02]  /*1f30*/  IMAD R6, R15, c[0x0][0x1c4], R5 ;  /* 0x000071000f067a24 */ /* 0x000fe400078e0205 */
        /* <DEDUP_REMOVED lines=14> */
[----:B------:R-:W2:Y:S01]  /*2020*/  SHFL.IDX PT, R3, R17, RZ, 0x181f ;  /* 0x00181fff11037589 */ /* 0x000ea200000e0000 */
[----:B------:R-:W-:-:S03]  /*2030*/  IMAD R24, R14, c[0x0][0x168], RZ ;  /* 0x00005a000e187a24 */ /* 0x000fc600078e02ff */
[----:B------:R-:W3:Y:S01]  /*2040*/  SHFL.IDX PT, R4, R16, RZ, 0x181f ;  /* 0x00181fff10047589 */ /* 0x000ee200000e0000 */
[----:B------:R-:W-:-:S05]  /*2050*/  IMAD.IADD R20, R135, 0x1, R11 ;  /* 0x0000000187147824 */ /* 0x000fca00078e020b */
[C---:B------:R-:W-:Y:S01]  /*2060*/  ISETP.GE.AND P0, PT, R20.reuse, R24, PT ;  /* 0x000000181400720c */ /* 0x040fe20003f06270 */
[----:B------:R-:W1:Y:S01]  /*2070*/  SHFL.IDX PT, R0, R17, 0x1, 0x181f ;  /* 0x00381f0011007f89 */ /* 0x000e6200000e0000 */
[----:B------:R-:W-:-:S03]  /*2080*/  IADD3 R5, R20, 0x20, RZ ;  /* 0x0000002014057810 */ /* 0x000fc60007ffe0ff */
[----:B------:R-:W1:Y:S01]  /*2090*/  SHFL.IDX PT, R2, R16, 0x1, 0x181f ;  /* 0x00381f0010027f89 */ /* 0x000e6200000e0000 */
[----:B------:R-:W-:Y:S01]  /*20a0*/  ISETP.GE.AND P1, PT, R5, R24, PT ;  /* 0x000000180500720c */ /* 0x000fe20003f26270 */
[----:B------:R-:W-:-:S06]  /*20b0*/  IMAD.WIDE.U32 R84, R134, c[0x0][0x1e8], RZ ;  /* 0x00007a0086547a25 */ /* 0x000fcc00078e00ff */
[----:B--2---:R-:W-:-:S04]  /*20c0*/  @!P0 LEA R10, P3, R32, R3, 0x1 ;  /* 0x00000003200a8211 */ /* 0x004fc800078608ff */
[-C--:B---3--:R-:W-:Y:S02]  /*20d0*/  @!P0 LEA.HI.X R11, R32, R4.reuse, R35, 0x1, P3 ;  /* 0x00000004200b8211 */ /* 0x088fe400018f0c23 */
[-C--:B----4-:R-:W-:Y:S02]  /*20e0*/  @!P0 LEA R6, P3, R30, R3.reuse, 0x1 ;  /* 0x000000031e068211 */ /* 0x090fe400078608ff */
[----:B------:R-:W-:Y:S02]  /*20f0*/  ISETP.GE.AND P4, PT, R32, c[0x0][0x198], PT ;  /* 0x0000660020007a0c */ /* 0x000fe40003f86270 */
[----:B------:R-:W-:Y:S02]  /*2100*/  @!P0 LEA.HI.X R7, R30, R4, R33, 0x1, P3 ;  /* 0x000000041e078211 */ /* 0x000fe400018f0c21 */
[C---:B------:R-:W-:Y:S02]  /*2110*/  ISETP.GE.AND P3, PT, R26.reuse, c[0x0][0x198], PT ;  /* 0x000066001a007a0c */ /* 0x040fe40003f66270 */
[----:B------:R-:W-:-:S02]  /*2120*/  @!P0 LEA R12, P2, R26, R3, 0x1 ;  /* 0x000000031a0c8211 */ /* 0x000fc400078408ff */
[C---:B------:R-:W-:Y:S02]  /*2130*/  ISETP.GE.AND P5, PT, R31.reuse, c[0x0][0x198], PT ;  /* 0x000066001f007a0c */ /* 0x040fe40003fa6270 */
        /* <DEDUP_REMOVED lines=18> */
[----:B------:R-:W3:Y:S02]  /*2260*/  SHFL.IDX PT, R0, R17, 0x2, 0x181f ;  /* 0x00581f0011007f89 */ /* 0x000ee400000e0000 */
[----:B------:R-:W-:Y:S02]  /*2270*/  @!P1 LEA.HI.X R5, R30, R2, R33, 0x1, P0 ;  /* 0x000000021e059211 */ /* 0x000fe400000f0c21 */
[----:B------:R-:W4:Y:S01]  /*2280*/  SHFL.IDX PT, R2, R16, 0x2, 0x181f ;  /* 0x00581f0010027f89 */ /* 0x000f2200000e0000 */
[----:B------:R-:W-:-:S03]  /*2290*/  ISETP.GE.AND P0, PT, R3, R24, PT ;  /* 0x000000180300720c */ /* 0x000fc60003f06270 */
[----:B------:R1:W-:Y:S04]  /*22a0*/  @!P1 LDGSTS.E.BYPASS.LTC128B.128 [R29+0x9100], [R6.64], !P5 ;  /* 0x09100000061d9fae */ /* 0x0003e8000e901d46 */
[----:B------:R1:W-:Y:S04]  /*22b0*/  @!P1 LDGSTS.E.BYPASS.LTC128B.128 [R29+0xd100], [R4.64], !P6 ;  /* 0x0d100000041d9fae */ /* 0x0003e8000f101d46 */
[----:B------:R-:W1:Y:S02]  /*22c0*/  SHFL.IDX PT, R12, R17, 0x3, 0x181f ;  /* 0x00781f00110c7f89 */ /* 0x000e6400000e0000 */
[----:B---3--:R-:W-:-:S04]  /*22d0*/  @!P0 LEA R10, P1, R32, R0, 0x1 ;  /* 0x00000000200a8211 */ /* 0x008fc800078208ff */
[----:B----4-:R-:W-:Y:S02]  /*22e0*/  @!P0 LEA.HI.X R11, R32, R2, R35, 0x1, P1 ;  /* 0x00000002200b8211 */ /* 0x010fe400008f0c23 */
[CC--:B--2---:R-:W-:Y:S01]  /*22f0*/  @!P0 LEA R8, P1, R31.reuse, R0.reuse, 0x1 ;  /* 0x000000001f088211 */ /* 0x0c4fe200078208ff */
[----:B------:R-:W2:Y:S01]  /*2300*/  SHFL.IDX PT, R13, R16, 0x3, 0x181f ;  /* 0x00781f00100d7f89 */ /* 0x000ea200000e0000 */
[----:B------:R-:W-:Y:S02]  /*2310*/  @!P0 LEA R14, P2, R26, R0, 0x1 ;  /* 0x000000001a0e8211 */ /* 0x000fe400078408ff */
[----:B------:R-:W-:Y:S02]  /*2320*/  @!P0 LEA.HI.X R9, R31, R2, R34, 0x1, P1 ;  /* 0x000000021f098211 */ /* 0x000fe400008f0c22 */
[----:B------:R-:W-:Y:S02]  /*2330*/  IADD3 R20, R20, 0x60, RZ ;  /* 0x0000006014147810 */ /* 0x000fe40007ffe0ff */
[----:B-1----:R-:W-:Y:S01]  /*2340*/  @!P0 LEA R4, P1, R30, R0, 0x1 ;  /* 0x000000001e048211 */ /* 0x002fe200078208ff */
[----:B------:R-:W-:Y:S01]  /*2350*/  IMAD.MOV R0, RZ, RZ, -R21 ;  /* 0x000000ffff007224 */ /* 0x000fe200078e0a15 */
[----:B------:R-:W-:-:S02]  /*2360*/  @!P0 LEA.HI.X R15, R26, R2, R27, 0x1, P2 ;  /* 0x000000021a0f8211 */ /* 0x000fc400010f0c1b */
[----:B------:R-:W-:Y:S01]  /*2370*/  ISETP.GE.AND P2, PT, R20, R24, PT ;  /* 0x000000181400720c */ /* 0x000fe20003f46270 */
[----:B------:R-:W-:Y:S02]  /*2380*/  IMAD R22, R0, c[0x0][0x2b8], R22 ;  /* 0x0000ae0000167a24 */ /* 0x000fe400078e0216 */
[----:B------:R1:W-:Y:S04]  /*2390*/  @!P0 LDGSTS.E.BYPASS.LTC128B.128 [R29+0x2100], [R14.64], !P3 ;  /* 0x021000000e1d8fae */ /* 0x0003e8000d901d46 */
[----:B------:R3:W-:Y:S04]  /*23a0*/  @!P0 LDGSTS.E.BYPASS.LTC128B.128 [R29+0x6100], [R10.64], !P4 ;  /* 0x061000000a1d8fae */ /* 0x0007e8000e101d46 */
[----:B------:R4:W-:Y:S01]  /*23b0*/  @!P0 LDGSTS.E.BYPASS.LTC128B.128 [R29+0xa100], [R8.64], !P5 ;  /* 0x0a100000081d8fae */ /* 0x0009e2000e901d46 */
[----:B------:R-:W-:Y:S01]  /*23c0*/  @!P0 LEA.HI.X R5, R30, R2, R33, 0x1, P1 ;  /* 0x000000021e058211 */ /* 0x000fe200008f0c21 */
[----:B------:R-:W-:Y:S01]  /*23d0*/  IMAD.WIDE.U32 R2, R22, c[0x0][0x1e0], RZ ;  /* 0x0000780016027a25 */ /* 0x000fe200078e00ff */
[----:B------:R-:W-:-:S03]  /*23e0*/  @!P2 LEA R6, P1, R26, R12, 0x1 ;  /* 0x0000000c1a06a211 */ /* 0x000fc600078208ff */
[----:B------:R1:W-:Y:S01]  /*23f0*/  @!P0 LDGSTS.E.BYPASS.LTC128B.128 [R29+0xe100], [R4.64], !P6 ;  /* 0x0e100000041d8fae */ /* 0x0003e2000f101d46 */
[----:B--2---:R-:W-:-:S05]  /*2400*/  @!P2 LEA.HI.X R7, R26, R13, R27, 0x1, P1 ;  /* 0x0000000d1a07a211 */ /* 0x004fca00008f0c1b */
[----:B------:R2:W-:Y:S01]  /*2410*/  @!P2 LDGSTS.E.BYPASS.LTC128B.128 [R29+0x3100], [R6.64], !P3 ;  /* 0x03100000061dafae */ /* 0x0005e2000d901d46 */
[----:B----4-:R-:W-:-:S05]  /*2420*/  SHF.R.S32.HI R8, RZ, 0x1f, R22 ;  /* 0x0000001fff087819 */ /* 0x010fca0000011416 */
[----:B------:R-:W-:-:S04]  /*2430*/  IMAD R0, R8, c[0x0][0x1e0], RZ ;  /* 0x0000780008007a24 */ /* 0x000fc800078e02ff */
[----:B------:R-:W-:Y:S01]  /*2440*/  IMAD R0, R22, c[0x0][0x1e4], R0 ;  /* 0x0000790016007a24 */ /* 0x000fe200078e0200 */
[----:B-1----:R-:W-:-:S03]  /*2450*/  SHF.R.S32.HI R15, RZ, 0x1f, R36 ;  /* 0x0000001fff0f7819 */ /* 0x002fc60000011424 */
[----:B------:R-:W-:Y:S02]  /*2460*/  IMAD.IADD R3, R3, 0x1, R0 ;  /* 0x0000000103037824 */ /* 0x000fe400078e0200 */
[----:B------:R-:W-:Y:S01]  /*2470*/  IMAD R0, R23, c[0x0][0x1e8], RZ ;  /* 0x00007a0017007a24 */ /* 0x000fe200078e02ff */
[----:B------:R-:W-:Y:S01]  /*2480*/  @!P2 LEA R4, P0, R32, R12, 0x1 ;  /* 0x0000000c2004a211 */ /* 0x000fe200078008ff */
[----:B--2---:R-:W-:Y:S02]  /*2490*/  IMAD R6, R15, c[0x0][0x1f0], RZ ;  /* 0x00007c000f067a24 */ /* 0x004fe400078e02ff */
[----:B------:R-:W-:Y:S02]  /*24a0*/  IMAD R0, R134, c[0x0][0x1ec], R0 ;  /* 0x00007b0086007a24 */ /* 0x000fe400078e0200 */
[----:B------:R-:W-:Y:S01]  /*24b0*/  IMAD.WIDE.U32 R2, R36, c[0x0][0x1f0], R2 ;  /* 0x00007c0024027a25 */ /* 0x000fe200078e0002 */
[----:B------:R-:W-:-:S03]  /*24c0*/  @!P2 LEA.HI.X R5, R32, R13, R35, 0x1, P0 ;  /* 0x0000000d2005a211 */ /* 0x000fc600000f0c23 */
[----:B------:R-:W-:Y:S01]  /*24d0*/  IMAD.IADD R83, R85, 0x1, R0 ;  /* 0x0000000155537824 */ /* 0x000fe200078e0200 */
[----:B------:R-:W-:Y:S01]  /*24e0*/  IADD3 R0, P0, R2, R84, RZ ;  /* 0x0000005402007210 */ /* 0x000fe20007f1e0ff */
[----:B------:R-:W-:Y:S01]  /*24f0*/  IMAD R6, R36, c[0x0][0x1f4], R6 ;  /* 0x00007d0024067a24 */ /* 0x000fe200078e0206 */
[----:B------:R1:W-:Y:S04]  /*2500*/  @!P2 LDGSTS.E.BYPASS.LTC128B.128 [R29+0x7100], [R4.64], !P4 ;  /* 0x07100000041dafae */ /* 0x0003e8000e101d46 */
[----:B------:R-:W-:Y:S02]  /*2510*/  IADD3.X R2, R83, R3, R6, P0, !PT ;  /* 0x0000000353027210 */ /* 0x000fe400007fe406 */
[----:B---3--:R-:W-:-:S04]  /*2520*/  LEA R10, P0, R0, c[0x0][0x1c8], 0x1 ;  /* 0x00007200000a7a11 */ /* 0x008fc800078008ff */
[----:B------:R-:W-:Y:S02]  /*2530*/  LEA.HI.X R11, R0, c[0x0][0x1cc], R2, 0x1, P0 ;  /* 0x00007300000b7a11 */ /* 0x000fe400000f0c02 */
[CC--:B------:R-:W-:Y:S01]  /*2540*/  @!P2 LEA R2, P0, R31.reuse, R12.reuse, 0x1 ;  /* 0x0000000c1f02a211 */ /* 0x0c0fe200078008ff */
[----:B------:R-:W-:Y:S03]  /*2550*/  STL [R1+0x60], R36 ;  /* 0x0000602401007387 */ /* 0x000fe60000100800 */
[----:B------:R-:W-:Y:S01]  /*2560*/  @!P2 LEA.HI.X R3, R31, R13, R34, 0x1, P0 ;  /* 0x0000000d1f03a211 */ /* 0x000fe200000f0c22 */
[----:B------:R-:W-:Y:S04]  /*2570*/  STL [R1+0x68], R22 ;  /* 0x0000681601007387 */ /* 0x000fe80000100800 */
[----:B------:R-:W-:Y:S01]  /*2580*/  STL.64 [R1+0x98], R84 ;  /* 0x0000985401007387 */ /* 0x000fe20000100a00 */
[----:B-1----:R-:W-:-:S03]  /*2590*/  @!P2 LEA R4, P0, R30, R12, 0x1 ;  /* 0x0000000c1e04a211 */ /* 0x002fc600078008ff */
[----:B------:R-:W-:Y:S01]  /*25a0*/  STL [R1+0xa4], R83 ;  /* 0x0000a45301007387 */ /* 0x000fe20000100800 */
[----:B------:R-:W-:-:S03]  /*25b0*/  @!P2 LEA.HI.X R5, R30, R13, R33, 0x1, P0 ;  /* 0x0000000d1e05a211 */ /* 0x000fc600000f0c21 */
[----:B------:R-:W2:Y:S04]  /*25c0*/  LDL R16, [R1+0x4c] ;  /* 0x00004c0001107983 */ /* 0x000ea80000100800 */
[----:B------:R-:W3:Y:S04]  /*25d0*/  LDL R13, [R1+0x54] ;  /* 0x00005400010d7983 */ /* 0x000ee80000100800 */
[----:B------:R-:W4:Y:S01]  /*25e0*/  LDL R12, [R1+0x50] ;  /* 0x00005000010c7983 */ /* 0x000f220000100800 */
[----:B------:R-:W-:-:S03]  /*25f0*/  IMAD R78, R72, -0x40, R168 ;  /* 0xffffffc0484e7824 */ /* 0x000fc600078e02a8 */
[----:B------:R-:W1:Y:S01]  /*2600*/  SHFL.IDX PT, R0, R10, RZ, 0x181f ;  /* 0x00181fff0a007589 */ /* 0x000e6200000e0000 */
[----:B------:R-:W-:-:S03]  /*2610*/  IMAD.IADD R14, R78, 0x1, -R135 ;  /* 0x000000014e0e7824 */ /* 0x000fc600078e0a87 */
[----:B------:R-:W1:Y:S02]  /*2620*/  SHFL.IDX PT, R7, R11, RZ, 0x181f ;  /* 0x00181fff0b077589 */ /* 0x000e6400000e0000 */
[----:B------:R-:W-:Y:S02]  /*2630*/  ISETP.GE.AND P1, PT, R14, 0x1, PT ;  /* 0x000000010e00780c */ /* 0x000fe40003f26270 */
[----:B------:R1:W-:Y:S04]  /*2640*/  @!P2 LDGSTS.E.BYPASS.LTC128B.128 [R29+0xb100], [R2.64], !P5 ;  /* 0x0b100000021dafae */ /* 0x0003e8000e901d46 */
[----:B------:R1:W-:Y:S04]  /*2650*/  @!P2 LDGSTS.E.BYPASS.LTC128B.128 [R29+0xf100], [R4.64], !P6 ;  /* 0x0f100000041dafae */ /* 0x0003e8000f101d46 */
[----:B------:R-:W1:Y:S03]  /*2660*/  SHFL.IDX PT, R10, R10, 0x1, 0x181f ;  /* 0x00381f000a0a7f89 */ /* 0x000e6600000e0000 */
[----:B------:R-:W-:Y:S01]  /*2670*/  @P1 ISETP.GE.AND P4, PT, R26, c[0x0][0x1d4], PT ;  /* 0x000075001a001a0c */ /* 0x000fe20003f86270 */
[----:B------:R-:W1:Y:S01]  /*2680*/  SHFL.IDX PT, R11, R11, 0x1, 0x181f ;  /* 0x00381f000b0b7f89 */ /* 0x000e6200000e0000 */
[----:B------:R-:W-:-:S03]  /*2690*/  @P1 ISETP.GE.AND P3, PT, R32, c[0x0][0x1d4], PT ;  /* 0x0000750020001a0c */ /* 0x000fc60003f66270 */
[----:B------:R-:W0:Y:S01]  /*26a0*/  LDGDEPBAR ;  /* 0x00000000000079af */ /* 0x000e220000000000 */
[-C--:B-1----:R-:W-:Y:S02]  /*26b0*/  @P1 LEA R2, P0, R26, R0.reuse, 0x1 ;  /* 0x000000001a021211 */ /* 0x082fe400078008ff */
[----:B------:R-:W-:Y:S02]  /*26c0*/  @P1 LEA R4, P2, R32, R0, 0x1 ;  /* 0x0000000020041211 */ /* 0x000fe400078408ff */
[-C--:B------:R-:W-:Y:S02]  /*26d0*/  @P1 LEA.HI.X R3, R26, R7.reuse, R27, 0x1, P0 ;  /* 0x000000071a031211 */ /* 0x080fe400000f0c1b */
[----:B------:R-:W-:-:S03]  /*26e0*/  @P1 LEA.HI.X R5, R32, R7, R35, 0x1, P2 ;  /* 0x0000000720051211 */ /* 0x000fc600010f0c23 */
[----:B------:R1:W-:Y:S01]  /*26f0*/  @P1 LDGSTS.E.BYPASS.LTC128B.128 [R29+0x10100], [R2.64], !P4 ;  /* 0x10100000021d1fae */ /* 0x0003e2000e101d46 */
[C---:B------:R-:W-:Y:S02]  /*2700*/  @P1 ISETP.GE.AND P4, PT, R31.reuse, c[0x0][0x1d4], PT ;  /* 0x000075001f001a0c */ /* 0x040fe40003f86270 */
[----:B------:R-:W-:Y:S01]  /*2710*/  ISETP.GE.AND P0, PT, R14, 0x21, PT ;  /* 0x000000210e00780c */ /* 0x000fe20003f06270 */
[----:B------:R1:W-:Y:S01]  /*2720*/  @P1 LDGSTS.E.BYPASS.LTC128B.128 [R29+0x12100], [R4.64], !P3 ;  /* 0x12100000041d1fae */ /* 0x0003e2000d901d46 */
[----:B------:R-:W-:Y:S02]  /*2730*/  @P1 ISETP.GE.AND P3, PT, R30, c[0x0][0x1d4], PT ;  /* 0x000075001e001a0c */ /* 0x000fe40003f66270 */
[----:B-1----:R-:W-:-:S04]  /*2740*/  @P1 LEA R2, P2, R31, R0, 0x1 ;  /* 0x000000001f021211 */ /* 0x002fc800078408ff */
[----:B------:R-:W-:Y:S02]  /*2750*/  @P1 LEA.HI.X R3, R31, R7, R34, 0x1, P2 ;  /* 0x000000071f031211 */ /* 0x000fe400010f0c22 */
[----:B------:R-:W-:-:S03]  /*2760*/  @P1 LEA R6, P2, R30, R0, 0x1 ;  /* 0x000000001e061211 */ /* 0x000fc600078408ff */
[----:B------:R1:W-:Y:S01]  /*2770*/  @P1 LDGSTS.E.BYPASS.LTC128B.128 [R29+0x14100], [R2.64], !P4 ;  /* 0x14100000021d1fae */ /* 0x0003e2000e101d46 */
[----:B------:R-:W-:Y:S02]  /*2780*/  @P1 LEA.HI.X R7, R30, R7, R33, 0x1, P2 ;  /* 0x000000071e071211 */ /* 0x000fe400010f0c21 */
[----:B------:R-:W-:-:S03]  /*2790*/  @P0 ISETP.GE.AND P4, PT, R26, c[0x0][0x1d4], PT ;  /* 0x000075001a000a0c */ /* 0x000fc60003f86270 */
[----:B------:R1:W-:Y:S01]  /*27a0*/  @P1 LDGSTS.E.BYPASS.LTC128B.128 [R29+0x16100], [R6.64], !P3 ;  /* 0x16100000061d1fae */ /* 0x0003e2000d901d46 */
[----:B------:R-:W-:Y:S01]  /*27b0*/  @P0 ISETP.GE.AND P1, PT, R32, c[0x0][0x1d4], PT ;  /* 0x0000750020000a0c */ /* 0x000fe20003f26270 */
[----:B------:R-:W-:Y:S01]  /*27c0*/  IMAD R0, R8, c[0x0][0x208], RZ ;  /* 0x0000820008007a24 */ /* 0x000fe200078e02ff */
[-C--:B------:R-:W-:Y:S02]  /*27d0*/  @P0 LEA R4, P2, R26, R10.reuse, 0x1 ;  /* 0x0000000a1a040211 */ /* 0x080fe400078408ff */
[----:B------:R-:W-:Y:S02]  /*27e0*/  @P0 LEA R8, P3, R32, R10, 0x1 ;  /* 0x0000000a20080211 */ /* 0x000fe400078608ff */
[----:B------:R-:W-:Y:S02]  /*27f0*/  @P0 ISETP.GE.AND P5, PT, R31, c[0x0][0x1d4], PT ;  /* 0x000075001f000a0c */ /* 0x000fe40003fa6270 */
[-C--:B------:R-:W-:Y:S02]  /*2800*/  @P0 LEA.HI.X R5, R26, R11.reuse, R27, 0x1, P2 ;  /* 0x0000000b1a050211 */ /* 0x080fe400010f0c1b */
[----:B------:R-:W-:Y:S01]  /*2810*/  @P0 LEA.HI.X R9, R32, R11, R35, 0x1, P3 ;  /* 0x0000000b20090211 */ /* 0x000fe200018f0c23 */
[----:B------:R-:W-:-:S02]  /*2820*/  IMAD R0, R22, c[0x0][0x20c], R0 ;  /* 0x0000830016007a24 */ /* 0x000fc400078e0200 */
[----:B------:R1:W-:Y:S04]  /*2830*/  @P0 LDGSTS.E.BYPASS.LTC128B.128 [R29+0x11100], [R4.64], !P4 ;  /* 0x11100000041d0fae */ /* 0x0003e8000e101d46 */
[----:B------:R2:W-:Y:S01]  /*2840*/  @P0 LDGSTS.E.BYPASS.LTC128B.128 [R29+0x13100], [R8.64], !P1 ;  /* 0x13100000081d0fae */ /* 0x0005e2000c901d46 */
[----:B-1----:R-:W-:Y:S01]  /*2850*/  IMAD.WIDE.U32 R2, R22, c[0x0][0x208], RZ ;  /* 0x0000820016027a25 */ /* 0x002fe200078e00ff */
[----:B------:R-:W-:Y:S02]  /*2860*/  @P0 ISETP.GE.AND P1, PT, R30, c[0x0][0x1d4], PT ;  /* 0x000075001e000a0c */ /* 0x000fe40003f26270 */
[----:B------:R-:W-:Y:S01]  /*2870*/  @P0 LEA R6, P2, R31, R10, 0x1 ;  /* 0x0000000a1f060211 */ /* 0x000fe200078408ff */
[----:B------:R-:W-:-:S03]  /*2880*/  IMAD.IADD R3, R3, 0x1, R0 ;  /* 0x0000000103037824 */ /* 0x000fc600078e0200 */
[----:B------:R-:W-:Y:S01]  /*2890*/  @P0 LEA.HI.X R7, R31, R11, R34, 0x1, P2 ;  /* 0x0000000b1f070211 */ /* 0x000fe200010f0c22 */
[----:B------:R-:W-:-:S04]  /*28a0*/  IMAD.WIDE.U32 R18, R134, c[0x0][0x210], RZ ;  /* 0x0000840086127a25 */ /* 0x000fc800078e00ff */
[----:B------:R-:W-:Y:S01]  /*28b0*/  IMAD.WIDE.U32 R2, R36, c[0x0][0x218], R2 ;  /* 0x0000860024027a25 */ /* 0x000fe200078e0002 */
[----:B------:R1:W-:Y:S01]  /*28c0*/  @P0 LDGSTS.E.BYPASS.LTC128B.128 [R29+0x15100], [R6.64], !P5 ;  /* 0x15100000061d0fae */ /* 0x0003e2000e901d46 */
[----:B------:R-:W-:-:S03]  /*28d0*/  @P0 LEA R4, P4, R30, R10, 0x1 ;  /* 0x0000000a1e040211 */ /* 0x000fc600078808ff */
[----:B------:R-:W-:Y:S02]  /*28e0*/  IADD3 R0, P3, R2, R18, RZ ;  /* 0x0000001202007210 */ /* 0x000fe40007f7e0ff */
[----:B------:R-:W-:Y:S01]  /*28f0*/  @P0 LEA.HI.X R5, R30, R11, R33, 0x1, P4 ;  /* 0x0000000b1e050211 */ /* 0x000fe200020f0c21 */
[----:B------:R-:W-:-:S04]  /*2900*/  IMAD R2, R15, c[0x0][0x218], RZ ;  /* 0x000086000f027a24 */ /* 0x000fc800078e02ff */
[----:B------:R1:W-:Y:S01]  /*2910*/  @P0 LDGSTS.E.BYPASS.LTC128B.128 [R29+0x17100], [R4.64], !P1 ;  /* 0x17100000041d0fae */ /* 0x0003e2000c901d46 */
[----:B------:R-:W-:Y:S02]  /*2920*/  IMAD R2, R36, c[0x0][0x21c], R2 ;  /* 0x0000870024027a24 */ /* 0x000fe400078e0202 */
[----:B-1----:R-:W-:Y:S01]  /*2930*/  IMAD R6, R23, c[0x0][0x210], RZ ;  /* 0x0000840017067a24 */ /* 0x002fe200078e02ff */
[----:B------:R-:W0:Y:S03]  /*2940*/  LDGDEPBAR ;  /* 0x00000000000079af */ /* 0x000e260000000000 */
[----:B------:R-:W-:Y:S01]  /*2950*/  IMAD R6, R134, c[0x0][0x214], R6 ;  /* 0x0000850086067a24 */ /* 0x000fe200078e0206 */
[----:B------:R-:W-:-:S03]  /*2960*/  LEA R10, P2, R0, c[0x0][0x1f8], 0x1 ;  /* 0x00007e00000a7a11 */ /* 0x000fc600078408ff */
[----:B------:R-:W-:-:S05]  /*2970*/  IMAD.IADD R4, R19, 0x1, R6 ;  /* 0x0000000113047824 */ /* 0x000fca00078e0206 */
[----:B------:R-:W-:-:S04]  /*2980*/  IADD3.X R2, R4, R3, R2, P3, !PT ;  /* 0x0000000304027210 */ /* 0x000fc80001ffe402 */
[----:B------:R-:W-:Y:S02]  /*2990*/  LEA.HI.X R0, R0, c[0x0][0x1fc], R2, 0x1, P2 ;  /* 0x00007f0000007a11 */ /* 0x000fe400010f0c02 */
[----:B------:R-:W-:Y:S01]  /*29a0*/  R2P PR, R25, 0x6 ;  /* 0x0000000619007804 */ /* 0x000fe20000000000 */
[----:B------:R-:W-:-:S04]  /*29b0*/  DEPBAR.LE SB0, 0x1 ;  /* 0x000080400000791a */ /* 0x000fc80000000000 */
[----:B------:R-:W1:Y:S04]  /*29c0*/  S2R R25, SR_TID.X ;  /* 0x0000000000197919 */ /* 0x000e680000002100 */
[----:B------:R-:W-:Y:S01]  /*29d0*/  BAR.SYNC.DEFER_BLOCKING 0x0 ;  /* 0x0000000000007b1d */ /* 0x000fe20000010000 */
[----:B-1----:R-:W-:-:S04]  /*29e0*/  SHF.R.S32.HI R17, RZ, 0x1f, R25 ;  /* 0x0000001fff117819 */ /* 0x002fc80000011419 */
        /* <DEDUP_REMOVED lines=8> */
[----:B------:R-:W-:Y:S04]  /*2a70*/  STL.64 [R1+0xb0], R18 ;  /* 0x0000b01201007387 */ /* 0x000fe80000100a00 */
[----:B------:R-:W-:Y:S04]  /*2a80*/  STL [R1+0xbc], R4 ;  /* 0x0000bc0401007387 */ /* 0x000fe80000100800 */
[----:B--2---:R-:W-:Y:S04]  /*2a90*/  LDSM.16.M88.4 R172, [R16] ;  /* 0x0000000010ac783b */ /* 0x004fe80000000200 */
[----:B---3--:R-:W-:Y:S04]  /*2aa0*/  LDSM.16.M88.4 R192, [R13] ;  /* 0x000000000dc0783b */ /* 0x008fe80000000200 */
[----:B----4-:R-:W-:Y:S04]  /*2ab0*/  LDSM.16.M88.4 R196, [R12] ;  /* 0x000000000cc4783b */ /* 0x010fe80000000200 */
[----:B------:R-:W-:Y:S04]  /*2ac0*/  LDSM.16.M88.4 R204, [R16+0x4000] ;  /* 0x0040000010cc783b */ /* 0x000fe80000000200 */
        /* <DEDUP_REMOVED lines=8> */
[----:B------:R-:W-:Y:S06]  /*2b50*/  BAR.SYNC.DEFER_BLOCKING 0x0 ;  /* 0x0000000000007b1d */ /* 0x000fec0000010000 */
[----:B------:R-:W2:Y:S01]  /*2b60*/  SHFL.IDX PT, R4, R0, RZ, 0x181f ;  /* 0x00181fff00047589 */ /* 0x000ea200000e0000 */
[----:B------:R-:W-:-:S04]  /*2b70*/  DEPBAR.LE SB0, 0x0 ;  /* 0x000080000000791a */ /* 0x000fc80000000000 */
[----:B------:R-:W-:Y:S01]  /*2b80*/  BAR.SYNC.DEFER_BLOCKING 0x0 ;  /* 0x0000000000007b1d */ /* 0x000fe20000010000 */
[C---:B------:R-:W-:Y:S01]  /*2b90*/  ISETP.GE.AND P5, PT, R26.reuse, c[0x0][0x1d4], PT ;  /* 0x000075001a007a0c */ /* 0x040fe20003fa6270 */
[----:B------:R-:W-:-:S04]  /*2ba0*/  IMAD.SHL.U32 R80, R26, 0x2, RZ ;  /* 0x000000021a507824 */ /* 0x000fc800078e00ff */
[----:B------:R-:W3:Y:S01]  /*2bb0*/  SHFL.IDX PT, R2, R10, 0x1, 0x181f ;  /* 0x00381f000a027f89 */ /* 0x000ee200000e0000 */
[----:B------:R-:W-:-:S03]  /*2bc0*/  ISETP.LT.OR P3, PT, R14, 0x1, P5 ;  /* 0x000000010e00780c */ /* 0x000fc60002f61670 */
[----:B------:R-:W4:Y:S01]  /*2bd0*/  SHFL.IDX PT, R3, R0, 0x1, 0x181f ;  /* 0x00381f0000037f89 */ /* 0x000f2200000e0000 */
[----:B------:R-:W-:Y:S02]  /*2be0*/  SHF.L.U64.HI R73, R26, 0x1, R27 ;  /* 0x000000011a497819 */ /* 0x000fe4000001021b */
[----:B-1----:R-:W-:Y:S01]  /*2bf0*/  IADD3 R8, P0, R7, R80, RZ ;  /* 0x0000005007087210 */ /* 0x002fe20007f1e0ff */
[----:B------:R-:W1:Y:S01]  /*2c00*/  LDSM.16.M88.4 R20, [R248] ;  /* 0x00000000f814783b */ /* 0x000e620000000200 */
[----:B------:R-:W-:-:S03]  /*2c10*/  IADD3 R90, R248, 0x20, RZ ;  /* 0x00000020f85a7810 */ /* 0x000fc60007ffe0ff */
[----:B--2---:R-:W-:Y:S01]  /*2c20*/  IMAD.X R9, R4, 0x1, R73, P0 ;  /* 0x0000000104097824 */ /* 0x004fe200000e0649 */
[----:B------:R-:W-:Y:S01]  /*2c30*/  @P1 IADD3 R90, R248, -0x20, RZ ;  /* 0xffffffe0f85a1810 */ /* 0x000fe20007ffe0ff */
[----:B------:R-:W-:Y:S01]  /*2c40*/  IMAD.SHL.U32 R79, R32, 0x2, RZ ;  /* 0x00000002204f7824 */ /* 0x000fe200078e00ff */
[----:B------:R-:W2:Y:S01]  /*2c50*/  LDSM.16.M88.4 R24, [R248+0x800] ;  /* 0x00080000f818783b */ /* 0x000ea20000000200 */
[----:B------:R-:W-:Y:S02]  /*2c60*/  IMAD.SHL.U32 R81, R31, 0x2, RZ ;  /* 0x000000021f517824 */ /* 0x000fe400078e00ff */
[----:B------:R-:W-:Y:S01]  /*2c70*/  IMAD.SHL.U32 R82, R30, 0x2, RZ ;  /* 0x000000021e527824 */ /* 0x000fe200078e00ff */
[----:B------:R-:W-:Y:S01]  /*2c80*/  LDSM.16.M88.4 R44, [R248+0x1000] ;  /* 0x00100000f82c783b */ /* 0x000fe20000000200 */
[----:B------:R-:W-:-:S03]  /*2c90*/  SHF.L.U64.HI R74, R32, 0x1, R35 ;  /* 0x00000001204a7819 */ /* 0x000fc60000010223 */
[----:B------:R-:W-:Y:S01]  /*2ca0*/  LDSM.16.M88.4 R64, [R248+0x1800] ;  /* 0x00180000f840783b */ /* 0x000fe20000000200 */
[----:B------:R-:W-:-:S03]  /*2cb0*/  SHF.L.U64.HI R75, R31, 0x1, R34 ;  /* 0x000000011f4b7819 */ /* 0x000fc60000010222 */
[----:B------:R-:W1:Y:S01]  /*2cc0*/  LDSM.16.M88.4 R36, [R90] ;  /* 0x000000005a24783b */ /* 0x000e620000000200 */
[----:B------:R-:W-:-:S03]  /*2cd0*/  SHF.L.U64.HI R76, R30, 0x1, R33 ;  /* 0x000000011e4c7819 */ /* 0x000fc60000010221 */
[----:B------:R-:W1:Y:S01]  /*2ce0*/  LDSM.16.M88.4 R40, [R90+0x800] ;  /* 0x000800005a28783b */ /* 0x000e620000000200 */
[----:B------:R-:W-:-:S03]  /*2cf0*/  IADD3 R12, P1, R7, R81, RZ ;  /* 0x00000051070c7210 */ /* 0x000fc60007f3e0ff */
[----:B------:R-:W1:Y:S01]  /*2d00*/  LDSM.16.M88.4 R52, [R90+0x1000] ;  /* 0x001000005a34783b */ /* 0x000e620000000200 */
[----:B------:R-:W-:-:S03]  /*2d10*/  IADD3 R6, P0, R7, R82, RZ ;  /* 0x0000005207067210 */ /* 0x000fc60007f1e0ff */
[----:B------:R-:W-:Y:S04]  /*2d20*/  LDSM.16.M88.4 R68, [R90+0x1800] ;  /* 0x001800005a44783b */ /* 0x000fe80000000200 */
[----:B------:R-:W-:Y:S01]  /*2d30*/  @!PT LDS RZ, [RZ] ;  /* 0x00000000fffff984 */ /* 0x000fe20000000800 */
[----:B------:R-:W-:Y:S01]  /*2d40*/  @!PT LDS RZ, [RZ] ;  /* 0x00000000fffff984 */ /* 0x000fe20000000800 */
[----:B------:R-:W-:Y:S01]  /*2d50*/  @!PT LDS RZ, [RZ] ;  /* 0x00000000fffff984 */ /* 0x000fe20000000800 */
[----:B------:R2:W-:Y:S01]  /*2d60*/  LDGSTS.E.BYPASS.LTC128B.128 [R29+0x100], [R8.64], !P3 ;  /* 0x00100000081d7fae */ /* 0x0005e2000d901d46 */
[----:B------:R-:W-:Y:S01]  /*2d70*/  IMAD.X R13, R4, 0x1, R75, P1 ;  /* 0x00000001040d7824 */ /* 0x000fe200008e064b */
[----:B------:R-:W-:Y:S02]  /*2d80*/  ISETP.GE.AND P4, PT, R32, c[0x0][0x1d4], PT ;  /* 0x0000750020007a0c */ /* 0x000fe40003f86270 */
[----:B--2---:R-:W-:Y:S01]  /*2d90*/  IADD3 R8, P3, R7, R79, RZ ;  /* 0x0000004f07087210 */ /* 0x004fe20007f7e0ff */
[----:B------:R-:W-:-:S04]  /*2da0*/  IMAD.X R7, R4, 0x1, R76, P0 ;  /* 0x0000000104077824 */ /* 0x000fc800000e064c */
[----:B------:R-:W-:Y:S01]  /*2db0*/  IMAD.X R9, R4, 0x1, R74, P3 ;  /* 0x0000000104097824 */ /* 0x000fe200018e064a */
[----:B---3--:R-:W-:-:S05]  /*2dc0*/  IADD3 R4, P0, R2, R79, RZ ;  /* 0x0000004f02047210 */ /* 0x008fca0007f1e0ff */
[----:B----4-:R-:W-:Y:S01]  /*2dd0*/  IMAD.X R5, R3, 0x1, R74, P0 ;  /* 0x0000000103057824 */ /* 0x010fe200000e064a */
[----:B------:R-:W-:Y:S01]  /*2de0*/  ISETP.LT.OR P0, PT, R14, 0x1, P4 ;  /* 0x000000010e00780c */ /* 0x000fe20002701670 */
[----:B-1----:R-:W-:Y:S01]  /*2df0*/  HMMA.16816.F32 R16, R168, R20, RZ ;  /* 0x00000014a810723c */ /* 0x002fe200000018ff */
[----:B------:R-:W-:-:S04]  /*2e00*/  ISETP.GE.AND P3, PT, R31, c[0x0][0x1d4], PT ;  /* 0x000075001f007a0c */ /* 0x000fc80003f66270 */
[----:B------:R-:W-:Y:S02]  /*2e10*/  ISETP.LT.OR P1, PT, R14, 0x1, P3 ;  /* 0x000000010e00780c */ /* 0x000fe40001f21670 */
[----:B------:R-:W-:-:S05]  /*2e20*/  SEL R0, R28, 0xffffffc0, !P2 ;  /* 0xffffffc01c007807 */ /* 0x000fca0005000000 */
[----:B------:R1:W-:Y:S01]  /*2e30*/  LDGSTS.E.BYPASS.LTC128B.128 [R29+0x2100], [R8.64], !P0 ;  /* 0x02100000081d7fae */ /* 0x0003e2000c101d46 */
[----:B------:R-:W-:Y:S02]  /*2e40*/  IADD3 R10, P2, R2, R80, RZ ;  /* 0x00000050020a7210 */ /* 0x000fe40007f5e0ff */
[----:B------:R-:W-:-:S03]  /*2e50*/  ISETP.LT.OR P5, PT, R14, 0x21, P5 ;  /* 0x000000210e00780c */ /* 0x000fc60002fa1670 */
[----:B------:R-:W-:Y:S01]  /*2e60*/  IMAD.X R11, R3, 0x1, R73, P2 ;  /* 0x00000001030b7824 */ /* 0x000fe200010e0649 */
[C---:B------:R-:W-:Y:S01]  /*2e70*/  ISETP.LT.OR P4, PT, R14.reuse, 0x21, P4 ;  /* 0x000000210e00780c */ /* 0x040fe20002781670 */
[----:B------:R2:W-:Y:S01]  /*2e80*/  LDGSTS.E.BYPASS.LTC128B.128 [R29+0x4100], [R12.64], !P1 ;  /* 0x041000000c1d7fae */ /* 0x0005e2000c901d46 */
[----:B------:R-:W-:Y:S02]  /*2e90*/  ISETP.LT.OR P3, PT, R14, 0x21, P3 ;  /* 0x000000210e00780c */ /* 0x000fe40001f61670 */
[----:B-1----:R-:W-:-:S05]  /*2ea0*/  IADD3 R8, P0, R2, R81, RZ ;  /* 0x0000005102087210 */ /* 0x002fca0007f1e0ff */
[----:B------:R-:W-:Y:S01]  /*2eb0*/  IMAD.X R9, R3, 0x1, R75, P0 ;  /* 0x0000000103097824 */ /* 0x000fe200000e064b */
[----:B------:R-:W-:-:S04]  /*2ec0*/  ISETP.GE.AND P0, PT, R30, c[0x0][0x1d4], PT ;  /* 0x000075001e007a0c */ /* 0x000fc80003f06270 */
[C---:B------:R-:W-:Y:S02]  /*2ed0*/  ISETP.LT.OR P2, PT, R14.reuse, 0x1, P0 ;  /* 0x000000010e00780c */ /* 0x040fe40000741670 */
[----:B------:R-:W-:Y:S02]  /*2ee0*/  ISETP.LT.OR P1, PT, R14, 0x21, P0 ;  /* 0x000000210e00780c */ /* 0x000fe40000721670 */
[----:B------:R-:W-:Y:S01]  /*2ef0*/  IADD3 R2, P0, R2, R82, RZ ;  /* 0x0000005202027210 */ /* 0x000fe20007f1e0ff */
[----:B--2---:R-:W-:Y:S01]  /*2f00*/  HMMA.16816.F32 R12, R168, R24, RZ ;  /* 0x00000018a80c723c */ /* 0x004fe200000018ff */
[----:B------:R-:W-:-:S03]  /*2f10*/  IMAD.IADD R250, R248, 0x1, R0 ;  /* 0x00000001f8fa7824 */ /* 0x000fc600078e0200 */
[----:B------:R-:W-:-:S04]  /*2f20*/  IMAD.X R3, R3, 0x1, R76, P0 ;  /* 0x0000000103037824 */ /* 0x000fc800000e064c */
[----:B------:R-:W-:Y:S01]  /*2f30*/  HMMA.16816.F32 R48, R172, R36, R16 ;  /* 0x00000024ac30723c */ /* 0x000fe20000001810 */
[----:B------:R1:W-:Y:S04]  /*2f40*/  LDGSTS.E.BYPASS.LTC128B.128 [R29+0x6100], [R6.64], !P2 ;  /* 0x06100000061d7fae */ /* 0x0003e8000d101d46 */
[----:B------:R2:W-:Y:S03]  /*2f50*/  LDGSTS.E.BYPASS.LTC128B.128 [R29+0x1100], [R10.64], !P5 ;  /* 0x011000000a1d7fae */ /* 0x0005e6000e901d46 */
[C---:B------:R-:W-:Y:S01]  /*2f60*/  HMMA.16816.F32 R16, R168.reuse, R22, RZ ;  /* 0x00000016a810723c */ /* 0x040fe200000018ff */
[----:B------:R1:W-:Y:S04]  /*2f70*/  LDGSTS.E.BYPASS.LTC128B.128 [R29+0x3100], [R4.64], !P4 ;  /* 0x03100000041d7fae */ /* 0x0003e8000e101d46 */
[----:B------:R2:W-:Y:S04]  /*2f80*/  LDGSTS.E.BYPASS.LTC128B.128 [R29+0x5100], [R8.64], !P3 ;  /* 0x05100000081d7fae */ /* 0x0005e8000d901d46 */
[----:B------:R2:W-:Y:S04]  /*2f90*/  LDGSTS.E.BYPASS.LTC128B.128 [R29+0x7100], [R2.64], !P1 ;  /* 0x07100000021d7fae */ /* 0x0005e8000c901d46 */
[----:B------:R-:W3:Y:S01]  /*2fa0*/  LDSM.16.M88.4 R32, [R250] ;  /* 0x00000000fa20783b */ /* 0x000ee20000000200 */
[----:B------:R-:W-:Y:S01]  /*2fb0*/  HMMA.16816.F32 R24, R168, R26, RZ ;  /* 0x0000001aa818723c */ /* 0x000fe200000018ff */
[----:B------:R-:W-:-:S02]  /*2fc0*/  IADD3 R91, R90, 0x6000, RZ ;  /* 0x000060005a5b7810 */ /* 0x000fc40007ffe0ff */
[----:B------:R-:W-:Y:S01]  /*2fd0*/  IADD3 R92, R90, 0x2000, RZ ;  /* 0x000020005a5c7810 */ /* 0x000fe20007ffe0ff */
[----:B------:R-:W-:Y:S04]  /*2fe0*/  STL [R1+0x8], R90 ;  /* 0x0000085a01007387 */ /* 0x000fe80000100800 */
[----:B------:R-:W0:Y:S02]  /*2ff0*/  LDGDEPBAR ;  /* 0x00000000000079af */ /* 0x000e240000000000 */
[C---:B------:R-:W-:Y:S08]  /*3000*/  HMMA.16816.F32 R20, R172.reuse, R38, R16 ;  /* 0x00000026ac14723c */ /* 0x040ff00000001810 */
[----:B-1----:R-:W-:Y:S01]  /*3010*/  HMMA.16816.F32 R4, R172, R40, R12 ;  /* 0x00000028ac04723c */ /* 0x002fe2000000180c */
[----:B--2---:R-:W1:Y:S07]  /*3020*/  LDSM.16.M88.4 R28, [R250+0x800] ;  /* 0x00080000fa1c783b */ /* 0x004e6e0000000200 */
[C---:B------:R-:W-:Y:S08]  /*3030*/  HMMA.16816.F32 R12, R168.reuse, R44, RZ ;  /* 0x0000002ca80c723c */ /* 0x040ff000000018ff */
[----:B------:R-:W-:Y:S08]  /*3040*/  HMMA.16816.F32 R8, R168, R46, RZ ;  /* 0x0000002ea808723c */ /* 0x000ff000000018ff */
[C---:B------:R-:W-:Y:S08]  /*3050*/  HMMA.16816.F32 R16, R172.reuse, R42, R24 ;  /* 0x0000002aac10723c */ /* 0x040ff00000001818 */
[C---:B------:R-:W-:Y:S08]  /*3060*/  HMMA.16816.F32 R36, R172.reuse, R52, R12 ;  /* 0x00000034ac24723c */ /* 0x040ff0000000180c */
[----:B------:R-:W-:Y:S08]  /*3070*/  HMMA.16816.F32 R24, R172, R54, R8 ;  /* 0x00000036ac18723c */ /* 0x000ff00000001808 */
[----:B---3--:R-:W-:Y:S01]  /*3080*/  HMMA.16816.F32 R52, R192, R34, R20 ;  /* 0x00000022c034723c */ /* 0x008fe20000001814 */
[----:B------:R-:W2:Y:S01]  /*3090*/  LDSM.16.M88.4 R20, [R250+0x1000] ;  /* 0x00100000fa14783b */ /* 0x000ea20000000200 */
[----:B------:R-:W-:-:S06]  /*30a0*/  IMAD.IADD R249, R91, 0x1, R0 ;  /* 0x000000015bf97824 */ /* 0x000fcc00078e0200 */
[----:B-1----:R-:W-:Y:S08]  /*30b0*/  HMMA.16816.F32 R60, R192, R28, R4 ;  /* 0x0000001cc03c723c */ /* 0x002ff00000001804 */
[C---:B------:R-:W-:Y:S08]  /*30c0*/  HMMA.16816.F32 R4, R168.reuse, R64, RZ ;  /* 0x00000040a804723c */ /* 0x040ff000000018ff */
[----:B------:R-:W-:Y:S08]  /*30d0*/  HMMA.16816.F32 R12, R168, R66, RZ ;  /* 0x00000042a80c723c */ /* 0x000ff000000018ff */
[----:B------:R-:W-:Y:S01]  /*30e0*/  HMMA.16816.F32 R56, R192, R30, R16 ;  /* 0x0000001ec038723c */ /* 0x000fe20000001810 */
[----:B------:R-:W1:Y:S04]  /*30f0*/  LDSM.16.M88.4 R16, [R250+0x1800] ;  /* 0x00180000fa10783b */ /* 0x000e680000000200 */
[----:B------:R-:W3:Y:S03]  /*3100*/  LDSM.16.M88.4 R28, [R249+-0x6000] ;  /* 0xffa00000f91c783b */ /* 0x000ee60000000200 */
[----:B------:R-:W-:Y:S08]  /*3110*/  HMMA.16816.F32 R8, R172, R68, R4 ;  /* 0x00000044ac08723c */ /* 0x000ff00000001804 */
[----:B------:R-:W-:Y:S08]  /*3120*/  HMMA.16816.F32 R48, R192, R32, R48 ;  /* 0x00000020c030723c */ /* 0x000ff00000001830 */
[----:B------:R-:W-:Y:S01]  /*3130*/  HMMA.16816.F32 R4, R172, R70, R12 ;  /* 0x00000046ac04723c */ /* 0x000fe2000000180c */
[----:B------:R-:W-:Y:S07]  /*3140*/  LDSM.16.M88.4 R12, [R248+0x2000] ;  /* 0x00200000f80c783b */ /* 0x000fee0000000200 */
[C---:B--2---:R-:W-:Y:S01]  /*3150*/  HMMA.16816.F32 R44, R192.reuse, R20, R36 ;  /* 0x00000014c02c723c */ /* 0x044fe20000001824 */
[----:B------:R-:W2:Y:S07]  /*3160*/  LDSM.16.M88.4 R36, [R249+-0x5800] ;  /* 0xffa80000f924783b */ /* 0x000eae0000000200 */
[C---:B------:R-:W-:Y:S01]  /*3170*/  HMMA.16816.F32 R40, R192.reuse, R22, R24 ;  /* 0x00000016c028723c */ /* 0x040fe20000001818 */
[----:B------:R-:W4:Y:S04]  /*3180*/  LDSM.16.M88.4 R24, [R249+-0x5000] ;  /* 0xffb00000f918783b */ /* 0x000f280000000200 */
[----:B------:R-:W4:Y:S03]  /*3190*/  LDSM.16.M88.4 R20, [R249+-0x4800] ;  /* 0xffb80000f914783b */ /* 0x000f260000000200 */
[C---:B-1----:R-:W-:Y:S08]  /*31a0*/  HMMA.16816.F32 R32, R192.reuse, R16, R8 ;  /* 0x00000010c020723c */ /* 0x042ff00000001808 */
[----:B------:R-:W-:Y:S08]  /*31b0*/  HMMA.16816.F32 R16, R192, R18, R4 ;  /* 0x00000012c010723c */ /* 0x000ff00000001804 */
[C---:B---3--:R-:W-:Y:S08]  /*31c0*/  HMMA.16816.F32 R8, R196.reuse, R28, R48 ;  /* 0x0000001cc408723c */ /* 0x048ff00000001830 */
[----:B------:R-:W-:Y:S01]  /*31d0*/  HMMA.16816.F32 R4, R196, R30, R52 ;  /* 0x0000001ec404723c */ /* 0x000fe20000001834 */
[----:B------:R-:W1:Y:S01]  /*31e0*/  LDSM.16.M88.4 R52, [R248+0x2800] ;  /* 0x00280000f834783b */ /* 0x000e620000000200 */
[----:B------:R-:W-:-:S06]  /*31f0*/  IADD3 R0, R90, 0x2800, RZ ;  /* 0x000028005a007810 */ /* 0x000fcc0007ffe0ff */
[C---:B--2---:R-:W-:Y:S08]  /*3200*/  HMMA.16816.F32 R28, R196.reuse, R36, R60 ;  /* 0x00000024c41c723c */ /* 0x044ff0000000183c */
[C---:B------:R-:W-:Y:S08]  /*3210*/  HMMA.16816.F32 R36, R196.reuse, R38, R56 ;  /* 0x00000026c424723c */ /* 0x040ff00000001838 */
[C---:B----4-:R-:W-:Y:S08]  /*3220*/  HMMA.16816.F32 R56, R196.reuse, R24, R44 ;  /* 0x00000018c438723c */ /* 0x050ff0000000182c */
[C---:B------:R-:W-:Y:S08]  /*3230*/  HMMA.16816.F32 R48, R196.reuse, R26, R40 ;  /* 0x0000001ac430723c */ /* 0x040ff00000001828 */
[C---:B------:R-:W-:Y:S01]  /*3240*/  HMMA.16816.F32 R44, R196.reuse, R20, R32 ;  /* 0x00000014c42c723c */ /* 0x040fe20000001820 */
[----:B------:R-:W-:Y:S07]  /*3250*/  LDSM.16.M88.4 R32, [R0] ;  /* 0x000000000020783b */ /* 0x000fee0000000200 */
[----:B------:R-:W-:Y:S08]  /*3260*/  HMMA.16816.F32 R40, R196, R22, R16 ;  /* 0x00000016c428723c */ /* 0x000ff00000001810 */
[C---:B------:R-:W-:Y:S01]  /*3270*/  HMMA.16816.F32 R24, R200.reuse, R12, R8 ;  /* 0x0000000cc818723c */ /* 0x040fe20000001808 */
[----:B------:R-:W2:Y:S07]  /*3280*/  LDSM.16.M88.4 R8, [R248+0x3000] ;  /* 0x00300000f808783b */ /* 0x000eae0000000200 */
[C---:B------:R-:W-:Y:S01]  /*3290*/  HMMA.16816.F32 R20, R200.reuse, R14, R4 ;  /* 0x0000000ec814723c */ /* 0x040fe20000001804 */
[----:B------:R-:W3:Y:S04]  /*32a0*/  LDSM.16.M88.4 R4, [R248+0x3800] ;  /* 0x00380000f804783b */ /* 0x000ee80000000200 */
[----:B------:R-:W4:Y:S03]  /*32b0*/  LDSM.16.M88.4 R12, [R92] ;  /* 0x000000005c0c783b */ /* 0x000f260000000200 */
[C---:B-1----:R-:W-:Y:S01]  /*32c0*/  HMMA.16816.F32 R16, R200.reuse, R52, R28 ;  /* 0x00000034c810723c */ /* 0x042fe2000000181c */
[----:B------:R-:W-:Y:S04]  /*32d0*/  STL [R1+0xc], R91 ;  /* 0x00000c5b01007387 */ /* 0x000fe80000100800 */
[----:B------:R-:W-:Y:S04]  /*32e0*/  STL [R1+0x1c], R92 ;  /* 0x00001c5c01007387 */ /* 0x000fe80000100800 */
[----:B------:R1:W-:Y:S01]  /*32f0*/  STL [R1+0x10], R0 ;  /* 0x0000100001007387 */ /* 0x0003e20000100800 */
[C---:B------:R-:W-:Y:S08]  /*3300*/  HMMA.16816.F32 R36, R200.reuse, R54, R36 ;  /* 0x00000036c824723c */ /* 0x040ff00000001824 */
[----:B--2---:R-:W-:Y:S01]  /*3310*/  HMMA.16816.F32 R52, R200, R10, R48 ;  /* 0x0000000ac834723c */ /* 0x004fe20000001830 */
[----:B-1----:R-:W-:-:S07]  /*3320*/  IADD3 R0, R90, 0x3000, RZ ;  /* 0x000030005a007810 */ /* 0x002fce0007ffe0ff */
[C---:B---3--:R-:W-:Y:S01]  /*3330*/  HMMA.16816.F32 R48, R200.reuse, R4, R44 ;  /* 0x00000004c830723c */ /* 0x048fe2000000182c */
[----:B------:R-:W-:Y:S04]  /*3340*/  STL [R1+0x14], R0 ;  /* 0x0000140001007387 */ /* 0x000fe80000100800 */
[----:B------:R1:W2:Y:S03]  /*3350*/  LDSM.16.M88.4 R28, [R0] ;  /* 0x00000000001c783b */ /* 0x0002a60000000200 */
[----:B------:R-:W-:Y:S08]  /*3360*/  HMMA.16816.F32 R44, R200, R6, R40 ;  /* 0x00000006c82c723c */ /* 0x000ff00000001828 */
[----:B----4-:R-:W-:Y:S08]  /*3370*/  HMMA.16816.F32 R40, R204, R12, R24 ;  /* 0x0000000ccc28723c */ /* 0x010ff00000001818 */
[----:B------:R-:W-:Y:S01]  /*3380*/  HMMA.16816.F32 R60, R200, R8, R56 ;  /* 0x00000008c83c723c */ /* 0x000fe20000001838 */
[----:B------:R-:W-:Y:S01]  /*3390*/  LDSM.16.M88.4 R56, [R250+0x3000] ;  /* 0x00300000fa38783b */ /* 0x000fe20000000200 */
[----:B-1----:R-:W-:-:S06]  /*33a0*/  IADD3 R0, R90, 0x3800, RZ ;  /* 0x000038005a007810 */ /* 0x002fcc0007ffe0ff */
[C---:B------:R-:W-:Y:S01]  /*33b0*/  HMMA.16816.F32 R24, R204.reuse, R14, R20 ;  /* 0x0000000ecc18723c */ /* 0x040fe20000001814 */
[----:B------:R-:W1:Y:S04]  /*33c0*/  LDSM.16.M88.4 R12, [R250+0x2800] ;  /* 0x00280000fa0c783b */ /* 0x000e680000000200 */
[----:B------:R-:W3:Y:S03]  /*33d0*/  LDSM.16.M88.4 R20, [R0] ;  /* 0x000000000014783b */ /* 0x000ee60000000200 */
[C---:B------:R-:W-:Y:S01]  /*33e0*/  HMMA.16816.F32 R8, R204.reuse, R32, R16 ;  /* 0x00000020cc08723c */ /* 0x040fe20000001810 */
[----:B------:R-:W4:Y:S07]  /*33f0*/  LDSM.16.M88.4 R16, [R250+0x2000] ;  /* 0x00200000fa10783b */ /* 0x000f2e0000000200 */
[C---:B------:R-:W-:Y:S08]  /*3400*/  HMMA.16816.F32 R4, R204.reuse, R34, R36 ;  /* 0x00000022cc04723c */ /* 0x040ff00000001824 */
[C---:B--2---:R-:W-:Y:S01]  /*3410*/  HMMA.16816.F32 R32, R204.reuse, R28, R60 ;  /* 0x0000001ccc20723c */ /* 0x044fe2000000183c */
[----:B------:R-:W-:Y:S07]  /*3420*/  LDSM.16.M88.4 R60, [R248+0x5800] ;  /* 0x00580000f83c783b */ /* 0x000fee0000000200 */
[----:B------:R-:W-:Y:S08]  /*3430*/  HMMA.16816.F32 R52, R204, R30, R52 ;  /* 0x0000001ecc34723c */ /* 0x000ff00000001834 */
[----:B-1----:R-:W-:Y:S08]  /*3440*/  HMMA.16816.F32 R28, R208, R12, R8 ;  /* 0x0000000cd01c723c */ /* 0x002ff00000001808 */
[C---:B---3--:R-:W-:Y:S08]  /*3450*/  HMMA.16816.F32 R48, R204.reuse, R20, R48 ;  /* 0x00000014cc30723c */ /* 0x048ff00000001830 */
[----:B------:R-:W-:Y:S01]  /*3460*/  HMMA.16816.F32 R44, R204, R22, R44 ;  /* 0x00000016cc2c723c */ /* 0x000fe2000000182c */
[----:B------:R-:W1:Y:S07]  /*3470*/  LDSM.16.M88.4 R20, [R250+0x3800] ;  /* 0x00380000fa14783b */ /* 0x000e6e0000000200 */
[C---:B----4-:R-:W-:Y:S08]  /*3480*/  HMMA.16816.F32 R40, R208.reuse, R16, R40 ;  /* 0x00000010d028723c */ /* 0x050ff00000001828 */
[C---:B------:R-:W-:Y:S01]  /*3490*/  HMMA.16816.F32 R36, R208.reuse, R18, R24 ;  /* 0x00000012d024723c */ /* 0x040fe20000001818 */
[----:B------:R-:W2:Y:S04]  /*34a0*/  LDSM.16.M88.4 R16, [R249+-0x4000] ;  /* 0xffc00000f910783b */ /* 0x000ea80000000200 */
[----:B------:R-:W-:Y:S03]  /*34b0*/  LDSM.16.M88.4 R24, [R249+-0x3000] ;  /* 0xffd00000f918783b */ /* 0x000fe60000000200 */
[C---:B------:R-:W-:Y:S01]  /*34c0*/  HMMA.16816.F32 R8, R208.reuse, R14, R4 ;  /* 0x0000000ed008723c */ /* 0x040fe20000001804 */
[----:B------:R-:W3:Y:S07]  /*34d0*/  LDSM.16.M88.4 R12, [R249+-0x3800] ;  /* 0xffc80000f90c783b */ /* 0x000eee0000000200 */
[C---:B------:R-:W-:Y:S08]  /*34e0*/  HMMA.16816.F32 R4, R208.reuse, R56, R32 ;  /* 0x00000038d004723c */ /* 0x040ff00000001820 */
[C---:B------:R-:W-:Y:S08]  /*34f0*/  HMMA.16816.F32 R32, R208.reuse, R58, R52 ;  /* 0x0000003ad020723c */ /* 0x040ff00000001834 */
[C---:B-1----:R-:W-:Y:S08]  /*3500*/  HMMA.16816.F32 R56, R208.reuse, R20, R48 ;  /* 0x00000014d038723c */ /* 0x042ff00000001830 */
[----:B------:R-:W-:Y:S01]  /*3510*/  HMMA.16816.F32 R52, R208, R22, R44 ;  /* 0x00000016d034723c */ /* 0x000fe2000000182c */
[----:B------:R-:W-:Y:S07]  /*3520*/  LDSM.16.M88.4 R20, [R248+0x4000] ;  /* 0x00400000f814783b */ /* 0x000fee0000000200 */
[C---:B--2---:R-:W-:Y:S08]  /*3530*/  HMMA.16816.F32 R48, R212.reuse, R16, R40 ;  /* 0x00000010d430723c */ /* 0x044ff00000001828 */
[C---:B------:R-:W-:Y:S01]  /*3540*/  HMMA.16816.F32 R44, R212.reuse, R18, R36 ;  /* 0x00000012d42c723c */ /* 0x040fe20000001824 */
[----:B------:R-:W1:Y:S04]  /*3550*/  LDSM.16.M88.4 R16, [R248+0x4800] ;  /* 0x00480000f810783b */ /* 0x000e680000000200 */
[----:B------:R-:W2:Y:S03]  /*3560*/  LDSM.16.M88.4 R36, [R249+-0x2800] ;  /* 0xffd80000f924783b */ /* 0x000ea60000000200 */
[C---:B---3--:R-:W-:Y:S08]  /*3570*/  HMMA.16816.F32 R40, R212.reuse, R12, R28 ;  /* 0x0000000cd428723c */ /* 0x048ff0000000181c */
[C---:B------:R-:W-:Y:S01]  /*3580*/  HMMA.16816.F32 R28, R212.reuse, R14, R8 ;  /* 0x0000000ed41c723c */ /* 0x040fe20000001808 */
[----:B------:R-:W3:Y:S07]  /*3590*/  LDSM.16.M88.4 R12, [R248+0x5000] ;  /* 0x00500000f80c783b */ /* 0x000eee0000000200 */
[C---:B------:R-:W-:Y:S08]  /*35a0*/  HMMA.16816.F32 R8, R212.reuse, R24, R4 ;  /* 0x00000018d408723c */ /* 0x040ff00000001804 */
[----:B------:R-:W-:Y:S01]  /*35b0*/  HMMA.16816.F32 R4, R212, R26, R32 ;  /* 0x0000001ad404723c */ /* 0x000fe20000001820 */
[----:B------:R-:W-:-:S02]  /*35c0*/  IADD3 R2, R90, 0x5000, RZ ;  /* 0x000050005a027810 */ /* 0x000fc40007ffe0ff */
[C---:B------:R-:W-:Y:S02]  /*35d0*/  IADD3 R64, R90.reuse, 0x4000, RZ ;  /* 0x000040005a407810 */ /* 0x040fe40007ffe0ff */
[----:B------:R-:W-:-:S03]  /*35e0*/  IADD3 R3, R90, 0x4800, RZ ;  /* 0x000048005a037810 */ /* 0x000fc60007ffe0ff */
[----:B-1----:R-:W-:Y:S08]  /*35f0*/  HMMA.16816.F32 R32, R216, R18, R28 ;  /* 0x00000012d820723c */ /* 0x002ff0000000181c */
[----:B--2---:R-:W-:Y:S08]  /*3600*/  HMMA.16816.F32 R24, R212, R36, R56 ;  /* 0x00000024d418723c */ /* 0x004ff00000001838 */
[----:B---3--:R-:W-:Y:S01]  /*3610*/  HMMA.16816.F32 R28, R216, R12, R8 ;  /* 0x0000000cd81c723c */ /* 0x008fe20000001808 */
[----:B------:R-:W1:Y:S07]  /*3620*/  LDSM.16.M88.4 R8, [R2] ;  /* 0x000000000208783b */ /* 0x000e6e0000000200 */
[----:B------:R-:W-:Y:S08]  /*3630*/  HMMA.16816.F32 R56, R212, R38, R52 ;  /* 0x00000026d438723c */ /* 0x000ff00000001834 */
[C---:B------:R-:W-:Y:S01]  /*3640*/  HMMA.16816.F32 R36, R216.reuse, R16, R40 ;  /* 0x00000010d824723c */ /* 0x040fe20000001828 */
[----:B------:R-:W2:Y:S07]  /*3650*/  LDSM.16.M88.4 R16, [R64] ;  /* 0x000000004010783b */ /* 0x000eae0000000200 */
[C---:B------:R-:W-:Y:S01]  /*3660*/  HMMA.16816.F32 R4, R216.reuse, R14, R4 ;  /* 0x0000000ed804723c */ /* 0x040fe20000001804 */
[----:B------:R-:W3:Y:S04]  /*3670*/  LDSM.16.M88.4 R12, [R3] ;  /* 0x00000000030c783b */ /* 0x000ee80000000200 */
[----:B------:R4:W-:Y:S03]  /*3680*/  STL [R1+0x18], R0 ;  /* 0x0000180001007387 */ /* 0x0009e60000100800 */
[C---:B------:R-:W-:Y:S08]  /*3690*/  HMMA.16816.F32 R52, R216.reuse, R20, R48 ;  /* 0x00000014d834723c */ /* 0x040ff00000001830 */
[----:B------:R-:W-:Y:S01]  /*36a0*/  HMMA.16816.F32 R44, R216, R22, R44 ;  /* 0x00000016d82c723c */ /* 0x000fe2000000182c */
[----:B----4-:R-:W-:-:S05]  /*36b0*/  IADD3 R0, R90, 0x5800, RZ ;  /* 0x000058005a007810 */ /* 0x010fca0007ffe0ff */
[----:B------:R-:W4:Y:S02]  /*36c0*/  LDSM.16.M88.4 R48, [R0] ;  /* 0x000000000030783b */ /* 0x000f240000000200 */
[----:B------:R-:W-:Y:S08]  /*36d0*/  HMMA.16816.F32 R20, R216, R60, R24 ;  /* 0x0000003cd814723c */ /* 0x000ff00000001818 */
[C---:B-1----:R-:W-:Y:S08]  /*36e0*/  HMMA.16816.F32 R24, R220.reuse, R8, R28 ;  /* 0x00000008dc18723c */ /* 0x042ff0000000181c */
[----:B------:R-:W-:Y:S01]  /*36f0*/  HMMA.16816.F32 R4, R220, R10, R4 ;  /* 0x0000000adc04723c */ /* 0x000fe20000001804 */
[----:B------:R-:W1:Y:S07]  /*3700*/  LDSM.16.M88.4 R8, [R250+0x5000] ;  /* 0x00500000fa08783b */ /* 0x000e6e0000000200 */
[----:B------:R-:W-:Y:S08]  /*3710*/  HMMA.16816.F32 R60, R216, R62, R56 ;  /* 0x0000003ed83c723c */ /* 0x000ff00000001838 */
[C---:B--2---:R-:W-:Y:S01]  /*3720*/  HMMA.16816.F32 R56, R220.reuse, R16, R52 ;  /* 0x00000010dc38723c */ /* 0x044fe20000001834 */
[----:B------:R-:W2:Y:S07]  /*3730*/  LDSM.16.M88.4 R52, [R250+0x5800] ;  /* 0x00580000fa34783b */ /* 0x000eae0000000200 */
[C---:B------:R-:W-:Y:S01]  /*3740*/  HMMA.16816.F32 R40, R220.reuse, R18, R44 ;  /* 0x00000012dc28723c */ /* 0x040fe2000000182c */
[----:B------:R-:W2:Y:S07]  /*3750*/  LDSM.16.M88.4 R16, [R250+0x4000] ;  /* 0x00400000fa10783b */ /* 0x000eae0000000200 */
[C---:B---3--:R-:W-:Y:S08]  /*3760*/  HMMA.16816.F32 R36, R220.reuse, R12, R36 ;  /* 0x0000000cdc24723c */ /* 0x048ff00000001824 */
[C---:B------:R-:W-:Y:S01]  /*3770*/  HMMA.16816.F32 R32, R220.reuse, R14, R32 ;  /* 0x0000000edc20723c */ /* 0x040fe20000001820 */
[----:B------:R-:W3:Y:S07]  /*3780*/  LDSM.16.M88.4 R12, [R250+0x4800] ;  /* 0x00480000fa0c783b */ /* 0x000eee0000000200 */
[----:B----4-:R-:W-:Y:S08]  /*3790*/  HMMA.16816.F32 R20, R220, R48, R20 ;  /* 0x00000030dc14723c */ /* 0x010ff00000001814 */
[C---:B-1----:R-:W-:Y:S08]  /*37a0*/  HMMA.16816.F32 R24, R224.reuse, R8, R24 ;  /* 0x00000008e018723c */ /* 0x042ff00000001818 */
[C---:B------:R-:W-:Y:S08]  /*37b0*/  HMMA.16816.F32 R8, R224.reuse, R10, R4 ;  /* 0x0000000ae008723c */ /* 0x040ff00000001804 */
[----:B--2---:R-:W-:Y:S01]  /*37c0*/  HMMA.16816.F32 R4, R224, R52, R20 ;  /* 0x00000034e004723c */ /* 0x004fe20000001814 */
[----:B------:R-:W1:Y:S07]  /*37d0*/  LDSM.16.M88.4 R20, [R249+-0x2000] ;  /* 0xffe00000f914783b */ /* 0x000e6e0000000200 */
[----:B------:R-:W-:Y:S08]  /*37e0*/  HMMA.16816.F32 R60, R220, R50, R60 ;  /* 0x00000032dc3c723c */ /* 0x000ff0000000183c */
[C---:B------:R-:W-:Y:S08]  /*37f0*/  HMMA.16816.F32 R48, R224.reuse, R16, R56 ;  /* 0x00000010e030723c */ /* 0x040ff00000001838 */
[C---:B------:R-:W-:Y:S01]  /*3800*/  HMMA.16816.F32 R44, R224.reuse, R18, R40 ;  /* 0x00000012e02c723c */ /* 0x040fe20000001828 */
[----:B------:R-:W2:Y:S04]  /*3810*/  LDSM.16.M88.4 R16, [R249+-0x1800] ;  /* 0xffe80000f910783b */ /* 0x000ea80000000200 */
[----:B------:R-:W-:Y:S03]  /*3820*/  LDSM.16.M88.4 R40, [R249+-0x800] ;  /* 0xfff80000f928783b */ /* 0x000fe60000000200 */
[C---:B---3--:R-:W-:Y:S08]  /*3830*/  HMMA.16816.F32 R36, R224.reuse, R12, R36 ;  /* 0x0000000ce024723c */ /* 0x048ff00000001824 */
[C---:B------:R-:W-:Y:S01]  /*3840*/  HMMA.16816.F32 R28, R224.reuse, R14, R32 ;  /* 0x0000000ee01c723c */ /* 0x040fe20000001820 */
[----:B------:R-:W3:Y:S07]  /*3850*/  LDSM.16.M88.4 R12, [R249+-0x1000] ;  /* 0xfff00000f90c783b */ /* 0x000eee0000000200 */
[----:B------:R-:W-:Y:S08]  /*3860*/  HMMA.16816.F32 R56, R224, R54, R60 ;  /* 0x00000036e038723c */ /* 0x000ff0000000183c */
[C---:B-1----:R-:W-:Y:S08]  /*3870*/  HMMA.16816.F32 R52, R228.reuse, R20, R48 ;  /* 0x00000014e434723c */ /* 0x042ff00000001830 */
[C---:B------:R-:W-:Y:S01]  /*3880*/  HMMA.16816.F32 R48, R228.reuse, R22, R44 ;  /* 0x00000016e430723c */ /* 0x040fe2000000182c */
[----:B------:R-:W1:Y:S07]  /*3890*/  LDSM.16.M88.4 R20, [R248+0x6800] ;  /* 0x00680000f814783b */ /* 0x000e6e0000000200 */
[C---:B--2---:R-:W-:Y:S08]  /*38a0*/  HMMA.16816.F32 R44, R228.reuse, R16, R36 ;  /* 0x00000010e42c723c */ /* 0x044ff00000001824 */
[C---:B------:R-:W-:Y:S01]  /*38b0*/  HMMA.16816.F32 R36, R228.reuse, R18, R28 ;  /* 0x00000012e424723c */ /* 0x040fe2000000181c */
[----:B------:R-:W2:Y:S07]  /*38c0*/  LDSM.16.M88.4 R16, [R248+0x7000] ;  /* 0x00700000f810783b */ /* 0x000eae0000000200 */
[C---:B---3--:R-:W-:Y:S01]  /*38d0*/  HMMA.16816.F32 R32, R228.reuse, R12, R24 ;  /* 0x0000000ce420723c */ /* 0x048fe20000001818 */
[----:B------:R-:W3:Y:S07]  /*38e0*/  LDSM.16.M88.4 R24, [R248+0x6000] ;  /* 0x00600000f818783b */ /* 0x000eee0000000200 */
[C---:B------:R-:W-:Y:S01]  /*38f0*/  HMMA.16816.F32 R28, R228.reuse, R14, R8 ;  /* 0x0000000ee41c723c */ /* 0x040fe20000001808 */
[----:B------:R-:W4:Y:S07]  /*3900*/  LDSM.16.M88.4 R12, [R248+0x7800] ;  /* 0x00780000f80c783b */ /* 0x000f2e0000000200 */
[C---:B------:R-:W-:Y:S08]  /*3910*/  HMMA.16816.F32 R8, R228.reuse, R40, R4 ;  /* 0x00000028e408723c */ /* 0x040ff00000001804 */
[----:B------:R-:W-:Y:S01]  /*3920*/  HMMA.16816.F32 R4, R228, R42, R56 ;  /* 0x0000002ae404723c */ /* 0x000fe20000001838 */
[----:B------:R-:W-:Y:S04]  /*3930*/  STL [R1+0x2c], R64 ;  /* 0x00002c4001007387 */ /* 0x000fe80000100800 */
[----:B------:R3:W-:Y:S03]  /*3940*/  STL [R1+0x20], R3 ;  /* 0x0000200301007387 */ /* 0x0007e60000100800 */
[C---:B-1----:R-:W-:Y:S01]  /*3950*/  HMMA.16816.F32 R40, R232.reuse, R20, R44 ;  /* 0x00000014e828723c */ /* 0x042fe2000000182c */
[----:B------:R1:W-:Y:S04]  /*3960*/  STL [R1+0x24], R2 ;  /* 0x0000240201007387 */ /* 0x0003e80000100800 */
[----:B------:R4:W-:Y:S03]  /*3970*/  STL [R1+0x28], R0 ;  /* 0x0000280001007387 */ /* 0x0009e60000100800 */
[C---:B------:R-:W-:Y:S01]  /*3980*/  HMMA.16816.F32 R36, R232.reuse, R22, R36 ;  /* 0x00000016e824723c */ /* 0x040fe20000001824 */
[----:B------:R-:W4:Y:S07]  /*3990*/  LDSM.16.M88.4 R20, [R91] ;  /* 0x000000005b14783b */ /* 0x000f2e0000000200 */
[----:B--2---:R-:W-:Y:S01]  /*39a0*/  HMMA.16816.F32 R32, R232, R16, R32 ;  /* 0x00000010e820723c */ /* 0x004fe20000001820 */
[----:B---3--:R-:W-:-:S07]  /*39b0*/  IADD3 R3, R90, 0x6800, RZ ;  /* 0x000068005a037810 */ /* 0x008fce0007ffe0ff */
[----:B------:R-:W-:Y:S01]  /*39c0*/  HMMA.16816.F32 R28, R232, R18, R28 ;  /* 0x00000012e81c723c */ /* 0x000fe2000000181c */
[C---:B-1----:R-:W-:Y:S01]  /*39d0*/  IADD3 R2, R90.reuse, 0x7000, RZ ;  /* 0x000070005a027810 */ /* 0x042fe20007ffe0ff */
[----:B------:R-:W1:Y:S01]  /*39e0*/  LDSM.16.M88.4 R16, [R3] ;  /* 0x000000000310783b */ /* 0x000e620000000200 */
[----:B----4-:R-:W-:-:S05]  /*39f0*/  IADD3 R0, R90, 0x7800, RZ ;  /* 0x000078005a007810 */ /* 0x010fca0007ffe0ff */
[C---:B------:R-:W-:Y:S08]  /*3a00*/  HMMA.16816.F32 R52, R232.reuse, R24, R52 ;  /* 0x00000018e834723c */ /* 0x040ff00000001834 */
[C---:B------:R-:W-:Y:S08]  /*3a10*/  HMMA.16816.F32 R48, R232.reuse, R26, R48 ;  /* 0x0000001ae830723c */ /* 0x040ff00000001830 */
[C---:B------:R-:W-:Y:S01]  /*3a20*/  HMMA.16816.F32 R24, R232.reuse, R12, R8 ;  /* 0x0000000ce818723c */ /* 0x040fe20000001808 */
[----:B------:R-:W2:Y:S07]  /*3a30*/  LDSM.16.M88.4 R8, [R0] ;  /* 0x000000000008783b */ /* 0x000eae0000000200 */
[----:B------:R-:W-:Y:S01]  /*3a40*/  HMMA.16816.F32 R4, R232, R14, R4 ;  /* 0x0000000ee804723c */ /* 0x000fe20000001804 */
[----:B------:R-:W3:Y:S07]  /*3a50*/  LDSM.16.M88.4 R12, [R2] ;  /* 0x00000000020c783b */ /* 0x000eee0000000200 */
[C---:B------:R-:W-:Y:S08]  /*3a60*/  HMMA.16816.F32 R52, R236.reuse, R20, R52 ;  /* 0x00000014ec34723c */ /* 0x040ff00000001834 */
[C---:B------:R-:W-:Y:S01]  /*3a70*/  HMMA.16816.F32 R44, R236.reuse, R22, R48 ;  /* 0x00000016ec2c723c */ /* 0x040fe20000001830 */
[----:B------:R-:W4:Y:S07]  /*3a80*/  LDSM.16.M88.4 R20, [R250+0x6000] ;  /* 0x00600000fa14783b */ /* 0x000f2e0000000200 */
[C---:B-1----:R-:W-:Y:S08]  /*3a90*/  HMMA.16816.F32 R40, R236.reuse, R16, R40 ;  /* 0x00000010ec28723c */ /* 0x042ff00000001828 */
[C---:B------:R-:W-:Y:S01]  /*3aa0*/  HMMA.16816.F32 R36, R236.reuse, R18, R36 ;  /* 0x00000012ec24723c */ /* 0x040fe20000001824 */
[----:B------:R-:W1:Y:S07]  /*3ab0*/  LDSM.16.M88.4 R16, [R250+0x6800] ;  /* 0x00680000fa10783b */ /* 0x000e6e0000000200 */
[C---:B--2---:R-:W-:Y:S08]  /*3ac0*/  HMMA.16816.F32 R24, R236.reuse, R8, R24 ;  /* 0x00000008ec18723c */ /* 0x044ff00000001818 */
[C---:B---3--:R-:W-:Y:S08]  /*3ad0*/  HMMA.16816.F32 R32, R236.reuse, R12, R32 ;  /* 0x0000000cec20723c */ /* 0x048ff00000001820 */
[C---:B------:R-:W-:Y:S01]  /*3ae0*/  HMMA.16816.F32 R28, R236.reuse, R14, R28 ;  /* 0x0000000eec1c723c */ /* 0x040fe2000000181c */
[----:B------:R-:W2:Y:S07]  /*3af0*/  LDSM.16.M88.4 R12, [R250+0x7000] ;  /* 0x00700000fa0c783b */ /* 0x000eae0000000200 */
[----:B------:R-:W-:Y:S01]  /*3b00*/  HMMA.16816.F32 R4, R236, R10, R4 ;  /* 0x0000000aec04723c */ /* 0x000fe20000001804 */
[----:B------:R-:W3:Y:S07]  /*3b10*/  LDSM.16.M88.4 R8, [R250+0x7800] ;  /* 0x00780000fa08783b */ /* 0x000eee0000000200 */
[C---:B----4-:R-:W-:Y:S08]  /*3b20*/  HMMA.16816.F32 R48, R240.reuse, R20, R52 ;  /* 0x00000014f030723c */ /* 0x050ff00000001834 */
[C---:B------:R-:W-:Y:S01]  /*3b30*/  HMMA.16816.F32 R44, R240.reuse, R22, R44 ;  /* 0x00000016f02c723c */ /* 0x040fe2000000182c */
[----:B------:R-:W4:Y:S07]  /*3b40*/  LDSM.16.M88.4 R20, [R249] ;  /* 0x00000000f914783b */ /* 0x000f2e0000000200 */
        /* <DEDUP_REMOVED lines=8> */
[----:B------:R-:W3:Y:S01]  /*3bd0*/  LDSM.16.M88.4 R8, [R249+0x1800] ;  /* 0x00180000f908783b */ /* 0x000ee20000000200 */
[----:B------:R-:W-:Y:S01]  /*3be0*/  ISETP.GT.AND P0, PT, R72, R133, PT ;  /* 0x000000854800720c */ /* 0x000fe20003f04270 */
[----:B------:R-:W-:-:S04]  /*3bf0*/  DEPBAR.LE SB0, 0x0 ;  /* 0x000080000000791a */ /* 0x000fc80000000000 */
[----:B------:R1:W-:Y:S04]  /*3c00*/  STL [R1+0x30], R3 ;  /* 0x0000300301007387 */ /* 0x0003e80000100800 */
[----:B------:R2:W-:Y:S04]  /*3c10*/  STL [R1+0x34], R2 ;  /* 0x0000340201007387 */ /* 0x0005e80000100800 */
[----:B------:R4:W-:Y:S01]  /*3c20*/  STL [R1+0x38], R0 ;  /* 0x0000380001007387 */ /* 0x0009e20000100800 */
[C---:B-1----:R-:W-:Y:S02]  /*3c30*/  IADD3 R3, R90.reuse, 0x1800, RZ ;  /* 0x000018005a037810 */ /* 0x042fe40007ffe0ff */
[----:B--2---:R-:W-:-:S02]  /*3c40*/  IADD3 R2, R90, 0x1000, RZ ;  /* 0x000010005a027810 */ /* 0x004fc40007ffe0ff */
[----:B----4-:R-:W-:Y:S01]  /*3c50*/  IADD3 R0, R90, 0x800, RZ ;  /* 0x000008005a007810 */ /* 0x010fe20007ffe0ff */
[----:B------:R1:W-:Y:S04]  /*3c60*/  STL [R1+0x48], R3 ;  /* 0x0000480301007387 */ /* 0x0003e80000100800 */
[----:B------:R1:W-:Y:S04]  /*3c70*/  STL [R1+0x40], R0 ;  /* 0x0000400001007387 */ /* 0x0003e80000100800 */
[----:B------:R1:W-:Y:S01]  /*3c80*/  STL [R1+0x44], R2 ;  /* 0x0000440201007387 */ /* 0x0003e20000100800 */
[C---:B------:R-:W-:Y:S01]  /*3c90*/  HMMA.16816.F32 R52, R244.reuse, R20, R48 ;  /* 0x00000014f434723c */ /* 0x040fe20000001830 */
[----:B------:R-:W-:Y:S07]  /*3ca0*/  BSSY B0, `(.L_x_1042) ;  /* 0x0000064000007945 */ /* 0x000fee0003800000 */
[----:B------:R-:W-:Y:S01]  /*3cb0*/  HMMA.16816.F32 R48, R244, R22, R44 ;  /* 0x00000016f430723c */ /* 0x000fe2000000182c */
[----:B------:R-:W-:Y:S01]  /*3cc0*/  BAR.SYNC.DEFER_BLOCKING 0x0 ;  /* 0x0000000000007b1d */ /* 0x000fe20000010000 */
[----:B------:R-:W-:-:S06]  /*3cd0*/  ISETP.GT.AND P6, PT, R77, 0x3f, PT ;  /* 0x0000003f4d00780c */ /* 0x000fcc0003fc4270 */
[C---:B------:R-:W-:Y:S08]  /*3ce0*/  HMMA.16816.F32 R44, R244.reuse, R16, R40 ;  /* 0x00000010f42c723c */ /* 0x040ff00000001828 */
[C---:B------:R-:W-:Y:S08]  /*3cf0*/  HMMA.16816.F32 R40, R244.reuse, R18, R36 ;  /* 0x00000012f428723c */ /* 0x040ff00000001824 */
[C---:B------:R-:W-:Y:S08]  /*3d00*/  HMMA.16816.F32 R36, R244.reuse, R12, R32 ;  /* 0x0000000cf424723c */ /* 0x040ff00000001820 */
[C---:B------:R-:W-:Y:S08]  /*3d10*/  HMMA.16816.F32 R32, R244.reuse, R14, R28 ;  /* 0x0000000ef420723c */ /* 0x040ff0000000181c */
[C---:B---3--:R-:W-:Y:S08]  /*3d20*/  HMMA.16816.F32 R24, R244.reuse, R8, R24 ;  /* 0x00000008f418723c */ /* 0x048ff00000001818 */
[----:B------:R-:W-:Y:S01]  /*3d30*/  HMMA.16816.F32 R20, R244, R10, R4 ;  /* 0x0000000af414723c */ /* 0x000fe20000001804 */
[----:B------:R-:W-:Y:S07]  /*3d40*/  @!UPT UIADD3 URZ, URZ, URZ, URZ ;  /* 0x0000003f3f3ff290 */ /* 0x000fee000fffe03f */
[----:B------:R-:W-:Y:S11]  /*3d50*/  @!P0 BRA `(.L_x_1043) ;  /* 0x0000058000008947 */ /* 0x000ff60003800000 */
[----:B-1----:R-:W-:Y:S01]  /*3d60*/  ISETP.NE.AND P2, PT, R87, 0x1, PT ;  /* 0x000000015700780c */ /* 0x002fe20003f45270 */
[----:B------:R-:W-:-:S02]  /*3d70*/  IMAD R2, R72, 0x40, R132 ;  /* 0x0000004048027824 */ /* 0x000fc400078e0284 */
        /* <DEDUP_REMOVED lines=11> */
[----:B------:R-:W-:-:S05]  /*3e30*/  IMAD R2, R0, c[0x0][0x2b8], R2 ;  /* 0x0000ae0000027a24 */ /* 0x000fca00078e0202 */
[----:B------:R-:W-:Y:S01]  /*3e40*/  SHF.R.S32.HI R0, RZ, 0x1f, R2 ;  /* 0x0000001fff007819 */ /* 0x000fe20000011402 */
[----:B------:R1:W-:Y:S04]  /*3e50*/  STL [R1+0x68], R2 ;  /* 0x0000680201007387 */ /* 0x0003e80000100800 */
[----:B------:R-:W-:-:S04]  /*3e60*/  IMAD R0, R0, c[0x0][0x1e0], RZ ;  /* 0x0000780000007a24 */ /* 0x000fc800078e02ff */
[C---:B------:R-:W-:Y:S02]  /*3e70*/  IMAD R0, R2.reuse, c[0x0][0x1e4], R0 ;  /* 0x0000790002007a24 */ /* 0x040fe400078e0200 */
[----:B-1----:R-:W-:-:S04]  /*3e80*/  IMAD.WIDE.U32 R2, R2, c[0x0][0x1e0], RZ ;  /* 0x0000780002027a25 */ /* 0x002fc800078e00ff */
[----:B------:R-:W-:Y:S01]  /*3e90*/  IMAD.IADD R3, R3, 0x1, R0 ;  /* 0x0000000103037824 */ /* 0x000fe200078e0200 */
[----:B--2---:R1:W-:Y:S01]  /*3ea0*/  STL [R1+0x60], R6 ;  /* 0x0000600601007387 */ /* 0x0043e20000100800 */
[----:B------:R-:W-:Y:S02]  /*3eb0*/  SHF.R.S32.HI R0, RZ, 0x1f, R6 ;  /* 0x0000001fff007819 */ /* 0x000fe40000011406 */
[----:B------:R-:W-:-:S04]  /*3ec0*/  IMAD.WIDE.U32 R2, R6, c[0x0][0x1f0], R2 ;  /* 0x00007c0006027a25 */ /* 0x000fc800078e0002 */
[----:B------:R-:W-:-:S04]  /*3ed0*/  IMAD R0, R0, c[0x0][0x1f0], RZ ;  /* 0x00007c0000007a24 */ /* 0x000fc800078e02ff */
[----:B------:R-:W-:Y:S01]  /*3ee0*/  IMAD R4, R6, c[0x0][0x1f4], R0 ;  /* 0x00007d0006047a24 */ /* 0x000fe200078e0200 */
[----:B------:R-:W-:-:S04]  /*3ef0*/  IADD3 R0, P0, R84, R2, RZ ;  /* 0x0000000254007210 */ /* 0x000fc80007f1e0ff */
[----:B------:R-:W-:Y:S02]  /*3f00*/  IADD3.X R2, R83, R3, R4, P0, !PT ;  /* 0x0000000353027210 */ /* 0x000fe400007fe404 */
[----:B------:R-:W-:-:S04]  /*3f10*/  LEA R15, P0, R0, c[0x0][0x1c8], 0x1 ;  /* 0x00007200000f7a11 */ /* 0x000fc800078008ff */
[----:B------:R-:W-:Y:S01]  /*3f20*/  LEA.HI.X R5, R0, c[0x0][0x1cc], R2, 0x1, P0 ;  /* 0x0000730000057a11 */ /* 0x000fe200000f0c02 */
[----:B------:R-:W-:Y:S06]  /*3f30*/  BRA.DIV ~URZ, `(.L_x_1044) ;  /* 0x0000ce327f007947 */ /* 0x000fec000b800000 */
[----:B------:R2:W3:Y:S02]  /*3f40*/  SHFL.IDX PT, R4, R5, RZ, 0x181f ;  /* 0x00181fff05047589 */ /* 0x0004e400000e0000 */
.L_x_1082:
[----:B------:R-:W-:Y:S05]  /*3f50*/  BRA.DIV ~URZ, `(.L_x_1045) ;  /* 0x0000ce827f007947 */ /* 0x000fea000b800000 */
[----:B------:R-:W4:Y:S04]  /*3f60*/  LDL R2, [R1+0x64] ;  /* 0x0000640001027983 */ /* 0x000f280000100800 */
[----:B------:R-:W5:Y:S04]  /*3f70*/  LDL R19, [R1+0x84] ;  /* 0x0000840001137983 */ /* 0x000f680000100800 */
[----:B--2---:R-:W2:Y:S04]  /*3f80*/  LDL R18, [R1+0x80] ;  /* 0x0000800001127983 */ /* 0x004ea80000100800 */
[----:B---3--:R-:W3:Y:S04]  /*3f90*/  LDL R17, [R1+0x7c] ;  /* 0x00007c0001117983 */ /* 0x008ee80000100800 */
[----:B------:R-:W3:Y:S04]  /*3fa0*/  LDL R16, [R1+0x58] ;  /* 0x0000580001107983 */ /* 0x000ee80000100800 */
[----:B------:R-:W1:Y:S02]  /*3fb0*/  SHFL.IDX PT, R0, R15, RZ, 0x181f ;  /* 0x00181fff0f007589 */ /* 0x000e6400000e0000 */
[----:B-1----:R-:W-:-:S02]  /*3fc0*/  IADD3 R10, P1, R0, R80, RZ ;  /* 0x00000050000a7210 */ /* 0x002fc40007f3e0ff */
[C---:B------:R-:W-:Y:S02]  /*3fd0*/  IADD3 R8, P0, R0.reuse, R79, RZ ;  /* 0x0000004f00087210 */ /* 0x040fe40007f1e0ff */
[----:B------:R-:W-:Y:S01]  /*3fe0*/  IADD3 R6, P5, R0, R81, RZ ;  /* 0x0000005100067210 */ /* 0x000fe20007fbe0ff */
[C---:B------:R-:W-:Y:S02]  /*3ff0*/  IMAD.X R11, R4.reuse, 0x1, R73, P1 ;  /* 0x00000001040b7824 */ /* 0x040fe400008e0649 */
[C---:B------:R-:W-:Y:S02]  /*4000*/  IMAD.X R9, R4.reuse, 0x1, R74, P0 ;  /* 0x0000000104097824 */ /* 0x040fe400000e064a */
[----:B------:R-:W-:Y:S01]  /*4010*/  IMAD.X R7, R4, 0x1, R75, P5 ;  /* 0x0000000104077824 */ /* 0x000fe200028e064b */
[----:B----4-:R-:W-:Y:S02]  /*4020*/  ISETP.GE.AND P3, PT, R2, c[0x0][0x1d4], PT ;  /* 0x0000750002007a0c */ /* 0x010fe40003f66270 */
[----:B------:R-:W-:-:S02]  /*4030*/  IADD3 R2, P4, R0, R82, RZ ;  /* 0x0000005200027210 */ /* 0x000fc40007f9e0ff */
[----:B-----5:R-:W-:Y:S01]  /*4040*/  ISETP.GE.AND P2, PT, R19, c[0x0][0x1d4], PT ;  /* 0x0000750013007a0c */ /* 0x020fe20003f46270 */
[----:B------:R-:W1:Y:S01]  /*4050*/  SHFL.IDX PT, R0, R15, 0x1, 0x181f ;  /* 0x00381f000f007f89 */ /* 0x000e6200000e0000 */
[----:B------:R-:W-:Y:S01]  /*4060*/  SEL R14, RZ, 0x10, P3 ;  /* 0x00000010ff0e7807 */ /* 0x000fe20001800000 */
[----:B------:R-:W-:Y:S01]  /*4070*/  IMAD.X R3, R4, 0x1, R76, P4 ;  /* 0x0000000104037824 */ /* 0x000fe200020e064c */
[----:B--2---:R-:W-:Y:S01]  /*4080*/  ISETP.GE.AND P1, PT, R18, c[0x0][0x1d4], PT ;  /* 0x0000750012007a0c */ /* 0x004fe20003f26270 */
[----:B------:R2:W4:Y:S01]  /*4090*/  SHFL.IDX PT, R4, R5, 0x1, 0x181f ;  /* 0x00381f0005047f89 */ /* 0x00052200000e0000 */
[----:B------:R-:W-:Y:S02]  /*40a0*/  SEL R13, RZ, 0x10, P2 ;  /* 0x00000010ff0d7807 */ /* 0x000fe40001000000 */
[----:B---3--:R-:W-:Y:S02]  /*40b0*/  ISETP.GE.AND P0, PT, R17, c[0x0][0x1d4], PT ;  /* 0x0000750011007a0c */ /* 0x008fe40003f06270 */
[----:B------:R-:W-:Y:S01]  /*40c0*/  SEL R12, RZ, 0x10, P1 ;  /* 0x00000010ff0c7807 */ /* 0x000fe20000800000 */
[----:B------:R3:W-:Y:S04]  /*40d0*/  LDGSTS.E.BYPASS.LTC128B.128 [R16+0x10100], [R10.64], !P3 ;  /* 0x101000000a107fae */ /* 0x0007e8000d901d46 */
[----:B------:R3:W-:Y:S04]  /*40e0*/  LDGSTS.E.BYPASS.LTC128B.128 [R16+0x12100], [R8.64], !P2 ;  /* 0x1210000008107fae */ /* 0x0007e8000d101d46 */
[----:B------:R3:W-:Y:S04]  /*40f0*/  LDGSTS.E.BYPASS.LTC128B.128 [R16+0x14100], [R6.64], !P1 ;  /* 0x1410000006107fae */ /* 0x0007e8000c901d46 */
[----:B------:R3:W-:Y:S01]  /*4100*/  LDGSTS.E.BYPASS.LTC128B.128 [R16+0x16100], [R2.64], !P0 ;  /* 0x1610000002107fae */ /* 0x0007e2000c101d46 */
[----:B--2---:R-:W-:-:S03]  /*4110*/  SEL R5, RZ, 0x10, P0 ;  /* 0x00000010ff057807 */ /* 0x004fc60000000000 */
.L_x_1083:
[----:B-1----:R-:W2:Y:S01]  /*4120*/  LDL R15, [R1+0x58] ;  /* 0x00005800010f7983 */ /* 0x002ea20000100800 */
[----:B---3--:R-:W-:-:S02]  /*4130*/  IADD3 R2, -R14, 0x10, RZ ;  /* 0x000000100e027810 */ /* 0x008fc40007ffe1ff */
[----:B------:R-:W-:Y:S02]  /*4140*/  IADD3 R3, -R13, 0x10, RZ ;  /* 0x000000100d037810 */ /* 0x000fe40007ffe1ff */
[----:B------:R-:W-:Y:S02]  /*4150*/  LOP3.LUT R2, R2, 0xf, RZ, 0xc0, !PT ;  /* 0x0000000f02027812 */ /* 0x000fe400078ec0ff */
[----:B------:R-:W-:Y:S02]  /*4160*/  LOP3.LUT R3, R3, 0xf, RZ, 0xc0, !PT ;  /* 0x0000000f03037812 */ /* 0x000fe400078ec0ff */
[----:B------:R-:W-:Y:S02]  /*4170*/  IADD3 R10, P1, P0, R2, R0, R80 ;  /* 0x00000000020a7210 */ /* 0x000fe4000783e050 */
[----:B------:R-:W-:Y:S02]  /*4180*/  IADD3 R2, -R12, 0x10, RZ ;  /* 0x000000100c027810 */ /* 0x000fe40007ffe1ff */
[----:B----4-:R-:W-:-:S02]  /*4190*/  IADD3.X R11, RZ, R4, R73, P1, P0 ;  /* 0x00000004ff0b7210 */ /* 0x010fc40000fe0449 */
[----:B------:R-:W-:Y:S02]  /*41a0*/  LOP3.LUT R2, R2, 0xf, RZ, 0xc0, !PT ;  /* 0x0000000f02027812 */ /* 0x000fe400078ec0ff */
[-C--:B------:R-:W-:Y:S02]  /*41b0*/  IADD3 R8, P5, P4, R3, R0.reuse, R79 ;  /* 0x0000000003087210 */ /* 0x080fe40007cbe04f */
[----:B------:R-:W-:Y:S02]  /*41c0*/  IADD3 R6, P3, P2, R2, R0, R81 ;  /* 0x0000000002067210 */ /* 0x000fe40007a7e051 */
[----:B------:R-:W-:Y:S02]  /*41d0*/  IADD3 R2, -R5, 0x10, RZ ;  /* 0x0000001005027810 */ /* 0x000fe40007ffe1ff */
[----:B------:R-:W-:Y:S02]  /*41e0*/  IADD3.X R7, RZ, R4, R75, P3, P2 ;  /* 0x00000004ff077210 */ /* 0x000fe40001fe444b */
[----:B------:R-:W-:-:S02]  /*41f0*/  LOP3.LUT R2, R2, 0xf, RZ, 0xc0, !PT ;  /* 0x0000000f02027812 */ /* 0x000fc400078ec0ff */
[----:B------:R-:W-:Y:S02]  /*4200*/  ISETP.NE.U32.AND P3, PT, R14, RZ, PT ;  /* 0x000000ff0e00720c */ /* 0x000fe40003f65070 */
[----:B------:R-:W-:Y:S02]  /*4210*/  IADD3 R2, P1, P0, R2, R0, R82 ;  /* 0x0000000002027210 */ /* 0x000fe4000783e052 */
[----:B------:R-:W-:Y:S02]  /*4220*/  ISETP.NE.U32.AND P2, PT, R13, RZ, PT ;  /* 0x000000ff0d00720c */ /* 0x000fe40003f45070 */
[----:B------:R-:W-:Y:S02]  /*4230*/  IADD3.X R3, RZ, R4, R76, P1, P0 ;  /* 0x00000004ff037210 */ /* 0x000fe40000fe044c */
[----:B------:R-:W-:Y:S02]  /*4240*/  ISETP.NE.U32.AND P1, PT, R12, RZ, PT ;  /* 0x000000ff0c00720c */ /* 0x000fe40003f25070 */
[----:B------:R-:W-:-:S02]  /*4250*/  ISETP.NE.U32.AND P0, PT, R5, RZ, PT ;  /* 0x000000ff0500720c */ /* 0x000fc40003f05070 */
[----:B------:R-:W-:Y:S01]  /*4260*/  IADD3.X R9, RZ, R4, R74, P5, P4 ;  /* 0x00000004ff097210 */ /* 0x000fe20002fe844a */
[----:B------:R-:W-:Y:S01]  /*4270*/  @!PT LDS RZ, [RZ] ;  /* 0x00000000fffff984 */ /* 0x000fe20000000800 */
[----:B------:R-:W-:Y:S01]  /*4280*/  @!PT LDS RZ, [RZ] ;  /* 0x00000000fffff984 */ /* 0x000fe20000000800 */
[----:B------:R-:W-:Y:S01]  /*4290*/  @!PT LDS RZ, [RZ] ;  /* 0x00000000fffff984 */ /* 0x000fe20000000800 */
[----:B--2---:R1:W-:Y:S04]  /*42a0*/  LDGSTS.E.BYPASS.LTC128B.128.ZFILL [R15+0x11100], [R10.64], P3 ;  /* 0x111000000a0f7fae */ /* 0x0043e80009941d46 */
[----:B------:R1:W-:Y:S04]  /*42b0*/  LDGSTS.E.BYPASS.LTC128B.128.ZFILL [R15+0x13100], [R8.64], P2 ;  /* 0x13100000080f7fae */ /* 0x0003e80009141d46 */
[----:B------:R1:W-:Y:S04]  /*42c0*/  LDGSTS.E.BYPASS.LTC128B.128.ZFILL [R15+0x15100], [R6.64], P1 ;  /* 0x15100000060f7fae */ /* 0x0003e80008941d46 */
[----:B------:R1:W-:Y:S02]  /*42d0*/  LDGSTS.E.BYPASS.LTC128B.128.ZFILL [R15+0x17100], [R2.64], P0 ;  /* 0x17100000020f7fae */ /* 0x0003e40008141d46 */
.L_x_1043:
[----:B-1----:R-:W-:Y:S05]  /*42e0*/  BSYNC B0 ;  /* 0x0000000000007941 */ /* 0x002fea0003800000 */
.L_x_1042:
[----:B------:R-:W2:Y:S04]  /*42f0*/  LDL R3, [R1+0xd4] ;  /* 0x0000d40001037983 */ /* 0x000ea80000100800 */
[----:B------:R-:W2:Y:S01]  /*4300*/  LDL R2, [R1+0x1e4] ;  /* 0x0001e40001027983 */ /* 0x000ea20000100800 */
[----:B------:R-:W-:-:S03]  /*4310*/  MOV R4, c[0x0][0x2c4] ;  /* 0x0000b10000047a02 */ /* 0x000fc60000000f00 */
[----:B------:R-:W3:Y:S01]  /*4320*/  LDL R5, [R1+0xc0] ;  /* 0x0000c00001057983 */ /* 0x000ee20000100800 */
[----:B------:R-:W-:Y:S02]  /*4330*/  ISETP.NE.AND P0, PT, R4, 0x1, PT ;  /* 0x000000010400780c */ /* 0x000fe40003f05270 */
[----:B------:R-:W-:Y:S01]  /*4340*/  MOV R0, 0x1 ;  /* 0x0000000100007802 */ /* 0x000fe20000000f00 */
[----:B------:R-:W0:Y:S04]  /*4350*/  LDGDEPBAR ;  /* 0x00000000000079af */ /* 0x000e280000000000 */
[----:B------:R-:W-:Y:S02]  /*4360*/  IMAD R0, R72, -0x40, R0 ;  /* 0xffffffc048007824 */ /* 0x000fe400078e0200 */
[----:B--2---:R-:W-:Y:S01]  /*4370*/  IMAD.IADD R4, R2, 0x1, R3 ;  /* 0x0000000102047824 */ /* 0x004fe200078e0203 */
[----:B------:R-:W-:-:S03]  /*4380*/  MOV R3, c[0x0][0x2ac] ;  /* 0x0000ab0000037a02 */ /* 0x000fc60000000f00 */
[----:B------:R-:W-:Y:S01]  /*4390*/  @P0 IMAD.HI.U32 R2, R4, c[0x0][0x2c8], RZ ;  /* 0x0000b20004020a27 */ /* 0x000fe200078e00ff */
[----:B------:R1:W-:Y:S03]  /*43a0*/  STL [R1+0x90], R4 ;  /* 0x0000900401007387 */ /* 0x0003e60000100800 */
[----:B------:R-:W-:Y:S02]  /*43b0*/  IMAD R0, R3, c[0x0][0x1d0], R0 ;  /* 0x0000740003007a24 */ /* 0x000fe400078e0200 */
[----:B---3--:R-:W-:-:S03]  /*43c0*/  IMAD.IADD R6, R78, 0x1, -R5 ;  /* 0x000000014e067824 */ /* 0x008fc600078e0a05 */
[----:B------:R-:W-:Y:S02]  /*43d0*/  IADD3 R5, R0, -c[0x0][0x168], -R5 ;  /* 0x80005a0000057a10 */ /* 0x000fe40007ffe805 */
[----:B-1----:R-:W-:Y:S01]  /*43e0*/  @P0 SHF.R.U32.HI R4, RZ, c[0x0][0x2cc], R2 ;  /* 0x0000b300ff040a19 */ /* 0x002fe20000011602 */
[----:B------:R-:W-:Y:S05]  /*43f0*/  BRA.DIV ~URZ, `(.L_x_1046) ;  /* 0x0000ccd27f007947 */ /* 0x000fea000b800000 */
[----:B------:R1:W2:Y:S02]  /*4400*/  SHFL.IDX PT, R0, R4, RZ, 0x1c1f ;  /* 0x001c1fff04007589 */ /* 0x0002a400000e0000 */
.L_x_1084:
[----:B--2---:R-:W-:-:S05]  /*4410*/  IMAD.IADD R0, R5, 0x1, R0 ;  /* 0x0000000105007824 */ /* 0x004fca00078e0200 */
[----:B------:R-:W-:-:S04]  /*4420*/  IMNMX R0, R6, R0, PT ;  /* 0x0000000006007217 */ /* 0x000fc80003800200 */
[C---:B------:R-:W-:Y:S02]  /*4430*/  ISETP.GT.AND P0, PT, R0.reuse, RZ, PT ;  /* 0x000000ff0000720c */ /* 0x040fe40003f04270 */
[----:B------:R-:W-:Y:S02]  /*4440*/  ISETP.GT.AND P2, PT, R0, 0x1, PT ;  /* 0x000000010000780c */ /* 0x000fe40003f44270 */
[----:B------:R-:W-:Y:S02]  /*4450*/  FSEL R13, R52, -INF , P0 ;  /* 0xff800000340d7808 */ /* 0x000fe40000000000 */
[C---:B------:R-:W-:Y:S02]  /*4460*/  ISETP.GT.AND P3, PT, R0.reuse, 0x8, PT ;  /* 0x000000080000780c */ /* 0x040fe40003f64270 */
[C---:B------:R-:W-:Y:S02]  /*4470*/  ISETP.GT.AND P4, PT, R0.reuse, 0x9, PT ;  /* 0x000000090000780c */ /* 0x040fe40003f84270 */
[----:B------:R-:W-:-:S02]  /*4480*/  ISETP.GT.AND P1, PT, R0, 0x10, PT ;  /* 0x000000100000780c */ /* 0x000fc40003f24270 */
[----:B------:R-:W-:Y:S02]  /*4490*/  ISETP.GT.AND P0, PT, R0, 0x11, PT ;  /* 0x000000110000780c */ /* 0x000fe40003f04270 */
[----:B------:R-:W-:Y:S02]  /*44a0*/  FSEL R12, R53, -INF , P2 ;  /* 0xff800000350c7808 */ /* 0x000fe40001000000 */
[----:B------:R-:W-:Y:S02]  /*44b0*/  FSEL R14, R48, -INF , P3 ;  /* 0xff800000300e7808 */ /* 0x000fe40001800000 */
[----:B------:R-:W-:Y:S02]  /*44c0*/  FSEL R15, R49, -INF , P4 ;  /* 0xff800000310f7808 */ /* 0x000fe40002000000 */
[----:B------:R-:W-:Y:S02]  /*44d0*/  FSEL R17, R44, -INF , P1 ;  /* 0xff8000002c117808 */ /* 0x000fe40000800000 */
[----:B------:R-:W-:-:S02]  /*44e0*/  FSEL R18, R45, -INF , P0 ;  /* 0xff8000002d127808 */ /* 0x000fc40000000000 */
[C---:B------:R-:W-:Y:S02]  /*44f0*/  ISETP.GT.AND P3, PT, R0.reuse, 0x18, PT ;  /* 0x000000180000780c */ /* 0x040fe40003f64270 */
[C---:B------:R-:W-:Y:S02]  /*4500*/  ISETP.GT.AND P4, PT, R0.reuse, 0x19, PT ;  /* 0x000000190000780c */ /* 0x040fe40003f84270 */
[C---:B------:R-:W-:Y:S02]  /*4510*/  ISETP.GT.AND P2, PT, R0.reuse, 0x20, PT ;  /* 0x000000200000780c */ /* 0x040fe40003f44270 */
[C---:B------:R-:W-:Y:S02]  /*4520*/  ISETP.GT.AND P1, PT, R0.reuse, 0x21, PT ;  /* 0x000000210000780c */ /* 0x040fe40003f24270 */
[----:B------:R-:W-:Y:S02]  /*4530*/  ISETP.GT.AND P0, PT, R0, 0x28, PT ;  /* 0x000000280000780c */ /* 0x000fe40003f04270 */
[----:B------:R-:W-:-:S02]  /*4540*/  FSEL R19, R40, -INF , P3 ;  /* 0xff80000028137808 */ /* 0x000fc40001800000 */
[----:B------:R-:W-:Y:S02]  /*4550*/  FSEL R28, R41, -INF , P4 ;  /* 0xff800000291c7808 */ /* 0x000fe40002000000 */
[----:B------:R-:W-:Y:S02]  /*4560*/  FSEL R87, R36, -INF , P2 ;  /* 0xff80000024577808 */ /* 0x000fe40001000000 */
[----:B------:R-:W-:Y:S02]  /*4570*/  FSEL R86, R37, -INF , P1 ;  /* 0xff80000025567808 */ /* 0x000fe40000800000 */
[----:B------:R-:W-:Y:S02]  /*4580*/  FSEL R85, R32, -INF , P0 ;  /* 0xff80000020557808 */ /* 0x000fe40000000000 */
[C---:B------:R-:W-:Y:S02]  /*4590*/  ISETP.GT.AND P4, PT, R0.reuse, 0x29, PT ;  /* 0x000000290000780c */ /* 0x040fe40003f84270 */
[----:B------:R-:W-:-:S02]  /*45a0*/  ISETP.GT.AND P3, PT, R0, 0x30, PT ;  /* 0x000000300000780c */ /* 0x000fc40003f64270 */
[C---:B------:R-:W-:Y:S02]  /*45b0*/  ISETP.GT.AND P2, PT, R0.reuse, 0x31, PT ;  /* 0x000000310000780c */ /* 0x040fe40003f44270 */
[C---:B------:R-:W-:Y:S02]  /*45c0*/  ISETP.GT.AND P1, PT, R0.reuse, 0x38, PT ;  /* 0x000000380000780c */ /* 0x040fe40003f24270 */
[----:B------:R-:W-:Y:S02]  /*45d0*/  ISETP.GT.AND P0, PT, R0, 0x39, PT ;  /* 0x000000390000780c */ /* 0x000fe40003f04270 */
[----:B------:R-:W-:Y:S02]  /*45e0*/  FSEL R84, R33, -INF , P4 ;  /* 0xff80000021547808 */ /* 0x000fe40002000000 */
[----:B------:R-:W-:Y:S02]  /*45f0*/  FSEL R83, R24, -INF , P3 ;  /* 0xff80000018537808 */ /* 0x000fe40001800000 */
[----:B------:R-:W-:-:S02]  /*4600*/  FSEL R82, R25, -INF , P2 ;  /* 0xff80000019527808 */ /* 0x000fc40001000000 */
[----:B------:R-:W-:Y:S02]  /*4610*/  FSEL R81, R20, -INF , P1 ;  /* 0xff80000014517808 */ /* 0x000fe40000800000 */
[----:B------:R-:W-:Y:S01]  /*4620*/  FSEL R80, R21, -INF , P0 ;  /* 0xff80000015507808 */ /* 0x000fe20000000000 */
[----:B------:R-:W-:Y:S05]  /*4630*/  BRA.DIV ~URZ, `(.L_x_1047) ;  /* 0x0000caf27f007947 */ /* 0x000fea000b800000 */
[----:B------:R-:W2:Y:S01]  /*4640*/  SHFL.IDX PT, R0, R4, 0x1, 0x1c1f ;  /* 0x003c1f0004007f89 */ /* 0x000ea200000e0000 */
[----:B------:R-:W-:-:S04]  /*4650*/  FMNMX.FTZ R2, R13, R12, !PT ;  /* 0x0000000c0d027209 */ /* 0x000fc80007810000 */
[----:B------:R-:W-:-:S04]  /*4660*/  FMNMX.FTZ R2, R14, R2, !PT ;  /* 0x000000020e027209 */ /* 0x000fc80007810000 */
[----:B------:R-:W-:-:S04]  /*4670*/  FMNMX.FTZ R2, R15, R2, !PT ;  /* 0x000000020f027209 */ /* 0x000fc80007810000 */
[----:B------:R-:W-:-:S04]  /*4680*/  FMNMX.FTZ R2, R17, R2, !PT ;  /* 0x0000000211027209 */ /* 0x000fc80007810000 */
[----:B------:R-:W-:-:S04]  /*4690*/  FMNMX.FTZ R2, R18, R2, !PT ;  /* 0x0000000212027209 */ /* 0x000fc80007810000 */
[----:B------:R-:W-:Y:S01]  /*46a0*/  FMNMX.FTZ R2, R19, R2, !PT ;  /* 0x0000000213027209 */ /* 0x000fe20007810000 */
[----:B--2---:R-:W-:-:S03]  /*46b0*/  IMAD.IADD R0, R5, 0x1, R0 ;  /* 0x0000000105007824 */ /* 0x004fc600078e0200 */
[----:B------:R-:W-:Y:S02]  /*46c0*/  FMNMX.FTZ R2, R28, R2, !PT ;  /* 0x000000021c027209 */ /* 0x000fe40007810000 */
[----:B------:R-:W-:Y:S02]  /*46d0*/  IMNMX R0, R6, R0, PT ;  /* 0x0000000006007217 */ /* 0x000fe40003800200 */
[----:B------:R-:W-:Y:S02]  /*46e0*/  FMNMX.FTZ R2, R87, R2, !PT ;  /* 0x0000000257027209 */ /* 0x000fe40007810000 */
[C---:B------:R-:W-:Y:S02]  /*46f0*/  ISETP.GT.AND P1, PT, R0.reuse, RZ, PT ;  /* 0x000000ff0000720c */ /* 0x040fe40003f24270 */
[C---:B------:R-:W-:Y:S02]  /*4700*/  ISETP.GT.AND P0, PT, R0.reuse, 0x1, PT ;  /* 0x000000010000780c */ /* 0x040fe40003f04270 */
[----:B------:R-:W-:-:S02]  /*4710*/  ISETP.GT.AND P2, PT, R0, 0x8, PT ;  /* 0x000000080000780c */ /* 0x000fc40003f44270 */
[----:B------:R-:W-:Y:S02]  /*4720*/  FSEL R5, R54, -INF , P1 ;  /* 0xff80000036057808 */ /* 0x000fe40000800000 */
[----:B-1----:R-:W-:Y:S02]  /*4730*/  FSEL R4, R55, -INF , P0 ;  /* 0xff80000037047808 */ /* 0x002fe40000000000 */
[----:B------:R-:W-:Y:S02]  /*4740*/  ISETP.GT.AND P0, PT, R0, 0x9, PT ;  /* 0x000000090000780c */ /* 0x000fe40003f04270 */
[----:B------:R-:W-:Y:S02]  /*4750*/  FSEL R7, R50, -INF , P2 ;  /* 0xff80000032077808 */ /* 0x000fe40001000000 */
[----:B------:R-:W-:Y:S02]  /*4760*/  FMNMX.FTZ R3, R5, R4, !PT ;  /* 0x0000000405037209 */ /* 0x000fe40007810000 */
[----:B------:R-:W-:-:S02]  /*4770*/  FSEL R6, R51, -INF , P0 ;  /* 0xff80000033067808 */ /* 0x000fc40000000000 */
[C---:B------:R-:W-:Y:S02]  /*4780*/  ISETP.GT.AND P1, PT, R0.reuse, 0x10, PT ;  /* 0x000000100000780c */ /* 0x040fe40003f24270 */
[----:B------:R-:W-:Y:S02]  /*4790*/  FMNMX.FTZ R3, R7, R3, !PT ;  /* 0x0000000307037209 */ /* 0x000fe40007810000 */
        /* <DEDUP_REMOVED lines=15> */
[----:B------:R-:W-:-:S02]  /*4890*/  FMNMX.FTZ R2, R86, R2, !PT ;  /* 0x0000000256027209 */ /* 0x000fc40007810000 */
[----:B------:R-:W-:Y:S02]  /*48a0*/  FSEL R78, R39, -INF , P0 ;  /* 0xff800000274e7808 */ /* 0x000fe40000000000 */
[C---:B------:R-:W-:Y:S02]  /*48b0*/  ISETP.GT.AND P1, PT, R0.reuse, 0x28, PT ;  /* 0x000000280000780c */ /* 0x040fe40003f24270 */
[----:B------:R-:W-:Y:S02]  /*48c0*/  FMNMX.FTZ R3, R79, R3, !PT ;  /* 0x000000034f037209 */ /* 0x000fe40007810000 */
[----:B------:R-:W-:Y:S02]  /*48d0*/  FMNMX.FTZ R2, R85, R2, !PT ;  /* 0x0000000255027209 */ /* 0x000fe40007810000 */
[----:B------:R-:W-:Y:S02]  /*48e0*/  ISETP.GT.AND P0, PT, R0, 0x29, PT ;  /* 0x000000290000780c */ /* 0x000fe40003f04270 */
[----:B------:R-:W-:-:S02]  /*48f0*/  FSEL R77, R34, -INF , P1 ;  /* 0xff800000224d7808 */ /* 0x000fc40000800000 */
[----:B------:R-:W-:Y:S02]  /*4900*/  FMNMX.FTZ R3, R78, R3, !PT ;  /* 0x000000034e037209 */ /* 0x000fe40007810000 */
[----:B------:R-:W-:Y:S02]  /*4910*/  FMNMX.FTZ R2, R84, R2, !PT ;  /* 0x0000000254027209 */ /* 0x000fe40007810000 */
[----:B------:R-:W-:Y:S02]  /*4920*/  FSEL R76, R35, -INF , P0 ;  /* 0xff800000234c7808 */ /* 0x000fe40000000000 */
[----:B------:R-:W-:Y:S02]  /*4930*/  ISETP.GT.AND P1, PT, R0, 0x30, PT ;  /* 0x000000300000780c */ /* 0x000fe40003f24270 */
[----:B------:R-:W-:Y:S02]  /*4940*/  FMNMX.FTZ R3, R77, R3, !PT ;  /* 0x000000034d037209 */ /* 0x000fe40007810000 */
[----:B------:R-:W-:-:S02]  /*4950*/  FMNMX.FTZ R2, R83, R2, !PT ;  /* 0x0000000253027209 */ /* 0x000fc40007810000 */
[----:B------:R-:W-:Y:S02]  /*4960*/  ISETP.GT.AND P0, PT, R0, 0x31, PT ;  /* 0x000000310000780c */ /* 0x000fe40003f04270 */
[----:B------:R-:W-:Y:S02]  /*4970*/  FSEL R75, R26, -INF , P1 ;  /* 0xff8000001a4b7808 */ /* 0x000fe40000800000 */
[----:B------:R-:W-:Y:S02]  /*4980*/  FMNMX.FTZ R3, R76, R3, !PT ;  /* 0x000000034c037209 */ /* 0x000fe40007810000 */
[----:B------:R-:W-:Y:S02]  /*4990*/  FMNMX.FTZ R2, R82, R2, !PT ;  /* 0x0000000252027209 */ /* 0x000fe40007810000 */
[----:B------:R-:W-:Y:S02]  /*49a0*/  FSEL R74, R27, -INF , P0 ;  /* 0xff8000001b4a7808 */ /* 0x000fe40000000000 */
[----:B------:R-:W-:-:S02]  /*49b0*/  ISETP.GT.AND P1, PT, R0, 0x38, PT ;  /* 0x000000380000780c */ /* 0x000fc40003f24270 */
[----:B------:R-:W-:Y:S02]  /*49c0*/  FMNMX.FTZ R3, R75, R3, !PT ;  /* 0x000000034b037209 */ /* 0x000fe40007810000 */
[----:B------:R-:W-:Y:S02]  /*49d0*/  FMNMX.FTZ R2, R81, R2, !PT ;  /* 0x0000000251027209 */ /* 0x000fe40007810000 */
[----:B------:R-:W-:Y:S02]  /*49e0*/  ISETP.GT.AND P0, PT, R0, 0x39, PT ;  /* 0x000000390000780c */ /* 0x000fe40003f04270 */
[----:B------:R-:W-:Y:S02]  /*49f0*/  FSEL R73, R22, -INF , P1 ;  /* 0xff80000016497808 */ /* 0x000fe40000800000 */
[----:B------:R-:W-:Y:S02]  /*4a00*/  FMNMX.FTZ R3, R74, R3, !PT ;  /* 0x000000034a037209 */ /* 0x000fe40007810000 */
[----:B------:R-:W-:-:S02]  /*4a10*/  FMNMX.FTZ R0, R80, R2, !PT ;  /* 0x0000000250007209 */ /* 0x000fc40007810000 */
[----:B------:R-:W-:Y:S02]  /*4a20*/  FSEL R72, R23, -INF , P0 ;  /* 0xff80000017487808 */ /* 0x000fe40000000000 */
[----:B------:R-:W-:Y:S02]  /*4a30*/  FMNMX.FTZ R2, R73, R3, !PT ;  /* 0x0000000349027209 */ /* 0x000fe40007810000 */
[----:B------:R-:W1:Y:S02]  /*4a40*/  SHFL.BFLY PT, R3, R0, 0x2, 0x1f ;  /* 0x0c401f0000037f89 */ /* 0x000e6400000e0000 */
[----:B------:R-:W-:-:S05]  /*4a50*/  FMNMX.FTZ R2, R72, R2, !PT ;  /* 0x0000000248027209 */ /* 0x000fca0007810000 */
[----:B------:R-:W2:Y:S01]  /*4a60*/  SHFL.BFLY PT, R16, R2, 0x2, 0x1f ;  /* 0x0c401f0002107f89 */ /* 0x000ea200000e0000 */
[----:B-1----:R-:W-:-:S05]  /*4a70*/  FMNMX.FTZ R0, R3, R0, !PT ;  /* 0x0000000003007209 */ /* 0x002fca0007810000 */
[----:B------:R-:W1:Y:S01]  /*4a80*/  SHFL.BFLY PT, R133, R0, 0x1, 0x1f ;  /* 0x0c201f0000857f89 */ /* 0x000e6200000e0000 */
[----:B--2---:R-:W-:-:S05]  /*4a90*/  FMNMX.FTZ R16, R2, R16, !PT ;  /* 0x0000001002107209 */ /* 0x004fca0007810000 */
[----:B------:R2:W3:Y:S01]  /*4aa0*/  SHFL.BFLY PT, R3, R16, 0x1, 0x1f ;  /* 0x0c201f0010037f89 */ /* 0x0004e200000e0000 */
[----:B-1----:R-:W-:-:S03]  /*4ab0*/  FMNMX.FTZ R133, R0, R133, !PT ;  /* 0x0000008500857209 */ /* 0x002fc60007810000 */
.L_x_1085:
[----:B------:R-:W4:Y:S04]  /*4ac0*/  LDL R92, [R1] ;  /* 0x00000000015c7983 */ /* 0x000f280000100800 */
[----:B------:R-:W5:Y:S04]  /*4ad0*/  LDL R56, [R1+0x3c] ;  /* 0x00003c0001387983 */ /* 0x000f680000100800 */
[----:B--2---:R-:W2:Y:S01]  /*4ae0*/  LDL R93, [R1+0x4] ;  /* 0x00000400015d7983 */ /* 0x004ea20000100800 */
[C---:B------:R-:W-:Y:S01]  /*4af0*/  FMUL.FTZ R2, R133.reuse, c[0x0][0x2d0] ;  /* 0x0000b40085027a20 */ /* 0x040fe20000410000 */
[----:B------:R-:W-:-:S02]  /*4b00*/  FSETP.NEU.FTZ.AND P0, PT, R133, -INF , PT ;  /* 0xff8000008500780b */ /* 0x000fc40003f1d000 */
[----:B---3--:R-:W-:Y:S02]  /*4b10*/  FMNMX.FTZ R16, R3, R16, !PT ;  /* 0x0000001003107209 */ /* 0x008fe40007810000 */
[----:B------:R-:W-:Y:S02]  /*4b20*/  FSEL R2, R2, RZ, P0 ;  /* 0x000000ff02027208 */ /* 0x000fe40000000000 */
[C---:B------:R-:W-:Y:S01]  /*4b30*/  FSETP.NEU.FTZ.AND P0, PT, R16.reuse, -INF , PT ;  /* 0xff8000001000780b */ /* 0x040fe20003f1d000 */
[----:B------:R-:W-:Y:S02]  /*4b40*/  FMUL.FTZ R0, R16, c[0x0][0x2d0] ;  /* 0x0000b40010007a20 */ /* 0x000fe40000410000 */
[----:B------:R-:W-:-:S03]  /*4b50*/  FFMA.FTZ R3, R14, c[0x0][0x2d0], -R2 ;  /* 0x0000b4000e037a23 */ /* 0x000fc60000010802 */
[----:B------:R-:W-:Y:S01]  /*4b60*/  FSEL R0, R0, RZ, P0 ;  /* 0x000000ff00007208 */ /* 0x000fe20000000000 */
[----:B------:R1:W-:Y:S02]  /*4b70*/  MUFU.EX2 R117, R3 ;  /* 0x0000000300757308 */ /* 0x0003e40000000800 */
[----:B-1----:R-:W-:-:S06]  /*4b80*/  FFMA.FTZ R3, R15, c[0x0][0x2d0], -R2 ;  /* 0x0000b4000f037a23 */ /* 0x002fcc0000010802 */
[----:B------:R1:W3:Y:S01]  /*4b90*/  MUFU.EX2 R122, R3 ;  /* 0x00000003007a7308 */ /* 0x0002e20000000800 */
[----:B------:R-:W-:Y:S01]  /*4ba0*/  WARPSYNC 0xffffffff ;  /* 0xffffffff00007948 */ /* 0x000fe20003800000 */
[----:B------:R-:W3:Y:S01]  /*4bb0*/  LDSM.16.MT88.4 R24, [R251] ;  /* 0x00000000fb18783b */ /* 0x000ee20000004200 */
[----:B------:R-:W-:Y:S02]  /*4bc0*/  FFMA.FTZ R5, R5, c[0x0][0x2d0], -R0 ;  /* 0x0000b40005057a23 */ /* 0x000fe40000010800 */
[----:B------:R-:W-:Y:S01]  /*4bd0*/  FFMA.FTZ R13, R13, c[0x0][0x2d0], -R2 ;  /* 0x0000b4000d0d7a23 */ /* 0x000fe20000010802 */
[----:B------:R-:W-:Y:S01]  /*4be0*/  LDSM.16.MT88.4 R44, [R251+0x800] ;  /* 0x00080000fb2c783b */ /* 0x000fe20000004200 */
[----:B-1----:R-:W-:Y:S02]  /*4bf0*/  FFMA.FTZ R3, R4, c[0x0][0x2d0], -R0 ;  /* 0x0000b40004037a23 */ /* 0x002fe40000010800 */
[----:B------:R-:W-:Y:S01]  /*4c00*/  FFMA.FTZ R12, R12, c[0x0][0x2d0], -R2 ;  /* 0x0000b4000c0c7a23 */ /* 0x000fe20000010802 */
[----:B---3--:R-:W-:Y:S01]  /*4c10*/  F2FP.PACK_AB R14, R122, R117 ;  /* 0x000000757a0e723e */ /* 0x008fe200000000ff */
[----:B------:R1:W-:Y:S01]  /*4c20*/  MUFU.EX2 R119, R3 ;  /* 0x0000000300777308 */ /* 0x0003e20000000800 */
[----:B------:R-:W-:Y:S04]  /*4c30*/  LDSM.16.MT88.4 R32, [R252+0x800] ;  /* 0x00080000fc20783b */ /* 0x000fe80000004200 */
[----:B------:R-:W-:Y:S04]  /*4c40*/  LDSM.16.MT88.4 R60, [R252+0x2800] ;  /* 0x00280000fc3c783b */ /* 0x000fe80000004200 */
[----:B------:R-:W-:Y:S01]  /*4c50*/  LDSM.16.MT88.4 R68, [R251+0x4000] ;  /* 0x00400000fb44783b */ /* 0x000fe20000004200 */
[----:B-1----:R-:W-:-:S04]  /*4c60*/  FFMA.FTZ R3, R7, c[0x0][0x2d0], -R0 ;  /* 0x0000b40007037a23 */ /* 0x002fc80000010800 */
[----:B------:R1:W-:Y:S02]  /*4c70*/  MUFU.EX2 R128, R3 ;  /* 0x0000000300807308 */ /* 0x0003e40000000800 */
[----:B-1----:R-:W-:-:S06]  /*4c80*/  FFMA.FTZ R3, R6, c[0x0][0x2d0], -R0 ;  /* 0x0000b40006037a23 */ /* 0x002fcc0000010800 */
[----:B------:R1:W-:Y:S02]  /*4c90*/  MUFU.EX2 R129, R3 ;  /* 0x0000000300817308 */ /* 0x0003e40000000800 */
[----:B-1----:R-:W-:-:S06]  /*4ca0*/  FFMA.FTZ R3, R17, c[0x0][0x2d0], -R2 ;  /* 0x0000b40011037a23 */ /* 0x002fcc0000010802 */
[----:B------:R1:W-:Y:S08]  /*4cb0*/  MUFU.EX2 R121, R3 ;  /* 0x0000000300797308 */ /* 0x0003f00000000800 */
[----:B------:R3:W-:Y:S01]  /*4cc0*/  MUFU.EX2 R120, R5 ;  /* 0x0000000500787308 */ /* 0x0007e20000000800 */
[----:B-1----:R-:W-:-:S07]  /*4cd0*/  FFMA.FTZ R3, R18, c[0x0][0x2d0], -R2 ;  /* 0x0000b40012037a23 */ /* 0x002fce0000010802 */
[----:B------:R1:W-:Y:S01]  /*4ce0*/  MUFU.EX2 R130, R3 ;  /* 0x0000000300827308 */ /* 0x0003e20000000800 */
[----:B---3--:R-:W-:Y:S07]  /*4cf0*/  LDSM.16.MT88.4 R4, [R252] ;  /* 0x00000000fc04783b */ /* 0x008fee0000004200 */
[----:B------:R-:W-:Y:S01]  /*4d00*/  MUFU.EX2 R118, R13 ;  /* 0x0000000d00767308 */ /* 0x000fe20000000800 */
[----:B-1----:R-:W-:-:S07]  /*4d10*/  FFMA.FTZ R3, R19, c[0x0][0x2d0], -R2 ;  /* 0x0000b40013037a23 */ /* 0x002fce0000010802 */
[----:B------:R-:W1:Y:S08]  /*4d20*/  MUFU.EX2 R116, R12 ;  /* 0x0000000c00747308 */ /* 0x000e700000000800 */
[----:B------:R3:W-:Y:S02]  /*4d30*/  MUFU.EX2 R134, R3 ;  /* 0x0000000300867308 */ /* 0x0007e40000000800 */
[----:B---3--:R-:W-:-:S06]  /*4d40*/  FFMA.FTZ R3, R28, c[0x0][0x2d0], -R2 ;  /* 0x0000b4001c037a23 */ /* 0x008fcc0000010802 */
[----:B------:R3:W2:Y:S01]  /*4d50*/  MUFU.EX2 R96, R3 ;  /* 0x0000000300607308 */ /* 0x0006a20000000800 */
[----:B-1----:R-:W-:Y:S02]  /*4d60*/  F2FP.PACK_AB R12, R116, R118 ;  /* 0x00000076740c723e */ /* 0x002fe400000000ff */
[----:B------:R-:W-:Y:S02]  /*4d70*/  F2FP.PACK_AB R13, R119, R120 ;  /* 0x00000078770d723e */ /* 0x000fe400000000ff */
[----:B------:R-:W-:Y:S01]  /*4d80*/  F2FP.PACK_AB R15, R129, R128 ;  /* 0x00000080810f723e */ /* 0x000fe200000000ff */
[----:B---3--:R-:W-:-:S04]  /*4d90*/  FFMA.FTZ R3, R11, c[0x0][0x2d0], -R0 ;  /* 0x0000b4000b037a23 */ /* 0x008fc80000010800 */
[----:B------:R1:W-:Y:S02]  /*4da0*/  MUFU.EX2 R123, R3 ;  /* 0x00000003007b7308 */ /* 0x0003e40000000800 */
[----:B------:R-:W-:Y:S01]  /*4db0*/  HMMA.16816.F32 R48, R12, R26, RZ ;  /* 0x0000001a0c30723c */ /* 0x000fe200000018ff */
[----:B-1----:R-:W-:-:S05]  /*4dc0*/  FFMA.FTZ R3, R10, c[0x0][0x2d0], -R0 ;  /* 0x0000b4000a037a23 */ /* 0x002fca0000010800 */
[----:B------:R1:W3:Y:S02]  /*4dd0*/  MUFU.EX2 R131, R3 ;  /* 0x0000000300837308 */ /* 0x0002e40000000800 */
[----:B------:R-:W-:Y:S01]  /*4de0*/  HMMA.16816.F32 R52, R12, R24, RZ ;  /* 0x000000180c34723c */ /* 0x000fe200000018ff */
[----:B-1----:R-:W-:-:S05]  /*4df0*/  FFMA.FTZ R3, R9, c[0x0][0x2d0], -R0 ;  /* 0x0000b40009037a23 */ /* 0x002fca0000010800 */
[----:B------:R1:W-:Y:S02]  /*4e00*/  MUFU.EX2 R135, R3 ;  /* 0x0000000300877308 */ /* 0x0003e40000000800 */
[----:B-1----:R-:W-:Y:S01]  /*4e10*/  FFMA.FTZ R3, R8, c[0x0][0x2d0], -R0 ;  /* 0x0000b40008037a23 */ /* 0x002fe20000010800 */
[----:B----4-:R-:W1:Y:S04]  /*4e20*/  LDSM.16.MT88.4 R20, [R92] ;  /* 0x000000005c14783b */ /* 0x010e680000004200 */
[----:B------:R-:W4:Y:S01]  /*4e30*/  LDSM.16.MT88.4 R40, [R92+0x800] ;  /* 0x000800005c28783b */ /* 0x000f220000004200 */
[----:B------:R-:W3:Y:S03]  /*4e40*/  MUFU.EX2 R132, R3 ;  /* 0x0000000300847308 */ /* 0x000ee60000000800 */
[----:B-----5:R-:W5:Y:S01]  /*4e50*/  LDSM.16.MT88.4 R24, [R56] ;  /* 0x000000003818783b */ /* 0x020f620000004200 */
[----:B------:R-:W-:-:S02]  /*4e60*/  F2FP.PACK_AB R8, R130, R121 ;  /* 0x000000798208723e */ /* 0x000fc400000000ff */
[----:B--2---:R-:W-:Y:S01]  /*4e70*/  F2FP.PACK_AB R10, R96, R134 ;  /* 0x00000086600a723e */ /* 0x004fe200000000ff */
[----:B------:R-:W2:Y:S01]  /*4e80*/  LDSM.16.MT88.4 R56, [R251+0x2000] ;  /* 0x00200000fb38783b */ /* 0x000ea20000004200 */
[----:B---3--:R-:W-:-:S03]  /*4e90*/  F2FP.PACK_AB R9, R131, R123 ;  /* 0x0000007b8309723e */ /* 0x008fc600000000ff */
[----:B------:R-:W-:Y:S01]  /*4ea0*/  LDSM.16.MT88.4 R64, [R92+0x2000] ;  /* 0x002000005c40783b */ /* 0x000fe20000004200 */
[----:B------:R-:W-:Y:S01]  /*4eb0*/  F2FP.PACK_AB R11, R132, R135 ;  /* 0x00000087840b723e */ /* 0x000fe200000000ff */
[C---:B-1----:R-:W-:Y:S08]  /*4ec0*/  HMMA.16816.F32 R28, R12.reuse, R22, RZ ;  /* 0x000000160c1c723c */ /* 0x042ff000000018ff */
[C---:B------:R-:W-:Y:S08]  /*4ed0*/  HMMA.16816.F32 R36, R12.reuse, R20, RZ ;  /* 0x000000140c24723c */ /* 0x040ff000000018ff */
[C---:B------:R-:W-:Y:S08]  /*4ee0*/  HMMA.16816.F32 R20, R12.reuse, R4, RZ ;  /* 0x000000040c14723c */ /* 0x040ff000000018ff */
[----:B------:R-:W-:Y:S08]  /*4ef0*/  HMMA.16816.F32 R4, R12, R6, RZ ;  /* 0x000000060c04723c */ /* 0x000ff000000018ff */
[C---:B------:R-:W-:Y:S08]  /*4f00*/  HMMA.16816.F32 R48, R8.reuse, R46, R48 ;  /* 0x0000002e0830723c */ /* 0x040ff00000001830 */
[C---:B------:R-:W-:Y:S01]  /*4f10*/  HMMA.16816.F32 R164, R8.reuse, R44, R52 ;  /* 0x0000002c08a4723c */ /* 0x040fe20000001834 */
[----:B------:R-:W1:Y:S07]  /*4f20*/  LDSM.16.MT88.4 R52, [R93+0x800] ;  /* 0x000800005d34783b */ /* 0x000e6e0000004200 */
[C---:B----4-:R-:W-:Y:S08]  /*4f30*/  HMMA.16816.F32 R28, R8.reuse, R42, R28 ;  /* 0x0000002a081c723c */ /* 0x050ff0000000181c */
[----:B------:R-:W-:Y:S01]  /*4f40*/  HMMA.16816.F32 R148, R8, R32, R20 ;  /* 0x000000200894723c */ /* 0x000fe20000001814 */
[----:B------:R-:W-:-:S07]  /*4f50*/  MOV R98, R51 ;  /* 0x0000003300627202 */ /* 0x000fce0000000f00 */
[----:B------:R-:W-:Y:S01]  /*4f60*/  HMMA.16816.F32 R4, R8, R34, R4 ;  /* 0x000000220804723c */ /* 0x000fe20000001804 */
[----:B------:R-:W-:Y:S01]  /*4f70*/  MOV R97, R48 ;  /* 0x0000003000617202 */ /* 0x000fe20000000f00 */
[----:B------:R-:W-:-:S06]  /*4f80*/  IMAD.MOV.U32 R94, RZ, RZ, R49 ;  /* 0x000000ffff5e7224 */ /* 0x000fcc00078e0031 */
[----:B-----5:R-:W-:Y:S01]  /*4f90*/  HMMA.16816.F32 R32, R12, R26, RZ ;  /* 0x0000001a0c20723c */ /* 0x020fe200000018ff */
[----:B------:R-:W-:Y:S02]  /*4fa0*/  MOV R95, R50 ;  /* 0x00000032005f7202 */ /* 0x000fe40000000f00 */
[----:B------:R-:W3:Y:S05]  /*4fb0*/  LDSM.16.MT88.4 R48, [R252+0x2000] ;  /* 0x00200000fc30783b */ /* 0x000eea0000004200 */
[----:B------:R-:W-:Y:S01]  /*4fc0*/  HMMA.16816.F32 R156, R8, R40, R36 ;  /* 0x00000028089c723c */ /* 0x000fe20000001824 */
[----:B------:R-:W4:Y:S01]  /*4fd0*/  LDSM.16.MT88.4 R40, [R251+0x2800] ;  /* 0x00280000fb28783b */ /* 0x000f220000004200 */
[----:B------:R-:W-:Y:S01]  /*4fe0*/  MOV R91, R31 ;  /* 0x0000001f005b7202 */ /* 0x000fe20000000f00 */
[----:B------:R-:W-:Y:S01]  /*4ff0*/  IMAD.MOV.U32 R88, RZ, RZ, R29 ;  /* 0x000000ffff587224 */ /* 0x000fe200078e001d */
[----:B------:R-:W-:Y:S01]  /*5000*/  MOV R90, R28 ;  /* 0x0000001c005a7202 */ /* 0x000fe20000000f00 */
[----:B------:R-:W5:Y:S01]  /*5010*/  LDSM.16.MT88.4 R36, [R92+0x2800] ;  /* 0x002800005c24783b */ /* 0x000f620000004200 */
[----:B------:R-:W-:-:S02]  /*5020*/  MOV R89, R30 ;  /* 0x0000001e00597202 */ /* 0x000fc40000000f00 */
[C---:B------:R-:W-:Y:S08]  /*5030*/  HMMA.16816.F32 R44, R12.reuse, R24, RZ ;  /* 0x000000180c2c723c */ /* 0x040ff000000018ff */
[C---:B--2---:R-:W-:Y:S08]  /*5040*/  HMMA.16816.F32 R28, R12.reuse, R56, RZ ;  /* 0x000000380c1c723c */ /* 0x044ff000000018ff */
[----:B------:R-:W-:Y:S01]  /*5050*/  HMMA.16816.F32 R24, R12, R58, RZ ;  /* 0x0000003a0c18723c */ /* 0x000fe200000018ff */
[----:B------:R-:W2:Y:S01]  /*5060*/  LDSM.16.MT88.4 R56, [R93+0x2000] ;  /* 0x002000005d38783b */ /* 0x000ea20000004200 */
[----:B------:R-:W-:-:S06]  /*5070*/  MOV R19, R4 ;  /* 0x0000000400137202 */ /* 0x000fcc0000000f00 */
[----:B-1----:R-:W-:Y:S01]  /*5080*/  HMMA.16816.F32 R100, R8, R54, R32 ;  /* 0x000000360864723c */ /* 0x002fe20000001820 */
[----:B------:R-:W-:Y:S01]  /*5090*/  MOV R18, R6 ;  /* 0x0000000600127202 */ /* 0x000fe20000000f00 */
[----:B------:R-:W-:Y:S01]  /*50a0*/  IMAD.MOV.U32 R3, RZ, RZ, R5 ;  /* 0x000000ffff037224 */ /* 0x000fe200078e0005 */
[----:B------:R-:W-:-:S05]  /*50b0*/  MOV R17, R7 ;  /* 0x0000000700117202 */ /* 0x000fca0000000f00 */
[C---:B------:R-:W-:Y:S08]  /*50c0*/  HMMA.16816.F32 R4, R12.reuse, R66, RZ ;  /* 0x000000420c04723c */ /* 0x040ff000000018ff */
[----:B------:R-:W-:Y:S01]  /*50d0*/  HMMA.16816.F32 R20, R12, R64, RZ ;  /* 0x000000400c14723c */ /* 0x000fe200000018ff */
[----:B------:R-:W1:Y:S07]  /*50e0*/  LDSM.16.MT88.4 R64, [R93+0x2800] ;  /* 0x002800005d40783b */ /* 0x000e6e0000004200 */
[----:B------:R-:W-:Y:S01]  /*50f0*/  HMMA.16816.F32 R140, R8, R52, R44 ;  /* 0x00000034088c723c */ /* 0x000fe2000000182c */
[----:B------:R-:W-:-:S02]  /*5100*/  MOV R33, R102 ;  /* 0x0000006600217202 */ /* 0x000fc40000000f00 */
[----:B------:R-:W-:-:S05]  /*5110*/  MOV R32, R101 ;  /* 0x0000006500207202 */ /* 0x000fca0000000f00 */
[----:B---3--:R-:W-:Y:S07]  /*5120*/  HMMA.16816.F32 R44, R12, R48, RZ ;  /* 0x000000300c2c723c */ /* 0x008fee00000018ff */
[----:B------:R-:W-:Y:S01]  /*5130*/  MOV R49, R103 ;  /* 0x0000006700317202 */ /* 0x000fe20000000f00 */
[----:B------:R-:W-:Y:S02]  /*5140*/  IMAD.MOV.U32 R48, RZ, RZ, R100 ;  /* 0x000000ffff307224 */ /* 0x000fe400078e0064 */
[C---:B----4-:R-:W-:Y:S08]  /*5150*/  HMMA.16816.F32 R100, R8.reuse, R42, R24 ;  /* 0x0000002a0864723c */ /* 0x050ff00000001818 */
[----:B-----5:R-:W-:Y:S08]  /*5160*/  HMMA.16816.F32 R188, R8, R38, R4 ;  /* 0x0000002608bc723c */ /* 0x020ff00000001804 */
[----:B--2---:R-:W-:Y:S08]  /*5170*/  HMMA.16816.F32 R4, R12, R56, RZ ;  /* 0x000000380c04723c */ /* 0x004ff000000018ff */
[C---:B------:R-:W-:Y:S08]  /*5180*/  HMMA.16816.F32 R184, R8.reuse, R36, R20 ;  /* 0x0000002408b8723c */ /* 0x040ff00000001814 */
[----:B------:R-:W-:Y:S01]  /*5190*/  HMMA.16816.F32 R52, R8, R40, R28 ;  /* 0x000000280834723c */ /* 0x000fe2000000181c */
[----:B------:R-:W2:Y:S01]  /*51a0*/  LDSM.16.MT88.4 R40, [R251+0x4800] ;  /* 0x00480000fb28783b */ /* 0x000ea20000004200 */
[----:B------:R-:W-:Y:S01]  /*51b0*/  MOV R26, R102 ;  /* 0x00000066001a7202 */ /* 0x000fe20000000f00 */
[----:B------:R-:W-:Y:S01]  /*51c0*/  IMAD.MOV.U32 R24, RZ, RZ, R101 ;  /* 0x000000ffff187224 */ /* 0x000fe200078e0065 */
[----:B------:R-:W-:Y:S01]  /*51d0*/  MOV R27, R100 ;  /* 0x00000064001b7202 */ /* 0x000fe20000000f00 */
[----:B------:R-:W-:Y:S03]  /*51e0*/  LDSM.16.MT88.4 R28, [R92+0x4800] ;  /* 0x004800005c1c783b */ /* 0x000fe60000004200 */
[----:B------:R-:W-:Y:S01]  /*51f0*/  HMMA.16816.F32 R20, R12, R50, RZ ;  /* 0x000000320c14723c */ /* 0x000fe200000018ff */
[----:B------:R-:W-:Y:S01]  /*5200*/  MOV R25, R103 ;  /* 0x0000006700197202 */ /* 0x000fe20000000f00 */
[----:B------:R-:W-:Y:S05]  /*5210*/  LDSM.16.MT88.4 R36, [R252+0x4000] ;  /* 0x00400000fc24783b */ /* 0x000fea0000004200 */
[----:B------:R-:W-:-:S02]  /*5220*/  MOV R51, R33 ;  /* 0x0000002100337202 */ /* 0x000fc40000000f00 */
[----:B------:R-:W-:Y:S02]  /*5230*/  MOV R50, R32 ;  /* 0x0000002000327202 */ /* 0x000fe40000000f00 */
[----:B------:R-:W3:Y:S01]  /*5240*/  LDSM.16.MT88.4 R32, [R92+0x4000] ;  /* 0x004000005c20783b */ /* 0x000ee20000004200 */
[----:B------:R-:W-:Y:S01]  /*5250*/  HMMA.16816.F32 R160, R8, R60, R44 ;  /* 0x0000003c08a0723c */ /* 0x000fe2000000182c */
[----:B------:R-:W-:Y:S02]  /*5260*/  MOV R56, R27 ;  /* 0x0000001b00387202 */ /* 0x000fe40000000f00 */
[----:B------:R-:W-:-:S04]  /*5270*/  MOV R57, R24 ;  /* 0x0000001800397202 */ /* 0x000fc80000000f00 */
[----:B------:R-:W-:Y:S01]  /*5280*/  IMAD.MOV.U32 R60, RZ, RZ, R26 ;  /* 0x000000ffff3c7224 */ /* 0x000fe200078e001a */
[----:B------:R-:W-:Y:S01]  /*5290*/  MOV R61, R25 ;  /* 0x00000019003d7202 */ /* 0x000fe20000000f00 */
[----:B-1----:R-:W-:Y:S08]  /*52a0*/  HMMA.16816.F32 R144, R8, R64, R4 ;  /* 0x000000400890723c */ /* 0x002ff00000001804 */
[C---:B------:R-:W-:Y:S08]  /*52b0*/  HMMA.16816.F32 R24, R12.reuse, R58, RZ ;  /* 0x0000003a0c18723c */ /* 0x040ff000000018ff */
[----:B------:R-:W-:Y:S01]  /*52c0*/  HMMA.16816.F32 R4, R12, R68, RZ ;  /* 0x000000440c04723c */ /* 0x000fe200000018ff */
[----:B------:R-:W-:-:S02]  /*52d0*/  MOV R64, R91 ;  /* 0x0000005b00407202 */ /* 0x000fc40000000f00 */
[----:B------:R-:W-:-:S05]  /*52e0*/  MOV R65, R90 ;  /* 0x0000005a00417202 */ /* 0x000fca0000000f00 */
[C---:B------:R-:W-:Y:S08]  /*52f0*/  HMMA.16816.F32 R152, R8.reuse, R62, R20 ;  /* 0x0000003e0898723c */ /* 0x040ff00000001814 */
[----:B------:R-:W-:Y:S07]  /*5300*/  HMMA.16816.F32 R136, R8, R66, R24 ;  /* 0x000000420888723c */ /* 0x000fee0000001818 */
[----:B------:R-:W-:Y:S01]  /*5310*/  MOV R67, R89 ;  /* 0x0000005900437202 */ /* 0x000fe20000000f00 */
[----:B------:R-:W-:Y:S01]  /*5320*/  IMAD.MOV.U32 R66, RZ, RZ, R88 ;  /* 0x000000ffff427224 */ /* 0x000fe200078e0058 */
[----:B------:R-:W-:Y:S08]  /*5330*/  HMMA.16816.F32 R24, R12, R70, RZ ;  /* 0x000000460c18723c */ /* 0x000ff000000018ff */
[----:B--2---:R-:W-:Y:S08]  /*5340*/  HMMA.16816.F32 R88, R8, R40, R4 ;  /* 0x000000280858723c */ /* 0x004ff00000001804 */
[C---:B---3--:R-:W-:Y:S08]  /*5350*/  HMMA.16816.F32 R20, R12.reuse, R32, RZ ;  /* 0x000000200c14723c */ /* 0x048ff000000018ff */
[----:B------:R-:W-:Y:S01]  /*5360*/  HMMA.16816.F32 R4, R12, R34, RZ ;  /* 0x000000220c04723c */ /* 0x000fe200000018ff */
[----:B------:R-:W-:-:S05]  /*5370*/  IMAD.MOV.U32 R70, RZ, RZ, R93 ;  /* 0x000000ffff467224 */ /* 0x000fca00078e005d */
[----:B------:R-:W1:Y:S01]  /*5380*/  LDSM.16.MT88.4 R44, [R70+0x4000] ;  /* 0x00400000462c783b */ /* 0x000e620000004200 */
[----:B------:R-:W-:Y:S01]  /*5390*/  IMAD.MOV.U32 R63, RZ, RZ, R95 ;  /* 0x000000ffff3f7224 */ /* 0x000fe200078e005f */
[----:B------:R-:W-:Y:S02]  /*53a0*/  MOV R62, R94 ;  /* 0x0000005e003e7202 */ /* 0x000fe40000000f00 */
[----:B------:R-:W-:Y:S01]  /*53b0*/  MOV R71, R92 ;  /* 0x0000005c00477202 */ /* 0x000fe20000000f00 */
[----:B------:R-:W-:Y:S01]  /*53c0*/  LDSM.16.MT88.4 R32, [R70+0x4800] ;  /* 0x004800004620783b */ /* 0x000fe20000004200 */
[----:B------:R-:W-:Y:S01]  /*53d0*/  HMMA.16816.F32 R92, R8, R42, R24 ;  /* 0x0000002a085c723c */ /* 0x000fe20000001818 */
[----:B------:R-:W-:Y:S02]  /*53e0*/  MOV R58, R98 ;  /* 0x00000062003a7202 */ /* 0x000fe40000000f00 */
[----:B------:R-:W-:-:S04]  /*53f0*/  MOV R59, R97 ;  /* 0x00000061003b7202 */ /* 0x000fc80000000f00 */
[----:B------:R-:W-:Y:S02]  /*5400*/  MOV R43, R96 ;  /* 0x00000060002b7202 */ /* 0x000fe40000000f00 */
[C---:B------:R-:W-:Y:S08]  /*5410*/  HMMA.16816.F32 R96, R8.reuse, R28, R20 ;  /* 0x0000001c0860723c */ /* 0x040ff00000001814 */
[----:B------:R-:W-:Y:S01]  /*5420*/  HMMA.16816.F32 R100, R8, R30, R4 ;  /* 0x0000001e0864723c */ /* 0x000fe20000001804 */
[----:B------:R-:W2:Y:S07]  /*5430*/  LDSM.16.MT88.4 R28, [R252+0x4800] ;  /* 0x00480000fc1c783b */ /* 0x000eae0000004200 */
[C---:B------:R-:W-:Y:S08]  /*5440*/  HMMA.16816.F32 R24, R12.reuse, R36, RZ ;  /* 0x000000240c18723c */ /* 0x040ff000000018ff */
[C---:B-1----:R-:W-:Y:S08]  /*5450*/  HMMA.16816.F32 R4, R12.reuse, R44, RZ ;  /* 0x0000002c0c04723c */ /* 0x042ff000000018ff */
[----:B------:R-:W-:Y:S08]  /*5460*/  HMMA.16816.F32 R20, R12, R38, RZ ;  /* 0x000000260c14723c */ /* 0x000ff000000018ff */
[C---:B--2---:R-:W-:Y:S01]  /*5470*/  HMMA.16816.F32 R104, R8.reuse, R28, R24 ;  /* 0x0000001c0868723c */ /* 0x044fe20000001818 */
[----:B------:R-:W1:Y:S07]  /*5480*/  LDSM.16.MT88.4 R24, [R251+0x6000] ;  /* 0x00600000fb18783b */ /* 0x000e6e0000004200 */
[----:B------:R-:W-:Y:S08]  /*5490*/  HMMA.16816.F32 R112, R8, R32, R4 ;  /* 0x000000200870723c */ /* 0x000ff00000001804 */
[----:B------:R-:W-:Y:S08]  /*54a0*/  HMMA.16816.F32 R4, R12, R46, RZ ;  /* 0x0000002e0c04723c */ /* 0x000ff000000018ff */
[C---:B------:R-:W-:Y:S01]  /*54b0*/  HMMA.16816.F32 R108, R8.reuse, R30, R20 ;  /* 0x0000001e086c723c */ /* 0x040fe20000001814 */
[----:B------:R-:W2:Y:S11]  /*54c0*/  LDSM.16.MT88.4 R20, [R251+0x6800] ;  /* 0x00680000fb14783b */ /* 0x000eb60000004200 */
[----:B------:R-:W-:Y:S04]  /*54d0*/  @!UPT UIADD3 URZ, URZ, URZ, URZ ;  /* 0x0000003f3f3ff290 */ /* 0x000fe8000fffe03f */
[----:B------:R-:W-:Y:S08]  /*54e0*/  HMMA.16816.F32 R180, R8, R34, R4 ;  /* 0x0000002208b4723c */ /* 0x000ff00000001804 */
[----:B-1----:R-:W-:Y:S11]  /*54f0*/  HMMA.16816.F32 R4, R12, R24, RZ ;  /* 0x000000180c04723c */ /* 0x002ff600000018ff */
[----:B------:R-:W-:Y:S11]  /*5500*/  @!UPT UIADD3 URZ, URZ, URZ, URZ ;  /* 0x0000003f3f3ff290 */ /* 0x000ff6000fffe03f */
[----:B------:R-:W-:Y:S02]  /*5510*/  @!UPT UIADD3 URZ, URZ, URZ, URZ ;  /* 0x0000003f3f3ff290 */ /* 0x000fe4000fffe03f */
[----:B--2---:R-:W-:Y:S08]  /*5520*/  HMMA.16816.F32 R176, R8, R20, R4 ;  /* 0x0000001408b0723c */ /* 0x004ff00000001804 */
[----:B------:R-:W-:Y:S01]  /*5530*/  HMMA.16816.F32 R4, R12, R26, RZ ;  /* 0x0000001a0c04723c */ /* 0x000fe200000018ff */
[----:B------:R-:W-:Y:S01]  /*5540*/  MOV R69, R3 ;  /* 0x0000000300457202 */ /* 0x000fe20000000f00 */
[----:B------:R-:W-:Y:S11]  /*5550*/  LDSM.16.MT88.4 R24, [R71+0x6800] ;  /* 0x006800004718783b */ /* 0x000ff60000004200 */
[----:B------:R-:W-:Y:S11]  /*5560*/  @!UPT UIADD3 URZ, URZ, URZ, URZ ;  /* 0x0000003f3f3ff290 */ /* 0x000ff6000fffe03f */
[----:B------:R-:W-:Y:S01]  /*5570*/  HMMA.16816.F32 R124, R8, R22, R4 ;  /* 0x00000016087c723c */ /* 0x000fe20000001804 */
[----:B------:R-:W1:Y:S01]  /*5580*/  LDSM.16.MT88.4 R20, [R71+0x6000] ;  /* 0x006000004714783b */ /* 0x000e620000004200 */
[----:B------:R-:W-:Y:S01]  /*5590*/  FADD.FTZ R3, R118, R116 ;  /* 0x0000007476037221 */ /* 0x000fe20000010000 */
[----:B------:R-:W-:Y:S01]  /*55a0*/  MOV R41, R17 ;  /* 0x0000001100297202 */ /* 0x000fe20000000f00 */
[----:B------:R-:W-:Y:S02]  /*55b0*/  FADD.FTZ R17, R120, R119 ;  /* 0x0000007778117221 */ /* 0x000fe40000010000 */
[----:B------:R-:W-:Y:S02]  /*55c0*/  FADD.FTZ R3, R117, R3 ;  /* 0x0000000375037221 */ /* 0x000fe40000010000 */
[----:B------:R-:W-:Y:S02]  /*55d0*/  FADD.FTZ R4, R128, R17 ;  /* 0x0000001180047221 */ /* 0x000fe40000010000 */
[----:B------:R-:W-:Y:S01]  /*55e0*/  FADD.FTZ R3, R122, R3 ;  /* 0x000000037a037221 */ /* 0x000fe20000010000 */
[----:B------:R-:W-:Y:S01]  /*55f0*/  MOV R68, R19 ;  /* 0x0000001300447202 */ /* 0x000fe20000000f00 */
[----:B------:R-:W-:-:S02]  /*5600*/  FADD.FTZ R4, R129, R4 ;  /* 0x0000000481047221 */ /* 0x000fc40000010000 */
[----:B------:R-:W-:Y:S01]  /*5610*/  FADD.FTZ R3, R121, R3 ;  /* 0x0000000379037221 */ /* 0x000fe20000010000 */
[----:B------:R-:W-:Y:S01]  /*5620*/  MOV R40, R18 ;  /* 0x0000001200287202 */ /* 0x000fe20000000f00 */
[--C-:B------:R-:W-:Y:S02]  /*5630*/  FFMA.FTZ R18, R87, c[0x0][0x2d0], -R2.reuse ;  /* 0x0000b40057127a23 */ /* 0x100fe40000010802 */
[--C-:B------:R-:W-:Y:S02]  /*5640*/  FFMA.FTZ R17, R86, c[0x0][0x2d0], -R2.reuse ;  /* 0x0000b40056117a23 */ /* 0x100fe40000010802 */
[--C-:B------:R-:W-:Y:S02]  /*5650*/  FFMA.FTZ R19, R85, c[0x0][0x2d0], -R2.reuse ;  /* 0x0000b40055137a23 */ /* 0x100fe40000010802 */
[--C-:B------:R-:W-:Y:S02]  /*5660*/  FFMA.FTZ R28, R84, c[0x0][0x2d0], -R2.reuse ;  /* 0x0000b400541c7a23 */ /* 0x100fe40000010802 */
[----:B------:R-:W-:-:S02]  /*5670*/  FFMA.FTZ R38, R83, c[0x0][0x2d0], -R2 ;  /* 0x0000b40053267a23 */ /* 0x000fc40000010802 */
[--C-:B------:R-:W-:Y:S02]  /*5680*/  FFMA.FTZ R37, R82, c[0x0][0x2d0], -R2.reuse ;  /* 0x0000b40052257a23 */ /* 0x100fe40000010802 */
[--C-:B------:R-:W-:Y:S02]  /*5690*/  FFMA.FTZ R36, R81, c[0x0][0x2d0], -R2.reuse ;  /* 0x0000b40051247a23 */ /* 0x100fe40000010802 */
[----:B------:R-:W-:Y:S02]  /*56a0*/  FFMA.FTZ R34, R80, c[0x0][0x2d0], -R2 ;  /* 0x0000b40050227a23 */ /* 0x000fe40000010802 */
[----:B------:R-:W-:Y:S02]  /*56b0*/  FADD.FTZ R2, R130, R3 ;  /* 0x0000000382027221 */ /* 0x000fe40000010000 */
[----:B------:R-:W-:Y:S02]  /*56c0*/  FADD.FTZ R3, R123, R4 ;  /* 0x000000047b037221 */ /* 0x000fe40000010000 */
[----:B-1----:R-:W-:Y:S11]  /*56d0*/  HMMA.16816.F32 R4, R12, R20, RZ ;  /* 0x000000140c04723c */ /* 0x002ff600000018ff */
[----:B------:R-:W-:Y:S11]  /*56e0*/  @!UPT UIADD3 URZ, URZ, URZ, URZ ;  /* 0x0000003f3f3ff290 */ /* 0x000ff6000fffe03f */
[----:B------:R-:W-:Y:S02]  /*56f0*/  @!UPT UIADD3 URZ, URZ, URZ, URZ ;  /* 0x0000003f3f3ff290 */ /* 0x000fe4000fffe03f */
[----:B------:R-:W-:Y:S08]  /*5700*/  HMMA.16816.F32 R120, R8, R24, R4 ;  /* 0x000000180878723c */ /* 0x000ff00000001804 */
[----:B------:R-:W-:Y:S01]  /*5710*/  HMMA.16816.F32 R4, R12, R22, RZ ;  /* 0x000000160c04723c */ /* 0x000fe200000018ff */
[----:B------:R1:W2:Y:S01]  /*5720*/  MUFU.EX2 R22, R18 ;  /* 0x0000001200167308 */ /* 0x0002a20000000800 */
[----:B------:R-:W-:Y:S11]  /*5730*/  FADD.FTZ R2, R134, R2 ;  /* 0x0000000286027221 */ /* 0x000ff60000010000 */
[----:B------:R-:W-:Y:S11]  /*5740*/  @!UPT UIADD3 URZ, URZ, URZ, URZ ;  /* 0x0000003f3f3ff290 */ /* 0x000ff6000fffe03f */
[----:B------:R-:W-:Y:S01]  /*5750*/  HMMA.16816.F32 R116, R8, R26, R4 ;  /* 0x0000001a0874723c */ /* 0x000fe20000001804 */
[----:B------:R3:W-:Y:S01]  /*5760*/  MUFU.EX2 R6, R28 ;  /* 0x0000001c00067308 */ /* 0x0007e20000000800 */
[--C-:B-1----:R-:W-:Y:S01]  /*5770*/  FFMA.FTZ R18, R76, c[0x0][0x2d0], -R0.reuse ;  /* 0x0000b4004c127a23 */ /* 0x102fe20000010800 */
[----:B------:R-:W-:Y:S04]  /*5780*/  LDSM.16.MT88.4 R24, [R252+0x6800] ;  /* 0x00680000fc18783b */ /* 0x000fe80000004200 */
[----:B---3--:R-:W1:Y:S02]  /*5790*/  LDSM.16.MT88.4 R28, [R252+0x6000] ;  /* 0x00600000fc1c783b */ /* 0x008e640000004200 */
[----:B------:R3:W4:Y:S01]  /*57a0*/  MUFU.EX2 R21, R17 ;  /* 0x0000001100157308 */ /* 0x0007220000000800 */
[----:B------:R-:W-:-:S02]  /*57b0*/  FFMA.FTZ R7, R78, c[0x0][0x2d0], -R0 ;  /* 0x0000b4004e077a23 */ /* 0x000fc40000010800 */
[--C-:B------:R-:W-:Y:S02]  /*57c0*/  FFMA.FTZ R5, R77, c[0x0][0x2d0], -R0.reuse ;  /* 0x0000b4004d057a23 */ /* 0x100fe40000010800 */
[----:B------:R-:W-:-:S03]  /*57d0*/  FFMA.FTZ R33, R75, c[0x0][0x2d0], -R0 ;  /* 0x0000b4004b217a23 */ /* 0x000fc60000010800 */
[----:B------:R5:W2:Y:S01]  /*57e0*/  MUFU.EX2 R20, R19 ;  /* 0x0000001300147308 */ /* 0x000aa20000000800 */
[--C-:B------:R-:W-:Y:S02]  /*57f0*/  FFMA.FTZ R32, R74, c[0x0][0x2d0], -R0.reuse ;  /* 0x0000b4004a207a23 */ /* 0x100fe40000010800 */
[--C-:B------:R-:W-:Y:S02]  /*5800*/  FFMA.FTZ R35, R72, c[0x0][0x2d0], -R0.reuse ;  /* 0x0000b40048237a23 */ /* 0x100fe40000010800 */
[--C-:B---3--:R-:W-:Y:S02]  /*5810*/  FFMA.FTZ R17, R79, c[0x0][0x2d0], -R0.reuse ;  /* 0x0000b4004f117a23 */ /* 0x108fe40000010800 */
[----:B-----5:R-:W-:Y:S02]  /*5820*/  FFMA.FTZ R19, R73, c[0x0][0x2d0], -R0 ;  /* 0x0000b40049137a23 */ /* 0x020fe40000010800 */
[----:B------:R-:W-:-:S04]  /*5830*/  FADD.FTZ R0, R43, R2 ;  /* 0x000000022b007221 */ /* 0x000fc80000010000 */
[----:B--2---:R-:W-:-:S04]  /*5840*/  FADD.FTZ R0, R22, R0 ;  /* 0x0000000016007221 */ /* 0x004fc80000010000 */
[----:B----4-:R-:W-:-:S04]  /*5850*/  FADD.FTZ R0, R21, R0 ;  /* 0x0000000015007221 */ /* 0x010fc80000010000 */
[----:B------:R-:W-:Y:S01]  /*5860*/  FADD.FTZ R0, R20, R0 ;  /* 0x0000000014007221 */ /* 0x000fe20000010000 */
[----:B------:R-:W-:-:S03]  /*5870*/  F2FP.PACK_AB R4, R21, R22 ;  /* 0x000000161504723e */ /* 0x000fc600000000ff */
[C---:B------:R-:W-:Y:S01]  /*5880*/  FADD.FTZ R0, R6.reuse, R0 ;  /* 0x0000000006007221 */ /* 0x040fe20000010000 */
[----:B------:R-:W-:Y:S02]  /*5890*/  F2FP.PACK_AB R6, R6, R20 ;  /* 0x000000140606723e */ /* 0x000fe400000000ff */
[----:B-1----:R-:W-:Y:S01]  /*58a0*/  HMMA.16816.F32 R20, R12, R28, RZ ;  /* 0x0000001c0c14723c */ /* 0x002fe200000018ff */
[----:B------:R-:W-:Y:S01]  /*58b0*/  FADD.FTZ R3, R131, R3 ;  /* 0x0000000383037221 */ /* 0x000fe20000010000 */
[----:B------:R-:W-:Y:S01]  /*58c0*/  MOV R134, R70 ;  /* 0x0000004600867202 */ /* 0x000fe20000000f00 */
[----:B------:R-:W-:Y:S02]  /*58d0*/  IMAD.MOV.U32 R70, RZ, RZ, R40 ;  /* 0x000000ffff467224 */ /* 0x000fe400078e0028 */
[----:B------:R-:W-:Y:S01]  /*58e0*/  FADD.FTZ R2, R135, R3 ;  /* 0x0000000387027221 */ /* 0x000fe20000010000 */
[----:B------:R-:W-:Y:S01]  /*58f0*/  MOV R135, R71 ;  /* 0x0000004700877202 */ /* 0x000fe20000000f00 */
[----:B------:R-:W-:Y:S01]  /*5900*/  IMAD.MOV.U32 R40, RZ, RZ, R65 ;  /* 0x000000ffff287224 */ /* 0x000fe200078e0041 */
[----:B------:R-:W-:-:S02]  /*5910*/  MOV R71, R41 ;  /* 0x0000002900477202 */ /* 0x000fc40000000f00 */
[----:B------:R-:W-:Y:S02]  /*5920*/  MOV R41, R66 ;  /* 0x0000004200297202 */ /* 0x000fe40000000f00 */
[----:B------:R-:W-:Y:S02]  /*5930*/  MOV R42, R67 ;  /* 0x00000043002a7202 */ /* 0x000fe40000000f00 */
[----:B------:R-:W-:-:S10]  /*5940*/  MOV R43, R64 ;  /* 0x00000040002b7202 */ /* 0x000fd40000000f00 */
[----:B------:R-:W-:Y:S08]  /*5950*/  HMMA.16816.F32 R64, R8, R24, R20 ;  /* 0x000000180840723c */ /* 0x000ff00000001814 */
[----:B------:R-:W-:Y:S01]  /*5960*/  HMMA.16816.F32 R20, R12, R30, RZ ;  /* 0x0000001e0c14723c */ /* 0x000fe200000018ff */
[----:B------:R-:W-:Y:S01]  /*5970*/  MOV R39, R58 ;  /* 0x0000003a00277202 */ /* 0x000fe20000000f00 */
[----:B------:R-:W-:Y:S01]  /*5980*/  IMAD.MOV.U32 R58, RZ, RZ, R60 ;  /* 0x000000ffff3a7224 */ /* 0x000fe200078e003c */
[----:B------:R-:W-:Y:S01]  /*5990*/  MOV R44, R59 ;  /* 0x0000003b002c7202 */ /* 0x000fe20000000f00 */
[----:B------:R-:W-:Y:S01]  /*59a0*/  IMAD.MOV.U32 R60, RZ, RZ, R48 ;  /* 0x000000ffff3c7224 */ /* 0x000fe200078e0030 */
[----:B------:R-:W-:-:S02]  /*59b0*/  MOV R45, R62 ;  /* 0x0000003e002d7202 */ /* 0x000fc40000000f00 */
[----:B------:R-:W-:Y:S02]  /*59c0*/  MOV R47, R63 ;  /* 0x0000003f002f7202 */ /* 0x000fe40000000f00 */
[----:B------:R-:W-:Y:S02]  /*59d0*/  MOV R59, R61 ;  /* 0x0000003d003b7202 */ /* 0x000fe40000000f00 */
[----:B------:R-:W-:Y:S02]  /*59e0*/  MOV R61, R50 ;  /* 0x00000032003d7202 */ /* 0x000fe40000000f00 */
[----:B------:R-:W-:Y:S02]  /*59f0*/  MOV R62, R51 ;  /* 0x00000033003e7202 */ /* 0x000fe40000000f00 */
[----:B------:R-:W-:-:S09]  /*5a00*/  MOV R63, R49 ;  /* 0x00000031003f7202 */ /* 0x000fd20000000f00 */
[----:B------:R-:W-:Y:S01]  /*5a10*/  HMMA.16816.F32 R48, R8, R26, R20 ;  /* 0x0000001a0830723c */ /* 0x000fe20000001814 */
[----:B------:R-:W1:Y:S01]  /*5a20*/  LDSM.16.MT88.4 R20, [R134+0x6000] ;  /* 0x006000008614783b */ /* 0x000e620000004200 */
[----:B------:R-:W2:Y:S08]  /*5a30*/  MUFU.EX2 R25, R38 ;  /* 0x0000002600197308 */ /* 0x000eb00000000800 */
[----:B------:R-:W3:Y:S01]  /*5a40*/  MUFU.EX2 R24, R37 ;  /* 0x0000002500187308 */ /* 0x000ee20000000800 */
[----:B--2---:R-:W-:-:S04]  /*5a50*/  FADD.FTZ R0, R25, R0 ;  /* 0x0000000019007221 */ /* 0x004fc80000010000 */
[C---:B---3--:R-:W-:Y:S01]  /*5a60*/  FADD.FTZ R0, R24.reuse, R0 ;  /* 0x0000000018007221 */ /* 0x048fe20000010000 */
[----:B------:R-:W-:Y:S02]  /*5a70*/  F2FP.PACK_AB R128, R24, R25 ;  /* 0x000000191880723e */ /* 0x000fe400000000ff */
[----:B------:R-:W2:Y:S01]  /*5a80*/  MUFU.EX2 R30, R36 ;  /* 0x00000024001e7308 */ /* 0x000ea20000000800 */
[C---:B-1----:R-:W-:Y:S08]  /*5a90*/  HMMA.16816.F32 R24, R12.reuse, R20, RZ ;  /* 0x000000140c18723c */ /* 0x042ff000000018ff */
[----:B------:R-:W-:Y:S01]  /*5aa0*/  HMMA.16816.F32 R20, R12, R22, RZ ;  /* 0x000000160c14723c */ /* 0x000fe200000018ff */
[----:B------:R-:W1:Y:S01]  /*5ab0*/  LDSM.16.MT88.4 R12, [R134+0x6800] ;  /* 0x00680000860c783b */ /* 0x000e620000004200 */
[----:B------:R-:W3:Y:S08]  /*5ac0*/  MUFU.EX2 R29, R17 ;  /* 0x00000011001d7308 */ /* 0x000ef00000000800 */
[----:B------:R-:W4:Y:S08]  /*5ad0*/  MUFU.EX2 R28, R34 ;  /* 0x00000022001c7308 */ /* 0x000f300000000800 */
[----:B------:R-:W5:Y:S01]  /*5ae0*/  MUFU.EX2 R7, R7 ;  /* 0x0000000700077308 */ /* 0x000f620000000800 */
[----:B------:R-:W-:-:S07]  /*5af0*/  FADD.FTZ R2, R132, R2 ;  /* 0x0000000284027221 */ /* 0x000fce0000010000 */
[----:B------:R1:W-:Y:S01]  /*5b00*/  MUFU.EX2 R17, R5 ;  /* 0x0000000500117308 */ /* 0x0003e20000000800 */
[----:B--2---:R-:W-:Y:S02]  /*5b10*/  FADD.FTZ R0, R30, R0 ;  /* 0x000000001e007221 */ /* 0x004fe40000010000 */
[----:B---3--:R-:W-:-:S05]  /*5b20*/  FADD.FTZ R2, R29, R2 ;  /* 0x000000021d027221 */ /* 0x008fca0000010000 */
[----:B------:R-:W2:Y:S01]  /*5b30*/  MUFU.EX2 R3, R18 ;  /* 0x0000001200037308 */ /* 0x000ea20000000800 */
[----:B----4-:R-:W-:Y:S02]  /*5b40*/  FADD.FTZ R0, R28, R0 ;  /* 0x000000001c007221 */ /* 0x010fe40000010000 */
[----:B-----5:R-:W-:-:S03]  /*5b50*/  FADD.FTZ R2, R7, R2 ;  /* 0x0000000207027221 */ /* 0x020fc60000010000 */
[----:B------:R3:W-:Y:S01]  /*5b60*/  STL [R1+0x78], R0 ;  /* 0x0000780001007387 */ /* 0x0007e20000100800 */
[----:B-1----:R-:W-:Y:S02]  /*5b70*/  F2FP.PACK_AB R5, R7, R29 ;  /* 0x0000001d0705723e */ /* 0x002fe400000000ff */
[----:B--2---:R-:W-:Y:S01]  /*5b80*/  F2FP.PACK_AB R7, R3, R17 ;  /* 0x000000110307723e */ /* 0x004fe200000000ff */
[----:B---3--:R-:W-:Y:S02]  /*5b90*/  FADD.FTZ R0, R17, R2 ;  /* 0x0000000211007221 */ /* 0x008fe40000010000 */
[----:B------:R-:W1:Y:S02]  /*5ba0*/  MUFU.EX2 R17, R33 ;  /* 0x0000002100117308 */ /* 0x000e640000000800 */
[----:B------:R-:W-:-:S06]  /*5bb0*/  FADD.FTZ R0, R3, R0 ;  /* 0x0000000003007221 */ /* 0x000fcc0000010000 */
[----:B------:R-:W2:Y:S08]  /*5bc0*/  MUFU.EX2 R3, R32 ;  /* 0x0000002000037308 */ /* 0x000eb00000000800 */
[----:B------:R3:W-:Y:S02]  /*5bd0*/  MUFU.EX2 R2, R35 ;  /* 0x0000002300027308 */ /* 0x0007e40000000800 */
[C---:B---3--:R-:W-:Y:S08]  /*5be0*/  HMMA.16816.F32 R32, R8.reuse, R12, R24 ;  /* 0x0000000c0820723c */ /* 0x048ff00000001818 */
[----:B------:R-:W-:Y:S01]  /*5bf0*/  HMMA.16816.F32 R24, R8, R14, R20 ;  /* 0x0000000e0818723c */ /* 0x000fe20000001814 */
[----:B------:R-:W3:Y:S01]  /*5c00*/  LDSM.16.MT88.4 R12, [R135+0x1000] ;  /* 0x00100000870c783b */ /* 0x000ee20000004200 */
[----:B------:R-:W-:-:S02]  /*5c10*/  MOV R46, R47 ;  /* 0x0000002f002e7202 */ /* 0x000fc40000000f00 */
[----:B------:R-:W-:Y:S01]  /*5c20*/  MOV R47, R39 ;  /* 0x00000027002f7202 */ /* 0x000fe20000000f00 */
[----:B------:R-:W4:Y:S01]  /*5c30*/  LDSM.16.MT88.4 R8, [R251+0x1000] ;  /* 0x00100000fb08783b */ /* 0x000f220000004200 */
[----:B------:R-:W-:Y:S01]  /*5c40*/  F2FP.PACK_AB R130, R28, R30 ;  /* 0x0000001e1c82723e */ /* 0x000fe200000000ff */
[----:B------:R-:W5:Y:S01]  /*5c50*/  MUFU.EX2 R19, R19 ;  /* 0x0000001300137308 */ /* 0x000f620000000800 */
[----:B-1----:R-:W-:Y:S01]  /*5c60*/  FADD.FTZ R0, R17, R0 ;  /* 0x0000000011007221 */ /* 0x002fe20000010000 */
[C---:B--2---:R-:W-:Y:S01]  /*5c70*/  F2FP.PACK_AB R129, R3.reuse, R17 ;  /* 0x000000110381723e */ /* 0x044fe200000000ff */
[----:B------:R-:W-:Y:S01]  /*5c80*/  LDSM.16.MT88.4 R20, [R135+0x7000] ;  /* 0x007000008714783b */ /* 0x000fe20000004200 */
[C---:B---3--:R-:W-:Y:S08]  /*5c90*/  HMMA.16816.F32 R156, R4.reuse, R12, R156 ;  /* 0x0000000c049c723c */ /* 0x048ff0000000189c */
[C---:B------:R-:W-:Y:S01]  /*5ca0*/  HMMA.16816.F32 R36, R4.reuse, R14, R40 ;  /* 0x0000000e0424723c */ /* 0x040fe20000001828 */
[----:B------:R-:W1:Y:S07]  /*5cb0*/  LDSM.16.MT88.4 R12, [R134+0x1000] ;  /* 0x00100000860c783b */ /* 0x000e6e0000004200 */
[C---:B----4-:R-:W-:Y:S08]  /*5cc0*/  HMMA.16816.F32 R164, R4.reuse, R8, R164 ;  /* 0x0000000804a4723c */ /* 0x050ff000000018a4 */
[C---:B------:R-:W-:Y:S01]  /*5cd0*/  HMMA.16816.F32 R28, R4.reuse, R10, R44 ;  /* 0x0000000a041c723c */ /* 0x040fe2000000182c */
[----:B------:R-:W2:Y:S07]  /*5ce0*/  LDSM.16.MT88.4 R8, [R252+0x1000] ;  /* 0x00100000fc08783b */ /* 0x000eae0000004200 */
[C---:B-1----:R-:W-:Y:S08]  /*5cf0*/  HMMA.16816.F32 R140, R4.reuse, R12, R140 ;  /* 0x0000000c048c723c */ /* 0x042ff0000000188c */
[C---:B------:R-:W-:Y:S01]  /*5d00*/  HMMA.16816.F32 R44, R4.reuse, R14, R60 ;  /* 0x0000000e042c723c */ /* 0x040fe2000000183c */
[----:B------:R-:W1:Y:S07]  /*5d10*/  LDSM.16.MT88.4 R12, [R135+0x3000] ;  /* 0x00300000870c783b */ /* 0x000e6e0000004200 */
[----:B--2---:R-:W-:Y:S01]  /*5d20*/  HMMA.16816.F32 R40, R4, R10, R68 ;  /* 0x0000000a0428723c */ /* 0x004fe20000001844 */
[----:B------:R-:W-:-:S04]  /*5d30*/  FADD.FTZ R0, R3, R0 ;  /* 0x0000000003007221 */ /* 0x000fc80000010000 */
[----:B-----5:R-:W-:-:S04]  /*5d40*/  FADD.FTZ R0, R19, R0 ;  /* 0x0000000013007221 */ /* 0x020fc80000010000 */
[C---:B------:R-:W-:Y:S01]  /*5d50*/  FADD.FTZ R0, R2.reuse, R0 ;  /* 0x0000000002007221 */ /* 0x040fe20000010000 */
[C---:B-1----:R-:W-:Y:S08]  /*5d60*/  HMMA.16816.F32 R60, R4.reuse, R12, R184 ;  /* 0x0000000c043c723c */ /* 0x042ff000000018b8 */
[C---:B------:R-:W-:Y:S01]  /*5d70*/  HMMA.16816.F32 R68, R4.reuse, R14, R188 ;  /* 0x0000000e0444723c */ /* 0x040fe200000018bc */
[----:B------:R-:W1:Y:S04]  /*5d80*/  LDSM.16.MT88.4 R12, [R134+0x3000] ;  /* 0x00300000860c783b */ /* 0x000e680000004200 */
[----:B------:R2:W-:Y:S04]  /*5d90*/  STL [R1+0x88], R0 ;  /* 0x0000880001007387 */ /* 0x0005e80000100800 */
[----:B--2---:R-:W2:Y:S04]  /*5da0*/  LDL R0, [R1+0xd4] ;  /* 0x0000d40001007983 */ /* 0x004ea80000100800 */
[----:B------:R-:W3:Y:S04]  /*5db0*/  LDL.LU R3, [R1+0x74] ;  /* 0x0000740001037983 */ /* 0x000ee80000300800 */
[----:B------:R-:W4:Y:S01]  /*5dc0*/  LDL R17, [R1+0x8c] ;  /* 0x00008c0001117983 */ /* 0x000f220000100800 */
[C---:B-1----:R-:W-:Y:S03]  /*5dd0*/  HMMA.16816.F32 R80, R4.reuse, R12, R144 ;  /* 0x0000000c0450723c */ /* 0x042fe60000001890 */
[----:B------:R-:W-:Y:S05]  /*5de0*/  LDSM.16.MT88.4 R144, [R252+0x1800] ;  /* 0x00180000fc90783b */ /* 0x000fea0000004200 */
[----:B------:R-:W-:Y:S01]  /*5df0*/  HMMA.16816.F32 R84, R4, R14, R136 ;  /* 0x0000000e0454723c */ /* 0x000fe20000001888 */
[----:B------:R-:W1:Y:S01]  /*5e00*/  LDSM.16.MT88.4 R12, [R135+0x5000] ;  /* 0x00500000870c783b */ /* 0x000e620000004200 */
[----:B------:R-:W-:-:S03]  /*5e10*/  F2FP.PACK_AB R131, R2, R19 ;  /* 0x000000130283723e */ /* 0x000fc600000000ff */
[----:B------:R-:W-:Y:S03]  /*5e20*/  LDSM.16.MT88.4 R136, [R134+0x1800] ;  /* 0x001800008688783b */ /* 0x000fe60000004200 */
[C---:B------:R-:W-:Y:S01]  /*5e30*/  HMMA.16816.F32 R148, R4.reuse, R8, R148 ;  /* 0x000000080494723c */ /* 0x040fe20000001894 */
[----:B------:R-:W5:Y:S07]  /*5e40*/  LDSM.16.MT88.4 R8, [R251+0x3000] ;  /* 0x00300000fb08783b */ /* 0x000f6e0000004200 */
[C---:B-1----:R-:W-:Y:S08]  /*5e50*/  HMMA.16816.F32 R96, R4.reuse, R12, R96 ;  /* 0x0000000c0460723c */ /* 0x042ff00000001860 */
[C---:B------:R-:W-:Y:S01]  /*5e60*/  HMMA.16816.F32 R100, R4.reuse, R14, R100 ;  /* 0x0000000e0464723c */ /* 0x040fe20000001864 */
[----:B------:R-:W1:Y:S07]  /*5e70*/  LDSM.16.MT88.4 R12, [R134+0x5000] ;  /* 0x00500000860c783b */ /* 0x000e6e0000004200 */
[C---:B-----5:R-:W-:Y:S08]  /*5e80*/  HMMA.16816.F32 R52, R4.reuse, R8, R52 ;  /* 0x000000080434723c */ /* 0x060ff00000001834 */
[C---:B------:R-:W-:Y:S01]  /*5e90*/  HMMA.16816.F32 R56, R4.reuse, R10, R56 ;  /* 0x0000000a0438723c */ /* 0x040fe20000001838 */
[----:B------:R-:W5:Y:S07]  /*5ea0*/  LDSM.16.MT88.4 R8, [R252+0x3000] ;  /* 0x00300000fc08783b */ /* 0x000f6e0000004200 */
[C---:B-1----:R-:W-:Y:S08]  /*5eb0*/  HMMA.16816.F32 R112, R4.reuse, R12, R112 ;  /* 0x0000000c0470723c */ /* 0x042ff00000001870 */
[C---:B------:R-:W-:Y:S01]  /*5ec0*/  HMMA.16816.F32 R180, R4.reuse, R14, R180 ;  /* 0x0000000e04b4723c */ /* 0x040fe200000018b4 */
[----:B------:R-:W1:Y:S07]  /*5ed0*/  LDSM.16.MT88.4 R12, [R252+0x7000] ;  /* 0x00700000fc0c783b */ /* 0x000e6e0000004200 */
[C---:B-----5:R-:W-:Y:S01]  /*5ee0*/  HMMA.16816.F32 R76, R4.reuse, R10, R152 ;  /* 0x0000000a044c723c */ /* 0x060fe20000001898 */
[----:B------:R-:W5:Y:S07]  /*5ef0*/  LDSM.16.MT88.4 R152, [R135+0x1800] ;  /* 0x001800008798783b */ /* 0x000f6e0000004200 */
[----:B------:R-:W-:Y:S08]  /*5f00*/  HMMA.16816.F32 R120, R4, R20, R120 ;  /* 0x000000140478723c */ /* 0x000ff00000001878 */
[----:B------:R-:W-:Y:S08]  /*5f10*/  HMMA.16816.F32 R148, R128, R144, R148 ;  /* 0x000000908094723c */ /* 0x000ff00000001894 */
[----:B------:R-:W-:Y:S08]  /*5f20*/  HMMA.16816.F32 R20, R4, R22, R116 ;  /* 0x000000160414723c */ /* 0x000ff00000001874 */
[----:B------:R-:W-:Y:S01]  /*5f30*/  HMMA.16816.F32 R144, R128, R146, R40 ;  /* 0x000000928090723c */ /* 0x000fe20000001828 */
[----:B------:R-:W5:Y:S07]  /*5f40*/  LDSM.16.MT88.4 R40, [R251+0x3800] ;  /* 0x00380000fb28783b */ /* 0x000f6e0000004200 */
[C---:B-1----:R-:W-:Y:S01]  /*5f50*/  HMMA.16816.F32 R116, R4.reuse, R12, R64 ;  /* 0x0000000c0474723c */ /* 0x042fe20000001840 */
[----:B------:R-:W-:Y:S07]  /*5f60*/  LDSM.16.MT88.4 R64, [R134+0x3800] ;  /* 0x003800008640783b */ /* 0x000fee0000004200 */
[C---:B------:R-:W-:Y:S01]  /*5f70*/  HMMA.16816.F32 R12, R4.reuse, R14, R48 ;  /* 0x0000000e040c723c */ /* 0x040fe20000001830 */
[----:B------:R-:W1:Y:S07]  /*5f80*/  LDSM.16.MT88.4 R48, [R135+0x3800] ;  /* 0x003800008730783b */ /* 0x000e6e0000004200 */
[----:B------:R-:W-:Y:S01]  /*5f90*/  HMMA.16816.F32 R72, R4, R8, R160 ;  /* 0x000000080448723c */ /* 0x000fe200000018a0 */
[----:B------:R-:W1:Y:S01]  /*5fa0*/  LDSM.16.MT88.4 R8, [R251+0x5000] ;  /* 0x00500000fb08783b */ /* 0x000e620000004200 */
[----:B------:R-:W-:-:S02]  /*5fb0*/  MOV R2, c[0x0][0x2c4] ;  /* 0x0000b10000027a02 */ /* 0x000fc40000000f00 */
[----:B------:R-:W-:Y:S01]  /*5fc0*/  MOV R18, c[0x0][0x2ac] ;  /* 0x0000ab0000127a02 */ /* 0x000fe20000000f00 */
[----:B------:R-:W-:Y:S03]  /*5fd0*/  LDSM.16.MT88.4 R160, [R251+0x1800] ;  /* 0x00180000fba0783b */ /* 0x000fe60000004200 */
[C---:B-----5:R-:W-:Y:S08]  /*5fe0*/  HMMA.16816.F32 R156, R128.reuse, R152, R156 ;  /* 0x00000098809c723c */ /* 0x060ff0000000189c */
[C---:B------:R-:W-:Y:S08]  /*5ff0*/  HMMA.16816.F32 R152, R128.reuse, R154, R36 ;  /* 0x0000009a8098723c */ /* 0x040ff00000001824 */
[C---:B------:R-:W-:Y:S08]  /*6000*/  HMMA.16816.F32 R140, R128.reuse, R136, R140 ;  /* 0x00000088808c723c */ /* 0x040ff0000000188c */
[C---:B------:R-:W-:Y:S08]  /*6010*/  HMMA.16816.F32 R36, R128.reuse, R40, R52 ;  /* 0x000000288024723c */ /* 0x040ff00000001834 */
[C---:B------:R-:W-:Y:S08]  /*6020*/  HMMA.16816.F32 R136, R128.reuse, R138, R44 ;  /* 0x0000008a8088723c */ /* 0x040ff0000000182c */
[C---:B------:R-:W-:Y:S01]  /*6030*/  HMMA.16816.F32 R40, R128.reuse, R42, R56 ;  /* 0x0000002a8028723c */ /* 0x040fe20000001838 */
[----:B------:R-:W5:Y:S07]  /*6040*/  LDSM.16.MT88.4 R56, [R252+0x3800] ;  /* 0x00380000fc38783b */ /* 0x000f6e0000004200 */
[C---:B-1----:R-:W-:Y:S08]  /*6050*/  HMMA.16816.F32 R44, R128.reuse, R48, R60 ;  /* 0x00000030802c723c */ /* 0x042ff0000000183c */
[----:B------:R-:W-:Y:S01]  /*6060*/  HMMA.16816.F32 R60, R128, R64, R80 ;  /* 0x00000040803c723c */ /* 0x000fe20000001850 */
[----:B------:R-:W1:Y:S07]  /*6070*/  LDSM.16.MT88.4 R80, [R135+0x5800] ;  /* 0x005800008750783b */ /* 0x000e6e0000004200 */
[C---:B------:R-:W-:Y:S08]  /*6080*/  HMMA.16816.F32 R88, R4.reuse, R8, R88 ;  /* 0x000000080458723c */ /* 0x040ff00000001858 */
[----:B------:R-:W-:Y:S01]  /*6090*/  HMMA.16816.F32 R92, R4, R10, R92 ;  /* 0x0000000a045c723c */ /* 0x000fe2000000185c */
[----:B------:R-:W2:Y:S07]  /*60a0*/  LDSM.16.MT88.4 R8, [R252+0x5000] ;  /* 0x00500000fc08783b */ /* 0x000eae0000004200 */
[C---:B-----5:R-:W-:Y:S01]  /*60b0*/  HMMA.16816.F32 R52, R128.reuse, R56, R72 ;  /* 0x000000388034723c */ /* 0x060fe20000001848 */
[----:B------:R-:W5:Y:S07]  /*60c0*/  LDSM.16.MT88.4 R72, [R251+0x5800] ;  /* 0x00580000fb48783b */ /* 0x000f6e0000004200 */
[C---:B------:R-:W-:Y:S08]  /*60d0*/  HMMA.16816.F32 R56, R128.reuse, R58, R76 ;  /* 0x0000003a8038723c */ /* 0x040ff0000000184c */
[----:B-1----:R-:W-:Y:S01]  /*60e0*/  HMMA.16816.F32 R76, R128, R80, R96 ;  /* 0x00000050804c723c */ /* 0x002fe20000001860 */
[----:B------:R-:W1:Y:S07]  /*60f0*/  LDSM.16.MT88.4 R96, [R134+0x5800] ;  /* 0x005800008660783b */ /* 0x000e6e0000004200 */
[C---:B--2---:R-:W-:Y:S08]  /*6100*/  HMMA.16816.F32 R104, R4.reuse, R8, R104 ;  /* 0x000000080468723c */ /* 0x044ff00000001868 */
[----:B------:R-:W-:Y:S01]  /*6110*/  HMMA.16816.F32 R108, R4, R10, R108 ;  /* 0x0000000a046c723c */ /* 0x000fe2000000186c */
[----:B------:R-:W2:Y:S07]  /*6120*/  LDSM.16.MT88.4 R8, [R251+0x7000] ;  /* 0x00700000fb08783b */ /* 0x000eae0000004200 */
[C---:B------:R-:W-:Y:S08]  /*6130*/  HMMA.16816.F32 R48, R128.reuse, R50, R68 ;  /* 0x000000328030723c */ /* 0x040ff00000001844 */
[C---:B-----5:R-:W-:Y:S01]  /*6140*/  HMMA.16816.F32 R68, R128.reuse, R72, R88 ;  /* 0x000000488044723c */ /* 0x060fe20000001858 */
[----:B------:R-:W5:Y:S07]  /*6150*/  LDSM.16.MT88.4 R88, [R252+0x5800] ;  /* 0x00580000fc58783b */ /* 0x000f6e0000004200 */
[C---:B------:R-:W-:Y:S08]  /*6160*/  HMMA.16816.F32 R72, R128.reuse, R74, R92 ;  /* 0x0000004a8048723c */ /* 0x040ff0000000185c */
[----:B-1----:R-:W-:Y:S01]  /*6170*/  HMMA.16816.F32 R92, R128, R96, R112 ;  /* 0x00000060805c723c */ /* 0x002fe20000001870 */
[----:B------:R-:W1:Y:S07]  /*6180*/  LDSM.16.MT88.4 R112, [R135+0x7800] ;  /* 0x007800008770783b */ /* 0x000e6e0000004200 */
[C---:B--2---:R-:W-:Y:S08]  /*6190*/  HMMA.16816.F32 R176, R4.reuse, R8, R176 ;  /* 0x0000000804b0723c */ /* 0x044ff000000018b0 */
[----:B------:R-:W-:Y:S01]  /*61a0*/  HMMA.16816.F32 R124, R4, R10, R124 ;  /* 0x0000000a047c723c */ /* 0x000fe2000000187c */
[----:B------:R-:W2:Y:S01]  /*61b0*/  LDSM.16.MT88.4 R8, [R134+0x7000] ;  /* 0x007000008608783b */ /* 0x000ea20000004200 */
[----:B------:R-:W-:Y:S01]  /*61c0*/  ISETP.NE.AND P1, PT, R2, 0x1, PT ;  /* 0x000000010200780c */ /* 0x000fe20003f25270 */
[----:B------:R-:W-:-:S05]  /*61d0*/  IMAD R18, R18, c[0x0][0x1d0], RZ ;  /* 0x0000740012127a24 */ /* 0x000fca00078e02ff */
[C---:B------:R-:W-:Y:S07]  /*61e0*/  HMMA.16816.F32 R64, R128.reuse, R66, R84 ;  /* 0x000000428040723c */ /* 0x040fee0000001854 */
[----:B------:R-:W-:Y:S01]  /*61f0*/  @P1 IMAD.HI.U32 R2, R0, c[0x0][0x2c8], RZ ;  /* 0x0000b20000021a27 */ /* 0x000fe200078e00ff */
[----:B-----5:R-:W-:Y:S01]  /*6200*/  HMMA.16816.F32 R84, R128, R88, R104 ;  /* 0x000000588054723c */ /* 0x020fe20000001868 */
[----:B------:R-:W5:Y:S03]  /*6210*/  LDSM.16.MT88.4 R104, [R251+0x7800] ;  /* 0x00780000fb68783b */ /* 0x000f660000004200 */
[----:B------:R-:W-:-:S04]  /*6220*/  @P1 SHF.R.U32.HI R0, RZ, c[0x0][0x2cc], R2 ;  /* 0x0000b300ff001a19 */ /* 0x000fc80000011602 */
[----:B------:R-:W-:Y:S01]  /*6230*/  HMMA.16816.F32 R88, R128, R90, R108 ;  /* 0x0000005a8058723c */ /* 0x000fe2000000186c */
[----:B------:R-:W-:-:S07]  /*6240*/  IADD3 R0, R0, -c[0x0][0x168], R18 ;  /* 0x80005a0000007a10 */ /* 0x000fce0007ffe012 */
[----:B-1----:R-:W-:Y:S01]  /*6250*/  HMMA.16816.F32 R108, R128, R112, R120 ;  /* 0x00000070806c723c */ /* 0x002fe20000001878 */
[----:B------:R-:W1:Y:S07]  /*6260*/  LDSM.16.MT88.4 R120, [R252+0x7800] ;  /* 0x00780000fc78783b */ /* 0x000e6e0000004200 */
[C---:B--2---:R-:W-:Y:S08]  /*6270*/  HMMA.16816.F32 R32, R4.reuse, R8, R32 ;  /* 0x000000080420723c */ /* 0x044ff00000001820 */
[----:B------:R-:W-:Y:S01]  /*6280*/  HMMA.16816.F32 R24, R4, R10, R24 ;  /* 0x0000000a0418723c */ /* 0x000fe20000001818 */
[----:B------:R-:W2:Y:S01]  /*6290*/  LDSM.16.MT88.4 R4, [R134+0x7800] ;  /* 0x007800008604783b */ /* 0x000ea20000004200 */
[----:B------:R-:W-:-:S04]  /*62a0*/  SHF.R.S32.HI R2, RZ, 0x1f, R0 ;  /* 0x0000001fff027819 */ /* 0x000fc80000011400 */
[----:B------:R-:W-:-:S04]  /*62b0*/  LEA.HI R0, R2, R0, RZ, 0x6 ;  /* 0x0000000002007211 */ /* 0x000fc800078f30ff */
[----:B------:R-:W-:Y:S02]  /*62c0*/  SHF.R.S32.HI R0, RZ, 0x6, R0 ;  /* 0x00000006ff007819 */ /* 0x000fe40000011400 */
[----:B---3--:R-:W-:Y:S02]  /*62d0*/  IADD3 R3, R3, -0x2, RZ ;  /* 0xfffffffe03037810 */ /* 0x008fe40007ffe0ff */
[----:B----4-:R-:W-:-:S03]  /*62e0*/  IMNMX R0, R17, R0, !PT ;  /* 0x0000000011007217 */ /* 0x010fc60007800200 */
[----:B------:R3:W-:Y:S04]  /*62f0*/  STL [R1+0x6c], R3 ;  /* 0x00006c0301007387 */ /* 0x0007e80000100800 */
[----:B------:R3:W-:Y:S01]  /*6300*/  STL [R1+0x94], R0 ;  /* 0x0000940001007387 */ /* 0x0007e20000100800 */
[----:B------:R-:W-:Y:S01]  /*6310*/  ISETP.GE.AND P0, PT, R3, R0, PT ;  /* 0x000000000300720c */ /* 0x000fe20003f06270 */
[C---:B------:R-:W-:Y:S08]  /*6320*/  HMMA.16816.F32 R80, R128.reuse, R82, R100 ;  /* 0x000000528050723c */ /* 0x040ff00000001864 */
[C---:B-----5:R-:W-:Y:S08]  /*6330*/  HMMA.16816.F32 R100, R128.reuse, R104, R176 ;  /* 0x000000688064723c */ /* 0x060ff000000018b0 */
[C---:B------:R-:W-:Y:S08]  /*6340*/  HMMA.16816.F32 R164, R128.reuse, R160, R164 ;  /* 0x000000a080a4723c */ /* 0x040ff000000018a4 */
[C---:B------:R-:W-:Y:S08]  /*6350*/  HMMA.16816.F32 R104, R128.reuse, R106, R124 ;  /* 0x0000006a8068723c */ /* 0x040ff0000000187c */
[C---:B-1----:R-:W-:Y:S08]  /*6360*/  HMMA.16816.F32 R116, R128.reuse, R120, R116 ;  /* 0x000000788074723c */ /* 0x042ff00000001874 */
[C---:B------:R-:W-:Y:S08]  /*6370*/  HMMA.16816.F32 R160, R128.reuse, R162, R28 ;  /* 0x000000a280a0723c */ /* 0x040ff0000000181c */
[C---:B------:R-:W-:Y:S08]  /*6380*/  HMMA.16816.F32 R96, R128.reuse, R98, R180 ;  /* 0x000000628060723c */ /* 0x040ff000000018b4 */
[C---:B------:R-:W-:Y:S08]  /*6390*/  HMMA.16816.F32 R112, R128.reuse, R114, R20 ;  /* 0x000000728070723c */ /* 0x040ff00000001814 */
[C---:B------:R-:W-:Y:S08]  /*63a0*/  HMMA.16816.F32 R120, R128.reuse, R122, R12 ;  /* 0x0000007a8078723c */ /* 0x040ff0000000180c */
[C---:B--2---:R-:W-:Y:S08]  /*63b0*/  HMMA.16816.F32 R124, R128.reuse, R4, R32 ;  /* 0x00000004807c723c */ /* 0x044ff00000001820 */
[----:B------:R-:W-:Y:S01]  /*63c0*/  HMMA.16816.F32 R128, R128, R6, R24 ;  /* 0x000000068080723c */ /* 0x000fe20000001818 */
[----:B------:R-:W-:Y:S01]  /*63d0*/  @!UPT UIADD3 URZ, URZ, URZ, URZ ;  /* 0x0000003f3f3ff290 */ /* 0x000fe2000fffe03f */
[----:B------:R-:W-:Y:S11]  /*63e0*/  @!P0 BRA `(.L_x_1048) ;  /* 0x000042f000008947 */ /* 0x000ff60003800000 */
[----:B---3--:R-:W-:Y:S02]  /*63f0*/  MOV R0, R3 ;  /* 0x0000000300007202 */ /* 0x008fe40000000f00 */
[----:B------:R-:W-:-:S02]  /*6400*/  MOV R135, R16 ;  /* 0x0000001000877202 */ /* 0x000fc40000000f00 */
[----:B------:R-:W-:Y:S01]  /*6410*/  MOV R134, R133 ;  /* 0x0000008500867202 */ /* 0x000fe20000000f00 */
[----:B------:R1:W-:Y:S06]  /*6420*/  STL [R1+0x5c], R0 ;  /* 0x00005c0001007387 */ /* 0x0003ec0000100800 */
.L_x_1059:
[----:B------:R-:W2:Y:S01]  /*6430*/  LDL R6, [R1+0x8] ;  /* 0x0000080001067983 */ /* 0x000ea20000100800 */
[----:B------:R-:W-:Y:S04]  /*6440*/  DEPBAR.LE SB0, 0x0 ;  /* 0x000080000000791a */ /* 0x000fe80000000000 */
[----:B------:R-:W3:Y:S01]  /*6450*/  LDL R2, [R1+0x5c] ;  /* 0x00005c0001027983 */ /* 0x000ee20000100800 */
[----:B------:R-:W-:Y:S01]  /*6460*/  WARPSYNC 0xffffffff ;  /* 0xffffffff00007948 */ /* 0x000fe20003800000 */
[----:B------:R-:W-:Y:S02]  /*6470*/  BSSY B0, `(.L_x_1049) ;  /* 0x000006f000007945 */ /* 0x000fe40003800000 */
[----:B------:R-:W4:Y:S04]  /*6480*/  LDL R5, [R1+0x40] ;  /* 0x0000400001057983 */ /* 0x000f280000100800 */
[----:B-1----:R-:W3:Y:S04]  /*6490*/  LDL R0, [R1+0x8c] ;  /* 0x00008c0001007983 */ /* 0x002ee80000100800 */
[----:B------:R-:W5:Y:S04]  /*64a0*/  LDL R4, [R1+0x44] ;  /* 0x0000440001047983 */ /* 0x000f680000100800 */
[----:B------:R-:W5:Y:S04]  /*64b0*/  LDL R3, [R1+0x48] ;  /* 0x0000480001037983 */ /* 0x000f680000100800 */
[----:B------:R-:W-:Y:S06]  /*64c0*/  BAR.SYNC.DEFER_BLOCKING 0x0 ;  /* 0x0000000000007b1d */ /* 0x000fec0000010000 */
[----:B------:R1:W1:Y:S04]  /*64d0*/  LDSM.16.M88.4 R8, [R248] ;  /* 0x00000000f808783b */ /* 0x0002680000000200 */
[----:B------:R1:W1:Y:S04]  /*64e0*/  LDSM.16.M88.4 R16, [R248+0x800] ;  /* 0x00080000f810783b */ /* 0x0002680000000200 */
[----:B------:R1:W1:Y:S04]  /*64f0*/  LDSM.16.M88.4 R24, [R248+0x1000] ;  /* 0x00100000f818783b */ /* 0x0002680000000200 */
[----:B------:R1:W1:Y:S04]  /*6500*/  LDSM.16.M88.4 R32, [R248+0x1800] ;  /* 0x00180000f820783b */ /* 0x0002680000000200 */
[----:B--2---:R2:W1:Y:S04]  /*6510*/  LDSM.16.M88.4 R176, [R6] ;  /* 0x0000000006b0783b */ /* 0x0044680000000200 */
[----:B----4-:R2:W4:Y:S01]  /*6520*/  LDSM.16.M88.4 R180, [R5] ;  /* 0x0000000005b4783b */ /* 0x0105220000000200 */
[----:B---3--:R-:W-:Y:S03]  /*6530*/  ISETP.GT.AND P0, PT, R0, R2, PT ;  /* 0x000000020000720c */ /* 0x008fe60003f04270 */
[----:B-----5:R2:W3:Y:S04]  /*6540*/  LDSM.16.M88.4 R184, [R4] ;  /* 0x0000000004b8783b */ /* 0x0204e80000000200 */
[----:B------:R2:W1:Y:S06]  /*6550*/  LDSM.16.M88.4 R188, [R3] ;  /* 0x0000000003bc783b */ /* 0x00046c0000000200 */
[----:B------:R-:W-:-:S05]  /*6560*/  @P0 BRA `(.L_x_1050) ;  /* 0x000005f000000947 */ /* 0x000fca0003800000 */
[----:B--2---:R-:W2:Y:S04]  /*6570*/  LDL R4, [R1+0x68] ;  /* 0x0000680001047983 */ /* 0x004ea80000100800 */
[----:B------:R-:W5:Y:S04]  /*6580*/  LDL R28, [R1+0x60] ;  /* 0x00006000011c7983 */ /* 0x000f680000100800 */
[----:B----4-:R-:W4:Y:S04]  /*6590*/  LDL.64 R22, [R1+0xb0] ;  /* 0x0000b00001167983 */ /* 0x010f280000100a00 */
[----:B---3--:R-:W3:Y:S04]  /*65a0*/  LDL R21, [R1+0xbc] ;  /* 0x0000bc0001157983 */ /* 0x008ee80000100800 */
[----:B------:R-:W3:Y:S04]  /*65b0*/  LDL R20, [R1+0x158] ;  /* 0x0001580001147983 */ /* 0x000ee80000100800 */
[----:B------:R-:W3:Y:S04]  /*65c0*/  LDL R5, [R1+0x7c] ;  /* 0x00007c0001057983 */ /* 0x000ee80000100800 */
[----:B------:R-:W4:Y:S04]  /*65d0*/  LDL R15, [R1+0x15c] ;  /* 0x00015c00010f7983 */ /* 0x000f280000100800 */
[----:B------:R-:W4:Y:S04]  /*65e0*/  LDL R14, [R1+0x80] ;  /* 0x00008000010e7983 */ /* 0x000f280000100800 */
[----:B------:R-:W4:Y:S04]  /*65f0*/  LDL R13, [R1+0x160] ;  /* 0x00016000010d7983 */ /* 0x000f280000100800 */
[----:B------:R-:W4:Y:S04]  /*6600*/  LDL R12, [R1+0x84] ;  /* 0x00008400010c7983 */ /* 0x000f280000100800 */
[----:B------:R-:W4:Y:S04]  /*6610*/  LDL R7, [R1+0x164] ;  /* 0x0001640001077983 */ /* 0x000f280000100800 */
[----:B------:R-:W4:Y:S01]  /*6620*/  LDL R6, [R1+0x64] ;  /* 0x0000640001067983 */ /* 0x000f220000100800 */
[----:B--2---:R-:W-:Y:S01]  /*6630*/  SHF.R.S32.HI R0, RZ, 0x1f, R4 ;  /* 0x0000001fff007819 */ /* 0x004fe20000011404 */
[----:B------:R-:W-:Y:S04]  /*6640*/  IMAD.WIDE.U32 R2, R4, c[0x0][0x208], RZ ;  /* 0x0000820004027a25 */ /* 0x000fe800078e00ff */
[----:B------:R-:W-:Y:S04]  /*6650*/  IMAD R0, R0, c[0x0][0x208], RZ ;  /* 0x0000820000007a24 */ /* 0x000fe800078e02ff */
[----:B------:R-:W-:Y:S01]  /*6660*/  IMAD R0, R4, c[0x0][0x20c], R0 ;  /* 0x0000830004007a24 */ /* 0x000fe200078e0200 */
[----:B-----5:R-:W-:Y:S03]  /*6670*/  SHF.R.S32.HI R4, RZ, 0x1f, R28 ;  /* 0x0000001fff047819 */ /* 0x020fe6000001141c */
[----:B------:R-:W-:Y:S02]  /*6680*/  IMAD.IADD R3, R3, 0x1, R0 ;  /* 0x0000000103037824 */ /* 0x000fe400078e0200 */
[----:B------:R-:W-:Y:S02]  /*6690*/  IMAD R4, R4, c[0x0][0x218], RZ ;  /* 0x0000860004047a24 */ /* 0x000fe400078e02ff */
[C---:B------:R-:W-:Y:S01]  /*66a0*/  IMAD.WIDE.U32 R2, R28.reuse, c[0x0][0x218], R2 ;  /* 0x000086001c027a25 */ /* 0x040fe200078e0002 */
[C---:B---3--:R-:W-:Y:S03]  /*66b0*/  SHF.L.U64.HI R29, R5.reuse, 0x1, R20 ;  /* 0x00000001051d7819 */ /* 0x048fe60000010214 */
[----:B------:R-:W-:Y:S01]  /*66c0*/  IMAD R4, R28, c[0x0][0x21c], R4 ;  /* 0x000087001c047a24 */ /* 0x000fe200078e0204 */
[----:B----4-:R-:W-:Y:S01]  /*66d0*/  IADD3 R0, P0, R22, R2, RZ ;  /* 0x0000000216007210 */ /* 0x010fe20007f1e0ff */
[----:B------:R-:W-:Y:S03]  /*66e0*/  IMAD.SHL.U32 R133, R5, 0x2, RZ ;  /* 0x0000000205857824 */ /* 0x000fe600078e00ff */
[----:B------:R-:W-:Y:S02]  /*66f0*/  IADD3.X R4, R21, R3, R4, P0, !PT ;  /* 0x0000000315047210 */ /* 0x000fe400007fe404 */
[----:B------:R-:W-:Y:S02]  /*6700*/  LEA R21, P0, R0, c[0x0][0x1f8], 0x1 ;  /* 0x00007e0000157a11 */ /* 0x000fe400078008ff */
[----:B------:R-:W-:Y:S02]  /*6710*/  SHF.L.U64.HI R28, R14, 0x1, R15 ;  /* 0x000000010e1c7819 */ /* 0x000fe4000001020f */
[----:B------:R-:W-:Y:S02]  /*6720*/  LEA.HI.X R5, R0, c[0x0][0x1fc], R4, 0x1, P0 ;  /* 0x00007f0000057a11 */ /* 0x000fe400000f0c04 */
[----:B------:R-:W-:Y:S02]  /*6730*/  SHF.L.U32 R132, R14, 0x1, RZ ;  /* 0x000000010e847819 */ /* 0x000fe400000006ff */
[C---:B------:R-:W-:Y:S01]  /*6740*/  SHF.L.U64.HI R23, R12.reuse, 0x1, R13 ;  /* 0x000000010c177819 */ /* 0x040fe2000001020d */
[----:B------:R-:W-:Y:S01]  /*6750*/  IMAD.SHL.U32 R31, R12, 0x2, RZ ;  /* 0x000000020c1f7824 */ /* 0x000fe200078e00ff */
[C---:B------:R-:W-:Y:S02]  /*6760*/  SHF.L.U64.HI R22, R6.reuse, 0x1, R7 ;  /* 0x0000000106167819 */ /* 0x040fe40000010207 */
[----:B------:R-:W-:Y:S01]  /*6770*/  SHF.L.U32 R30, R6, 0x1, RZ ;  /* 0x00000001061e7819 */ /* 0x000fe200000006ff */
[----:B------:R-:W-:-:S05]  /*6780*/  BRA.DIV ~URZ, `(.L_x_1051) ;  /* 0x0000af527f007947 */ /* 0x000fca000b800000 */
[----:B------:R2:W3:Y:S02]  /*6790*/  SHFL.IDX PT, R4, R5, RZ, 0x181f ;  /* 0x00181fff05047589 */ /* 0x0004e400000e0000 */
.L_x_1086:
[----:B------:R-:W-:-:S05]  /*67a0*/  BRA.DIV ~URZ, `(.L_x_1052) ;  /* 0x0000afa27f007947 */ /* 0x000fca000b800000 */
[----:B------:R-:W4:Y:S04]  /*67b0*/  LDL R2, [R1+0x64] ;  /* 0x0000640001027983 */ /* 0x000f280000100800 */
[----:B------:R-:W5:Y:S04]  /*67c0*/  LDL R14, [R1+0x58] ;  /* 0x00005800010e7983 */ /* 0x000f680000100800 */
[----:B--2---:R-:W2:Y:S04]  /*67d0*/  LDL R6, [R1+0x84] ;  /* 0x0000840001067983 */ /* 0x004ea80000100800 */
[----:B---3--:R-:W3:Y:S04]  /*67e0*/  LDL R20, [R1+0x80] ;  /* 0x0000800001147983 */ /* 0x008ee80000100800 */
[----:B------:R-:W5:Y:S04]  /*67f0*/  LDL R15, [R1+0x7c] ;  /* 0x00007c00010f7983 */ /* 0x000f680000100800 */
[----:B------:R-:W1:Y:S01]  /*6800*/  SHFL.IDX PT, R0, R21, RZ, 0x181f ;  /* 0x00181fff15007589 */ /* 0x000e6200000e0000 */
[----:B----4-:R-:W-:Y:S02]  /*6810*/  ISETP.GE.AND P4, PT, R2, c[0x0][0x1d4], PT ;  /* 0x0000750002007a0c */ /* 0x010fe40003f86270 */
[----:B-1----:R-:W-:Y:S05]  /*6820*/  IADD3 R2, P0, R0, R30, RZ ;  /* 0x0000001e00027210 */ /* 0x002fea0007f1e0ff */
[----:B------:R-:W-:Y:S01]  /*6830*/  IMAD.X R3, R4, 0x1, R22, P0 ;  /* 0x0000000104037824 */ /* 0x000fe200000e0616 */
[----:B------:R-:W-:Y:S02]  /*6840*/  IADD3 R12, P0, R0, R31, RZ ;  /* 0x0000001f000c7210 */ /* 0x000fe40007f1e0ff */
[----:B--2---:R-:W-:Y:S02]  /*6850*/  ISETP.GE.AND P3, PT, R6, c[0x0][0x1d4], PT ;  /* 0x0000750006007a0c */ /* 0x004fe40003f66270 */
[----:B---3--:R-:W-:Y:S01]  /*6860*/  ISETP.GE.AND P1, PT, R20, c[0x0][0x1d4], PT ;  /* 0x0000750014007a0c */ /* 0x008fe20003f26270 */
[----:B------:R-:W-:Y:S01]  /*6870*/  @!PT LDS RZ, [RZ] ;  /* 0x00000000fffff984 */ /* 0x000fe20000000800 */
[----:B------:R-:W-:Y:S01]  /*6880*/  @!PT LDS RZ, [RZ] ;  /* 0x00000000fffff984 */ /* 0x000fe20000000800 */
[----:B-----5:R1:W-:Y:S01]  /*6890*/  LDGSTS.E.BYPASS.LTC128B.128 [R14+0x100], [R2.64], !P4 ;  /* 0x00100000020e7fae */ /* 0x0203e2000e101d46 */
[----:B------:R-:W-:Y:S01]  /*68a0*/  IMAD.X R13, R4, 0x1, R23, P0 ;  /* 0x00000001040d7824 */ /* 0x000fe200000e0617 */
[----:B------:R-:W-:Y:S02]  /*68b0*/  IADD3 R6, P2, R0, R133, RZ ;  /* 0x0000008500067210 */ /* 0x000fe40007f5e0ff */
[----:B------:R-:W-:Y:S03]  /*68c0*/  SEL R20, RZ, 0x10, P3 ;  /* 0x00000010ff147807 */ /* 0x000fe60001800000 */
[----:B------:R-:W-:Y:S03]  /*68d0*/  IMAD.X R7, R4, 0x1, R29, P2 ;  /* 0x0000000104077824 */ /* 0x000fe600010e061d */
[----:B------:R2:W-:Y:S01]  /*68e0*/  LDGSTS.E.BYPASS.LTC128B.128 [R14+0x2100], [R12.64], !P3 ;  /* 0x021000000c0e7fae */ /* 0x0005e2000d901d46 */
[----:B-1----:R-:W-:Y:S03]  /*68f0*/  IADD3 R2, P0, R0, R132, RZ ;  /* 0x0000008400027210 */ /* 0x002fe60007f1e0ff */
[----:B------:R-:W1:Y:S02]  /*6900*/  SHFL.IDX PT, R0, R21, 0x1, 0x181f ;  /* 0x00381f0015007f89 */ /* 0x000e6400000e0000 */
[----:B------:R-:W-:Y:S01]  /*6910*/  IMAD.X R3, R4, 0x1, R28, P0 ;  /* 0x0000000104037824 */ /* 0x000fe200000e061c */
[----:B------:R-:W-:Y:S01]  /*6920*/  ISETP.GE.AND P0, PT, R15, c[0x0][0x1d4], PT ;  /* 0x000075000f007a0c */ /* 0x000fe20003f06270 */
[----:B------:R3:W4:Y:S01]  /*6930*/  SHFL.IDX PT, R4, R5, 0x1, 0x181f ;  /* 0x00381f0005047f89 */ /* 0x00072200000e0000 */
[----:B------:R-:W-:Y:S03]  /*6940*/  SEL R15, RZ, 0x10, P1 ;  /* 0x00000010ff0f7807 */ /* 0x000fe60000800000 */
[----:B------:R2:W-:Y:S08]  /*6950*/  LDGSTS.E.BYPASS.LTC128B.128 [R14+0x4100], [R2.64], !P1 ;  /* 0x04100000020e7fae */ /* 0x0005f0000c901d46 */
[----:B------:R2:W-:Y:S01]  /*6960*/  LDGSTS.E.BYPASS.LTC128B.128 [R14+0x6100], [R6.64], !P0 ;  /* 0x06100000060e7fae */ /* 0x0005e2000c101d46 */
[----:B---3--:R-:W-:Y:S02]  /*6970*/  SEL R5, RZ, 0x10, P4 ;  /* 0x00000010ff057807 */ /* 0x008fe40002000000 */
[----:B--2---:R-:W-:Y:S02]  /*6980*/  SEL R14, RZ, 0x10, P0 ;  /* 0x00000010ff0e7807 */ /* 0x004fe40000000000 */
.L_x_1087:
[C---:B-1--4-:R-:W-:Y:S01]  /*6990*/  ISETP.NE.U32.AND P2, PT, R5.reuse, RZ, PT ;  /* 0x000000ff0500720c */ /* 0x052fe20003f45070 */
[----:B------:R-:W2:Y:S01]  /*69a0*/  LDL R21, [R1+0x58] ;  /* 0x0000580001157983 */ /* 0x000ea20000100800 */
[----:B------:R-:W-:Y:S02]  /*69b0*/  IADD3 R5, -R5, 0x10, RZ ;  /* 0x0000001005057810 */ /* 0x000fe40007ffe1ff */
[----:B------:R-:W-:Y:S02]  /*69c0*/  IADD3 R6, -R15, 0x10, RZ ;  /* 0x000000100f067810 */ /* 0x000fe40007ffe1ff */
[----:B------:R-:W-:Y:S02]  /*69d0*/  LOP3.LUT R5, R5, 0xf, RZ, 0xc0, !PT ;  /* 0x0000000f05057812 */ /* 0x000fe400078ec0ff */
[----:B------:R-:W-:Y:S02]  /*69e0*/  IADD3 R12, -R20, 0x10, RZ ;  /* 0x00000010140c7810 */ /* 0x000fe40007ffe1ff */
[----:B------:R-:W-:Y:S02]  /*69f0*/  IADD3 R2, P1, P0, R5, R0, R30 ;  /* 0x0000000005027210 */ /* 0x000fe4000783e01e */
[----:B------:R-:W-:Y:S02]  /*6a00*/  LOP3.LUT R6, R6, 0xf, RZ, 0xc0, !PT ;  /* 0x0000000f06067812 */ /* 0x000fe400078ec0ff */
[----:B------:R-:W-:Y:S02]  /*6a10*/  IADD3.X R3, RZ, R4, R22, P1, P0 ;  /* 0x00000004ff037210 */ /* 0x000fe40000fe0416 */
[----:B------:R-:W-:Y:S04]  /*6a20*/  LOP3.LUT R12, R12, 0xf, RZ, 0xc0, !PT ;  /* 0x0000000f0c0c7812 */ /* 0x000fe800078ec0ff */
[----:B------:R-:W-:Y:S04]  /*6a30*/  IADD3 R12, P1, P0, R12, R0, R31 ;  /* 0x000000000c0c7210 */ /* 0x000fe8000783e01f */
[----:B------:R-:W-:Y:S01]  /*6a40*/  IADD3.X R13, RZ, R4, R23, P1, P0 ;  /* 0x00000004ff0d7210 */ /* 0x000fe20000fe0417 */
[----:B------:R-:W-:Y:S01]  /*6a50*/  @!PT LDS RZ, [RZ] ;  /* 0x00000000fffff984 */ /* 0x000fe20000000800 */
[----:B------:R-:W-:Y:S01]  /*6a60*/  @!PT LDS RZ, [RZ] ;  /* 0x00000000fffff984 */ /* 0x000fe20000000800 */
[----:B------:R-:W-:Y:S01]  /*6a70*/  @!PT LDS RZ, [RZ] ;  /* 0x00000000fffff984 */ /* 0x000fe20000000800 */
[----:B--2---:R1:W-:Y:S01]  /*6a80*/  LDGSTS.E.BYPASS.LTC128B.128.ZFILL [R21+0x1100], [R2.64], P2 ;  /* 0x0110000002157fae */ /* 0x0043e20009141d46 */
[----:B------:R-:W-:Y:S04]  /*6a90*/  IADD3 R6, P3, P2, R6, R0, R132 ;  /* 0x0000000006067210 */ /* 0x000fe80007a7e084 */
[----:B------:R-:W-:Y:S02]  /*6aa0*/  IADD3.X R7, RZ, R4, R28, P3, P2 ;  /* 0x00000004ff077210 */ /* 0x000fe40001fe441c */
[----:B------:R-:W-:Y:S02]  /*6ab0*/  ISETP.NE.U32.AND P3, PT, R20, RZ, PT ;  /* 0x000000ff1400720c */ /* 0x000fe40003f65070 */
[----:B------:R-:W-:Y:S11]  /*6ac0*/  ISETP.NE.U32.AND P2, PT, R15, RZ, PT ;  /* 0x000000ff0f00720c */ /* 0x000ff60003f45070 */
[----:B------:R2:W-:Y:S04]  /*6ad0*/  LDGSTS.E.BYPASS.LTC128B.128.ZFILL [R21+0x3100], [R12.64], P3 ;  /* 0x031000000c157fae */ /* 0x0005e80009941d46 */
[----:B------:R2:W-:Y:S01]  /*6ae0*/  LDGSTS.E.BYPASS.LTC128B.128.ZFILL [R21+0x5100], [R6.64], P2 ;  /* 0x0510000006157fae */ /* 0x0005e20009141d46 */
[----:B-1----:R-:W-:Y:S04]  /*6af0*/  IADD3 R2, -R14, 0x10, RZ ;  /* 0x000000100e027810 */ /* 0x002fe80007ffe1ff */
[----:B------:R-:W-:Y:S04]  /*6b00*/  LOP3.LUT R2, R2, 0xf, RZ, 0xc0, !PT ;  /* 0x0000000f02027812 */ /* 0x000fe800078ec0ff */
[----:B------:R-:W-:Y:S04]  /*6b10*/  IADD3 R2, P1, P0, R2, R0, R133 ;  /* 0x0000000002027210 */ /* 0x000fe8000783e085 */
[----:B------:R-:W-:Y:S02]  /*6b20*/  IADD3.X R3, RZ, R4, R29, P1, P0 ;  /* 0x00000004ff037210 */ /* 0x000fe40000fe041d */
[----:B------:R-:W-:Y:S11]  /*6b30*/  ISETP.NE.U32.AND P0, PT, R14, RZ, PT ;  /* 0x000000ff0e00720c */ /* 0x000ff60003f05070 */
[----:B------:R-:W-:Y:S02]  /*6b40*/  @!UPT UIADD3 URZ, URZ, URZ, URZ ;  /* 0x0000003f3f3ff290 */ /* 0x000fe4000fffe03f */
[----:B------:R2:W-:Y:S02]  /*6b50*/  LDGSTS.E.BYPASS.LTC128B.128.ZFILL [R21+0x7100], [R2.64], P0 ;  /* 0x0710000002157fae */ /* 0x0005e40008141d46 */
.L_x_1050:
[----:B------:R-:W-:Y:S05]  /*6b60*/  BSYNC B0 ;  /* 0x0000000000007941 */ /* 0x000fea0003800000 */
.L_x_1049:
[----:B------:R-:W5:Y:S06]  /*6b70*/  LDL R132, [R1+0x1c] ;  /* 0x00001c0001847983 */ /* 0x000f6c0000100800 */
[----:B------:R-:W0:Y:S01]  /*6b80*/  LDGDEPBAR ;  /* 0x00000000000079af */ /* 0x000e220000000000 */
[----:B------:R-:W-:Y:S01]  /*6b90*/  WARPSYNC 0xffffffff ;  /* 0xffffffff00007948 */ /* 0x000fe20003800000 */
[C---:B-12---:R-:W-:Y:S01]  /*6ba0*/  HMMA.16816.F32 R4, R168.reuse, R8, RZ ;  /* 0x00000008a804723c */ /* 0x046fe200000018ff */
[----:B------:R-:W-:Y:S03]  /*6bb0*/  BSSY B0, `(.L_x_1053) ;  /* 0x0000144000007945 */ /* 0x000fe60003800000 */
[----:B------:R-:W2:Y:S04]  /*6bc0*/  LDL R2, [R1+0x14] ;  /* 0x0000140001027983 */ /* 0x000ea80000100800 */
[C---:B------:R-:W-:Y:S02]  /*6bd0*/  HMMA.16816.F32 R8, R168.reuse, R10, RZ ;  /* 0x0000000aa808723c */ /* 0x040fe400000018ff */
[----:B----4-:R-:W4:Y:S06]  /*6be0*/  LDL R0, [R1+0x18] ;  /* 0x0000180001007983 */ /* 0x010f2c0000100800 */
[C---:B------:R-:W-:Y:S01]  /*6bf0*/  HMMA.16816.F32 R12, R168.reuse, R16, RZ ;  /* 0x00000010a80c723c */ /* 0x040fe200000018ff */
[----:B---3--:R-:W3:Y:S07]  /*6c00*/  LDL R3, [R1+0x10] ;  /* 0x0000100001037983 */ /* 0x008eee0000100800 */
[C---:B------:R-:W-:Y:S08]  /*6c10*/  HMMA.16816.F32 R16, R168.reuse, R18, RZ ;  /* 0x00000012a810723c */ /* 0x040ff000000018ff */
[C---:B------:R-:W-:Y:S08]  /*6c20*/  HMMA.16816.F32 R20, R168.reuse, R24, RZ ;  /* 0x00000018a814723c */ /* 0x040ff000000018ff */
        /* <DEDUP_REMOVED lines=17> */
[----:B------:R-:W1:Y:S07]  /*6d40*/  LDSM.16.M88.4 R176, [R249+-0x6000] ;  /* 0xffa00000f9b0783b */ /* 0x000e6e0000000200 */
[C---:B------:R-:W-:Y:S08]  /*6d50*/  HMMA.16816.F32 R12, R192.reuse, R180, R12 ;  /* 0x000000b4c00c723c */ /* 0x040ff0000000180c */
[C---:B------:R-:W-:Y:S01]  /*6d60*/  HMMA.16816.F32 R16, R192.reuse, R182, R16 ;  /* 0x000000b6c010723c */ /* 0x040fe20000001810 */
[----:B------:R-:W1:Y:S07]  /*6d70*/  LDSM.16.M88.4 R180, [R249+-0x5800] ;  /* 0xffa80000f9b4783b */ /* 0x000e6e0000000200 */
[C---:B------:R-:W-:Y:S08]  /*6d80*/  HMMA.16816.F32 R20, R192.reuse, R184, R20 ;  /* 0x000000b8c014723c */ /* 0x040ff00000001814 */
[C---:B------:R-:W-:Y:S01]  /*6d90*/  HMMA.16816.F32 R24, R192.reuse, R186, R24 ;  /* 0x000000bac018723c */ /* 0x040fe20000001818 */
[----:B------:R-:W1:Y:S07]  /*6da0*/  LDSM.16.M88.4 R184, [R249+-0x5000] ;  /* 0xffb00000f9b8783b */ /* 0x000e6e0000000200 */
[C---:B------:R-:W-:Y:S08]  /*6db0*/  HMMA.16816.F32 R28, R192.reuse, R188, R28 ;  /* 0x000000bcc01c723c */ /* 0x040ff0000000181c */
[----:B------:R-:W-:Y:S01]  /*6dc0*/  HMMA.16816.F32 R32, R192, R190, R32 ;  /* 0x000000bec020723c */ /* 0x000fe20000001820 */
[----:B------:R-:W1:Y:S07]  /*6dd0*/  LDSM.16.M88.4 R188, [R249+-0x4800] ;  /* 0xffb80000f9bc783b */ /* 0x000e6e0000000200 */
[C---:B-1----:R-:W-:Y:S08]  /*6de0*/  HMMA.16816.F32 R4, R196.reuse, R176, R4 ;  /* 0x000000b0c404723c */ /* 0x042ff00000001804 */
[C---:B------:R-:W-:Y:S01]  /*6df0*/  HMMA.16816.F32 R8, R196.reuse, R178, R8 ;  /* 0x000000b2c408723c */ /* 0x040fe20000001808 */
[----:B------:R-:W1:Y:S07]  /*6e00*/  LDSM.16.M88.4 R176, [R248+0x2000] ;  /* 0x00200000f8b0783b */ /* 0x000e6e0000000200 */
[C---:B------:R-:W-:Y:S08]  /*6e10*/  HMMA.16816.F32 R12, R196.reuse, R180, R12 ;  /* 0x000000b4c40c723c */ /* 0x040ff0000000180c */
[C---:B------:R-:W-:Y:S01]  /*6e20*/  HMMA.16816.F32 R16, R196.reuse, R182, R16 ;  /* 0x000000b6c410723c */ /* 0x040fe20000001810 */
[----:B------:R-:W1:Y:S07]  /*6e30*/  LDSM.16.M88.4 R180, [R248+0x2800] ;  /* 0x00280000f8b4783b */ /* 0x000e6e0000000200 */
[C---:B------:R-:W-:Y:S08]  /*6e40*/  HMMA.16816.F32 R20, R196.reuse, R184, R20 ;  /* 0x000000b8c414723c */ /* 0x040ff00000001814 */
[C---:B------:R-:W-:Y:S01]  /*6e50*/  HMMA.16816.F32 R24, R196.reuse, R186, R24 ;  /* 0x000000bac418723c */ /* 0x040fe20000001818 */
[----:B------:R-:W5:Y:S07]  /*6e60*/  LDSM.16.M88.4 R184, [R248+0x3000] ;  /* 0x00300000f8b8783b */ /* 0x000f6e0000000200 */
[C---:B------:R-:W-:Y:S08]  /*6e70*/  HMMA.16816.F32 R28, R196.reuse, R188, R28 ;  /* 0x000000bcc41c723c */ /* 0x040ff0000000181c */
[----:B------:R-:W-:Y:S01]  /*6e80*/  HMMA.16816.F32 R32, R196, R190, R32 ;  /* 0x000000bec420723c */ /* 0x000fe20000001820 */
[----:B------:R-:W2:Y:S07]  /*6e90*/  LDSM.16.M88.4 R188, [R248+0x3800] ;  /* 0x00380000f8bc783b */ /* 0x000eae0000000200 */
[C---:B-1----:R-:W-:Y:S08]  /*6ea0*/  HMMA.16816.F32 R4, R200.reuse, R176, R4 ;  /* 0x000000b0c804723c */ /* 0x042ff00000001804 */
[C---:B------:R-:W-:Y:S08]  /*6eb0*/  HMMA.16816.F32 R8, R200.reuse, R178, R8 ;  /* 0x000000b2c808723c */ /* 0x040ff00000001808 */
[C---:B------:R-:W-:Y:S08]  /*6ec0*/  HMMA.16816.F32 R12, R200.reuse, R180, R12 ;  /* 0x000000b4c80c723c */ /* 0x040ff0000000180c */
[C---:B------:R-:W-:Y:S08]  /*6ed0*/  HMMA.16816.F32 R16, R200.reuse, R182, R16 ;  /* 0x000000b6c810723c */ /* 0x040ff00000001810 */
[C---:B-----5:R-:W-:Y:S01]  /*6ee0*/  HMMA.16816.F32 R20, R200.reuse, R184, R20 ;  /* 0x000000b8c814723c */ /* 0x060fe20000001814 */
[----:B------:R1:W5:Y:S07]  /*6ef0*/  LDSM.16.M88.4 R176, [R132] ;  /* 0x0000000084b0783b */ /* 0x00036e0000000200 */
[C---:B------:R-:W-:Y:S08]  /*6f00*/  HMMA.16816.F32 R24, R200.reuse, R186, R24 ;  /* 0x000000bac818723c */ /* 0x040ff00000001818 */
[C---:B--2---:R-:W-:Y:S01]  /*6f10*/  HMMA.16816.F32 R28, R200.reuse, R188, R28 ;  /* 0x000000bcc81c723c */ /* 0x044fe2000000181c */
[----:B------:R2:W-:Y:S07]  /*6f20*/  LDSM.16.M88.4 R184, [R2] ;  /* 0x0000000002b8783b */ /* 0x0005ee0000000200 */
[----:B------:R-:W-:Y:S01]  /*6f30*/  HMMA.16816.F32 R32, R200, R190, R32 ;  /* 0x000000bec820723c */ /* 0x000fe20000001820 */
[----:B----4-:R5:W-:Y:S06]  /*6f40*/  LDSM.16.M88.4 R188, [R0] ;  /* 0x0000000000bc783b */ /* 0x010bec0000000200 */
[----:B-1----:R-:W4:Y:S06]  /*6f50*/  LDL R132, [R1+0x2c] ;  /* 0x00002c0001847983 */ /* 0x002f2c0000100800 */
[----:B---3--:R1:W3:Y:S06]  /*6f60*/  LDSM.16.M88.4 R180, [R3] ;  /* 0x0000000003b4783b */ /* 0x0082ec0000000200 */
[----:B--2---:R-:W2:Y:S01]  /*6f70*/  LDL R2, [R1+0x24] ;  /* 0x0000240001027983 */ /* 0x004ea20000100800 */
[C---:B-----5:R-:W-:Y:S05]  /*6f80*/  HMMA.16816.F32 R4, R204.reuse, R176, R4 ;  /* 0x000000b0cc04723c */ /* 0x060fea0000001804 */
[----:B------:R-:W5:Y:S03]  /*6f90*/  LDL R0, [R1+0x28] ;  /* 0x0000280001007983 */ /* 0x000f660000100800 */
[C---:B------:R-:W-:Y:S03]  /*6fa0*/  HMMA.16816.F32 R8, R204.reuse, R178, R8 ;  /* 0x000000b2cc08723c */ /* 0x040fe60000001808 */
[----:B------:R-:W3:Y:S06]  /*6fb0*/  LDSM.16.M88.4 R176, [R250+0x2000] ;  /* 0x00200000fab0783b */ /* 0x000eec0000000200 */
[----:B-1----:R-:W5:Y:S01]  /*6fc0*/  LDL R3, [R1+0x20] ;  /* 0x0000200001037983 */ /* 0x002f620000100800 */
[C---:B---3--:R-:W-:Y:S08]  /*6fd0*/  HMMA.16816.F32 R12, R204.reuse, R180, R12 ;  /* 0x000000b4cc0c723c */ /* 0x048ff0000000180c */
[C---:B------:R-:W-:Y:S01]  /*6fe0*/  HMMA.16816.F32 R16, R204.reuse, R182, R16 ;  /* 0x000000b6cc10723c */ /* 0x040fe20000001810 */
[----:B------:R-:W1:Y:S07]  /*6ff0*/  LDSM.16.M88.4 R180, [R250+0x2800] ;  /* 0x00280000fab4783b */ /* 0x000e6e0000000200 */
[C---:B------:R-:W-:Y:S08]  /*7000*/  HMMA.16816.F32 R20, R204.reuse, R184, R20 ;  /* 0x000000b8cc14723c */ /* 0x040ff00000001814 */
[C---:B------:R-:W-:Y:S01]  /*7010*/  HMMA.16816.F32 R24, R204.reuse, R186, R24 ;  /* 0x000000bacc18723c */ /* 0x040fe20000001818 */
[----:B------:R-:W3:Y:S07]  /*7020*/  LDSM.16.M88.4 R184, [R250+0x3000] ;  /* 0x00300000fab8783b */ /* 0x000eee0000000200 */
[C---:B------:R-:W-:Y:S08]  /*7030*/  HMMA.16816.F32 R28, R204.reuse, R188, R28 ;  /* 0x000000bccc1c723c */ /* 0x040ff0000000181c */
[----:B------:R-:W-:Y:S01]  /*7040*/  HMMA.16816.F32 R32, R204, R190, R32 ;  /* 0x000000becc20723c */ /* 0x000fe20000001820 */
[----:B------:R-:W3:Y:S07]  /*7050*/  LDSM.16.M88.4 R188, [R250+0x3800] ;  /* 0x00380000fabc783b */ /* 0x000eee0000000200 */
[C---:B------:R-:W-:Y:S08]  /*7060*/  HMMA.16816.F32 R4, R208.reuse, R176, R4 ;  /* 0x000000b0d004723c */ /* 0x040ff00000001804 */
[C---:B------:R-:W-:Y:S01]  /*7070*/  HMMA.16816.F32 R8, R208.reuse, R178, R8 ;  /* 0x000000b2d008723c */ /* 0x040fe20000001808 */
[----:B------:R-:W3:Y:S07]  /*7080*/  LDSM.16.M88.4 R176, [R249+-0x4000] ;  /* 0xffc00000f9b0783b */ /* 0x000eee0000000200 */
[C---:B-1----:R-:W-:Y:S08]  /*7090*/  HMMA.16816.F32 R12, R208.reuse, R180, R12 ;  /* 0x000000b4d00c723c */ /* 0x042ff0000000180c */
[C---:B------:R-:W-:Y:S01]  /*70a0*/  HMMA.16816.F32 R16, R208.reuse, R182, R16 ;  /* 0x000000b6d010723c */ /* 0x040fe20000001810 */
[----:B------:R-:W1:Y:S07]  /*70b0*/  LDSM.16.M88.4 R180, [R249+-0x3800] ;  /* 0xffc80000f9b4783b */ /* 0x000e6e0000000200 */
[C---:B---3--:R-:W-:Y:S08]  /*70c0*/  HMMA.16816.F32 R20, R208.reuse, R184, R20 ;  /* 0x000000b8d014723c */ /* 0x048ff00000001814 */
[C---:B------:R-:W-:Y:S01]  /*70d0*/  HMMA.16816.F32 R24, R208.reuse, R186, R24 ;  /* 0x000000bad018723c */ /* 0x040fe20000001818 */
[----:B------:R-:W3:Y:S07]  /*70e0*/  LDSM.16.M88.4 R184, [R249+-0x3000] ;  /* 0xffd00000f9b8783b */ /* 0x000eee0000000200 */
[C---:B------:R-:W-:Y:S08]  /*70f0*/  HMMA.16816.F32 R28, R208.reuse, R188, R28 ;  /* 0x000000bcd01c723c */ /* 0x040ff0000000181c */
[----:B------:R-:W-:Y:S01]  /*7100*/  HMMA.16816.F32 R32, R208, R190, R32 ;  /* 0x000000bed020723c */ /* 0x000fe20000001820 */
[----:B------:R-:W-:Y:S07]  /*7110*/  LDSM.16.M88.4 R188, [R248+0x4000] ;  /* 0x00400000f8bc783b */ /* 0x000fee0000000200 */
[C---:B------:R-:W-:Y:S08]  /*7120*/  HMMA.16816.F32 R4, R212.reuse, R176, R4 ;  /* 0x000000b0d404723c */ /* 0x040ff00000001804 */
[C---:B------:R-:W-:Y:S01]  /*7130*/  HMMA.16816.F32 R8, R212.reuse, R178, R8 ;  /* 0x000000b2d408723c */ /* 0x040fe20000001808 */
[----:B------:R-:W3:Y:S07]  /*7140*/  LDSM.16.M88.4 R176, [R249+-0x2800] ;  /* 0xffd80000f9b0783b */ /* 0x000eee0000000200 */
[C---:B-1----:R-:W-:Y:S08]  /*7150*/  HMMA.16816.F32 R12, R212.reuse, R180, R12 ;  /* 0x000000b4d40c723c */ /* 0x042ff0000000180c */
[C---:B------:R-:W-:Y:S01]  /*7160*/  HMMA.16816.F32 R16, R212.reuse, R182, R16 ;  /* 0x000000b6d410723c */ /* 0x040fe20000001810 */
[----:B------:R-:W1:Y:S07]  /*7170*/  LDSM.16.M88.4 R180, [R248+0x4800] ;  /* 0x00480000f8b4783b */ /* 0x000e6e0000000200 */
[C---:B---3--:R-:W-:Y:S08]  /*7180*/  HMMA.16816.F32 R20, R212.reuse, R184, R20 ;  /* 0x000000b8d414723c */ /* 0x048ff00000001814 */
[C---:B------:R-:W-:Y:S01]  /*7190*/  HMMA.16816.F32 R24, R212.reuse, R186, R24 ;  /* 0x000000bad418723c */ /* 0x040fe20000001818 */
[----:B------:R-:W-:Y:S07]  /*71a0*/  LDSM.16.M88.4 R184, [R248+0x5800] ;  /* 0x00580000f8b8783b */ /* 0x000fee0000000200 */
[C---:B------:R-:W-:Y:S08]  /*71b0*/  HMMA.16816.F32 R28, R212.reuse, R176, R28 ;  /* 0x000000b0d41c723c */ /* 0x040ff0000000181c */
[----:B------:R-:W-:Y:S01]  /*71c0*/  HMMA.16816.F32 R32, R212, R178, R32 ;  /* 0x000000b2d420723c */ /* 0x000fe20000001820 */
[----:B------:R-:W3:Y:S07]  /*71d0*/  LDSM.16.M88.4 R176, [R248+0x5000] ;  /* 0x00500000f8b0783b */ /* 0x000eee0000000200 */
[C---:B------:R-:W-:Y:S08]  /*71e0*/  HMMA.16816.F32 R4, R216.reuse, R188, R4 ;  /* 0x000000bcd804723c */ /* 0x040ff00000001804 */
[C---:B------:R-:W-:Y:S08]  /*71f0*/  HMMA.16816.F32 R8, R216.reuse, R190, R8 ;  /* 0x000000bed808723c */ /* 0x040ff00000001808 */
[C---:B-1----:R-:W-:Y:S08]  /*7200*/  HMMA.16816.F32 R12, R216.reuse, R180, R12 ;  /* 0x000000b4d80c723c */ /* 0x042ff0000000180c */
[C---:B------:R-:W-:Y:S08]  /*7210*/  HMMA.16816.F32 R16, R216.reuse, R182, R16 ;  /* 0x000000b6d810723c */ /* 0x040ff00000001810 */
[C---:B---3--:R-:W-:Y:S08]  /*7220*/  HMMA.16816.F32 R20, R216.reuse, R176, R20 ;  /* 0x000000b0d814723c */ /* 0x048ff00000001814 */
[C---:B------:R-:W-:Y:S08]  /*7230*/  HMMA.16816.F32 R24, R216.reuse, R178, R24 ;  /* 0x000000b2d818723c */ /* 0x040ff00000001818 */
[C---:B------:R-:W-:Y:S08]  /*7240*/  HMMA.16816.F32 R28, R216.reuse, R184, R28 ;  /* 0x000000b8d81c723c */ /* 0x040ff0000000181c */
[----:B------:R-:W-:Y:S01]  /*7250*/  HMMA.16816.F32 R32, R216, R186, R32 ;  /* 0x000000bad820723c */ /* 0x000fe20000001820 */
[----:B----4-:R1:W3:Y:S06]  /*7260*/  LDSM.16.M88.4 R188, [R132] ;  /* 0x0000000084bc783b */ /* 0x0102ec0000000200 */
[----:B--2---:R2:W-:Y:S06]  /*7270*/  LDSM.16.M88.4 R180, [R2] ;  /* 0x0000000002b4783b */ /* 0x0045ec0000000200 */
[----:B-----5:R4:W-:Y:S06]  /*7280*/  LDSM.16.M88.4 R184, [R0] ;  /* 0x0000000000b8783b */ /* 0x0209ec0000000200 */
[----:B-1----:R-:W5:Y:S06]  /*7290*/  LDL R132, [R1+0xc] ;  /* 0x00000c0001847983 */ /* 0x002f6c0000100800 */
[----:B------:R1:W1:Y:S06]  /*72a0*/  LDSM.16.M88.4 R176, [R3] ;  /* 0x0000000003b0783b */ /* 0x00026c0000000200 */
[----:B--2---:R-:W2:Y:S01]  /*72b0*/  LDL R2, [R1+0x34] ;  /* 0x0000340001027983 */ /* 0x004ea20000100800 */
[C---:B---3--:R-:W-:Y:S05]  /*72c0*/  HMMA.16816.F32 R4, R220.reuse, R188, R4 ;  /* 0x000000bcdc04723c */ /* 0x048fea0000001804 */
[----:B----4-:R-:W3:Y:S03]  /*72d0*/  LDL R0, [R1+0x38] ;  /* 0x0000380001007983 */ /* 0x010ee60000100800 */
[C---:B------:R-:W-:Y:S03]  /*72e0*/  HMMA.16816.F32 R8, R220.reuse, R190, R8 ;  /* 0x000000bedc08723c */ /* 0x040fe60000001808 */
[----:B------:R-:W-:Y:S06]  /*72f0*/  LDSM.16.M88.4 R188, [R250+0x4800] ;  /* 0x00480000fabc783b */ /* 0x000fec0000000200 */
[----:B-1----:R-:W4:Y:S01]  /*7300*/  LDL R3, [R1+0x30] ;  /* 0x0000300001037983 */ /* 0x002f220000100800 */
        /* <DEDUP_REMOVED lines=8> */
[----:B------:R-:W-:Y:S07]  /*7390*/  LDSM.16.M88.4 R184, [R249+-0x2000] ;  /* 0xffe00000f9b8783b */ /* 0x000fee0000000200 */
[C---:B-1----:R-:W-:Y:S08]  /*73a0*/  HMMA.16816.F32 R4, R224.reuse, R176, R4 ;  /* 0x000000b0e004723c */ /* 0x042ff00000001804 */
[C---:B------:R-:W-:Y:S01]  /*73b0*/  HMMA.16816.F32 R8, R224.reuse, R178, R8 ;  /* 0x000000b2e008723c */ /* 0x040fe20000001808 */
[----:B------:R-:W1:Y:S07]  /*73c0*/  LDSM.16.M88.4 R176, [R250+0x5800] ;  /* 0x00580000fab0783b */ /* 0x000e6e0000000200 */
[C---:B------:R-:W-:Y:S08]  /*73d0*/  HMMA.16816.F32 R12, R224.reuse, R188, R12 ;  /* 0x000000bce00c723c */ /* 0x040ff0000000180c */
[C---:B------:R-:W-:Y:S01]  /*73e0*/  HMMA.16816.F32 R16, R224.reuse, R190, R16 ;  /* 0x000000bee010723c */ /* 0x040fe20000001810 */
[----:B------:R-:W1:Y:S07]  /*73f0*/  LDSM.16.M88.4 R188, [R249+-0x1800] ;  /* 0xffe80000f9bc783b */ /* 0x000e6e0000000200 */
[C---:B------:R-:W-:Y:S08]  /*7400*/  HMMA.16816.F32 R20, R224.reuse, R180, R20 ;  /* 0x000000b4e014723c */ /* 0x040ff00000001814 */
[C---:B------:R-:W-:Y:S01]  /*7410*/  HMMA.16816.F32 R24, R224.reuse, R182, R24 ;  /* 0x000000b6e018723c */ /* 0x040fe20000001818 */
[----:B------:R-:W-:Y:S07]  /*7420*/  LDSM.16.M88.4 R180, [R249+-0x800] ;  /* 0xfff80000f9b4783b */ /* 0x000fee0000000200 */
[C---:B-1----:R-:W-:Y:S08]  /*7430*/  HMMA.16816.F32 R28, R224.reuse, R176, R28 ;  /* 0x000000b0e01c723c */ /* 0x042ff0000000181c */
[----:B------:R-:W-:Y:S01]  /*7440*/  HMMA.16816.F32 R32, R224, R178, R32 ;  /* 0x000000b2e020723c */ /* 0x000fe20000001820 */
[----:B------:R-:W1:Y:S07]  /*7450*/  LDSM.16.M88.4 R176, [R249+-0x1000] ;  /* 0xfff00000f9b0783b */ /* 0x000e6e0000000200 */
[C---:B------:R-:W-:Y:S08]  /*7460*/  HMMA.16816.F32 R4, R228.reuse, R184, R4 ;  /* 0x000000b8e404723c */ /* 0x040ff00000001804 */
[C---:B------:R-:W-:Y:S01]  /*7470*/  HMMA.16816.F32 R8, R228.reuse, R186, R8 ;  /* 0x000000bae408723c */ /* 0x040fe20000001808 */
[----:B------:R-:W1:Y:S07]  /*7480*/  LDSM.16.M88.4 R184, [R248+0x6000] ;  /* 0x00600000f8b8783b */ /* 0x000e6e0000000200 */
[C---:B------:R-:W-:Y:S08]  /*7490*/  HMMA.16816.F32 R12, R228.reuse, R188, R12 ;  /* 0x000000bce40c723c */ /* 0x040ff0000000180c */
[C---:B------:R-:W-:Y:S01]  /*74a0*/  HMMA.16816.F32 R16, R228.reuse, R190, R16 ;  /* 0x000000bee410723c */ /* 0x040fe20000001810 */
[----:B------:R-:W-:Y:S07]  /*74b0*/  LDSM.16.M88.4 R188, [R248+0x7000] ;  /* 0x00700000f8bc783b */ /* 0x000fee0000000200 */
[C---:B-1----:R-:W-:Y:S08]  /*74c0*/  HMMA.16816.F32 R20, R228.reuse, R176, R20 ;  /* 0x000000b0e414723c */ /* 0x042ff00000001814 */
[C---:B------:R-:W-:Y:S01]  /*74d0*/  HMMA.16816.F32 R24, R228.reuse, R178, R24 ;  /* 0x000000b2e418723c */ /* 0x040fe20000001818 */
[----:B------:R-:W1:Y:S07]  /*74e0*/  LDSM.16.M88.4 R176, [R248+0x6800] ;  /* 0x00680000f8b0783b */ /* 0x000e6e0000000200 */
[C---:B------:R-:W-:Y:S08]  /*74f0*/  HMMA.16816.F32 R28, R228.reuse, R180, R28 ;  /* 0x000000b4e41c723c */ /* 0x040ff0000000181c */
[----:B------:R-:W-:Y:S01]  /*7500*/  HMMA.16816.F32 R32, R228, R182, R32 ;  /* 0x000000b6e420723c */ /* 0x000fe20000001820 */
[----:B------:R-:W1:Y:S07]  /*7510*/  LDSM.16.M88.4 R180, [R248+0x7800] ;  /* 0x00780000f8b4783b */ /* 0x000e6e0000000200 */
        /* <DEDUP_REMOVED lines=8> */
[----:B------:R-:W-:Y:S06]  /*75a0*/  LDSM.16.M88.4 R180, [R250+0x6000] ;  /* 0x00600000fab4783b */ /* 0x000fec0000000200 */
[----:B-----5:R-:W1:Y:S06]  /*75b0*/  LDSM.16.M88.4 R176, [R132] ;  /* 0x0000000084b0783b */ /* 0x020e6c0000000200 */
[----:B--2---:R2:W-:Y:S06]  /*75c0*/  LDSM.16.M88.4 R188, [R2] ;  /* 0x0000000002bc783b */ /* 0x0045ec0000000200 */
[----:B----4-:R-:W4:Y:S06]  /*75d0*/  LDSM.16.M88.4 R184, [R3] ;  /* 0x0000000003b8783b */ /* 0x010f2c0000000200 */
[----:B--2---:R-:W2:Y:S01]  /*75e0*/  LDL R2, [R1+0x5c] ;  /* 0x00005c0001027983 */ /* 0x004ea20000100800 */
[C---:B-1----:R-:W-:Y:S08]  /*75f0*/  HMMA.16816.F32 R4, R236.reuse, R176, R4 ;  /* 0x000000b0ec04723c */ /* 0x042ff00000001804 */
[C---:B------:R-:W-:Y:S01]  /*7600*/  HMMA.16816.F32 R8, R236.reuse, R178, R8 ;  /* 0x000000b2ec08723c */ /* 0x040fe20000001808 */
[----:B---3--:R1:W3:Y:S07]  /*7610*/  LDSM.16.M88.4 R176, [R0] ;  /* 0x0000000000b0783b */ /* 0x0082ee0000000200 */
[C---:B----4-:R-:W-:Y:S01]  /*7620*/  HMMA.16816.F32 R12, R236.reuse, R184, R12 ;  /* 0x000000b8ec0c723c */ /* 0x050fe2000000180c */
[----:B-1----:R-:W2:Y:S07]  /*7630*/  LDL R0, [R1+0x8c] ;  /* 0x00008c0001007983 */ /* 0x002eae0000100800 */
[C---:B------:R-:W-:Y:S01]  /*7640*/  HMMA.16816.F32 R16, R236.reuse, R186, R16 ;  /* 0x000000baec10723c */ /* 0x040fe20000001810 */
[----:B------:R-:W1:Y:S07]  /*7650*/  LDSM.16.M88.4 R184, [R250+0x6800] ;  /* 0x00680000fab8783b */ /* 0x000e6e0000000200 */
[C---:B------:R-:W-:Y:S08]  /*7660*/  HMMA.16816.F32 R20, R236.reuse, R188, R20 ;  /* 0x000000bcec14723c */ /* 0x040ff00000001814 */
[C---:B------:R-:W-:Y:S01]  /*7670*/  HMMA.16816.F32 R24, R236.reuse, R190, R24 ;  /* 0x000000beec18723c */ /* 0x040fe20000001818 */
[----:B------:R-:W-:Y:S07]  /*7680*/  LDSM.16.M88.4 R188, [R249] ;  /* 0x00000000f9bc783b */ /* 0x000fee0000000200 */
[C---:B---3--:R-:W-:Y:S08]  /*7690*/  HMMA.16816.F32 R28, R236.reuse, R176, R28 ;  /* 0x000000b0ec1c723c */ /* 0x048ff0000000181c */
[----:B------:R-:W-:Y:S01]  /*76a0*/  HMMA.16816.F32 R32, R236, R178, R32 ;  /* 0x000000b2ec20723c */ /* 0x000fe20000001820 */
[----:B------:R-:W3:Y:S07]  /*76b0*/  LDSM.16.M88.4 R176, [R250+0x7000] ;  /* 0x00700000fab0783b */ /* 0x000eee0000000200 */
[C---:B------:R-:W-:Y:S08]  /*76c0*/  HMMA.16816.F32 R4, R240.reuse, R180, R4 ;  /* 0x000000b4f004723c */ /* 0x040ff00000001804 */
[C---:B------:R-:W-:Y:S01]  /*76d0*/  HMMA.16816.F32 R8, R240.reuse, R182, R8 ;  /* 0x000000b6f008723c */ /* 0x040fe20000001808 */
[----:B------:R-:W4:Y:S07]  /*76e0*/  LDSM.16.M88.4 R180, [R250+0x7800] ;  /* 0x00780000fab4783b */ /* 0x000f2e0000000200 */
[C---:B-1----:R-:W-:Y:S08]  /*76f0*/  HMMA.16816.F32 R12, R240.reuse, R184, R12 ;  /* 0x000000b8f00c723c */ /* 0x042ff0000000180c */
[C---:B------:R-:W-:Y:S01]  /*7700*/  HMMA.16816.F32 R16, R240.reuse, R186, R16 ;  /* 0x000000baf010723c */ /* 0x040fe20000001810 */
[----:B------:R-:W-:Y:S07]  /*7710*/  LDSM.16.M88.4 R184, [R249+0x1800] ;  /* 0x00180000f9b8783b */ /* 0x000fee0000000200 */
[C---:B---3--:R-:W-:Y:S08]  /*7720*/  HMMA.16816.F32 R20, R240.reuse, R176, R20 ;  /* 0x000000b0f014723c */ /* 0x048ff00000001814 */
[C---:B------:R-:W-:Y:S01]  /*7730*/  HMMA.16816.F32 R24, R240.reuse, R178, R24 ;  /* 0x000000b2f018723c */ /* 0x040fe20000001818 */
[----:B------:R-:W1:Y:S07]  /*7740*/  LDSM.16.M88.4 R176, [R249+0x800] ;  /* 0x00080000f9b0783b */ /* 0x000e6e0000000200 */
[C---:B----4-:R-:W-:Y:S08]  /*7750*/  HMMA.16816.F32 R28, R240.reuse, R180, R28 ;  /* 0x000000b4f01c723c */ /* 0x050ff0000000181c */
[----:B------:R-:W-:Y:S01]  /*7760*/  HMMA.16816.F32 R32, R240, R182, R32 ;  /* 0x000000b6f020723c */ /* 0x000fe20000001820 */
[----:B------:R-:W3:Y:S01]  /*7770*/  LDSM.16.M88.4 R180, [R249+0x1000] ;  /* 0x00100000f9b4783b */ /* 0x000ee20000000200 */
[----:B------:R-:W-:Y:S05]  /*7780*/  DEPBAR.LE SB0, 0x0 ;  /* 0x000080000000791a */ /* 0x000fea0000000000 */
[----:B------:R-:W-:Y:S01]  /*7790*/  BAR.SYNC.DEFER_BLOCKING 0x0 ;  /* 0x0000000000007b1d */ /* 0x000fe20000010000 */
[C---:B------:R-:W-:Y:S08]  /*77a0*/  HMMA.16816.F32 R4, R244.reuse, R188, R4 ;  /* 0x000000bcf404723c */ /* 0x040ff00000001804 */
[C---:B------:R-:W-:Y:S08]  /*77b0*/  HMMA.16816.F32 R8, R244.reuse, R190, R8 ;  /* 0x000000bef408723c */ /* 0x040ff00000001808 */
[C---:B-1----:R-:W-:Y:S08]  /*77c0*/  HMMA.16816.F32 R12, R244.reuse, R176, R12 ;  /* 0x000000b0f40c723c */ /* 0x042ff0000000180c */
[C---:B------:R-:W-:Y:S08]  /*77d0*/  HMMA.16816.F32 R16, R244.reuse, R178, R16 ;  /* 0x000000b2f410723c */ /* 0x040ff00000001810 */
[C---:B---3--:R-:W-:Y:S08]  /*77e0*/  HMMA.16816.F32 R20, R244.reuse, R180, R20 ;  /* 0x000000b4f414723c */ /* 0x048ff00000001814 */
[C---:B------:R-:W-:Y:S08]  /*77f0*/  HMMA.16816.F32 R24, R244.reuse, R182, R24 ;  /* 0x000000b6f418723c */ /* 0x040ff00000001818 */
[C---:B------:R-:W-:Y:S08]  /*7800*/  HMMA.16816.F32 R28, R244.reuse, R184, R28 ;  /* 0x000000b8f41c723c */ /* 0x040ff0000000181c */
[----:B------:R-:W-:Y:S03]  /*7810*/  HMMA.16816.F32 R32, R244, R186, R32 ;  /* 0x000000baf420723c */ /* 0x000fe60000001820 */
[----:B--2---:R-:W-:Y:S11]  /*7820*/  ISETP.GT.AND P0, PT, R2, R0, PT ;  /* 0x000000000200720c */ /* 0x004ff60003f04270 */
[----:B------:R-:W-:Y:S02]  /*7830*/  @!UPT UIADD3 URZ, URZ, URZ, URZ ;  /* 0x0000003f3f3ff290 */ /* 0x000fe4000fffe03f */
[----:B------:R-:W-:-:S05]  /*7840*/  @!P0 BRA `(.L_x_1054) ;  /* 0x000007a000008947 */ /* 0x000fca0003800000 */
[----:B------:R-:W1:Y:S01]  /*7850*/  S2R R132, SR_TID.X ;  /* 0x0000000000847919 */ /* 0x000e620000002100 */
[----:B------:R-:W-:Y:S02]  /*7860*/  IMAD.MOV.U32 R189, RZ, RZ, c[0x0][0x2b8] ;  /* 0x0000ae00ffbd7624 */ /* 0x000fe400078e00ff */
[----:B------:R-:W-:Y:S01]  /*7870*/  IMAD.MOV.U32 R182, RZ, RZ, RZ ;  /* 0x000000ffffb67224 */ /* 0x000fe200078e00ff */
[----:B------:R-:W2:Y:S02]  /*7880*/  LDL R3, [R1+0xa0] ;  /* 0x0000a00001037983 */ /* 0x000ea40000100800 */
[----:B------:R-:W-:Y:S02]  /*7890*/  ISETP.NE.AND P1, PT, R189, 0x1, PT ;  /* 0x00000001bd00780c */ /* 0x000fe40003f25270 */
[----:B------:R-:W3:Y:S04]  /*78a0*/  LDL.64 R176, [R1+0xa8] ;  /* 0x0000a80001b07983 */ /* 0x000ee80000100a00 */
[----:B------:R-:W4:Y:S04]  /*78b0*/  LDL.64 R180, [R1+0x98] ;  /* 0x0000980001b47983 */ /* 0x000f280000100a00 */
[----:B------:R-:W5:Y:S04]  /*78c0*/  LDL R179, [R1+0xa4] ;  /* 0x0000a40001b37983 */ /* 0x000f680000100800 */
[----:B------:R-:W4:Y:S04]  /*78d0*/  LDL R178, [R1+0x158] ;  /* 0x0001580001b27983 */ /* 0x000f280000100800 */
[----:B------:R-:W4:Y:S01]  /*78e0*/  LDL R191, [R1+0x7c] ;  /* 0x00007c0001bf7983 */ /* 0x000f220000100800 */
[--C-:B-1----:R-:W-:Y:S02]  /*78f0*/  SHF.R.S32.HI R0, RZ, 0x1f, R132.reuse ;  /* 0x0000001fff007819 */ /* 0x102fe40000011484 */
[----:B------:R-:W-:Y:S01]  /*7900*/  SHF.R.S32.HI R133, RZ, 0x1f, R132 ;  /* 0x0000001fff857819 */ /* 0x000fe20000011484 */
[----:B------:R-:W5:Y:S01]  /*7910*/  LDL R190, [R1+0x80] ;  /* 0x0000800001be7983 */ /* 0x000f620000100800 */
[-C--:B------:R-:W-:Y:S02]  /*7920*/  LEA.HI R0, R0, R132.reuse, RZ, 0x3 ;  /* 0x0000008400007211 */ /* 0x080fe400078f18ff */
[----:B------:R-:W-:Y:S01]  /*7930*/  LEA.HI R133, R133, R132, RZ, 0x3 ;  /* 0x0000008485857211 */ /* 0x000fe200078f18ff */
[----:B------:R-:W5:Y:S01]  /*7940*/  LDL R189, [R1+0x84] ;  /* 0x0000840001bd7983 */ /* 0x000f620000100800 */
[----:B------:R-:W-:Y:S02]  /*7950*/  LOP3.LUT R0, R0, 0xfffffff8, RZ, 0xc0, !PT ;  /* 0xfffffff800007812 */ /* 0x000fe400078ec0ff */
[----:B------:R-:W-:Y:S01]  /*7960*/  SHF.R.S32.HI R133, RZ, 0x3, R133 ;  /* 0x00000003ff857819 */ /* 0x000fe20000011485 */
[----:B------:R-:W5:Y:S02]  /*7970*/  LDL R188, [R1+0x64] ;  /* 0x0000640001bc7983 */ /* 0x000f640000100800 */
[----:B------:R-:W-:Y:S02]  /*7980*/  IMAD.IADD R0, R132, 0x1, -R0 ;  /* 0x0000000184007824 */ /* 0x000fe400078e0a00 */
[----:B------:R-:W5:Y:S02]  /*7990*/  LDL R132, [R1+0xb8] ;  /* 0x0000b80001847983 */ /* 0x000f640000100800 */
[----:B------:R-:W-:Y:S02]  /*79a0*/  IMAD R0, R0, 0x20, R133 ;  /* 0x0000002000007824 */ /* 0x000fe400078e0285 */
[----:B--2---:R-:W-:Y:S01]  /*79b0*/  IMAD R2, R2, 0x40, R3 ;  /* 0x0000004002027824 */ /* 0x004fe200078e0203 */
[----:B---3--:R-:W2:Y:S04]  /*79c0*/  LDL R177, [R1+0x15c] ;  /* 0x00015c0001b17983 */ /* 0x008ea80000100800 */
[----:B------:R-:W-:Y:S05]  /*79d0*/  IADD3 R2, R2, -0x40, R0 ;  /* 0xffffffc002027810 */ /* 0x000fea0007ffe000 */
[----:B------:R-:W-:Y:S04]  /*79e0*/  @P1 IMAD.HI.U32 R3, R2, c[0x0][0x2bc], RZ ;  /* 0x0000af0002031a27 */ /* 0x000fe800078e00ff */
[----:B------:R-:W-:Y:S01]  /*79f0*/  IMAD.MOV.U32 R0, RZ, RZ, R2 ;  /* 0x000000ffff007224 */ /* 0x000fe200078e0002 */
[----:B------:R-:W-:Y:S04]  /*7a00*/  @P1 SHF.R.U32.HI R0, RZ, c[0x0][0x2c0], R3 ;  /* 0x0000b000ff001a19 */ /* 0x000fe80000011603 */
[C---:B------:R-:W-:Y:S02]  /*7a10*/  @!P6 IADD3 R3, P0, R0.reuse, R176, RZ ;  /* 0x000000b00003e210 */ /* 0x040fe40007f1e0ff */
[----:B------:R-:W3:Y:S01]  /*7a20*/  LDL R176, [R1+0x160] ;  /* 0x0001600001b07983 */ /* 0x000ee20000100800 */
[C---:B----4-:R-:W-:Y:S01]  /*7a30*/  SHF.L.U64.HI R187, R191.reuse, 0x1, R178 ;  /* 0x00000001bfbb7819 */ /* 0x050fe200000102b2 */
[----:B------:R-:W-:Y:S01]  /*7a40*/  IMAD.SHL.U32 R191, R191, 0x2, RZ ;  /* 0x00000002bfbf7824 */ /* 0x000fe200078e00ff */
[----:B-----5:R-:W-:Y:S01]  /*7a50*/  @!P6 LEA.HI.X.SX32 R133, R0, R132, 0x1, P0 ;  /* 0x000000840085e211 */ /* 0x020fe200000f0eff */
[----:B------:R-:W-:Y:S01]  /*7a60*/  IMAD.MOV R0, RZ, RZ, -R0 ;  /* 0x000000ffff007224 */ /* 0x000fe200078e0a00 */
[C---:B------:R-:W-:Y:S03]  /*7a70*/  @!P6 LEA R132, P0, R3.reuse, c[0x0][0x2a0], 0x2 ;  /* 0x0000a8000384ea11 */ /* 0x040fe600078010ff */
[----:B------:R-:W-:Y:S01]  /*7a80*/  IMAD R183, R0, c[0x0][0x2b8], R2 ;  /* 0x0000ae0000b77a24 */ /* 0x000fe200078e0202 */
[----:B------:R-:W-:Y:S03]  /*7a90*/  @!P6 LEA.HI.X R133, R3, c[0x0][0x2a4], R133, 0x2, P0 ;  /* 0x0000a9000385ea11 */ /* 0x000fe600000f1485 */
[C---:B------:R-:W-:Y:S01]  /*7aa0*/  IMAD.WIDE.U32 R2, R183.reuse, c[0x0][0x1e0], RZ ;  /* 0x00007800b7027a25 */ /* 0x040fe200078e00ff */
[----:B------:R1:W-:Y:S01]  /*7ab0*/  STL [R1+0x68], R183 ;  /* 0x000068b701007387 */ /* 0x0003e20000100800 */
[----:B------:R-:W-:Y:S03]  /*7ac0*/  SHF.R.S32.HI R0, RZ, 0x1f, R183 ;  /* 0x0000001fff007819 */ /* 0x000fe600000114b7 */
[----:B------:R4:W5:Y:S02]  /*7ad0*/  @!P6 LDG.E R182, [R132.64] ;  /* 0x0000000684b6e981 */ /* 0x000964000c1e1900 */
[----:B------:R-:W-:Y:S04]  /*7ae0*/  IMAD R0, R0, c[0x0][0x1e0], RZ ;  /* 0x0000780000007a24 */ /* 0x000fe800078e02ff */
[----:B------:R-:W-:Y:S04]  /*7af0*/  IMAD R0, R183, c[0x0][0x1e4], R0 ;  /* 0x00007900b7007a24 */ /* 0x000fe800078e0200 */
[----:B------:R-:W-:Y:S01]  /*7b00*/  IMAD.IADD R3, R3, 0x1, R0 ;  /* 0x0000000103037824 */ /* 0x000fe200078e0200 */
[----:B----4-:R-:W4:Y:S01]  /*7b10*/  LDL R132, [R1+0x164] ;  /* 0x0001640001847983 */ /* 0x010f220000100800 */
[C---:B--2---:R-:W-:Y:S01]  /*7b20*/  SHF.L.U64.HI R186, R190.reuse, 0x1, R177 ;  /* 0x00000001beba7819 */ /* 0x044fe200000102b1 */
[----:B------:R-:W-:Y:S01]  /*7b30*/  IMAD.SHL.U32 R190, R190, 0x2, RZ ;  /* 0x00000002bebe7824 */ /* 0x000fe200078e00ff */
[C---:B---3--:R-:W-:Y:S01]  /*7b40*/  SHF.L.U64.HI R185, R189.reuse, 0x1, R176 ;  /* 0x00000001bdb97819 */ /* 0x048fe200000102b0 */
[----:B------:R-:W-:Y:S01]  /*7b50*/  IMAD.SHL.U32 R189, R189, 0x2, RZ ;  /* 0x00000002bdbd7824 */ /* 0x000fe200078e00ff */
[----:B-----5:R-:W-:Y:S01]  /*7b60*/  SHF.R.S32.HI R133, RZ, 0x1f, R182 ;  /* 0x0000001fff857819 */ /* 0x020fe200000114b6 */
[----:B------:R2:W-:Y:S01]  /*7b70*/  STL [R1+0x60], R182 ;  /* 0x000060b601007387 */ /* 0x0005e20000100800 */
[----:B------:R-:W-:Y:S04]  /*7b80*/  IMAD.WIDE.U32 R2, R182, c[0x0][0x1f0], R2 ;  /* 0x00007c00b6027a25 */ /* 0x000fe800078e0002 */
[----:B------:R-:W-:Y:S01]  /*7b90*/  IMAD R133, R133, c[0x0][0x1f0], RZ ;  /* 0x00007c0085857a24 */ /* 0x000fe200078e02ff */
[----:B------:R-:W-:Y:S03]  /*7ba0*/  IADD3 R0, P0, R180, R2, RZ ;  /* 0x00000002b4007210 */ /* 0x000fe60007f1e0ff */
[----:B------:R-:W-:Y:S05]  /*7bb0*/  IMAD R133, R182, c[0x0][0x1f4], R133 ;  /* 0x00007d00b6857a24 */ /* 0x000fea00078e0285 */
[----:B------:R-:W-:Y:S02]  /*7bc0*/  IADD3.X R133, R179, R3, R133, P0, !PT ;  /* 0x00000003b3857210 */ /* 0x000fe400007fe485 */
[C---:B-1----:R-:W-:Y:S04]  /*7bd0*/  LEA R183, P0, R0.reuse, c[0x0][0x1c8], 0x1 ;  /* 0x0000720000b77a11 */ /* 0x042fe800078008ff */
[----:B------:R-:W-:Y:S02]  /*7be0*/  LEA.HI.X R133, R0, c[0x0][0x1cc], R133, 0x1, P0 ;  /* 0x0000730000857a11 */ /* 0x000fe400000f0c85 */
[C---:B----4-:R-:W-:Y:S01]  /*7bf0*/  SHF.L.U64.HI R184, R188.reuse, 0x1, R132 ;  /* 0x00000001bcb87819 */ /* 0x050fe20000010284 */
[----:B------:R-:W-:Y:S01]  /*7c00*/  IMAD.SHL.U32 R188, R188, 0x2, RZ ;  /* 0x00000002bcbc7824 */ /* 0x000fe200078e00ff */
[----:B------:R-:W-:-:S05]  /*7c10*/  BRA.DIV ~URZ, `(.L_x_1055) ;  /* 0x00009e227f007947 */ /* 0x000fca000b800000 */
[----:B--2---:R1:W2:Y:S02]  /*7c20*/  SHFL.IDX PT, R132, R133, RZ, 0x181f ;  /* 0x00181fff85847589 */ /* 0x0042a400000e0000 */
.L_x_1088:
[----:B------:R-:W-:-:S05]  /*7c30*/  BRA.DIV ~URZ, `(.L_x_1056) ;  /* 0x00009e727f007947 */ /* 0x000fca000b800000 */
[----:B------:R-:W3:Y:S04]  /*7c40*/  LDL R2, [R1+0x64] ;  /* 0x0000640001027983 */ /* 0x000ee80000100800 */
[----:B------:R-:W4:Y:S04]  /*7c50*/  LDL R180, [R1+0x58] ;  /* 0x0000580001b47983 */ /* 0x000f280000100800 */
[----:B------:R-:W5:Y:S04]  /*7c60*/  LDL R176, [R1+0x84] ;  /* 0x0000840001b07983 */ /* 0x000f680000100800 */
[----:B--2---:R-:W2:Y:S04]  /*7c70*/  LDL R182, [R1+0x80] ;  /* 0x0000800001b67983 */ /* 0x004ea80000100800 */
[----:B------:R-:W4:Y:S04]  /*7c80*/  LDL R181, [R1+0x7c] ;  /* 0x00007c0001b57983 */ /* 0x000f280000100800 */
[----:B------:R-:W1:Y:S01]  /*7c90*/  SHFL.IDX PT, R0, R183, RZ, 0x181f ;  /* 0x00181fffb7007589 */ /* 0x000e6200000e0000 */
[----:B---3--:R-:W-:Y:S02]  /*7ca0*/  ISETP.GE.AND P4, PT, R2, c[0x0][0x1d4], PT ;  /* 0x0000750002007a0c */ /* 0x008fe40003f86270 */
[----:B-1----:R-:W-:Y:S05]  /*7cb0*/  IADD3 R2, P0, R0, R188, RZ ;  /* 0x000000bc00027210 */ /* 0x002fea0007f1e0ff */
[----:B------:R-:W-:Y:S01]  /*7cc0*/  IMAD.X R3, R132, 0x1, R184, P0 ;  /* 0x0000000184037824 */ /* 0x000fe200000e06b8 */
[----:B------:R-:W-:Y:S02]  /*7cd0*/  IADD3 R178, P0, R0, R189, RZ ;  /* 0x000000bd00b27210 */ /* 0x000fe40007f1e0ff */
[----:B-----5:R-:W-:Y:S02]  /*7ce0*/  ISETP.GE.AND P3, PT, R176, c[0x0][0x1d4], PT ;  /* 0x00007500b0007a0c */ /* 0x020fe40003f66270 */
[----:B--2---:R-:W-:Y:S01]  /*7cf0*/  ISETP.GE.AND P1, PT, R182, c[0x0][0x1d4], PT ;  /* 0x00007500b6007a0c */ /* 0x004fe20003f26270 */
[----:B------:R-:W-:Y:S01]  /*7d00*/  @!PT LDS RZ, [RZ] ;  /* 0x00000000fffff984 */ /* 0x000fe20000000800 */
[----:B------:R-:W-:Y:S01]  /*7d10*/  @!PT LDS RZ, [RZ] ;  /* 0x00000000fffff984 */ /* 0x000fe20000000800 */
[----:B----4-:R1:W-:Y:S01]  /*7d20*/  LDGSTS.E.BYPASS.LTC128B.128 [R180+0x10100], [R2.64], !P4 ;  /* 0x1010000002b47fae */ /* 0x0103e2000e101d46 */
        /* <DEDUP_REMOVED lines=15> */
.L_x_1089:
        /* <DEDUP_REMOVED lines=29> */
.L_x_1054:
[----:B------:R-:W-:Y:S05]  /*7ff0*/  BSYNC B0 ;  /* 0x0000000000007941 */ /* 0x000fea0003800000 */
.L_x_1053:
[----:B------:R-:W3:Y:S01]  /*8000*/  LDL R132, [R1+0x90] ;  /* 0x0000900001847983 */ /* 0x000ee20000100800 */
[----:B------:R-:W-:Y:S02]  /*8010*/  IMAD.MOV.U32 R0, RZ, RZ, c[0x0][0x2c4] ;  /* 0x0000b100ff007624 */ /* 0x000fe400078e00ff */
[----:B------:R-:W-:Y:S01]  /*8020*/  IMAD.MOV.U32 R133, RZ, RZ, 0x1 ;  /* 0x00000001ff857424 */ /* 0x000fe200078e00ff */
[----:B--2---:R-:W2:Y:S02]  /*8030*/  LDL R3, [R1+0x5c] ;  /* 0x00005c0001037983 */ /* 0x004ea40000100800 */
[----:B------:R-:W-:Y:S02]  /*8040*/  ISETP.NE.AND P0, PT, R0, 0x1, PT ;  /* 0x000000010000780c */ /* 0x000fe40003f05270 */
[----:B------:R-:W4:Y:S04]  /*8050*/  LDL R2, [R1+0xc0] ;  /* 0x0000c00001027983 */ /* 0x000f280000100800 */
[----:B------:R-:W0:Y:S07]  /*8060*/  LDGDEPBAR ;  /* 0x00000000000079af */ /* 0x000e2e0000000000 */
[----:B---3--:R-:W-:Y:S04]  /*8070*/  @P0 IMAD.HI.U32 R0, R132, c[0x0][0x2c8], RZ ;  /* 0x0000b20084000a27 */ /* 0x008fe800078e00ff */
[----:B--2---:R-:W-:Y:S01]  /*8080*/  IMAD R133, R3, -0x40, R133 ;  /* 0xffffffc003857824 */ /* 0x004fe200078e0285 */
[----:B------:R-:W-:Y:S02]  /*8090*/  @P0 SHF.R.U32.HI R132, RZ, c[0x0][0x2cc], R0 ;  /* 0x0000b300ff840a19 */ /* 0x000fe40000011600 */
[----:B------:R-:W-:Y:S02]  /*80a0*/  MOV R0, c[0x0][0x2ac] ;  /* 0x0000ab0000007a02 */ /* 0x000fe40000000f00 */
[----:B----4-:R-:W-:Y:S05]  /*80b0*/  IADD3 R133, -R2, R133, RZ ;  /* 0x0000008502857210 */ /* 0x010fea0007ffe1ff */
[----:B------:R-:W-:Y:S05]  /*80c0*/  IMAD R133, R0, c[0x0][0x1d0], R133 ;  /* 0x0000740000857a24 */ /* 0x000fea00078e0285 */
[----:B------:R-:W-:Y:S01]  /*80d0*/  IADD3 R133, R133, -c[0x0][0x168], RZ ;  /* 0x80005a0085857a10 */ /* 0x000fe20007ffe0ff */
[----:B------:R-:W-:-:S05]  /*80e0*/  BRA.DIV ~URZ, `(.L_x_1057) ;  /* 0x00009cb27f007947 */ /* 0x000fca000b800000 */
[----:B------:R1:W2:Y:S02]  /*80f0*/  SHFL.IDX PT, R0, R132, RZ, 0x1c1f ;  /* 0x001c1fff84007589 */ /* 0x0002a400000e0000 */
.L_x_1090:
[----:B--2---:R-:W-:Y:S05]  /*8100*/  IMAD.IADD R0, R133, 0x1, R0 ;  /* 0x0000000185007824 */ /* 0x004fea00078e0200 */
[C---:B------:R-:W-:Y:S02]  /*8110*/  ISETP.GT.AND P0, PT, R0.reuse, RZ, PT ;  /* 0x000000ff0000720c */ /* 0x040fe40003f04270 */
[C---:B------:R-:W-:Y:S02]  /*8120*/  ISETP.GT.AND P2, PT, R0.reuse, 0x1, PT ;  /* 0x000000010000780c */ /* 0x040fe40003f44270 */
[C---:B------:R-:W-:Y:S02]  /*8130*/  ISETP.GT.AND P3, PT, R0.reuse, 0x8, PT ;  /* 0x000000080000780c */ /* 0x040fe40003f64270 */
[----:B------:R-:W-:Y:S02]  /*8140*/  ISETP.GT.AND P4, PT, R0, 0x9, PT ;  /* 0x000000090000780c */ /* 0x000fe40003f84270 */
[----:B------:R-:W-:Y:S02]  /*8150*/  FSEL R4, R4, -INF , P0 ;  /* 0xff80000004047808 */ /* 0x000fe40000000000 */
[C---:B------:R-:W-:Y:S02]  /*8160*/  ISETP.GT.AND P1, PT, R0.reuse, 0x10, PT ;  /* 0x000000100000780c */ /* 0x040fe40003f24270 */
[----:B------:R-:W-:Y:S02]  /*8170*/  ISETP.GT.AND P0, PT, R0, 0x11, PT ;  /* 0x000000110000780c */ /* 0x000fe40003f04270 */
[----:B------:R-:W-:Y:S02]  /*8180*/  FSEL R5, R5, -INF , P2 ;  /* 0xff80000005057808 */ /* 0x000fe40001000000 */
[----:B------:R-:W-:Y:S02]  /*8190*/  FSEL R8, R8, -INF , P3 ;  /* 0xff80000008087808 */ /* 0x000fe40001800000 */
[C---:B------:R-:W-:Y:S02]  /*81a0*/  ISETP.GT.AND P3, PT, R0.reuse, 0x18, PT ;  /* 0x000000180000780c */ /* 0x040fe40003f64270 */
[----:B------:R-:W-:Y:S02]  /*81b0*/  FSEL R9, R9, -INF , P4 ;  /* 0xff80000009097808 */ /* 0x000fe40002000000 */
[----:B------:R-:W-:Y:S02]  /*81c0*/  ISETP.GT.AND P4, PT, R0, 0x19, PT ;  /* 0x000000190000780c */ /* 0x000fe40003f84270 */
[----:B------:R-:W-:Y:S02]  /*81d0*/  FSEL R12, R12, -INF , P1 ;  /* 0xff8000000c0c7808 */ /* 0x000fe40000800000 */
[C---:B------:R-:W-:Y:S02]  /*81e0*/  ISETP.GT.AND P2, PT, R0.reuse, 0x20, PT ;  /* 0x000000200000780c */ /* 0x040fe40003f44270 */
[----:B------:R-:W-:Y:S02]  /*81f0*/  FSEL R13, R13, -INF , P0 ;  /* 0xff8000000d0d7808 */ /* 0x000fe40000000000 */
[C---:B------:R-:W-:Y:S02]  /*8200*/  ISETP.GT.AND P1, PT, R0.reuse, 0x21, PT ;  /* 0x000000210000780c */ /* 0x040fe40003f24270 */
[----:B------:R-:W-:Y:S02]  /*8210*/  ISETP.GT.AND P0, PT, R0, 0x28, PT ;  /* 0x000000280000780c */ /* 0x000fe40003f04270 */
[----:B------:R-:W-:Y:S02]  /*8220*/  FSEL R16, R16, -INF , P3 ;  /* 0xff80000010107808 */ /* 0x000fe40001800000 */
[----:B------:R-:W-:Y:S02]  /*8230*/  FSEL R17, R17, -INF , P4 ;  /* 0xff80000011117808 */ /* 0x000fe40002000000 */
[----:B------:R-:W-:Y:S02]  /*8240*/  ISETP.GT.AND P4, PT, R0, 0x29, PT ;  /* 0x000000290000780c */ /* 0x000fe40003f84270 */
[----:B------:R-:W-:Y:S02]  /*8250*/  FSEL R20, R20, -INF , P2 ;  /* 0xff80000014147808 */ /* 0x000fe40001000000 */
[C---:B------:R-:W-:Y:S02]  /*8260*/  ISETP.GT.AND P3, PT, R0.reuse, 0x30, PT ;  /* 0x000000300000780c */ /* 0x040fe40003f64270 */
[----:B------:R-:W-:Y:S02]  /*8270*/  FSEL R21, R21, -INF , P1 ;  /* 0xff80000015157808 */ /* 0x000fe40000800000 */
[----:B------:R-:W-:Y:S02]  /*8280*/  ISETP.GT.AND P2, PT, R0, 0x31, PT ;  /* 0x000000310000780c */ /* 0x000fe40003f44270 */
[----:B------:R-:W-:Y:S02]  /*8290*/  FSEL R24, R24, -INF , P0 ;  /* 0xff80000018187808 */ /* 0x000fe40000000000 */
[C---:B------:R-:W-:Y:S02]  /*82a0*/  ISETP.GT.AND P1, PT, R0.reuse, 0x38, PT ;  /* 0x000000380000780c */ /* 0x040fe40003f24270 */
[----:B------:R-:W-:Y:S02]  /*82b0*/  ISETP.GT.AND P0, PT, R0, 0x39, PT ;  /* 0x000000390000780c */ /* 0x000fe40003f04270 */
[----:B------:R-:W-:Y:S02]  /*82c0*/  FSEL R25, R25, -INF , P4 ;  /* 0xff80000019197808 */ /* 0x000fe40002000000 */
[----:B------:R-:W-:Y:S02]  /*82d0*/  FSEL R28, R28, -INF , P3 ;  /* 0xff8000001c1c7808 */ /* 0x000fe40001800000 */
[----:B------:R-:W-:Y:S02]  /*82e0*/  FSEL R29, R29, -INF , P2 ;  /* 0xff8000001d1d7808 */ /* 0x000fe40001000000 */
[----:B------:R-:W-:Y:S02]  /*82f0*/  FSEL R32, R32, -INF , P1 ;  /* 0xff80000020207808 */ /* 0x000fe40000800000 */
[----:B------:R-:W-:Y:S01]  /*8300*/  FSEL R33, R33, -INF , P0 ;  /* 0xff80000021217808 */ /* 0x000fe20000000000 */
[----:B------:R-:W-:-:S05]  /*8310*/  BRA.DIV ~URZ, `(.L_x_1058) ;  /* 0x00009ae27f007947 */ /* 0x000fca000b800000 */
[----:B------:R-:W2:Y:S02]  /*8320*/  SHFL.IDX PT, R0, R132, 0x1, 0x1c1f ;  /* 0x003c1f0084007f89 */ /* 0x000ea400000e0000 */
[----:B--2---:R-:W-:Y:S05]  /*8330*/  IMAD.IADD R0, R133, 0x1, R0 ;  /* 0x0000000185007824 */ /* 0x004fea00078e0200 */
[C---:B------:R-:W-:Y:S02]  /*8340*/  ISETP.GT.AND P3, PT, R0.reuse, RZ, PT ;  /* 0x000000ff0000720c */ /* 0x040fe40003f64270 */
[C---:B------:R-:W-:Y:S02]  /*8350*/  ISETP.GT.AND P2, PT, R0.reuse, 0x1, PT ;  /* 0x000000010000780c */ /* 0x040fe40003f44270 */
[C---:B------:R-:W-:Y:S02]  /*8360*/  ISETP.GT.AND P1, PT, R0.reuse, 0x8, PT ;  /* 0x000000080000780c */ /* 0x040fe40003f24270 */
[----:B------:R-:W-:Y:S02]  /*8370*/  ISETP.GT.AND P0, PT, R0, 0x9, PT ;  /* 0x000000090000780c */ /* 0x000fe40003f04270 */
[----:B------:R-:W-:Y:S02]  /*8380*/  FSEL R6, R6, -INF , P3 ;  /* 0xff80000006067808 */ /* 0x000fe40001800000 */
[----:B------:R-:W-:Y:S02]  /*8390*/  FSEL R7, R7, -INF , P2 ;  /* 0xff80000007077808 */ /* 0x000fe40001000000 */
[----:B------:R-:W-:Y:S02]  /*83a0*/  FSEL R10, R10, -INF , P1 ;  /* 0xff8000000a0a7808 */ /* 0x000fe40000800000 */
[----:B------:R-:W-:Y:S02]  /*83b0*/  FSEL R11, R11, -INF , P0 ;  /* 0xff8000000b0b7808 */ /* 0x000fe40000000000 */
[C---:B------:R-:W-:Y:S02]  /*83c0*/  ISETP.GT.AND P3, PT, R0.reuse, 0x10, PT ;  /* 0x000000100000780c */ /* 0x040fe40003f64270 */
        /* <DEDUP_REMOVED lines=19> */
[----:B------:R-:W-:Y:S02]  /*8500*/  FMNMX.FTZ R0, R4, R134, !PT ;  /* 0x0000008604007209 */ /* 0x000fe40007810000 */
[----:B------:R-:W-:Y:S02]  /*8510*/  FSEL R30, R30, -INF , P3 ;  /* 0xff8000001e1e7808 */ /* 0x000fe40001800000 */
[----:B------:R-:W-:Y:S02]  /*8520*/  FMNMX.FTZ R0, R5, R0, !PT ;  /* 0x0000000005007209 */ /* 0x000fe40007810000 */
[----:B------:R-:W-:Y:S02]  /*8530*/  FSEL R31, R31, -INF , P2 ;  /* 0xff8000001f1f7808 */ /* 0x000fe40001000000 */
[----:B------:R-:W-:Y:S02]  /*8540*/  FMNMX.FTZ R0, R8, R0, !PT ;  /* 0x0000000008007209 */ /* 0x000fe40007810000 */
[----:B------:R-:W-:Y:S02]  /*8550*/  FSEL R34, R34, -INF , P1 ;  /* 0xff80000022227808 */ /* 0x000fe40000800000 */
[----:B------:R-:W-:Y:S02]  /*8560*/  FMNMX.FTZ R0, R9, R0, !PT ;  /* 0x0000000009007209 */ /* 0x000fe40007810000 */
[----:B------:R-:W-:Y:S02]  /*8570*/  FSEL R35, R35, -INF , P0 ;  /* 0xff80000023237808 */ /* 0x000fe40000000000 */
        /* <DEDUP_REMOVED lines=12> */
[----:B------:R-:W2:Y:S02]  /*8640*/  SHFL.BFLY PT, R2, R0, 0x2, 0x1f ;  /* 0x0c401f0000027f89 */ /* 0x000ea400000e0000 */
[----:B--2---:R-:W-:Y:S06]  /*8650*/  FMNMX.FTZ R0, R2, R0, !PT ;  /* 0x0000000002007209 */ /* 0x004fec0007810000 */
[----:B------:R-:W2:Y:S02]  /*8660*/  SHFL.BFLY PT, R133, R0, 0x1, 0x1f ;  /* 0x0c201f0000857f89 */ /* 0x000ea400000e0000 */
[----:B--2---:R-:W-:Y:S02]  /*8670*/  FMNMX.FTZ R133, R0, R133, !PT ;  /* 0x0000008500857209 */ /* 0x004fe40007810000 */
        /* <DEDUP_REMOVED lines=11> */
[----:B-1----:R-:W-:Y:S04]  /*8730*/  FMNMX.FTZ R132, R27, R0, !PT ;  /* 0x000000001b847209 */ /* 0x002fe80007810000 */
[----:B------:R-:W-:Y:S04]  /*8740*/  FMNMX.FTZ R132, R30, R132, !PT ;  /* 0x000000841e847209 */ /* 0x000fe80007810000 */
[----:B------:R-:W-:Y:S04]  /*8750*/  FMNMX.FTZ R132, R31, R132, !PT ;  /* 0x000000841f847209 */ /* 0x000fe80007810000 */
[----:B------:R-:W-:Y:S04]  /*8760*/  FMNMX.FTZ R132, R34, R132, !PT ;  /* 0x0000008422847209 */ /* 0x000fe80007810000 */
[----:B------:R-:W-:Y:S05]  /*8770*/  FMNMX.FTZ R132, R35, R132, !PT ;  /* 0x0000008423847209 */ /* 0x000fea0007810000 */
[----:B------:R-:W1:Y:S02]  /*8780*/  SHFL.BFLY PT, R0, R132, 0x2, 0x1f ;  /* 0x0c401f0084007f89 */ /* 0x000e6400000e0000 */
[----:B-1----:R-:W-:Y:S06]  /*8790*/  FMNMX.FTZ R132, R132, R0, !PT ;  /* 0x0000000084847209 */ /* 0x002fec0007810000 */
[----:B------:R1:W2:Y:S02]  /*87a0*/  SHFL.BFLY PT, R0, R132, 0x1, 0x1f ;  /* 0x0c201f0084007f89 */ /* 0x0002a400000e0000 */
.L_x_1091:
[----:B------:R-:W3:Y:S01]  /*87b0*/  LDL.LU R177, [R1+0x78] ;  /* 0x0000780001b17983 */ /* 0x000ee20000300800 */
        /* <DEDUP_REMOVED lines=27> */
[----:B------:R-:W-:Y:S01]  /*8970*/  FFMA.FTZ R29, R29, c[0x0][0x2d0], -R2 ;  /* 0x0000b4001d1d7a23 */ /* 0x000fe20000010802 */
[----:B------:R-:W-:Y:S02]  /*8980*/  MOV R28, R24 ;  /* 0x00000018001c7202 */ /* 0x000fe40000000f00 */
[----:B------:R-:W-:Y:S10]  /*8990*/  MUFU.EX2 R8, R8 ;  /* 0x0000000800087308 */ /* 0x000ff40000000800 */
[----:B------:R-:W2:Y:S01]  /*89a0*/  MUFU.EX2 R9, R9 ;  /* 0x0000000900097308 */ /* 0x000ea20000000800 */
[C---:B---3--:R-:W-:Y:S01]  /*89b0*/  FFMA.FTZ R2, R0.reuse, R177, R4 ;  /* 0x000000b100027223 */ /* 0x048fe20000010004 */
[----:B--2---:R-:W-:Y:S01]  /*89c0*/  F2FP.PACK_AB R178, R9, R8 ;  /* 0x0000000809b2723e */ /* 0x004fe200000000ff */
[----:B------:R-:W-:Y:S02]  /*89d0*/  FMUL.FTZ R16, R0, R152 ;  /* 0x0000009800107220 */ /* 0x000fe40000410000 */
[C---:B------:R-:W-:Y:S01]  /*89e0*/  FADD.FTZ R5, R176.reuse, R2 ;  /* 0x00000002b0057221 */ /* 0x040fe20000010000 */
[----:B------:R-:W-:Y:S01]  /*89f0*/  F2FP.PACK_AB R176, R176, R4 ;  /* 0x00000004b0b0723e */ /* 0x000fe200000000ff */
[C---:B------:R-:W-:Y:S01]  /*8a00*/  FMUL.FTZ R4, R3.reuse, c[0x0][0x2d0] ;  /* 0x0000b40003047a20 */ /* 0x040fe20000410000 */
[----:B------:R-:W-:Y:S01]  /*8a10*/  FSEL R2, R3, RZ, P0 ;  /* 0x000000ff03027208 */ /* 0x000fe20000000000 */
[C---:B------:R-:W-:Y:S02]  /*8a20*/  FMUL.FTZ R12, R0.reuse, R156 ;  /* 0x0000009c000c7220 */ /* 0x040fe40000410000 */
[----:B------:R-:W-:Y:S01]  /*8a30*/  FMUL.FTZ R17, R0, R153 ;  /* 0x0000009900117220 */ /* 0x000fe20000410000 */
[----:B------:R-:W-:Y:S01]  /*8a40*/  FSEL R4, R4, RZ, P0 ;  /* 0x000000ff04047208 */ /* 0x000fe20000000000 */
[----:B------:R-:W-:Y:S01]  /*8a50*/  FADD.FTZ R2, -R2, R135 ;  /* 0x0000008702027221 */ /* 0x000fe20000010100 */
[----:B------:R-:W-:Y:S01]  /*8a60*/  MOV R135, R20 ;  /* 0x0000001400877202 */ /* 0x000fe20000000f00 */
[----:B------:R-:W-:Y:S01]  /*8a70*/  FMUL.FTZ R20, R0, R148 ;  /* 0x0000009400147220 */ /* 0x000fe20000410000 */
[----:B------:R-:W-:Y:S01]  /*8a80*/  MOV R148, R179 ;  /* 0x000000b300947202 */ /* 0x000fe20000000f00 */
[--C-:B------:R-:W-:Y:S02]  /*8a90*/  FFMA.FTZ R7, R7, c[0x0][0x2d0], -R4.reuse ;  /* 0x0000b40007077a23 */ /* 0x100fe40000010804 */
[--C-:B-1----:R-:W-:Y:S01]  /*8aa0*/  FFMA.FTZ R132, R10, c[0x0][0x2d0], -R4.reuse ;  /* 0x0000b4000a847a23 */ /* 0x102fe20000010804 */
[----:B------:R-:W-:Y:S01]  /*8ab0*/  MOV R10, R29 ;  /* 0x0000001d000a7202 */ /* 0x000fe20000000f00 */
[--C-:B------:R-:W-:Y:S01]  /*8ac0*/  FFMA.FTZ R181, R15, c[0x0][0x2d0], -R4.reuse ;  /* 0x0000b4000fb57a23 */ /* 0x100fe20000010804 */
[----:B------:R-:W-:Y:S01]  /*8ad0*/  MOV R29, R25 ;  /* 0x00000019001d7202 */ /* 0x000fe20000000f00 */
[--C-:B------:R-:W-:Y:S01]  /*8ae0*/  FFMA.FTZ R189, R23, c[0x0][0x2d0], -R4.reuse ;  /* 0x0000b40017bd7a23 */ /* 0x100fe20000010804 */
[----:B------:R-:W-:Y:S01]  /*8af0*/  MOV R25, R21 ;  /* 0x0000001500197202 */ /* 0x000fe20000000f00 */
        /* <DEDUP_REMOVED lines=9> */
[--C-:B------:R-:W-:Y:S01]  /*8b90*/  FFMA.FTZ R134, R11, c[0x0][0x2d0], -R4.reuse ;  /* 0x0000b4000b867a23 */ /* 0x100fe20000010804 */
[----:B------:R-:W-:Y:S01]  /*8ba0*/  MOV R11, R32 ;  /* 0x00000020000b7202 */ /* 0x000fe20000000f00 */
[--C-:B------:R-:W-:Y:S01]  /*8bb0*/  FFMA.FTZ R182, R14, c[0x0][0x2d0], -R4.reuse ;  /* 0x0000b4000eb67a23 */ /* 0x100fe20000010804 */
[----:B------:R-:W-:Y:S01]  /*8bc0*/  MOV R14, R33 ;  /* 0x00000021000e7202 */ /* 0x000fe20000000f00 */
[--C-:B------:R-:W-:Y:S02]  /*8bd0*/  FFMA.FTZ R183, R18, c[0x0][0x2d0], -R4.reuse ;  /* 0x0000b40012b77a23 */ /* 0x100fe40000010804 */
[--C-:B------:R-:W-:Y:S01]  /*8be0*/  FFMA.FTZ R184, R19, c[0x0][0x2d0], -R4.reuse ;  /* 0x0000b40013b87a23 */ /* 0x100fe20000010804 */
[----:B------:R-:W-:Y:S01]  /*8bf0*/  MUFU.EX2 R177, R6 ;  /* 0x0000000600b17308 */ /* 0x000fe20000000800 */
[----:B------:R-:W-:Y:S02]  /*8c00*/  FFMA.FTZ R190, R22, c[0x0][0x2d0], -R4 ;  /* 0x0000b40016be7a23 */ /* 0x000fe40000010804 */
[----:B------:R-:W-:Y:S02]  /*8c10*/  FADD.FTZ R4, R8, R5 ;  /* 0x0000000508047221 */ /* 0x000fe40000010000 */
[C---:B------:R-:W-:Y:S02]  /*8c20*/  FMUL.FTZ R32, R0.reuse, R136 ;  /* 0x0000008800207220 */ /* 0x040fe40000410000 */
[----:B------:R-:W-:Y:S02]  /*8c30*/  FADD.FTZ R180, R9, R4 ;  /* 0x0000000409b47221 */ /* 0x000fe40000010000 */
[----:B------:R-:W-:Y:S01]  /*8c40*/  FMUL.FTZ R4, R0, R164 ;  /* 0x000000a400047220 */ /* 0x000fe20000410000 */
[----:B------:R1:W-:Y:S01]  /*8c50*/  MUFU.EX2 R132, R188 ;  /* 0x000000bc00847308 */ /* 0x0003e20000000800 */
[----:B------:R-:W2:Y:S01]  /*8c60*/  LDL R164, [R1] ;  /* 0x0000000001a47983 */ /* 0x000ea20000100800 */
[----:B------:R-:W-:Y:S02]  /*8c70*/  FMUL.FTZ R2, R2, c[0x0][0x2d0] ;  /* 0x0000b40002027a20 */ /* 0x000fe40000410000 */
[C---:B------:R-:W-:Y:S01]  /*8c80*/  FMUL.FTZ R21, R0.reuse, R149 ;  /* 0x0000009500157220 */ /* 0x040fe20000410000 */
[----:B------:R-:W3:Y:S01]  /*8c90*/  LDL.LU R136, [R1+0x88] ;  /* 0x0000880001887983 */ /* 0x000ee20000300800 */
[----:B------:R-:W-:Y:S01]  /*8ca0*/  MOV R149, R10 ;  /* 0x0000000a00957202 */ /* 0x000fe20000000f00 */
[C---:B------:R-:W-:Y:S02]  /*8cb0*/  FMUL.FTZ R33, R0.reuse, R137 ;  /* 0x0000008900217220 */ /* 0x040fe40000410000 */
[C---:B------:R-:W-:Y:S01]  /*8cc0*/  FMUL.FTZ R5, R0.reuse, R165 ;  /* 0x000000a500057220 */ /* 0x040fe20000410000 */
[----:B------:R-:W4:Y:S01]  /*8cd0*/  MUFU.EX2 R2, R2 ;  /* 0x0000000200027308 */ /* 0x000f220000000800 */
[C---:B------:R-:W-:Y:S01]  /*8ce0*/  FMUL.FTZ R8, R0.reuse, R160 ;  /* 0x000000a000087220 */ /* 0x040fe20000410000 */
[----:B------:R-:W-:Y:S01]  /*8cf0*/  MOV R160, R34 ;  /* 0x0000002200a07202 */ /* 0x000fe20000000f00 */
[C---:B------:R-:W-:Y:S01]  /*8d00*/  FMUL.FTZ R13, R0.reuse, R157 ;  /* 0x0000009d000d7220 */ /* 0x040fe20000410000 */
[----:B------:R-:W-:Y:S01]  /*8d10*/  MOV R165, R35 ;  /* 0x0000002300a57202 */ /* 0x000fe20000000f00 */
[----:B------:R-:W5:Y:S01]  /*8d20*/  LDL R157, [R1+0x4] ;  /* 0x00000400019d7983 */ /* 0x000f620000100800 */
        /* <DEDUP_REMOVED lines=11> */
[----:B-1----:R-:W5:Y:S01]  /*8de0*/  LDL R188, [R1+0x94] ;  /* 0x0000940001bc7983 */ /* 0x002f620000100800 */
[C---:B------:R-:W-:Y:S01]  /*8df0*/  FMUL.FTZ R37, R0.reuse, R37 ;  /* 0x0000002500257220 */ /* 0x040fe20000410000 */
[----:B------:R-:W-:Y:S01]  /*8e00*/  MUFU.EX2 R190, R190 ;  /* 0x000000be00be7308 */ /* 0x000fe20000000800 */
[C---:B------:R-:W-:Y:S02]  /*8e10*/  FMUL.FTZ R40, R0.reuse, R40 ;  /* 0x0000002800287220 */ /* 0x040fe40000410000 */
[----:B------:R-:W-:Y:S02]  /*8e20*/  FMUL.FTZ R41, R0, R41 ;  /* 0x0000002900297220 */ /* 0x000fe40000410000 */
[C---:B----4-:R-:W-:Y:S02]  /*8e30*/  FMUL.FTZ R10, R2.reuse, R162 ;  /* 0x000000a2020a7220 */ /* 0x050fe40000410000 */
[----:B------:R-:W4:Y:S01]  /*8e40*/  LDL R162, [R1+0x3c] ;  /* 0x00003c0001a27983 */ /* 0x000f220000100800 */
[C---:B------:R-:W-:Y:S02]  /*8e50*/  FMUL.FTZ R34, R2.reuse, R138 ;  /* 0x0000008a02227220 */ /* 0x040fe40000410000 */
[C---:B------:R-:W-:Y:S01]  /*8e60*/  FMUL.FTZ R35, R2.reuse, R139 ;  /* 0x0000008b02237220 */ /* 0x040fe20000410000 */
[----:B------:R-:W-:Y:S01]  /*8e70*/  MUFU.EX2 R189, R189 ;  /* 0x000000bd00bd7308 */ /* 0x000fe20000000800 */
[C---:B------:R-:W-:Y:S01]  /*8e80*/  FMUL.FTZ R6, R2.reuse, R166 ;  /* 0x000000a602067220 */ /* 0x040fe20000410000 */
[----:B------:R-:W-:Y:S01]  /*8e90*/  MOV R166, R14 ;  /* 0x0000000e00a67202 */ /* 0x000fe20000000f00 */
[C---:B------:R-:W-:Y:S02]  /*8ea0*/  FMUL.FTZ R14, R2.reuse, R158 ;  /* 0x0000009e020e7220 */ /* 0x040fe40000410000 */
[C---:B------:R-:W-:Y:S01]  /*8eb0*/  FMUL.FTZ R7, R2.reuse, R167 ;  /* 0x000000a702077220 */ /* 0x040fe20000410000 */
[----:B------:R-:W-:Y:S01]  /*8ec0*/  MOV R167, R11 ;  /* 0x0000000b00a77202 */ /* 0x000fe20000000f00 */
[C---:B------:R-:W-:Y:S01]  /*8ed0*/  FMUL.FTZ R11, R2.reuse, R163 ;  /* 0x000000a3020b7220 */ /* 0x040fe20000410000 */
[----:B------:R-:W-:Y:S01]  /*8ee0*/  MOV R163, R141 ;  /* 0x0000008d00a37202 */ /* 0x000fe20000000f00 */
[C---:B------:R-:W-:Y:S01]  /*8ef0*/  FMUL.FTZ R15, R2.reuse, R159 ;  /* 0x0000009f020f7220 */ /* 0x040fe20000410000 */
[----:B------:R-:W1:Y:S01]  /*8f00*/  MUFU.EX2 R158, R134 ;  /* 0x00000086009e7308 */ /* 0x000e620000000800 */
        /* <DEDUP_REMOVED lines=11> */
[----:B------:R-:W-:Y:S02]  /*8fc0*/  FMUL.FTZ R31, R2, R143 ;  /* 0x0000008f021f7220 */ /* 0x000fe40000410000 */
[C---:B------:R-:W-:Y:S02]  /*8fd0*/  FMUL.FTZ R44, R0.reuse, R44 ;  /* 0x0000002c002c7220 */ /* 0x040fe40000410000 */
[C---:B------:R-:W-:Y:S02]  /*8fe0*/  FMUL.FTZ R45, R0.reuse, R45 ;  /* 0x0000002d002d7220 */ /* 0x040fe40000410000 */
[C---:B------:R-:W-:Y:S01]  /*8ff0*/  FMUL.FTZ R48, R0.reuse, R48 ;  /* 0x0000003000307220 */ /* 0x040fe20000410000 */
[----:B------:R-:W-:Y:S01]  /*9000*/  MUFU.EX2 R191, R191 ;  /* 0x000000bf00bf7308 */ /* 0x000fe20000000800 */
[C---:B------:R-:W-:Y:S02]  /*9010*/  FMUL.FTZ R49, R0.reuse, R49 ;  /* 0x0000003100317220 */ /* 0x040fe40000410000 */
[----:B------:R-:W-:Y:S01]  /*9020*/  FMUL.FTZ R52, R0, R52 ;  /* 0x0000003400347220 */ /* 0x000fe20000410000 */
        /* <DEDUP_REMOVED lines=43> */
[----:B-1----:R-:W-:Y:S01]  /*92e0*/  MOV R163, R149 ;  /* 0x0000009500a37202 */ /* 0x002fe20000000f00 */
[C---:B------:R-:W-:Y:S02]  /*92f0*/  FMUL.FTZ R124, R0.reuse, R124 ;  /* 0x0000007c007c7220 */ /* 0x040fe40000410000 */
[C---:B------:R-:W-:Y:S02]  /*9300*/  FMUL.FTZ R125, R0.reuse, R125 ;  /* 0x0000007d007d7220 */ /* 0x040fe40000410000 */
[C---:B------:R-:W-:Y:S02]  /*9310*/  FMUL.FTZ R128, R0.reuse, R128 ;  /* 0x0000008000807220 */ /* 0x040fe40000410000 */
[----:B------:R-:W-:Y:S01]  /*9320*/  FMUL.FTZ R129, R0, R129 ;  /* 0x0000008100817220 */ /* 0x000fe20000410000 */
[----:B------:R-:W-:Y:S01]  /*9330*/  MOV R0, R30 ;  /* 0x0000001e00007202 */ /* 0x000fe20000000f00 */
        /* <DEDUP_REMOVED lines=49> */
[C---:B------:R-:W-:Y:S01]  /*9650*/  FMUL.FTZ R131, R2.reuse, R131 ;  /* 0x0000008302837220 */ /* 0x040fe20000410000 */
[----:B--2---:R-:W-:Y:S01]  /*9660*/  LDSM.16.MT88.4 R144, [R164+0x800] ;  /* 0x00080000a490783b */ /* 0x004fe20000004200 */
[----:B---3--:R-:W-:Y:S01]  /*9670*/  FFMA.FTZ R152, R2, R136, R177 ;  /* 0x0000008802987223 */ /* 0x008fe200000100b1 */
[----:B------:R-:W-:Y:S01]  /*9680*/  F2FP.PACK_AB R177, R153, R177 ;  /* 0x000000b199b1723e */ /* 0x000fe200000000ff */
[----:B------:R1:W2:Y:S05]  /*9690*/  MUFU.EX2 R2, R187 ;  /* 0x000000bb00027308 */ /* 0x0002aa0000000800 */
[----:B------:R-:W3:Y:S08]  /*96a0*/  LDSM.16.MT88.4 R136, [R251] ;  /* 0x00000000fb88783b */ /* 0x000ef00000004200 */
[----:B-1----:R-:W5:Y:S01]  /*96b0*/  LDL.LU R187, [R1+0x5c] ;  /* 0x00005c0001bb7983 */ /* 0x002f620000300800 */
[C---:B---3--:R-:W-:Y:S08]  /*96c0*/  HMMA.16816.F32 R4, R176.reuse, R136, R4 ;  /* 0x00000088b004723c */ /* 0x048ff00000001804 */
[C---:B------:R-:W-:Y:S01]  /*96d0*/  HMMA.16816.F32 R8, R176.reuse, R138, R8 ;  /* 0x0000008ab008723c */ /* 0x040fe20000001808 */
[----:B------:R-:W1:Y:S07]  /*96e0*/  LDSM.16.MT88.4 R136, [R164] ;  /* 0x00000000a488783b */ /* 0x000e6e0000004200 */
[C---:B-1----:R-:W-:Y:S08]  /*96f0*/  HMMA.16816.F32 R12, R176.reuse, R136, R12 ;  /* 0x00000088b00c723c */ /* 0x042ff0000000180c */
[C---:B------:R-:W-:Y:S01]  /*9700*/  HMMA.16816.F32 R16, R176.reuse, R138, R16 ;  /* 0x0000008ab010723c */ /* 0x040fe20000001810 */
[----:B------:R-:W1:Y:S07]  /*9710*/  LDSM.16.MT88.4 R136, [R252] ;  /* 0x00000000fc88783b */ /* 0x000e6e0000004200 */
[C---:B-1----:R-:W-:Y:S08]  /*9720*/  HMMA.16816.F32 R20, R176.reuse, R136, R20 ;  /* 0x00000088b014723c */ /* 0x042ff00000001814 */
[C---:B------:R-:W-:Y:S01]  /*9730*/  HMMA.16816.F32 R24, R176.reuse, R138, R24 ;  /* 0x0000008ab018723c */ /* 0x040fe20000001818 */
[----:B----4-:R1:W3:Y:S03]  /*9740*/  LDSM.16.MT88.4 R136, [R162] ;  /* 0x00000000a288783b */ /* 0x0102e60000004200 */
[----:B-1----:R-:W-:Y:S02]  /*9750*/  MOV R162, R167 ;  /* 0x000000a700a27202 */ /* 0x002fe40000000f00 */
[----:B------:R-:W-:Y:S02]  /*9760*/  MOV R167, R166 ;  /* 0x000000a600a77202 */ /* 0x000fe40000000f00 */
[----:B------:R-:W-:Y:S01]  /*9770*/  MOV R166, R0 ;  /* 0x0000000000a67202 */ /* 0x000fe20000000f00 */
[----:B------:R-:W-:Y:S03]  /*9780*/  FADD.FTZ R0, R132, R180 ;  /* 0x000000b484007221 */ /* 0x000fe60000010000 */
[----:B------:R-:W1:Y:S01]  /*9790*/  MUFU.EX2 R180, R166 ;  /* 0x000000a600b47308 */ /* 0x000e620000000800 */
[----:B--2---:R-:W-:Y:S04]  /*97a0*/  FADD.FTZ R0, R2, R0 ;  /* 0x0000000002007221 */ /* 0x004fe80000010000 */
[----:B------:R-:W-:Y:S01]  /*97b0*/  FADD.FTZ R0, R135, R0 ;  /* 0x0000000087007221 */ /* 0x000fe20000010000 */
[C---:B---3--:R-:W-:Y:S03]  /*97c0*/  HMMA.16816.F32 R28, R176.reuse, R136, R28 ;  /* 0x00000088b01c723c */ /* 0x048fe6000000181c */
[----:B------:R-:W-:Y:S05]  /*97d0*/  FADD.FTZ R0, R134, R0 ;  /* 0x0000000086007221 */ /* 0x000fea0000010000 */
[C---:B------:R-:W-:Y:S01]  /*97e0*/  HMMA.16816.F32 R32, R176.reuse, R138, R32 ;  /* 0x0000008ab020723c */ /* 0x040fe20000001820 */
[----:B------:R-:W2:Y:S07]  /*97f0*/  LDSM.16.MT88.4 R136, [R251+0x2000] ;  /* 0x00200000fb88783b */ /* 0x000eae0000004200 */
[C---:B--2---:R-:W-:Y:S08]  /*9800*/  HMMA.16816.F32 R36, R176.reuse, R136, R36 ;  /* 0x00000088b024723c */ /* 0x044ff00000001824 */
[C---:B------:R-:W-:Y:S01]  /*9810*/  HMMA.16816.F32 R40, R176.reuse, R138, R40 ;  /* 0x0000008ab028723c */ /* 0x040fe20000001828 */
[----:B------:R-:W2:Y:S07]  /*9820*/  LDSM.16.MT88.4 R136, [R164+0x2000] ;  /* 0x00200000a488783b */ /* 0x000eae0000004200 */
[C---:B--2---:R-:W-:Y:S08]  /*9830*/  HMMA.16816.F32 R44, R176.reuse, R136, R44 ;  /* 0x00000088b02c723c */ /* 0x044ff0000000182c */
[C---:B------:R-:W-:Y:S01]  /*9840*/  HMMA.16816.F32 R48, R176.reuse, R138, R48 ;  /* 0x0000008ab030723c */ /* 0x040fe20000001830 */
[----:B------:R-:W2:Y:S02]  /*9850*/  LDSM.16.MT88.4 R136, [R252+0x2000] ;  /* 0x00200000fc88783b */ /* 0x000ea40000004200 */
[----:B-----5:R-:W-:Y:S05]  /*9860*/  ISETP.GT.AND P0, PT, R187, R188, PT ;  /* 0x000000bcbb00720c */ /* 0x020fea0003f04270 */
        /* <DEDUP_REMOVED lines=31> */
[----:B------:R-:W-:Y:S03]  /*9a60*/  F2FP.PACK_AB R137, R185, R186 ;  /* 0x000000bab989723e */ /* 0x000fe600000000ff */
[----:B------:R-:W-:Y:S02]  /*9a70*/  F2FP.PACK_AB R138, R134, R135 ;  /* 0x00000087868a723e */ /* 0x000fe400000000ff */
[----:B------:R-:W-:Y:S02]  /*9a80*/  F2FP.PACK_AB R139, R184, R183 ;  /* 0x000000b7b88b723e */ /* 0x000fe400000000ff */
[----:B------:R-:W3:Y:S01]  /*9a90*/  MUFU.EX2 R2, R155 ;  /* 0x0000009b00027308 */ /* 0x000ee20000000800 */
[----:B-1----:R-:W-:Y:S04]  /*9aa0*/  F2FP.PACK_AB R177, R181, R180 ;  /* 0x000000b4b5b1723e */ /* 0x002fe800000000ff */
[C---:B------:R-:W-:Y:S05]  /*9ab0*/  HMMA.16816.F32 R4, R136.reuse, R140, R4 ;  /* 0x0000008c8804723c */ /* 0x040fea0000001804 */
[----:B------:R-:W1:Y:S03]  /*9ac0*/  MUFU.EX2 R135, R154 ;  /* 0x0000009a00877308 */ /* 0x000e660000000800 */
[C---:B------:R-:W-:Y:S01]  /*9ad0*/  HMMA.16816.F32 R8, R136.reuse, R142, R8 ;  /* 0x0000008e8808723c */ /* 0x040fe20000001808 */
[----:B------:R-:W4:Y:S03]  /*9ae0*/  LDSM.16.MT88.4 R140, [R252+0x800] ;  /* 0x00080000fc8c783b */ /* 0x000f260000004200 */
[----:B--2---:R-:W-:Y:S03]  /*9af0*/  FADD.FTZ R0, R132, R0 ;  /* 0x0000000084007221 */ /* 0x004fe60000010000 */
[----:B------:R-:W-:Y:S01]  /*9b00*/  MUFU.EX2 R176, R163 ;  /* 0x000000a300b07308 */ /* 0x000fe20000000800 */
[C---:B------:R-:W-:Y:S04]  /*9b10*/  HMMA.16816.F32 R12, R136.reuse, R144, R12 ;  /* 0x00000090880c723c */ /* 0x040fe8000000180c */
[----:B---3--:R-:W-:Y:S04]  /*9b20*/  FADD.FTZ R0, R2, R0 ;  /* 0x0000000002007221 */ /* 0x008fe80000010000 */
[C---:B------:R-:W-:Y:S01]  /*9b30*/  HMMA.16816.F32 R16, R136.reuse, R146, R16 ;  /* 0x000000928810723c */ /* 0x040fe20000001810 */
[----:B------:R-:W2:Y:S01]  /*9b40*/  LDSM.16.MT88.4 R144, [R157+0x800] ;  /* 0x000800009d90783b */ /* 0x000ea20000004200 */
[----:B------:R3:W5:Y:S02]  /*9b50*/  MUFU.EX2 R134, R159 ;  /* 0x0000009f00867308 */ /* 0x0007640000000800 */
[----:B-1----:R-:W-:Y:S08]  /*9b60*/  FADD.FTZ R0, R135, R0 ;  /* 0x0000000087007221 */ /* 0x002ff00000010000 */
[----:B------:R-:W-:Y:S01]  /*9b70*/  MUFU.EX2 R178, R167 ;  /* 0x000000a700b27308 */ /* 0x000fe20000000800 */
[C---:B----4-:R-:W-:Y:S03]  /*9b80*/  HMMA.16816.F32 R20, R136.reuse, R140, R20 ;  /* 0x0000008c8814723c */ /* 0x050fe60000001814 */
[----:B---3--:R-:W-:Y:S01]  /*9b90*/  MOV R159, R148 ;  /* 0x00000094009f7202 */ /* 0x008fe20000000f00 */
[----:B-----5:R-:W-:Y:S01]  /*9ba0*/  FADD.FTZ R0, R134, R0 ;  /* 0x0000000086007221 */ /* 0x020fe20000010000 */
[----:B------:R-:W-:Y:S03]  /*9bb0*/  LDSM.16.MT88.4 R148, [R252+0x1000] ;  /* 0x00100000fc94783b */ /* 0x000fe60000004200 */
[C---:B------:R-:W-:Y:S05]  /*9bc0*/  HMMA.16816.F32 R24, R136.reuse, R142, R24 ;  /* 0x0000008e8818723c */ /* 0x040fea0000001818 */
[----:B------:R-:W1:Y:S03]  /*9bd0*/  LDSM.16.MT88.4 R140, [R251+0x2800] ;  /* 0x00280000fb8c783b */ /* 0x000e660000004200 */
        /* <DEDUP_REMOVED lines=38> */
[----:B------:R-:W2:Y:S06]  /*9e40*/  LDSM.16.MT88.4 R144, [R164+0x1000] ;  /* 0x00100000a490783b */ /* 0x000eac0000004200 */
[----:B------:R-:W-:Y:S02]  /*9e50*/  F2FP.PACK_AB R136, R2, R132 ;  /* 0x000000840288723e */ /* 0x000fe400000000ff */
[----:B------:R-:W-:Y:S01]  /*9e60*/  F2FP.PACK_AB R138, R134, R135 ;  /* 0x00000087868a723e */ /* 0x000fe200000000ff */
[----:B------:R-:W-:Y:S02]  /*9e70*/  MUFU.EX2 R132, R162 ;  /* 0x000000a200847308 */ /* 0x000fe40000000800 */
[----:B------:R-:W-:Y:S02]  /*9e80*/  F2FP.PACK_AB R137, R189, R190 ;  /* 0x000000bebd89723e */ /* 0x000fe400000000ff */
[----:B------:R-:W-:Y:S06]  /*9e90*/  F2FP.PACK_AB R139, R182, R191 ;  /* 0x000000bfb68b723e */ /* 0x000fec00000000ff */
[----:B------:R3:W-:Y:S01]  /*9ea0*/  MUFU.EX2 R135, R160 ;  /* 0x000000a000877308 */ /* 0x0007e20000000800 */
[C---:B-1----:R-:W-:Y:S09]  /*9eb0*/  HMMA.16816.F32 R4, R136.reuse, R140, R4 ;  /* 0x0000008c8804723c */ /* 0x042ff20000001804 */
[----:B------:R-:W1:Y:S01]  /*9ec0*/  MUFU.EX2 R2, R159 ;  /* 0x0000009f00027308 */ /* 0x000e620000000800 */
[C---:B------:R-:W-:Y:S01]  /*9ed0*/  HMMA.16816.F32 R8, R136.reuse, R142, R8 ;  /* 0x0000008e8808723c */ /* 0x040fe20000001808 */
[----:B------:R-:W4:Y:S08]  /*9ee0*/  LDSM.16.MT88.4 R140, [R157+0x1000] ;  /* 0x001000009d8c783b */ /* 0x000f300000004200 */
[----:B------:R-:W5:Y:S01]  /*9ef0*/  MUFU.EX2 R134, R165 ;  /* 0x000000a500867308 */ /* 0x000f620000000800 */
[C---:B--2---:R-:W-:Y:S01]  /*9f00*/  HMMA.16816.F32 R12, R136.reuse, R144, R12 ;  /* 0x00000090880c723c */ /* 0x044fe2000000180c */
[----:B---3--:R-:W-:Y:S07]  /*9f10*/  LDSM.16.MT88.4 R160, [R251+0x1800] ;  /* 0x00180000fba0783b */ /* 0x008fee0000004200 */
[C---:B------:R-:W-:Y:S01]  /*9f20*/  HMMA.16816.F32 R16, R136.reuse, R146, R16 ;  /* 0x000000928810723c */ /* 0x040fe20000001810 */
[----:B------:R-:W2:Y:S03]  /*9f30*/  LDSM.16.MT88.4 R144, [R251+0x3000] ;  /* 0x00300000fb90783b */ /* 0x000ea60000004200 */
[----:B-1----:R-:W-:Y:S04]  /*9f40*/  FADD.FTZ R0, R2, R0 ;  /* 0x0000000002007221 */ /* 0x002fe80000010000 */
[C---:B------:R-:W-:Y:S04]  /*9f50*/  HMMA.16816.F32 R20, R136.reuse, R148, R20 ;  /* 0x000000948814723c */ /* 0x040fe80000001814 */
[C---:B------:R-:W-:Y:S01]  /*9f60*/  FADD.FTZ R0, R176.reuse, R0 ;  /* 0x00000000b0007221 */ /* 0x040fe20000010000 */
[----:B------:R-:W-:Y:S01]  /*9f70*/  F2FP.PACK_AB R176, R176, R2 ;  /* 0x00000002b0b0723e */ /* 0x000fe200000000ff */
[----:B------:R-:W-:Y:S01]  /*9f80*/  FADD.FTZ R2, R153, R152 ;  /* 0x0000009899027221 */ /* 0x000fe20000010000 */
[----:B-----5:R-:W-:Y:S01]  /*9f90*/  F2FP.PACK_AB R179, R134, R135 ;  /* 0x0000008786b3723e */ /* 0x020fe200000000ff */
[C---:B------:R-:W-:Y:S01]  /*9fa0*/  HMMA.16816.F32 R24, R136.reuse, R150, R24 ;  /* 0x000000968818723c */ /* 0x040fe20000001818 */
[----:B------:R-:W1:Y:S03]  /*9fb0*/  LDSM.16.MT88.4 R148, [R164+0x3000] ;  /* 0x00300000a494783b */ /* 0x000e660000004200 */
[----:B------:R-:W-:Y:S04]  /*9fc0*/  FADD.FTZ R0, R132, R0 ;  /* 0x0000000084007221 */ /* 0x000fe80000010000 */
[C---:B------:R-:W-:Y:S01]  /*9fd0*/  FADD.FTZ R0, R178.reuse, R0 ;  /* 0x00000000b2007221 */ /* 0x040fe20000010000 */
[C---:B----4-:R-:W-:Y:S01]  /*9fe0*/  HMMA.16816.F32 R28, R136.reuse, R140, R28 ;  /* 0x0000008c881c723c */ /* 0x050fe2000000181c */
[----:B------:R-:W-:Y:S02]  /*9ff0*/  LDSM.16.MT88.4 R152, [R164+0x1800] ;  /* 0x00180000a498783b */ /* 0x000fe40000004200 */
[----:B------:R-:W-:Y:S02]  /*a000*/  F2FP.PACK_AB R178, R178, R132 ;  /* 0x00000084b2b2723e */ /* 0x000fe400000000ff */
[----:B------:R-:W-:Y:S03]  /*a010*/  MOV R132, R158 ;  /* 0x0000009e00847202 */ /* 0x000fe60000000f00 */
[C---:B------:R-:W-:Y:S01]  /*a020*/  HMMA.16816.F32 R32, R136.reuse, R142, R32 ;  /* 0x0000008e8820723c */ /* 0x040fe20000001820 */
[----:B------:R-:W3:Y:S08]  /*a030*/  LDSM.16.MT88.4 R140, [R252+0x3000] ;  /* 0x00300000fc8c783b */ /* 0x000ef00000004200 */
[----:B------:R4:W-:Y:S01]  /*a040*/  STL [R1+0x78], R0 ;  /* 0x0000780001007387 */ /* 0x0009e20000100800 */
[C---:B--2---:R-:W-:Y:S08]  /*a050*/  HMMA.16816.F32 R36, R136.reuse, R144, R36 ;  /* 0x000000908824723c */ /* 0x044ff00000001824 */
[C---:B------:R-:W-:Y:S01]  /*a060*/  HMMA.16816.F32 R40, R136.reuse, R146, R40 ;  /* 0x000000928828723c */ /* 0x040fe20000001828 */
[----:B------:R-:W2:Y:S07]  /*a070*/  LDSM.16.MT88.4 R144, [R157+0x3000] ;  /* 0x003000009d90783b */ /* 0x000eae0000004200 */
[C---:B-1----:R-:W-:Y:S08]  /*a080*/  HMMA.16816.F32 R44, R136.reuse, R148, R44 ;  /* 0x00000094882c723c */ /* 0x042ff0000000182c */
[C---:B------:R-:W-:Y:S01]  /*a090*/  HMMA.16816.F32 R48, R136.reuse, R150, R48 ;  /* 0x000000968830723c */ /* 0x040fe20000001830 */
[----:B------:R-:W1:Y:S03]  /*a0a0*/  LDSM.16.MT88.4 R148, [R251+0x5000] ;  /* 0x00500000fb94783b */ /* 0x000e660000004200 */
[----:B----4-:R-:W-:Y:S01]  /*a0b0*/  FADD.FTZ R0, R156, R2 ;  /* 0x000000029c007221 */ /* 0x010fe20000010000 */
[----:B------:R-:W-:Y:S03]  /*a0c0*/  MOV R2, R157 ;  /* 0x0000009d00027202 */ /* 0x000fe60000000f00 */
[C---:B---3--:R-:W-:Y:S04]  /*a0d0*/  HMMA.16816.F32 R52, R136.reuse, R140, R52 ;  /* 0x0000008c8834723c */ /* 0x048fe80000001834 */
[----:B------:R-:W-:Y:S04]  /*a0e0*/  FADD.FTZ R0, R132, R0 ;  /* 0x0000000084007221 */ /* 0x000fe80000010000 */
[C---:B------:R-:W-:Y:S01]  /*a0f0*/  HMMA.16816.F32 R56, R136.reuse, R142, R56 ;  /* 0x0000008e8838723c */ /* 0x040fe20000001838 */
[----:B------:R-:W3:Y:S03]  /*a100*/  LDSM.16.MT88.4 R140, [R164+0x5000] ;  /* 0x00500000a48c783b */ /* 0x000ee60000004200 */
[----:B------:R-:W-:Y:S04]  /*a110*/  FADD.FTZ R0, R186, R0 ;  /* 0x00000000ba007221 */ /* 0x000fe80000010000 */
[----:B------:R-:W-:Y:S01]  /*a120*/  FADD.FTZ R0, R185, R0 ;  /* 0x00000000b9007221 */ /* 0x000fe20000010000 */
[C---:B--2---:R-:W-:Y:S03]  /*a130*/  HMMA.16816.F32 R60, R136.reuse, R144, R60 ;  /* 0x00000090883c723c */ /* 0x044fe6000000183c */
[----:B------:R-:W-:Y:S04]  /*a140*/  FADD.FTZ R0, R183, R0 ;  /* 0x00000000b7007221 */ /* 0x000fe80000010000 */
[----:B------:R-:W-:Y:S01]  /*a150*/  FADD.FTZ R0, R184, R0 ;  /* 0x00000000b8007221 */ /* 0x000fe20000010000 */
[C---:B------:R-:W-:Y:S01]  /*a160*/  HMMA.16816.F32 R64, R136.reuse, R146, R64 ;  /* 0x000000928840723c */ /* 0x040fe20000001840 */
[----:B------:R-:W2:Y:S03]  /*a170*/  LDSM.16.MT88.4 R144, [R252+0x5000] ;  /* 0x00500000fc90783b */ /* 0x000ea60000004200 */
[----:B------:R-:W-:Y:S04]  /*a180*/  FADD.FTZ R0, R190, R0 ;  /* 0x00000000be007221 */ /* 0x000fe80000010000 */
[C---:B-1----:R-:W-:Y:S04]  /*a190*/  HMMA.16816.F32 R68, R136.reuse, R148, R68 ;  /* 0x000000948844723c */ /* 0x042fe80000001844 */
[----:B------:R-:W-:Y:S04]  /*a1a0*/  FADD.FTZ R0, R189, R0 ;  /* 0x00000000bd007221 */ /* 0x000fe80000010000 */
[C---:B------:R-:W-:Y:S01]  /*a1b0*/  HMMA.16816.F32 R72, R136.reuse, R150, R72 ;  /* 0x000000968848723c */ /* 0x040fe20000001848 */
[----:B------:R-:W1:Y:S03]  /*a1c0*/  LDSM.16.MT88.4 R148, [R157+0x5000] ;  /* 0x005000009d94783b */ /* 0x000e660000004200 */
[----:B------:R-:W-:Y:S04]  /*a1d0*/  FADD.FTZ R0, R191, R0 ;  /* 0x00000000bf007221 */ /* 0x000fe80000010000 */
[C---:B---3--:R-:W-:Y:S04]  /*a1e0*/  HMMA.16816.F32 R76, R136.reuse, R140, R76 ;  /* 0x0000008c884c723c */ /* 0x048fe8000000184c */
[----:B------:R-:W-:Y:S04]  /*a1f0*/  FADD.FTZ R0, R182, R0 ;  /* 0x00000000b6007221 */ /* 0x000fe80000010000 */
[C---:B------:R-:W-:Y:S01]  /*a200*/  HMMA.16816.F32 R80, R136.reuse, R142, R80 ;  /* 0x0000008e8850723c */ /* 0x040fe20000001850 */
[----:B------:R-:W3:Y:S03]  /*a210*/  LDSM.16.MT88.4 R140, [R251+0x7000] ;  /* 0x00700000fb8c783b */ /* 0x000ee60000004200 */
[----:B------:R-:W-:Y:S04]  /*a220*/  FADD.FTZ R0, R180, R0 ;  /* 0x00000000b4007221 */ /* 0x000fe80000010000 */
[----:B------:R-:W-:Y:S01]  /*a230*/  FADD.FTZ R0, R181, R0 ;  /* 0x00000000b5007221 */ /* 0x000fe20000010000 */
[C---:B--2---:R-:W-:Y:S03]  /*a240*/  HMMA.16816.F32 R84, R136.reuse, R144, R84 ;  /* 0x000000908854723c */ /* 0x044fe60000001854 */
[----:B------:R-:W-:Y:S01]  /*a250*/  FADD.FTZ R0, R135, R0 ;  /* 0x0000000087007221 */ /* 0x000fe20000010000 */
[----:B------:R-:W-:Y:S03]  /*a260*/  MOV R135, R3 ;  /* 0x0000000300877202 */ /* 0x000fe60000000f00 */
[----:B------:R-:W-:Y:S01]  /*a270*/  FADD.FTZ R0, R134, R0 ;  /* 0x0000000086007221 */ /* 0x000fe20000010000 */
[C---:B------:R-:W-:Y:S01]  /*a280*/  HMMA.16816.F32 R88, R136.reuse, R146, R88 ;  /* 0x000000928858723c */ /* 0x040fe20000001858 */
[----:B------:R-:W2:Y:S03]  /*a290*/  LDSM.16.MT88.4 R144, [R164+0x7000] ;  /* 0x00700000a490783b */ /* 0x000ea60000004200 */
[----:B------:R-:W-:Y:S04]  /*a2a0*/  MOV R134, R133 ;  /* 0x0000008500867202 */ /* 0x000fe80000000f00 */
[C---:B-1----:R-:W-:Y:S08]  /*a2b0*/  HMMA.16816.F32 R92, R136.reuse, R148, R92 ;  /* 0x00000094885c723c */ /* 0x042ff0000000185c */
[C---:B------:R-:W-:Y:S01]  /*a2c0*/  HMMA.16816.F32 R96, R136.reuse, R150, R96 ;  /* 0x000000968860723c */ /* 0x040fe20000001860 */
[----:B------:R-:W1:Y:S07]  /*a2d0*/  LDSM.16.MT88.4 R148, [R252+0x7000] ;  /* 0x00700000fc94783b */ /* 0x000e6e0000004200 */
[C---:B---3--:R-:W-:Y:S08]  /*a2e0*/  HMMA.16816.F32 R100, R136.reuse, R140, R100 ;  /* 0x0000008c8864723c */ /* 0x048ff00000001864 */
[C---:B------:R-:W-:Y:S01]  /*a2f0*/  HMMA.16816.F32 R104, R136.reuse, R142, R104 ;  /* 0x0000008e8868723c */ /* 0x040fe20000001868 */
[----:B------:R-:W3:Y:S07]  /*a300*/  LDSM.16.MT88.4 R140, [R157+0x7000] ;  /* 0x007000009d8c783b */ /* 0x000eee0000004200 */
[C---:B--2---:R-:W-:Y:S08]  /*a310*/  HMMA.16816.F32 R108, R136.reuse, R144, R108 ;  /* 0x00000090886c723c */ /* 0x044ff0000000186c */
[C---:B------:R-:W-:Y:S01]  /*a320*/  HMMA.16816.F32 R112, R136.reuse, R146, R112 ;  /* 0x000000928870723c */ /* 0x040fe20000001870 */
[----:B------:R-:W2:Y:S07]  /*a330*/  LDSM.16.MT88.4 R144, [R252+0x1800] ;  /* 0x00180000fc90783b */ /* 0x000eae0000004200 */
[C---:B-1----:R-:W-:Y:S08]  /*a340*/  HMMA.16816.F32 R116, R136.reuse, R148, R116 ;  /* 0x000000948874723c */ /* 0x042ff00000001874 */
[C---:B------:R-:W-:Y:S08]  /*a350*/  HMMA.16816.F32 R120, R136.reuse, R150, R120 ;  /* 0x000000968878723c */ /* 0x040ff00000001878 */
[C---:B---3--:R-:W-:Y:S07]  /*a360*/  HMMA.16816.F32 R124, R136.reuse, R140, R124 ;  /* 0x0000008c887c723c */ /* 0x048fee000000187c */
[----:B------:R-:W-:Y:S01]  /*a370*/  MOV R141, R164 ;  /* 0x000000a4008d7202 */ /* 0x000fe20000000f00 */
[----:B------:R-:W-:Y:S01]  /*a380*/  HMMA.16816.F32 R128, R136, R142, R128 ;  /* 0x0000008e8880723c */ /* 0x000fe20000001880 */
[----:B------:R-:W1:Y:S07]  /*a390*/  LDSM.16.MT88.4 R136, [R2+0x1800] ;  /* 0x001800000288783b */ /* 0x000e6e0000004200 */
[C---:B------:R-:W-:Y:S01]  /*a3a0*/  HMMA.16816.F32 R164, R176.reuse, R160, R4 ;  /* 0x000000a0b0a4723c */ /* 0x040fe20000001804 */
[----:B------:R-:W3:Y:S07]  /*a3b0*/  LDSM.16.MT88.4 R4, [R251+0x3800] ;  /* 0x00380000fb04783b */ /* 0x000eee0000004200 */
[C---:B------:R-:W-:Y:S01]  /*a3c0*/  HMMA.16816.F32 R160, R176.reuse, R162, R8 ;  /* 0x000000a2b0a0723c */ /* 0x040fe20000001808 */
[----:B------:R1:W4:Y:S07]  /*a3d0*/  LDSM.16.MT88.4 R8, [R141+0x3800] ;  /* 0x003800008d08783b */ /* 0x00032e0000004200 */
[C---:B------:R-:W-:Y:S01]  /*a3e0*/  HMMA.16816.F32 R156, R176.reuse, R152, R12 ;  /* 0x00000098b09c723c */ /* 0x040fe2000000180c */
[----:B------:R-:W5:Y:S07]  /*a3f0*/  LDSM.16.MT88.4 R12, [R252+0x3800] ;  /* 0x00380000fc0c783b */ /* 0x000f6e0000004200 */
[C---:B------:R-:W-:Y:S01]  /*a400*/  HMMA.16816.F32 R152, R176.reuse, R154, R16 ;  /* 0x0000009ab098723c */ /* 0x040fe20000001810 */
[----:B------:R-:W4:Y:S07]  /*a410*/  LDSM.16.MT88.4 R16, [R2+0x3800] ;  /* 0x003800000210783b */ /* 0x000f2e0000004200 */
[C---:B--2---:R-:W-:Y:S07]  /*a420*/  HMMA.16816.F32 R148, R176.reuse, R144, R20 ;  /* 0x00000090b094723c */ /* 0x044fee0000001814 */
[----:B------:R-:W-:Y:S01]  /*a430*/  MOV R23, R141 ;  /* 0x0000008d00177202 */ /* 0x000fe20000000f00 */
[C---:B------:R-:W-:Y:S08]  /*a440*/  HMMA.16816.F32 R144, R176.reuse, R146, R24 ;  /* 0x00000092b090723c */ /* 0x040ff00000001818 */
[C---:B-1----:R-:W-:Y:S08]  /*a450*/  HMMA.16816.F32 R140, R176.reuse, R136, R28 ;  /* 0x00000088b08c723c */ /* 0x042ff0000000181c */
        /* <DEDUP_REMOVED lines=24> */
[----:B------:R4:W5:Y:S07]  /*a5e0*/  LDSM.16.MT88.4 R16, [R2+0x7800] ;  /* 0x007800000210783b */ /* 0x00096e0000004200 */
[C---:B-1----:R-:W-:Y:S08]  /*a5f0*/  HMMA.16816.F32 R100, R176.reuse, R4, R100 ;  /* 0x00000004b064723c */ /* 0x042ff00000001864 */
[C---:B------:R-:W-:Y:S08]  /*a600*/  HMMA.16816.F32 R104, R176.reuse, R6, R104 ;  /* 0x00000006b068723c */ /* 0x040ff00000001868 */
[C---:B--2---:R-:W-:Y:S04]  /*a610*/  HMMA.16816.F32 R108, R176.reuse, R8, R108 ;  /* 0x00000008b06c723c */ /* 0x044fe8000000186c */
[----:B----4-:R-:W-:Y:S04]  /*a620*/  IADD3 R2, R187, -0x1, RZ ;  /* 0xffffffffbb027810 */ /* 0x010fe80007ffe0ff */
[C---:B------:R-:W-:Y:S01]  /*a630*/  HMMA.16816.F32 R112, R176.reuse, R10, R112 ;  /* 0x0000000ab070723c */ /* 0x040fe20000001870 */
[----:B------:R-:W-:Y:S04]  /*a640*/  STL [R1+0x6c], R2 ;  /* 0x00006c0201007387 */ /* 0x000fe80000100800 */
[----:B------:R1:W-:Y:S03]  /*a650*/  STL [R1+0x88], R0 ;  /* 0x0000880001007387 */ /* 0x0003e60000100800 */
[C---:B---3--:R-:W-:Y:S08]  /*a660*/  HMMA.16816.F32 R116, R176.reuse, R12, R116 ;  /* 0x0000000cb074723c */ /* 0x048ff00000001874 */
[C---:B------:R-:W-:Y:S08]  /*a670*/  HMMA.16816.F32 R120, R176.reuse, R14, R120 ;  /* 0x0000000eb078723c */ /* 0x040ff00000001878 */
[C---:B-----5:R-:W-:Y:S04]  /*a680*/  HMMA.16816.F32 R124, R176.reuse, R16, R124 ;  /* 0x00000010b07c723c */ /* 0x060fe8000000187c */
[----:B-1----:R-:W-:Y:S04]  /*a690*/  MOV R0, R2 ;  /* 0x0000000200007202 */ /* 0x002fe80000000f00 */
[----:B------:R-:W-:Y:S01]  /*a6a0*/  HMMA.16816.F32 R128, R176, R18, R128 ;  /* 0x00000012b080723c */ /* 0x000fe20000001880 */
[----:B------:R1:W-:Y:S03]  /*a6b0*/  STL [R1+0x5c], R0 ;  /* 0x00005c0001007387 */ /* 0x0003e60000100800 */
[----:B------:R-:W-:Y:S04]  /*a6c0*/  MOV R16, R3 ;  /* 0x0000000300107202 */ /* 0x000fe80000000f00 */
[----:B-1----:R-:W-:-:S05]  /*a6d0*/  @P0 BRA `(.L_x_1059) ;  /* 0xffffbd5000000947 */ /* 0x002fca000383ffff */
.L_x_1048:
[----:B---3--:R-:W2:Y:S04]  /*a6e0*/  LDL R2, [R1+0x8c] ;  /* 0x00008c0001027983 */ /* 0x008ea80000100800 */
[----:B------:R-:W2:Y:S02]  /*a6f0*/  LDL R0, [R1+0x6c] ;  /* 0x00006c0001007983 */ /* 0x000ea40000100800 */
[----:B--2---:R-:W-:-:S13]  /*a700*/  ISETP.GE.AND P0, PT, R0, R2, PT ;  /* 0x000000020000720c */ /* 0x004fda0003f06270 */
[----:B------:R-:W-:Y:S05]  /*a710*/  @!P0 BRA `(.L_x_1060) ;  /* 0x00003b8000008947 */ /* 0x000fea0003800000 */
[----:B------:R-:W-:Y:S02]  /*a720*/  MOV R135, R16 ;  /* 0x0000001000877202 */ /* 0x000fe40000000f00 */
[----:B------:R-:W-:Y:S02]  /*a730*/  MOV R134, R133 ;  /* 0x0000008500867202 */ /* 0x000fe40000000f00 */
.L_x_1067:
[----:B------:R-:W2:Y:S01]  /*a740*/  LDL R12, [R1+0x8] ;  /* 0x00000800010c7983 */ /* 0x000ea20000100800 */
[----:B------:R-:W-:Y:S04]  /*a750*/  DEPBAR.LE SB0, 0x0 ;  /* 0x000080000000791a */ /* 0x000fe80000000000 */
[----:B------:R-:W3:Y:S01]  /*a760*/  LDL R28, [R1+0x60] ;  /* 0x00006000011c7983 */ /* 0x000ee20000100800 */
[----:B------:R-:W-:Y:S03]  /*a770*/  WARPSYNC 0xffffffff ;  /* 0xffffffff00007948 */ /* 0x000fe60003800000 */
[----:B------:R-:W4:Y:S04]  /*a780*/  LDL R7, [R1+0x40] ;  /* 0x0000400001077983 */ /* 0x000f280000100800 */
[----:B------:R-:W5:Y:S04]  /*a790*/  LDL.64 R22, [R1+0xb0] ;  /* 0x0000b00001167983 */ /* 0x000f680000100a00 */
[----:B------:R-:W3:Y:S04]  /*a7a0*/  LDL R4, [R1+0x48] ;  /* 0x0000480001047983 */ /* 0x000ee80000100800 */
[----:B------:R-:W5:Y:S04]  /*a7b0*/  LDL R6, [R1+0xbc] ;  /* 0x0000bc0001067983 */ /* 0x000f680000100800 */
[----:B------:R-:W5:Y:S04]  /*a7c0*/  LDL R8, [R1+0x68] ;  /* 0x0000680001087983 */ /* 0x000f680000100800 */
[----:B------:R-:W5:Y:S04]  /*a7d0*/  LDL R21, [R1+0x158] ;  /* 0x0001580001157983 */ /* 0x000f680000100800 */
[----:B------:R-:W5:Y:S04]  /*a7e0*/  LDL R5, [R1+0x44] ;  /* 0x0000440001057983 */ /* 0x000f680000100800 */
[----:B------:R-:W5:Y:S04]  /*a7f0*/  LDL R20, [R1+0x7c] ;  /* 0x00007c0001147983 */ /* 0x000f680000100800 */
[----:B------:R-:W5:Y:S04]  /*a800*/  LDL R15, [R1+0x15c] ;  /* 0x00015c00010f7983 */ /* 0x000f680000100800 */
[----:B------:R-:W5:Y:S04]  /*a810*/  LDL R14, [R1+0x80] ;  /* 0x00008000010e7983 */ /* 0x000f680000100800 */
[----:B------:R-:W5:Y:S04]  /*a820*/  LDL R13, [R1+0x160] ;  /* 0x00016000010d7983 */ /* 0x000f680000100800 */
[----:B------:R-:W-:Y:S06]  /*a830*/  BAR.SYNC.DEFER_BLOCKING 0x0 ;  /* 0x0000000000007b1d */ /* 0x000fec0000010000 */
[----:B------:R-:W1:Y:S04]  /*a840*/  LDSM.16.M88.4 R16, [R248+0x800] ;  /* 0x00080000f810783b */ /* 0x000e680000000200 */
[----:B------:R-:W1:Y:S04]  /*a850*/  LDSM.16.M88.4 R24, [R248+0x1000] ;  /* 0x00100000f818783b */ /* 0x000e680000000200 */
[----:B------:R-:W1:Y:S04]  /*a860*/  LDSM.16.M88.4 R32, [R248+0x1800] ;  /* 0x00180000f820783b */ /* 0x000e680000000200 */
[----:B--2---:R2:W1:Y:S04]  /*a870*/  LDSM.16.M88.4 R176, [R12] ;  /* 0x000000000cb0783b */ /* 0x0044680000000200 */
[----:B----4-:R4:W1:Y:S04]  /*a880*/  LDSM.16.M88.4 R180, [R7] ;  /* 0x0000000007b4783b */ /* 0x0108680000000200 */
[----:B---3--:R3:W1:Y:S04]  /*a890*/  LDSM.16.M88.4 R188, [R4] ;  /* 0x0000000004bc783b */ /* 0x0086680000000200 */
[----:B--2---:R-:W2:Y:S01]  /*a8a0*/  LDL R12, [R1+0x84] ;  /* 0x00008400010c7983 */ /* 0x004ea20000100800 */
[----:B-----5:R-:W-:Y:S01]  /*a8b0*/  SHF.R.S32.HI R0, RZ, 0x1f, R8 ;  /* 0x0000001fff007819 */ /* 0x020fe20000011408 */
[----:B------:R-:W-:Y:S04]  /*a8c0*/  IMAD.WIDE.U32 R2, R8, c[0x0][0x208], RZ ;  /* 0x0000820008027a25 */ /* 0x000fe800078e00ff */
[----:B------:R-:W-:Y:S01]  /*a8d0*/  IMAD R0, R0, c[0x0][0x208], RZ ;  /* 0x0000820000007a24 */ /* 0x000fe200078e02ff */
[----:B----4-:R-:W4:Y:S03]  /*a8e0*/  LDL R7, [R1+0x164] ;  /* 0x0001640001077983 */ /* 0x010f260000100800 */
[----:B------:R-:W-:Y:S01]  /*a8f0*/  IMAD R0, R8, c[0x0][0x20c], R0 ;  /* 0x0000830008007a24 */ /* 0x000fe200078e0200 */
[----:B------:R5:W1:Y:S01]  /*a900*/  LDSM.16.M88.4 R184, [R5] ;  /* 0x0000000005b8783b */ /* 0x000a620000000200 */
[C---:B------:R-:W-:Y:S02]  /*a910*/  SHF.L.U64.HI R29, R20.reuse, 0x1, R21 ;  /* 0x00000001141d7819 */ /* 0x040fe40000010215 */
[----:B------:R-:W-:Y:S01]  /*a920*/  IMAD.IADD R3, R3, 0x1, R0 ;  /* 0x0000000103037824 */ /* 0x000fe200078e0200 */
[----:B---3--:R-:W4:Y:S01]  /*a930*/  LDL R4, [R1+0x64] ;  /* 0x0000640001047983 */ /* 0x008f220000100800 */
[----:B------:R-:W-:Y:S02]  /*a940*/  IMAD.SHL.U32 R132, R20, 0x2, RZ ;  /* 0x0000000214847824 */ /* 0x000fe400078e00ff */
[----:B------:R-:W-:Y:S01]  /*a950*/  IMAD.WIDE.U32 R2, R28, c[0x0][0x218], R2 ;  /* 0x000086001c027a25 */ /* 0x000fe200078e0002 */
[----:B------:R3:W1:Y:S01]  /*a960*/  LDSM.16.M88.4 R8, [R248] ;  /* 0x00000000f808783b */ /* 0x0006620000000200 */
[----:B------:R-:W-:Y:S03]  /*a970*/  SHF.L.U32 R31, R14, 0x1, RZ ;  /* 0x000000010e1f7819 */ /* 0x000fe600000006ff */
[----:B------:R-:W-:Y:S02]  /*a980*/  IADD3 R0, P0, R22, R2, RZ ;  /* 0x0000000216007210 */ /* 0x000fe40007f1e0ff */
[----:B-----5:R-:W-:Y:S05]  /*a990*/  SHF.R.S32.HI R5, RZ, 0x1f, R28 ;  /* 0x0000001fff057819 */ /* 0x020fea000001141c */
[----:B------:R-:W-:Y:S04]  /*a9a0*/  IMAD R5, R5, c[0x0][0x218], RZ ;  /* 0x0000860005057a24 */ /* 0x000fe800078e02ff */
[----:B------:R-:W-:Y:S01]  /*a9b0*/  IMAD R5, R28, c[0x0][0x21c], R5 ;  /* 0x000087001c057a24 */ /* 0x000fe200078e0205 */
[----:B------:R-:W-:Y:S04]  /*a9c0*/  SHF.L.U64.HI R28, R14, 0x1, R15 ;  /* 0x000000010e1c7819 */ /* 0x000fe8000001020f */
[----:B------:R-:W-:Y:S02]  /*a9d0*/  IADD3.X R5, R6, R3, R5, P0, !PT ;  /* 0x0000000306057210 */ /* 0x000fe400007fe405 */
[C---:B------:R-:W-:Y:S04]  /*a9e0*/  LEA R6, P0, R0.reuse, c[0x0][0x1f8], 0x1 ;  /* 0x00007e0000067a11 */ /* 0x040fe800078008ff */
[----:B------:R-:W-:Y:S02]  /*a9f0*/  LEA.HI.X R5, R0, c[0x0][0x1fc], R5, 0x1, P0 ;  /* 0x00007f0000057a11 */ /* 0x000fe400000f0c05 */
[C---:B--2---:R-:W-:Y:S01]  /*aa00*/  SHF.L.U64.HI R15, R12.reuse, 0x1, R13 ;  /* 0x000000010c0f7819 */ /* 0x044fe2000001020d */
[----:B------:R-:W-:Y:S01]  /*aa10*/  IMAD.SHL.U32 R23, R12, 0x2, RZ ;  /* 0x000000020c177824 */ /* 0x000fe200078e00ff */
[C---:B----4-:R-:W-:Y:S02]  /*aa20*/  SHF.L.U64.HI R14, R4.reuse, 0x1, R7 ;  /* 0x00000001040e7819 */ /* 0x050fe40000010207 */
[----:B------:R-:W-:Y:S01]  /*aa30*/  SHF.L.U32 R20, R4, 0x1, RZ ;  /* 0x0000000104147819 */ /* 0x000fe200000006ff */
[----:B------:R-:W-:-:S05]  /*aa40*/  BRA.DIV ~URZ, `(.L_x_1061) ;  /* 0x000079327f007947 */ /* 0x000fca000b800000 */
[----:B-1-3--:R1:W2:Y:S02]  /*aa50*/  SHFL.IDX PT, R0, R5, RZ, 0x181f ;  /* 0x00181fff05007589 */ /* 0x00a2a400000e0000 */
.L_x_1092:
[----:B------:R-:W3:Y:S01]  /*aa60*/  LDL R2, [R1+0x64] ;  /* 0x0000640001027983 */ /* 0x000ee20000100800 */
[----:B------:R-:W-:Y:S04]  /*aa70*/  BSSY B0, `(.L_x_1062) ;  /* 0x000016f000007945 */ /* 0x000fe80003800000 */
[----:B------:R-:W4:Y:S05]  /*aa80*/  LDL R12, [R1+0x84] ;  /* 0x00008400010c7983 */ /* 0x000f2a0000100800 */
[----:B--2---:R-:W2:Y:S05]  /*aa90*/  LDL R7, [R1+0x80] ;  /* 0x0000800001077983 */ /* 0x004eaa0000100800 */
[----:B------:R-:W2:Y:S05]  /*aaa0*/  LDL R21, [R1+0x7c] ;  /* 0x00007c0001157983 */ /* 0x000eaa0000100800 */
[----:B------:R-:W-:Y:S05]  /*aab0*/  STL [R1+0x1f0], R36 ;  /* 0x0001f02401007387 */ /* 0x000fea0000100800 */
[----:B------:R-:W2:Y:S05]  /*aac0*/  LDL R133, [R1+0x58] ;  /* 0x0000580001857983 */ /* 0x000eaa0000100800 */
[----:B------:R-:W1:Y:S01]  /*aad0*/  SHFL.IDX PT, R4, R6, RZ, 0x181f ;  /* 0x00181fff06047589 */ /* 0x000e6200000e0000 */
[----:B---3--:R-:W-:Y:S02]  /*aae0*/  ISETP.GE.AND P1, PT, R2, c[0x0][0x1d4], PT ;  /* 0x0000750002007a0c */ /* 0x008fe40003f26270 */
[----:B-1----:R-:W-:Y:S02]  /*aaf0*/  IADD3 R2, P0, R4, R20, RZ ;  /* 0x0000001404027210 */ /* 0x002fe40007f1e0ff */
[----:B------:R-:W-:Y:S02]  /*ab00*/  SEL R36, RZ, 0x10, P1 ;  /* 0x00000010ff247807 */ /* 0x000fe40000800000 */
[----:B----4-:R-:W-:Y:S01]  /*ab10*/  ISETP.GE.AND P5, PT, R12, c[0x0][0x1d4], PT ;  /* 0x000075000c007a0c */ /* 0x010fe20003fa6270 */
[----:B------:R-:W-:Y:S01]  /*ab20*/  IMAD.X R3, R0, 0x1, R14, P0 ;  /* 0x0000000100037824 */ /* 0x000fe200000e060e */
[----:B------:R-:W-:Y:S01]  /*ab30*/  IADD3 R12, P0, R4, R23, RZ ;  /* 0x00000017040c7210 */ /* 0x000fe20007f1e0ff */
[----:B------:R-:W-:Y:S01]  /*ab40*/  STL [R1+0x5c], R36 ;  /* 0x00005c2401007387 */ /* 0x000fe20000100800 */
[----:B--2---:R-:W-:Y:S03]  /*ab50*/  ISETP.GE.AND P4, PT, R7, c[0x0][0x1d4], PT ;  /* 0x0000750007007a0c */ /* 0x004fe60003f86270 */
[----:B------:R-:W-:Y:S01]  /*ab60*/  IMAD.X R13, R0, 0x1, R15, P0 ;  /* 0x00000001000d7824 */ /* 0x000fe200000e060f */
[----:B------:R-:W-:Y:S02]  /*ab70*/  ISETP.GE.AND P3, PT, R21, c[0x0][0x1d4], PT ;  /* 0x0000750015007a0c */ /* 0x000fe40003f66270 */
[----:B------:R-:W-:Y:S04]  /*ab80*/  SEL R21, RZ, 0x10, P4 ;  /* 0x00000010ff157807 */ /* 0x000fe80002000000 */
[C---:B------:R-:W-:Y:S01]  /*ab90*/  IADD3 R30, -R21.reuse, 0x10, RZ ;  /* 0x00000010151e7810 */ /* 0x040fe20007ffe1ff */
[----:B------:R-:W-:Y:S01]  /*aba0*/  @!PT LDS RZ, [RZ] ;  /* 0x00000000fffff984 */ /* 0x000fe20000000800 */
[----:B------:R-:W-:Y:S01]  /*abb0*/  @!PT LDS RZ, [RZ] ;  /* 0x00000000fffff984 */ /* 0x000fe20000000800 */
[----:B------:R1:W-:Y:S03]  /*abc0*/  LDGSTS.E.BYPASS.LTC128B.128 [R133+0x100], [R2.64], !P1 ;  /* 0x0010000002857fae */ /* 0x0003e6000c901d46 */
[----:B------:R-:W-:Y:S02]  /*abd0*/  LOP3.LUT R30, R30, 0xf, RZ, 0xc0, !PT ;  /* 0x0000000f1e1e7812 */ /* 0x000fe400078ec0ff */
[----:B------:R2:W-:Y:S05]  /*abe0*/  LDGSTS.E.BYPASS.LTC128B.128 [R133+0x2100], [R12.64], !P5 ;  /* 0x021000000c857fae */ /* 0x0005ea000e901d46 */
[----:B-1----:R1:W3:Y:S05]  /*abf0*/  SHFL.IDX PT, R2, R6, 0x1, 0x181f ;  /* 0x00381f0006027f89 */ /* 0x0022ea00000e0000 */
[----:B------:R4:W3:Y:S01]  /*ac00*/  SHFL.IDX PT, R3, R5, 0x1, 0x181f ;  /* 0x00381f0005037f89 */ /* 0x0008e200000e0000 */
[----:B--2---:R-:W-:Y:S04]  /*ac10*/  IADD3 R12, -R36, 0x10, RZ ;  /* 0x00000010240c7810 */ /* 0x004fe80007ffe1ff */
[----:B------:R-:W-:Y:S02]  /*ac20*/  LOP3.LUT R12, R12, 0xf, RZ, 0xc0, !PT ;  /* 0x0000000f0c0c7812 */ /* 0x000fe400078ec0ff */
[----:B-1----:R-:W-:Y:S05]  /*ac30*/  IADD3 R6, P0, R4, R31, RZ ;  /* 0x0000001f04067210 */ /* 0x002fea0007f1e0ff */
[----:B------:R-:W-:Y:S01]  /*ac40*/  IMAD.X R7, R0, 0x1, R28, P0 ;  /* 0x0000000100077824 */ /* 0x000fe200000e061c */
[----:B------:R-:W-:Y:S04]  /*ac50*/  IADD3 R4, P0, R4, R132, RZ ;  /* 0x0000008404047210 */ /* 0x000fe80007f1e0ff */
[----:B------:R1:W-:Y:S01]  /*ac60*/  LDGSTS.E.BYPASS.LTC128B.128 [R133+0x4100], [R6.64], !P4 ;  /* 0x0410000006857fae */ /* 0x0003e2000e101d46 */
[----:B----4-:R-:W-:Y:S01]  /*ac70*/  IMAD.X R5, R0, 0x1, R29, P0 ;  /* 0x0000000100057824 */ /* 0x010fe200000e061d */
[----:B------:R-:W-:Y:S02]  /*ac80*/  SEL R0, RZ, 0x10, P5 ;  /* 0x00000010ff007807 */ /* 0x000fe40002800000 */
[-C--:B---3--:R-:W-:Y:S02]  /*ac90*/  IADD3 R12, P1, P0, R12, R2.reuse, R20 ;  /* 0x000000020c0c7210 */ /* 0x088fe4000783e014 */
[----:B------:R2:W-:Y:S01]  /*aca0*/  LDGSTS.E.BYPASS.LTC128B.128 [R133+0x6100], [R4.64], !P3 ;  /* 0x0610000004857fae */ /* 0x0005e2000d901d46 */
[----:B------:R-:W-:Y:S02]  /*acb0*/  IADD3 R22, -R0, 0x10, RZ ;  /* 0x0000001000167810 */ /* 0x000fe40007ffe1ff */
[----:B------:R-:W-:Y:S02]  /*acc0*/  SEL R20, RZ, 0x10, P3 ;  /* 0x00000010ff147807 */ /* 0x000fe40001800000 */
[----:B------:R-:W-:Y:S02]  /*acd0*/  LOP3.LUT R22, R22, 0xf, RZ, 0xc0, !PT ;  /* 0x0000000f16167812 */ /* 0x000fe400078ec0ff */
[-C--:B------:R-:W-:Y:S02]  /*ace0*/  IADD3.X R13, RZ, R3.reuse, R14, P1, P0 ;  /* 0x00000003ff0d7210 */ /* 0x080fe40000fe040e */
[-C--:B------:R-:W-:Y:S04]  /*acf0*/  IADD3 R22, P1, P0, R22, R2.reuse, R23 ;  /* 0x0000000216167210 */ /* 0x080fe8000783e017 */
[-C--:B------:R-:W-:Y:S02]  /*ad00*/  IADD3.X R23, RZ, R3.reuse, R15, P1, P0 ;  /* 0x00000003ff177210 */ /* 0x080fe40000fe040f */
[-C--:B------:R-:W-:Y:S04]  /*ad10*/  IADD3 R30, P1, P0, R30, R2.reuse, R31 ;  /* 0x000000021e1e7210 */ /* 0x080fe8000783e01f */
[-C--:B------:R-:W-:Y:S02]  /*ad20*/  IADD3.X R31, RZ, R3.reuse, R28, P1, P0 ;  /* 0x00000003ff1f7210 */ /* 0x080fe40000fe041c */
[----:B--2---:R-:W-:Y:S04]  /*ad30*/  IADD3 R4, -R20, 0x10, RZ ;  /* 0x0000001014047810 */ /* 0x004fe80007ffe1ff */
[----:B------:R-:W-:Y:S04]  /*ad40*/  LOP3.LUT R4, R4, 0xf, RZ, 0xc0, !PT ;  /* 0x0000000f04047812 */ /* 0x000fe800078ec0ff */
[----:B------:R-:W-:Y:S02]  /*ad50*/  IADD3 R2, P1, P0, R4, R2, R132 ;  /* 0x0000000204027210 */ /* 0x000fe4000783e084 */
[C---:B-1----:R-:W-:Y:S03]  /*ad60*/  HMMA.16816.F32 R4, R168.reuse, R8, RZ ;  /* 0x00000008a804723c */ /* 0x042fe600000018ff */
[----:B------:R-:W-:Y:S02]  /*ad70*/  IADD3.X R3, RZ, R3, R29, P1, P0 ;  /* 0x00000003ff037210 */ /* 0x000fe40000fe041d */
[----:B------:R-:W-:Y:S02]  /*ad80*/  ISETP.NE.U32.AND P1, PT, R36, RZ, PT ;  /* 0x000000ff2400720c */ /* 0x000fe40003f25070 */
[----:B------:R1:W5:Y:S01]  /*ad90*/  LDL.LU R36, [R1+0x1f0] ;  /* 0x0001f00001247983 */ /* 0x0003620000300800 */
[C---:B------:R-:W-:Y:S01]  /*ada0*/  HMMA.16816.F32 R8, R168.reuse, R10, RZ ;  /* 0x0000000aa808723c */ /* 0x040fe200000018ff */
[----:B------:R-:W-:Y:S03]  /*adb0*/  ISETP.NE.U32.AND P0, PT, R0, RZ, PT ;  /* 0x000000ff0000720c */ /* 0x000fe60003f05070 */
[----:B------:R-:W2:Y:S05]  /*adc0*/  LDL R132, [R1+0x14] ;  /* 0x0000140001847983 */ /* 0x000eaa0000100800 */
[----:B------:R-:W3:Y:S05]  /*add0*/  LDL R0, [R1+0x18] ;  /* 0x0000180001007983 */ /* 0x000eea0000100800 */
[----:B------:R4:W-:Y:S01]  /*ade0*/  LDGSTS.E.BYPASS.LTC128B.128.ZFILL [R133+0x1100], [R12.64], P1 ;  /* 0x011000000c857fae */ /* 0x0009e20008941d46 */
[----:B------:R-:W-:Y:S04]  /*adf0*/  ISETP.NE.U32.AND P1, PT, R21, RZ, PT ;  /* 0x000000ff1500720c */ /* 0x000fe80003f25070 */
[----:B------:R1:W-:Y:S01]  /*ae00*/  LDGSTS.E.BYPASS.LTC128B.128.ZFILL [R133+0x3100], [R22.64], P0 ;  /* 0x0310000016857fae */ /* 0x0003e20008141d46 */
[----:B------:R-:W-:Y:S08]  /*ae10*/  ISETP.NE.U32.AND P0, PT, R20, RZ, PT ;  /* 0x000000ff1400720c */ /* 0x000ff00003f05070 */
[----:B------:R1:W-:Y:S05]  /*ae20*/  LDGSTS.E.BYPASS.LTC128B.128.ZFILL [R133+0x5100], [R30.64], P1 ;  /* 0x051000001e857fae */ /* 0x0003ea0008941d46 */
[----:B------:R1:W-:Y:S05]  /*ae30*/  LDGSTS.E.BYPASS.LTC128B.128.ZFILL [R133+0x7100], [R2.64], P0 ;  /* 0x0710000002857fae */ /* 0x0003ea0008141d46 */
[----:B------:R-:W0:Y:S01]  /*ae40*/  LDGDEPBAR ;  /* 0x00000000000079af */ /* 0x000e220000000000 */
[C---:B----4-:R-:W-:Y:S08]  /*ae50*/  HMMA.16816.F32 R12, R168.reuse, R16, RZ ;  /* 0x00000010a80c723c */ /* 0x050ff000000018ff */
[C---:B------:R-:W-:Y:S08]  /*ae60*/  HMMA.16816.F32 R16, R168.reuse, R18, RZ ;  /* 0x00000012a810723c */ /* 0x040ff000000018ff */
[C---:B-1----:R-:W-:Y:S01]  /*ae70*/  HMMA.16816.F32 R20, R168.reuse, R24, RZ ;  /* 0x00000018a814723c */ /* 0x042fe200000018ff */
[----:B------:R-:W4:Y:S07]  /*ae80*/  LDL R3, [R1+0x1c] ;  /* 0x00001c0001037983 */ /* 0x000f2e0000100800 */
[C---:B------:R-:W-:Y:S01]  /*ae90*/  HMMA.16816.F32 R24, R168.reuse, R26, RZ ;  /* 0x0000001aa818723c */ /* 0x040fe200000018ff */
[----:B------:R-:W4:Y:S05]  /*aea0*/  LDL R133, [R1+0x10] ;  /* 0x0000100001857983 */ /* 0x000f2a0000100800 */
[----:B------:R-:W4:Y:S02]  /*aeb0*/  LDL R2, [R1+0x24] ;  /* 0x0000240001027983 */ /* 0x000f240000100800 */
        /* <DEDUP_REMOVED lines=39> */
[C---:B------:R-:W-:Y:S08]  /*b130*/  HMMA.16816.F32 R8, R200.reuse, R178, R8 ;  /* 0x000000b2c808723c */ /* 0x040ff00000001808 */
[C---:B------:R-:W-:Y:S08]  /*b140*/  HMMA.16816.F32 R12, R200.reuse, R180, R12 ;  /* 0x000000b4c80c723c */ /* 0x040ff0000000180c */
[C---:B------:R-:W-:Y:S08]  /*b150*/  HMMA.16816.F32 R16, R200.reuse, R182, R16 ;  /* 0x000000b6c810723c */ /* 0x040ff00000001810 */
[C---:B--2---:R-:W-:Y:S08]  /*b160*/  HMMA.16816.F32 R20, R200.reuse, R184, R20 ;  /* 0x000000b8c814723c */ /* 0x044ff00000001814 */
[C---:B------:R-:W-:Y:S01]  /*b170*/  HMMA.16816.F32 R24, R200.reuse, R186, R24 ;  /* 0x000000bac818723c */ /* 0x040fe20000001818 */
[----:B------:R1:W-:Y:S07]  /*b180*/  LDSM.16.M88.4 R184, [R132] ;  /* 0x0000000084b8783b */ /* 0x0003ee0000000200 */
[C---:B---3--:R-:W-:Y:S08]  /*b190*/  HMMA.16816.F32 R28, R200.reuse, R188, R28 ;  /* 0x000000bcc81c723c */ /* 0x048ff0000000181c */
[----:B------:R-:W-:Y:S01]  /*b1a0*/  HMMA.16816.F32 R32, R200, R190, R32 ;  /* 0x000000bec820723c */ /* 0x000fe20000001820 */
[----:B------:R2:W-:Y:S05]  /*b1b0*/  LDSM.16.M88.4 R188, [R0] ;  /* 0x0000000000bc783b */ /* 0x0005ea0000000200 */
[----:B-1----:R-:W3:Y:S05]  /*b1c0*/  LDL R132, [R1+0x2c] ;  /* 0x00002c0001847983 */ /* 0x002eea0000100800 */
[----:B----4-:R1:W4:Y:S05]  /*b1d0*/  LDSM.16.M88.4 R176, [R3] ;  /* 0x0000000003b0783b */ /* 0x01032a0000000200 */
[----:B--2---:R-:W2:Y:S05]  /*b1e0*/  LDL R0, [R1+0x28] ;  /* 0x0000280001007983 */ /* 0x004eaa0000100800 */
[----:B------:R-:W4:Y:S05]  /*b1f0*/  LDSM.16.M88.4 R180, [R133] ;  /* 0x0000000085b4783b */ /* 0x000f2a0000000200 */
[----:B-1----:R-:W2:Y:S01]  /*b200*/  LDL R3, [R1+0x20] ;  /* 0x0000200001037983 */ /* 0x002ea20000100800 */
[C---:B----4-:R-:W-:Y:S08]  /*b210*/  HMMA.16816.F32 R4, R204.reuse, R176, R4 ;  /* 0x000000b0cc04723c */ /* 0x050ff00000001804 */
[C---:B------:R-:W-:Y:S01]  /*b220*/  HMMA.16816.F32 R8, R204.reuse, R178, R8 ;  /* 0x000000b2cc08723c */ /* 0x040fe20000001808 */
[----:B------:R-:W1:Y:S07]  /*b230*/  LDSM.16.M88.4 R176, [R250+0x2000] ;  /* 0x00200000fab0783b */ /* 0x000e6e0000000200 */
[C---:B------:R-:W-:Y:S08]  /*b240*/  HMMA.16816.F32 R12, R204.reuse, R180, R12 ;  /* 0x000000b4cc0c723c */ /* 0x040ff0000000180c */
[C---:B------:R-:W-:Y:S01]  /*b250*/  HMMA.16816.F32 R16, R204.reuse, R182, R16 ;  /* 0x000000b6cc10723c */ /* 0x040fe20000001810 */
[----:B------:R-:W4:Y:S07]  /*b260*/  LDSM.16.M88.4 R180, [R250+0x2800] ;  /* 0x00280000fab4783b */ /* 0x000f2e0000000200 */
[C---:B------:R-:W-:Y:S08]  /*b270*/  HMMA.16816.F32 R20, R204.reuse, R184, R20 ;  /* 0x000000b8cc14723c */ /* 0x040ff00000001814 */
[C---:B------:R-:W-:Y:S01]  /*b280*/  HMMA.16816.F32 R24, R204.reuse, R186, R24 ;  /* 0x000000bacc18723c */ /* 0x040fe20000001818 */
[----:B------:R-:W4:Y:S07]  /*b290*/  LDSM.16.M88.4 R184, [R250+0x3000] ;  /* 0x00300000fab8783b */ /* 0x000f2e0000000200 */
[C---:B------:R-:W-:Y:S08]  /*b2a0*/  HMMA.16816.F32 R28, R204.reuse, R188, R28 ;  /* 0x000000bccc1c723c */ /* 0x040ff0000000181c */
[----:B------:R-:W-:Y:S01]  /*b2b0*/  HMMA.16816.F32 R32, R204, R190, R32 ;  /* 0x000000becc20723c */ /* 0x000fe20000001820 */
[----:B------:R-:W4:Y:S07]  /*b2c0*/  LDSM.16.M88.4 R188, [R250+0x3800] ;  /* 0x00380000fabc783b */ /* 0x000f2e0000000200 */
[C---:B-1----:R-:W-:Y:S08]  /*b2d0*/  HMMA.16816.F32 R4, R208.reuse, R176, R4 ;  /* 0x000000b0d004723c */ /* 0x042ff00000001804 */
[C---:B------:R-:W-:Y:S01]  /*b2e0*/  HMMA.16816.F32 R8, R208.reuse, R178, R8 ;  /* 0x000000b2d008723c */ /* 0x040fe20000001808 */
[----:B------:R-:W1:Y:S07]  /*b2f0*/  LDSM.16.M88.4 R176, [R249+-0x4000] ;  /* 0xffc00000f9b0783b */ /* 0x000e6e0000000200 */
[C---:B----4-:R-:W-:Y:S08]  /*b300*/  HMMA.16816.F32 R12, R208.reuse, R180, R12 ;  /* 0x000000b4d00c723c */ /* 0x050ff0000000180c */
[C---:B------:R-:W-:Y:S01]  /*b310*/  HMMA.16816.F32 R16, R208.reuse, R182, R16 ;  /* 0x000000b6d010723c */ /* 0x040fe20000001810 */
[----:B------:R-:W4:Y:S07]  /*b320*/  LDSM.16.M88.4 R180, [R249+-0x3800] ;  /* 0xffc80000f9b4783b */ /* 0x000f2e0000000200 */
[C---:B------:R-:W-:Y:S08]  /*b330*/  HMMA.16816.F32 R20, R208.reuse, R184, R20 ;  /* 0x000000b8d014723c */ /* 0x040ff00000001814 */
[C---:B------:R-:W-:Y:S01]  /*b340*/  HMMA.16816.F32 R24, R208.reuse, R186, R24 ;  /* 0x000000bad018723c */ /* 0x040fe20000001818 */
[----:B------:R-:W4:Y:S07]  /*b350*/  LDSM.16.M88.4 R184, [R249+-0x3000] ;  /* 0xffd00000f9b8783b */ /* 0x000f2e0000000200 */
[C---:B------:R-:W-:Y:S08]  /*b360*/  HMMA.16816.F32 R28, R208.reuse, R188, R28 ;  /* 0x000000bcd01c723c */ /* 0x040ff0000000181c */
[----:B------:R-:W-:Y:S01]  /*b370*/  HMMA.16816.F32 R32, R208, R190, R32 ;  /* 0x000000bed020723c */ /* 0x000fe20000001820 */
[----:B------:R-:W-:Y:S07]  /*b380*/  LDSM.16.M88.4 R188, [R248+0x4000] ;  /* 0x00400000f8bc783b */ /* 0x000fee0000000200 */
[C---:B-1----:R-:W-:Y:S08]  /*b390*/  HMMA.16816.F32 R4, R212.reuse, R176, R4 ;  /* 0x000000b0d404723c */ /* 0x042ff00000001804 */
[C---:B------:R-:W-:Y:S01]  /*b3a0*/  HMMA.16816.F32 R8, R212.reuse, R178, R8 ;  /* 0x000000b2d408723c */ /* 0x040fe20000001808 */
[----:B------:R-:W1:Y:S07]  /*b3b0*/  LDSM.16.M88.4 R176, [R249+-0x2800] ;  /* 0xffd80000f9b0783b */ /* 0x000e6e0000000200 */
[C---:B----4-:R-:W-:Y:S08]  /*b3c0*/  HMMA.16816.F32 R12, R212.reuse, R180, R12 ;  /* 0x000000b4d40c723c */ /* 0x050ff0000000180c */
[C---:B------:R-:W-:Y:S01]  /*b3d0*/  HMMA.16816.F32 R16, R212.reuse, R182, R16 ;  /* 0x000000b6d410723c */ /* 0x040fe20000001810 */
[----:B------:R-:W4:Y:S07]  /*b3e0*/  LDSM.16.M88.4 R180, [R248+0x4800] ;  /* 0x00480000f8b4783b */ /* 0x000f2e0000000200 */
[C---:B------:R-:W-:Y:S08]  /*b3f0*/  HMMA.16816.F32 R20, R212.reuse, R184, R20 ;  /* 0x000000b8d414723c */ /* 0x040ff00000001814 */
[C---:B------:R-:W-:Y:S01]  /*b400*/  HMMA.16816.F32 R24, R212.reuse, R186, R24 ;  /* 0x000000bad418723c */ /* 0x040fe20000001818 */
[----:B------:R-:W-:Y:S07]  /*b410*/  LDSM.16.M88.4 R184, [R248+0x5800] ;  /* 0x00580000f8b8783b */ /* 0x000fee0000000200 */
[C---:B-1----:R-:W-:Y:S08]  /*b420*/  HMMA.16816.F32 R28, R212.reuse, R176, R28 ;  /* 0x000000b0d41c723c */ /* 0x042ff0000000181c */
[----:B------:R-:W-:Y:S01]  /*b430*/  HMMA.16816.F32 R32, R212, R178, R32 ;  /* 0x000000b2d420723c */ /* 0x000fe20000001820 */
[----:B------:R-:W1:Y:S07]  /*b440*/  LDSM.16.M88.4 R176, [R248+0x5000] ;  /* 0x00500000f8b0783b */ /* 0x000e6e0000000200 */
[C---:B------:R-:W-:Y:S08]  /*b450*/  HMMA.16816.F32 R4, R216.reuse, R188, R4 ;  /* 0x000000bcd804723c */ /* 0x040ff00000001804 */
[C---:B------:R-:W-:Y:S08]  /*b460*/  HMMA.16816.F32 R8, R216.reuse, R190, R8 ;  /* 0x000000bed808723c */ /* 0x040ff00000001808 */
[C---:B----4-:R-:W-:Y:S08]  /*b470*/  HMMA.16816.F32 R12, R216.reuse, R180, R12 ;  /* 0x000000b4d80c723c */ /* 0x050ff0000000180c */
[C---:B------:R-:W-:Y:S01]  /*b480*/  HMMA.16816.F32 R16, R216.reuse, R182, R16 ;  /* 0x000000b6d810723c */ /* 0x040fe20000001810 */
[----:B------:R4:W-:Y:S07]  /*b490*/  LDSM.16.M88.4 R180, [R2] ;  /* 0x0000000002b4783b */ /* 0x0009ee0000000200 */
[C---:B-1----:R-:W-:Y:S08]  /*b4a0*/  HMMA.16816.F32 R20, R216.reuse, R176, R20 ;  /* 0x000000b0d814723c */ /* 0x042ff00000001814 */
[C---:B------:R-:W-:Y:S01]  /*b4b0*/  HMMA.16816.F32 R24, R216.reuse, R178, R24 ;  /* 0x000000b2d818723c */ /* 0x040fe20000001818 */
[----:B----4-:R-:W4:Y:S07]  /*b4c0*/  LDL R2, [R1+0x34] ;  /* 0x0000340001027983 */ /* 0x010f2e0000100800 */
[C---:B------:R-:W-:Y:S01]  /*b4d0*/  HMMA.16816.F32 R28, R216.reuse, R184, R28 ;  /* 0x000000b8d81c723c */ /* 0x040fe2000000181c */
[----:B---3--:R1:W3:Y:S07]  /*b4e0*/  LDSM.16.M88.4 R188, [R132] ;  /* 0x0000000084bc783b */ /* 0x0082ee0000000200 */
[----:B------:R-:W-:Y:S01]  /*b4f0*/  HMMA.16816.F32 R32, R216, R186, R32 ;  /* 0x000000bad820723c */ /* 0x000fe20000001820 */
[----:B--2---:R2:W-:Y:S05]  /*b500*/  LDSM.16.M88.4 R184, [R0] ;  /* 0x0000000000b8783b */ /* 0x0045ea0000000200 */
[----:B-1----:R-:W4:Y:S05]  /*b510*/  LDL R132, [R1+0xc] ;  /* 0x00000c0001847983 */ /* 0x002f2a0000100800 */
[----:B------:R1:W1:Y:S01]  /*b520*/  LDSM.16.M88.4 R176, [R3] ;  /* 0x0000000003b0783b */ /* 0x0002620000000200 */
[C---:B---3--:R-:W-:Y:S04]  /*b530*/  HMMA.16816.F32 R4, R220.reuse, R188, R4 ;  /* 0x000000bcdc04723c */ /* 0x048fe80000001804 */
[----:B--2---:R-:W2:Y:S04]  /*b540*/  LDL R0, [R1+0x38] ;  /* 0x0000380001007983 */ /* 0x004ea80000100800 */
[C---:B------:R-:W-:Y:S01]  /*b550*/  HMMA.16816.F32 R8, R220.reuse, R190, R8 ;  /* 0x000000bedc08723c */ /* 0x040fe20000001808 */
[----:B------:R-:W-:Y:S05]  /*b560*/  LDSM.16.M88.4 R188, [R250+0x4800] ;  /* 0x00480000fabc783b */ /* 0x000fea0000000200 */
[----:B-1----:R-:W3:Y:S02]  /*b570*/  LDL R3, [R1+0x30] ;  /* 0x0000300001037983 */ /* 0x002ee40000100800 */
        /* <DEDUP_REMOVED lines=32> */
[----:B------:R-:W4:Y:S07]  /*b780*/  LDSM.16.M88.4 R180, [R248+0x7800] ;  /* 0x00780000f8b4783b */ /* 0x000f2e0000000200 */
[C---:B------:R-:W-:Y:S08]  /*b790*/  HMMA.16816.F32 R4, R232.reuse, R184, R4 ;  /* 0x000000b8e804723c */ /* 0x040ff00000001804 */
[C---:B------:R-:W-:Y:S08]  /*b7a0*/  HMMA.16816.F32 R8, R232.reuse, R186, R8 ;  /* 0x000000bae808723c */ /* 0x040ff00000001808 */
[C---:B-1----:R-:W-:Y:S08]  /*b7b0*/  HMMA.16816.F32 R12, R232.reuse, R176, R12 ;  /* 0x000000b0e80c723c */ /* 0x042ff0000000180c */
[C---:B------:R-:W-:Y:S08]  /*b7c0*/  HMMA.16816.F32 R16, R232.reuse, R178, R16 ;  /* 0x000000b2e810723c */ /* 0x040ff00000001810 */
[C---:B------:R-:W-:Y:S08]  /*b7d0*/  HMMA.16816.F32 R20, R232.reuse, R188, R20 ;  /* 0x000000bce814723c */ /* 0x040ff00000001814 */
[C---:B------:R-:W-:Y:S01]  /*b7e0*/  HMMA.16816.F32 R24, R232.reuse, R190, R24 ;  /* 0x000000bee818723c */ /* 0x040fe20000001818 */
[----:B----4-:R1:W-:Y:S07]  /*b7f0*/  LDSM.16.M88.4 R188, [R2] ;  /* 0x0000000002bc783b */ /* 0x0103ee0000000200 */
[C---:B------:R-:W-:Y:S08]  /*b800*/  HMMA.16816.F32 R28, R232.reuse, R180, R28 ;  /* 0x000000b4e81c723c */ /* 0x040ff0000000181c */
[----:B------:R-:W-:Y:S01]  /*b810*/  HMMA.16816.F32 R32, R232, R182, R32 ;  /* 0x000000b6e820723c */ /* 0x000fe20000001820 */
[----:B------:R-:W-:Y:S05]  /*b820*/  LDSM.16.M88.4 R180, [R250+0x6000] ;  /* 0x00600000fab4783b */ /* 0x000fea0000000200 */
[----:B-1----:R-:W4:Y:S05]  /*b830*/  LDL R2, [R1+0x6c] ;  /* 0x00006c0001027983 */ /* 0x002f2a0000100800 */
[----:B------:R-:W1:Y:S05]  /*b840*/  LDSM.16.M88.4 R176, [R132] ;  /* 0x0000000084b0783b */ /* 0x000e6a0000000200 */
[----:B---3--:R-:W3:Y:S01]  /*b850*/  LDSM.16.M88.4 R184, [R3] ;  /* 0x0000000003b8783b */ /* 0x008ee20000000200 */
[C---:B-1----:R-:W-:Y:S08]  /*b860*/  HMMA.16816.F32 R4, R236.reuse, R176, R4 ;  /* 0x000000b0ec04723c */ /* 0x042ff00000001804 */
[C---:B------:R-:W-:Y:S01]  /*b870*/  HMMA.16816.F32 R8, R236.reuse, R178, R8 ;  /* 0x000000b2ec08723c */ /* 0x040fe20000001808 */
[----:B--2---:R1:W2:Y:S05]  /*b880*/  LDSM.16.M88.4 R176, [R0] ;  /* 0x0000000000b0783b */ /* 0x0042aa0000000200 */
[----:B-1----:R-:W4:Y:S02]  /*b890*/  LDL R0, [R1+0x8c] ;  /* 0x00008c0001007983 */ /* 0x002f240000100800 */
[C---:B---3--:R-:W-:Y:S08]  /*b8a0*/  HMMA.16816.F32 R12, R236.reuse, R184, R12 ;  /* 0x000000b8ec0c723c */ /* 0x048ff0000000180c */
[C---:B------:R-:W-:Y:S01]  /*b8b0*/  HMMA.16816.F32 R16, R236.reuse, R186, R16 ;  /* 0x000000baec10723c */ /* 0x040fe20000001810 */
[----:B------:R-:W1:Y:S07]  /*b8c0*/  LDSM.16.M88.4 R184, [R250+0x6800] ;  /* 0x00680000fab8783b */ /* 0x000e6e0000000200 */
[C---:B------:R-:W-:Y:S08]  /*b8d0*/  HMMA.16816.F32 R20, R236.reuse, R188, R20 ;  /* 0x000000bcec14723c */ /* 0x040ff00000001814 */
[C---:B------:R-:W-:Y:S01]  /*b8e0*/  HMMA.16816.F32 R24, R236.reuse, R190, R24 ;  /* 0x000000beec18723c */ /* 0x040fe20000001818 */
[----:B------:R-:W-:Y:S07]  /*b8f0*/  LDSM.16.M88.4 R188, [R249] ;  /* 0x00000000f9bc783b */ /* 0x000fee0000000200 */
[C---:B--2---:R-:W-:Y:S08]  /*b900*/  HMMA.16816.F32 R28, R236.reuse, R176, R28 ;  /* 0x000000b0ec1c723c */ /* 0x044ff0000000181c */
[----:B------:R-:W-:Y:S01]  /*b910*/  HMMA.16816.F32 R32, R236, R178, R32 ;  /* 0x000000b2ec20723c */ /* 0x000fe20000001820 */
[----:B------:R-:W2:Y:S07]  /*b920*/  LDSM.16.M88.4 R176, [R250+0x7000] ;  /* 0x00700000fab0783b */ /* 0x000eae0000000200 */
[C---:B------:R-:W-:Y:S08]  /*b930*/  HMMA.16816.F32 R4, R240.reuse, R180, R4 ;  /* 0x000000b4f004723c */ /* 0x040ff00000001804 */
[C---:B------:R-:W-:Y:S01]  /*b940*/  HMMA.16816.F32 R8, R240.reuse, R182, R8 ;  /* 0x000000b6f008723c */ /* 0x040fe20000001808 */
[----:B------:R-:W3:Y:S07]  /*b950*/  LDSM.16.M88.4 R180, [R250+0x7800] ;  /* 0x00780000fab4783b */ /* 0x000eee0000000200 */
[C---:B-1----:R-:W-:Y:S08]  /*b960*/  HMMA.16816.F32 R12, R240.reuse, R184, R12 ;  /* 0x000000b8f00c723c */ /* 0x042ff0000000180c */
[C---:B------:R-:W-:Y:S01]  /*b970*/  HMMA.16816.F32 R16, R240.reuse, R186, R16 ;  /* 0x000000baf010723c */ /* 0x040fe20000001810 */
[----:B------:R-:W-:Y:S07]  /*b980*/  LDSM.16.M88.4 R184, [R249+0x1800] ;  /* 0x00180000f9b8783b */ /* 0x000fee0000000200 */
[C---:B--2---:R-:W-:Y:S08]  /*b990*/  HMMA.16816.F32 R20, R240.reuse, R176, R20 ;  /* 0x000000b0f014723c */ /* 0x044ff00000001814 */
[C---:B------:R-:W-:Y:S01]  /*b9a0*/  HMMA.16816.F32 R24, R240.reuse, R178, R24 ;  /* 0x000000b2f018723c */ /* 0x040fe20000001818 */
[----:B------:R-:W1:Y:S07]  /*b9b0*/  LDSM.16.M88.4 R176, [R249+0x800] ;  /* 0x00080000f9b0783b */ /* 0x000e6e0000000200 */
[C---:B---3--:R-:W-:Y:S08]  /*b9c0*/  HMMA.16816.F32 R28, R240.reuse, R180, R28 ;  /* 0x000000b4f01c723c */ /* 0x048ff0000000181c */
[----:B------:R-:W-:Y:S01]  /*b9d0*/  HMMA.16816.F32 R32, R240, R182, R32 ;  /* 0x000000b6f020723c */ /* 0x000fe20000001820 */
[----:B------:R-:W2:Y:S01]  /*b9e0*/  LDSM.16.M88.4 R180, [R249+0x1000] ;  /* 0x00100000f9b4783b */ /* 0x000ea20000000200 */
[----:B------:R-:W-:Y:S04]  /*b9f0*/  DEPBAR.LE SB0, 0x0 ;  /* 0x000080000000791a */ /* 0x000fe80000000000 */
[----:B------:R-:W-:Y:S02]  /*ba00*/  BAR.SYNC.DEFER_BLOCKING 0x0 ;  /* 0x0000000000007b1d */ /* 0x000fe40000010000 */
[C---:B------:R-:W-:Y:S08]  /*ba10*/  HMMA.16816.F32 R4, R244.reuse, R188, R4 ;  /* 0x000000bcf404723c */ /* 0x040ff00000001804 */
[C---:B------:R-:W-:Y:S08]  /*ba20*/  HMMA.16816.F32 R8, R244.reuse, R190, R8 ;  /* 0x000000bef408723c */ /* 0x040ff00000001808 */
[C---:B-1----:R-:W-:Y:S08]  /*ba30*/  HMMA.16816.F32 R12, R244.reuse, R176, R12 ;  /* 0x000000b0f40c723c */ /* 0x042ff0000000180c */
[C---:B------:R-:W-:Y:S08]  /*ba40*/  HMMA.16816.F32 R16, R244.reuse, R178, R16 ;  /* 0x000000b2f410723c */ /* 0x040ff00000001810 */
[C---:B--2---:R-:W-:Y:S08]  /*ba50*/  HMMA.16816.F32 R20, R244.reuse, R180, R20 ;  /* 0x000000b4f414723c */ /* 0x044ff00000001814 */
[C---:B------:R-:W-:Y:S08]  /*ba60*/  HMMA.16816.F32 R24, R244.reuse, R182, R24 ;  /* 0x000000b6f418723c */ /* 0x040ff00000001818 */
[C---:B------:R-:W-:Y:S08]  /*ba70*/  HMMA.16816.F32 R28, R244.reuse, R184, R28 ;  /* 0x000000b8f41c723c */ /* 0x040ff0000000181c */
[----:B------:R-:W-:Y:S03]  /*ba80*/  HMMA.16816.F32 R32, R244, R186, R32 ;  /* 0x000000baf420723c */ /* 0x000fe60000001820 */
[----:B----4-:R-:W-:Y:S11]  /*ba90*/  ISETP.GT.AND P0, PT, R2, R0, PT ;  /* 0x000000000200720c */ /* 0x010ff60003f04270 */
        /* <DEDUP_REMOVED lines=9> */
[----:B------:R-:W4:Y:S04]  /*bb30*/  LDL R178, [R1+0xa4] ;  /* 0x0000a40001b27983 */ /* 0x000f280000100800 */
[----:B------:R-:W4:Y:S04]  /*bb40*/  LDL R179, [R1+0x158] ;  /* 0x0001580001b37983 */ /* 0x000f280000100800 */
[----:B------:R-:W4:Y:S01]  /*bb50*/  LDL R190, [R1+0x7c] ;  /* 0x00007c0001be7983 */ /* 0x000f220000100800 */
[--C-:B-1----:R-:W-:Y:S02]  /*bb60*/  SHF.R.S32.HI R0, RZ, 0x1f, R132.reuse ;  /* 0x0000001fff007819 */ /* 0x102fe40000011484 */
[----:B------:R-:W-:Y:S01]  /*bb70*/  SHF.R.S32.HI R133, RZ, 0x1f, R132 ;  /* 0x0000001fff857819 */ /* 0x000fe20000011484 */
[----:B------:R-:W4:Y:S01]  /*bb80*/  LDL R191, [R1+0x80] ;  /* 0x0000800001bf7983 */ /* 0x000f220000100800 */
[-C--:B------:R-:W-:Y:S02]  /*bb90*/  LEA.HI R0, R0, R132.reuse, RZ, 0x3 ;  /* 0x0000008400007211 */ /* 0x080fe400078f18ff */
[----:B------:R-:W-:Y:S01]  /*bba0*/  LEA.HI R133, R133, R132, RZ, 0x3 ;  /* 0x0000008485857211 */ /* 0x000fe200078f18ff */
[----:B------:R-:W4:Y:S01]  /*bbb0*/  LDL R188, [R1+0x84] ;  /* 0x0000840001bc7983 */ /* 0x000f220000100800 */
[----:B------:R-:W-:Y:S02]  /*bbc0*/  LOP3.LUT R0, R0, 0xfffffff8, RZ, 0xc0, !PT ;  /* 0xfffffff800007812 */ /* 0x000fe400078ec0ff */
[----:B------:R-:W-:Y:S01]  /*bbd0*/  SHF.R.S32.HI R133, RZ, 0x3, R133 ;  /* 0x00000003ff857819 */ /* 0x000fe20000011485 */
[----:B------:R-:W4:Y:S02]  /*bbe0*/  LDL R189, [R1+0x64] ;  /* 0x0000640001bd7983 */ /* 0x000f240000100800 */
[----:B------:R-:W-:Y:S02]  /*bbf0*/  IMAD.IADD R0, R132, 0x1, -R0 ;  /* 0x0000000184007824 */ /* 0x000fe400078e0a00 */
[----:B------:R-:W4:Y:S02]  /*bc00*/  LDL R132, [R1+0xb8] ;  /* 0x0000b80001847983 */ /* 0x000f240000100800 */
[----:B------:R-:W-:Y:S02]  /*bc10*/  IMAD R0, R0, 0x20, R133 ;  /* 0x0000002000007824 */ /* 0x000fe400078e0285 */
[----:B--2---:R-:W-:Y:S01]  /*bc20*/  IMAD R2, R2, 0x40, R3 ;  /* 0x0000004002027824 */ /* 0x004fe200078e0203 */
[----:B---3--:R-:W2:Y:S04]  /*bc30*/  LDL R177, [R1+0x15c] ;  /* 0x00015c0001b17983 */ /* 0x008ea80000100800 */
[----:B------:R-:W-:Y:S05]  /*bc40*/  IADD3 R2, R2, -0x40, R0 ;  /* 0xffffffc002027810 */ /* 0x000fea0007ffe000 */
[----:B------:R-:W-:Y:S04]  /*bc50*/  @P2 IMAD.HI.U32 R3, R2, c[0x0][0x2bc], RZ ;  /* 0x0000af0002032a27 */ /* 0x000fe800078e00ff */
[----:B------:R-:W-:Y:S01]  /*bc60*/  IMAD.MOV.U32 R0, RZ, RZ, R2 ;  /* 0x000000ffff007224 */ /* 0x000fe200078e0002 */
[----:B------:R-:W-:Y:S04]  /*bc70*/  @P2 SHF.R.U32.HI R0, RZ, c[0x0][0x2c0], R3 ;  /* 0x0000b000ff002a19 */ /* 0x000fe80000011603 */
[----:B------:R-:W-:Y:S01]  /*bc80*/  @!P6 IADD3 R3, P0, R0, R176, RZ ;  /* 0x000000b00003e210 */ /* 0x000fe20007f1e0ff */
[----:B----4-:R-:W-:Y:S01]  /*bc90*/  IMAD.SHL.U32 R186, R190, 0x2, RZ ;  /* 0x00000002beba7824 */ /* 0x010fe200078e00ff */
[----:B------:R-:W3:Y:S01]  /*bca0*/  LDL R176, [R1+0x160] ;  /* 0x0001600001b07983 */ /* 0x000ee20000100800 */
[----:B------:R-:W-:Y:S02]  /*bcb0*/  IMAD.SHL.U32 R185, R191, 0x2, RZ ;  /* 0x00000002bfb97824 */ /* 0x000fe400078e00ff */
[----:B------:R-:W-:Y:S01]  /*bcc0*/  IMAD.SHL.U32 R184, R188, 0x2, RZ ;  /* 0x00000002bcb87824 */ /* 0x000fe200078e00ff */
[----:B------:R-:W-:Y:S01]  /*bcd0*/  @!P6 LEA.HI.X.SX32 R133, R0, R132, 0x1, P0 ;  /* 0x000000840085e211 */ /* 0x000fe200000f0eff */
[----:B------:R-:W-:Y:S01]  /*bce0*/  IMAD.MOV R0, RZ, RZ, -R0 ;  /* 0x000000ffff007224 */ /* 0x000fe200078e0a00 */
[C---:B------:R-:W-:Y:S03]  /*bcf0*/  @!P6 LEA R132, P0, R3.reuse, c[0x0][0x2a0], 0x2 ;  /* 0x0000a8000384ea11 */ /* 0x040fe600078010ff */
[----:B------:R-:W-:Y:S01]  /*bd00*/  IMAD R183, R0, c[0x0][0x2b8], R2 ;  /* 0x0000ae0000b77a24 */ /* 0x000fe200078e0202 */
[----:B------:R-:W-:Y:S03]  /*bd10*/  @!P6 LEA.HI.X R133, R3, c[0x0][0x2a4], R133, 0x2, P0 ;  /* 0x0000a9000385ea11 */ /* 0x000fe600000f1485 */
[C---:B------:R-:W-:Y:S01]  /*bd20*/  IMAD.WIDE.U32 R2, R183.reuse, c[0x0][0x1e0], RZ ;  /* 0x00007800b7027a25 */ /* 0x040fe200078e00ff */
[----:B------:R-:W-:Y:S01]  /*bd30*/  SHF.R.S32.HI R0, RZ, 0x1f, R183 ;  /* 0x0000001fff007819 */ /* 0x000fe200000114b7 */
[----:B------:R1:W4:Y:S04]  /*bd40*/  @!P6 LDG.E R182, [R132.64] ;  /* 0x0000000684b6e981 */ /* 0x000328000c1e1900 */
[----:B------:R1:W-:Y:S01]  /*bd50*/  STL [R1+0x68], R183 ;  /* 0x000068b701007387 */ /* 0x0003e20000100800 */
[----:B------:R-:W-:Y:S04]  /*bd60*/  IMAD R0, R0, c[0x0][0x1e0], RZ ;  /* 0x0000780000007a24 */ /* 0x000fe800078e02ff */
[----:B------:R-:W-:Y:S04]  /*bd70*/  IMAD R0, R183, c[0x0][0x1e4], R0 ;  /* 0x00007900b7007a24 */ /* 0x000fe800078e0200 */
[----:B------:R-:W-:Y:S01]  /*bd80*/  IMAD.IADD R3, R3, 0x1, R0 ;  /* 0x0000000103037824 */ /* 0x000fe200078e0200 */
[----:B-1----:R-:W3:Y:S01]  /*bd90*/  LDL R132, [R1+0x164] ;  /* 0x0001640001847983 */ /* 0x002ee20000100800 */
[----:B------:R-:W-:Y:S01]  /*bda0*/  IMAD.SHL.U32 R183, R189, 0x2, RZ ;  /* 0x00000002bdb77824 */ /* 0x000fe200078e00ff */
[----:B--2---:R-:W-:Y:S02]  /*bdb0*/  SHF.L.U64.HI R181, R191, 0x1, R177 ;  /* 0x00000001bfb57819 */ /* 0x004fe400000102b1 */
[----:B----4-:R-:W-:Y:S01]  /*bdc0*/  SHF.R.S32.HI R133, RZ, 0x1f, R182 ;  /* 0x0000001fff857819 */ /* 0x010fe200000114b6 */
[----:B------:R1:W-:Y:S01]  /*bdd0*/  STL [R1+0x60], R182 ;  /* 0x000060b601007387 */ /* 0x0003e20000100800 */
[----:B------:R-:W-:Y:S04]  /*bde0*/  IMAD.WIDE.U32 R2, R182, c[0x0][0x1f0], R2 ;  /* 0x00007c00b6027a25 */ /* 0x000fe800078e0002 */
[----:B------:R-:W-:Y:S01]  /*bdf0*/  IMAD R133, R133, c[0x0][0x1f0], RZ ;  /* 0x00007c0085857a24 */ /* 0x000fe200078e02ff */
[----:B------:R-:W-:Y:S02]  /*be00*/  IADD3 R0, P0, R180, R2, RZ ;  /* 0x00000002b4007210 */ /* 0x000fe40007f1e0ff */
[----:B---3--:R-:W-:Y:S01]  /*be10*/  SHF.L.U64.HI R180, R188, 0x1, R176 ;  /* 0x00000001bcb47819 */ /* 0x008fe200000102b0 */
[----:B------:R-:W-:Y:S05]  /*be20*/  IMAD R133, R182, c[0x0][0x1f4], R133 ;  /* 0x00007d00b6857a24 */ /* 0x000fea00078e0285 */
[----:B------:R-:W-:Y:S02]  /*be30*/  IADD3.X R133, R178, R3, R133, P0, !PT ;  /* 0x00000003b2857210 */ /* 0x000fe400007fe485 */
[C---:B------:R-:W-:Y:S04]  /*be40*/  LEA R178, P0, R0.reuse, c[0x0][0x1c8], 0x1 ;  /* 0x0000720000b27a11 */ /* 0x040fe800078008ff */
[----:B------:R-:W-:Y:S02]  /*be50*/  LEA.HI.X R133, R0, c[0x0][0x1cc], R133, 0x1, P0 ;  /* 0x0000730000857a11 */ /* 0x000fe400000f0c85 */
[----:B-1----:R-:W-:Y:S02]  /*be60*/  SHF.L.U64.HI R182, R190, 0x1, R179 ;  /* 0x00000001beb67819 */ /* 0x002fe400000102b3 */
[----:B------:R-:W-:Y:S01]  /*be70*/  SHF.L.U64.HI R179, R189, 0x1, R132 ;  /* 0x00000001bdb37819 */ /* 0x000fe20000010284 */
[----:B------:R-:W-:-:S05]  /*be80*/  BRA.DIV ~URZ, `(.L_x_1064) ;  /* 0x000065527f007947 */ /* 0x000fca000b800000 */
[----:B------:R1:W2:Y:S02]  /*be90*/  SHFL.IDX PT, R132, R133, RZ, 0x181f ;  /* 0x00181fff85847589 */ /* 0x0002a400000e0000 */
.L_x_1093:
[----:B------:R-:W-:-:S05]  /*bea0*/  BRA.DIV ~URZ, `(.L_x_1065) ;  /* 0x000065a27f007947 */ /* 0x000fca000b800000 */
[----:B------:R-:W3:Y:S04]  /*beb0*/  LDL R176, [R1+0x5c] ;  /* 0x00005c0001b07983 */ /* 0x000ee80000100800 */
[----:B------:R-:W4:Y:S04]  /*bec0*/  LDL R187, [R1+0x58] ;  /* 0x0000580001bb7983 */ /* 0x000f280000100800 */
[----:B------:R-:W1:Y:S01]  /*bed0*/  SHFL.IDX PT, R0, R178, RZ, 0x181f ;  /* 0x00181fffb2007589 */ /* 0x000e6200000e0000 */
[----:B---3--:R-:W-:Y:S04]  /*bee0*/  IADD3 R2, -R176, 0x10, RZ ;  /* 0x00000010b0027810 */ /* 0x008fe80007ffe1ff */
[----:B------:R-:W-:Y:S04]  /*bef0*/  LOP3.LUT R2, R2, 0xf, RZ, 0xc0, !PT ;  /* 0x0000000f02027812 */ /* 0x000fe800078ec0ff */
[----:B-1----:R-:W-:Y:S04]  /*bf00*/  IADD3 R2, P1, P0, R2, R0, R183 ;  /* 0x0000000002027210 */ /* 0x002fe8000783e0b7 */
[----:B--2---:R-:W-:Y:S02]  /*bf10*/  IADD3.X R3, RZ, R132, R179, P1, P0 ;  /* 0x00000084ff037210 */ /* 0x004fe40000fe04b3 */
[----:B------:R-:W-:Y:S11]  /*bf20*/  ISETP.NE.U32.AND P0, PT, R176, RZ, PT ;  /* 0x000000ffb000720c */ /* 0x000ff60003f05070 */
[----:B------:R-:W-:Y:S02]  /*bf30*/  @!UPT UIADD3 URZ, URZ, URZ, URZ ;  /* 0x0000003f3f3ff290 */ /* 0x000fe4000fffe03f */
[----:B------:R-:W-:Y:S01]  /*bf40*/  @!PT LDS RZ, [RZ] ;  /* 0x00000000fffff984 */ /* 0x000fe20000000800 */
[----:B------:R-:W-:Y:S01]  /*bf50*/  @!PT LDS RZ, [RZ] ;  /* 0x00000000fffff984 */ /* 0x000fe20000000800 */
[----:B----4-:R1:W-:Y:S02]  /*bf60*/  LDGSTS.E.BYPASS.LTC128B.128.ZFILL [R187+0x10100], [R2.64], P0 ;  /* 0x1010000002bb7fae */ /* 0x0103e40008141d46 */
[----:B-1----:R-:W-:Y:S05]  /*bf70*/  IADD3 R2, P0, R0, R184, RZ ;  /* 0x000000b800027210 */ /* 0x002fea0007f1e0ff */
[----:B------:R-:W-:Y:S05]  /*bf80*/  IMAD.X R3, R132, 0x1, R180, P0 ;  /* 0x0000000184037824 */ /* 0x000fea00000e06b4 */
[----:B------:R1:W-:Y:S02]  /*bf90*/  LDGSTS.E.BYPASS.LTC128B.128 [R187+0x12100], [R2.64], !P5 ;  /* 0x1210000002bb7fae */ /* 0x0003e4000e901d46 */
[----:B-1----:R-:W-:Y:S05]  /*bfa0*/  IADD3 R2, P0, R0, R185, RZ ;  /* 0x000000b900027210 */ /* 0x002fea0007f1e0ff */
[----:B------:R-:W-:Y:S01]  /*bfb0*/  IMAD.X R3, R132, 0x1, R181, P0 ;  /* 0x0000000184037824 */ /* 0x000fe200000e06b5 */
[----:B------:R-:W-:Y:S02]  /*bfc0*/  IADD3 R176, P0, R0, R186, RZ ;  /* 0x000000ba00b07210 */ /* 0x000fe40007f1e0ff */
[----:B------:R1:W2:Y:S03]  /*bfd0*/  SHFL.IDX PT, R0, R178, 0x1, 0x181f ;  /* 0x00381f00b2007f89 */ /* 0x0002a600000e0000 */
[----:B------:R-:W-:Y:S01]  /*bfe0*/  IMAD.X R177, R132, 0x1, R182, P0 ;  /* 0x0000000184b17824 */ /* 0x000fe200000e06b6 */
[----:B------:R1:W-:Y:S04]  /*bff0*/  LDGSTS.E.BYPASS.LTC128B.128 [R187+0x14100], [R2.64], !P4 ;  /* 0x1410000002bb7fae */ /* 0x0003e8000e101d46 */
[----:B------:R1:W3:Y:S04]  /*c000*/  SHFL.IDX PT, R132, R133, 0x1, 0x181f ;  /* 0x00381f0085847f89 */ /* 0x0002e800000e0000 */
[----:B------:R1:W-:Y:S02]  /*c010*/  LDGSTS.E.BYPASS.LTC128B.128 [R187+0x16100], [R176.64], !P3 ;  /* 0x16100000b0bb7fae */ /* 0x0003e4000d901d46 */
.L_x_1094:
[----:B-1----:R-:W4:Y:S04]  /*c020*/  LDL.LU R2, [R1+0x5c] ;  /* 0x00005c0001027983 */ /* 0x002f280000300800 */
[----:B---3--:R-:W3:Y:S01]  /*c030*/  LDL R133, [R1+0x58] ;  /* 0x0000580001857983 */ /* 0x008ee20000100800 */
[C---:B----4-:R-:W-:Y:S02]  /*c040*/  ISETP.NE.U32.AND P0, PT, R2.reuse, RZ, PT ;  /* 0x000000ff0200720c */ /* 0x050fe40003f05070 */
[----:B------:R-:W-:Y:S04]  /*c050*/  IADD3 R2, -R2, 0x10, RZ ;  /* 0x0000001002027810 */ /* 0x000fe80007ffe1ff */
[----:B------:R-:W-:Y:S04]  /*c060*/  LOP3.LUT R2, R2, 0xf, RZ, 0xc0, !PT ;  /* 0x0000000f02027812 */ /* 0x000fe800078ec0ff */
[----:B--2---:R-:W-:Y:S04]  /*c070*/  IADD3 R2, P2, P1, R2, R0, R183 ;  /* 0x0000000002027210 */ /* 0x004fe8000795e0b7 */
[----:B------:R-:W-:Y:S02]  /*c080*/  IADD3.X R3, RZ, R132, R179, P2, P1 ;  /* 0x00000084ff037210 */ /* 0x000fe400017e24b3 */
[C---:B------:R-:W-:Y:S03]  /*c090*/  IADD3 R176, P1, R0.reuse, R185, RZ ;  /* 0x000000b900b07210 */ /* 0x040fe60007f3e0ff */
[----:B------:R-:W-:Y:S01]  /*c0a0*/  @!PT LDS RZ, [RZ] ;  /* 0x00000000fffff984 */ /* 0x000fe20000000800 */
[----:B------:R-:W-:Y:S01]  /*c0b0*/  @!PT LDS RZ, [RZ] ;  /* 0x00000000fffff984 */ /* 0x000fe20000000800 */
[----:B------:R-:W-:Y:S01]  /*c0c0*/  @!PT LDS RZ, [RZ] ;  /* 0x00000000fffff984 */ /* 0x000fe20000000800 */
[----:B---3--:R1:W-:Y:S01]  /*c0d0*/  LDGSTS.E.BYPASS.LTC128B.128.ZFILL [R133+0x11100], [R2.64], P0 ;  /* 0x1110000002857fae */ /* 0x0083e20008141d46 */
[----:B------:R-:W-:Y:S01]  /*c0e0*/  IADD3 R178, P0, R0, R184, RZ ;  /* 0x000000b800b27210 */ /* 0x000fe20007f1e0ff */
[C---:B------:R-:W-:Y:S04]  /*c0f0*/  IMAD.X R177, R132.reuse, 0x1, R181, P1 ;  /* 0x0000000184b17824 */ /* 0x040fe800008e06b5 */
[----:B------:R-:W-:Y:S05]  /*c100*/  IMAD.X R179, R132, 0x1, R180, P0 ;  /* 0x0000000184b37824 */ /* 0x000fea00000e06b4 */
[----:B------:R2:W-:Y:S04]  /*c110*/  LDGSTS.E.BYPASS.LTC128B.128 [R133+0x13100], [R178.64], !P5 ;  /* 0x13100000b2857fae */ /* 0x0005e8000e901d46 */
[----:B------:R2:W-:Y:S01]  /*c120*/  LDGSTS.E.BYPASS.LTC128B.128 [R133+0x15100], [R176.64], !P4 ;  /* 0x15100000b0857fae */ /* 0x0005e2000e101d46 */
[----:B-1----:R-:W-:Y:S05]  /*c130*/  IADD3 R2, P0, R0, R186, RZ ;  /* 0x000000ba00027210 */ /* 0x002fea0007f1e0ff */
[----:B------:R-:W-:Y:S05]  /*c140*/  IMAD.X R3, R132, 0x1, R182, P0 ;  /* 0x0000000184037824 */ /* 0x000fea00000e06b6 */
[----:B------:R2:W-:Y:S03]  /*c150*/  LDGSTS.E.BYPASS.LTC128B.128 [R133+0x17100], [R2.64], !P3 ;  /* 0x1710000002857fae */ /* 0x0005e6000d901d46 */
.L_x_1063:
[----:B------:R-:W-:Y:S05]  /*c160*/  BSYNC B0 ;  /* 0x0000000000007941 */ /* 0x000fea0003800000 */
.L_x_1062:
        /* <DEDUP_REMOVED lines=34> */
[----:B------:R-:W1:Y:S02]  /*c390*/  SHFL.BFLY PT, R0, R132, 0x2, 0x1f ;  /* 0x0c401f0084007f89 */ /* 0x000e6400000e0000 */
[----:B-1----:R-:W-:Y:S05]  /*c3a0*/  FMNMX.FTZ R132, R132, R0, !PT ;  /* 0x0000000084847209 */ /* 0x002fea0007810000 */
[----:B------:R-:W1:Y:S02]  /*c3b0*/  SHFL.BFLY PT, R133, R132, 0x1, 0x1f ;  /* 0x0c201f0084857f89 */ /* 0x000e6400000e0000 */
[----:B-1----:R-:W-:Y:S02]  /*c3c0*/  FMNMX.FTZ R133, R132, R133, !PT ;  /* 0x0000008584857209 */ /* 0x002fe40007810000 */
[----:B------:R-:W1:Y:S02]  /*c3d0*/  SHFL.BFLY PT, R132, R176, 0x2, 0x1f ;  /* 0x0c401f00b0847f89 */ /* 0x000e6400000e0000 */
[----:B-1----:R-:W-:Y:S05]  /*c3e0*/  FMNMX.FTZ R132, R176, R132, !PT ;  /* 0x00000084b0847209 */ /* 0x002fea0007810000 */
[----:B------:R1:W2:Y:S02]  /*c3f0*/  SHFL.BFLY PT, R0, R132, 0x1, 0x1f ;  /* 0x0c201f0084007f89 */ /* 0x0002a400000e0000 */
.L_x_1095:
        /* <DEDUP_REMOVED lines=21> */
[--C-:B------:R-:W-:Y:S01]  /*c550*/  FFMA.FTZ R179, R28, c[0x0][0x2d0], -R132.reuse ;  /* 0x0000b4001cb37a23 */ /* 0x100fe20000010884 */
[----:B------:R-:W-:Y:S01]  /*c560*/  MOV R28, R24 ;  /* 0x00000018001c7202 */ /* 0x000fe20000000f00 */
[--C-:B------:R-:W-:Y:S02]  /*c570*/  FFMA.FTZ R9, R9, c[0x0][0x2d0], -R132.reuse ;  /* 0x0000b40009097a23 */ /* 0x100fe40000010884 */
[--C-:B------:R-:W-:Y:S02]  /*c580*/  FFMA.FTZ R8, R8, c[0x0][0x2d0], -R132.reuse ;  /* 0x0000b40008087a23 */ /* 0x100fe40000010884 */
[----:B------:R-:W-:Y:S01]  /*c590*/  FFMA.FTZ R132, R33, c[0x0][0x2d0], -R132 ;  /* 0x0000b40021847a23 */ /* 0x000fe20000010884 */
[----:B------:R-:W-:Y:S02]  /*c5a0*/  MOV R33, R29 ;  /* 0x0000001d00217202 */ /* 0x000fe40000000f00 */
[----:B------:R-:W-:Y:S01]  /*c5b0*/  MOV R29, R25 ;  /* 0x00000019001d7202 */ /* 0x000fe20000000f00 */
[----:B------:R-:W-:Y:S01]  /*c5c0*/  MUFU.EX2 R8, R8 ;  /* 0x0000000800087308 */ /* 0x000fe20000000800 */
[----:B------:R-:W-:Y:S09]  /*c5d0*/  MOV R25, R20 ;  /* 0x0000001400197202 */ /* 0x000ff20000000f00 */
[----:B------:R-:W1:Y:S10]  /*c5e0*/  MUFU.EX2 R9, R9 ;  /* 0x0000000900097308 */ /* 0x000e740000000800 */
[----:B------:R-:W-:Y:S01]  /*c5f0*/  MUFU.EX2 R132, R132 ;  /* 0x0000008400847308 */ /* 0x000fe20000000800 */
[C---:B---3--:R-:W-:Y:S01]  /*c600*/  FFMA.FTZ R0, R2.reuse, R177, R4 ;  /* 0x000000b102007223 */ /* 0x048fe20000010004 */
[----:B-1----:R-:W-:Y:S01]  /*c610*/  F2FP.PACK_AB R178, R9, R8 ;  /* 0x0000000809b2723e */ /* 0x002fe200000000ff */
[----:B------:R-:W-:Y:S02]  /*c620*/  FMUL.FTZ R17, R2, R153 ;  /* 0x0000009902117220 */ /* 0x000fe40000410000 */
[C---:B------:R-:W-:Y:S01]  /*c630*/  FADD.FTZ R5, R176.reuse, R0 ;  /* 0x00000000b0057221 */ /* 0x040fe20000010000 */
[----:B------:R-:W-:Y:S01]  /*c640*/  F2FP.PACK_AB R176, R176, R4 ;  /* 0x00000004b0b0723e */ /* 0x000fe200000000ff */
[C---:B------:R-:W-:Y:S02]  /*c650*/  FMUL.FTZ R4, R3.reuse, c[0x0][0x2d0] ;  /* 0x0000b40003047a20 */ /* 0x040fe40000410000 */
[----:B------:R-:W-:Y:S02]  /*c660*/  FADD.FTZ R0, -R3, R135 ;  /* 0x0000008703007221 */ /* 0x000fe40000010100 */
[--C-:B------:R-:W-:Y:S02]  /*c670*/  FFMA.FTZ R6, R6, c[0x0][0x2d0], -R4.reuse ;  /* 0x0000b40006067a23 */ /* 0x100fe40000010804 */
[--C-:B------:R-:W-:Y:S02]  /*c680*/  FFMA.FTZ R7, R7, c[0x0][0x2d0], -R4.reuse ;  /* 0x0000b40007077a23 */ /* 0x100fe40000010804 */
        /* <DEDUP_REMOVED lines=18> */
[----:B------:R-:W-:Y:S02]  /*c7b0*/  FFMA.FTZ R35, R35, c[0x0][0x2d0], -R4 ;  /* 0x0000b40023237a23 */ /* 0x000fe40000010804 */
[C---:B------:R-:W-:Y:S02]  /*c7c0*/  FMUL.FTZ R4, R2.reuse, R164 ;  /* 0x000000a402047220 */ /* 0x040fe40000410000 */
[----:B------:R-:W2:Y:S01]  /*c7d0*/  LDL R164, [R1] ;  /* 0x0000000001a47983 */ /* 0x000ea20000100800 */
[----:B------:R-:W-:Y:S02]  /*c7e0*/  FMUL.FTZ R32, R2, R136 ;  /* 0x0000008802207220 */ /* 0x000fe40000410000 */
[----:B------:R-:W-:Y:S01]  /*c7f0*/  FMUL.FTZ R0, R0, c[0x0][0x2d0] ;  /* 0x0000b40000007a20 */ /* 0x000fe20000410000 */
[----:B------:R-:W3:Y:S01]  /*c800*/  LDL.LU R136, [R1+0x88] ;  /* 0x0000880001887983 */ /* 0x000ee20000300800 */
[C---:B------:R-:W-:Y:S01]  /*c810*/  FMUL.FTZ R24, R2.reuse, R144 ;  /* 0x0000009002187220 */ /* 0x040fe20000410000 */
[----:B------:R-:W-:Y:S01]  /*c820*/  MOV R144, R25 ;  /* 0x0000001900907202 */ /* 0x000fe20000000f00 */
[----:B------:R-:W-:Y:S01]  /*c830*/  FMUL.FTZ R25, R2, R145 ;  /* 0x0000009102197220 */ /* 0x000fe20000410000 */
[----:B------:R-:W-:Y:S01]  /*c840*/  MOV R145, R10 ;  /* 0x0000000a00917202 */ /* 0x000fe20000000f00 */
[----:B------:R-:W1:Y:S01]  /*c850*/  MUFU.EX2 R0, R0 ;  /* 0x0000000000007308 */ /* 0x000e620000000800 */
[----:B------:R-:W-:Y:S01]  /*c860*/  MOV R10, R33 ;  /* 0x00000021000a7202 */ /* 0x000fe20000000f00 */
[----:B------:R-:W-:Y:S02]  /*c870*/  FADD.FTZ R5, R8, R5 ;  /* 0x0000000508057221 */ /* 0x000fe40000010000 */
[C---:B------:R-:W-:Y:S02]  /*c880*/  FMUL.FTZ R33, R2.reuse, R137 ;  /* 0x0000008902217220 */ /* 0x040fe40000410000 */
[----:B------:R-:W-:Y:S02]  /*c890*/  FADD.FTZ R188, R9, R5 ;  /* 0x0000000509bc7221 */ /* 0x000fe40000010000 */
[C---:B------:R-:W-:Y:S01]  /*c8a0*/  FMUL.FTZ R5, R2.reuse, R165 ;  /* 0x000000a502057220 */ /* 0x040fe20000410000 */
[----:B------:R-:W-:Y:S01]  /*c8b0*/  MOV R165, R35 ;  /* 0x0000002300a57202 */ /* 0x000fe20000000f00 */
[C---:B------:R-:W-:Y:S01]  /*c8c0*/  FMUL.FTZ R8, R2.reuse, R160 ;  /* 0x000000a002087220 */ /* 0x040fe20000410000 */
[----:B------:R-:W-:Y:S01]  /*c8d0*/  MOV R160, R34 ;  /* 0x0000002200a07202 */ /* 0x000fe20000000f00 */
[C---:B------:R-:W-:Y:S01]  /*c8e0*/  FMUL.FTZ R16, R2.reuse, R152 ;  /* 0x0000009802107220 */ /* 0x040fe20000410000 */
[----:B------:R-:W-:Y:S01]  /*c8f0*/  MUFU.EX2 R189, R189 ;  /* 0x000000bd00bd7308 */ /* 0x000fe20000000800 */
[C---:B------:R-:W-:Y:S02]  /*c900*/  FMUL.FTZ R12, R2.reuse, R156 ;  /* 0x0000009c020c7220 */ /* 0x040fe40000410000 */
[C---:B------:R-:W-:Y:S01]  /*c910*/  FMUL.FTZ R21, R2.reuse, R149 ;  /* 0x0000009502157220 */ /* 0x040fe20000410000 */
[----:B------:R-:W-:Y:S01]  /*c920*/  MOV R149, R179 ;  /* 0x000000b300957202 */ /* 0x000fe20000000f00 */
[C---:B------:R-:W-:Y:S02]  /*c930*/  FMUL.FTZ R13, R2.reuse, R157 ;  /* 0x0000009d020d7220 */ /* 0x040fe40000410000 */
[----:B------:R-:W4:Y:S01]  /*c940*/  LDL R157, [R1+0x4] ;  /* 0x00000400019d7983 */ /* 0x000f220000100800 */
[----:B------:R-:W-:Y:S01]  /*c950*/  FMUL.FTZ R9, R2, R161 ;  /* 0x000000a102097220 */ /* 0x000fe20000410000 */
[----:B------:R-:W-:Y:S01]  /*c960*/  MOV R161, R31 ;  /* 0x0000001f00a17202 */ /* 0x000fe20000000f00 */
[----:B------:R-:W-:Y:S01]  /*c970*/  MUFU.EX2 R156, R134 ;  /* 0x00000086009c7308 */ /* 0x000fe20000000800 */
[C---:B-1----:R-:W-:Y:S01]  /*c980*/  FMUL.FTZ R7, R0.reuse, R167 ;  /* 0x000000a700077220 */ /* 0x042fe20000410000 */
[----:B------:R-:W-:Y:S01]  /*c990*/  MOV R167, R10 ;  /* 0x0000000a00a77202 */ /* 0x000fe20000000f00 */
[C---:B------:R-:W-:Y:S02]  /*c9a0*/  FMUL.FTZ R10, R0.reuse, R162 ;  /* 0x000000a2000a7220 */ /* 0x040fe40000410000 */
[----:B------:R-:W2:Y:S01]  /*c9b0*/  LDL R162, [R1+0x3c] ;  /* 0x00003c0001a27983 */ /* 0x000ea20000100800 */
[C---:B------:R-:W-:Y:S02]  /*c9c0*/  FMUL.FTZ R34, R0.reuse, R138 ;  /* 0x0000008a00227220 */ /* 0x040fe40000410000 */
[C---:B------:R-:W-:Y:S02]  /*c9d0*/  FMUL.FTZ R35, R0.reuse, R139 ;  /* 0x0000008b00237220 */ /* 0x040fe40000410000 */
[C---:B------:R-:W-:Y:S01]  /*c9e0*/  FMUL.FTZ R14, R0.reuse, R158 ;  /* 0x0000009e000e7220 */ /* 0x040fe20000410000 */
[----:B------:R-:W-:Y:S01]  /*c9f0*/  MUFU.EX2 R134, R187 ;  /* 0x000000bb00867308 */ /* 0x000fe20000000800 */
[C---:B------:R-:W-:Y:S01]  /*ca00*/  FMUL.FTZ R6, R0.reuse, R166 ;  /* 0x000000a600067220 */ /* 0x040fe20000410000 */
[----:B------:R-:W-:Y:S01]  /*ca10*/  MOV R166, R11 ;  /* 0x0000000b00a67202 */ /* 0x000fe20000000f00 */
[C---:B------:R-:W-:Y:S02]  /*ca20*/  FMUL.FTZ R11, R0.reuse, R163 ;  /* 0x000000a3000b7220 */ /* 0x040fe40000410000 */
[C---:B------:R-:W-:Y:S02]  /*ca30*/  FMUL.FTZ R15, R0.reuse, R159 ;  /* 0x0000009f000f7220 */ /* 0x040fe40000410000 */
[C---:B------:R-:W-:Y:S01]  /*ca40*/  FMUL.FTZ R18, R0.reuse, R154 ;  /* 0x0000009a00127220 */ /* 0x040fe20000410000 */
[----:B------:R-:W-:Y:S01]  /*ca50*/  MOV R154, R145 ;  /* 0x00000091009a7202 */ /* 0x000fe20000000f00 */
[C---:B------:R-:W-:Y:S01]  /*ca60*/  FMUL.FTZ R19, R0.reuse, R155 ;  /* 0x0000009b00137220 */ /* 0x040fe20000410000 */
[----:B------:R-:W1:Y:S01]  /*ca70*/  MUFU.EX2 R158, R135 ;  /* 0x00000087009e7308 */ /* 0x000e620000000800 */
[C---:B------:R-:W-:Y:S01]  /*ca80*/  FMUL.FTZ R22, R0.reuse, R150 ;  /* 0x0000009600167220 */ /* 0x040fe20000410000 */
[----:B------:R-:W-:Y:S01]  /*ca90*/  MOV R155, R144 ;  /* 0x00000090009b7202 */ /* 0x000fe20000000f00 */
[----:B------:R-:W-:Y:S02]  /*caa0*/  FMUL.FTZ R23, R0, R151 ;  /* 0x0000009700177220 */ /* 0x000fe40000410000 */
[----:B------:R-:W-:Y:S01]  /*cab0*/  FMUL.FTZ R20, R2, R148 ;  /* 0x0000009402147220 */ /* 0x000fe20000410000 */
[----:B------:R-:W-:Y:S01]  /*cac0*/  MOV R148, R28 ;  /* 0x0000001c00947202 */ /* 0x000fe20000000f00 */
[----:B------:R-:W-:Y:S02]  /*cad0*/  FMUL.FTZ R26, R0, R146 ;  /* 0x00000092001a7220 */ /* 0x000fe40000410000 */
[C---:B------:R-:W-:Y:S01]  /*cae0*/  FMUL.FTZ R28, R2.reuse, R140 ;  /* 0x0000008c021c7220 */ /* 0x040fe20000410000 */
[----:B------:R-:W-:Y:S01]  /*caf0*/  MOV R140, R29 ;  /* 0x0000001d008c7202 */ /* 0x000fe20000000f00 */
[----:B------:R-:W-:Y:S01]  /*cb00*/  FMUL.FTZ R29, R2, R141 ;  /* 0x0000008d021d7220 */ /* 0x000fe20000410000 */
[----:B------:R-:W-:Y:S01]  /*cb10*/  MOV R141, R27 ;  /* 0x0000001b008d7202 */ /* 0x000fe20000000f00 */
[C---:B------:R-:W-:Y:S01]  /*cb20*/  FMUL.FTZ R27, R0.reuse, R147 ;  /* 0x00000093001b7220 */ /* 0x040fe20000410000 */
[----:B------:R-:W-:Y:S01]  /*cb30*/  MUFU.EX2 R144, R185 ;  /* 0x000000b900907308 */ /* 0x000fe20000000800 */
[----:B------:R-:W-:Y:S01]  /*cb40*/  FMUL.FTZ R31, R0, R143 ;  /* 0x0000008f001f7220 */ /* 0x000fe20000410000 */
[----:B------:R-:W-:Y:S01]  /*cb50*/  MOV R163, R141 ;  /* 0x0000008d00a37202 */ /* 0x000fe20000000f00 */
[C---:B-----5:R-:W-:Y:S01]  /*cb60*/  FMUL.FTZ R36, R2.reuse, R36 ;  /* 0x0000002402247220 */ /* 0x060fe20000410000 */
[----:B------:R-:W-:Y:S01]  /*cb70*/  MOV R159, R140 ;  /* 0x0000008c009f7202 */ /* 0x000fe20000000f00 */
[C---:B------:R-:W-:Y:S02]  /*cb80*/  FMUL.FTZ R37, R2.reuse, R37 ;  /* 0x0000002502257220 */ /* 0x040fe40000410000 */
[C---:B------:R-:W-:Y:S02]  /*cb90*/  FMUL.FTZ R40, R2.reuse, R40 ;  /* 0x0000002802287220 */ /* 0x040fe40000410000 */
[----:B------:R-:W-:Y:S01]  /*cba0*/  FMUL.FTZ R41, R2, R41 ;  /* 0x0000002902297220 */ /* 0x000fe20000410000 */
[----:B-1----:R-:W-:Y:S01]  /*cbb0*/  F2FP.PACK_AB R179, R158, R156 ;  /* 0x0000009c9eb3723e */ /* 0x002fe200000000ff */
        /* <DEDUP_REMOVED lines=44> */
[C---:B------:R-:W-:Y:S01]  /*ce80*/  FMUL.FTZ R117, R2.reuse, R117 ;  /* 0x0000007502757220 */ /* 0x040fe20000410000 */
[----:B-1----:R-:W-:Y:S01]  /*ce90*/  MOV R163, R149 ;  /* 0x0000009500a37202 */ /* 0x002fe20000000f00 */
[C---:B------:R-:W-:Y:S02]  /*cea0*/  FMUL.FTZ R120, R2.reuse, R120 ;  /* 0x0000007802787220 */ /* 0x040fe40000410000 */
[C---:B------:R-:W-:Y:S02]  /*ceb0*/  FMUL.FTZ R121, R2.reuse, R121 ;  /* 0x0000007902797220 */ /* 0x040fe40000410000 */
        /* <DEDUP_REMOVED lines=55> */
[----:B---3--:R-:W-:Y:S01]  /*d230*/  FFMA.FTZ R152, R0, R136, R177 ;  /* 0x0000008800987223 */ /* 0x008fe200000100b1 */
[----:B------:R-:W-:Y:S01]  /*d240*/  F2FP.PACK_AB R177, R153, R177 ;  /* 0x000000b199b1723e */ /* 0x000fe200000000ff */
[----:B------:R-:W1:Y:S01]  /*d250*/  LDSM.16.MT88.4 R136, [R251] ;  /* 0x00000000fb88783b */ /* 0x000e620000004200 */
[----:B------:R-:W-:Y:S07]  /*d260*/  FADD.FTZ R0, R134, R188 ;  /* 0x000000bc86007221 */ /* 0x000fee0000010000 */
[----:B------:R-:W3:Y:S04]  /*d270*/  LDL R188, [R1+0x8c] ;  /* 0x00008c0001bc7983 */ /* 0x000ee80000100800 */
[----:B------:R-:W3:Y:S01]  /*d280*/  LDL.LU R187, [R1+0x6c] ;  /* 0x00006c0001bb7983 */ /* 0x000ee20000300800 */
[C---:B-1----:R-:W-:Y:S08]  /*d290*/  HMMA.16816.F32 R4, R176.reuse, R136, R4 ;  /* 0x00000088b004723c */ /* 0x042ff00000001804 */
[C---:B------:R-:W-:Y:S01]  /*d2a0*/  HMMA.16816.F32 R8, R176.reuse, R138, R8 ;  /* 0x0000008ab008723c */ /* 0x040fe20000001808 */
[----:B--2---:R-:W1:Y:S07]  /*d2b0*/  LDSM.16.MT88.4 R136, [R164] ;  /* 0x00000000a488783b */ /* 0x004e6e0000004200 */
[C---:B-1----:R-:W-:Y:S08]  /*d2c0*/  HMMA.16816.F32 R12, R176.reuse, R136, R12 ;  /* 0x00000088b00c723c */ /* 0x042ff0000000180c */
[C---:B------:R-:W-:Y:S01]  /*d2d0*/  HMMA.16816.F32 R16, R176.reuse, R138, R16 ;  /* 0x0000008ab010723c */ /* 0x040fe20000001810 */
[----:B------:R-:W1:Y:S07]  /*d2e0*/  LDSM.16.MT88.4 R136, [R252] ;  /* 0x00000000fc88783b */ /* 0x000e6e0000004200 */
[C---:B-1----:R-:W-:Y:S08]  /*d2f0*/  HMMA.16816.F32 R20, R176.reuse, R136, R20 ;  /* 0x00000088b014723c */ /* 0x042ff00000001814 */
[C---:B------:R-:W-:Y:S01]  /*d300*/  HMMA.16816.F32 R24, R176.reuse, R138, R24 ;  /* 0x0000008ab018723c */ /* 0x040fe20000001818 */
[----:B------:R1:W2:Y:S03]  /*d310*/  LDSM.16.MT88.4 R136, [R162] ;  /* 0x00000000a288783b */ /* 0x0002a60000004200 */
[----:B-1----:R-:W-:Y:S02]  /*d320*/  MOV R162, R167 ;  /* 0x000000a700a27202 */ /* 0x002fe40000000f00 */
[----:B------:R-:W-:Y:S02]  /*d330*/  MOV R167, R166 ;  /* 0x000000a600a77202 */ /* 0x000fe40000000f00 */
[----:B------:R-:W-:Y:S02]  /*d340*/  MOV R166, R2 ;  /* 0x0000000200a67202 */ /* 0x000fe40000000f00 */
[----:B------:R-:W1:Y:S10]  /*d350*/  MUFU.EX2 R2, R186 ;  /* 0x000000ba00027308 */ /* 0x000e740000000800 */
[----:B------:R-:W3:Y:S01]  /*d360*/  MUFU.EX2 R186, R181 ;  /* 0x000000b500ba7308 */ /* 0x000ee20000000800 */
[C---:B--2---:R-:W-:Y:S08]  /*d370*/  HMMA.16816.F32 R28, R176.reuse, R136, R28 ;  /* 0x00000088b01c723c */ /* 0x044ff0000000181c */
[C---:B------:R-:W-:Y:S01]  /*d380*/  HMMA.16816.F32 R32, R176.reuse, R138, R32 ;  /* 0x0000008ab020723c */ /* 0x040fe20000001820 */
[----:B------:R-:W2:Y:S01]  /*d390*/  LDSM.16.MT88.4 R136, [R251+0x2000] ;  /* 0x00200000fb88783b */ /* 0x000ea20000004200 */
[----:B------:R-:W-:Y:S02]  /*d3a0*/  MUFU.EX2 R181, R161 ;  /* 0x000000a100b57308 */ /* 0x000fe40000000800 */
[----:B-1----:R-:W-:Y:S04]  /*d3b0*/  FADD.FTZ R0, R2, R0 ;  /* 0x0000000002007221 */ /* 0x002fe80000010000 */
[----:B------:R-:W-:Y:S04]  /*d3c0*/  FADD.FTZ R0, R144, R0 ;  /* 0x0000000090007221 */ /* 0x000fe80000010000 */
[----:B------:R-:W1:Y:S01]  /*d3d0*/  MUFU.EX2 R180, R166 ;  /* 0x000000a600b47308 */ /* 0x000e620000000800 */
[----:B------:R-:W-:Y:S01]  /*d3e0*/  FADD.FTZ R0, R135, R0 ;  /* 0x0000000087007221 */ /* 0x000fe20000010000 */
[C---:B--2---:R-:W-:Y:S08]  /*d3f0*/  HMMA.16816.F32 R36, R176.reuse, R136, R36 ;  /* 0x00000088b024723c */ /* 0x044ff00000001824 */
[C---:B------:R-:W-:Y:S01]  /*d400*/  HMMA.16816.F32 R40, R176.reuse, R138, R40 ;  /* 0x0000008ab028723c */ /* 0x040fe20000001828 */
[----:B------:R-:W2:Y:S07]  /*d410*/  LDSM.16.MT88.4 R136, [R164+0x2000] ;  /* 0x00200000a488783b */ /* 0x000eae0000004200 */
[C---:B--2---:R-:W-:Y:S08]  /*d420*/  HMMA.16816.F32 R44, R176.reuse, R136, R44 ;  /* 0x00000088b02c723c */ /* 0x044ff0000000182c */
[C---:B------:R-:W-:Y:S01]  /*d430*/  HMMA.16816.F32 R48, R176.reuse, R138, R48 ;  /* 0x0000008ab030723c */ /* 0x040fe20000001830 */
[----:B------:R-:W2:Y:S02]  /*d440*/  LDSM.16.MT88.4 R136, [R252+0x2000] ;  /* 0x00200000fc88783b */ /* 0x000ea40000004200 */
[----:B---3--:R-:W-:Y:S05]  /*d450*/  ISETP.GT.AND P0, PT, R187, R188, PT ;  /* 0x000000bcbb00720c */ /* 0x008fea0003f04270 */
[C---:B--2---:R-:W-:Y:S08]  /*d460*/  HMMA.16816.F32 R52, R176.reuse, R136, R52 ;  /* 0x00000088b034723c */ /* 0x044ff00000001834 */
[C---:B------:R-:W-:Y:S01]  /*d470*/  HMMA.16816.F32 R56, R176.reuse, R138, R56 ;  /* 0x0000008ab038723c */ /* 0x040fe20000001838 */
[----:B----4-:R-:W2:Y:S07]  /*d480*/  LDSM.16.MT88.4 R136, [R157+0x2000] ;  /* 0x002000009d88783b */ /* 0x010eae0000004200 */
        /* <DEDUP_REMOVED lines=30> */
[----:B------:R-:W3:Y:S02]  /*d670*/  LDSM.16.MT88.4 R144, [R164+0x800] ;  /* 0x00080000a490783b */ /* 0x000ee40000004200 */
[----:B------:R-:W4:Y:S01]  /*d680*/  MUFU.EX2 R2, R154 ;  /* 0x0000009a00027308 */ /* 0x000f220000000800 */
[----:B------:R-:W-:Y:S02]  /*d690*/  F2FP.PACK_AB R139, R183, R184 ;  /* 0x000000b8b78b723e */ /* 0x000fe400000000ff */
[----:B-1----:R-:W-:Y:S05]  /*d6a0*/  F2FP.PACK_AB R177, R181, R180 ;  /* 0x000000b4b5b1723e */ /* 0x002fea00000000ff */
[C---:B------:R-:W-:Y:S02]  /*d6b0*/  HMMA.16816.F32 R4, R136.reuse, R140, R4 ;  /* 0x0000008c8804723c */ /* 0x040fe40000001804 */
[----:B------:R-:W-:Y:S03]  /*d6c0*/  MUFU.EX2 R176, R162 ;  /* 0x000000a200b07308 */ /* 0x000fe60000000800 */
[----:B--2---:R-:W-:Y:S03]  /*d6d0*/  FADD.FTZ R0, R134, R0 ;  /* 0x0000000086007221 */ /* 0x004fe60000010000 */
[C---:B------:R-:W-:Y:S01]  /*d6e0*/  HMMA.16816.F32 R8, R136.reuse, R142, R8 ;  /* 0x0000008e8808723c */ /* 0x040fe20000001808 */
[----:B------:R-:W1:Y:S03]  /*d6f0*/  LDSM.16.MT88.4 R140, [R252+0x800] ;  /* 0x00080000fc8c783b */ /* 0x000e660000004200 */
[----:B------:R-:W2:Y:S01]  /*d700*/  MUFU.EX2 R135, R159 ;  /* 0x0000009f00877308 */ /* 0x000ea20000000800 */
[----:B----4-:R-:W-:Y:S04]  /*d710*/  FADD.FTZ R0, R2, R0 ;  /* 0x0000000002007221 */ /* 0x010fe80000010000 */
[----:B------:R-:W-:Y:S05]  /*d720*/  FADD.FTZ R0, R148, R0 ;  /* 0x0000000094007221 */ /* 0x000fea0000010000 */
[----:B------:R-:W-:Y:S01]  /*d730*/  MUFU.EX2 R178, R167 ;  /* 0x000000a700b27308 */ /* 0x000fe20000000800 */
[C---:B---3--:R-:W-:Y:S03]  /*d740*/  HMMA.16816.F32 R12, R136.reuse, R144, R12 ;  /* 0x00000090880c723c */ /* 0x048fe6000000180c */
[C---:B--2---:R-:W-:Y:S05]  /*d750*/  FADD.FTZ R0, R135.reuse, R0 ;  /* 0x0000000087007221 */ /* 0x044fea0000010000 */
        /* <DEDUP_REMOVED lines=45> */
[----:B------:R-:W3:Y:S01]  /*da30*/  LDSM.16.MT88.4 R148, [R252+0x1000] ;  /* 0x00100000fc94783b */ /* 0x000ee20000004200 */
[----:B------:R-:W-:Y:S02]  /*da40*/  MUFU.EX2 R135, R160 ;  /* 0x000000a000877308 */ /* 0x000fe40000000800 */
[----:B------:R-:W-:Y:S02]  /*da50*/  F2FP.PACK_AB R136, R2, R134 ;  /* 0x000000860288723e */ /* 0x000fe400000000ff */
[----:B------:R-:W-:Y:S02]  /*da60*/  F2FP.PACK_AB R137, R189, R190 ;  /* 0x000000bebd89723e */ /* 0x000fe400000000ff */
[----:B------:R-:W-:Y:S04]  /*da70*/  F2FP.PACK_AB R139, R182, R191 ;  /* 0x000000bfb68b723e */ /* 0x000fe800000000ff */
[----:B------:R4:W4:Y:S03]  /*da80*/  MUFU.EX2 R2, R163 ;  /* 0x000000a300027308 */ /* 0x0009260000000800 */
[C---:B-1----:R-:W-:Y:S07]  /*da90*/  HMMA.16816.F32 R4, R136.reuse, R140, R4 ;  /* 0x0000008c8804723c */ /* 0x042fee0000001804 */
[----:B------:R-:W1:Y:S01]  /*daa0*/  MUFU.EX2 R134, R165 ;  /* 0x000000a500867308 */ /* 0x000e620000000800 */
[C---:B------:R-:W-:Y:S01]  /*dab0*/  HMMA.16816.F32 R8, R136.reuse, R142, R8 ;  /* 0x0000008e8808723c */ /* 0x040fe20000001808 */
[----:B------:R-:W3:Y:S07]  /*dac0*/  LDSM.16.MT88.4 R140, [R157+0x1000] ;  /* 0x001000009d8c783b */ /* 0x000eee0000004200 */
[C---:B--2---:R-:W-:Y:S01]  /*dad0*/  HMMA.16816.F32 R12, R136.reuse, R144, R12 ;  /* 0x00000090880c723c */ /* 0x044fe2000000180c */
[----:B----4-:R-:W-:Y:S03]  /*dae0*/  LDSM.16.MT88.4 R160, [R251+0x1800] ;  /* 0x00180000fba0783b */ /* 0x010fe60000004200 */
[----:B------:R-:W-:Y:S04]  /*daf0*/  FADD.FTZ R0, R2, R0 ;  /* 0x0000000002007221 */ /* 0x000fe80000010000 */
[C---:B------:R-:W-:Y:S01]  /*db00*/  HMMA.16816.F32 R16, R136.reuse, R146, R16 ;  /* 0x000000928810723c */ /* 0x040fe20000001810 */
[----:B------:R-:W2:Y:S03]  /*db10*/  LDSM.16.MT88.4 R144, [R251+0x3000] ;  /* 0x00300000fb90783b */ /* 0x000ea60000004200 */
[C---:B------:R-:W-:Y:S01]  /*db20*/  FADD.FTZ R0, R176.reuse, R0 ;  /* 0x00000000b0007221 */ /* 0x040fe20000010000 */
[----:B------:R-:W-:Y:S01]  /*db30*/  F2FP.PACK_AB R176, R176, R2 ;  /* 0x00000002b0b0723e */ /* 0x000fe200000000ff */
[----:B------:R-:W-:Y:S01]  /*db40*/  FADD.FTZ R2, R153, R152 ;  /* 0x0000009899027221 */ /* 0x000fe20000010000 */
[----:B-1----:R-:W-:Y:S01]  /*db50*/  F2FP.PACK_AB R179, R134, R135 ;  /* 0x0000008786b3723e */ /* 0x002fe200000000ff */
[C---:B---3--:R-:W-:Y:S01]  /*db60*/  HMMA.16816.F32 R20, R136.reuse, R148, R20 ;  /* 0x000000948814723c */ /* 0x048fe20000001814 */
[----:B------:R-:W-:Y:S03]  /*db70*/  LDSM.16.MT88.4 R152, [R164+0x1800] ;  /* 0x00180000a498783b */ /* 0x000fe60000004200 */
[----:B------:R-:W-:Y:S01]  /*db80*/  FADD.FTZ R0, R178, R0 ;  /* 0x00000000b2007221 */ /* 0x000fe20000010000 */
[C---:B------:R-:W-:Y:S03]  /*db90*/  F2FP.PACK_AB R178, R132.reuse, R178 ;  /* 0x000000b284b2723e */ /* 0x040fe600000000ff */
[C---:B------:R-:W-:Y:S01]  /*dba0*/  HMMA.16816.F32 R24, R136.reuse, R150, R24 ;  /* 0x000000968818723c */ /* 0x040fe20000001818 */
[----:B------:R-:W1:Y:S03]  /*dbb0*/  LDSM.16.MT88.4 R148, [R164+0x3000] ;  /* 0x00300000a494783b */ /* 0x000e660000004200 */
[----:B------:R-:W-:Y:S01]  /*dbc0*/  FADD.FTZ R0, R132, R0 ;  /* 0x0000000084007221 */ /* 0x000fe20000010000 */
[----:B------:R-:W-:Y:S03]  /*dbd0*/  MOV R132, R158 ;  /* 0x0000009e00847202 */ /* 0x000fe60000000f00 */
[C---:B------:R-:W-:Y:S01]  /*dbe0*/  HMMA.16816.F32 R28, R136.reuse, R140, R28 ;  /* 0x0000008c881c723c */ /* 0x040fe2000000181c */
[----:B------:R3:W-:Y:S07]  /*dbf0*/  STL [R1+0x78], R0 ;  /* 0x0000780001007387 */ /* 0x0007ee0000100800 */
[C---:B------:R-:W-:Y:S01]  /*dc00*/  HMMA.16816.F32 R32, R136.reuse, R142, R32 ;  /* 0x0000008e8820723c */ /* 0x040fe20000001820 */
[----:B------:R-:W4:Y:S07]  /*dc10*/  LDSM.16.MT88.4 R140, [R252+0x3000] ;  /* 0x00300000fc8c783b */ /* 0x000f2e0000004200 */
[C---:B--2---:R-:W-:Y:S08]  /*dc20*/  HMMA.16816.F32 R36, R136.reuse, R144, R36 ;  /* 0x000000908824723c */ /* 0x044ff00000001824 */
[C---:B------:R-:W-:Y:S01]  /*dc30*/  HMMA.16816.F32 R40, R136.reuse, R146, R40 ;  /* 0x000000928828723c */ /* 0x040fe20000001828 */
[----:B------:R-:W2:Y:S03]  /*dc40*/  LDSM.16.MT88.4 R144, [R157+0x3000] ;  /* 0x003000009d90783b */ /* 0x000ea60000004200 */
[----:B---3--:R-:W-:Y:S01]  /*dc50*/  FADD.FTZ R0, R156, R2 ;  /* 0x000000029c007221 */ /* 0x008fe20000010000 */
[----:B------:R-:W-:Y:S03]  /*dc60*/  MOV R2, R157 ;  /* 0x0000009d00027202 */ /* 0x000fe60000000f00 */
[C---:B-1----:R-:W-:Y:S04]  /*dc70*/  HMMA.16816.F32 R44, R136.reuse, R148, R44 ;  /* 0x00000094882c723c */ /* 0x042fe8000000182c */
[----:B------:R-:W-:Y:S04]  /*dc80*/  FADD.FTZ R0, R132, R0 ;  /* 0x0000000084007221 */ /* 0x000fe80000010000 */
[C---:B------:R-:W-:Y:S01]  /*dc90*/  HMMA.16816.F32 R48, R136.reuse, R150, R48 ;  /* 0x000000968830723c */ /* 0x040fe20000001830 */
[----:B------:R-:W1:Y:S03]  /*dca0*/  LDSM.16.MT88.4 R148, [R251+0x5000] ;  /* 0x00500000fb94783b */ /* 0x000e660000004200 */
[----:B------:R-:W-:Y:S04]  /*dcb0*/  FADD.FTZ R0, R186, R0 ;  /* 0x00000000ba007221 */ /* 0x000fe80000010000 */
[C---:B----4-:R-:W-:Y:S04]  /*dcc0*/  HMMA.16816.F32 R52, R136.reuse, R140, R52 ;  /* 0x0000008c8834723c */ /* 0x050fe80000001834 */
        /* <DEDUP_REMOVED lines=19> */
[----:B------:R-:W3:Y:S07]  /*de00*/  LDSM.16.MT88.4 R140, [R251+0x7000] ;  /* 0x00700000fb8c783b */ /* 0x000eee0000004200 */
[C---:B--2---:R-:W-:Y:S08]  /*de10*/  HMMA.16816.F32 R84, R136.reuse, R144, R84 ;  /* 0x000000908854723c */ /* 0x044ff00000001854 */
[C---:B------:R-:W-:Y:S01]  /*de20*/  HMMA.16816.F32 R88, R136.reuse, R146, R88 ;  /* 0x000000928858723c */ /* 0x040fe20000001858 */
[----:B------:R-:W2:Y:S07]  /*de30*/  LDSM.16.MT88.4 R144, [R164+0x7000] ;  /* 0x00700000a490783b */ /* 0x000eae0000004200 */
        /* <DEDUP_REMOVED lines=20> */
[----:B------:R-:W3:Y:S07]  /*df80*/  LDSM.16.MT88.4 R12, [R252+0x3800] ;  /* 0x00380000fc0c783b */ /* 0x000eee0000004200 */
        /* <DEDUP_REMOVED lines=13> */
[C---:B------:R-:W-:Y:S08]  /*e060*/  HMMA.16816.F32 R52, R176.reuse, R12, R52 ;  /* 0x0000000cb034723c */ /* 0x040ff00000001834 */
        /* <DEDUP_REMOVED lines=16> */
[----:B------:R4:W3:Y:S07]  /*e170*/  LDSM.16.MT88.4 R16, [R2+0x7800] ;  /* 0x007800000210783b */ /* 0x0008ee0000004200 */
[C---:B-1----:R-:W-:Y:S08]  /*e180*/  HMMA.16816.F32 R100, R176.reuse, R4, R100 ;  /* 0x00000004b064723c */ /* 0x042ff00000001864 */
[C---:B------:R-:W-:Y:S08]  /*e190*/  HMMA.16816.F32 R104, R176.reuse, R6, R104 ;  /* 0x00000006b068723c */ /* 0x040ff00000001868 */
[C---:B--2---:R-:W-:Y:S04]  /*e1a0*/  HMMA.16816.F32 R108, R176.reuse, R8, R108 ;  /* 0x00000008b06c723c */ /* 0x044fe8000000186c */
[----:B----4-:R-:W-:Y:S01]  /*e1b0*/  FADD.FTZ R2, R135, R0 ;  /* 0x0000000087027221 */ /* 0x010fe20000010000 */
[----:B------:R-:W-:Y:S02]  /*e1c0*/  IADD3 R0, R187, -0x1, RZ ;  /* 0xffffffffbb007810 */ /* 0x000fe40007ffe0ff */
[----:B------:R-:W-:Y:S01]  /*e1d0*/  MOV R135, R3 ;  /* 0x0000000300877202 */ /* 0x000fe20000000f00 */
[C---:B------:R-:W-:Y:S02]  /*e1e0*/  HMMA.16816.F32 R112, R176.reuse, R10, R112 ;  /* 0x0000000ab070723c */ /* 0x040fe40000001870 */
[----:B------:R1:W-:Y:S02]  /*e1f0*/  STL [R1+0x6c], R0 ;  /* 0x00006c0001007387 */ /* 0x0003e40000100800 */
[----:B------:R-:W-:Y:S01]  /*e200*/  FADD.FTZ R2, R134, R2 ;  /* 0x0000000286027221 */ /* 0x000fe20000010000 */
[----:B------:R-:W-:Y:S03]  /*e210*/  MOV R134, R133 ;  /* 0x0000008500867202 */ /* 0x000fe60000000f00 */
[C---:B---3--:R-:W-:Y:S01]  /*e220*/  HMMA.16816.F32 R116, R176.reuse, R12, R116 ;  /* 0x0000000cb074723c */ /* 0x048fe20000001874 */
[----:B------:R1:W-:Y:S07]  /*e230*/  STL [R1+0x88], R2 ;  /* 0x0000880201007387 */ /* 0x0003ee0000100800 */
[C---:B------:R-:W-:Y:S08]  /*e240*/  HMMA.16816.F32 R120, R176.reuse, R14, R120 ;  /* 0x0000000eb078723c */ /* 0x040ff00000001878 */
[C---:B------:R-:W-:Y:S07]  /*e250*/  HMMA.16816.F32 R124, R176.reuse, R16, R124 ;  /* 0x00000010b07c723c */ /* 0x040fee000000187c */
[----:B------:R-:W-:Y:S01]  /*e260*/  MOV R16, R3 ;  /* 0x0000000300107202 */ /* 0x000fe20000000f00 */
[----:B------:R-:W-:Y:S01]  /*e270*/  HMMA.16816.F32 R128, R176, R18, R128 ;  /* 0x00000012b080723c */ /* 0x000fe20000001880 */
[----:B------:R-:W-:Y:S07]  /*e280*/  @!UPT UIADD3 URZ, URZ, URZ, URZ ;  /* 0x0000003f3f3ff290 */ /* 0x000fee000fffe03f */
[----:B-1----:R-:W-:-:S11]  /*e290*/  @P0 BRA `(.L_x_1067) ;  /* 0xffffc4a000000947 */ /* 0x002fd6000383ffff */
.L_x_1060:
[----:B------:R-:W-:Y:S05]  /*e2a0*/  BRA.DIV ~URZ, `(.L_x_1068) ;  /* 0x000045327f007947 */ /* 0x000fea000b800000 */
[----:B------:R-:W2:Y:S04]  /*e2b0*/  LDL R0, [R1+0x78] ;  /* 0x0000780001007983 */ /* 0x000ea80000100800 */
[----:B--2---:R1:W2:Y:S02]  /*e2c0*/  SHFL.BFLY PT, R4, R0, 0x2, 0x1f ;  /* 0x0c401f0000047f89 */ /* 0x0042a400000e0000 */
.L_x_1096:
[----:B-1----:R-:W3:Y:S02]  /*e2d0*/  LDL.LU R0, [R1+0x78] ;  /* 0x0000780001007983 */ /* 0x002ee40000300800 */
[----:B--23--:R-:W-:Y:S01]  /*e2e0*/  FADD.FTZ R4, R4, R0 ;  /* 0x0000000004047221 */ /* 0x00cfe20000010000 */
[----:B------:R-:W-:Y:S05]  /*e2f0*/  BRA.DIV ~URZ, `(.L_x_1069) ;  /* 0x000045427f007947 */ /* 0x000fea000b800000 */
[----:B------:R-:W2:Y:S04]  /*e300*/  LDL.LU R2, [R1+0x88] ;  /* 0x0000880001027983 */ /* 0x000ea80000300800 */
[----:B------:R-:W1:Y:S02]  /*e310*/  SHFL.BFLY PT, R0, R4, 0x1, 0x1f ;  /* 0x0c201f0004007f89 */ /* 0x000e6400000e0000 */
[----:B-1----:R-:W-:-:S02]  /*e320*/  FADD.FTZ R4, R4, R0 ;  /* 0x0000000004047221 */ /* 0x002fc40000010000 */
[----:B--2---:R-:W1:Y:S02]  /*e330*/  SHFL.BFLY PT, R5, R2, 0x2, 0x1f ;  /* 0x0c401f0002057f89 */ /* 0x004e6400000e0000 */
[----:B-1----:R-:W-:-:S05]  /*e340*/  FADD.FTZ R5, R5, R2 ;  /* 0x0000000205057221 */ /* 0x002fca0000010000 */
[----:B------:R1:W2:Y:S02]  /*e350*/  SHFL.BFLY PT, R3, R5, 0x1, 0x1f ;  /* 0x0c201f0005037f89 */ /* 0x0002a400000e0000 */
.L_x_1097:
[----:B------:R-:W-:Y:S01]  /*e360*/  FSETP.NE.FTZ.AND P1, PT, R4, RZ, PT ;  /* 0x000000ff0400720b */ /* 0x000fe20003f35000 */
[----:B--2---:R-:W-:Y:S01]  /*e370*/  FADD.FTZ R3, R3, R5 ;  /* 0x0000000503037221 */ /* 0x004fe20000010000 */
[----:B------:R-:W-:Y:S02]  /*e380*/  MOV R2, RZ ;  /* 0x000000ff00027202 */ /* 0x000fe40000000f00 */
[----:B------:R-:W-:Y:S02]  /*e390*/  MOV R0, RZ ;  /* 0x000000ff00007202 */ /* 0x000fe40000000f00 */
[----:B------:R-:W-:Y:S02]  /*e3a0*/  FSETP.NE.FTZ.AND P0, PT, R3, RZ, PT ;  /* 0x000000ff0300720b */ /* 0x000fe40003f15000 */
[----:B------:R-:W-:Y:S02]  /*e3b0*/  MOV R13, 0xff800000 ;  /* 0xff800000000d7802 */ /* 0x000fe40000000f00 */
[----:B------:R-:W-:-:S03]  /*e3c0*/  MOV R12, 0xff800000 ;  /* 0xff800000000c7802 */ /* 0x000fc60000000f00 */
[----:B------:R-:W2:Y:S08]  /*e3d0*/  @P1 MUFU.RCP R2, R4 ;  /* 0x0000000400021308 */ /* 0x000eb00000001000 */
[----:B------:R3:W4:Y:S01]  /*e3e0*/  @P1 MUFU.LG2 R6, R4 ;  /* 0x0000000400061308 */ /* 0x0007220000000c00 */
[----:B--2---:R-:W-:-:S07]  /*e3f0*/  FMUL.FTZ R164, R2, R164 ;  /* 0x000000a402a47220 */ /* 0x004fce0000410000 */
[----:B------:R-:W2:Y:S01]  /*e400*/  @P0 MUFU.RCP R0, R3 ;  /* 0x0000000300000308 */ /* 0x000ea20000001000 */
[C---:B------:R-:W-:Y:S02]  /*e410*/  FMUL.FTZ R165, R2.reuse, R165 ;  /* 0x000000a502a57220 */ /* 0x040fe40000410000 */
[C---:B------:R-:W-:Y:S02]  /*e420*/  FMUL.FTZ R160, R2.reuse, R160 ;  /* 0x000000a002a07220 */ /* 0x040fe40000410000 */
[C---:B------:R-:W-:Y:S02]  /*e430*/  FMUL.FTZ R161, R2.reuse, R161 ;  /* 0x000000a102a17220 */ /* 0x040fe40000410000 */
[C---:B------:R-:W-:Y:S01]  /*e440*/  FMUL.FTZ R156, R2.reuse, R156 ;  /* 0x0000009c029c7220 */ /* 0x040fe20000410000 */
[----:B---3--:R-:W-:Y:S01]  /*e450*/  @P1 MOV R4, 0x3f317218 ;  /* 0x3f31721800041802 */ /* 0x008fe20000000f00 */
        /* <DEDUP_REMOVED lines=59> */
[----:B------:R3:W5:Y:S01]  /*e810*/  @P0 MUFU.LG2 R2, R3 ;  /* 0x0000000300020308 */ /* 0x0007620000000c00 */
[----:B----4-:R-:W-:Y:S02]  /*e820*/  @P1 FMUL.FTZ R6, R6, 0.69314718246459960938 ;  /* 0x3f31721806061820 */ /* 0x010fe40000410000 */
[----:B------:R-:W-:Y:S02]  /*e830*/  @P1 FMUL.FTZ R4, R4, c[0x0][0x2d0] ;  /* 0x0000b40004041a20 */ /* 0x000fe40000410000 */
[----:B--2---:R-:W-:-:S02]  /*e840*/  FMUL.FTZ R166, R0, R166 ;  /* 0x000000a600a67220 */ /* 0x004fc40000410000 */
[----:B------:R-:W-:Y:S01]  /*e850*/  @P1 FFMA.FTZ R13, R4, R133, R6 ;  /* 0x00000085040d1223 */ /* 0x000fe20000010006 */
[----:B------:R-:W-:Y:S01]  /*e860*/  MOV R4, 0x1 ;  /* 0x0000000100047802 */ /* 0x000fe20000000f00 */
[C---:B------:R-:W-:Y:S02]  /*e870*/  FMUL.FTZ R167, R0.reuse, R167 ;  /* 0x000000a700a77220 */ /* 0x040fe40000410000 */
[C---:B------:R-:W-:Y:S02]  /*e880*/  FMUL.FTZ R162, R0.reuse, R162 ;  /* 0x000000a200a27220 */ /* 0x040fe40000410000 */
[C---:B------:R-:W-:Y:S02]  /*e890*/  FMUL.FTZ R163, R0.reuse, R163 ;  /* 0x000000a300a37220 */ /* 0x040fe40000410000 */
[----:B------:R-:W-:Y:S01]  /*e8a0*/  FMUL.FTZ R158, R0, R158 ;  /* 0x0000009e009e7220 */ /* 0x000fe20000410000 */
[----:B---3--:R-:W-:Y:S01]  /*e8b0*/  @P0 MOV R3, 0x3f317218 ;  /* 0x3f31721800030802 */ /* 0x008fe20000000f00 */
[----:B-----5:R-:W-:-:S02]  /*e8c0*/  @P0 FMUL.FTZ R2, R2, 0.69314718246459960938 ;  /* 0x3f31721802020820 */ /* 0x020fc40000410000 */
[C---:B------:R-:W-:Y:S02]  /*e8d0*/  FMUL.FTZ R159, R0.reuse, R159 ;  /* 0x0000009f009f7220 */ /* 0x040fe40000410000 */
[----:B------:R-:W-:Y:S02]  /*e8e0*/  @P0 FMUL.FTZ R3, R3, c[0x0][0x2d0] ;  /* 0x0000b40003030a20 */ /* 0x000fe40000410000 */
        /* <DEDUP_REMOVED lines=58> */
[----:B------:R-:W-:Y:S01]  /*ec90*/  PRMT R0, R4, 0x7610, R0 ;  /* 0x0000761004007816 */ /* 0x000fe20000000000 */
[----:B------:R-:W-:-:S02]  /*eca0*/  @P0 FFMA.FTZ R12, R3, R16, R2 ;  /* 0x00000010030c0223 */ /* 0x000fc40000010002 */
.L_x_1041:
[----:B-1----:R-:W2:Y:S04]  /*ecb0*/  LDL.LU R2, [R1+0xd0] ;  /* 0x0000d00001027983 */ /* 0x002ea80000300800 */
[----:B------:R-:W1:Y:S04]  /*ecc0*/  S2R R6, SR_TID.X ;  /* 0x0000000000067919 */ /* 0x000e680000002100 */
[----:B------:R3:W5:Y:S01]  /*ecd0*/  LDL R7, [R1+0xd8] ;  /* 0x0000d80001077983 */ /* 0x0007620000100800 */
[----:B------:R-:W-:Y:S01]  /*ece0*/  BSSY B0, `(.L_x_1070) ;  /* 0x0000014000007945 */ /* 0x000fe20003800000 */
[----:B-1----:R-:W-:-:S02]  /*ecf0*/  LOP3.LUT P0, RZ, R6, 0xff, RZ, 0xc0, !PT ;  /* 0x000000ff06ff7812 */ /* 0x002fc4000780c0ff */
[----:B--2---:R-:W-:-:S11]  /*ed00*/  LOP3.LUT R2, R2, 0xfffffffd, RZ, 0xc0, !PT ;  /* 0xfffffffd02027812 */ /* 0x004fd600078ec0ff */
[----:B------:R-:W-:-:S05]  /*ed10*/  @P0 LOP3.LUT R2, R2, 0x2, RZ, 0xfc, !PT ;  /* 0x0000000202020812 */ /* 0x000fca00078efcff */
[----:B------:R3:W-:Y:S01]  /*ed20*/  STL [R1+0xd0], R2 ;  /* 0x0000d00201007387 */ /* 0x0007e20000100800 */
[----:B------:R-:W-:Y:S05]  /*ed30*/  @P0 BRA `(.L_x_1071) ;  /* 0x000000e000000947 */ /* 0x000fea0003800000 */
[----:B------:R-:W1:Y:S01]  /*ed40*/  S2R R4, SR_LANEID ;  /* 0x0000000000047919 */ /* 0x000e620000000000 */
[----:B------:R-:W-:Y:S01]  /*ed50*/  VOTEU.ANY UR4, UPT, PT ;  /* 0x0000000000047886 */ /* 0x000fe200038e0100 */
[----:B------:R-:W-:Y:S01]  /*ed60*/  IMAD.MOV.U32 R5, RZ, RZ, c[0x0][0x584] ;  /* 0x00016100ff057624 */ /* 0x000fe200078e00ff */
[----:B------:R-:W1:Y:S08]  /*ed70*/  FLO.U32 R3, UR4 ;  /* 0x0000000400037d00 */ /* 0x000e7000080e0000 */
[----:B---3--:R-:W2:Y:S01]  /*ed80*/  POPC R2, UR4 ;  /* 0x0000000400027d09 */ /* 0x008ea20008000000 */
[----:B-1----:R-:W-:Y:S01]  /*ed90*/  ISETP.EQ.U32.AND P0, PT, R3, R4, PT ;  /* 0x000000040300720c */ /* 0x002fe20003f02070 */
[----:B------:R-:W-:-:S12]  /*eda0*/  IMAD.MOV.U32 R4, RZ, RZ, c[0x0][0x580] ;  /* 0x00016000ff047624 */ /* 0x000fd800078e00ff */
[----:B--2---:R1:W2:Y:S04]  /*edb0*/  @P0 ATOMG.E.ADD.STRONG.GPU PT, R2, [R4.64], R2 ;  /* 0x00000002040209a8 */ /* 0x0042a800081ee1c6 */
[----:B-1----:R-:W1:Y:S04]  /*edc0*/  S2R R4, SR_LTMASK ;  /* 0x0000000000047919 */ /* 0x002e680000003900 */
[----:B--2---:R1:W2:Y:S02]  /*edd0*/  SHFL.IDX PT, R3, R2, R3, 0x1f ;  /* 0x00001f0302037589 */ /* 0x0042a400000e0000 */
[----:B-1----:R-:W-:-:S06]  /*ede0*/  LOP3.LUT R2, R4, UR4, RZ, 0xc0, !PT ;  /* 0x0000000404027c12 */ /* 0x002fcc000f8ec0ff */
[----:B------:R-:W2:Y:S02]  /*edf0*/  POPC R2, R2 ;  /* 0x0000000200027309 */ /* 0x000ea40000000000 */
[----:B--2--5:R-:W-:-:S05]  /*ee00*/  IADD3 R7, R3, c[0x0][0xc], R2 ;  /* 0x0000030003077a10 */ /* 0x024fca0007ffe002 */
[----:B------:R1:W-:Y:S02]  /*ee10*/  STL [R1+0xd8], R7 ;  /* 0x0000d80701007387 */ /* 0x0003e40000100800 */
.L_x_1071:
[----:B------:R-:W-:Y:S05]  /*ee20*/  BSYNC B0 ;  /* 0x0000000000007941 */ /* 0x000fea0003800000 */
.L_x_1070:
[----:B------:R-:W-:Y:S01]  /*ee30*/  PRMT R0, R0, 0x9910, RZ ;  /* 0x0000991000007816 */ /* 0x000fe200000000ff */
[----:B------:R-:W-:Y:S01]  /*ee40*/  BSSY B1, `(.L_x_1072) ;  /* 0x00001dc000017945 */ /* 0x000fe20003800000 */
[----:B-----5:R-:W-:Y:S02]  /*ee50*/  IMAD.MOV.U32 R14, RZ, RZ, R7 ;  /* 0x000000ffff0e7224 */ /* 0x020fe400078e0007 */
[----:B------:R-:W-:-:S13]  /*ee60*/  ISETP.NE.AND P0, PT, R0, RZ, PT ;  /* 0x000000ff0000720c */ /* 0x000fda0003f05270 */
[----:B------:R-:W-:Y:S05]  /*ee70*/  @!P0 BRA `(.L_x_1073) ;  /* 0x00001ac000008947 */ /* 0x000fea0003800000 */
[----:B------:R-:W-:Y:S01]  /*ee80*/  WARPSYNC 0xffffffff ;  /* 0xffffffff00007948 */ /* 0x000fe20003800000 */
[----:B------:R-:W-:Y:S06]  /*ee90*/  BAR.SYNC.DEFER_BLOCKING 0x1, 0x100 ;  /* 0x0044000000007b1d */ /* 0x000fec0000010000 */
[----:B------:R-:W-:Y:S05]  /*eea0*/  BRA.CONV ~URZ, `(.L_x_1074) ;  /* 0x000000837f007947 */ /* 0x000fea000b800000 */
[----:B------:R2:W-:Y:S01]  /*eeb0*/  STL [R1+0x70], RZ ;  /* 0x000070ff01007387 */ /* 0x0005e20000100800 */
[----:B---3--:R-:W-:Y:S01]  /*eec0*/  SHF.R.S32.HI R2, RZ, 0x1f, R6 ;  /* 0x0000001fff027819 */ /* 0x008fe20000011406 */
[----:B------:R-:W-:-:S03]  /*eed0*/  IMAD.MOV.U32 R3, RZ, RZ, 0x1f ;  /* 0x0000001fff037424 */ /* 0x000fc600078e00ff */
[----:B------:R-:W-:-:S04]  /*eee0*/  LEA.HI R2, R2, R6, RZ, 0x7 ;  /* 0x0000000602027211 */ /* 0x000fc800078f38ff */
[----:B------:R-:W-:-:S05]  /*eef0*/  SHF.R.S32.HI R2, RZ, 0x7, R2 ;  /* 0x00000007ff027819 */ /* 0x000fca0000011402 */
[----:B------:R-:W-:Y:S01]  /*ef00*/  IMAD.MOV.U32 R0, RZ, RZ, R2 ;  /* 0x000000ffff007224 */ /* 0x000fe200078e0002 */
[----:B------:R-:W-:Y:S02]  /*ef10*/  MOV R2, 0xef30 ;  /* 0x0000ef3000027802 */ /* 0x000fe40000000f00 */
[----:B-12---:R-:W-:Y:S05]  /*ef20*/  CALL.REL.NOINC `($__internal_18_$__cuda_sm70_shflsync_idx_p) ;  /* 0x00003ae000007944 */ /* 0x006fea0003c00000 */
.L_x_1074:
[----:B------:R-:W2:Y:S04]  /*ef30*/  LDL R6, [R1+0x1e4] ;  /* 0x0001e40001067983 */ /* 0x000ea80000100800 */
[----:B------:R-:W4:Y:S04]  /*ef40*/  LDL.LU R18, [R1+0xc8] ;  /* 0x0000c80001127983 */ /* 0x000f280000300800 */
[----:B---3--:R-:W3:Y:S04]  /*ef50*/  LDL.LU R16, [R1+0xc4] ;  /* 0x0000c40001107983 */ /* 0x008ee80000300800 */
[----:B------:R-:W2:Y:S04]  /*ef60*/  LDL.LU R15, [R1+0xcc] ;  /* 0x0000cc00010f7983 */ /* 0x000ea80000300800 */
[----:B------:R-:W2:Y:S01]  /*ef70*/  LDL.LU R17, [R1+0xd4] ;  /* 0x0000d40001117983 */ /* 0x000ea20000300800 */
[----:B-----5:R-:W-:-:S03]  /*ef80*/  MOV R5, 0x1 ;  /* 0x0000000100057802 */ /* 0x020fc60000000f00 */
[----:B------:R1:W5:Y:S01]  /*ef90*/  LDL R205, [R1+0xc0] ;  /* 0x0000c00001cd7983 */ /* 0x0003620000100800 */
[----:B------:R-:W-:-:S03]  /*efa0*/  ISETP.NE.AND P0, PT, R5, c[0x0][0x4e8], PT ;  /* 0x00013a0005007a0c */ /* 0x000fc60003f05270 */
[----:B------:R1:W5:Y:S04]  /*efb0*/  LDL R204, [R1+0x1e0] ;  /* 0x0001e00001cc7983 */ /* 0x0003680000100800 */
        /* <DEDUP_REMOVED lines=56> */
[----:B------:R1:W5:Y:S02]  /*f340*/  LDL R19, [R1+0xe4] ;  /* 0x0000e40001137983 */ /* 0x0003640000100800 */
[----:B-1--4-:R-:W-:Y:S01]  /*f350*/  SHF.R.S32.HI R7, RZ, 0x1f, R18 ;  /* 0x0000001fff077819 */ /* 0x012fe20000011412 */
[----:B------:R-:W-:Y:S01]  /*f360*/  IMAD.WIDE.U32 R2, R18, c[0x0][0x4d0], RZ ;  /* 0x0001340012027a25 */ /* 0x000fe200078e00ff */
[----:B---3--:R-:W-:-:S03]  /*f370*/  SHF.R.S32.HI R10, RZ, 0x1f, R16 ;  /* 0x0000001fff0a7819 */ /* 0x008fc60000011410 */
[----:B------:R-:W-:Y:S01]  /*f380*/  IMAD R0, R7, c[0x0][0x4d0], RZ ;  /* 0x0001340007007a24 */ /* 0x000fe200078e02ff */
[----:B--2---:R-:W-:-:S03]  /*f390*/  SHF.R.S32.HI R11, RZ, 0x1f, R15 ;  /* 0x0000001fff0b7819 */ /* 0x004fc6000001140f */
[----:B------:R-:W-:Y:S02]  /*f3a0*/  IMAD R0, R18, c[0x0][0x4d4], R0 ;  /* 0x0001350012007a24 */ /* 0x000fe400078e0200 */
[----:B------:R-:W-:Y:S01]  /*f3b0*/  IMAD R4, R10, c[0x0][0x4d8], RZ ;  /* 0x000136000a047a24 */ /* 0x000fe200078e02ff */
[----:B------:R-:W-:Y:S02]  /*f3c0*/  IADD3 R6, R6, R17, RZ ;  /* 0x0000001106067210 */ /* 0x000fe40007ffe0ff */
[----:B------:R-:W-:Y:S01]  /*f3d0*/  IADD3 R3, R3, R0, RZ ;  /* 0x0000000003037210 */ /* 0x000fe20007ffe0ff */
[C---:B------:R-:W-:Y:S02]  /*f3e0*/  IMAD R4, R16.reuse, c[0x0][0x4dc], R4 ;  /* 0x0001370010047a24 */ /* 0x040fe400078e0204 */
[----:B------:R-:W-:Y:S02]  /*f3f0*/  IMAD.MOV.U32 R0, RZ, RZ, R6 ;  /* 0x000000ffff007224 */ /* 0x000fe400078e0006 */
[----:B------:R-:W-:-:S04]  /*f400*/  IMAD.WIDE.U32 R2, R16, c[0x0][0x4d8], R2 ;  /* 0x0001360010027a25 */ /* 0x000fc800078e0002 */
[----:B------:R-:W-:Y:S02]  /*f410*/  IMAD.IADD R3, R3, 0x1, R4 ;  /* 0x0000000103037824 */ /* 0x000fe400078e0204 */
[----:B------:R-:W-:-:S04]  /*f420*/  @P0 IMAD.HI.U32 R4, R6, c[0x0][0x4ec], RZ ;  /* 0x00013b0006040a27 */ /* 0x000fc800078e00ff */
[----:B------:R-:W-:Y:S01]  /*f430*/  IMAD.WIDE.U32 R2, R15, c[0x0][0x4e0], R2 ;  /* 0x000138000f027a25 */ /* 0x000fe200078e0002 */
[----:B------:R-:W-:-:S03]  /*f440*/  @P0 SHF.R.U32.HI R0, RZ, c[0x0][0x4f0], R4 ;  /* 0x00013c00ff000a19 */ /* 0x000fc60000011604 */
[----:B------:R-:W-:Y:S01]  /*f450*/  IMAD R4, R11, c[0x0][0x4e0], RZ ;  /* 0x000138000b047a24 */ /* 0x000fe200078e02ff */
[----:B------:R-:W-:Y:S02]  /*f460*/  SHF.R.S32.HI R5, RZ, 0x1f, R0 ;  /* 0x0000001fff057819 */ /* 0x000fe40000011400 */
[----:B------:R-:W-:Y:S01]  /*f470*/  IADD3 R8, P1, R0, R2, RZ ;  /* 0x0000000200087210 */ /* 0x000fe20007f3e0ff */
[----:B------:R-:W-:Y:S02]  /*f480*/  IMAD R4, R15, c[0x0][0x4e4], R4 ;  /* 0x000139000f047a24 */ /* 0x000fe400078e0204 */
[----:B------:R-:W-:-:S03]  /*f490*/  IMAD R2, R7, c[0x0][0x438], RZ ;  /* 0x00010e0007027a24 */ /* 0x000fc600078e02ff */
[----:B------:R-:W-:Y:S01]  /*f4a0*/  IADD3.X R9, R5, R3, R4, P1, !PT ;  /* 0x0000000305097210 */ /* 0x000fe20000ffe404 */
[C---:B------:R-:W-:Y:S02]  /*f4b0*/  IMAD R4, R18.reuse, c[0x0][0x43c], R2 ;  /* 0x00010f0012047a24 */ /* 0x040fe400078e0202 */
[----:B------:R-:W-:-:S05]  /*f4c0*/  IMAD.WIDE.U32 R2, R18, c[0x0][0x438], RZ ;  /* 0x00010e0012027a25 */ /* 0x000fca00078e00ff */
[----:B------:R-:W-:Y:S01]  /*f4d0*/  IADD3 R3, R3, R4, RZ ;  /* 0x0000000403037210 */ /* 0x000fe20007ffe0ff */
[----:B------:R-:W-:-:S04]  /*f4e0*/  IMAD R4, R10, c[0x0][0x440], RZ ;  /* 0x000110000a047a24 */ /* 0x000fc800078e02ff */
[C---:B------:R-:W-:Y:S01]  /*f4f0*/  IMAD R5, R16.reuse, c[0x0][0x444], R4 ;  /* 0x0001110010057a24 */ /* 0x040fe200078e0204 */
[----:B------:R-:W1:Y:S01]  /*f500*/  S2R R18, SR_TID.X ;  /* 0x0000000000127919 */ /* 0x000e620000002100 */
[----:B------:R-:W-:Y:S01]  /*f510*/  IMAD.WIDE.U32 R2, R16, c[0x0][0x440], R2 ;  /* 0x0001100010027a25 */ /* 0x000fe200078e0002 */
[----:B------:R-:W-:Y:S02]  /*f520*/  IADD3 R4, -R0, RZ, RZ ;  /* 0x000000ff00047210 */ /* 0x000fe40007ffe1ff */
[----:B------:R-:W2:Y:S01]  /*f530*/  LDL R16, [R1+0x1ec] ;  /* 0x0001ec0001107983 */ /* 0x000ea20000100800 */
[----:B------:R-:W-:Y:S01]  /*f540*/  IMAD.IADD R3, R3, 0x1, R5 ;  /* 0x0000000103037824 */ /* 0x000fe200078e0205 */
[----:B------:R-:W-:Y:S01]  /*f550*/  MOV R0, R6 ;  /* 0x0000000600007202 */ /* 0x000fe20000000f00 */
[----:B------:R-:W-:Y:S01]  /*f560*/  IMAD R4, R4, c[0x0][0x4e8], R6 ;  /* 0x00013a0004047a24 */ /* 0x000fe200078e0206 */
[----:B------:R-:W-:Y:S01]  /*f570*/  ULDC UR5, c[0x0][0x4e8] ;  /* 0x00013a0000057ab9 */ /* 0x000fe20000000800 */
[----:B------:R-:W-:Y:S01]  /*f580*/  IMAD R7, R11, c[0x0][0x448], RZ ;  /* 0x000112000b077a24 */ /* 0x000fe200078e02ff */
[----:B------:R-:W-:Y:S01]  /*f590*/  ULDC UR4, c[0x0][0x388] ;  /* 0x0000e20000047ab9 */ /* 0x000fe20000000800 */
[----:B------:R-:W-:Y:S01]  /*f5a0*/  @P0 IMAD.HI.U32 R5, R6, c[0x0][0x4ec], RZ ;  /* 0x00013b0006050a27 */ /* 0x000fe200078e00ff */
[----:B------:R-:W-:Y:S01]  /*f5b0*/  SHF.R.S32.HI R10, RZ, 0x1f, R4 ;  /* 0x0000001fff0a7819 */ /* 0x000fe20000011404 */
[----:B------:R-:W-:-:S02]  /*f5c0*/  UIMAD UR4, UR5, UR4, URZ ;  /* 0x00000004050472a4 */ /* 0x000fc4000f8e023f */
[C---:B------:R-:W-:Y:S01]  /*f5d0*/  IMAD R7, R15.reuse, c[0x0][0x44c], R7 ;  /* 0x000113000f077a24 */ /* 0x040fe200078e0207 */
[----:B------:R-:W-:Y:S01]  /*f5e0*/  @P0 SHF.R.U32.HI R0, RZ, c[0x0][0x4f0], R5 ;  /* 0x00013c00ff000a19 */ /* 0x000fe20000011605 */
[----:B------:R-:W-:-:S03]  /*f5f0*/  IMAD.WIDE.U32 R2, R15, c[0x0][0x448], R2 ;  /* 0x000112000f027a25 */ /* 0x000fc600078e0002 */
[----:B------:R-:W-:Y:S01]  /*f600*/  SHF.R.S32.HI R11, RZ, 0x1f, R0 ;  /* 0x0000001fff0b7819 */ /* 0x000fe20000011400 */
[----:B------:R-:W-:Y:S02]  /*f610*/  IMAD R10, R10, c[0x0][0x4c8], RZ ;  /* 0x000132000a0a7a24 */ /* 0x000fe400078e02ff */
[----:B------:R-:W-:Y:S01]  /*f620*/  IMAD.IADD R3, R3, 0x1, R7 ;  /* 0x0000000103037824 */ /* 0x000fe200078e0207 */
[----:B-1----:R-:W-:Y:S01]  /*f630*/  SHF.R.S32.HI R15, RZ, 0x1f, R18 ;  /* 0x0000001fff0f7819 */ /* 0x002fe20000011412 */
[C---:B------:R-:W-:Y:S02]  /*f640*/  IMAD R10, R4.reuse, c[0x0][0x4cc], R10 ;  /* 0x00013300040a7a24 */ /* 0x040fe400078e020a */
[----:B------:R-:W-:Y:S01]  /*f650*/  IMAD.WIDE.U32 R4, R4, c[0x0][0x4c8], R8 ;  /* 0x0001320004047a25 */ /* 0x000fe200078e0008 */
[----:B------:R-:W-:Y:S02]  /*f660*/  LEA.HI R15, R15, R18, RZ, 0x5 ;  /* 0x000000120f0f7211 */ /* 0x000fe400078f28ff */
[C---:B------:R-:W-:Y:S01]  /*f670*/  IADD3 R8, -R0.reuse, RZ, RZ ;  /* 0x000000ff00087210 */ /* 0x040fe20007ffe1ff */
[----:B------:R-:W-:Y:S01]  /*f680*/  IMAD.WIDE.U32 R2, R0, c[0x0][0x430], R2 ;  /* 0x00010c0000027a25 */ /* 0x000fe200078e0002 */
[----:B------:R-:W-:-:S02]  /*f690*/  LOP3.LUT R15, R15, 0xffffffe0, RZ, 0xc0, !PT ;  /* 0xffffffe00f0f7812 */ /* 0x000fc400078ec0ff */
[----:B------:R-:W-:Y:S01]  /*f6a0*/  IADD3 R7, R5, R10, RZ ;  /* 0x0000000a05077210 */ /* 0x000fe20007ffe0ff */
[----:B------:R-:W-:Y:S01]  /*f6b0*/  IMAD R5, R11, c[0x0][0x430], RZ ;  /* 0x00010c000b057a24 */ /* 0x000fe200078e02ff */
[----:B------:R-:W-:Y:S01]  /*f6c0*/  LEA R9, P0, R4, c[0x0][0x4a8], 0x2 ;  /* 0x00012a0004097a11 */ /* 0x000fe200078010ff */
[----:B------:R-:W-:Y:S01]  /*f6d0*/  IMAD R8, R8, c[0x0][0x4e8], R6 ;  /* 0x00013a0008087a24 */ /* 0x000fe200078e0206 */
[----:B------:R-:W-:Y:S01]  /*f6e0*/  IADD3 R15, -R15, R18, RZ ;  /* 0x000000120f0f7210 */ /* 0x000fe20007ffe1ff */
[----:B------:R-:W-:Y:S01]  /*f6f0*/  IMAD R10, R0, c[0x0][0x434], R5 ;  /* 0x00010d00000a7a24 */ /* 0x000fe200078e0205 */
[----:B------:R-:W-:Y:S01]  /*f700*/  LEA.HI.X R7, R4, c[0x0][0x4ac], R7, 0x2, P0 ;  /* 0x00012b0004077a11 */ /* 0x000fe200000f1407 */
[----:B------:R1:W5:Y:S01]  /*f710*/  LDL R18, [R1+0x16c] ;  /* 0x00016c0001127983 */ /* 0x0003620000100800 */
[----:B------:R-:W-:Y:S01]  /*f720*/  LOP3.LUT P0, RZ, R15, 0x3, RZ, 0xc0, !PT ;  /* 0x000000030fff7812 */ /* 0x000fe2000780c0ff */
[----:B------:R-:W-:Y:S02]  /*f730*/  IMAD.IADD R3, R3, 0x1, R10 ;  /* 0x0000000103037824 */ /* 0x000fe400078e020a */
[----:B------:R1:W5:Y:S04]  /*f740*/  LDL R15, [R1+0xdc] ;  /* 0x0000dc00010f7983 */ /* 0x0003680000100800 */
[----:B------:R-:W-:Y:S04]  /*f750*/  SHFL.IDX PT, R4, R9, RZ, 0x1c1f ;  /* 0x001c1fff09047589 */ /* 0x000fe800000e0000 */
[----:B------:R3:W-:Y:S04]  /*f760*/  SHFL.IDX PT, R6, R9, 0x1, 0x1c1f ;  /* 0x003c1f0009067f89 */ /* 0x0007e800000e0000 */
[----:B------:R-:W4:Y:S04]  /*f770*/  SHFL.IDX PT, R5, R7, RZ, 0x1c1f ;  /* 0x001c1fff07057589 */ /* 0x000f2800000e0000 */
[----:B------:R-:W1:Y:S01]  /*f780*/  SHFL.IDX PT, R7, R7, 0x1, 0x1c1f ;  /* 0x003c1f0007077f89 */ /* 0x000e6200000e0000 */
[----:B--2---:R-:W-:-:S03]  /*f790*/  IADD3 R0, R16, R17, RZ ;  /* 0x0000001110007210 */ /* 0x004fc60007ffe0ff */
[----:B------:R2:W5:Y:S01]  /*f7a0*/  LDL R17, [R1+0xe0] ;  /* 0x0000e00001117983 */ /* 0x0005620000100800 */
[----:B---3--:R-:W-:-:S03]  /*f7b0*/  SHF.R.S32.HI R9, RZ, 0x1f, R8 ;  /* 0x0000001fff097819 */ /* 0x008fc60000011408 */
[----:B------:R2:W5:Y:S02]  /*f7c0*/  LDL R16, [R1+0x168] ;  /* 0x0001680001107983 */ /* 0x0005640000100800 */
[----:B------:R-:W-:Y:S01]  /*f7d0*/  IMAD R10, R9, c[0x0][0x428], RZ ;  /* 0x00010a00090a7a24 */ /* 0x000fe200078e02ff */
[----:B------:R-:W-:Y:S01]  /*f7e0*/  IADD3 R9, R0, 0x8, RZ ;  /* 0x0000000800097810 */ /* 0x000fe20007ffe0ff */
[----:B------:R-:W-:-:S04]  /*f7f0*/  IMAD.WIDE.U32 R2, R8, c[0x0][0x428], R2 ;  /* 0x00010a0008027a25 */ /* 0x000fc800078e0002 */
[----:B------:R-:W-:Y:S01]  /*f800*/  IMAD R10, R8, c[0x0][0x42c], R10 ;  /* 0x00010b00080a7a24 */ /* 0x000fe200078e020a */
[----:B------:R-:W-:Y:S02]  /*f810*/  ISETP.GE.OR P2, PT, R0, UR4, P0 ;  /* 0x0000000400007c0c */ /* 0x000fe40008746670 */
[----:B------:R-:W-:Y:S02]  /*f820*/  ISETP.GE.OR P1, PT, R9, UR4, P0 ;  /* 0x0000000409007c0c */ /* 0x000fe40008726670 */
[----:B------:R-:W-:Y:S02]  /*f830*/  IADD3 R3, R3, R10, RZ ;  /* 0x0000000a03037210 */ /* 0x000fe40007ffe0ff */
[----:B------:R-:W-:-:S04]  /*f840*/  LEA R11, P0, R2, c[0x0][0x400], 0x2 ;  /* 0x00010000020b7a11 */ /* 0x000fc800078010ff */
[----:B------:R-:W-:Y:S02]  /*f850*/  LEA.HI.X R10, R2, c[0x0][0x404], R3, 0x2, P0 ;  /* 0x00010100020a7a11 */ /* 0x000fe400000f1403 */
[----:B------:R-:W-:Y:S01]  /*f860*/  ISETP.GE.AND P0, PT, R0, UR4, PT ;  /* 0x0000000400007c0c */ /* 0x000fe2000bf06270 */
[----:B----4-:R2:W-:Y:S01]  /*f870*/  @!P2 ST.E [R4.64], R13 ;  /* 0x0000000d0400a985 */ /* 0x0105e2000c101906 */
[----:B------:R-:W-:Y:S03]  /*f880*/  BSSY B0, `(.L_x_1075) ;  /* 0x0000086000007945 */ /* 0x000fe60003800000 */
[----:B-1----:R2:W-:Y:S01]  /*f890*/  @!P1 ST.E [R6.64], R12 ;  /* 0x0000000c06009985 */ /* 0x0025e2000c101906 */
[----:B------:R-:W-:-:S03]  /*f8a0*/  ISETP.GE.AND P1, PT, R9, UR4, PT ;  /* 0x0000000409007c0c */ /* 0x000fc6000bf26270 */
[----:B------:R2:W1:Y:S01]  /*f8b0*/  SHFL.IDX PT, R2, R11, RZ, 0x1c1f ;  /* 0x001c1fff0b027589 */ /* 0x00046200000e0000 */
[----:B------:R-:W-:-:S03]  /*f8c0*/  P2R R0, PR, RZ, 0x2 ;  /* 0x00000002ff007803 */ /* 0x000fc60000000000 */
[----:B------:R2:W3:Y:S01]  /*f8d0*/  SHFL.IDX PT, R3, R10, RZ, 0x1c1f ;  /* 0x001c1fff0a037589 */ /* 0x0004e200000e0000 */
[----:B------:R-:W-:Y:S05]  /*f8e0*/  @P0 BRA `(.L_x_1076) ;  /* 0x000007f000000947 */ /* 0x000fea0003800000 */
[----:B-----5:R-:W-:Y:S02]  /*f8f0*/  ISETP.GE.AND P1, PT, R203, c[0x0][0x3c8], PT ;  /* 0x0000f200cb007a0c */ /* 0x020fe40003f26270 */
[----:B------:R-:W-:Y:S02]  /*f900*/  ISETP.GE.AND P0, PT, R205, c[0x0][0x3c8], PT ;  /* 0x0000f200cd007a0c */ /* 0x000fe40003f06270 */
[----:B------:R-:W-:Y:S02]  /*f910*/  ISETP.GE.AND P2, PT, R201, c[0x0][0x3c8], PT ;  /* 0x0000f200c9007a0c */ /* 0x000fe40003f46270 */
[----:B------:R-:W-:Y:S02]  /*f920*/  ISETP.GE.AND P4, PT, R199, c[0x0][0x3c8], PT ;  /* 0x0000f200c7007a0c */ /* 0x000fe40003f86270 */
[----:B------:R-:W-:Y:S02]  /*f930*/  ISETP.GE.AND P5, PT, R195, c[0x0][0x3c8], PT ;  /* 0x0000f200c3007a0c */ /* 0x000fe40003fa6270 */
[----:B------:R-:W-:-:S03]  /*f940*/  ISETP.GE.AND P6, PT, R21, c[0x0][0x3c8], PT ;  /* 0x0000f20015007a0c */ /* 0x000fc60003fc6270 */
[----:B-12---:R-:W-:Y:S02]  /*f950*/  @!P1 LEA R4, P3, R203, R2, 0x2 ;  /* 0x00000002cb049211 */ /* 0x006fe400078610ff */
[----:B---3--:R-:W-:Y:S02]  /*f960*/  @!P0 IMAD.WIDE R6, R205, 0x4, R2 ;  /* 0x00000004cd068825 */ /* 0x008fe400078e0202 */
[----:B------:R-:W-:Y:S02]  /*f970*/  @!P1 LEA.HI.X R5, R203, R3, R204, 0x2, P3 ;  /* 0x00000003cb059211 */ /* 0x000fe400018f14cc */
[----:B------:R-:W-:Y:S01]  /*f980*/  ISETP.GE.AND P3, PT, R197, c[0x0][0x3c8], PT ;  /* 0x0000f200c5007a0c */ /* 0x000fe20003f66270 */
[----:B------:R1:W-:Y:S04]  /*f990*/  @!P0 ST.E.64 [R6.64], R164 ;  /* 0x000000a406008985 */ /* 0x0003e8000c101b06 */
[----:B------:R2:W-:Y:S01]  /*f9a0*/  @!P1 ST.E.64 [R4.64], R160 ;  /* 0x000000a004009985 */ /* 0x0005e2000c101b06 */
[----:B------:R-:W-:-:S02]  /*f9b0*/  ISETP.GE.AND P1, PT, R193, c[0x0][0x3c8], PT ;  /* 0x0000f200c1007a0c */ /* 0x000fc40003f26270 */
[----:B-1----:R-:W-:-:S04]  /*f9c0*/  @!P2 LEA R6, P0, R201, R2, 0x2 ;  /* 0x00000002c906a211 */ /* 0x002fc800078010ff */
[----:B------:R-:W-:Y:S02]  /*f9d0*/  @!P2 LEA.HI.X R7, R201, R3, R202, 0x2, P0 ;  /* 0x00000003c907a211 */ /* 0x000fe400000f14ca */
[----:B--2---:R-:W-:-:S03]  /*f9e0*/  @!P4 LEA R4, P0, R199, R2, 0x2 ;  /* 0x00000002c704c211 */ /* 0x004fc600078010ff */
[----:B------:R1:W-:Y:S01]  /*f9f0*/  @!P2 ST.E.64 [R6.64], R156 ;  /* 0x0000009c0600a985 */ /* 0x0003e2000c101b06 */
[----:B------:R-:W-:Y:S02]  /*fa00*/  @!P4 LEA.HI.X R5, R199, R3, R200, 0x2, P0 ;  /* 0x00000003c705c211 */ /* 0x000fe400000f14c8 */
[----:B------:R-:W-:-:S03]  /*fa10*/  ISETP.GE.AND P2, PT, R189, c[0x0][0x3c8], PT ;  /* 0x0000f200bd007a0c */ /* 0x000fc60003f46270 */
[----:B------:R2:W-:Y:S01]  /*fa20*/  @!P4 ST.E.64 [R4.64], R152 ;  /* 0x000000980400c985 */ /* 0x0005e2000c101b06 */
[----:B------:R-:W-:Y:S02]  /*fa30*/  ISETP.GE.AND P4, PT, R191, c[0x0][0x3c8], PT ;  /* 0x0000f200bf007a0c */ /* 0x000fe40003f86270 */
        /* <DEDUP_REMOVED lines=12> */
[----:B------:R-:W-:Y:S02]  /*fb00*/  ISETP.GE.AND P1, PT, R185, c[0x0][0x3c8], PT ;  /* 0x0000f200b9007a0c */ /* 0x000fe40003f26270 */
[----:B------:R-:W-:-:S05]  /*fb10*/  @!P4 LEA.HI.X R5, R191, R3, R192, 0x2, P0 ;  /* 0x00000003bf05c211 */ /* 0x000fca00000f14c0 */
        /* <DEDUP_REMOVED lines=72> */
[----:B-1----:R-:W-:-:S04]  /*ffa0*/  @!P2 LEA R6, P1, R25, R2, 0x2 ;  /* 0x000000021906a211 */ /* 0x002fc800078210ff */
[-C--:B------:R-:W-:Y:S02]  /*ffb0*/  @!P2 LEA.HI.X R7, R25, R3.reuse, R26, 0x2, P1 ;  /* 0x000000031907a211 */ /* 0x080fe400008f141a */
[----:B------:R-:W-:Y:S02]  /*ffc0*/  ISETP.GE.AND P1, PT, R15, c[0x0][0x3c8], PT ;  /* 0x0000f2000f007a0c */ /* 0x000fe40003f26270 */
[-C--:B--2---:R-:W-:Y:S01]  /*ffd0*/  @!P5 LEA R4, P0, R23, R2.reuse, 0x2 ;  /* 0x000000021704d211 */ /* 0x084fe200078010ff */
[----:B------:R1:W-:Y:S01]  /*ffe0*/  @!P2 ST.E.64 [R6.64], R108 ;  /* 0x0000006c0600a985 */ /* 0x0003e2000c101b06 */
[----:B------:R-:W-:Y:S02]  /*fff0*/  ISETP.GE.AND P2, PT, R17, c[0x0][0x3c8], PT ;  /* 0x0000f20011007a0c */ /* 0x000fe40003f46270 */
[----:B------:R-:W-:Y:S02]  /*10000*/  @!P5 LEA.HI.X R5, R23, R3, R24, 0x2, P0 ;  /* 0x000000031705d211 */ /* 0x000fe400000f1418 */
[----:B------:R-:W-:-:S03]  /*10010*/  @!P6 LEA R8, P0, R21, R2, 0x2 ;  /* 0x000000021508e211 */ /* 0x000fc600078010ff */
[----:B------:R2:W-:Y:S01]  /*10020*/  @!P5 ST.E.64 [R4.64], R112 ;  /* 0x000000700400d985 */ /* 0x0005e2000c101b06 */
[----:B------:R-:W-:-:S05]  /*10030*/  @!P6 LEA.HI.X R9, R21, R3, R22, 0x2, P0 ;  /* 0x000000031509e211 */ /* 0x000fca00000f1416 */
[----:B------:R3:W-:Y:S01]  /*10040*/  @!P6 ST.E.64 [R8.64], R116 ;  /* 0x000000740800e985 */ /* 0x0007e2000c101b06 */
[----:B-1----:R-:W-:-:S04]  /*10050*/  @!P3 LEA R6, P0, R19, R2, 0x2 ;  /* 0x000000021306b211 */ /* 0x002fc800078010ff */
[----:B------:R-:W-:Y:S02]  /*10060*/  @!P3 LEA.HI.X R7, R19, R3, R20, 0x2, P0 ;  /* 0x000000031307b211 */ /* 0x000fe400000f1414 */
[----:B--2---:R-:W-:-:S03]  /*10070*/  @!P2 LEA R4, P0, R17, R2, 0x2 ;  /* 0x000000021104a211 */ /* 0x004fc600078010ff */
[----:B------:R3:W-:Y:S01]  /*10080*/  @!P3 ST.E.64 [R6.64], R120 ;  /* 0x000000780600b985 */ /* 0x0007e2000c101b06 */
[----:B------:R-:W-:Y:S02]  /*10090*/  @!P2 LEA.HI.X R5, R17, R3, R18, 0x2, P0 ;  /* 0x000000031105a211 */ /* 0x000fe400000f1412 */
[----:B------:R-:W-:-:S03]  /*100a0*/  @!P1 LEA R2, P0, R15, R2, 0x2 ;  /* 0x000000020f029211 */ /* 0x000fc600078010ff */
[----:B------:R3:W-:Y:S01]  /*100b0*/  @!P2 ST.E.64 [R4.64], R124 ;  /* 0x0000007c0400a985 */ /* 0x0007e2000c101b06 */
[----:B------:R-:W-:-:S05]  /*100c0*/  @!P1 LEA.HI.X R3, R15, R3, R16, 0x2, P0 ;  /* 0x000000030f039211 */ /* 0x000fca00000f1410 */
[----:B------:R3:W-:Y:S04]  /*100d0*/  @!P1 ST.E.64 [R2.64], R128 ;  /* 0x0000008002009985 */ /* 0x0007e8000c101b06 */
.L_x_1076:
[----:B------:R-:W-:Y:S05]  /*100e0*/  BSYNC B0 ;  /* 0x0000000000007941 */ /* 0x000fea0003800000 */
.L_x_1075:
[----:B------:R-:W-:Y:S01]  /*100f0*/  ISETP.NE.AND P0, PT, R0, RZ, PT ;  /* 0x000000ff0000720c */ /* 0x000fe20003f05270 */
[----:B---3--:R3:W4:Y:S04]  /*10100*/  SHFL.IDX PT, R3, R10, 0x1, 0x1c1f ;  /* 0x003c1f000a037f89 */ /* 0x00872800000e0000 */
[----:B-1----:R3:W1:Y:S08]  /*10110*/  SHFL.IDX PT, R2, R11, 0x1, 0x1c1f ;  /* 0x003c1f000b027f89 */ /* 0x00267000000e0000 */
[----:B------:R-:W-:Y:S05]  /*10120*/  @P0 BRA `(.L_x_1077) ;  /* 0x00000ad000000947 */ /* 0x000fea0003800000 */
[----:B-----5:R-:W-:Y:S02]  /*10130*/  ISETP.GE.AND P0, PT, R205, c[0x0][0x3c8], PT ;  /* 0x0000f200cd007a0c */ /* 0x020fe40003f06270 */
[----:B------:R-:W-:-:S02]  /*10140*/  ISETP.GE.AND P1, PT, R203, c[0x0][0x3c8], PT ;  /* 0x0000f200cb007a0c */ /* 0x000fc40003f26270 */
[----:B------:R-:W-:Y:S02]  /*10150*/  ISETP.GE.AND P2, PT, R201, c[0x0][0x3c8], PT ;  /* 0x0000f200c9007a0c */ /* 0x000fe40003f46270 */
[----:B------:R-:W-:Y:S02]  /*10160*/  ISETP.GE.AND P4, PT, R199, c[0x0][0x3c8], PT ;  /* 0x0000f200c7007a0c */ /* 0x000fe40003f86270 */
[----:B------:R-:W-:-:S05]  /*10170*/  ISETP.GE.AND P6, PT, R27, c[0x0][0x3c8], PT ;  /* 0x0000f2001b007a0c */ /* 0x000fca0003fc6270 */
[----:B-12-4-:R-:W-:Y:S02]  /*10180*/  @!P0 IMAD.WIDE R6, R205, 0x4, R2 ;  /* 0x00000004cd068825 */ /* 0x016fe400078e0202 */
[----:B------:R-:W-:-:S03]  /*10190*/  @!P1 LEA R4, P5, R203, R2, 0x2 ;  /* 0x00000002cb049211 */ /* 0x000fc600078a10ff */
[----:B------:R1:W-:Y:S01]  /*101a0*/  @!P0 ST.E.64 [R6.64], R166 ;  /* 0x000000a606008985 */ /* 0x0003e2000c101b06 */
[----:B------:R-:W-:Y:S02]  /*101b0*/  ISETP.GE.AND P0, PT, R197, c[0x0][0x3c8], PT ;  /* 0x0000f200c5007a0c */ /* 0x000fe40003f06270 */
[----:B------:R-:W-:-:S05]  /*101c0*/  @!P1 LEA.HI.X R5, R203, R3, R204, 0x2, P5 ;  /* 0x00000003cb059211 */ /* 0x000fca00028f14cc */
[----:B------:R2:W-:Y:S01]  /*101d0*/  @!P1 ST.E.64 [R4.64], R162 ;  /* 0x000000a204009985 */ /* 0x0005e2000c101b06 */
[----:B------:R-:W-:Y:S02]  /*101e0*/  ISETP.GE.AND P1, PT, R195, c[0x0][0x3c8], PT ;  /* 0x0000f200c3007a0c */ /* 0x000fe40003f26270 */
[----:B-1----:R-:W-:-:S04]  /*101f0*/  @!P2 LEA R6, P3, R201, R2, 0x2 ;  /* 0x00000002c906a211 */ /* 0x002fc800078610ff */
[-C--:B------:R-:W-:Y:S02]  /*10200*/  @!P2 LEA.HI.X R7, R201, R3.reuse, R202, 0x2, P3 ;  /* 0x00000003c907a211 */ /* 0x080fe400018f14ca */
[----:B------:R-:W-:Y:S02]  /*10210*/  ISETP.GE.AND P3, PT, R193, c[0x0][0x3c8], PT ;  /* 0x0000f200c1007a0c */ /* 0x000fe40003f66270 */
[C---:B--2---:R-:W-:Y:S01]  /*10220*/  @!P4 LEA R4, P5, R199.reuse, R2, 0x2 ;  /* 0x00000002c704c211 */ /* 0x044fe200078a10ff */
[----:B------:R1:W-:Y:S03]  /*10230*/  @!P2 ST.E.64 [R6.64], R158 ;  /* 0x0000009e0600a985 */ /* 0x0003e6000c101b06 */
        /* <DEDUP_REMOVED lines=13> */
[----:B--2---:R-:W-:Y:S01]  /*10310*/  @!P4 LEA R4, P5, R191, R2, 0x2 ;  /* 0x00000002bf04c211 */ /* 0x004fe200078a10ff */
        /* <DEDUP_REMOVED lines=48> */
[-C--:B--2---:R-:W-:Y:S01]  /*10620*/  @!P4 LEA R4, P5, R135, R2.reuse, 0x2 ;  /* 0x000000028704c211 */ /* 0x084fe200078a10ff */
[----:B------:R1:W-:Y:S01]  /*10630*/  @!P0 ST.E.64 [R6.64], R78 ;  /* 0x0000004e06008985 */ /* 0x0003e2000c101b06 */
[----:B------:R-:W-:Y:S02]  /*10640*/  @!P3 LEA R8, P0, R133, R2, 0x2 ;  /* 0x000000028508b211 */ /* 0x000fe400078010ff */
[-C--:B------:R-:W-:Y:S02]  /*10650*/  @!P4 LEA.HI.X R5, R135, R3.reuse, R168, 0x2, P5 ;  /* 0x000000038705c211 */ /* 0x080fe400028f14a8 */
[----:B------:R-:W-:-:S02]  /*10660*/  @!P3 LEA.HI.X R9, R133, R3, R134, 0x2, P0 ;  /* 0x000000038509b211 */ /* 0x000fc400000f1486 */
[----:B------:R-:W-:Y:S01]  /*10670*/  ISETP.GE.AND P0, PT, R31, c[0x0][0x3c8], PT ;  /* 0x0000f2001f007a0c */ /* 0x000fe20003f06270 */
[----:B------:R2:W-:Y:S01]  /*10680*/  @!P4 ST.E.64 [R4.64], R82 ;  /* 0x000000520400c985 */ /* 0x0005e2000c101b06 */
[----:B------:R-:W-:-:S03]  /*10690*/  ISETP.GE.AND P4, PT, R29, c[0x0][0x3c8], PT ;  /* 0x0000f2001d007a0c */ /* 0x000fc60003f86270 */
[----:B------:R4:W-:Y:S01]  /*106a0*/  @!P3 ST.E.64 [R8.64], R86 ;  /* 0x000000560800b985 */ /* 0x0009e2000c101b06 */
[----:B-1----:R-:W-:-:S04]  /*106b0*/  @!P2 LEA R6, P5, R35, R2, 0x2 ;  /* 0x000000022306a211 */ /* 0x002fc800078a10ff */
[-C--:B------:R-:W-:Y:S02]  /*106c0*/  @!P2 LEA.HI.X R7, R35, R3.reuse, R132, 0x2, P5 ;  /* 0x000000032307a211 */ /* 0x080fe400028f1484 */
[----:B------:R-:W-:Y:S02]  /*106d0*/  ISETP.GE.AND P5, PT, R25, c[0x0][0x3c8], PT ;  /* 0x0000f20019007a0c */ /* 0x000fe40003fa6270 */
[-C--:B--2---:R-:W-:Y:S01]  /*106e0*/  @!P1 LEA R4, P3, R33, R2.reuse, 0x2 ;  /* 0x0000000221049211 */ /* 0x084fe200078610ff */
[----:B------:R1:W-:Y:S01]  /*106f0*/  @!P2 ST.E.64 [R6.64], R90 ;  /* 0x0000005a0600a985 */ /* 0x0003e2000c101b06 */
[----:B----4-:R-:W-:Y:S02]  /*10700*/  @!P0 LEA R8, P2, R31, R2, 0x2 ;  /* 0x000000021f088211 */ /* 0x010fe400078410ff */
[-C--:B------:R-:W-:Y:S02]  /*10710*/  @!P1 LEA.HI.X R5, R33, R3.reuse, R34, 0x2, P3 ;  /* 0x0000000321059211 */ /* 0x080fe400018f1422 */
[----:B------:R-:W-:-:S02]  /*10720*/  @!P0 LEA.HI.X R9, R31, R3, R32, 0x2, P2 ;  /* 0x000000031f098211 */ /* 0x000fc400010f1420 */
[----:B------:R-:W-:Y:S01]  /*10730*/  ISETP.GE.AND P3, PT, R23, c[0x0][0x3c8], PT ;  /* 0x0000f20017007a0c */ /* 0x000fe20003f66270 */
[----:B------:R2:W-:Y:S04]  /*10740*/  @!P1 ST.E.64 [R4.64], R94 ;  /* 0x0000005e04009985 */ /* 0x0005e8000c101b06 */
[----:B------:R-:W-:Y:S01]  /*10750*/  @!P0 ST.E.64 [R8.64], R98 ;  /* 0x0000006208008985 */ /* 0x000fe2000c101b06 */
[----:B------:R-:W-:Y:S02]  /*10760*/  ISETP.GE.AND P0, PT, R17, c[0x0][0x3c8], PT ;  /* 0x0000f20011007a0c */ /* 0x000fe40003f06270 */
[----:B-1----:R-:W-:-:S04]  /*10770*/  @!P6 LEA R6, P2, R27, R2, 0x2 ;  /* 0x000000021b06e211 */ /* 0x002fc800078410ff */
[----:B------:R-:W-:Y:S02]  /*10780*/  @!P6 LEA.HI.X R7, R27, R3, R28, 0x2, P2 ;  /* 0x000000031b07e211 */ /* 0x000fe400010f141c */
[----:B------:R-:W-:Y:S02]  /*10790*/  ISETP.GE.AND P2, PT, R21, c[0x0][0x3c8], PT ;  /* 0x0000f20015007a0c */ /* 0x000fe40003f46270 */
[----:B--2---:R-:W-:-:S04]  /*107a0*/  @!P4 LEA R4, P1, R29, R2, 0x2 ;  /* 0x000000021d04c211 */ /* 0x004fc800078210ff */
[----:B------:R-:W-:Y:S02]  /*107b0*/  @!P4 LEA.HI.X R5, R29, R3, R30, 0x2, P1 ;  /* 0x000000031d05c211 */ /* 0x000fe400008f141e */
[----:B------:R-:W-:-:S03]  /*107c0*/  ISETP.GE.AND P1, PT, R19, c[0x0][0x3c8], PT ;  /* 0x0000f20013007a0c */ /* 0x000fc60003f26270 */
[----:B------:R1:W-:Y:S04]  /*107d0*/  @!P4 ST.E.64 [R4.64], R102 ;  /* 0x000000660400c985 */ /* 0x0003e8000c101b06 */
[----:B------:R2:W-:Y:S01]  /*107e0*/  @!P6 ST.E.64 [R6.64], R106 ;  /* 0x0000006a0600e985 */ /* 0x0005e2000c101b06 */
[----:B---3--:R-:W-:-:S04]  /*107f0*/  @!P3 LEA R10, P6, R23, R2, 0x2 ;  /* 0x00000002170ab211 */ /* 0x008fc800078c10ff */
[----:B------:R-:W-:Y:S02]  /*10800*/  @!P3 LEA.HI.X R11, R23, R3, R24, 0x2, P6 ;  /* 0x00000003170bb211 */ /* 0x000fe400030f1418 */
[----:B-1----:R-:W-:-:S04]  /*10810*/  @!P5 LEA R4, P4, R25, R2, 0x2 ;  /* 0x000000021904d211 */ /* 0x002fc800078810ff */
[----:B------:R-:W-:Y:S02]  /*10820*/  @!P5 LEA.HI.X R5, R25, R3, R26, 0x2, P4 ;  /* 0x000000031905d211 */ /* 0x000fe400020f141a */
[----:B------:R-:W-:-:S03]  /*10830*/  @!P2 LEA R8, P4, R21, R2, 0x2 ;  /* 0x000000021508a211 */ /* 0x000fc600078810ff */
[----:B------:R1:W-:Y:S01]  /*10840*/  @!P5 ST.E.64 [R4.64], R110 ;  /* 0x0000006e0400d985 */ /* 0x0003e2000c101b06 */
[----:B--2---:R-:W-:Y:S02]  /*10850*/  @!P1 LEA R6, P5, R19, R2, 0x2 ;  /* 0x0000000213069211 */ /* 0x004fe400078a10ff */
[-C--:B------:R-:W-:Y:S01]  /*10860*/  @!P2 LEA.HI.X R9, R21, R3.reuse, R22, 0x2, P4 ;  /* 0x000000031509a211 */ /* 0x080fe200020f1416 */
[----:B------:R2:W-:Y:S01]  /*10870*/  @!P3 ST.E.64 [R10.64], R114 ;  /* 0x000000720a00b985 */ /* 0x0005e2000c101b06 */
[----:B------:R-:W-:-:S03]  /*10880*/  @!P1 LEA.HI.X R7, R19, R3, R20, 0x2, P5 ;  /* 0x0000000313079211 */ /* 0x000fc600028f1414 */
[----:B------:R2:W-:Y:S04]  /*10890*/  @!P2 ST.E.64 [R8.64], R118 ;  /* 0x000000760800a985 */ /* 0x0005e8000c101b06 */
[----:B------:R2:W-:Y:S01]  /*108a0*/  @!P1 ST.E.64 [R6.64], R122 ;  /* 0x0000007a06009985 */ /* 0x0005e2000c101b06 */
[----:B-1----:R-:W-:-:S04]  /*108b0*/  @!P0 LEA R4, P4, R17, R2, 0x2 ;  /* 0x0000000211048211 */ /* 0x002fc800078810ff */
[----:B------:R-:W-:-:S05]  /*108c0*/  @!P0 LEA.HI.X R5, R17, R3, R18, 0x2, P4 ;  /* 0x0000000311058211 */ /* 0x000fca00020f1412 */
[----:B------:R2:W-:Y:S01]  /*108d0*/  @!P0 ST.E.64 [R4.64], R126 ;  /* 0x0000007e04008985 */ /* 0x0005e2000c101b06 */
[----:B------:R-:W-:-:S13]  /*108e0*/  ISETP.GE.AND P0, PT, R15, c[0x0][0x3c8], PT ;  /* 0x0000f2000f007a0c */ /* 0x000fda0003f06270 */
[----:B------:R-:W-:Y:S05]  /*108f0*/  @P0 BRA `(.L_x_1077) ;  /* 0x0000030000000947 */ /* 0x000fea0003800000 */
[----:B------:R-:W-:-:S04]  /*10900*/  LEA R2, P0, R15, R2, 0x2 ;  /* 0x000000020f027211 */ /* 0x000fc800078010ff */
[----:B------:R-:W-:-:S05]  /*10910*/  LEA.HI.X R3, R15, R3, R16, 0x2, P0 ;  /* 0x000000030f037211 */ /* 0x000fca00000f1410 */
[----:B------:R1:W-:Y:S01]  /*10920*/  ST.E.64 [R2.64], R130 ;  /* 0x0000008202007985 */ /* 0x0003e2000c101b06 */
[----:B------:R-:W-:Y:S05]  /*10930*/  BRA `(.L_x_1077) ;  /* 0x000002c000007947 */ /* 0x000fea0003800000 */
.L_x_1073:
[----:B------:R-:W2:Y:S02]  /*10940*/  S2R R4, SR_TID.X ;  /* 0x0000000000047919 */ /* 0x000ea40000002100 */
[----:B--2---:R-:W-:-:S13]  /*10950*/  ISETP.GT.AND P0, PT, R4, 0x7f, PT ;  /* 0x0000007f0400780c */ /* 0x004fda0003f04270 */
[----:B------:R-:W-:Y:S05]  /*10960*/  @P0 BRA `(.L_x_1077) ;  /* 0x0000029000000947 */ /* 0x000fea0003800000 */
[----:B------:R-:W2:Y:S01]  /*10970*/  LDL.LU R3, [R1+0xd4] ;  /* 0x0000d40001037983 */ /* 0x000ea20000300800 */
[----:B---3--:R-:W-:-:S05]  /*10980*/  MOV R2, c[0x0][0x4e8] ;  /* 0x00013a0000027a02 */ /* 0x008fca0000000f00 */
[----:B------:R-:W-:Y:S01]  /*10990*/  IMAD R0, R2, c[0x0][0x388], RZ ;  /* 0x0000e20002007a24 */ /* 0x000fe200078e02ff */
[----:B--2---:R-:W-:-:S04]  /*109a0*/  IADD3 R6, R3, R4, RZ ;  /* 0x0000000403067210 */ /* 0x004fc80007ffe0ff */
[----:B------:R-:W-:-:S13]  /*109b0*/  ISETP.GE.AND P0, PT, R6, R0, PT ;  /* 0x000000000600720c */ /* 0x000fda0003f06270 */
[----:B------:R-:W-:Y:S05]  /*109c0*/  @P0 BRA `(.L_x_1077) ;  /* 0x0000023000000947 */ /* 0x000fea0003800000 */
[----:B------:R-:W2:Y:S04]  /*109d0*/  LDL.LU R3, [R1+0xc8] ;  /* 0x0000c80001037983 */ /* 0x000ea80000300800 */
[----:B------:R-:W3:Y:S04]  /*109e0*/  LDL.LU R9, [R1+0xc4] ;  /* 0x0000c40001097983 */ /* 0x000ee80000300800 */
[----:B------:R-:W4:Y:S01]  /*109f0*/  LDL.LU R8, [R1+0xcc] ;  /* 0x0000cc0001087983 */ /* 0x000f220000300800 */
[----:B------:R-:W-:-:S13]  /*10a00*/  ISETP.NE.AND P0, PT, R2, 0x1, PT ;  /* 0x000000010200780c */ /* 0x000fda0003f05270 */
[----:B-1----:R-:W-:Y:S01]  /*10a10*/  @P0 IMAD.HI.U32 R7, R6, c[0x0][0x4ec], RZ ;  /* 0x00013b0006070a27 */ /* 0x002fe200078e00ff */
[----:B--2---:R-:W-:Y:S02]  /*10a20*/  SHF.R.S32.HI R0, RZ, 0x1f, R3 ;  /* 0x0000001fff007819 */ /* 0x004fe40000011403 */
[----:B---3--:R-:W-:-:S03]  /*10a30*/  SHF.R.S32.HI R5, RZ, 0x1f, R9 ;  /* 0x0000001fff057819 */ /* 0x008fc60000011409 */
[----:B------:R-:W-:-:S04]  /*10a40*/  IMAD R0, R0, c[0x0][0x4d0], RZ ;  /* 0x0001340000007a24 */ /* 0x000fc800078e02ff */
[C---:B------:R-:W-:Y:S01]  /*10a50*/  IMAD R4, R3.reuse, c[0x0][0x4d4], R0 ;  /* 0x0001350003047a24 */ /* 0x040fe200078e0200 */
[----:B------:R-:W-:Y:S01]  /*10a60*/  MOV R0, R6 ;  /* 0x0000000600007202 */ /* 0x000fe20000000f00 */
[----:B------:R-:W-:Y:S01]  /*10a70*/  IMAD.WIDE.U32 R2, R3, c[0x0][0x4d0], RZ ;  /* 0x0001340003027a25 */ /* 0x000fe200078e00ff */
[----:B------:R-:W-:-:S03]  /*10a80*/  @P0 SHF.R.U32.HI R0, RZ, c[0x0][0x4f0], R7 ;  /* 0x00013c00ff000a19 */ /* 0x000fc60000011607 */
[----:B------:R-:W-:Y:S01]  /*10a90*/  IMAD R5, R5, c[0x0][0x4d8], RZ ;  /* 0x0001360005057a24 */ /* 0x000fe200078e02ff */
[----:B------:R-:W-:Y:S02]  /*10aa0*/  IADD3 R3, R3, R4, RZ ;  /* 0x0000000403037210 */ /* 0x000fe40007ffe0ff */
[----:B----4-:R-:W-:Y:S01]  /*10ab0*/  SHF.R.S32.HI R4, RZ, 0x1f, R8 ;  /* 0x0000001fff047819 */ /* 0x010fe20000011408 */
[C---:B------:R-:W-:Y:S01]  /*10ac0*/  IMAD R7, R9.reuse, c[0x0][0x4dc], R5 ;  /* 0x0001370009077a24 */ /* 0x040fe200078e0205 */
[----:B------:R-:W-:Y:S01]  /*10ad0*/  IADD3 R5, -R0, RZ, RZ ;  /* 0x000000ff00057210 */ /* 0x000fe20007ffe1ff */
[----:B------:R-:W-:-:S05]  /*10ae0*/  IMAD.WIDE.U32 R2, R9, c[0x0][0x4d8], R2 ;  /* 0x0001360009027a25 */ /* 0x000fca00078e0002 */
[----:B------:R-:W-:Y:S01]  /*10af0*/  IADD3 R3, R3, R7, RZ ;  /* 0x0000000703037210 */ /* 0x000fe20007ffe0ff */
[----:B------:R-:W-:Y:S02]  /*10b00*/  IMAD R7, R4, c[0x0][0x4e0], RZ ;  /* 0x0001380004077a24 */ /* 0x000fe400078e02ff */
[----:B------:R-:W-:Y:S02]  /*10b10*/  IMAD R4, R5, c[0x0][0x4e8], R6 ;  /* 0x00013a0005047a24 */ /* 0x000fe400078e0206 */
[----:B------:R-:W-:-:S03]  /*10b20*/  IMAD.WIDE.U32 R2, R8, c[0x0][0x4e0], R2 ;  /* 0x0001380008027a25 */ /* 0x000fc600078e0002 */
[----:B------:R-:W-:Y:S01]  /*10b30*/  SHF.R.S32.HI R5, RZ, 0x1f, R4 ;  /* 0x0000001fff057819 */ /* 0x000fe20000011404 */
[----:B------:R-:W-:Y:S01]  /*10b40*/  IMAD R6, R8, c[0x0][0x4e4], R7 ;  /* 0x0001390008067a24 */ /* 0x000fe200078e0207 */
[----:B------:R-:W-:Y:S02]  /*10b50*/  SHF.R.S32.HI R7, RZ, 0x1f, R0 ;  /* 0x0000001fff077819 */ /* 0x000fe40000011400 */
[----:B------:R-:W-:Y:S01]  /*10b60*/  IADD3 R2, P0, R0, R2, RZ ;  /* 0x0000000200027210 */ /* 0x000fe20007f1e0ff */
[----:B------:R-:W-:-:S03]  /*10b70*/  IMAD R0, R5, c[0x0][0x4c8], RZ ;  /* 0x0001320005007a24 */ /* 0x000fc600078e02ff */
[----:B------:R-:W-:Y:S01]  /*10b80*/  IADD3.X R3, R7, R3, R6, P0, !PT ;  /* 0x0000000307037210 */ /* 0x000fe200007fe406 */
[----:B------:R-:W-:-:S04]  /*10b90*/  IMAD R0, R4, c[0x0][0x4cc], R0 ;  /* 0x0001330004007a24 */ /* 0x000fc800078e0200 */
[----:B------:R-:W-:-:S05]  /*10ba0*/  IMAD.WIDE.U32 R2, R4, c[0x0][0x4c8], R2 ;  /* 0x0001320004027a25 */ /* 0x000fca00078e0002 */
[----:B------:R-:W-:Y:S02]  /*10bb0*/  IADD3 R0, R3, R0, RZ ;  /* 0x0000000003007210 */ /* 0x000fe40007ffe0ff */
[----:B------:R-:W-:-:S04]  /*10bc0*/  LEA R4, P0, R2, c[0x0][0x4a8], 0x2 ;  /* 0x00012a0002047a11 */ /* 0x000fc800078010ff */
[----:B------:R-:W-:Y:S02]  /*10bd0*/  LEA.HI.X R5, R2, c[0x0][0x4ac], R0, 0x2, P0 ;  /* 0x00012b0002057a11 */ /* 0x000fe400000f1400 */
[----:B------:R-:W-:-:S05]  /*10be0*/  MOV R0, 0xff800000 ;  /* 0xff80000000007802 */ /* 0x000fca0000000f00 */
[----:B------:R1:W-:Y:S02]  /*10bf0*/  STG.E [R4.64], R0 ;  /* 0x0000000004007986 */ /* 0x0003e4000c101906 */
.L_x_1077:
[----:B------:R-:W-:Y:S05]  /*10c00*/  BSYNC B1 ;  /* 0x0000000000017941 */ /* 0x000fea0003800000 */
.L_x_1072:
[----:B-12---:R-:W2:Y:S02]  /*10c10*/  LDL R0, [R1+0x1e8] ;  /* 0x0001e80001007983 */ /* 0x006ea40000100800 */
[----:B--2---:R-:W-:-:S13]  /*10c20*/  ISETP.NE.AND P0, PT, R0, RZ, PT ;  /* 0x000000ff0000720c */ /* 0x004fda0003f05270 */
[----:B------:R-:W-:Y:S01]  /*10c30*/  @P0 WARPSYNC 0xffffffff ;  /* 0xffffffff00000948 */ /* 0x000fe20003800000 */
[----:B------:R-:W-:Y:S06]  /*10c40*/  @P0 BAR.SYNC.DEFER_BLOCKING 0x5, 0x100 ;  /* 0x0144000000000b1d */ /* 0x000fec0000010000 */
[----:B------:R-:W1:Y:S04]  /*10c50*/  @P0 LDS R0, [0x18100] ;  /* 0x01810000ff000984 */ /* 0x000e680000000800 */
[----:B-1----:R1:W-:Y:S04]  /*10c60*/  @P0 STL [R1+0xd8], R0 ;  /* 0x0000d80001000387 */ /* 0x0023e80000100800 */
[----:B------:R-:W-:Y:S06]  /*10c70*/  @P0 BAR.ARV 0x4, 0x100 ;  /* 0x0104000000000b1d */ /* 0x000fec0000002000 */
[----:B------:R-:W-:Y:S05]  /*10c80*/  @P0 BRA `(.L_x_1078) ;  /* 0x0000009000000947 */ /* 0x000fea0003800000 */
[----:B------:R-:W-:Y:S05]  /*10c90*/  BRA.DIV ~URZ, `(.L_x_1079) ;  /* 0x00001cb27f007947 */ /* 0x000fea000b800000 */
[----:B-1----:R1:W2:Y:S02]  /*10ca0*/  SHFL.IDX PT, R0, R14, RZ, 0x1f ;  /* 0x00001fff0e007589 */ /* 0x0022a400000e0000 */
.L_x_1098:
[----:B---3--:R-:W3:Y:S01]  /*10cb0*/  S2R R2, SR_TID.X ;  /* 0x0000000000027919 */ /* 0x008ee20000002100 */
[----:B------:R-:W-:Y:S03]  /*10cc0*/  WARPSYNC 0xffffffff ;  /* 0xffffffff00007948 */ /* 0x000fe60003800000 */
[----:B------:R-:W-:Y:S06]  /*10cd0*/  BAR.SYNC.DEFER_BLOCKING 0x4, 0x100 ;  /* 0x0104000000007b1d */ /* 0x000fec0000010000 */
[----:B--2---:R2:W-:Y:S01]  /*10ce0*/  STL [R1+0xd8], R0 ;  /* 0x0000d80001007387 */ /* 0x0045e20000100800 */
[----:B---3--:R-:W-:-:S13]  /*10cf0*/  LOP3.LUT P0, RZ, R2, 0xff, RZ, 0xc0, !PT ;  /* 0x000000ff02ff7812 */ /* 0x008fda000780c0ff */
[----:B------:R2:W-:Y:S04]  /*10d00*/  @!P0 STS [0x18100], R14 ;  /* 0x0181000eff008388 */ /* 0x0005e80000000800 */
[----:B------:R-:W-:Y:S06]  /*10d10*/  BAR.ARV 0x5, 0x100 ;  /* 0x0144000000007b1d */ /* 0x000fec0000002000 */
.L_x_1078:
[----:B-12---:R-:W2:Y:S02]  /*10d20*/  LDL R0, [R1+0xd8] ;  /* 0x0000d80001007983 */ /* 0x006ea40000100800 */
[----:B--2---:R-:W-:-:S13]  /*10d30*/  ISETP.GE.AND P0, PT, R0, c[0x0][0x538], PT ;  /* 0x00014e0000007a0c */ /* 0x004fda0003f06270 */
[----:B---345:R-:W-:Y:S01]  /*10d40*/  @P0 CALL.REL.NOINC `(.L_x_1080) ;  /* 0x0000001000000944 */ /* 0x038fe20003c00000 */
[----:B------:R-:W-:Y:S05]  /*10d50*/  BRA `(.L_x_1081) ;  /* 0xffff01f000007947 */ /* 0x000fea000383ffff */
.L_x_1080:
[----:B------:R-:W-:Y:S05]  /*10d60*/  EXIT ;  /* 0x000000000000794d */ /* 0x000fea0003800000 */
.L_x_1044:
[----:B------:R2:W-:Y:S01]  /*10d70*/  STL [R1+0x70], RZ ;  /* 0x000070ff01007387 */ /* 0x0005e20000100800 */
[----:B------:R-:W-:Y:S01]  /*10d80*/  IMAD.MOV.U32 R0, RZ, RZ, R5 ;  /* 0x000000ffff007224 */ /* 0x000fe200078e0005 */
[----:B------:R-:W-:Y:S02]  /*10d90*/  MOV R3, 0x181f ;  /* 0x0000181f00037802 */ /* 0x000fe40000000f00 */
[----:B------:R-:W-:Y:S02]  /*10da0*/  MOV R2, 0x10dc0 ;  /* 0x00010dc000027802 */ /* 0x000fe40000000f00 */
[----:B-12---:R-:W-:Y:S05]  /*10db0*/  CALL.REL.NOINC `($__internal_18_$__cuda_sm70_shflsync_idx_p) ;  /* 0x00001c5000007944 */ /* 0x006fea0003c00000 */
[----:B-----5:R-:W-:Y:S01]  /*10dc0*/  MOV R4, R0 ;  /* 0x0000000000047202 */ /* 0x020fe20000000f00 */
[----:B-1----:R-:W-:Y:S05]  /*10dd0*/  BRA `(.L_x_1082) ;  /* 0xffff317000007947 */ /* 0x002fea000383ffff */
.L_x_1045:
[----:B------:R4:W-:Y:S01]  /*10de0*/  STL [R1+0x70], RZ ;  /* 0x000070ff01007387 */ /* 0x0009e20000100800 */
[----:B------:R-:W-:Y:S01]  /*10df0*/  IMAD.MOV.U32 R0, RZ, RZ, R15 ;  /* 0x000000ffff007224 */ /* 0x000fe200078e000f */
[----:B------:R-:W-:Y:S02]  /*10e00*/  MOV R3, 0x181f ;  /* 0x0000181f00037802 */ /* 0x000fe40000000f00 */
[----:B------:R-:W-:Y:S02]  /*10e10*/  MOV R2, 0x10e30 ;  /* 0x00010e3000027802 */ /* 0x000fe40000000f00 */
[----:B-1234-:R-:W-:Y:S05]  /*10e20*/  CALL.REL.NOINC `($__internal_18_$__cuda_sm70_shflsync_idx_p) ;  /* 0x00001be000007944 */ /* 0x01efea0003c00000 */
[----:B------:R-:W2:Y:S04]  /*10e30*/  LDL R2, [R1+0x64] ;  /* 0x0000640001027983 */ /* 0x000ea80000100800 */
[----:B------:R-:W3:Y:S04]  /*10e40*/  LDL R9, [R1+0x84] ;  /* 0x0000840001097983 */ /* 0x000ee80000100800 */
[----:B------:R-:W4:Y:S04]  /*10e50*/  LDL R6, [R1+0x58] ;  /* 0x0000580001067983 */ /* 0x000f280000100800 */
[----:B------:R-:W4:Y:S04]  /*10e60*/  LDL R8, [R1+0x80] ;  /* 0x0000800001087983 */ /* 0x000f280000100800 */
[----:B------:R-:W4:Y:S01]  /*10e70*/  LDL R7, [R1+0x7c] ;  /* 0x00007c0001077983 */ /* 0x000f220000100800 */
[----:B--2---:R-:W-:-:S02]  /*10e80*/  ISETP.GE.AND P3, PT, R2, c[0x0][0x1d4], PT ;  /* 0x0000750002007a0c */ /* 0x004fc40003f66270 */
[----:B------:R-:W-:Y:S02]  /*10e90*/  IADD3 R2, P0, R0, R80, RZ ;  /* 0x0000005000027210 */ /* 0x000fe40007f1e0ff */
[----:B---3--:R-:W-:-:S03]  /*10ea0*/  ISETP.GE.AND P2, PT, R9, c[0x0][0x1d4], PT ;  /* 0x0000750009007a0c */ /* 0x008fc60003f46270 */
[----:B-----5:R-:W-:-:S06]  /*10eb0*/  IMAD.X R3, R4, 0x1, R73, P0 ;  /* 0x0000000104037824 */ /* 0x020fcc00000e0649 */
[----:B------:R-:W-:Y:S01]  /*10ec0*/  @!PT LDS RZ, [RZ] ;  /* 0x00000000fffff984 */ /* 0x000fe20000000800 */
[----:B------:R-:W-:Y:S01]  /*10ed0*/  @!PT LDS RZ, [RZ] ;  /* 0x00000000fffff984 */ /* 0x000fe20000000800 */
[----:B------:R-:W-:Y:S01]  /*10ee0*/  @!PT LDS RZ, [RZ] ;  /* 0x00000000fffff984 */ /* 0x000fe20000000800 */
[----:B----4-:R2:W-:Y:S01]  /*10ef0*/  LDGSTS.E.BYPASS.LTC128B.128 [R6+0x10100], [R2.64], !P3 ;  /* 0x1010000002067fae */ /* 0x0105e2000d901d46 */
[----:B------:R-:W-:Y:S02]  /*10f00*/  ISETP.GE.AND P1, PT, R8, c[0x0][0x1d4], PT ;  /* 0x0000750008007a0c */ /* 0x000fe40003f26270 */
[----:B--2---:R-:W-:-:S05]  /*10f10*/  IADD3 R2, P0, R0, R79, RZ ;  /* 0x0000004f00027210 */ /* 0x004fca0007f1e0ff */
[----:B------:R-:W-:-:S05]  /*10f20*/  IMAD.X R3, R4, 0x1, R74, P0 ;  /* 0x0000000104037824 */ /* 0x000fca00000e064a */
[----:B------:R2:W-:Y:S02]  /*10f30*/  LDGSTS.E.BYPASS.LTC128B.128 [R6+0x12100], [R2.64], !P2 ;  /* 0x1210000002067fae */ /* 0x0005e4000d101d46 */
[----:B--2---:R-:W-:-:S05]  /*10f40*/  IADD3 R2, P0, R0, R81, RZ ;  /* 0x0000005100027210 */ /* 0x004fca0007f1e0ff */
[----:B------:R-:W-:-:S05]  /*10f50*/  IMAD.X R3, R4, 0x1, R75, P0 ;  /* 0x0000000104037824 */ /* 0x000fca00000e064b */
[----:B------:R2:W-:Y:S01]  /*10f60*/  LDGSTS.E.BYPASS.LTC128B.128 [R6+0x14100], [R2.64], !P1 ;  /* 0x1410000002067fae */ /* 0x0005e2000c901d46 */
[----:B------:R-:W-:Y:S02]  /*10f70*/  SEL R14, RZ, 0x10, P3 ;  /* 0x00000010ff0e7807 */ /* 0x000fe40001800000 */
[----:B--2---:R-:W-:-:S05]  /*10f80*/  IADD3 R2, P0, R0, R82, RZ ;  /* 0x0000005200027210 */ /* 0x004fca0007f1e0ff */
[----:B------:R-:W-:Y:S01]  /*10f90*/  IMAD.X R3, R4, 0x1, R76, P0 ;  /* 0x0000000104037824 */ /* 0x000fe200000e064c */
[----:B------:R-:W-:Y:S01]  /*10fa0*/  ISETP.GE.AND P0, PT, R7, c[0x0][0x1d4], PT ;  /* 0x0000750007007a0c */ /* 0x000fe20003f06270 */
[----:B------:R-:W-:Y:S01]  /*10fb0*/  IMAD.MOV.U32 R0, RZ, RZ, R5 ;  /* 0x000000ffff007224 */ /* 0x000fe200078e0005 */
[----:B------:R-:W-:Y:S02]  /*10fc0*/  SEL R13, RZ, 0x10, P2 ;  /* 0x00000010ff0d7807 */ /* 0x000fe40001000000 */
[----:B------:R-:W-:Y:S02]  /*10fd0*/  SEL R12, RZ, 0x10, P1 ;  /* 0x00000010ff0c7807 */ /* 0x000fe40000800000 */
[----:B------:R-:W-:-:S07]  /*10fe0*/  SEL R5, RZ, 0x10, P0 ;  /* 0x00000010ff057807 */ /* 0x000fce0000000000 */
[----:B------:R2:W-:Y:S02]  /*10ff0*/  LDGSTS.E.BYPASS.LTC128B.128 [R6+0x16100], [R2.64], !P0 ;  /* 0x1610000002067fae */ /* 0x0005e4000c101d46 */
[----:B--2---:R-:W-:Y:S02]  /*11000*/  IMAD.MOV.U32 R2, RZ, RZ, 0x1 ;  /* 0x00000001ff027424 */ /* 0x004fe400078e00ff */
[----:B------:R-:W-:-:S03]  /*11010*/  IMAD.MOV.U32 R3, RZ, RZ, 0x181f ;  /* 0x0000181fff037424 */ /* 0x000fc600078e00ff */
[----:B------:R2:W-:Y:S02]  /*11020*/  STL [R1+0x70], R2 ;  /* 0x0000700201007387 */ /* 0x0005e40000100800 */
[----:B--2---:R-:W-:Y:S02]  /*11030*/  MOV R2, 0x11050 ;  /* 0x0001105000027802 */ /* 0x004fe40000000f00 */
[----:B-1----:R-:W-:Y:S05]  /*11040*/  CALL.REL.NOINC `($__internal_18_$__cuda_sm70_shflsync_idx_p) ;  /* 0x000019c000007944 */ /* 0x002fea0003c00000 */
[----:B------:R-:W-:Y:S01]  /*11050*/  MOV R2, 0x1 ;  /* 0x0000000100027802 */ /* 0x000fe20000000f00 */
[----:B-----5:R-:W-:Y:S01]  /*11060*/  IMAD.MOV.U32 R4, RZ, RZ, R0 ;  /* 0x000000ffff047224 */ /* 0x020fe200078e0000 */
[----:B------:R-:W-:Y:S01]  /*11070*/  MOV R3, 0x181f ;  /* 0x0000181f00037802 */ /* 0x000fe20000000f00 */
[----:B------:R-:W-:Y:S02]  /*11080*/  IMAD.MOV.U32 R0, RZ, RZ, R15 ;  /* 0x000000ffff007224 */ /* 0x000fe400078e000f */
[----:B------:R2:W-:Y:S02]  /*11090*/  STL [R1+0x70], R2 ;  /* 0x0000700201007387 */ /* 0x0005e40000100800 */
[----:B--2---:R-:W-:Y:S02]  /*110a0*/  MOV R2, 0x110c0 ;  /* 0x000110c000027802 */ /* 0x004fe40000000f00 */
[----:B-1----:R-:W-:Y:S05]  /*110b0*/  CALL.REL.NOINC `($__internal_18_$__cuda_sm70_shflsync_idx_p) ;  /* 0x0000195000007944 */ /* 0x002fea0003c00000 */
[----:B-1---5:R-:W-:Y:S05]  /*110c0*/  BRA `(.L_x_1083) ;  /* 0xffff305000007947 */ /* 0x022fea000383ffff */
.L_x_1046:
[----:B------:R1:W-:Y:S01]  /*110d0*/  STL [R1+0x70], RZ ;  /* 0x000070ff01007387 */ /* 0x0003e20000100800 */
[----:B------:R-:W-:Y:S01]  /*110e0*/  IMAD.MOV.U32 R0, RZ, RZ, R4 ;  /* 0x000000ffff007224 */ /* 0x000fe200078e0004 */
[----:B------:R-:W-:-:S02]  /*110f0*/  MOV R3, 0x1c1f ;  /* 0x00001c1f00037802 */ /* 0x000fc40000000f00 */
[----:B------:R-:W-:Y:S02]  /*11100*/  MOV R2, 0x11120 ;  /* 0x0001112000027802 */ /* 0x000fe40000000f00 */
[----:B-1----:R-:W-:Y:S05]  /*11110*/  CALL.REL.NOINC `($__internal_18_$__cuda_sm70_shflsync_idx_p) ;  /* 0x000018f000007944 */ /* 0x002fea0003c00000 */
[----:B-1---5:R-:W-:Y:S05]  /*11120*/  BRA `(.L_x_1084) ;  /* 0xffff32e000007947 */ /* 0x022fea000383ffff */
.L_x_1047:
[----:B------:R-:W-:Y:S01]  /*11130*/  MOV R2, 0x1 ;  /* 0x0000000100027802 */ /* 0x000fe20000000f00 */
[----:B------:R-:W-:Y:S02]  /*11140*/  IMAD.MOV.U32 R0, RZ, RZ, R4 ;  /* 0x000000ffff007224 */ /* 0x000fe400078e0004 */
[----:B------:R-:W-:Y:S02]  /*11150*/  IMAD.MOV.U32 R3, RZ, RZ, 0x1c1f ;  /* 0x00001c1fff037424 */ /* 0x000fe400078e00ff */
[----:B------:R2:W-:Y:S02]  /*11160*/  STL [R1+0x70], R2 ;  /* 0x0000700201007387 */ /* 0x0005e40000100800 */
[----:B--2---:R-:W-:Y:S02]  /*11170*/  MOV R2, 0x11190 ;  /* 0x0001119000027802 */ /* 0x004fe40000000f00 */
[----:B-1----:R-:W-:Y:S05]  /*11180*/  CALL.REL.NOINC `($__internal_18_$__cuda_sm70_shflsync_idx_p) ;  /* 0x0000188000007944 */ /* 0x002fea0003c00000 */
[----:B-----5:R-:W-:-:S05]  /*11190*/  IMAD.IADD R0, R5, 0x1, R0 ;  /* 0x0000000105007824 */ /* 0x020fca00078e0200 */
[----:B------:R-:W-:-:S04]  /*111a0*/  IMNMX R0, R6, R0, PT ;  /* 0x0000000006007217 */ /* 0x000fc80003800200 */
[C---:B------:R-:W-:Y:S02]  /*111b0*/  ISETP.GT.AND P3, PT, R0.reuse, RZ, PT ;  /* 0x000000ff0000720c */ /* 0x040fe40003f64270 */
[C---:B------:R-:W-:Y:S02]  /*111c0*/  ISETP.GT.AND P2, PT, R0.reuse, 0x1, PT ;  /* 0x000000010000780c */ /* 0x040fe40003f44270 */
[C---:B------:R-:W-:Y:S02]  /*111d0*/  ISETP.GT.AND P1, PT, R0.reuse, 0x8, PT ;  /* 0x000000080000780c */ /* 0x040fe40003f24270 */
[----:B------:R-:W-:Y:S02]  /*111e0*/  ISETP.GT.AND P0, PT, R0, 0x9, PT ;  /* 0x000000090000780c */ /* 0x000fe40003f04270 */
[----:B------:R-:W-:Y:S02]  /*111f0*/  FSEL R5, R54, -INF , P3 ;  /* 0xff80000036057808 */ /* 0x000fe40001800000 */
[----:B------:R-:W-:-:S02]  /*11200*/  FSEL R4, R55, -INF , P2 ;  /* 0xff80000037047808 */ /* 0x000fc40001000000 */
[----:B------:R-:W-:Y:S02]  /*11210*/  FSEL R7, R50, -INF , P1 ;  /* 0xff80000032077808 */ /* 0x000fe40000800000 */
[----:B------:R-:W-:Y:S02]  /*11220*/  FSEL R6, R51, -INF , P0 ;  /* 0xff80000033067808 */ /* 0x000fe40000000000 */
[C---:B------:R-:W-:Y:S02]  /*11230*/  ISETP.GT.AND P3, PT, R0.reuse, 0x10, PT ;  /* 0x000000100000780c */ /* 0x040fe40003f64270 */
[C---:B------:R-:W-:Y:S02]  /*11240*/  ISETP.GT.AND P2, PT, R0.reuse, 0x11, PT ;  /* 0x000000110000780c */ /* 0x040fe40003f44270 */
[C---:B------:R-:W-:Y:S02]  /*11250*/  ISETP.GT.AND P1, PT, R0.reuse, 0x18, PT ;  /* 0x000000180000780c */ /* 0x040fe40003f24270 */
[----:B------:R-:W-:-:S02]  /*11260*/  ISETP.GT.AND P0, PT, R0, 0x19, PT ;  /* 0x000000190000780c */ /* 0x000fc40003f04270 */
[----:B------:R-:W-:Y:S02]  /*11270*/  FSEL R11, R46, -INF , P3 ;  /* 0xff8000002e0b7808 */ /* 0x000fe40001800000 */
[----:B------:R-:W-:Y:S02]  /*11280*/  FSEL R10, R47, -INF , P2 ;  /* 0xff8000002f0a7808 */ /* 0x000fe40001000000 */
[----:B------:R-:W-:Y:S02]  /*11290*/  FSEL R9, R42, -INF , P1 ;  /* 0xff8000002a097808 */ /* 0x000fe40000800000 */
[----:B------:R-:W-:Y:S02]  /*112a0*/  FSEL R8, R43, -INF , P0 ;  /* 0xff8000002b087808 */ /* 0x000fe40000000000 */
[C---:B------:R-:W-:Y:S02]  /*112b0*/  ISETP.GT.AND P3, PT, R0.reuse, 0x20, PT ;  /* 0x000000200000780c */ /* 0x040fe40003f64270 */
[----:B------:R-:W-:-:S02]  /*112c0*/  ISETP.GT.AND P2, PT, R0, 0x21, PT ;  /* 0x000000210000780c */ /* 0x000fc40003f44270 */
[C---:B------:R-:W-:Y:S02]  /*112d0*/  ISETP.GT.AND P1, PT, R0.reuse, 0x28, PT ;  /* 0x000000280000780c */ /* 0x040fe40003f24270 */
[----:B------:R-:W-:Y:S02]  /*112e0*/  ISETP.GT.AND P0, PT, R0, 0x29, PT ;  /* 0x000000290000780c */ /* 0x000fe40003f04270 */
[----:B------:R-:W-:Y:S02]  /*112f0*/  FSEL R79, R38, -INF , P3 ;  /* 0xff800000264f7808 */ /* 0x000fe40001800000 */
[----:B------:R-:W-:Y:S02]  /*11300*/  FSEL R78, R39, -INF , P2 ;  /* 0xff800000274e7808 */ /* 0x000fe40001000000 */
[----:B------:R-:W-:Y:S02]  /*11310*/  FSEL R77, R34, -INF , P1 ;  /* 0xff800000224d7808 */ /* 0x000fe40000800000 */
[----:B------:R-:W-:-:S02]  /*11320*/  FSEL R76, R35, -INF , P0 ;  /* 0xff800000234c7808 */ /* 0x000fc40000000000 */
[C---:B------:R-:W-:Y:S02]  /*11330*/  ISETP.GT.AND P3, PT, R0.reuse, 0x30, PT ;  /* 0x000000300000780c */ /* 0x040fe40003f64270 */
[C---:B------:R-:W-:Y:S02]  /*11340*/  ISETP.GT.AND P2, PT, R0.reuse, 0x31, PT ;  /* 0x000000310000780c */ /* 0x040fe40003f44270 */
[C---:B------:R-:W-:Y:S02]  /*11350*/  ISETP.GT.AND P1, PT, R0.reuse, 0x38, PT ;  /* 0x000000380000780c */ /* 0x040fe40003f24270 */
[----:B------:R-:W-:Y:S02]  /*11360*/  ISETP.GT.AND P0, PT, R0, 0x39, PT ;  /* 0x000000390000780c */ /* 0x000fe40003f04270 */
        /* <DEDUP_REMOVED lines=21> */
[----:B------:R-:W-:Y:S02]  /*114c0*/  FSEL R75, R26, -INF , P3 ;  /* 0xff8000001a4b7808 */ /* 0x000fe40001800000 */
[----:B------:R-:W-:Y:S02]  /*114d0*/  FMNMX.FTZ R0, R83, R0, !PT ;  /* 0x0000000053007209 */ /* 0x000fe40007810000 */
[----:B------:R-:W-:Y:S02]  /*114e0*/  FMNMX.FTZ R16, R76, R3, !PT ;  /* 0x000000034c107209 */ /* 0x000fe40007810000 */
[----:B------:R-:W-:Y:S02]  /*114f0*/  FMNMX.FTZ R0, R82, R0, !PT ;  /* 0x0000000052007209 */ /* 0x000fe40007810000 */
[----:B------:R-:W-:-:S02]  /*11500*/  FSEL R74, R27, -INF , P2 ;  /* 0xff8000001b4a7808 */ /* 0x000fc40001000000 */
[----:B------:R-:W-:Y:S02]  /*11510*/  FMNMX.FTZ R16, R75, R16, !PT ;  /* 0x000000104b107209 */ /* 0x000fe40007810000 */
[----:B------:R-:W-:Y:S02]  /*11520*/  FMNMX.FTZ R0, R81, R0, !PT ;  /* 0x0000000051007209 */ /* 0x000fe40007810000 */
[----:B------:R-:W-:Y:S02]  /*11530*/  FSEL R73, R22, -INF , P1 ;  /* 0xff80000016497808 */ /* 0x000fe40000800000 */
[----:B------:R-:W-:Y:S02]  /*11540*/  FMNMX.FTZ R16, R74, R16, !PT ;  /* 0x000000104a107209 */ /* 0x000fe40007810000 */
[----:B------:R-:W-:Y:S01]  /*11550*/  FMNMX.FTZ R133, R80, R0, !PT ;  /* 0x0000000050857209 */ /* 0x000fe20007810000 */
[----:B------:R-:W-:Y:S01]  /*11560*/  IMAD.MOV.U32 R0, RZ, RZ, 0x2 ;  /* 0x00000002ff007424 */ /* 0x000fe200078e00ff */
[----:B------:R-:W-:-:S02]  /*11570*/  FSEL R72, R23, -INF , P0 ;  /* 0xff80000017487808 */ /* 0x000fc40000000000 */
[----:B------:R-:W-:Y:S01]  /*11580*/  FMNMX.FTZ R16, R73, R16, !PT ;  /* 0x0000001049107209 */ /* 0x000fe20007810000 */
[----:B------:R-:W-:Y:S01]  /*11590*/  IMAD.MOV.U32 R132, RZ, RZ, R133 ;  /* 0x000000ffff847224 */ /* 0x000fe200078e0085 */
[----:B------:R-:W-:Y:S02]  /*115a0*/  MOV R2, 0x115d0 ;  /* 0x000115d000027802 */ /* 0x000fe40000000f00 */
[----:B------:R-:W-:Y:S02]  /*115b0*/  FMNMX.FTZ R16, R72, R16, !PT ;  /* 0x0000001048107209 */ /* 0x000fe40007810000 */
[----:B-1----:R-:W-:Y:S05]  /*115c0*/  CALL.REL.NOINC `($__internal_17_$__cuda_sm70_shflsync_bfly_p) ;  /* 0x000013e000007944 */ /* 0x002fea0003c00000 */
[----:B------:R-:W-:Y:S01]  /*115d0*/  FMNMX.FTZ R133, R133, R0, !PT ;  /* 0x0000000085857209 */ /* 0x000fe20007810000 */
[----:B------:R-:W-:Y:S01]  /*115e0*/  IMAD.MOV.U32 R0, RZ, RZ, 0x1 ;  /* 0x00000001ff007424 */ /* 0x000fe200078e00ff */
[----:B------:R-:W-:-:S03]  /*115f0*/  MOV R2, 0x11620 ;  /* 0x0001162000027802 */ /* 0x000fc60000000f00 */
[----:B------:R-:W-:Y:S02]  /*11600*/  IMAD.MOV.U32 R132, RZ, RZ, R133 ;  /* 0x000000ffff847224 */ /* 0x000fe400078e0085 */
[----:B------:R-:W-:Y:S05]  /*11610*/  CALL.REL.NOINC `($__internal_17_$__cuda_sm70_shflsync_bfly_p) ;  /* 0x0000139000007944 */ /* 0x000fea0003c00000 */
[----:B------:R-:W-:Y:S01]  /*11620*/  FMNMX.FTZ R133, R133, R0, !PT ;  /* 0x0000000085857209 */ /* 0x000fe20007810000 */
[----:B------:R-:W-:Y:S01]  /*11630*/  IMAD.MOV.U32 R132, RZ, RZ, R16 ;  /* 0x000000ffff847224 */ /* 0x000fe200078e0010 */
[----:B------:R-:W-:Y:S01]  /*11640*/  MOV R2, 0x11670 ;  /* 0x0001167000027802 */ /* 0x000fe20000000f00 */
[----:B------:R-:W-:Y:S02]  /*11650*/  IMAD.MOV.U32 R0, RZ, RZ, 0x2 ;  /* 0x00000002ff007424 */ /* 0x000fe400078e00ff */
[----:B------:R-:W-:Y:S05]  /*11660*/  CALL.REL.NOINC `($__internal_17_$__cuda_sm70_shflsync_bfly_p) ;  /* 0x0000134000007944 */ /* 0x000fea0003c00000 */
[----:B------:R-:W-:Y:S01]  /*11670*/  FMNMX.FTZ R16, R16, R0, !PT ;  /* 0x0000000010107209 */ /* 0x000fe20007810000 */
[----:B------:R-:W-:Y:S01]  /*11680*/  IMAD.MOV.U32 R0, RZ, RZ, 0x1 ;  /* 0x00000001ff007424 */ /* 0x000fe200078e00ff */
[----:B------:R-:W-:-:S03]  /*11690*/  MOV R2, 0x116c0 ;  /* 0x000116c000027802 */ /* 0x000fc60000000f00 */
[----:B------:R-:W-:Y:S02]  /*116a0*/  IMAD.MOV.U32 R132, RZ, RZ, R16 ;  /* 0x000000ffff847224 */ /* 0x000fe400078e0010 */
[----:B------:R-:W-:Y:S05]  /*116b0*/  CALL.REL.NOINC `($__internal_17_$__cuda_sm70_shflsync_bfly_p) ;  /* 0x000012f000007944 */ /* 0x000fea0003c00000 */
[----:B------:R-:W-:Y:S01]  /*116c0*/  MOV R3, R0 ;  /* 0x0000000000037202 */ /* 0x000fe20000000f00 */
[----:B------:R-:W-:Y:S05]  /*116d0*/  BRA `(.L_x_1085) ;  /* 0xffff33e000007947 */ /* 0x000fea000383ffff */
.L_x_1051:
[----:B------:R-:W-:Y:S01]  /*116e0*/  MOV R3, 0x181f ;  /* 0x0000181f00037802 */ /* 0x000fe20000000f00 */
[----:B------:R2:W-:Y:S01]  /*116f0*/  STL [R1+0x70], RZ ;  /* 0x000070ff01007387 */ /* 0x0005e20000100800 */
[----:B------:R-:W-:Y:S01]  /*11700*/  MOV R2, 0x11730 ;  /* 0x0001173000027802 */ /* 0x000fe20000000f00 */
[----:B------:R-:W-:Y:S02]  /*11710*/  IMAD.MOV.U32 R0, RZ, RZ, R5 ;  /* 0x000000ffff007224 */ /* 0x000fe400078e0005 */
[----:B-12---:R-:W-:Y:S05]  /*11720*/  CALL.REL.NOINC `($__internal_18_$__cuda_sm70_shflsync_idx_p) ;  /* 0x000012e000007944 */ /* 0x006fea0003c00000 */
[----:B-----5:R-:W-:Y:S01]  /*11730*/  MOV R4, R0 ;  /* 0x0000000000047202 */ /* 0x020fe20000000f00 */
[----:B-1----:R-:W-:-:S05]  /*11740*/  BRA `(.L_x_1086) ;  /* 0xffff505000007947 */ /* 0x002fca000383ffff */
.L_x_1052:
[----:B------:R-:W-:Y:S01]  /*11750*/  MOV R3, 0x181f ;  /* 0x0000181f00037802 */ /* 0x000fe20000000f00 */
[----:B------:R4:W-:Y:S01]  /*11760*/  STL [R1+0x70], RZ ;  /* 0x000070ff01007387 */ /* 0x0009e20000100800 */
[----:B------:R-:W-:Y:S01]  /*11770*/  MOV R2, 0x117a0 ;  /* 0x000117a000027802 */ /* 0x000fe20000000f00 */
[----:B------:R-:W-:Y:S02]  /*11780*/  IMAD.MOV.U32 R0, RZ, RZ, R21 ;  /* 0x000000ffff007224 */ /* 0x000fe400078e0015 */
[----:B-1234-:R-:W-:Y:S05]  /*11790*/  CALL.REL.NOINC `($__internal_18_$__cuda_sm70_shflsync_idx_p) ;  /* 0x0000127000007944 */ /* 0x01efea0003c00000 */
[----:B------:R-:W2:Y:S01]  /*117a0*/  LDL R3, [R1+0x64] ;  /* 0x0000640001037983 */ /* 0x000ea20000100800 */
[----:B------:R-:W-:Y:S03]  /*117b0*/  IADD3 R6, P0, R0, R30, RZ ;  /* 0x0000001e00067210 */ /* 0x000fe60007f1e0ff */
[----:B------:R-:W3:Y:S02]  /*117c0*/  LDL R2, [R1+0x84] ;  /* 0x0000840001027983 */ /* 0x000ee40000100800 */
[----:B-----5:R-:W-:Y:S02]  /*117d0*/  IMAD.X R7, R4, 0x1, R22, P0 ;  /* 0x0000000104077824 */ /* 0x020fe400000e0616 */
[----:B------:R-:W4:Y:S04]  /*117e0*/  LDL R12, [R1+0x58] ;  /* 0x00005800010c7983 */ /* 0x000f280000100800 */
[----:B------:R-:W4:Y:S04]  /*117f0*/  LDL R14, [R1+0x80] ;  /* 0x00008000010e7983 */ /* 0x000f280000100800 */
[----:B------:R-:W4:Y:S01]  /*11800*/  LDL R13, [R1+0x7c] ;  /* 0x00007c00010d7983 */ /* 0x000f220000100800 */
[----:B--2---:R-:W-:Y:S02]  /*11810*/  ISETP.GE.AND P3, PT, R3, c[0x0][0x1d4], PT ;  /* 0x0000750003007a0c */ /* 0x004fe40003f66270 */
[----:B---3--:R-:W-:Y:S02]  /*11820*/  ISETP.GE.AND P2, PT, R2, c[0x0][0x1d4], PT ;  /* 0x0000750002007a0c */ /* 0x008fe40003f46270 */
[----:B------:R-:W-:Y:S02]  /*11830*/  IADD3 R2, P0, R0, R31, RZ ;  /* 0x0000001f00027210 */ /* 0x000fe40007f1e0ff */
[----:B------:R-:W-:Y:S03]  /*11840*/  SEL R20, RZ, 0x10, P2 ;  /* 0x00000010ff147807 */ /* 0x000fe60001000000 */
[----:B------:R-:W-:Y:S01]  /*11850*/  IMAD.X R3, R4, 0x1, R23, P0 ;  /* 0x0000000104037824 */ /* 0x000fe200000e0617 */
[----:B----4-:R-:W-:Y:S03]  /*11860*/  ISETP.GE.AND P1, PT, R14, c[0x0][0x1d4], PT ;  /* 0x000075000e007a0c */ /* 0x010fe60003f26270 */
[----:B------:R-:W-:Y:S01]  /*11870*/  @!PT LDS RZ, [RZ] ;  /* 0x00000000fffff984 */ /* 0x000fe20000000800 */
[----:B------:R-:W-:Y:S01]  /*11880*/  @!PT LDS RZ, [RZ] ;  /* 0x00000000fffff984 */ /* 0x000fe20000000800 */
[----:B------:R-:W-:Y:S01]  /*11890*/  @!PT LDS RZ, [RZ] ;  /* 0x00000000fffff984 */ /* 0x000fe20000000800 */
[----:B------:R2:W-:Y:S01]  /*118a0*/  LDGSTS.E.BYPASS.LTC128B.128 [R12+0x100], [R6.64], !P3 ;  /* 0x00100000060c7fae */ /* 0x0005e2000d901d46 */
[----:B------:R-:W-:Y:S03]  /*118b0*/  SEL R15, RZ, 0x10, P1 ;  /* 0x00000010ff0f7807 */ /* 0x000fe60000800000 */
[----:B------:R3:W-:Y:S02]  /*118c0*/  LDGSTS.E.BYPASS.LTC128B.128 [R12+0x2100], [R2.64], !P2 ;  /* 0x02100000020c7fae */ /* 0x0007e4000d101d46 */
[----:B---3--:R-:W-:Y:S05]  /*118d0*/  IADD3 R2, P0, R0, R132, RZ ;  /* 0x0000008400027210 */ /* 0x008fea0007f1e0ff */
[----:B------:R-:W-:Y:S05]  /*118e0*/  IMAD.X R3, R4, 0x1, R28, P0 ;  /* 0x0000000104037824 */ /* 0x000fea00000e061c */
[----:B------:R3:W-:Y:S02]  /*118f0*/  LDGSTS.E.BYPASS.LTC128B.128 [R12+0x4100], [R2.64], !P1 ;  /* 0x04100000020c7fae */ /* 0x0007e4000c901d46 */
[----:B---3--:R-:W-:Y:S01]  /*11900*/  IADD3 R2, P0, R0, R133, RZ ;  /* 0x0000008500027210 */ /* 0x008fe20007f1e0ff */
[----:B------:R-:W-:Y:S01]  /*11910*/  IMAD.MOV.U32 R0, RZ, RZ, R5 ;  /* 0x000000ffff007224 */ /* 0x000fe200078e0005 */
[----:B------:R-:W-:Y:S03]  /*11920*/  SEL R5, RZ, 0x10, P3 ;  /* 0x00000010ff057807 */ /* 0x000fe60001800000 */
[----:B------:R-:W-:Y:S01]  /*11930*/  IMAD.X R3, R4, 0x1, R29, P0 ;  /* 0x0000000104037824 */ /* 0x000fe200000e061d */
[----:B------:R-:W-:Y:S04]  /*11940*/  ISETP.GE.AND P0, PT, R13, c[0x0][0x1d4], PT ;  /* 0x000075000d007a0c */ /* 0x000fe80003f06270 */
[----:B------:R-:W-:Y:S09]  /*11950*/  SEL R14, RZ, 0x10, P0 ;  /* 0x00000010ff0e7807 */ /* 0x000ff20000000000 */
[----:B------:R3:W-:Y:S02]  /*11960*/  LDGSTS.E.BYPASS.LTC128B.128 [R12+0x6100], [R2.64], !P0 ;  /* 0x06100000020c7fae */ /* 0x0007e4000c101d46 */
[----:B---3--:R-:W-:Y:S02]  /*11970*/  IMAD.MOV.U32 R2, RZ, RZ, 0x1 ;  /* 0x00000001ff027424 */ /* 0x008fe400078e00ff */
[----:B------:R-:W-:Y:S03]  /*11980*/  IMAD.MOV.U32 R3, RZ, RZ, 0x181f ;  /* 0x0000181fff037424 */ /* 0x000fe600078e00ff */
[----:B------:R3:W-:Y:S02]  /*11990*/  STL [R1+0x70], R2 ;  /* 0x0000700201007387 */ /* 0x0007e40000100800 */
[----:B---3--:R-:W-:Y:S02]  /*119a0*/  MOV R2, 0x119c0 ;  /* 0x000119c000027802 */ /* 0x008fe40000000f00 */
[----:B-12---:R-:W-:Y:S05]  /*119b0*/  CALL.REL.NOINC `($__internal_18_$__cuda_sm70_shflsync_idx_p) ;  /* 0x0000105000007944 */ /* 0x006fea0003c00000 */
[----:B------:R-:W-:Y:S01]  /*119c0*/  MOV R2, 0x1 ;  /* 0x0000000100027802 */ /* 0x000fe20000000f00 */
[----:B-----5:R-:W-:Y:S01]  /*119d0*/  IMAD.MOV.U32 R4, RZ, RZ, R0 ;  /* 0x000000ffff047224 */ /* 0x020fe200078e0000 */
[----:B------:R-:W-:Y:S01]  /*119e0*/  MOV R3, 0x181f ;  /* 0x0000181f00037802 */ /* 0x000fe20000000f00 */
[----:B------:R-:W-:Y:S02]  /*119f0*/  IMAD.MOV.U32 R0, RZ, RZ, R21 ;  /* 0x000000ffff007224 */ /* 0x000fe400078e0015 */
[----:B------:R2:W-:Y:S02]  /*11a00*/  STL [R1+0x70], R2 ;  /* 0x0000700201007387 */ /* 0x0005e40000100800 */
[----:B--2---:R-:W-:Y:S02]  /*11a10*/  MOV R2, 0x11a30 ;  /* 0x00011a3000027802 */ /* 0x004fe40000000f00 */
[----:B-1----:R-:W-:Y:S05]  /*11a20*/  CALL.REL.NOINC `($__internal_18_$__cuda_sm70_shflsync_idx_p) ;  /* 0x00000fe000007944 */ /* 0x002fea0003c00000 */
[----:B-1---5:R-:W-:-:S05]  /*11a30*/  BRA `(.L_x_1087) ;  /* 0xffff4f5000007947 */ /* 0x022fca000383ffff */
.L_x_1055:
[----:B--2---:R-:W-:Y:S01]  /*11a40*/  MOV R3, 0x181f ;  /* 0x0000181f00037802 */ /* 0x004fe20000000f00 */
[----:B------:R1:W-:Y:S01]  /*11a50*/  STL [R1+0x70], RZ ;  /* 0x000070ff01007387 */ /* 0x0003e20000100800 */
[----:B------:R-:W-:Y:S01]  /*11a60*/  MOV R2, 0x11a90 ;  /* 0x00011a9000027802 */ /* 0x000fe20000000f00 */
[----:B------:R-:W-:Y:S02]  /*11a70*/  IMAD.MOV.U32 R0, RZ, RZ, R133 ;  /* 0x000000ffff007224 */ /* 0x000fe400078e0085 */
[----:B-1----:R-:W-:Y:S05]  /*11a80*/  CALL.REL.NOINC `($__internal_18_$__cuda_sm70_shflsync_idx_p) ;  /* 0x00000f8000007944 */ /* 0x002fea0003c00000 */
[----:B------:R-:W-:Y:S01]  /*11a90*/  MOV R132, R0 ;  /* 0x0000000000847202 */ /* 0x000fe20000000f00 */
[----:B-1---5:R-:W-:-:S05]  /*11aa0*/  BRA `(.L_x_1088) ;  /* 0xffff618000007947 */ /* 0x022fca000383ffff */
.L_x_1056:
[----:B------:R-:W-:Y:S01]  /*11ab0*/  MOV R3, 0x181f ;  /* 0x0000181f00037802 */ /* 0x000fe20000000f00 */
[----:B------:R3:W-:Y:S01]  /*11ac0*/  STL [R1+0x70], RZ ;  /* 0x000070ff01007387 */ /* 0x0007e20000100800 */
[----:B------:R-:W-:Y:S01]  /*11ad0*/  MOV R2, 0x11b00 ;  /* 0x00011b0000027802 */ /* 0x000fe20000000f00 */
[----:B------:R-:W-:Y:S02]  /*11ae0*/  IMAD.MOV.U32 R0, RZ, RZ, R183 ;  /* 0x000000ffff007224 */ /* 0x000fe400078e00b7 */
[----:B-123--:R-:W-:Y:S05]  /*11af0*/  CALL.REL.NOINC `($__internal_18_$__cuda_sm70_shflsync_idx_p) ;  /* 0x00000f1000007944 */ /* 0x00efea0003c00000 */
[----:B------:R-:W2:Y:S01]  /*11b00*/  LDL R3, [R1+0x64] ;  /* 0x0000640001037983 */ /* 0x000ea20000100800 */
[----:B------:R-:W-:Y:S03]  /*11b10*/  IADD3 R176, P0, R0, R188, RZ ;  /* 0x000000bc00b07210 */ /* 0x000fe60007f1e0ff */
[----:B------:R-:W3:Y:S02]  /*11b20*/  LDL R2, [R1+0x84] ;  /* 0x0000840001027983 */ /* 0x000ee40000100800 */
[----:B------:R-:W-:Y:S02]  /*11b30*/  IMAD.X R177, R132, 0x1, R184, P0 ;  /* 0x0000000184b17824 */ /* 0x000fe400000e06b8 */
        /* <DEDUP_REMOVED lines=29> */
[----:B-12--5:R-:W-:Y:S05]  /*11d10*/  CALL.REL.NOINC `($__internal_18_$__cuda_sm70_shflsync_idx_p) ;  /* 0x00000cf000007944 */ /* 0x026fea0003c00000 */
[----:B------:R-:W-:Y:S01]  /*11d20*/  MOV R2, 0x1 ;  /* 0x0000000100027802 */ /* 0x000fe20000000f00 */
[----:B------:R-:W-:Y:S01]  /*11d30*/  IMAD.MOV.U32 R132, RZ, RZ, R0 ;  /* 0x000000ffff847224 */ /* 0x000fe200078e0000 */
[----:B------:R-:W-:Y:S01]  /*11d40*/  MOV R3, 0x181f ;  /* 0x0000181f00037802 */ /* 0x000fe20000000f00 */
[----:B------:R-:W-:Y:S02]  /*11d50*/  IMAD.MOV.U32 R0, RZ, RZ, R183 ;  /* 0x000000ffff007224 */ /* 0x000fe400078e00b7 */
[----:B------:R2:W-:Y:S02]  /*11d60*/  STL [R1+0x70], R2 ;  /* 0x0000700201007387 */ /* 0x0005e40000100800 */
[----:B--2---:R-:W-:Y:S02]  /*11d70*/  MOV R2, 0x11d90 ;  /* 0x00011d9000027802 */ /* 0x004fe40000000f00 */
[----:B-1---5:R-:W-:Y:S05]  /*11d80*/  CALL.REL.NOINC `($__internal_18_$__cuda_sm70_shflsync_idx_p) ;  /* 0x00000c8000007944 */ /* 0x022fea0003c00000 */
[----:B-1---5:R-:W-:-:S05]  /*11d90*/  BRA `(.L_x_1089) ;  /* 0xffff608000007947 */ /* 0x022fca000383ffff */
.L_x_1057:
[----:B------:R-:W-:Y:S01]  /*11da0*/  MOV R3, 0x1c1f ;  /* 0x00001c1f00037802 */ /* 0x000fe20000000f00 */
[----:B------:R1:W-:Y:S01]  /*11db0*/  STL [R1+0x70], RZ ;  /* 0x000070ff01007387 */ /* 0x0003e20000100800 */
[----:B------:R-:W-:Y:S01]  /*11dc0*/  MOV R2, 0x11df0 ;  /* 0x00011df000027802 */ /* 0x000fe20000000f00 */
[----:B------:R-:W-:Y:S02]  /*11dd0*/  IMAD.MOV.U32 R0, RZ, RZ, R132 ;  /* 0x000000ffff007224 */ /* 0x000fe400078e0084 */
[----:B-1----:R-:W-:Y:S05]  /*11de0*/  CALL.REL.NOINC `($__internal_18_$__cuda_sm70_shflsync_idx_p) ;  /* 0x00000c2000007944 */ /* 0x002fea0003c00000 */
[----:B-1---5:R-:W-:-:S05]  /*11df0*/  BRA `(.L_x_1090) ;  /* 0xffff630000007947 */ /* 0x022fca000383ffff */
.L_x_1058:
[----:B------:R-:W-:Y:S01]  /*11e00*/  MOV R2, 0x1 ;  /* 0x0000000100027802 */ /* 0x000fe20000000f00 */
[----:B------:R-:W-:Y:S02]  /*11e10*/  IMAD.MOV.U32 R0, RZ, RZ, R132 ;  /* 0x000000ffff007224 */ /* 0x000fe400078e0084 */
[----:B------:R-:W-:Y:S02]  /*11e20*/  IMAD.MOV.U32 R3, RZ, RZ, 0x1c1f ;  /* 0x00001c1fff037424 */ /* 0x000fe400078e00ff */
[----:B------:R2:W-:Y:S02]  /*11e30*/  STL [R1+0x70], R2 ;  /* 0x0000700201007387 */ /* 0x0005e40000100800 */
[----:B--2---:R-:W-:Y:S02]  /*11e40*/  MOV R2, 0x11e60 ;  /* 0x00011e6000027802 */ /* 0x004fe40000000f00 */
[----:B-1----:R-:W-:Y:S05]  /*11e50*/  CALL.REL.NOINC `($__internal_18_$__cuda_sm70_shflsync_idx_p) ;  /* 0x00000bb000007944 */ /* 0x002fea0003c00000 */
[----:B------:R-:W-:Y:S05]  /*11e60*/  IMAD.IADD R0, R133, 0x1, R0 ;  /* 0x0000000185007824 */ /* 0x000fea00078e0200 */
        /* <DEDUP_REMOVED lines=28> */
[----:B-----5:R-:W-:Y:S02]  /*12030*/  FMNMX.FTZ R0, R4, R134, !PT ;  /* 0x0000008604007209 */ /* 0x020fe40007810000 */
        /* <DEDUP_REMOVED lines=22> */
[----:B------:R-:W-:Y:S02]  /*121a0*/  FSEL R30, R30, -INF , P3 ;  /* 0xff8000001e1e7808 */ /* 0x000fe40001800000 */
[----:B------:R-:W-:Y:S02]  /*121b0*/  FMNMX.FTZ R176, R27, R2, !PT ;  /* 0x000000021bb07209 */ /* 0x000fe40007810000 */
[----:B------:R-:W-:Y:S01]  /*121c0*/  FMNMX.FTZ R132, R28, R0, !PT ;  /* 0x000000001c847209 */ /* 0x000fe20007810000 */
[----:B------:R-:W-:Y:S01]  /*121d0*/  IMAD.MOV.U32 R0, RZ, RZ, 0x2 ;  /* 0x00000002ff007424 */ /* 0x000fe200078e00ff */
[----:B------:R-:W-:Y:S02]  /*121e0*/  FSEL R31, R31, -INF , P2 ;  /* 0xff8000001f1f7808 */ /* 0x000fe40001000000 */
[----:B------:R-:W-:Y:S02]  /*121f0*/  FMNMX.FTZ R176, R30, R176, !PT ;  /* 0x000000b01eb07209 */ /* 0x000fe40007810000 */
[----:B------:R-:W-:Y:S02]  /*12200*/  FMNMX.FTZ R132, R29, R132, !PT ;  /* 0x000000841d847209 */ /* 0x000fe40007810000 */
[----:B------:R-:W-:Y:S02]  /*12210*/  FSEL R34, R34, -INF , P1 ;  /* 0xff80000022227808 */ /* 0x000fe40000800000 */
[----:B------:R-:W-:Y:S02]  /*12220*/  FMNMX.FTZ R176, R31, R176, !PT ;  /* 0x000000b01fb07209 */ /* 0x000fe40007810000 */
[----:B------:R-:W-:Y:S02]  /*12230*/  FMNMX.FTZ R132, R32, R132, !PT ;  /* 0x0000008420847209 */ /* 0x000fe40007810000 */
[----:B------:R-:W-:Y:S02]  /*12240*/  FSEL R35, R35, -INF , P0 ;  /* 0xff80000023237808 */ /* 0x000fe40000000000 */
[----:B------:R-:W-:Y:S02]  /*12250*/  FMNMX.FTZ R176, R34, R176, !PT ;  /* 0x000000b022b07209 */ /* 0x000fe40007810000 */
[----:B------:R-:W-:Y:S02]  /*12260*/  FMNMX.FTZ R132, R33, R132, !PT ;  /* 0x0000008421847209 */ /* 0x000fe40007810000 */
[----:B------:R-:W-:Y:S02]  /*12270*/  FMNMX.FTZ R176, R35, R176, !PT ;  /* 0x000000b023b07209 */ /* 0x000fe40007810000 */
[----:B------:R-:W-:Y:S02]  /*12280*/  MOV R2, 0x122a0 ;  /* 0x000122a000027802 */ /* 0x000fe40000000f00 */
[----:B-1----:R-:W-:Y:S05]  /*12290*/  CALL.REL.NOINC `($__internal_17_$__cuda_sm70_shflsync_bfly_p) ;  /* 0x0000071000007944 */ /* 0x002fea0003c00000 */
[----:B------:R-:W-:Y:S01]  /*122a0*/  FMNMX.FTZ R132, R132, R0, !PT ;  /* 0x0000000084847209 */ /* 0x000fe20007810000 */
[----:B------:R-:W-:Y:S01]  /*122b0*/  IMAD.MOV.U32 R0, RZ, RZ, 0x1 ;  /* 0x00000001ff007424 */ /* 0x000fe200078e00ff */
[----:B------:R-:W-:Y:S02]  /*122c0*/  MOV R2, 0x122e0 ;  /* 0x000122e000027802 */ /* 0x000fe40000000f00 */
        /* <DEDUP_REMOVED lines=8> */
[----:B------:R-:W-:Y:S02]  /*12350*/  MOV R2, 0x12370 ;  /* 0x0001237000027802 */ /* 0x000fe40000000f00 */
[----:B------:R-:W-:Y:S05]  /*12360*/  CALL.REL.NOINC `($__internal_17_$__cuda_sm70_shflsync_bfly_p) ;  /* 0x0000064000007944 */ /* 0x000fea0003c00000 */
[----:B------:R-:W-:-:S05]  /*12370*/  BRA `(.L_x_1091) ;  /* 0xffff643000007947 */ /* 0x000fca000383ffff */
.L_x_1061:
[----:B-1-3--:R-:W-:Y:S01]  /*12380*/  MOV R3, 0x181f ;  /* 0x0000181f00037802 */ /* 0x00afe20000000f00 */
[----:B------:R1:W-:Y:S01]  /*12390*/  STL [R1+0x70], RZ ;  /* 0x000070ff01007387 */ /* 0x0003e20000100800 */
[----:B------:R-:W-:Y:S01]  /*123a0*/  MOV R2, 0x123d0 ;  /* 0x000123d000027802 */ /* 0x000fe20000000f00 */
[----:B------:R-:W-:Y:S02]  /*123b0*/  IMAD.MOV.U32 R0, RZ, RZ, R5 ;  /* 0x000000ffff007224 */ /* 0x000fe400078e0005 */
[----:B-1----:R-:W-:Y:S05]  /*123c0*/  CALL.REL.NOINC `($__internal_18_$__cuda_sm70_shflsync_idx_p) ;  /* 0x0000064000007944 */ /* 0x002fea0003c00000 */
[----:B-1---5:R-:W-:-:S05]  /*123d0*/  BRA `(.L_x_1092) ;  /* 0xffff868000007947 */ /* 0x022fca000383ffff */
.L_x_1064:
[----:B------:R-:W-:Y:S01]  /*123e0*/  MOV R3, 0x181f ;  /* 0x0000181f00037802 */ /* 0x000fe20000000f00 */
[----:B------:R1:W-:Y:S01]  /*123f0*/  STL [R1+0x70], RZ ;  /* 0x000070ff01007387 */ /* 0x0003e20000100800 */
[----:B------:R-:W-:Y:S01]  /*12400*/  MOV R2, 0x12430 ;  /* 0x0001243000027802 */ /* 0x000fe20000000f00 */
[----:B------:R-:W-:Y:S02]  /*12410*/  IMAD.MOV.U32 R0, RZ, RZ, R133 ;  /* 0x000000ffff007224 */ /* 0x000fe400078e0085 */
[----:B-1---5:R-:W-:Y:S05]  /*12420*/  CALL.REL.NOINC `($__internal_18_$__cuda_sm70_shflsync_idx_p) ;  /* 0x000005e000007944 */ /* 0x022fea0003c00000 */
[----:B------:R-:W-:Y:S01]  /*12430*/  MOV R132, R0 ;  /* 0x0000000000847202 */ /* 0x000fe20000000f00 */
[----:B-1---5:R-:W-:-:S05]  /*12440*/  BRA `(.L_x_1093) ;  /* 0xffff9a5000007947 */ /* 0x022fca000383ffff */
.L_x_1065:
[----:B------:R-:W-:Y:S01]  /*12450*/  MOV R3, 0x181f ;  /* 0x0000181f00037802 */ /* 0x000fe20000000f00 */
[----:B------:R3:W-:Y:S01]  /*12460*/  STL [R1+0x70], RZ ;  /* 0x000070ff01007387 */ /* 0x0007e20000100800 */
[----:B------:R-:W-:Y:S01]  /*12470*/  MOV R2, 0x124a0 ;  /* 0x000124a000027802 */ /* 0x000fe20000000f00 */
[----:B------:R-:W-:Y:S02]  /*12480*/  IMAD.MOV.U32 R0, RZ, RZ, R178 ;  /* 0x000000ffff007224 */ /* 0x000fe400078e00b2 */
[----:B-123-5:R-:W-:Y:S05]  /*12490*/  CALL.REL.NOINC `($__internal_18_$__cuda_sm70_shflsync_idx_p) ;  /* 0x0000057000007944 */ /* 0x02efea0003c00000 */
[----:B------:R-:W2:Y:S04]  /*124a0*/  LDL R176, [R1+0x5c] ;  /* 0x00005c0001b07983 */ /* 0x000ea80000100800 */
[----:B------:R-:W3:Y:S01]  /*124b0*/  LDL R187, [R1+0x58] ;  /* 0x0000580001bb7983 */ /* 0x000ee20000100800 */
[----:B--2---:R-:W-:Y:S04]  /*124c0*/  IADD3 R2, -R176, 0x10, RZ ;  /* 0x00000010b0027810 */ /* 0x004fe80007ffe1ff */
[----:B------:R-:W-:Y:S04]  /*124d0*/  LOP3.LUT R2, R2, 0xf, RZ, 0xc0, !PT ;  /* 0x0000000f02027812 */ /* 0x000fe800078ec0ff */
[----:B------:R-:W-:Y:S04]  /*124e0*/  IADD3 R2, P1, P0, R2, R0, R183 ;  /* 0x0000000002027210 */ /* 0x000fe8000783e0b7 */
[----:B------:R-:W-:Y:S02]  /*124f0*/  IADD3.X R3, RZ, R132, R179, P1, P0 ;  /* 0x00000084ff037210 */ /* 0x000fe40000fe04b3 */
[----:B------:R-:W-:Y:S11]  /*12500*/  ISETP.NE.U32.AND P0, PT, R176, RZ, PT ;  /* 0x000000ffb000720c */ /* 0x000ff60003f05070 */
[----:B------:R-:W-:Y:S02]  /*12510*/  @!UPT UIADD3 URZ, URZ, URZ, URZ ;  /* 0x0000003f3f3ff290 */ /* 0x000fe4000fffe03f */
[----:B------:R-:W-:Y:S01]  /*12520*/  @!PT LDS RZ, [RZ] ;  /* 0x00000000fffff984 */ /* 0x000fe20000000800 */
[----:B------:R-:W-:Y:S01]  /*12530*/  @!PT LDS RZ, [RZ] ;  /* 0x00000000fffff984 */ /* 0x000fe20000000800 */
[----:B------:R-:W-:Y:S01]  /*12540*/  @!PT LDS RZ, [RZ] ;  /* 0x00000000fffff984 */ /* 0x000fe20000000800 */
[----:B---3--:R2:W-:Y:S02]  /*12550*/  LDGSTS.E.BYPASS.LTC128B.128.ZFILL [R187+0x10100], [R2.64], P0 ;  /* 0x1010000002bb7fae */ /* 0x0085e40008141d46 */
[----:B--2---:R-:W-:Y:S05]  /*12560*/  IADD3 R2, P0, R0, R184, RZ ;  /* 0x000000b800027210 */ /* 0x004fea0007f1e0ff */
[----:B------:R-:W-:Y:S01]  /*12570*/  IMAD.X R3, R132, 0x1, R180, P0 ;  /* 0x0000000184037824 */ /* 0x000fe200000e06b4 */
[----:B------:R-:W-:Y:S04]  /*12580*/  IADD3 R176, P0, R0, R185, RZ ;  /* 0x000000b900b07210 */ /* 0x000fe80007f1e0ff */
[----:B------:R2:W-:Y:S01]  /*12590*/  LDGSTS.E.BYPASS.LTC128B.128 [R187+0x12100], [R2.64], !P5 ;  /* 0x1210000002bb7fae */ /* 0x0005e2000e901d46 */
[----:B------:R-:W-:Y:S05]  /*125a0*/  IMAD.X R177, R132, 0x1, R181, P0 ;  /* 0x0000000184b17824 */ /* 0x000fea00000e06b5 */
[----:B------:R3:W-:Y:S01]  /*125b0*/  LDGSTS.E.BYPASS.LTC128B.128 [R187+0x14100], [R176.64], !P4 ;  /* 0x14100000b0bb7fae */ /* 0x0007e2000e101d46 */
[----:B--2---:R-:W-:Y:S01]  /*125c0*/  IADD3 R2, P0, R0, R186, RZ ;  /* 0x000000ba00027210 */ /* 0x004fe20007f1e0ff */
[----:B------:R-:W-:Y:S04]  /*125d0*/  IMAD.MOV.U32 R0, RZ, RZ, R133 ;  /* 0x000000ffff007224 */ /* 0x000fe800078e0085 */
[----:B------:R-:W-:Y:S05]  /*125e0*/  IMAD.X R3, R132, 0x1, R182, P0 ;  /* 0x0000000184037824 */ /* 0x000fea00000e06b6 */
[----:B------:R2:W-:Y:S02]  /*125f0*/  LDGSTS.E.BYPASS.LTC128B.128 [R187+0x16100], [R2.64], !P3 ;  /* 0x1610000002bb7fae */ /* 0x0005e4000d901d46 */
[----:B--2---:R-:W-:Y:S02]  /*12600*/  IMAD.MOV.U32 R2, RZ, RZ, 0x1 ;  /* 0x00000001ff027424 */ /* 0x004fe400078e00ff */
[----:B------:R-:W-:Y:S03]  /*12610*/  IMAD.MOV.U32 R3, RZ, RZ, 0x181f ;  /* 0x0000181fff037424 */ /* 0x000fe600078e00ff */
[----:B------:R2:W-:Y:S02]  /*12620*/  STL [R1+0x70], R2 ;  /* 0x0000700201007387 */ /* 0x0005e40000100800 */
[----:B--2---:R-:W-:Y:S02]  /*12630*/  MOV R2, 0x12650 ;  /* 0x0001265000027802 */ /* 0x004fe40000000f00 */
[----:B-1-3-5:R-:W-:Y:S05]  /*12640*/  CALL.REL.NOINC `($__internal_18_$__cuda_sm70_shflsync_idx_p) ;  /* 0x000003c000007944 */ /* 0x02afea0003c00000 */
        /* <DEDUP_REMOVED lines=8> */
.L_x_1066:
[----:B------:R-:W-:Y:S02]  /*126d0*/  MOV R0, 0x2 ;  /* 0x0000000200007802 */ /* 0x000fe40000000f00 */
[----:B------:R-:W-:Y:S02]  /*126e0*/  MOV R2, 0x12700 ;  /* 0x0001270000027802 */ /* 0x000fe40000000f00 */
[----:B-----5:R-:W-:Y:S05]  /*126f0*/  CALL.REL.NOINC `($__internal_17_$__cuda_sm70_shflsync_bfly_p) ;  /* 0x000002b000007944 */ /* 0x020fea0003c00000 */
        /* <DEDUP_REMOVED lines=14> */
.L_x_1068:
[----:B------:R1:W5:Y:S01]  /*127e0*/  LDL R132, [R1+0x78] ;  /* 0x0000780001847983 */ /* 0x0003620000100800 */
[----:B------:R-:W-:-:S02]  /*127f0*/  MOV R0, 0x2 ;  /* 0x0000000200007802 */ /* 0x000fc40000000f00 */
[----:B------:R-:W-:Y:S02]  /*12800*/  MOV R2, 0x12820 ;  /* 0x0001282000027802 */ /* 0x000fe40000000f00 */
[----:B-1---5:R-:W-:Y:S05]  /*12810*/  CALL.REL.NOINC `($__internal_17_$__cuda_sm70_shflsync_bfly_p) ;  /* 0x0000019000007944 */ /* 0x022fea0003c00000 */
[----:B------:R-:W-:Y:S01]  /*12820*/  MOV R4, R0 ;  /* 0x0000000000047202 */ /* 0x000fe20000000f00 */
[----:B------:R-:W-:Y:S05]  /*12830*/  BRA `(.L_x_1096) ;  /* 0xffffba9000007947 */ /* 0x000fea000383ffff */
.L_x_1069:
[----:B------:R-:W-:Y:S01]  /*12840*/  IMAD.MOV.U32 R132, RZ, RZ, R4 ;  /* 0x000000ffff847224 */ /* 0x000fe200078e0004 */
[----:B------:R-:W-:Y:S02]  /*12850*/  MOV R0, 0x1 ;  /* 0x0000000100007802 */ /* 0x000fe40000000f00 */
[----:B------:R-:W-:Y:S02]  /*12860*/  MOV R2, 0x12880 ;  /* 0x0001288000027802 */ /* 0x000fe40000000f00 */
[----:B------:R-:W-:Y:S05]  /*12870*/  CALL.REL.NOINC `($__internal_17_$__cuda_sm70_shflsync_bfly_p) ;  /* 0x0000013000007944 */ /* 0x000fea0003c00000 */
[----:B------:R1:W5:Y:S01]  /*12880*/  LDL R132, [R1+0x88] ;  /* 0x0000880001847983 */ /* 0x0003620000100800 */
[----:B------:R-:W-:Y:S01]  /*12890*/  FADD.FTZ R4, R4, R0 ;  /* 0x0000000004047221 */ /* 0x000fe20000010000 */
[----:B------:R-:W-:Y:S02]  /*128a0*/  MOV R0, 0x2 ;  /* 0x0000000200007802 */ /* 0x000fe40000000f00 */
[----:B------:R-:W-:Y:S02]  /*128b0*/  MOV R2, 0x128d0 ;  /* 0x000128d000027802 */ /* 0x000fe40000000f00 */
[----:B-1---5:R-:W-:Y:S05]  /*128c0*/  CALL.REL.NOINC `($__internal_17_$__cuda_sm70_shflsync_bfly_p) ;  /* 0x000000e000007944 */ /* 0x022fea0003c00000 */
[----:B------:R-:W2:Y:S02]  /*128d0*/  LDL.LU R2, [R1+0x88] ;  /* 0x0000880001027983 */ /* 0x000ea40000300800 */
[----:B--2---:R-:W-:Y:S01]  /*128e0*/  FADD.FTZ R5, R2, R0 ;  /* 0x0000000002057221 */ /* 0x004fe20000010000 */
[----:B------:R-:W-:-:S02]  /*128f0*/  MOV R0, 0x1 ;  /* 0x0000000100007802 */ /* 0x000fc40000000f00 */
[----:B------:R-:W-:Y:S02]  /*12900*/  MOV R2, 0x12930 ;  /* 0x0001293000027802 */ /* 0x000fe40000000f00 */
[----:B------:R-:W-:Y:S02]  /*12910*/  MOV R132, R5 ;  /* 0x0000000500847202 */ /* 0x000fe40000000f00 */
[----:B------:R-:W-:Y:S05]  /*12920*/  CALL.REL.NOINC `($__internal_17_$__cuda_sm70_shflsync_bfly_p) ;  /* 0x0000008000007944 */ /* 0x000fea0003c00000 */
[----:B------:R-:W-:Y:S01]  /*12930*/  MOV R3, R0 ;  /* 0x0000000000037202 */ /* 0x000fe20000000f00 */
[----:B------:R-:W-:Y:S05]  /*12940*/  BRA `(.L_x_1097) ;  /* 0xffffba1000007947 */ /* 0x000fea000383ffff */
.L_x_1079:
[----:B------:R2:W-:Y:S01]  /*12950*/  STL [R1+0x70], RZ ;  /* 0x000070ff01007387 */ /* 0x0005e20000100800 */
[----:B-1----:R-:W-:Y:S01]  /*12960*/  IMAD.MOV.U32 R0, RZ, RZ, R14 ;  /* 0x000000ffff007224 */ /* 0x002fe200078e000e */
[----:B----4-:R-:W-:Y:S02]  /*12970*/  MOV R3, 0x1f ;  /* 0x0000001f00037802 */ /* 0x010fe40000000f00 */
[----:B---3--:R-:W-:Y:S02]  /*12980*/  MOV R2, 0x129a0 ;  /* 0x000129a000027802 */ /* 0x008fe40000000f00 */
[----:B--2--5:R-:W-:Y:S05]  /*12990*/  CALL.REL.NOINC `($__internal_18_$__cuda_sm70_shflsync_idx_p) ;  /* 0x0000007000007944 */ /* 0x024fea0003c00000 */
[----:B-1---5:R-:W-:Y:S05]  /*129a0*/  BRA `(.L_x_1098) ;  /* 0xffffe30000007947 */ /* 0x022fea000383ffff */
        .weak           $__internal_17_$__cuda_sm70_shflsync_bfly_p
        .type           $__internal_17_$__cuda_sm70_shflsync_bfly_p,@function
        .size           $__internal_17_$__cuda_sm70_shflsync_bfly_p,($__internal_18_$__cuda_sm70_shflsync_idx_p - $__internal_17_$__cuda_sm70_shflsync_bfly_p)
$__internal_17_$__cuda_sm70_shflsync_bfly_p:
[----:B------:R-:W-:Y:S02]  /*129b0*/  MOV R177, 0xffffffff ;  /* 0xffffffff00b17802 */ /* 0x000fe40000000f00 */
[----:B------:R-:W-:Y:S02]  /*129c0*/  MOV R3, 0x1f ;  /* 0x0000001f00037802 */ /* 0x000fe40000000f00 */
[----:B------:R-:W-:Y:S04]  /*129d0*/  WARPSYNC R177 ;  /* 0x000000b100007348 */ /* 0x000fe80003800000 */
[----:B------:R1:W2:Y:S02]  /*129e0*/  SHFL.BFLY PT, R0, R132, R0, R3 ;  /* 0x0c00000084007389 */ /* 0x0002a400000e0003 */
[----:B-1----:R-:W-:-:S04]  /*129f0*/  MOV R3, 0x0 ;  /* 0x0000000000037802 */ /* 0x002fc80000000f00 */
[----:B--2---:R-:W-:Y:S05]  /*12a00*/  RET.REL.NODEC R2 `(_ZN7cutlass13device_kernelIN5flash19enable_sm80_to_sm89INS1_16FlashAttnFwdSm80INS1_25CollectiveMainloopFwdSm80ILi8ELi1ELb1EN4cute5tupleIJNS5_1CILi128EEENS7_ILi64EEENS7_ILi256EEEEEELi256ENS_6half_tEfNS_4arch4Sm80ELb1ELb0ELb0ELb0ELb1ELb0ELb1ELb1EEENS1_21CollectiveEpilogueFwdINS6_IJS8_SA_S9_EEENS6_IJNS7_ILi1EEESI_SI_EEESC_SE_Li256ELb0ELb1ELb1ELb0EEENS1_30DynamicPersistentTileSchedulerILi256ELi256ELb1ELb1ELb0EEEEEEEEEvNT_6ParamsE) ;  /* 0xfffed5f002007950 */ /* 0x004fea0003c3ffff */
        .weak           $__internal_18_$__cuda_sm70_shflsync_idx_p
        .type           $__internal_18_$__cuda_sm70_shflsync_idx_p,@function
        .size           $__internal_18_$__cuda_sm70_shflsync_idx_p,(.L_x_3251 - $__internal_18_$__cuda_sm70_shflsync_idx_p)
$__internal_18_$__cuda_sm70_shflsync_idx_p:
[----:B------:R1:W-:Y:S04]  /*12a10*/  STL [R1+0x1f4], R5 ;  /* 0x0001f40501007387 */ /* 0x0003e80000100800 */
[----:B------:R2:W-:Y:S01]  /*12a20*/  STL [R1+0x1f0], R4 ;  /* 0x0001f00401007387 */ /* 0x0005e20000100800 */
[----:B-1----:R-:W-:-:S03]  /*12a30*/  MOV R5, 0xffffffff ;  /* 0xffffffff00057802 */ /* 0x002fc60000000f00 */
[----:B--2---:R-:W2:Y:S01]  /*12a40*/  LDL.LU R4, [R1+0x70] ;  /* 0x0000700001047983 */ /* 0x004ea20000300800 */
[----:B------:R-:W-:Y:S04]  /*12a50*/  WARPSYNC R5 ;  /* 0x0000000500007348 */ /* 0x000fe80003800000 */
[----:B--2---:R1:W2:Y:S04]  /*12a60*/  SHFL.IDX PT, R0, R0, R4, R3 ;  /* 0x0000000400007389 */ /* 0x0042a800000e0003 */
[----:B-1----:R1:W5:Y:S04]  /*12a70*/  LDL.LU R5, [R1+0x1f4] ;  /* 0x0001f40001057983 */ /* 0x0023680000300800 */
[----:B------:R1:W5:Y:S01]  /*12a80*/  LDL.LU R4, [R1+0x1f0] ;  /* 0x0001f00001047983 */ /* 0x0003620000300800 */
[----:B------:R-:W-:-:S04]  /*12a90*/  MOV R3, 0x0 ;  /* 0x0000000000037802 */ /* 0x000fc80000000f00 */
[----:B--2---:R-:W-:Y:S05]  /*12aa0*/  RET.REL.NODEC R2 `(_ZN7cutlass13device_kernelIN5flash19enable_sm80_to_sm89INS1_16FlashAttnFwdSm80INS1_25CollectiveMainloopFwdSm80ILi8ELi1ELb1EN4cute5tupleIJNS5_1CILi128EEENS7_ILi64EEENS7_ILi256EEEEEELi256ENS_6half_tEfNS_4arch4Sm80ELb1ELb0ELb0ELb0ELb1ELb0ELb1ELb1EEENS1_21CollectiveEpilogueFwdINS6_IJS8_SA_S9_EEENS6_IJNS7_ILi1EEESI_SI_EEESC_SE_Li256ELb0ELb1ELb1ELb0EEENS1_30DynamicPersistentTileSchedulerILi256ELi256ELb1ELb1ELb0EEEEEEEEEvNT_6ParamsE) ;  /* 0xfffed55002007950 */ /* 0x004fea0003c3ffff */
.L_x_1099:
        /* <DEDUP_REMOVED lines=13> */
.L_x_3251:


//--------------------- .text._ZN7cutlass13device_kernelIN5flash19enable_sm80_to_sm89INS1_16FlashAttnFwdSm80INS1_25CollectiveMainloopFwdSm80ILi8ELi1ELb1EN4cute5tupleIJNS5_1CILi128EEENS7_ILi48EEENS7_ILi256EEEEEELi256ENS_6half_tEfNS_4arch4Sm80ELb1ELb0ELb0ELb1ELb1ELb0ELb1ELb1EEENS1_21CollectiveEpilogueFwdINS6_IJS8_SA_S9_EEENS6_IJNS7_ILi1EEESI_SI_EEESC_SE_Li256ELb1ELb1ELb1ELb0EEENS1_36VarlenDynamicPersistentTileSchedulerILi128ELi48ELi256ELi256ELb1ELb1ELb0ELb1ELb1ELb1EEEEEEEEEvNT_6ParamsE --------------------------
	.section	.text._ZN7cutlass13device_kernelIN5flash19enable_sm80_to_sm89INS1_16FlashAttnFwdSm80INS1_25CollectiveMainloopFwdSm80ILi8ELi1ELb1EN4cute5tupleIJNS5_1CILi128EEENS7_ILi48EEENS7_ILi256EEEEEELi256ENS_6half_tEfNS_4arch4Sm80ELb1ELb0ELb0ELb1ELb1ELb0ELb1ELb1EEENS1_21CollectiveEpilogueFwdINS6_IJS8_SA_S9_EEENS6_IJNS7_ILi1EEESI_SI_EEESC_SE_Li256ELb1ELb1ELb1ELb0EEENS1_36VarlenDynamicPersistentTileSchedulerILi128ELi48ELi256ELi256ELb1ELb1ELb0ELb1ELb1ELb1EEEEEEEEEvNT_6ParamsE,"ax",@progbits
	.sectioninfo	@"SHI_REGISTERS=255"
	.align	128
.text._ZN7cutlass13device_kernelIN5flash19enable_sm80_to_sm89INS1_16FlashAttnFwdSm80INS1_25CollectiveMainloopFwdSm80ILi8ELi1ELb1EN4cute5tupleIJNS5_1CILi128EEENS7_ILi48EEENS7_ILi256EEEEEELi256ENS_6half_tEfNS_4arch4Sm80ELb1ELb0ELb0ELb1ELb1ELb0ELb1ELb1EEENS1_21CollectiveEpilogueFwdINS6_IJS8_SA_S9_EEENS6_IJNS7_ILi1EEESI_SI_EEESC_SE_Li256ELb1ELb1ELb1ELb0EEENS1_36VarlenDynamicPersistentTileSchedulerILi128ELi48ELi256ELi256ELb1ELb1ELb0ELb1ELb1ELb1EEEEEEEEEvNT_6ParamsE:
        .type           _ZN7cutlass13device_kernelIN5flash19enable_sm80_to_sm89INS1_16FlashAttnFwdSm80INS1_25CollectiveMainloopFwdSm80ILi8ELi1ELb1EN4cute5tupleIJNS5_1CILi128EEENS7_ILi48EEENS7_ILi256EEEEEELi256ENS_6half_tEfNS_4arch4Sm80ELb1ELb0ELb0ELb1ELb1ELb0ELb1ELb1EEENS1_21CollectiveEpilogueFwdINS6_IJS8_SA_S9_EEENS6_IJNS7_ILi1EEESI_SI_EEESC_SE_Li256ELb1ELb1ELb1ELb0EEENS1_36VarlenDynamicPersistentTileSchedulerILi128ELi48ELi256ELi256ELb1ELb1ELb0ELb1ELb1ELb1EEEEEEEEEvNT_6ParamsE,@function
        .size           _ZN7cutlass13device_kernelIN5flash19enable_sm80_to_sm89INS1_16FlashAttnFwdSm80INS1_25CollectiveMainloopFwdSm80ILi8ELi1ELb1EN4cute5tupleIJNS5_1CILi128EEENS7_ILi48EEENS7_ILi256EEEEEELi256ENS_6half_tEfNS_4arch4Sm80ELb1ELb0ELb0ELb1ELb1ELb0ELb1ELb1EEENS1_21CollectiveEpilogueFwdINS6_IJS8_SA_S9_EEENS6_IJNS7_ILi1EEESI_SI_EEESC_SE_Li256ELb1ELb1ELb1ELb0EEENS1_36VarlenDynamicPersistentTileSchedulerILi128ELi48ELi256ELi256ELb1ELb1ELb0ELb1ELb1ELb1EEEEEEEEEvNT_6ParamsE,(.L_x_3254 - _ZN7cutlass13device_kernelIN5flash19enable_sm80_to_sm89INS1_16FlashAttnFwdSm80INS1_25CollectiveMainloopFwdSm80ILi8ELi1ELb1EN4cute5tupleIJNS5_1CILi128EEENS7_ILi48EEENS7_ILi256EEEEEELi256ENS_6half_tEfNS_4arch4Sm80ELb1ELb0ELb0ELb1ELb1ELb0ELb1ELb1EEENS1_21CollectiveEpilogueFwdINS6_IJS8_SA_S9_EEENS6_IJNS7_ILi1EEESI_SI_EEESC_SE_Li256ELb1ELb1ELb1ELb0EEENS1_36VarlenDynamicPersistentTileSchedulerILi128ELi48ELi256ELi256ELb1ELb1ELb0ELb1ELb1ELb1EEEEEEEEEvNT_6ParamsE)
        .other          _ZN7cutlass13device_kernelIN5flash19enable_sm80_to_sm89INS1_16FlashAttnFwdSm80INS1_25CollectiveMainloopFwdSm80ILi8ELi1ELb1EN4cute5tupleIJNS5_1CILi128EEENS7_ILi48EEENS7_ILi256EEEEEELi256ENS_6half_tEfNS_4arch4Sm80ELb1ELb0ELb0ELb1ELb1ELb0ELb1ELb1EEENS1_21CollectiveEpilogueFwdINS6_IJS8_SA_S9_EEENS6_IJNS7_ILi1EEESI_SI_EEESC_SE_Li256ELb1ELb1ELb1ELb0EEENS1_36VarlenDynamicPersistentTileSchedulerILi128ELi48ELi256ELi256ELb1ELb1ELb0ELb1ELb1ELb1EEEEEEEEEvNT_6ParamsE,@"STO_CUDA_ENTRY STV_DEFAULT"
_ZN7cutlass13device_kernelIN5flash19enable_sm80_to_sm89INS1_16FlashAttnFwdSm80INS1_25CollectiveMainloopFwdSm80ILi8ELi1ELb1EN4cute5tupleIJNS5_1CILi128EEENS7_ILi48EEENS7_ILi256EEEEEELi256ENS_6half_tEfNS_4arch4Sm80ELb1ELb0ELb0ELb1ELb1ELb0ELb1ELb1EEENS1_21CollectiveEpilogueFwdINS6_IJS8_SA_S9_EEENS6_IJNS7_ILi1EEESI_SI_EEESC_SE_Li256ELb1ELb1ELb1ELb0EEENS1_36VarlenDynamicPersistentTileSchedulerILi128ELi48ELi256ELi256ELb1ELb1ELb0ELb1ELb1ELb1EEEEEEEEEvNT_6ParamsE:
        /* <DEDUP_REMOVED lines=54> */
.L_x_1105:
        /* <DEDUP_REMOVED lines=16> */
.L_x_1223:
        /* <DEDUP_REMOVED lines=16> */
.L_x_1224:
[----:B--2---:R-:W-:-:S05]  /*0560*/  IMAD R0, R0, c[0x0][0x538], RZ ;  /* 0x00014e0000007a24 */ /* 0x004fca00078e02ff */
[----:B------:R-:W-:-:S04]  /*0570*/  IADD3 R6, R0, R6, RZ ;  /* 0x0000000600067210 */ /* 0x000fc80007ffe0ff */
[----:B------:R-:W-:-:S13]  /*0580*/  ISETP.GT.AND P0, PT, R6, UR4, PT ;  /* 0x0000000406007c0c */ /* 0x000fda000bf04270 */
[----:B-1----:R-:W-:Y:S05]  /*0590*/  @!P0 BRA `(.L_x_1105) ;  /* 0xfffffdc000008947 */ /* 0x002fea000383ffff */
.L_x_1101:
[----:B------:R-:W-:-:S05]  /*05a0*/  IADD3 R11, -R0, R6, RZ ;  /* 0x00000006000b7210 */ /* 0x000fca0007ffe1ff */
[----:B------:R-:W-:-:S05]  /*05b0*/  IMAD R0, R4, c[0x0][0x538], R11 ;  /* 0x00014e0004007a24 */ /* 0x000fca00078e020b */
[----:B------:R-:W-:Y:S01]  /*05c0*/  ISETP.GT.AND P0, PT, R0, UR4, PT ;  /* 0x0000000400007c0c */ /* 0x000fe2000bf04270 */
[----:B------:R-:W-:-:S12]  /*05d0*/  BRA.DIV ~URZ, `(.L_x_1106) ;  /* 0x000136027f007947 */ /* 0x000fd8000b800000 */
[----:B------:R-:W-:-:S04]  /*05e0*/  VOTE.ANY R10, PT, !P0 ;  /* 0x00000000000a7806 */ /* 0x000fc800040e0100 */
.L_x_1225:
[----:B------:R-:W1:Y:S02]  /*05f0*/  POPC R5, R10 ;  /* 0x0000000a00057309 */ /* 0x000e640000000000 */
[----:B-1----:R-:W-:-:S05]  /*0600*/  IADD3 R0, R5, R7, RZ ;  /* 0x0000000705007210 */ /* 0x002fca0007ffe0ff */
[----:B------:R1:W-:Y:S01]  /*0610*/  STL [R1+0xb4], R0 ;  /* 0x0000b40001007387 */ /* 0x0003e20000100800 */
[----:B------:R-:W-:Y:S05]  /*0620*/  BRA.DIV ~URZ, `(.L_x_1107) ;  /* 0x000136027f007947 */ /* 0x000fea000b800000 */
[----:B------:R2:W3:Y:S01]  /*0630*/  SHFL.IDX PT, R12, R9, R5, 0x1f ;  /* 0x00001f05090c7589 */ /* 0x0004e200000e0000 */
[----:B------:R-:W-:-:S03]  /*0640*/  MOV R6, RZ ;  /* 0x000000ff00067202 */ /* 0x000fc60000000f00 */
[----:B------:R2:W4:Y:S04]  /*0650*/  SHFL.IDX PT, R9, R8, R5, 0x1f ;  /* 0x00001f0508097589 */ /* 0x00052800000e0000 */
.L_x_1226:
[----:B------:R-:W-:Y:S01]  /*0660*/  ISETP.NE.AND P0, PT, R10, RZ, PT ;  /* 0x000000ff0a00720c */ /* 0x000fe20003f05270 */
[----:B------:R-:W-:-:S12]  /*0670*/  BSSY B0, `(.L_x_1108) ;  /* 0x0000005000007945 */ /* 0x000fd80003800000 */
[----:B------:R-:W-:Y:S05]  /*0680*/  @!P0 BRA `(.L_x_1109) ;  /* 0x0000003000008947 */ /* 0x000fea0003800000 */
[----:B-1----:R-:W-:Y:S01]  /*0690*/  IADD3 R0, R5, -0x1, RZ ;  /* 0xffffffff05007810 */ /* 0x002fe20007ffe0ff */
[----:B------:R-:W-:Y:S05]  /*06a0*/  BRA.DIV ~URZ, `(.L_x_1110) ;  /* 0x000136627f007947 */ /* 0x000fea000b800000 */
[----:B------:R1:W2:Y:S02]  /*06b0*/  SHFL.IDX PT, R6, R4, R0, 0x1f ;  /* 0x00001f0004067589 */ /* 0x0002a400000e0000 */
.L_x_1109:
[----:B------:R-:W-:Y:S05]  /*06c0*/  BSYNC B0 ;  /* 0x0000000000007941 */ /* 0x000fea0003800000 */
.L_x_1108:
        /* <DEDUP_REMOVED lines=69> */
.L_x_1112:
        /* <DEDUP_REMOVED lines=70> */
.L_x_1113:
[----:B------:R-:W-:Y:S05]  /*0f80*/  BSYNC B0 ;  /* 0x0000000000007941 */ /* 0x000fea0003800000 */
.L_x_1111:
[----:B------:R-:W-:-:S04]  /*0f90*/  LOP3.LUT R0, RZ, R0, RZ, 0x33, !PT ;  /* 0x00000000ff007212 */ /* 0x000fc800078e33ff */
[----:B------:R-:W-:-:S05]  /*0fa0*/  IADD3 R0, R0, R12, RZ ;  /* 0x0000000c00007210 */ /* 0x000fca0007ffe0ff */
[----:B------:R2:W-:Y:S01]  /*0fb0*/  STL [R1+0xac], R0 ;  /* 0x0000ac0001007387 */ /* 0x0005e20000100800 */
[----:B------:R-:W-:Y:S05]  /*0fc0*/  BRA `(.L_x_1114) ;  /* 0x0000006000007947 */ /* 0x000fea0003800000 */
.L_x_1102:
[----:B------:R-:W-:Y:S01]  /*0fd0*/  MOV R0, UR4 ;  /* 0x0000000400007c02 */ /* 0x000fe20008000f00 */
[----:B------:R-:W-:Y:S04]  /*0fe0*/  STL [R1+0xac], RZ ;  /* 0x0000acff01007387 */ /* 0x000fe80000100800 */
[----:B------:R-:W-:Y:S04]  /*0ff0*/  STL [R1+0xb0], RZ ;  /* 0x0000b0ff01007387 */ /* 0x000fe80000100800 */
[----:B------:R1:W-:Y:S02]  /*1000*/  STL [R1+0xa8], R0 ;  /* 0x0000a80001007387 */ /* 0x0003e40000100800 */
[----:B-1----:R-:W-:-:S05]  /*1010*/  MOV R0, c[0x0][0x53c] ;  /* 0x00014f0000007a02 */ /* 0x002fca0000000f00 */
[----:B------:R1:W-:Y:S02]  /*1020*/  STL [R1+0xb4], R0 ;  /* 0x0000b40001007387 */ /* 0x0003e40000100800 */
.L_x_1114:
        /* <DEDUP_REMOVED lines=8> */
.L_x_1100:
        /* <DEDUP_REMOVED lines=39> */
[----:B------:R-:W-:Y:S02]  /*1320*/  LOP3.LUT R3, R10, 0xffffffe0, RZ, 0xc0, !PT ;  /* 0xffffffe00a037812 */ /* 0x000fe400078ec0ff */
[----:B------:R-:W-:Y:S01]  /*1330*/  LOP3.LUT R0, R6, 0x1c0, RZ, 0xc0, !PT ;  /* 0x000001c006007812 */ /* 0x000fe200078ec0ff */
[----:B------:R-:W-:Y:S01]  /*1340*/  IMAD.IADD R6, R2, 0x1, -R4 ;  /* 0x0000000102067824 */ /* 0x000fe200078e0a04 */
        /* <DEDUP_REMOVED lines=21> */
[----:B------:R-:W-:Y:S01]  /*14a0*/  IMAD.SHL.U32 R2, R6, 0x40, RZ ;  /* 0x0000004006027824 */ /* 0x000fe200078e00ff */
        /* <DEDUP_REMOVED lines=206> */
.L_x_1222:
[----:B--2---:R-:W2:Y:S01]  /*2190*/  LDL R0, [R1+0xb4] ;  /* 0x0000b40001007983 */ /* 0x004ea20000100800 */
[----:B------:R-:W-:Y:S01]  /*21a0*/  IMAD.MOV.U32 R8, RZ, RZ, 0x4 ;  /* 0x00000004ff087424 */ /* 0x000fe200078e00ff */
[----:B------:R-:W-:-:S02]  /*21b0*/  ISETP.NE.U32.AND P0, PT, RZ, c[0x0][0x370], PT ;  /* 0x0000dc00ff007a0c */ /* 0x000fc40003f05070 */
[----:B------:R-:W-:Y:S01]  /*21c0*/  ISETP.NE.U32.AND P1, PT, RZ, c[0x0][0x360], PT ;  /* 0x0000d800ff007a0c */ /* 0x000fe20003f25070 */
[----:B--2---:R-:W-:-:S05]  /*21d0*/  IMAD.WIDE R2, R0, R8, c[0x0][0x588] ;  /* 0x0001620000027625 */ /* 0x004fca00078e0208 */
[----:B------:R-:W2:Y:S01]  /*21e0*/  LDG.E R17, [R2.64] ;  /* 0x0000000602117981 */ /* 0x000ea2000c1e1900 */
[----:B------:R-:W-:Y:S01]  /*21f0*/  ISETP.NE.AND.EX P3, PT, RZ, c[0x0][0x374], PT, P0 ;  /* 0x0000dd00ff007a0c */ /* 0x000fe20003f65300 */
[----:B------:R-:W-:Y:S01]  /*2200*/  IMAD.MOV.U32 R15, RZ, RZ, RZ ;  /* 0x000000ffff0f7224 */ /* 0x000fe200078e00ff */
[----:B------:R-:W-:Y:S01]  /*2210*/  ISETP.NE.AND.EX P1, PT, RZ, c[0x0][0x364], PT, P1 ;  /* 0x0000d900ff007a0c */ /* 0x000fe20003f25310 */
[----:B------:R-:W-:Y:S01]  /*2220*/  IMAD.MOV.U32 R11, RZ, RZ, RZ ;  /* 0x000000ffff0b7224 */ /* 0x000fe200078e00ff */
[----:B------:R-:W-:-:S04]  /*2230*/  ISETP.NE.U32.AND P4, PT, RZ, c[0x0][0x348], PT ;  /* 0x0000d200ff007a0c */ /* 0x000fc80003f85070 */
[----:B------:R-:W-:Y:S01]  /*2240*/  ISETP.NE.AND.EX P4, PT, RZ, c[0x0][0x34c], PT, P4 ;  /* 0x0000d300ff007a0c */ /* 0x000fe20003f85340 */
[C---:B--2---:R-:W-:Y:S01]  /*2250*/  IMAD.SHL.U32 R114, R17.reuse, 0x4, RZ ;  /* 0x0000000411727824 */ /* 0x044fe200078e00ff */
[----:B------:R-:W-:Y:S01]  /*2260*/  SHF.R.S32.HI R106, RZ, 0x1f, R17 ;  /* 0x0000001fff6a7819 */ /* 0x000fe20000011411 */
[----:B------:R1:W-:Y:S02]  /*2270*/  STL [R1+0xbc], R17 ;  /* 0x0000bc1101007387 */ /* 0x0003e40000100800 */
[C---:B------:R-:W-:Y:S02]  /*2280*/  @P3 LEA R6, P0, R17.reuse, c[0x0][0x370], 0x2 ;  /* 0x0000dc0011063a11 */ /* 0x040fe400078010ff */
[C-C-:B------:R-:W-:Y:S01]  /*2290*/  SHF.L.U64.HI R107, R17.reuse, 0x2, R106.reuse ;  /* 0x00000002116b7819 */ /* 0x140fe2000001026a */
[----:B------:R1:W-:Y:S01]  /*22a0*/  STL [R1+0xf8], R106 ;  /* 0x0000f86a01007387 */ /* 0x0003e20000100800 */
[----:B------:R-:W-:Y:S02]  /*22b0*/  @P1 IADD3 R4, P2, R114, c[0x0][0x360], RZ ;  /* 0x0000d80072041a10 */ /* 0x000fe40007f5e0ff */
[----:B------:R-:W-:Y:S01]  /*22c0*/  @P3 LEA.HI.X R7, R17, c[0x0][0x374], R106, 0x2, P0 ;  /* 0x0000dd0011073a11 */ /* 0x000fe200000f146a */
[----:B------:R1:W-:Y:S01]  /*22d0*/  STL [R1+0xc4], R114 ;  /* 0x0000c47201007387 */ /* 0x0003e20000100800 */
[----:B------:R-:W-:-:S02]  /*22e0*/  @P1 IADD3.X R5, R107, c[0x0][0x364], RZ, P2, !PT ;  /* 0x0000d9006b051a10 */ /* 0x000fc400017fe4ff */
[----:B------:R-:W-:Y:S01]  /*22f0*/  IADD3 R2, P0, R114, c[0x0][0x348], RZ ;  /* 0x0000d20072027a10 */ /* 0x000fe20007f1e0ff */
[----:B------:R-:W2:Y:S03]  /*2300*/  @P3 LDG.E R15, [R6.64] ;  /* 0x00000006060f3981 */ /* 0x000ea6000c1e1900 */
[----:B------:R-:W-:Y:S01]  /*2310*/  IADD3.X R3, R107, c[0x0][0x34c], RZ, P0, !PT ;  /* 0x0000d3006b037a10 */ /* 0x000fe200007fe4ff */
[----:B------:R-:W3:Y:S04]  /*2320*/  @P1 LDG.E R0, [R4.64] ;  /* 0x0000000604001981 */ /* 0x000ee8000c1e1900 */
[----:B------:R1:W5:Y:S04]  /*2330*/  @P4 LDG.E R11, [R2.64] ;  /* 0x00000006020b4981 */ /* 0x000368000c1e1900 */
[----:B------:R1:W-:Y:S01]  /*2340*/  STL [R1+0xc8], R107 ;  /* 0x0000c86b01007387 */ /* 0x0003e20000100800 */
        /* <DEDUP_REMOVED lines=11> */
.L_x_1115:
[----:B------:R-:W-:-:S04]  /*2400*/  ISETP.NE.U32.AND P0, PT, RZ, c[0x0][0x368], PT ;  /* 0x0000da00ff007a0c */ /* 0x000fc80003f05070 */
[----:B------:R-:W-:-:S13]  /*2410*/  ISETP.NE.AND.EX P0, PT, RZ, c[0x0][0x36c], PT, P0 ;  /* 0x0000db00ff007a0c */ /* 0x000fda0003f05300 */
[----:B------:R-:W-:Y:S05]  /*2420*/  @!P0 BRA `(.L_x_1116) ;  /* 0x0000004000008947 */ /* 0x000fea0003800000 */
[----:B-1----:R-:W-:-:S04]  /*2430*/  IADD3 R2, P0, R114, c[0x0][0x368], RZ ;  /* 0x0000da0072027a10 */ /* 0x002fc80007f1e0ff */
[----:B------:R-:W-:-:S05]  /*2440*/  IADD3.X R3, R107, c[0x0][0x36c], RZ, P0, !PT ;  /* 0x0000db006b037a10 */ /* 0x000fca00007fe4ff */
[----:B------:R1:W5:Y:S01]  /*2450*/  LDG.E R0, [R2.64] ;  /* 0x0000000602007981 */ /* 0x000362000c1e1900 */
[----:B------:R-:W-:Y:S05]  /*2460*/  BRA `(.L_x_1117) ;  /* 0x0000008000007947 */ /* 0x000fea0003800000 */
.L_x_1116:
        /* <DEDUP_REMOVED lines=8> */
.L_x_1117:
[----:B-1----:R-:W2:Y:S04]  /*24f0*/  LDL R3, [R1+0x98] ;  /* 0x0000980001037983 */ /* 0x002ea80000100800 */
[----:B------:R-:W3:Y:S04]  /*2500*/  LDL.LU R2, [R1+0xac] ;  /* 0x0000ac0001027983 */ /* 0x000ee80000300800 */
[----:B------:R-:W4:Y:S04]  /*2510*/  LDL.LU R16, [R1+0xc0] ;  /* 0x0000c00001107983 */ /* 0x000f280000300800 */
[----:B------:R-:W4:Y:S01]  /*2520*/  LDL R14, [R1+0xb0] ;  /* 0x0000b000010e7983 */ /* 0x000f220000100800 */
[----:B-----5:R-:W-:Y:S01]  /*2530*/  IMAD.IADD R110, R0, 0x1, -R15 ;  /* 0x00000001006e7824 */ /* 0x020fe200078e0a0f */
[----:B------:R-:W-:Y:S01]  /*2540*/  BSSY B0, `(.L_x_1118) ;  /* 0x0000041000007945 */ /* 0x000fe20003800000 */
[----:B--2---:R-:W-:-:S02]  /*2550*/  IMAD.MOV.U32 R13, RZ, RZ, R3 ;  /* 0x000000ffff0d7224 */ /* 0x004fc400078e0003 */
[----:B------:R-:W-:Y:S02]  /*2560*/  IMAD.MOV.U32 R3, RZ, RZ, c[0x0][0x2c4] ;  /* 0x0000b100ff037624 */ /* 0x000fe400078e00ff */
[----:B---3--:R-:W-:-:S03]  /*2570*/  IMAD.SHL.U32 R12, R2, 0x80, RZ ;  /* 0x00000080020c7824 */ /* 0x008fc600078e00ff */
[----:B------:R-:W-:Y:S02]  /*2580*/  ISETP.NE.AND P3, PT, R3, 0x1, PT ;  /* 0x000000010300780c */ /* 0x000fe40003f65270 */
[----:B------:R-:W-:Y:S01]  /*2590*/  IADD3 R2, R12, 0x7f, RZ ;  /* 0x0000007f0c027810 */ /* 0x000fe20007ffe0ff */
[----:B------:R1:W-:Y:S01]  /*25a0*/  STL [R1+0xa0], R12 ;  /* 0x0000a00c01007387 */ /* 0x0003e20000100800 */
[----:B----4-:R-:W-:-:S03]  /*25b0*/  LOP3.LUT R16, R16, 0xfffffffb, RZ, 0xc0, !PT ;  /* 0xfffffffb10107812 */ /* 0x010fc600078ec0ff */
[----:B------:R-:W-:Y:S01]  /*25c0*/  IMAD.MOV.U32 R0, RZ, RZ, R2 ;  /* 0x000000ffff007224 */ /* 0x000fe200078e0002 */
[----:B------:R1:W-:Y:S05]  /*25d0*/  STL [R1+0x9c], R110 ;  /* 0x00009c6e01007387 */ /* 0x0003ea0000100800 */
[----:B------:R-:W-:Y:S01]  /*25e0*/  @P3 IMAD.HI.U32 R3, R2, c[0x0][0x2c8], RZ ;  /* 0x0000b20002033a27 */ /* 0x000fe200078e00ff */
[----:B------:R-:W-:Y:S02]  /*25f0*/  IADD3 R2, R110, 0x30, -R13 ;  /* 0x000000306e027810 */ /* 0x000fe40007ffe80d */
[----:B------:R-:W-:Y:S02]  /*2600*/  @P3 LOP3.LUT R16, R16, 0x4, RZ, 0xfc, !PT ;  /* 0x0000000410103812 */ /* 0x000fe400078efcff */
[----:B------:R-:W-:-:S02]  /*2610*/  @P3 SHF.R.U32.HI R0, RZ, c[0x0][0x2cc], R3 ;  /* 0x0000b300ff003a19 */ /* 0x000fc40000011603 */
[----:B------:R-:W-:Y:S01]  /*2620*/  IADD3 R3, R110, 0x2f, RZ ;  /* 0x0000002f6e037810 */ /* 0x000fe20007ffe0ff */
[----:B------:R1:W-:Y:S02]  /*2630*/  STL [R1+0xc0], R16 ;  /* 0x0000c01001007387 */ /* 0x0003e40000100800 */
[----:B------:R-:W-:Y:S02]  /*2640*/  IMAD.IADD R0, R2, 0x1, R0 ;  /* 0x0000000102007824 */ /* 0x000fe400078e0200 */
[----:B------:R-:W-:-:S04]  /*2650*/  IMAD.HI R2, R3, 0x2aaaaaab, RZ ;  /* 0x2aaaaaab03027827 */ /* 0x000fc800078e02ff */
[----:B------:R-:W-:Y:S01]  /*2660*/  IMAD.HI R0, R0, 0x2aaaaaab, RZ ;  /* 0x2aaaaaab00007827 */ /* 0x000fe200078e02ff */
[----:B------:R-:W-:-:S04]  /*2670*/  SHF.R.U32.HI R4, RZ, 0x1f, R2 ;  /* 0x0000001fff047819 */ /* 0x000fc80000011602 */
[----:B------:R-:W-:Y:S02]  /*2680*/  SHF.R.U32.HI R3, RZ, 0x1f, R0 ;  /* 0x0000001fff037819 */ /* 0x000fe40000011600 */
[----:B------:R-:W-:Y:S02]  /*2690*/  LEA.HI.SX32 R4, R2, R4, 0x1d ;  /* 0x0000000402047211 */ /* 0x000fe400078feaff */
[----:B------:R-:W-:Y:S02]  /*26a0*/  LEA.HI.SX32 R0, R0, R3, 0x1d ;  /* 0x0000000300007211 */ /* 0x000fe400078feaff */
[----:B------:R-:W-:Y:S02]  /*26b0*/  LOP3.LUT R2, R14, 0xff000000, RZ, 0xc0, !PT ;  /* 0xff0000000e027812 */ /* 0x000fe400078ec0ff */
[----:B------:R-:W-:Y:S02]  /*26c0*/  IMNMX R7, R4, R0, PT ;  /* 0x0000000004077217 */ /* 0x000fe40003800200 */
[----:B------:R-:W-:-:S02]  /*26d0*/  LOP3.LUT R3, R14, 0xff0000, RZ, 0xc0, !PT ;  /* 0x00ff00000e037812 */ /* 0x000fc400078ec0ff */
[----:B------:R-:W-:Y:S01]  /*26e0*/  SHF.R.U32.HI R0, RZ, 0x8, R2 ;  /* 0x00000008ff007819 */ /* 0x000fe20000011602 */
[----:B------:R-:W-:Y:S01]  /*26f0*/  IMAD.MOV.U32 R2, RZ, RZ, RZ ;  /* 0x000000ffff027224 */ /* 0x000fe200078e00ff */
[----:B------:R-:W-:Y:S02]  /*2700*/  ISETP.GE.AND P0, PT, R7, 0x1, PT ;  /* 0x000000010700780c */ /* 0x000fe40003f06270 */
        /* <DEDUP_REMOVED lines=36> */
.L_x_1119:
[----:B------:R-:W-:Y:S05]  /*2950*/  BSYNC B0 ;  /* 0x0000000000007941 */ /* 0x000fea0003800000 */
.L_x_1118:
        /* <DEDUP_REMOVED lines=75> */
[----:B------:R-:W-:-:S04]  /*2e10*/  @P0 IADD3 R2, P1, R114, c[0x0][0x340], RZ ;  /* 0x0000d00072020a10 */ /* 0x000fc80007f3e0ff */
[----:B------:R-:W-:-:S05]  /*2e20*/  @P0 IADD3.X R3, R107, c[0x0][0x344], RZ, P1, !PT ;  /* 0x0000d1006b030a10 */ /* 0x000fca0000ffe4ff */
[----:B------:R1:W5:Y:S01]  /*2e30*/  @P0 LDG.E R0, [R2.64] ;  /* 0x0000000602000981 */ /* 0x000362000c1e1900 */
[----:B------:R-:W-:Y:S01]  /*2e40*/  WARPSYNC 0xffffffff ;  /* 0xffffffff00007948 */ /* 0x000fe20003800000 */
[----:B------:R-:W-:Y:S02]  /*2e50*/  SEL R7, R17, RZ, !P4 ;  /* 0x000000ff11077207 */ /* 0x000fe40006000000 */
[----:B------:R-:W-:Y:S01]  /*2e60*/  SEL R6, R106, RZ, !P4 ;  /* 0x000000ff6a067207 */ /* 0x000fe20006000000 */
[----:B------:R-:W-:Y:S02]  /*2e70*/  @!P0 IMAD.MOV.U32 R0, RZ, RZ, R17 ;  /* 0x000000ffff008224 */ /* 0x000fe400078e0011 */
[----:B-1----:R-:W2:Y:S01]  /*2e80*/  LDL R106, [R1+0x68] ;  /* 0x00006800016a7983 */ /* 0x002ea20000100800 */
[----:B------:R-:W-:Y:S02]  /*2e90*/  IMAD.MOV.U32 R58, RZ, RZ, 0x30 ;  /* 0x00000030ff3a7424 */ /* 0x000fe400078e00ff */
[----:B------:R-:W-:Y:S02]  /*2ea0*/  IMAD.MOV.U32 R2, RZ, RZ, c[0x0][0x2b8] ;  /* 0x0000ae00ff027624 */ /* 0x000fe400078e00ff */
[----:B------:R-:W-:Y:S01]  /*2eb0*/  IMAD R58, R111, R58, -0x30 ;  /* 0xffffffd06f3a7424 */ /* 0x000fe200078e023a */
[----:B-----5:R-:W-:Y:S01]  /*2ec0*/  SHF.R.S32.HI R3, RZ, 0x1f, R0 ;  /* 0x0000001fff037819 */ /* 0x020fe20000011400 */
[----:B------:R-:W-:Y:S01]  /*2ed0*/  IMAD.MOV.U32 R107, RZ, RZ, R16 ;  /* 0x000000ffff6b7224 */ /* 0x000fe200078e0010 */
[----:B------:R-:W-:Y:S01]  /*2ee0*/  ISETP.NE.AND P1, PT, R2, 0x1, PT ;  /* 0x000000010200780c */ /* 0x000fe20003f25270 */
[----:B------:R-:W-:-:S05]  /*2ef0*/  IMAD.WIDE.U32 R8, R0, c[0x0][0x2b0], RZ ;  /* 0x0000ac0000087a25 */ /* 0x000fca00078e00ff */
[----:B------:R-:W-:Y:S01]  /*2f00*/  STL.64 [R1+0x80], R8 ;  /* 0x0000800801007387 */ /* 0x000fe20000100a00 */
[----:B------:R-:W-:-:S06]  /*2f10*/  LOP3.LUT R107, R107, 0xfffffffd, RZ, 0xc0, !PT ;  /* 0xfffffffd6b6b7812 */ /* 0x000fcc00078ec0ff */
[----:B------:R-:W-:Y:S01]  /*2f20*/  @P1 LOP3.LUT R107, R107, 0x2, RZ, 0xfc, !PT ;  /* 0x000000026b6b1812 */ /* 0x000fe200078efcff */
[----:B------:R-:W-:Y:S01]  /*2f30*/  IMAD.MOV.U32 R34, RZ, RZ, RZ ;  /* 0x000000ffff227224 */ /* 0x000fe200078e00ff */
[----:B------:R-:W-:Y:S01]  /*2f40*/  LOP3.LUT R24, R14, 0xffff, RZ, 0xc0, !PT ;  /* 0x0000ffff0e187812 */ /* 0x000fe200078ec0ff */
[----:B------:R-:W-:-:S04]  /*2f50*/  IMAD R6, R6, c[0x0][0x1c0], RZ ;  /* 0x0000700006067a24 */ /* 0x000fc800078e02ff */
[----:B------:R-:W-:Y:S01]  /*2f60*/  IMAD R6, R7, c[0x0][0x1c4], R6 ;  /* 0x0000710007067a24 */ /* 0x000fe200078e0206 */
[----:B------:R-:W-:Y:S01]  /*2f70*/  BAR.SYNC.DEFER_BLOCKING 0x0 ;  /* 0x0000000000007b1d */ /* 0x000fe20000010000 */
[----:B--2---:R-:W-:-:S04]  /*2f80*/  IMAD.IADD R2, R106, 0x1, R58 ;  /* 0x000000016a027824 */ /* 0x004fc800078e023a */
[C---:B------:R-:W-:Y:S01]  /*2f90*/  IMAD.IADD R23, R2.reuse, 0x1, R15 ;  /* 0x0000000102177824 */ /* 0x040fe200078e020f */
[----:B------:R-:W-:Y:S01]  /*2fa0*/  ISETP.GE.AND P0, PT, R2, R110, PT ;  /* 0x0000006e0200720c */ /* 0x000fe20003f06270 */
[----:B------:R-:W-:-:S04]  /*2fb0*/  IMAD R2, R3, c[0x0][0x2b0], RZ ;  /* 0x0000ac0003027a24 */ /* 0x000fc800078e02ff */
[----:B------:R-:W-:-:S04]  /*2fc0*/  IMAD R2, R0, c[0x0][0x2b4], R2 ;  /* 0x0000ad0000027a24 */ /* 0x000fc800078e0202 */
[----:B------:R-:W-:-:S05]  /*2fd0*/  IMAD.IADD R4, R9, 0x1, R2 ;  /* 0x0000000109047824 */ /* 0x000fca00078e0202 */
[----:B------:R1:W-:Y:S04]  /*2fe0*/  STL [R1+0x90], R4 ;  /* 0x0000900401007387 */ /* 0x0003e80000100800 */
[----:B------:R-:W2:Y:S04]  /*2ff0*/  LDL R25, [R1+0x5c] ;  /* 0x00005c0001197983 */ /* 0x000ea80000100800 */
[----:B------:R-:W3:Y:S04]  /*3000*/  LDL R27, [R1+0x20c] ;  /* 0x00020c00011b7983 */ /* 0x000ee80000100800 */
[----:B------:R-:W4:Y:S04]  /*3010*/  LDL R29, [R1+0x60] ;  /* 0x00006000011d7983 */ /* 0x000f280000100800 */
[----:B------:R-:W4:Y:S04]  /*3020*/  LDL R30, [R1+0x204] ;  /* 0x00020400011e7983 */ /* 0x000f280000100800 */
[----:B------:R-:W4:Y:S04]  /*3030*/  LDL R32, [R1+0x38] ;  /* 0x0000380001207983 */ /* 0x000f280000100800 */
[----:B------:R-:W4:Y:S04]  /*3040*/  LDL R31, [R1+0x58] ;  /* 0x00005800011f7983 */ /* 0x000f280000100800 */
[----:B------:R-:W4:Y:S04]  /*3050*/  LDL R33, [R1+0x210] ;  /* 0x0002100001217983 */ /* 0x000f280000100800 */
[----:B------:R-:W4:Y:S04]  /*3060*/  LDL R36, [R1+0x208] ;  /* 0x0002080001247983 */ /* 0x000f280000100800 */
[----:B------:R-:W4:Y:S01]  /*3070*/  LDL R28, [R1+0x28] ;  /* 0x00002800011c7983 */ /* 0x000f220000100800 */
[----:B------:R-:W-:Y:S01]  /*3080*/  ISETP.GT.OR P0, PT, R106, 0x2f, P0 ;  /* 0x0000002f6a00780c */ /* 0x000fe20000704670 */
[----:B------:R-:W-:-:S04]  /*3090*/  @P1 IMAD.HI.U32 R3, R23, c[0x0][0x2bc], RZ ;  /* 0x0000af0017031a27 */ /* 0x000fc800078e00ff */
[----:B------:R-:W-:Y:S01]  /*30a0*/  IMAD.MOV.U32 R22, RZ, RZ, R23 ;  /* 0x000000ffff167224 */ /* 0x000fe200078e0017 */
[----:B------:R-:W-:-:S07]  /*30b0*/  @P1 SHF.R.U32.HI R22, RZ, c[0x0][0x2c0], R3 ;  /* 0x0000b000ff161a19 */ /* 0x000fce0000011603 */
[----:B------:R-:W-:-:S04]  /*30c0*/  @!P0 IADD3 R0, P1, R22, R8, RZ ;  /* 0x0000000816008210 */ /* 0x000fc80007f3e0ff */
[----:B------:R-:W-:Y:S02]  /*30d0*/  @!P0 LEA.HI.X.SX32 R3, R22, R4, 0x1, P1 ;  /* 0x0000000416038211 */ /* 0x000fe400008f0eff */
[----:B------:R-:W-:-:S04]  /*30e0*/  @!P0 LEA R2, P1, R0, c[0x0][0x2a0], 0x2 ;  /* 0x0000a80000028a11 */ /* 0x000fc800078210ff */
[----:B------:R-:W-:-:S05]  /*30f0*/  @!P0 LEA.HI.X R3, R0, c[0x0][0x2a4], R3, 0x2, P1 ;  /* 0x0000a90000038a11 */ /* 0x000fca00008f1403 */
        /* <DEDUP_REMOVED lines=12> */
[----:B------:R-:W1:Y:S03]  /*31c0*/  S2R R8, SR_TID.X ;  /* 0x0000000000087919 */ /* 0x000e660000002100 */
        /* <DEDUP_REMOVED lines=21> */
[----:B------:R-:W3:Y:S02]  /*3320*/  SHFL.IDX PT, R4, R16, RZ, 0x181f ;  /* 0x00181fff10047589 */ /* 0x000ee400000e0000 */
[----:B------:R-:W-:-:S05]  /*3330*/  IMAD.IADD R20, R26, 0x1, R12 ;  /* 0x000000011a147824 */ /* 0x000fca00078e020c */
[C---:B------:R-:W-:Y:S01]  /*3340*/  ISETP.GE.AND P0, PT, R20.reuse, R21, PT ;  /* 0x000000151400720c */ /* 0x040fe20003f06270 */
[----:B------:R-:W1:Y:S01]  /*3350*/  SHFL.IDX PT, R0, R17, 0x1, 0x181f ;  /* 0x00381f0011007f89 */ /* 0x000e6200000e0000 */
[----:B------:R-:W-:-:S03]  /*3360*/  IADD3 R5, R20, 0x20, RZ ;  /* 0x0000002014057810 */ /* 0x000fc60007ffe0ff */
[----:B------:R-:W1:Y:S01]  /*3370*/  SHFL.IDX PT, R2, R16, 0x1, 0x181f ;  /* 0x00381f0010027f89 */ /* 0x000e6200000e0000 */
[----:B------:R-:W-:Y:S01]  /*3380*/  ISETP.GE.AND P1, PT, R5, R21, PT ;  /* 0x000000150500720c */ /* 0x000fe20003f26270 */
[----:B------:R-:W-:Y:S01]  /*3390*/  IMAD.WIDE.U32 R38, R24, c[0x0][0x1e8], RZ ;  /* 0x00007a0018267a25 */ /* 0x000fe200078e00ff */
[----:B------:R-:W-:-:S05]  /*33a0*/  IADD3 R57, R111, -0x1, RZ ;  /* 0xffffffff6f397810 */ /* 0x000fca0007ffe0ff */
[----:B------:R-:W-:Y:S01]  /*33b0*/  IMAD R56, R57, -0x30, R110 ;  /* 0xffffffd039387824 */ /* 0x000fe200078e026e */
[----:B--2---:R-:W-:-:S04]  /*33c0*/  @!P0 LEA R10, P3, R25, R3, 0x1 ;  /* 0x00000003190a8211 */ /* 0x004fc800078608ff */
[-C--:B---3--:R-:W-:Y:S02]  /*33d0*/  @!P0 LEA.HI.X R11, R25, R4.reuse, R27, 0x1, P3 ;  /* 0x00000004190b8211 */ /* 0x088fe400018f0c1b */
[-C--:B----4-:R-:W-:Y:S02]  /*33e0*/  @!P0 LEA R6, P3, R29, R3.reuse, 0x1 ;  /* 0x000000031d068211 */ /* 0x090fe400078608ff */
[----:B------:R-:W-:Y:S02]  /*33f0*/  ISETP.GE.AND P4, PT, R25, c[0x0][0x198], PT ;  /* 0x0000660019007a0c */ /* 0x000fe40003f86270 */
[----:B------:R-:W-:Y:S02]  /*3400*/  @!P0 LEA.HI.X R7, R29, R4, R30, 0x1, P3 ;  /* 0x000000041d078211 */ /* 0x000fe400018f0c1e */
[C---:B------:R-:W-:Y:S02]  /*3410*/  ISETP.GE.AND P3, PT, R32.reuse, c[0x0][0x198], PT ;  /* 0x0000660020007a0c */ /* 0x040fe40003f66270 */
[----:B------:R-:W-:-:S02]  /*3420*/  @!P0 LEA R12, P2, R32, R3, 0x1 ;  /* 0x00000003200c8211 */ /* 0x000fc400078408ff */
[----:B------:R-:W-:Y:S02]  /*3430*/  ISETP.GE.AND P5, PT, R31, c[0x0][0x198], PT ;  /* 0x000066001f007a0c */ /* 0x000fe40003fa6270 */
        /* <DEDUP_REMOVED lines=23> */
[----:B------:R3:W-:Y:S06]  /*35b0*/  @!P1 LDGSTS.E.BYPASS.LTC128B.128 [R28+0x11080], [R4.64], !P6 ;  /* 0x11080000041c9fae */ /* 0x0007ec000f101d46 */
[----:B--2---:R-:W-:-:S04]  /*35c0*/  @!P0 LEA R8, P1, R25, R0, 0x1 ;  /* 0x0000000019088211 */ /* 0x004fc800078208ff */
[----:B----4-:R-:W-:Y:S02]  /*35d0*/  @!P0 LEA.HI.X R9, R25, R2, R27, 0x1, P1 ;  /* 0x0000000219098211 */ /* 0x010fe400008f0c1b */
[-C--:B------:R-:W-:Y:S02]  /*35e0*/  @!P0 LEA R14, P2, R32, R0.reuse, 0x1 ;  /* 0x00000000200e8211 */ /* 0x080fe400078408ff */
[----:B-1----:R-:W-:-:S04]  /*35f0*/  @!P0 LEA R6, P1, R31, R0, 0x1 ;  /* 0x000000001f068211 */ /* 0x002fc800078208ff */
[----:B------:R-:W-:Y:S02]  /*3600*/  @!P0 LEA.HI.X R7, R31, R2, R36, 0x1, P1 ;  /* 0x000000021f078211 */ /* 0x000fe400008f0c24 */
[C---:B---3--:R-:W-:Y:S02]  /*3610*/  @!P0 LEA R4, P1, R29.reuse, R0, 0x1 ;  /* 0x000000001d048211 */ /* 0x048fe400078208ff */
[----:B------:R-:W-:Y:S02]  /*3620*/  IADD3 R0, R20, 0x60, RZ ;  /* 0x0000006014007810 */ /* 0x000fe40007ffe0ff */
[-C--:B------:R-:W-:Y:S02]  /*3630*/  @!P0 LEA.HI.X R15, R32, R2.reuse, R33, 0x1, P2 ;  /* 0x00000002200f8211 */ /* 0x080fe400010f0c21 */
[----:B------:R-:W-:Y:S01]  /*3640*/  ISETP.GE.AND P2, PT, R0, R21, PT ;  /* 0x000000150000720c */ /* 0x000fe20003f46270 */
[----:B------:R-:W-:Y:S01]  /*3650*/  IMAD.MOV R0, RZ, RZ, -R22 ;  /* 0x000000ffff007224 */ /* 0x000fe200078e0a16 */
[----:B------:R-:W1:Y:S03]  /*3660*/  SHFL.IDX PT, R12, R17, 0x3, 0x181f ;  /* 0x00781f00110c7f89 */ /* 0x000e6600000e0000 */
[----:B------:R-:W-:Y:S01]  /*3670*/  IMAD R23, R0, c[0x0][0x2b8], R23 ;  /* 0x0000ae0000177a24 */ /* 0x000fe200078e0217 */
[----:B------:R2:W-:Y:S04]  /*3680*/  @!P0 LDGSTS.E.BYPASS.LTC128B.128 [R28+0x6080], [R14.64], !P3 ;  /* 0x060800000e1c8fae */ /* 0x0005e8000d901d46 */
[----:B------:R3:W-:Y:S04]  /*3690*/  @!P0 LDGSTS.E.BYPASS.LTC128B.128 [R28+0xa080], [R8.64], !P4 ;  /* 0x0a080000081c8fae */ /* 0x0007e8000e101d46 */
[----:B------:R4:W-:Y:S04]  /*36a0*/  @!P0 LDGSTS.E.BYPASS.LTC128B.128 [R28+0xe080], [R6.64], !P5 ;  /* 0x0e080000061c8fae */ /* 0x0009e8000e901d46 */
[----:B------:R-:W1:Y:S01]  /*36b0*/  SHFL.IDX PT, R13, R16, 0x3, 0x181f ;  /* 0x00781f00100d7f89 */ /* 0x000e6200000e0000 */
[----:B------:R-:W-:Y:S01]  /*36c0*/  @!P0 LEA.HI.X R5, R29, R2, R30, 0x1, P1 ;  /* 0x000000021d058211 */ /* 0x000fe200008f0c1e */
[----:B------:R-:W-:-:S04]  /*36d0*/  IMAD.WIDE.U32 R2, R23, c[0x0][0x1e0], RZ ;  /* 0x0000780017027a25 */ /* 0x000fc800078e00ff */
[----:B------:R1:W-:Y:S01]  /*36e0*/  @!P0 LDGSTS.E.BYPASS.LTC128B.128 [R28+0x12080], [R4.64], !P6 ;  /* 0x12080000041c8fae */ /* 0x0003e2000f101d46 */
[----:B----4-:R-:W-:-:S05]  /*36f0*/  SHF.R.S32.HI R7, RZ, 0x1f, R23 ;  /* 0x0000001fff077819 */ /* 0x010fca0000011417 */
[----:B------:R-:W-:Y:S01]  /*3700*/  IMAD R0, R7, c[0x0][0x1e0], RZ ;  /* 0x0000780007007a24 */ /* 0x000fe200078e02ff */
[----:B--2---:R-:W-:-:S03]  /*3710*/  SHF.R.S32.HI R14, RZ, 0x1f, R34 ;  /* 0x0000001fff0e7819 */ /* 0x004fc60000011422 */
[----:B------:R-:W-:-:S04]  /*3720*/  IMAD R0, R23, c[0x0][0x1e4], R0 ;  /* 0x0000790017007a24 */ /* 0x000fc800078e0200 */
[----:B------:R-:W-:Y:S02]  /*3730*/  IMAD.IADD R3, R3, 0x1, R0 ;  /* 0x0000000103037824 */ /* 0x000fe400078e0200 */
[----:B------:R-:W-:Y:S02]  /*3740*/  IMAD R0, R14, c[0x0][0x1f0], RZ ;  /* 0x00007c000e007a24 */ /* 0x000fe400078e02ff */
[----:B------:R-:W-:Y:S01]  /*3750*/  IMAD.WIDE.U32 R2, R34, c[0x0][0x1f0], R2 ;  /* 0x00007c0022027a25 */ /* 0x000fe200078e0002 */
[----:B-1----:R-:W-:-:S03]  /*3760*/  @!P2 LEA R10, P1, R32, R12, 0x1 ;  /* 0x0000000c200aa211 */ /* 0x002fc600078208ff */
[----:B------:R-:W-:Y:S02]  /*3770*/  IMAD R5, R24, c[0x0][0x1ec], R39 ;  /* 0x00007b0018057a24 */ /* 0x000fe400078e0227 */
[----:B------:R-:W-:Y:S01]  /*3780*/  IMAD R4, R34, c[0x0][0x1f4], R0 ;  /* 0x00007d0022047a24 */ /* 0x000fe200078e0200 */
[----:B------:R-:W-:Y:S02]  /*3790*/  IADD3 R0, P0, R2, R38, RZ ;  /* 0x0000002602007210 */ /* 0x000fe40007f1e0ff */
[----:B------:R-:W-:Y:S02]  /*37a0*/  @!P2 LEA.HI.X R11, R32, R13, R33, 0x1, P1 ;  /* 0x0000000d200ba211 */ /* 0x000fe400008f0c21 */
[----:B------:R-:W-:Y:S02]  /*37b0*/  IADD3.X R2, R5, R3, R4, P0, !PT ;  /* 0x0000000305027210 */ /* 0x000fe400007fe404 */
[----:B------:R-:W-:Y:S01]  /*37c0*/  LEA R6, P0, R0, c[0x0][0x1c8], 0x1 ;  /* 0x0000720000067a11 */ /* 0x000fe200078008ff */
[----:B------:R1:W-:Y:S01]  /*37d0*/  @!P2 LDGSTS.E.BYPASS.LTC128B.128 [R28+0x7080], [R10.64], !P3 ;  /* 0x070800000a1cafae */ /* 0x0003e2000d901d46 */
[----:B------:R-:W-:-:S05]  /*37e0*/  IMNMX R3, R56, 0x30, PT ;  /* 0x0000003038037817 */ /* 0x000fca0003800200 */
[----:B---3--:R-:W-:-:S05]  /*37f0*/  IMAD.IADD R8, R3, 0x1, -R26 ;  /* 0x0000000103087824 */ /* 0x008fca00078e0a1a */
[----:B------:R-:W-:Y:S02]  /*3800*/  ISETP.GE.AND P1, PT, R8, 0x1, PT ;  /* 0x000000010800780c */ /* 0x000fe40003f26270 */
[----:B-1----:R-:W-:Y:S02]  /*3810*/  LEA.HI.X R11, R0, c[0x0][0x1cc], R2, 0x1, P0 ;  /* 0x00007300000b7a11 */ /* 0x002fe400000f0c02 */
[----:B------:R-:W1:Y:S01]  /*3820*/  SHFL.IDX PT, R0, R6, RZ, 0x181f ;  /* 0x00181fff06007589 */ /* 0x000e6200000e0000 */
[----:B------:R-:W-:-:S03]  /*3830*/  @!P2 LEA R2, P0, R25, R12, 0x1 ;  /* 0x0000000c1902a211 */ /* 0x000fc600078008ff */
[----:B------:R-:W2:Y:S01]  /*3840*/  SHFL.IDX PT, R9, R11, RZ, 0x181f ;  /* 0x00181fff0b097589 */ /* 0x000ea200000e0000 */
[----:B------:R-:W-:-:S05]  /*3850*/  @!P2 LEA.HI.X R3, R25, R13, R27, 0x1, P0 ;  /* 0x0000000d1903a211 */ /* 0x000fca00000f0c1b */
[----:B------:R3:W-:Y:S01]  /*3860*/  @!P2 LDGSTS.E.BYPASS.LTC128B.128 [R28+0xb080], [R2.64], !P4 ;  /* 0x0b080000021cafae */ /* 0x0007e2000e101d46 */
[----:B------:R-:W-:-:S03]  /*3870*/  @P1 ISETP.GE.AND P3, PT, R32, c[0x0][0x1d4], PT ;  /* 0x0000750020001a0c */ /* 0x000fc60003f66270 */
[----:B------:R-:W-:Y:S04]  /*3880*/  STL [R1+0x2c], R34 ;  /* 0x00002c2201007387 */ /* 0x000fe80000100800 */
[----:B------:R-:W-:Y:S04]  /*3890*/  STL [R1+0x30], R23 ;  /* 0x0000301701007387 */ /* 0x000fe80000100800 */
[----:B------:R-:W-:Y:S04]  /*38a0*/  STL.64 [R1+0x78], R38 ;  /* 0x0000782601007387 */ /* 0x000fe80000100a00 */
[----:B------:R4:W-:Y:S01]  /*38b0*/  STL [R1+0x74], R5 ;  /* 0x0000740501007387 */ /* 0x0009e20000100800 */
[----:B---3--:R-:W-:-:S04]  /*38c0*/  @!P2 LEA R2, P0, R31, R12, 0x1 ;  /* 0x0000000c1f02a211 */ /* 0x008fc800078008ff */
[----:B------:R-:W-:Y:S02]  /*38d0*/  @!P2 LEA.HI.X R3, R31, R13, R36, 0x1, P0 ;  /* 0x0000000d1f03a211 */ /* 0x000fe400000f0c24 */
[----:B------:R-:W-:-:S03]  /*38e0*/  @!P2 LEA R4, P0, R29, R12, 0x1 ;  /* 0x0000000c1d04a211 */ /* 0x000fc600078008ff */
[----:B------:R1:W-:Y:S01]  /*38f0*/  @!P2 LDGSTS.E.BYPASS.LTC128B.128 [R28+0xf080], [R2.64], !P5 ;  /* 0x0f080000021cafae */ /* 0x0003e2000e901d46 */
[----:B----4-:R-:W-:-:S05]  /*3900*/  @!P2 LEA.HI.X R5, R29, R13, R30, 0x1, P0 ;  /* 0x0000000d1d05a211 */ /* 0x010fca00000f0c1e */
[----:B------:R3:W-:Y:S01]  /*3910*/  @!P2 LDGSTS.E.BYPASS.LTC128B.128 [R28+0x13080], [R4.64], !P6 ;  /* 0x13080000041cafae */ /* 0x0007e2000f101d46 */
[----:B------:R-:W-:-:S03]  /*3920*/  @P1 ISETP.GE.AND P4, PT, R25, c[0x0][0x1d4], PT ;  /* 0x0000750019001a0c */ /* 0x000fc60003f86270 */
[----:B------:R-:W0:Y:S01]  /*3930*/  LDGDEPBAR ;  /* 0x00000000000079af */ /* 0x000e220000000000 */
[----:B-1----:R-:W-:-:S04]  /*3940*/  @P1 LEA R2, P0, R32, R0, 0x1 ;  /* 0x0000000020021211 */ /* 0x002fc800078008ff */
[----:B--2---:R-:W-:Y:S01]  /*3950*/  @P1 LEA.HI.X R3, R32, R9, R33, 0x1, P0 ;  /* 0x0000000920031211 */ /* 0x004fe200000f0c21 */
[----:B------:R1:W3:Y:S04]  /*3960*/  SHFL.IDX PT, R10, R6, 0x1, 0x181f ;  /* 0x00381f00060a7f89 */ /* 0x0002e800000e0000 */
[----:B------:R4:W-:Y:S01]  /*3970*/  @P1 LDGSTS.E.BYPASS.LTC128B.128 [R28+0x14080], [R2.64], !P3 ;  /* 0x14080000021c1fae */ /* 0x0009e2000d901d46 */
[----:B---3--:R-:W-:Y:S01]  /*3980*/  IMAD R4, R7, c[0x0][0x208], RZ ;  /* 0x0000820007047a24 */ /* 0x008fe200078e02ff */
[----:B------:R-:W-:-:S03]  /*3990*/  @P1 ISETP.GE.AND P3, PT, R31, c[0x0][0x1d4], PT ;  /* 0x000075001f001a0c */ /* 0x000fc60003f66270 */
[----:B------:R-:W-:Y:S02]  /*39a0*/  IMAD R4, R23, c[0x0][0x20c], R4 ;  /* 0x0000830017047a24 */ /* 0x000fe400078e0204 */
[----:B------:R-:W-:Y:S01]  /*39b0*/  IMAD.WIDE.U32 R16, R24, c[0x0][0x210], RZ ;  /* 0x0000840018107a25 */ /* 0x000fe200078e00ff */
[----:B-1----:R-:W-:-:S03]  /*39c0*/  @P1 LEA R6, P0, R25, R0, 0x1 ;  /* 0x0000000019061211 */ /* 0x002fc600078008ff */
[----:B----4-:R-:W-:-:S04]  /*39d0*/  IMAD.WIDE.U32 R2, R23, c[0x0][0x208], RZ ;  /* 0x0000820017027a25 */ /* 0x010fc800078e00ff */
[----:B------:R-:W-:Y:S01]  /*39e0*/  IMAD.IADD R3, R3, 0x1, R4 ;  /* 0x0000000103037824 */ /* 0x000fe200078e0204 */
[----:B------:R-:W-:Y:S02]  /*39f0*/  @P1 LEA R4, P2, R31, R0, 0x1 ;  /* 0x000000001f041211 */ /* 0x000fe400078408ff */
[-C--:B------:R-:W-:Y:S02]  /*3a00*/  @P1 LEA.HI.X R7, R25, R9.reuse, R27, 0x1, P0 ;  /* 0x0000000919071211 */ /* 0x080fe400000f0c1b */
[----:B------:R-:W-:Y:S01]  /*3a10*/  @P1 LEA.HI.X R5, R31, R9, R36, 0x1, P2 ;  /* 0x000000091f051211 */ /* 0x000fe200010f0c24 */
[----:B------:R-:W-:Y:S02]  /*3a20*/  IMAD R12, R24, c[0x0][0x214], R17 ;  /* 0x00008500180c7a24 */ /* 0x000fe400078e0211 */
[----:B------:R1:W-:Y:S01]  /*3a30*/  @P1 LDGSTS.E.BYPASS.LTC128B.128 [R28+0x15880], [R6.64], !P4 ;  /* 0x15880000061c1fae */ /* 0x0003e2000e101d46 */
[----:B------:R-:W-:-:S03]  /*3a40*/  IMAD.WIDE.U32 R2, R34, c[0x0][0x218], R2 ;  /* 0x0000860022027a25 */ /* 0x000fc600078e0002 */
[----:B------:R3:W-:Y:S04]  /*3a50*/  @P1 LDGSTS.E.BYPASS.LTC128B.128 [R28+0x17080], [R4.64], !P3 ;  /* 0x17080000041c1fae */ /* 0x0007e8000d901d46 */
[----:B------:R4:W-:Y:S04]  /*3a60*/  STL.64 [R1+0x88], R16 ;  /* 0x0000881001007387 */ /* 0x0009e80000100a00 */
[----:B------:R-:W-:Y:S04]  /*3a70*/  STL [R1+0x94], R12 ;  /* 0x0000940c01007387 */ /* 0x000fe80000100800 */
[----:B------:R-:W2:Y:S01]  /*3a80*/  LDL R15, [R1+0x24] ;  /* 0x00002400010f7983 */ /* 0x000ea20000100800 */
[----:B---3--:R-:W-:Y:S01]  /*3a90*/  @P1 LEA R4, P2, R29, R0, 0x1 ;  /* 0x000000001d041211 */ /* 0x008fe200078408ff */
[----:B-1----:R-:W-:-:S02]  /*3aa0*/  IMAD R6, R14, c[0x0][0x218], RZ ;  /* 0x000086000e067a24 */ /* 0x002fc400078e02ff */
[----:B------:R-:W3:Y:S01]  /*3ab0*/  LDL R14, [R1+0x20] ;  /* 0x00002000010e7983 */ /* 0x000ee20000100800 */
[----:B------:R-:W-:Y:S02]  /*3ac0*/  @P1 LEA.HI.X R5, R29, R9, R30, 0x1, P2 ;  /* 0x000000091d051211 */ /* 0x000fe400010f0c1e */
[----:B------:R-:W-:Y:S02]  /*3ad0*/  IADD3 R0, P2, R2, R16, RZ ;  /* 0x0000001002007210 */ /* 0x000fe40007f5e0ff */
[----:B----4-:R-:W4:Y:S04]  /*3ae0*/  LDL R16, [R1+0x1c] ;  /* 0x00001c0001107983 */ /* 0x010f280000100800 */
[----:B------:R-:W1:Y:S01]  /*3af0*/  SHFL.IDX PT, R11, R11, 0x1, 0x181f ;  /* 0x00381f000b0b7f89 */ /* 0x000e6200000e0000 */
[----:B------:R-:W-:-:S02]  /*3b00*/  ISETP.GE.AND P0, PT, R8, 0x21, PT ;  /* 0x000000210800780c */ /* 0x000fc40003f06270 */
[----:B------:R-:W-:Y:S01]  /*3b10*/  @P1 ISETP.GE.AND P4, PT, R29, c[0x0][0x1d4], PT ;  /* 0x000075001d001a0c */ /* 0x000fe20003f86270 */
[----:B------:R-:W-:-:S10]  /*3b20*/  IMAD R6, R34, c[0x0][0x21c], R6 ;  /* 0x0000870022067a24 */ /* 0x000fd400078e0206 */
[C---:B------:R-:W-:Y:S02]  /*3b30*/  @P0 LEA R8, P3, R32.reuse, R10, 0x1 ;  /* 0x0000000a20080211 */ /* 0x040fe400078608ff */
[----:B------:R1:W-:Y:S02]  /*3b40*/  @P1 LDGSTS.E.BYPASS.LTC128B.128 [R28+0x18880], [R4.64], !P4 ;  /* 0x18880000041c1fae */ /* 0x0003e4000e101d46 */
[C---:B-1----:R-:W-:Y:S02]  /*3b50*/  @P0 LEA.HI.X R9, R32.reuse, R11, R33, 0x1, P3 ;  /* 0x0000000b20090211 */ /* 0x042fe400018f0c21 */
[----:B------:R-:W-:Y:S02]  /*3b60*/  @P0 ISETP.GE.AND P3, PT, R32, c[0x0][0x1d4], PT ;  /* 0x0000750020000a0c */ /* 0x000fe40003f66270 */
[----:B------:R-:W-:Y:S02]  /*3b70*/  IADD3.X R2, R12, R3, R6, P2, !PT ;  /* 0x000000030c027210 */ /* 0x000fe400017fe406 */
[----:B------:R-:W-:-:S02]  /*3b80*/  LEA R13, P2, R0, c[0x0][0x1f8], 0x1 ;  /* 0x00007e00000d7a11 */ /* 0x000fc400078408ff */
[C---:B------:R-:W-:Y:S02]  /*3b90*/  @P0 ISETP.GE.AND P4, PT, R25.reuse, c[0x0][0x1d4], PT ;  /* 0x0000750019000a0c */ /* 0x040fe40003f86270 */
[----:B------:R-:W-:Y:S02]  /*3ba0*/  LEA.HI.X R12, R0, c[0x0][0x1fc], R2, 0x1, P2 ;  /* 0x00007f00000c7a11 */ /* 0x000fe400010f0c02 */
[----:B------:R-:W-:-:S03]  /*3bb0*/  @P0 LEA R6, P2, R25, R10, 0x1 ;  /* 0x0000000a19060211 */ /* 0x000fc600078408ff */
[----:B------:R1:W-:Y:S01]  /*3bc0*/  @P0 LDGSTS.E.BYPASS.LTC128B.128 [R28+0x15080], [R8.64], !P3 ;  /* 0x15080000081c0fae */ /* 0x0003e2000d901d46 */
[CC--:B------:R-:W-:Y:S02]  /*3bd0*/  @P0 LEA R4, P1, R31.reuse, R10.reuse, 0x1 ;  /* 0x0000000a1f040211 */ /* 0x0c0fe400078208ff */
[C---:B------:R-:W-:Y:S02]  /*3be0*/  @P0 ISETP.GE.AND P3, PT, R31.reuse, c[0x0][0x1d4], PT ;  /* 0x000075001f000a0c */ /* 0x040fe40003f66270 */
[-C--:B------:R-:W-:Y:S02]  /*3bf0*/  @P0 LEA.HI.X R5, R31, R11.reuse, R36, 0x1, P1 ;  /* 0x0000000b1f050211 */ /* 0x080fe400008f0c24 */
[----:B------:R-:W-:Y:S01]  /*3c00*/  @P0 ISETP.GE.AND P1, PT, R29, c[0x0][0x1d4], PT ;  /* 0x000075001d000a0c */ /* 0x000fe20003f26270 */
[----:B------:R-:W1:Y:S01]  /*3c10*/  S2R R18, SR_TID.X ;  /* 0x0000000000127919 */ /* 0x000e620000002100 */
[----:B------:R-:W-:Y:S02]  /*3c20*/  @P0 LEA.HI.X R7, R25, R11, R27, 0x1, P2 ;  /* 0x0000000b19070211 */ /* 0x000fe400010f0c1b */
[----:B------:R-:W-:-:S03]  /*3c30*/  @P0 LEA R2, P2, R29, R10, 0x1 ;  /* 0x0000000a1d020211 */ /* 0x000fc600078408ff */
[----:B------:R1:W-:Y:S01]  /*3c40*/  @P0 LDGSTS.E.BYPASS.LTC128B.128 [R28+0x16880], [R6.64], !P4 ;  /* 0x16880000061c0fae */ /* 0x0003e2000e101d46 */
[----:B------:R-:W-:-:S03]  /*3c50*/  @P0 LEA.HI.X R3, R29, R11, R30, 0x1, P2 ;  /* 0x0000000b1d030211 */ /* 0x000fc600010f0c1e */
[----:B------:R1:W-:Y:S04]  /*3c60*/  @P0 LDGSTS.E.BYPASS.LTC128B.128 [R28+0x18080], [R4.64], !P3 ;  /* 0x18080000041c0fae */ /* 0x0003e8000d901d46 */
[----:B------:R1:W-:Y:S04]  /*3c70*/  @P0 LDGSTS.E.BYPASS.LTC128B.128 [R28+0x19880], [R2.64], !P1 ;  /* 0x19880000021c0fae */ /* 0x0003e8000c901d46 */
[----:B------:R-:W0:Y:S01]  /*3c80*/  LDGDEPBAR ;  /* 0x00000000000079af */ /* 0x000e220000000000 */
[----:B-1----:R-:W-:-:S04]  /*3c90*/  SHF.R.S32.HI R17, RZ, 0x1f, R18 ;  /* 0x0000001fff117819 */ /* 0x002fc80000011412 */
        /* <DEDUP_REMOVED lines=16> */
[----:B------:R-:W-:Y:S01]  /*3da0*/  ISETP.GE.AND P6, PT, R25, c[0x0][0x1d4], PT ;  /* 0x0000750019007a0c */ /* 0x000fe20003fc6270 */
[----:B------:R-:W-:Y:S01]  /*3db0*/  IMAD.IADD R4, R56, 0x1, -R26 ;  /* 0x0000000138047824 */ /* 0x000fe200078e0a1a */
[C---:B------:R-:W-:Y:S01]  /*3dc0*/  ISETP.GE.AND P5, PT, R32.reuse, c[0x0][0x1d4], PT ;  /* 0x0000750020007a0c */ /* 0x040fe20003fa6270 */
[----:B------:R-:W-:Y:S01]  /*3dd0*/  IMAD.SHL.U32 R2, R32, 0x2, RZ ;  /* 0x0000000220027824 */ /* 0x000fe200078e00ff */
[----:B------:R-:W-:-:S02]  /*3de0*/  LOP3.LUT R107, R107, 0xfffffffe, RZ, 0xc0, !PT ;  /* 0xfffffffe6b6b7812 */ /* 0x000fc400078ec0ff */
[----:B------:R-:W-:Y:S02]  /*3df0*/  IADD3 R247, R240, 0x20, RZ ;  /* 0x00000020f0f77810 */ /* 0x000fe40007ffe0ff */
[----:B------:R-:W-:Y:S02]  /*3e00*/  SHF.L.U64.HI R3, R32, 0x1, R33 ;  /* 0x0000000120037819 */ /* 0x000fe40000010221 */
[----:B------:R-:W-:Y:S01]  /*3e10*/  @P1 IADD3 R247, R240, -0x20, RZ ;  /* 0xffffffe0f0f71810 */ /* 0x000fe20007ffe0ff */
[----:B------:R1:W-:Y:S01]  /*3e20*/  STL [R1+0x104], R2 ;  /* 0x0001040201007387 */ /* 0x0003e20000100800 */
[----:B------:R-:W-:Y:S02]  /*3e30*/  ISETP.LT.OR P1, PT, R4, 0x1, P5 ;  /* 0x000000010400780c */ /* 0x000fe40002f21670 */
[----:B------:R-:W-:Y:S02]  /*3e40*/  @P6 LOP3.LUT R107, R107, 0x1, RZ, 0xfc, !PT ;  /* 0x000000016b6b6812 */ /* 0x000fe400078efcff */
[----:B------:R-:W-:-:S02]  /*3e50*/  SHF.L.U64.HI R5, R25, 0x1, R27 ;  /* 0x0000000119057819 */ /* 0x000fc4000001021b */
[----:B-1----:R-:W-:Y:S01]  /*3e60*/  IADD3 R6, P0, R8, R2, RZ ;  /* 0x0000000208067210 */ /* 0x002fe20007f1e0ff */
[----:B------:R-:W-:Y:S01]  /*3e70*/  STL [R1+0x3c], R3 ;  /* 0x00003c0301007387 */ /* 0x000fe20000100800 */
[----:B------:R-:W-:-:S03]  /*3e80*/  ISETP.LT.OR P2, PT, R4, 0x1, P6 ;  /* 0x000000010400780c */ /* 0x000fc60003741670 */
[----:B------:R-:W-:Y:S01]  /*3e90*/  STL [R1+0xc0], R107 ;  /* 0x0000c06b01007387 */ /* 0x000fe20000100800 */
[----:B------:R-:W-:-:S03]  /*3ea0*/  IMAD.X R7, R0, 0x1, R3, P0 ;  /* 0x0000000100077824 */ /* 0x000fc600000e0603 */
[----:B------:R-:W-:Y:S01]  /*3eb0*/  STL [R1+0x40], R5 ;  /* 0x0000400501007387 */ /* 0x000fe20000100800 */
[----:B------:R-:W-:-:S05]  /*3ec0*/  IMAD.SHL.U32 R2, R25, 0x2, RZ ;  /* 0x0000000219027824 */ /* 0x000fca00078e00ff */
[----:B------:R1:W-:Y:S01]  /*3ed0*/  STL [R1+0x108], R2 ;  /* 0x0001080201007387 */ /* 0x0003e20000100800 */
[----:B------:R-:W-:Y:S02]  /*3ee0*/  ISETP.GE.AND P4, PT, R31, c[0x0][0x1d4], PT ;  /* 0x000075001f007a0c */ /* 0x000fe40003f86270 */
[----:B-1----:R-:W-:-:S05]  /*3ef0*/  IADD3 R2, P0, R8, R2, RZ ;  /* 0x0000000208027210 */ /* 0x002fca0007f1e0ff */
[----:B------:R-:W-:Y:S01]  /*3f00*/  IMAD.X R3, R0, 0x1, R5, P0 ;  /* 0x0000000100037824 */ /* 0x000fe200000e0605 */
[----:B------:R-:W-:Y:S01]  /*3f10*/  SHF.L.U64.HI R5, R31, 0x1, R36 ;  /* 0x000000011f057819 */ /* 0x000fe20000010224 */
[----:B--2---:R-:W1:Y:S04]  /*3f20*/  LDSM.16.M88.4 R184, [R15] ;  /* 0x000000000fb8783b */ /* 0x004e680000000200 */
[----:B------:R-:W2:Y:S04]  /*3f30*/  LDSM.16.M88.4 R200, [R15+0x4000] ;  /* 0x004000000fc8783b */ /* 0x000ea80000000200 */
[----:B------:R-:W1:Y:S04]  /*3f40*/  LDSM.16.M88.4 R216, [R15+0x8000] ;  /* 0x008000000fd8783b */ /* 0x000e680000000200 */
[----:B------:R-:W1:Y:S04]  /*3f50*/  LDSM.16.M88.4 R232, [R15+0xc000] ;  /* 0x00c000000fe8783b */ /* 0x000e680000000200 */
[----:B---3--:R-:W3:Y:S04]  /*3f60*/  LDSM.16.M88.4 R188, [R14] ;  /* 0x000000000ebc783b */ /* 0x008ee80000000200 */
[----:B------:R-:W1:Y:S04]  /*3f70*/  LDSM.16.M88.4 R204, [R14+0x4000] ;  /* 0x004000000ecc783b */ /* 0x000e680000000200 */
[----:B----4-:R-:W4:Y:S04]  /*3f80*/  LDSM.16.M88.4 R168, [R16] ;  /* 0x0000000010a8783b */ /* 0x010f280000000200 */
[----:B------:R-:W1:Y:S04]  /*3f90*/  LDSM.16.M88.4 R196, [R16+0x4000] ;  /* 0x0040000010c4783b */ /* 0x000e680000000200 */
[----:B------:R-:W1:Y:S04]  /*3fa0*/  LDSM.16.M88.4 R212, [R16+0x8000] ;  /* 0x0080000010d4783b */ /* 0x000e680000000200 */
[----:B------:R-:W1:Y:S04]  /*3fb0*/  LDSM.16.M88.4 R220, [R14+0x8000] ;  /* 0x008000000edc783b */ /* 0x000e680000000200 */
[----:B------:R-:W1:Y:S04]  /*3fc0*/  LDSM.16.M88.4 R228, [R16+0xc000] ;  /* 0x00c0000010e4783b */ /* 0x000e680000000200 */
[----:B------:R-:W1:Y:S04]  /*3fd0*/  LDSM.16.M88.4 R236, [R14+0xc000] ;  /* 0x00c000000eec783b */ /* 0x000e680000000200 */
[----:B------:R-:W-:Y:S06]  /*3fe0*/  BAR.SYNC.DEFER_BLOCKING 0x0 ;  /* 0x0000000000007b1d */ /* 0x000fec0000010000 */
[----:B------:R-:W-:-:S04]  /*3ff0*/  DEPBAR.LE SB0, 0x0 ;  /* 0x000080000000791a */ /* 0x000fc80000000000 */
[----:B------:R-:W-:Y:S01]  /*4000*/  BAR.SYNC.DEFER_BLOCKING 0x0 ;  /* 0x0000000000007b1d */ /* 0x000fe20000010000 */
[----:B------:R-:W-:-:S05]  /*4010*/  ISETP.GE.AND P3, PT, R29, c[0x0][0x1d4], PT ;  /* 0x000075001d007a0c */ /* 0x000fca0003f66270 */
[----:B------:R-:W1:Y:S04]  /*4020*/  LDSM.16.M88.4 R16, [R240] ;  /* 0x00000000f010783b */ /* 0x000e680000000200 */
        /* <DEDUP_REMOVED lines=9> */
[----:B------:R-:W-:-:S03]  /*40c0*/  ISETP.LT.OR P1, PT, R4, 0x1, P4 ;  /* 0x000000010400780c */ /* 0x000fc60002721670 */
[----:B------:R3:W-:Y:S01]  /*40d0*/  LDGSTS.E.BYPASS.LTC128B.128 [R28+0x5880], [R2.64], !P2 ;  /* 0x05880000021c7fae */ /* 0x0007e2000d101d46 */
[----:B--2---:R-:W-:-:S05]  /*40e0*/  IMAD.SHL.U32 R6, R31, 0x2, RZ ;  /* 0x000000021f067824 */ /* 0x004fca00078e00ff */
[----:B---3--:R-:W-:Y:S01]  /*40f0*/  IADD3 R2, P0, R8, R6, RZ ;  /* 0x0000000608027210 */ /* 0x008fe20007f1e0ff */
[----:B------:R2:W-:Y:S04]  /*4100*/  STL [R1+0x100], R6 ;  /* 0x0001000601007387 */ /* 0x0005e80000100800 */
[----:B------:R-:W-:Y:S01]  /*4110*/  IMAD.X R3, R0, 0x1, R5, P0 ;  /* 0x0000000100037824 */ /* 0x000fe200000e0605 */
[----:B------:R3:W-:Y:S04]  /*4120*/  STL [R1+0x44], R5 ;  /* 0x0000440501007387 */ /* 0x0007e80000100800 */
[----:B------:R1:W-:Y:S01]  /*4130*/  LDGSTS.E.BYPASS.LTC128B.128 [R28+0x7080], [R2.64], !P1 ;  /* 0x07080000021c7fae */ /* 0x0003e2000c901d46 */
[C---:B--2---:R-:W-:Y:S01]  /*4140*/  IMAD.SHL.U32 R6, R29.reuse, 0x2, RZ ;  /* 0x000000021d067824 */ /* 0x044fe200078e00ff */
[----:B---3--:R-:W-:-:S04]  /*4150*/  SHF.L.U64.HI R5, R29, 0x1, R30 ;  /* 0x000000011d057819 */ /* 0x008fc8000001021e */
[----:B------:R-:W-:Y:S01]  /*4160*/  STL [R1+0xfc], R6 ;  /* 0x0000fc0601007387 */ /* 0x000fe20000100800 */
[----:B-1----:R-:W-:-:S03]  /*4170*/  IADD3 R2, P0, R8, R6, RZ ;  /* 0x0000000608027210 */ /* 0x002fc60007f1e0ff */
[----:B------:R1:W-:Y:S02]  /*4180*/  STL [R1+0x48], R5 ;  /* 0x0000480501007387 */ /* 0x0003e40000100800 */
[----:B------:R-:W-:Y:S01]  /*4190*/  IMAD.X R3, R0, 0x1, R5, P0 ;  /* 0x0000000100037824 */ /* 0x000fe200000e0605 */
[----:B------:R-:W-:Y:S02]  /*41a0*/  ISETP.LT.OR P0, PT, R4, 0x1, P3 ;  /* 0x000000010400780c */ /* 0x000fe40001f01670 */
[----:B------:R-:W-:-:S11]  /*41b0*/  IADD3 R0, R247, 0x800, RZ ;  /* 0x00000800f7007810 */ /* 0x000fd60007ffe0ff */
[----:B------:R2:W-:Y:S04]  /*41c0*/  LDGSTS.E.BYPASS.LTC128B.128 [R28+0x8880], [R2.64], !P0 ;  /* 0x08880000021c7fae */ /* 0x0005e8000c101d46 */
[----:B-1----:R-:W1:Y:S01]  /*41d0*/  S2R R5, SR_TID.X ;  /* 0x0000000000057919 */ /* 0x002e620000002100 */
[----:B--2---:R-:W-:-:S05]  /*41e0*/  IADD3 R2, R247, 0x1000, RZ ;  /* 0x00001000f7027810 */ /* 0x004fca0007ffe0ff */
[----:B------:R2:W-:Y:S04]  /*41f0*/  STL [R1+0x18], R2 ;  /* 0x0000180201007387 */ /* 0x0005e80000100800 */
[----:B------:R2:W-:Y:S01]  /*4200*/  STL [R1+0x14], R0 ;  /* 0x0000140001007387 */ /* 0x0005e20000100800 */
[----:B-1----:R-:W-:Y:S01]  /*4210*/  ISETP.GT.AND P0, PT, R5, 0x7f, PT ;  /* 0x0000007f0500780c */ /* 0x002fe20003f04270 */
[----:B------:R-:W-:Y:S01]  /*4220*/  BSSY B0, `(.L_x_1121) ;  /* 0x0000024000007945 */ /* 0x000fe20003800000 */
[----:B------:R-:W-:-:S11]  /*4230*/  ISETP.GT.AND P6, PT, R106, 0x2f, PT ;  /* 0x0000002f6a00780c */ /* 0x000fd60003fc4270 */
[----:B------:R-:W-:Y:S05]  /*4240*/  @P0 BRA `(.L_x_1122) ;  /* 0x0000021000000947 */ /* 0x000fea0003800000 */
[----:B----4-:R-:W-:Y:S05]  /*4250*/  BRA.DIV ~URZ, `(.L_x_1123) ;  /* 0x0000fb127f007947 */ /* 0x010fea000b800000 */
[----:B------:R1:W3:Y:S04]  /*4260*/  SHFL.IDX PT, R5, R12, 0x1, 0x181f ;  /* 0x00381f000c057f89 */ /* 0x0002e800000e0000 */
[----:B--2---:R1:W2:Y:S02]  /*4270*/  SHFL.IDX PT, R0, R13, 0x1, 0x181f ;  /* 0x00381f000d007f89 */ /* 0x0042a400000e0000 */
.L_x_1227:
[----:B------:R-:W4:Y:S04]  /*4280*/  LDL R2, [R1+0x108] ;  /* 0x0001080001027983 */ /* 0x000f280000100800 */
[----:B------:R-:W5:Y:S04]  /*4290*/  LDL R14, [R1+0x40] ;  /* 0x00004000010e7983 */ /* 0x000f680000100800 */
[----:B---3--:R-:W3:Y:S04]  /*42a0*/  LDL R6, [R1+0x104] ;  /* 0x0001040001067983 */ /* 0x008ee80000100800 */
[----:B--2---:R-:W2:Y:S04]  /*42b0*/  LDL R7, [R1+0x5c] ;  /* 0x00005c0001077983 */ /* 0x004ea80000100800 */
[----:B-1----:R-:W2:Y:S04]  /*42c0*/  LDL R13, [R1+0x3c] ;  /* 0x00003c00010d7983 */ /* 0x002ea80000100800 */
[----:B------:R-:W2:Y:S04]  /*42d0*/  LDL R8, [R1+0x28] ;  /* 0x0000280001087983 */ /* 0x000ea80000100800 */
[----:B------:R-:W2:Y:S04]  /*42e0*/  LDL R12, [R1+0x100] ;  /* 0x00010000010c7983 */ /* 0x000ea80000100800 */
[----:B------:R-:W2:Y:S04]  /*42f0*/  LDL R11, [R1+0x44] ;  /* 0x00004400010b7983 */ /* 0x000ea80000100800 */
[----:B------:R-:W2:Y:S04]  /*4300*/  LDL R10, [R1+0xfc] ;  /* 0x0000fc00010a7983 */ /* 0x000ea80000100800 */
[----:B------:R-:W2:Y:S01]  /*4310*/  LDL R9, [R1+0x48] ;  /* 0x0000480001097983 */ /* 0x000ea20000100800 */
[----:B------:R-:W-:-:S02]  /*4320*/  ISETP.LT.OR P1, PT, R4, 0x21, P5 ;  /* 0x000000210400780c */ /* 0x000fc40002f21670 */
[----:B----4-:R-:W-:-:S05]  /*4330*/  IADD3 R2, P0, R0, R2, RZ ;  /* 0x0000000200027210 */ /* 0x010fca0007f1e0ff */
[----:B-----5:R-:W-:Y:S01]  /*4340*/  IMAD.X R3, R5, 0x1, R14, P0 ;  /* 0x0000000105037824 */ /* 0x020fe200000e060e */
[----:B---3--:R-:W-:Y:S02]  /*4350*/  IADD3 R6, P0, R0, R6, RZ ;  /* 0x0000000600067210 */ /* 0x008fe40007f1e0ff */
[----:B--2---:R-:W-:-:S03]  /*4360*/  ISETP.GE.AND P2, PT, R7, c[0x0][0x1d4], PT ;  /* 0x0000750007007a0c */ /* 0x004fc60003f46270 */
[----:B------:R-:W-:Y:S01]  /*4370*/  IMAD.X R7, R5, 0x1, R13, P0 ;  /* 0x0000000105077824 */ /* 0x000fe200000e060d */
[----:B------:R-:W-:-:S04]  /*4380*/  ISETP.LT.OR P0, PT, R4, 0x21, P2 ;  /* 0x000000210400780c */ /* 0x000fc80001701670 */
[----:B------:R-:W-:Y:S01]  /*4390*/  @!PT LDS RZ, [RZ] ;  /* 0x00000000fffff984 */ /* 0x000fe20000000800 */
[----:B------:R-:W-:Y:S01]  /*43a0*/  @!PT LDS RZ, [RZ] ;  /* 0x00000000fffff984 */ /* 0x000fe20000000800 */
[----:B------:R-:W-:Y:S01]  /*43b0*/  @!PT LDS RZ, [RZ] ;  /* 0x00000000fffff984 */ /* 0x000fe20000000800 */
[----:B------:R1:W-:Y:S01]  /*43c0*/  LDGSTS.E.BYPASS.LTC128B.128 [R8+0x5080], [R6.64], !P1 ;  /* 0x0508000006087fae */ /* 0x0003e2000c901d46 */
[C---:B------:R-:W-:Y:S02]  /*43d0*/  ISETP.LT.OR P2, PT, R4.reuse, 0x21, P4 ;  /* 0x000000210400780c */ /* 0x040fe40002741670 */
[----:B------:R-:W-:-:S06]  /*43e0*/  ISETP.LT.OR P1, PT, R4, 0x21, P3 ;  /* 0x000000210400780c */ /* 0x000fcc0001f21670 */
[----:B------:R2:W-:Y:S01]  /*43f0*/  LDGSTS.E.BYPASS.LTC128B.128 [R8+0x6880], [R2.64], !P0 ;  /* 0x0688000002087fae */ /* 0x0005e2000c101d46 */
[----:B-1----:R-:W-:-:S05]  /*4400*/  IADD3 R6, P0, R0, R12, RZ ;  /* 0x0000000c00067210 */ /* 0x002fca0007f1e0ff */
[----:B------:R-:W-:Y:S01]  /*4410*/  IMAD.X R7, R5, 0x1, R11, P0 ;  /* 0x0000000105077824 */ /* 0x000fe200000e060b */
[----:B--2---:R-:W-:-:S04]  /*4420*/  IADD3 R2, P0, R0, R10, RZ ;  /* 0x0000000a00027210 */ /* 0x004fc80007f1e0ff */
[----:B------:R1:W-:Y:S01]  /*4430*/  LDGSTS.E.BYPASS.LTC128B.128 [R8+0x8080], [R6.64], !P2 ;  /* 0x0808000006087fae */ /* 0x0003e2000d101d46 */
[----:B------:R-:W-:-:S05]  /*4440*/  IMAD.X R3, R5, 0x1, R9, P0 ;  /* 0x0000000105037824 */ /* 0x000fca00000e0609 */
[----:B------:R1:W-:Y:S03]  /*4450*/  LDGSTS.E.BYPASS.LTC128B.128 [R8+0x9880], [R2.64], !P1 ;  /* 0x0988000002087fae */ /* 0x0003e6000c901d46 */
.L_x_1122:
[----:B----4-:R-:W-:Y:S05]  /*4460*/  BSYNC B0 ;  /* 0x0000000000007941 */ /* 0x010fea0003800000 */
.L_x_1121:
[----:B-12---:R-:W1:Y:S04]  /*4470*/  S2R R2, SR_TID.X ;  /* 0x0000000000027919 */ /* 0x006e680000002100 */
[----:B------:R-:W0:Y:S01]  /*4480*/  LDGDEPBAR ;  /* 0x00000000000079af */ /* 0x000e220000000000 */
[----:B------:R-:W-:Y:S01]  /*4490*/  WARPSYNC 0xffffffff ;  /* 0xffffffff00007948 */ /* 0x000fe20003800000 */
[C---:B------:R-:W-:Y:S08]  /*44a0*/  HMMA.16816.F32 R8, R164.reuse, R16, RZ ;  /* 0x00000010a408723c */ /* 0x040ff000000018ff */
[C---:B------:R-:W-:Y:S08]  /*44b0*/  HMMA.16816.F32 R4, R164.reuse, R18, RZ ;  /* 0x00000012a404723c */ /* 0x040ff000000018ff */
[----:B------:R-:W-:Y:S01]  /*44c0*/  HMMA.16816.F32 R12, R164, R40, RZ ;  /* 0x00000028a40c723c */ /* 0x000fe200000018ff */
[----:B-1----:R-:W-:-:S04]  /*44d0*/  SHF.R.S32.HI R0, RZ, 0x1f, R2 ;  /* 0x0000001fff007819 */ /* 0x002fc80000011402 */
[----:B------:R-:W-:-:S03]  /*44e0*/  LEA.HI R0, R0, R2, RZ, 0x3 ;  /* 0x0000000200007211 */ /* 0x000fc600078f18ff */
[----:B------:R-:W-:Y:S01]  /*44f0*/  HMMA.16816.F32 R36, R168, R32, R8 ;  /* 0x00000020a824723c */ /* 0x000fe20000001808 */
[----:B------:R-:W-:-:S05]  /*4500*/  LOP3.LUT R0, R0, 0xfffffff8, RZ, 0xc0, !PT ;  /* 0xfffffff800007812 */ /* 0x000fca00078ec0ff */
[----:B------:R-:W-:Y:S02]  /*4510*/  IMAD.IADD R0, R2, 0x1, -R0 ;  /* 0x0000000102007824 */ /* 0x000fe400078e0a00 */
[----:B------:R-:W-:Y:S01]  /*4520*/  HMMA.16816.F32 R32, R168, R34, R4 ;  /* 0x00000022a820723c */ /* 0x000fe20000001804 */
[----:B------:R-:W2:Y:S02]  /*4530*/  LDL R2, [R1+0x64] ;  /* 0x0000640001027983 */ /* 0x000ea40000100800 */
[----:B------:R-:W-:-:S05]  /*4540*/  LOP3.LUT P0, RZ, R0, 0x4, RZ, 0xc0, !PT ;  /* 0x0000000400ff7812 */ /* 0x000fca000780c0ff */
[C---:B------:R-:W-:Y:S08]  /*4550*/  HMMA.16816.F32 R8, R164.reuse, R20, RZ ;  /* 0x00000014a408723c */ /* 0x040ff000000018ff */
[----:B------:R-:W-:Y:S01]  /*4560*/  HMMA.16816.F32 R4, R164, R22, RZ ;  /* 0x00000016a404723c */ /* 0x000fe200000018ff */
[----:B------:R-:W-:-:S05]  /*4570*/  IMAD.MOV.U32 R0, RZ, RZ, 0x40 ;  /* 0x00000040ff007424 */ /* 0x000fca00078e00ff */
[----:B------:R-:W-:-:S05]  /*4580*/  SEL R0, R0, 0xffffffc0, !P0 ;  /* 0xffffffc000007807 */ /* 0x000fca0004000000 */
[----:B------:R-:W-:-:S05]  /*4590*/  IMAD.IADD R242, R240, 0x1, R0 ;  /* 0x00000001f0f27824 */ /* 0x000fca00078e0200 */
[C---:B------:R-:W-:Y:S01]  /*45a0*/  HMMA.16816.F32 R28, R168.reuse, R24, R8 ;  /* 0x00000018a81c723c */ /* 0x040fe20000001808 */
[----:B------:R-:W1:Y:S07]  /*45b0*/  LDSM.16.M88.4 R8, [R242] ;  /* 0x00000000f208783b */ /* 0x000e6e0000000200 */
[C---:B------:R-:W-:Y:S01]  /*45c0*/  HMMA.16816.F32 R16, R168.reuse, R26, R4 ;  /* 0x0000001aa810723c */ /* 0x040fe20000001804 */
[----:B------:R-:W3:Y:S04]  /*45d0*/  LDSM.16.M88.4 R4, [R242+0x800] ;  /* 0x00080000f204783b */ /* 0x000ee80000000200 */
[----:B------:R-:W4:Y:S03]  /*45e0*/  LDSM.16.M88.4 R24, [R242+0x1000] ;  /* 0x00100000f218783b */ /* 0x000f260000000200 */
[----:B------:R-:W-:Y:S08]  /*45f0*/  HMMA.16816.F32 R20, R168, R52, R12 ;  /* 0x00000034a814723c */ /* 0x000ff0000000180c */
[----:B------:R-:W-:Y:S01]  /*4600*/  HMMA.16816.F32 R12, R164, R42, RZ ;  /* 0x0000002aa40c723c */ /* 0x000fe200000018ff */
[----:B------:R-:W-:-:S07]  /*4610*/  IMAD.IADD R241, R247, 0x1, R0 ;  /* 0x00000001f7f17824 */ /* 0x000fce00078e0200 */
[C---:B-1----:R-:W-:Y:S08]  /*4620*/  HMMA.16816.F32 R48, R184.reuse, R8, R36 ;  /* 0x00000008b830723c */ /* 0x042ff00000001824 */
[C---:B---3--:R-:W-:Y:S01]  /*4630*/  HMMA.16816.F32 R40, R184.reuse, R4, R28 ;  /* 0x00000004b828723c */ /* 0x048fe2000000181c */
[----:B------:R-:W-:Y:S07]  /*4640*/  LDSM.16.M88.4 R28, [R240+0x1800] ;  /* 0x00180000f01c783b */ /* 0x000fee0000000200 */
[----:B------:R-:W-:Y:S08]  /*4650*/  HMMA.16816.F32 R36, R184, R6, R16 ;  /* 0x00000006b824723c */ /* 0x000ff00000001810 */
[----:B------:R-:W-:Y:S08]  /*4660*/  HMMA.16816.F32 R4, R168, R54, R12 ;  /* 0x00000036a804723c */ /* 0x000ff0000000180c */
[C---:B------:R-:W-:Y:S01]  /*4670*/  HMMA.16816.F32 R44, R184.reuse, R10, R32 ;  /* 0x0000000ab82c723c */ /* 0x040fe20000001820 */
[----:B------:R-:W1:Y:S07]  /*4680*/  LDSM.16.M88.4 R8, [R241] ;  /* 0x00000000f108783b */ /* 0x000e6e0000000200 */
[C---:B----4-:R-:W-:Y:S01]  /*4690*/  HMMA.16816.F32 R32, R184.reuse, R24, R20 ;  /* 0x00000018b820723c */ /* 0x050fe20000001814 */
[----:B------:R-:W-:Y:S07]  /*46a0*/  LDSM.16.M88.4 R20, [R241+0x1000] ;  /* 0x00100000f114783b */ /* 0x000fee0000000200 */
        /* <DEDUP_REMOVED lines=8> */
[C---:B------:R-:W-:Y:S08]  /*4730*/  HMMA.16816.F32 R40, R188.reuse, R20, R32 ;  /* 0x00000014bc28723c */ /* 0x040ff00000001820 */
[----:B------:R-:W-:Y:S01]  /*4740*/  HMMA.16816.F32 R36, R188, R22, R16 ;  /* 0x00000016bc24723c */ /* 0x000fe20000001810 */
[----:B------:R-:W4:Y:S07]  /*4750*/  LDSM.16.M88.4 R20, [R247+0x1800] ;  /* 0x00180000f714783b */ /* 0x000f2e0000000200 */
[C---:B------:R-:W-:Y:S08]  /*4760*/  HMMA.16816.F32 R32, R192.reuse, R28, R4 ;  /* 0x0000001cc020723c */ /* 0x040ff00000001804 */
[C---:B------:R-:W-:Y:S01]  /*4770*/  HMMA.16816.F32 R16, R192.reuse, R30, R12 ;  /* 0x0000001ec010723c */ /* 0x040fe2000000180c */
[----:B------:R-:W5:Y:S07]  /*4780*/  LDSM.16.M88.4 R28, [R247+0x2000] ;  /* 0x00200000f71c783b */ /* 0x000f6e0000000200 */
[C---:B-1----:R-:W-:Y:S08]  /*4790*/  HMMA.16816.F32 R4, R192.reuse, R8, R48 ;  /* 0x00000008c004723c */ /* 0x042ff00000001830 */
[C---:B------:R-:W-:Y:S01]  /*47a0*/  HMMA.16816.F32 R12, R192.reuse, R10, R44 ;  /* 0x0000000ac00c723c */ /* 0x040fe2000000182c */
[----:B------:R-:W1:Y:S07]  /*47b0*/  LDSM.16.M88.4 R8, [R247+0x2800] ;  /* 0x00280000f708783b */ /* 0x000e6e0000000200 */
[C---:B---3--:R-:W-:Y:S08]  /*47c0*/  HMMA.16816.F32 R48, R192.reuse, R24, R40 ;  /* 0x00000018c030723c */ /* 0x048ff00000001828 */
[----:B------:R-:W-:Y:S01]  /*47d0*/  HMMA.16816.F32 R44, R192, R26, R36 ;  /* 0x0000001ac02c723c */ /* 0x000fe20000001824 */
[----:B------:R-:W3:Y:S07]  /*47e0*/  LDSM.16.M88.4 R24, [R242+0x1800] ;  /* 0x00180000f218783b */ /* 0x000eee0000000200 */
[C---:B----4-:R-:W-:Y:S08]  /*47f0*/  HMMA.16816.F32 R40, R196.reuse, R20, R32 ;  /* 0x00000014c428723c */ /* 0x050ff00000001820 */
[C---:B------:R-:W-:Y:S01]  /*4800*/  HMMA.16816.F32 R36, R196.reuse, R22, R16 ;  /* 0x00000016c424723c */ /* 0x040fe20000001810 */
[----:B------:R-:W4:Y:S07]  /*4810*/  LDSM.16.M88.4 R20, [R242+0x2000] ;  /* 0x00200000f214783b */ /* 0x000f2e0000000200 */
[C---:B-----5:R-:W-:Y:S08]  /*4820*/  HMMA.16816.F32 R32, R196.reuse, R28, R4 ;  /* 0x0000001cc420723c */ /* 0x060ff00000001804 */
[C---:B------:R-:W-:Y:S01]  /*4830*/  HMMA.16816.F32 R16, R196.reuse, R30, R12 ;  /* 0x0000001ec410723c */ /* 0x040fe2000000180c */
[----:B------:R-:W5:Y:S07]  /*4840*/  LDSM.16.M88.4 R28, [R242+0x2800] ;  /* 0x00280000f21c783b */ /* 0x000f6e0000000200 */
[C---:B-1----:R-:W-:Y:S08]  /*4850*/  HMMA.16816.F32 R4, R196.reuse, R8, R48 ;  /* 0x00000008c404723c */ /* 0x042ff00000001830 */
[----:B------:R-:W-:Y:S01]  /*4860*/  HMMA.16816.F32 R12, R196, R10, R44 ;  /* 0x0000000ac40c723c */ /* 0x000fe2000000182c */
[----:B------:R-:W1:Y:S07]  /*4870*/  LDSM.16.M88.4 R8, [R241+0x1800] ;  /* 0x00180000f108783b */ /* 0x000e6e0000000200 */
[C---:B---3--:R-:W-:Y:S08]  /*4880*/  HMMA.16816.F32 R48, R200.reuse, R24, R40 ;  /* 0x00000018c830723c */ /* 0x048ff00000001828 */
[C---:B------:R-:W-:Y:S01]  /*4890*/  HMMA.16816.F32 R44, R200.reuse, R26, R36 ;  /* 0x0000001ac82c723c */ /* 0x040fe20000001824 */
[----:B------:R-:W3:Y:S07]  /*48a0*/  LDSM.16.M88.4 R24, [R241+0x2000] ;  /* 0x00200000f118783b */ /* 0x000eee0000000200 */
[C---:B----4-:R-:W-:Y:S08]  /*48b0*/  HMMA.16816.F32 R40, R200.reuse, R20, R32 ;  /* 0x00000014c828723c */ /* 0x050ff00000001820 */
[C---:B------:R-:W-:Y:S01]  /*48c0*/  HMMA.16816.F32 R36, R200.reuse, R22, R16 ;  /* 0x00000016c824723c */ /* 0x040fe20000001810 */
[----:B------:R-:W4:Y:S07]  /*48d0*/  LDSM.16.M88.4 R20, [R241+0x2800] ;  /* 0x00280000f114783b */ /* 0x000f2e0000000200 */
[C---:B-----5:R-:W-:Y:S08]  /*48e0*/  HMMA.16816.F32 R32, R200.reuse, R28, R4 ;  /* 0x0000001cc820723c */ /* 0x060ff00000001804 */
[----:B------:R-:W-:Y:S01]  /*48f0*/  HMMA.16816.F32 R16, R200, R30, R12 ;  /* 0x0000001ec810723c */ /* 0x000fe2000000180c */
[----:B------:R-:W5:Y:S07]  /*4900*/  LDSM.16.M88.4 R28, [R240+0x3000] ;  /* 0x00300000f01c783b */ /* 0x000f6e0000000200 */
        /* <DEDUP_REMOVED lines=8> */
[----:B------:R-:W4:Y:S04]  /*4990*/  LDSM.16.M88.4 R20, [R240+0x4000] ;  /* 0x00400000f014783b */ /* 0x000f280000000200 */
[----:B------:R-:W2:Y:S03]  /*49a0*/  LDSM.16.M88.4 R16, [R247+0x3000] ;  /* 0x00300000f710783b */ /* 0x000ea60000000200 */
[C---:B-----5:R-:W-:Y:S08]  /*49b0*/  HMMA.16816.F32 R32, R208.reuse, R28, R4 ;  /* 0x0000001cd020723c */ /* 0x060ff00000001804 */
[C---:B-1----:R-:W-:Y:S08]  /*49c0*/  HMMA.16816.F32 R4, R208.reuse, R8, R48 ;  /* 0x00000008d004723c */ /* 0x042ff00000001830 */
[C---:B------:R-:W-:Y:S08]  /*49d0*/  HMMA.16816.F32 R12, R208.reuse, R30, R12 ;  /* 0x0000001ed00c723c */ /* 0x040ff0000000180c */
[----:B------:R-:W-:Y:S08]  /*49e0*/  HMMA.16816.F32 R8, R208, R10, R44 ;  /* 0x0000000ad008723c */ /* 0x000ff0000000182c */
[----:B---3--:R-:W-:Y:S01]  /*49f0*/  HMMA.16816.F32 R28, R212, R24, R4 ;  /* 0x00000018d41c723c */ /* 0x008fe20000001804 */
[----:B------:R-:W1:Y:S07]  /*4a00*/  LDSM.16.M88.4 R4, [R247+0x4000] ;  /* 0x00400000f704783b */ /* 0x000e6e0000000200 */
[C---:B----4-:R-:W-:Y:S08]  /*4a10*/  HMMA.16816.F32 R44, R208.reuse, R20, R40 ;  /* 0x00000014d02c723c */ /* 0x050ff00000001828 */
[----:B------:R-:W-:Y:S01]  /*4a20*/  HMMA.16816.F32 R40, R208, R22, R36 ;  /* 0x00000016d028723c */ /* 0x000fe20000001824 */
[----:B------:R-:W3:Y:S07]  /*4a30*/  LDSM.16.M88.4 R20, [R242+0x3000] ;  /* 0x00300000f214783b */ /* 0x000eee0000000200 */
[C---:B--2---:R-:W-:Y:S08]  /*4a40*/  HMMA.16816.F32 R36, R212.reuse, R16, R32 ;  /* 0x00000010d424723c */ /* 0x044ff00000001820 */
[C---:B------:R-:W-:Y:S01]  /*4a50*/  HMMA.16816.F32 R32, R212.reuse, R18, R12 ;  /* 0x00000012d420723c */ /* 0x040fe2000000180c */
[----:B------:R-:W2:Y:S07]  /*4a60*/  LDSM.16.M88.4 R16, [R242+0x3800] ;  /* 0x00380000f210783b */ /* 0x000eae0000000200 */
[C---:B------:R-:W-:Y:S01]  /*4a70*/  HMMA.16816.F32 R12, R212.reuse, R26, R8 ;  /* 0x0000001ad40c723c */ /* 0x040fe20000001808 */
[----:B------:R-:W4:Y:S07]  /*4a80*/  LDSM.16.M88.4 R24, [R242+0x4000] ;  /* 0x00400000f218783b */ /* 0x000f2e0000000200 */
[C---:B-1----:R-:W-:Y:S08]  /*4a90*/  HMMA.16816.F32 R8, R212.reuse, R4, R44 ;  /* 0x00000004d408723c */ /* 0x042ff0000000182c */
[----:B------:R-:W-:Y:S08]  /*4aa0*/  HMMA.16816.F32 R4, R212, R6, R40 ;  /* 0x00000006d404723c */ /* 0x000ff00000001828 */
[C---:B---3--:R-:W-:Y:S08]  /*4ab0*/  HMMA.16816.F32 R44, R216.reuse, R20, R36 ;  /* 0x00000014d82c723c */ /* 0x048ff00000001824 */
[C---:B------:R-:W-:Y:S01]  /*4ac0*/  HMMA.16816.F32 R40, R216.reuse, R22, R32 ;  /* 0x00000016d828723c */ /* 0x040fe20000001820 */
[----:B------:R-:W1:Y:S07]  /*4ad0*/  LDSM.16.M88.4 R20, [R241+0x3000] ;  /* 0x00300000f114783b */ /* 0x000e6e0000000200 */
[C---:B--2---:R-:W-:Y:S01]  /*4ae0*/  HMMA.16816.F32 R32, R216.reuse, R18, R12 ;  /* 0x00000012d820723c */ /* 0x044fe2000000180c */
[----:B------:R-:W2:Y:S07]  /*4af0*/  LDSM.16.M88.4 R12, [R241+0x4000] ;  /* 0x00400000f10c783b */ /* 0x000eae0000000200 */
[C---:B------:R-:W-:Y:S01]  /*4b00*/  HMMA.16816.F32 R36, R216.reuse, R16, R28 ;  /* 0x00000010d824723c */ /* 0x040fe2000000181c */
[----:B------:R-:W3:Y:S07]  /*4b10*/  LDSM.16.M88.4 R16, [R241+0x3800] ;  /* 0x00380000f110783b */ /* 0x000eee0000000200 */
[C---:B----4-:R-:W-:Y:S08]  /*4b20*/  HMMA.16816.F32 R28, R216.reuse, R24, R8 ;  /* 0x00000018d81c723c */ /* 0x050ff00000001808 */
[----:B------:R-:W-:Y:S01]  /*4b30*/  HMMA.16816.F32 R8, R216, R26, R4 ;  /* 0x0000001ad808723c */ /* 0x000fe20000001804 */
[----:B------:R-:W4:Y:S07]  /*4b40*/  LDSM.16.M88.4 R24, [R240+0x4800] ;  /* 0x00480000f018783b */ /* 0x000f2e0000000200 */
[C---:B-1----:R-:W-:Y:S08]  /*4b50*/  HMMA.16816.F32 R4, R220.reuse, R20, R44 ;  /* 0x00000014dc04723c */ /* 0x042ff0000000182c */
[C---:B------:R-:W-:Y:S08]  /*4b60*/  HMMA.16816.F32 R20, R220.reuse, R22, R40 ;  /* 0x00000016dc14723c */ /* 0x040ff00000001828 */
[C---:B--2---:R-:W-:Y:S08]  /*4b70*/  HMMA.16816.F32 R40, R220.reuse, R12, R28 ;  /* 0x0000000cdc28723c */ /* 0x044ff0000000181c */
[C---:B------:R-:W-:Y:S01]  /*4b80*/  HMMA.16816.F32 R28, R220.reuse, R14, R8 ;  /* 0x0000000edc1c723c */ /* 0x040fe20000001808 */
[----:B------:R-:W1:Y:S07]  /*4b90*/  LDSM.16.M88.4 R8, [R240+0x5000] ;  /* 0x00500000f008783b */ /* 0x000e6e0000000200 */
[C---:B---3--:R-:W-:Y:S01]  /*4ba0*/  HMMA.16816.F32 R44, R220.reuse, R16, R36 ;  /* 0x00000010dc2c723c */ /* 0x048fe20000001824 */
[----:B------:R-:W-:Y:S07]  /*4bb0*/  LDSM.16.M88.4 R36, [R247+0x5000] ;  /* 0x00500000f724783b */ /* 0x000fee0000000200 */
[----:B------:R-:W-:Y:S08]  /*4bc0*/  HMMA.16816.F32 R32, R220, R18, R32 ;  /* 0x00000012dc20723c */ /* 0x000ff00000001820 */
[C---:B----4-:R-:W-:Y:S08]  /*4bd0*/  HMMA.16816.F32 R16, R224.reuse, R24, R4 ;  /* 0x00000018e010723c */ /* 0x050ff00000001804 */
[C---:B------:R-:W-:Y:S01]  /*4be0*/  HMMA.16816.F32 R12, R224.reuse, R26, R20 ;  /* 0x0000001ae00c723c */ /* 0x040fe20000001814 */
[----:B------:R-:W2:Y:S04]  /*4bf0*/  LDSM.16.M88.4 R24, [R240+0x5800] ;  /* 0x00580000f018783b */ /* 0x000ea80000000200 */
[----:B------:R-:W3:Y:S03]  /*4c00*/  LDSM.16.M88.4 R20, [R247+0x4800] ;  /* 0x00480000f714783b */ /* 0x000ee60000000200 */
[C---:B-1----:R-:W-:Y:S08]  /*4c10*/  HMMA.16816.F32 R4, R224.reuse, R8, R44 ;  /* 0x00000008e004723c */ /* 0x042ff0000000182c */
[C---:B------:R-:W-:Y:S01]  /*4c20*/  HMMA.16816.F32 R32, R224.reuse, R10, R32 ;  /* 0x0000000ae020723c */ /* 0x040fe20000001820 */
[----:B------:R-:W1:Y:S07]  /*4c30*/  LDSM.16.M88.4 R8, [R247+0x5800] ;  /* 0x00580000f708783b */ /* 0x000e6e0000000200 */
[C---:B--2---:R-:W-:Y:S08]  /*4c40*/  HMMA.16816.F32 R48, R224.reuse, R24, R40 ;  /* 0x00000018e030723c */ /* 0x044ff00000001828 */
[----:B------:R-:W-:Y:S01]  /*4c50*/  HMMA.16816.F32 R44, R224, R26, R28 ;  /* 0x0000001ae02c723c */ /* 0x000fe2000000181c */
[----:B------:R-:W2:Y:S07]  /*4c60*/  LDSM.16.M88.4 R24, [R242+0x4800] ;  /* 0x00480000f218783b */ /* 0x000eae0000000200 */
[C---:B---3--:R-:W-:Y:S08]  /*4c70*/  HMMA.16816.F32 R40, R228.reuse, R20, R16 ;  /* 0x00000014e428723c */ /* 0x048ff00000001810 */
[C---:B------:R-:W-:Y:S01]  /*4c80*/  HMMA.16816.F32 R28, R228.reuse, R22, R12 ;  /* 0x00000016e41c723c */ /* 0x040fe2000000180c */
[----:B------:R-:W3:Y:S07]  /*4c90*/  LDSM.16.M88.4 R20, [R242+0x5000] ;  /* 0x00500000f214783b */ /* 0x000eee0000000200 */
[C---:B------:R-:W-:Y:S08]  /*4ca0*/  HMMA.16816.F32 R16, R228.reuse, R36, R4 ;  /* 0x00000024e410723c */ /* 0x040ff00000001804 */
[C---:B------:R-:W-:Y:S01]  /*4cb0*/  HMMA.16816.F32 R12, R228.reuse, R38, R32 ;  /* 0x00000026e40c723c */ /* 0x040fe20000001820 */
[----:B------:R-:W4:Y:S07]  /*4cc0*/  LDSM.16.M88.4 R36, [R242+0x5800] ;  /* 0x00580000f224783b */ /* 0x000f2e0000000200 */
[C---:B-1----:R-:W-:Y:S08]  /*4cd0*/  HMMA.16816.F32 R4, R228.reuse, R8, R48 ;  /* 0x00000008e404723c */ /* 0x042ff00000001830 */
[----:B------:R-:W-:Y:S08]  /*4ce0*/  HMMA.16816.F32 R44, R228, R10, R44 ;  /* 0x0000000ae42c723c */ /* 0x000ff0000000182c */
[C---:B--2---:R-:W-:Y:S08]  /*4cf0*/  HMMA.16816.F32 R40, R232.reuse, R24, R40 ;  /* 0x00000018e828723c */ /* 0x044ff00000001828 */
[C---:B------:R-:W-:Y:S08]  /*4d00*/  HMMA.16816.F32 R32, R232.reuse, R26, R28 ;  /* 0x0000001ae820723c */ /* 0x040ff0000000181c */
[C---:B---3--:R-:W-:Y:S01]  /*4d10*/  HMMA.16816.F32 R28, R232.reuse, R20, R16 ;  /* 0x00000014e81c723c */ /* 0x048fe20000001810 */
[----:B------:R-:W-:Y:S07]  /*4d20*/  LDSM.16.M88.4 R16, [R241+0x5000] ;  /* 0x00500000f110783b */ /* 0x000fee0000000200 */
[----:B------:R-:W-:Y:S01]  /*4d30*/  HMMA.16816.F32 R24, R232, R22, R12 ;  /* 0x00000016e818723c */ /* 0x000fe2000000180c */
[----:B------:R-:W1:Y:S04]  /*4d40*/  LDSM.16.M88.4 R20, [R241+0x4800] ;  /* 0x00480000f114783b */ /* 0x000e680000000200 */
[----:B------:R-:W2:Y:S01]  /*4d50*/  LDSM.16.M88.4 R12, [R241+0x5800] ;  /* 0x00580000f10c783b */ /* 0x000ea20000000200 */
[----:B------:R-:W-:Y:S01]  /*4d60*/  IADD3 R0, R247, 0x4800, RZ ;  /* 0x00004800f7007810 */ /* 0x000fe20007ffe0ff */
[----:B------:R-:W-:-:S04]  /*4d70*/  DEPBAR.LE SB0, 0x0 ;  /* 0x000080000000791a */ /* 0x000fc80000000000 */
[----:B----4-:R-:W-:Y:S01]  /*4d80*/  HMMA.16816.F32 R8, R232, R36, R4 ;  /* 0x00000024e808723c */ /* 0x010fe20000001804 */
[----:B------:R-:W-:Y:S01]  /*4d90*/  ISETP.GT.AND P0, PT, R57, R2, PT ;  /* 0x000000023900720c */ /* 0x000fe20003f04270 */
[----:B------:R3:W-:Y:S01]  /*4da0*/  STL [R1+0xc], R0 ;  /* 0x00000c0001007387 */ /* 0x0007e20000100800 */
[C---:B------:R-:W-:Y:S02]  /*4db0*/  IADD3 R3, R247.reuse, 0x5800, RZ ;  /* 0x00005800f7037810 */ /* 0x040fe40007ffe0ff */
[----:B------:R-:W-:-:S03]  /*4dc0*/  IADD3 R2, R247, 0x5000, RZ ;  /* 0x00005000f7027810 */ /* 0x000fc60007ffe0ff */
[----:B------:R-:W-:Y:S01]  /*4dd0*/  HMMA.16816.F32 R4, R232, R38, R44 ;  /* 0x00000026e804723c */ /* 0x000fe2000000182c */
[----:B------:R4:W-:Y:S04]  /*4de0*/  STL [R1+0x8], R3 ;  /* 0x0000080301007387 */ /* 0x0009e80000100800 */
[----:B------:R4:W-:Y:S01]  /*4df0*/  STL [R1+0x4], R2 ;  /* 0x0000040201007387 */ /* 0x0009e20000100800 */
[----:B---3--:R-:W-:-:S05]  /*4e00*/  IADD3 R0, R247, 0x3000, RZ ;  /* 0x00003000f7007810 */ /* 0x008fca0007ffe0ff */
[----:B------:R4:W-:Y:S01]  /*4e10*/  STL [R1], R0 ;  /* 0x0000000001007387 */ /* 0x0009e20000100800 */
[----:B-1----:R-:W-:Y:S01]  /*4e20*/  HMMA.16816.F32 R40, R236, R20, R40 ;  /* 0x00000014ec28723c */ /* 0x002fe20000001828 */
[----:B------:R-:W-:Y:S01]  /*4e30*/  BSSY B1, `(.L_x_1124) ;  /* 0x0000084000017945 */ /* 0x000fe20003800000 */
[----:B------:R-:W-:-:S06]  /*4e40*/  IADD3 R252, R247, 0x4000, RZ ;  /* 0x00004000f7fc7810 */ /* 0x000fcc0007ffe0ff */
[----:B------:R-:W-:Y:S01]  /*4e50*/  HMMA.16816.F32 R36, R236, R22, R32 ;  /* 0x00000016ec24723c */ /* 0x000fe20000001820 */
[C---:B------:R-:W-:Y:S02]  /*4e60*/  IADD3 R251, R247.reuse, 0x3800, RZ ;  /* 0x00003800f7fb7810 */ /* 0x040fe40007ffe0ff */
[----:B------:R-:W-:-:S05]  /*4e70*/  IADD3 R250, R247, 0x1800, RZ ;  /* 0x00001800f7fa7810 */ /* 0x000fca0007ffe0ff */
[----:B------:R-:W-:Y:S01]  /*4e80*/  HMMA.16816.F32 R32, R236, R16, R28 ;  /* 0x00000010ec20723c */ /* 0x000fe2000000181c */
[C---:B------:R-:W-:Y:S02]  /*4e90*/  IADD3 R249, R247.reuse, 0x2800, RZ ;  /* 0x00002800f7f97810 */ /* 0x040fe40007ffe0ff */
[----:B------:R-:W-:-:S05]  /*4ea0*/  IADD3 R248, R247, 0x2000, RZ ;  /* 0x00002000f7f87810 */ /* 0x000fca0007ffe0ff */
[C---:B------:R-:W-:Y:S08]  /*4eb0*/  HMMA.16816.F32 R20, R236.reuse, R18, R24 ;  /* 0x00000012ec14723c */ /* 0x040ff00000001818 */
[C---:B--2---:R-:W-:Y:S08]  /*4ec0*/  HMMA.16816.F32 R28, R236.reuse, R12, R8 ;  /* 0x0000000cec1c723c */ /* 0x044ff00000001808 */
[----:B------:R-:W-:Y:S01]  /*4ed0*/  HMMA.16816.F32 R24, R236, R14, R4 ;  /* 0x0000000eec18723c */ /* 0x000fe20000001804 */
[----:B------:R-:W-:Y:S06]  /*4ee0*/  BAR.SYNC.DEFER_BLOCKING 0x0 ;  /* 0x0000000000007b1d */ /* 0x000fec0000010000 */
[----:B------:R-:W-:Y:S01]  /*4ef0*/  @!UPT UIADD3 URZ, URZ, URZ, URZ ;  /* 0x0000003f3f3ff290 */ /* 0x000fe2000fffe03f */
[----:B------:R-:W-:Y:S11]  /*4f00*/  @!P0 BRA `(.L_x_1125) ;  /* 0x0000076000008947 */ /* 0x000ff60003800000 */
[----:B----4-:R-:W2:Y:S04]  /*4f10*/  LDL R3, [R1+0x70] ;  /* 0x0000700001037983 */ /* 0x010ea80000100800 */
        /* <DEDUP_REMOVED lines=43> */
.L_x_1228:
[----:B------:R-:W-:Y:S05]  /*51d0*/  BRA.DIV ~URZ, `(.L_x_1127) ;  /* 0x0000ecc27f007947 */ /* 0x000fea000b800000 */
[----:B------:R4:W1:Y:S02]  /*51e0*/  SHFL.IDX PT, R0, R6, RZ, 0x181f ;  /* 0x00181fff06007589 */ /* 0x00086400000e0000 */
.L_x_1229:
        /* <DEDUP_REMOVED lines=34> */
.L_x_1129:
[----:B------:R-:W-:Y:S05]  /*5410*/  BSYNC B0 ;  /* 0x0000000000007941 */ /* 0x000fea0003800000 */
.L_x_1128:
[----:B------:R-:W-:Y:S01]  /*5420*/  ISETP.GE.AND P0, PT, R7, 0x21, PT ;  /* 0x000000210700780c */ /* 0x000fe20003f06270 */
[----:B------:R-:W-:Y:S06]  /*5430*/  BRA.DIV ~URZ, `(.L_x_1130) ;  /* 0x0000eac27f007947 */ /* 0x000fec000b800000 */
[----:B---3--:R3:W2:Y:S04]  /*5440*/  SHFL.IDX PT, R4, R5, 0x1, 0x181f ;  /* 0x00381f0005047f89 */ /* 0x0086a800000e0000 */
[----:B-1----:R3:W1:Y:S02]  /*5450*/  SHFL.IDX PT, R0, R6, 0x1, 0x181f ;  /* 0x00381f0006007f89 */ /* 0x00266400000e0000 */
.L_x_1230:
        /* <DEDUP_REMOVED lines=33> */
.L_x_1125:
[----:B----4-:R-:W-:Y:S05]  /*5670*/  BSYNC B1 ;  /* 0x0000000000017941 */ /* 0x010fea0003800000 */
.L_x_1124:
[----:B-1----:R-:W4:Y:S01]  /*5680*/  LDL R2, [R1+0xa0] ;  /* 0x0000a00001027983 */ /* 0x002f220000100800 */
[----:B--2---:R-:W-:-:S03]  /*5690*/  IMAD.MOV.U32 R4, RZ, RZ, c[0x0][0x2c4] ;  /* 0x0000b100ff047624 */ /* 0x004fc600078e00ff */
[----:B------:R-:W4:Y:S04]  /*56a0*/  LDL R0, [R1+0xb8] ;  /* 0x0000b80001007983 */ /* 0x000f280000100800 */
[----:B---3--:R-:W2:Y:S04]  /*56b0*/  LDL R5, [R1+0xa4] ;  /* 0x0000a40001057983 */ /* 0x008ea80000100800 */
[----:B------:R-:W3:Y:S01]  /*56c0*/  LDL R3, [R1+0x98] ;  /* 0x0000980001037983 */ /* 0x000ee20000100800 */
[----:B------:R-:W-:-:S03]  /*56d0*/  ISETP.NE.AND P0, PT, R4, 0x1, PT ;  /* 0x000000010400780c */ /* 0x000fc60003f05270 */
[----:B------:R-:W0:Y:S01]  /*56e0*/  LDGDEPBAR ;  /* 0x00000000000079af */ /* 0x000e220000000000 */
[----:B----4-:R-:W-:Y:S02]  /*56f0*/  IADD3 R0, R0, R2, RZ ;  /* 0x0000000200007210 */ /* 0x010fe40007ffe0ff */
[----:B--2---:R-:W-:-:S07]  /*5700*/  IADD3 R6, -R5, R56, RZ ;  /* 0x0000003805067210 */ /* 0x004fce0007ffe1ff */
[----:B------:R-:W-:-:S04]  /*5710*/  @P0 IMAD.HI.U32 R2, R0, c[0x0][0x2c8], RZ ;  /* 0x0000b20000020a27 */ /* 0x000fc800078e00ff */
[----:B------:R-:W-:Y:S01]  /*5720*/  IMAD.MOV.U32 R4, RZ, RZ, R0 ;  /* 0x000000ffff047224 */ /* 0x000fe200078e0000 */
[----:B------:R-:W-:Y:S02]  /*5730*/  IADD3 R0, -R5, 0x1, R56 ;  /* 0x0000000105007810 */ /* 0x000fe40007ffe138 */
[----:B------:R-:W-:-:S03]  /*5740*/  @P0 SHF.R.U32.HI R4, RZ, c[0x0][0x2cc], R2 ;  /* 0x0000b300ff040a19 */ /* 0x000fc60000011602 */
[----:B---3--:R-:W-:Y:S01]  /*5750*/  IMAD.IADD R5, R0, 0x1, -R3 ;  /* 0x0000000100057824 */ /* 0x008fe200078e0a03 */
[----:B------:R-:W-:Y:S05]  /*5760*/  BRA.DIV ~URZ, `(.L_x_1131) ;  /* 0x0000e8527f007947 */ /* 0x000fea000b800000 */
[----:B------:R1:W2:Y:S02]  /*5770*/  SHFL.IDX PT, R0, R4, RZ, 0x1c1f ;  /* 0x001c1fff04007589 */ /* 0x0002a400000e0000 */
.L_x_1231:
[----:B--2---:R-:W-:-:S05]  /*5780*/  IMAD.IADD R0, R5, 0x1, R0 ;  /* 0x0000000105007824 */ /* 0x004fca00078e0200 */
[----:B------:R-:W-:-:S04]  /*5790*/  IMNMX R0, R6, R0, PT ;  /* 0x0000000006007217 */ /* 0x000fc80003800200 */
[C---:B------:R-:W-:Y:S02]  /*57a0*/  ISETP.GT.AND P1, PT, R0.reuse, RZ, PT ;  /* 0x000000ff0000720c */ /* 0x040fe40003f24270 */
[----:B------:R-:W-:Y:S02]  /*57b0*/  ISETP.GT.AND P0, PT, R0, 0x1, PT ;  /* 0x000000010000780c */ /* 0x000fe40003f04270 */
        /* <DEDUP_REMOVED lines=21> */
[----:B------:R-:W-:Y:S01]  /*5910*/  FSEL R72, R25, -INF , P0 ;  /* 0xff80000019487808 */ /* 0x000fe20000000000 */
[----:B------:R-:W-:Y:S05]  /*5920*/  BRA.DIV ~URZ, `(.L_x_1132) ;  /* 0x0000e6f27f007947 */ /* 0x000fea000b800000 */
[----:B------:R-:W2:Y:S02]  /*5930*/  SHFL.IDX PT, R0, R4, 0x1, 0x1c1f ;  /* 0x003c1f0004007f89 */ /* 0x000ea400000e0000 */
[----:B--2---:R-:W-:-:S05]  /*5940*/  IMAD.IADD R0, R5, 0x1, R0 ;  /* 0x0000000105007824 */ /* 0x004fca00078e0200 */
        /* <DEDUP_REMOVED lines=34> */
[----:B------:R-:W-:Y:S02]  /*5b70*/  FSEL R71, R30, -INF , P3 ;  /* 0xff8000001e477808 */ /* 0x000fe40001800000 */
[----:B------:R-:W-:Y:S02]  /*5b80*/  FMNMX.FTZ R0, R75, R0, !PT ;  /* 0x000000004b007209 */ /* 0x000fe40007810000 */
[----:B------:R-:W-:-:S02]  /*5b90*/  FMNMX.FTZ R2, R12, R2, !PT ;  /* 0x000000020c027209 */ /* 0x000fc40007810000 */
[----:B------:R-:W-:Y:S02]  /*5ba0*/  FSEL R70, R31, -INF , P2 ;  /* 0xff8000001f467808 */ /* 0x000fe40001000000 */
[----:B------:R-:W-:Y:S02]  /*5bb0*/  FMNMX.FTZ R0, R74, R0, !PT ;  /* 0x000000004a007209 */ /* 0x000fe40007810000 */
[----:B------:R-:W-:Y:S02]  /*5bc0*/  FMNMX.FTZ R2, R71, R2, !PT ;  /* 0x0000000247027209 */ /* 0x000fe40007810000 */
[----:B------:R-:W-:Y:S02]  /*5bd0*/  FSEL R69, R26, -INF , P1 ;  /* 0xff8000001a457808 */ /* 0x000fe40000800000 */
[----:B------:R-:W-:Y:S02]  /*5be0*/  FMNMX.FTZ R0, R73, R0, !PT ;  /* 0x0000000049007209 */ /* 0x000fe40007810000 */
[----:B------:R-:W-:-:S02]  /*5bf0*/  FMNMX.FTZ R2, R70, R2, !PT ;  /* 0x0000000246027209 */ /* 0x000fc40007810000 */
[----:B------:R-:W-:Y:S02]  /*5c00*/  FSEL R68, R27, -INF , P0 ;  /* 0xff8000001b447808 */ /* 0x000fe40000000000 */
[----:B------:R-:W-:Y:S02]  /*5c10*/  FMNMX.FTZ R0, R72, R0, !PT ;  /* 0x0000000048007209 */ /* 0x000fe40007810000 */
[----:B------:R-:W-:-:S03]  /*5c20*/  FMNMX.FTZ R2, R69, R2, !PT ;  /* 0x0000000245027209 */ /* 0x000fc60007810000 */
[----:B------:R-:W2:Y:S01]  /*5c30*/  SHFL.BFLY PT, R3, R0, 0x2, 0x1f ;  /* 0x0c401f0000037f89 */ /* 0x000ea200000e0000 */
[----:B------:R-:W-:-:S05]  /*5c40*/  FMNMX.FTZ R2, R68, R2, !PT ;  /* 0x0000000244027209 */ /* 0x000fca0007810000 */
[----:B-1----:R-:W1:Y:S01]  /*5c50*/  SHFL.BFLY PT, R4, R2, 0x2, 0x1f ;  /* 0x0c401f0002047f89 */ /* 0x002e6200000e0000 */
[----:B--2---:R-:W-:Y:S02]  /*5c60*/  FMNMX.FTZ R0, R3, R0, !PT ;  /* 0x0000000003007209 */ /* 0x004fe40007810000 */
[----:B-1----:R-:W-:-:S03]  /*5c70*/  FMNMX.FTZ R4, R2, R4, !PT ;  /* 0x0000000402047209 */ /* 0x002fc60007810000 */
[----:B------:R-:W1:Y:S04]  /*5c80*/  SHFL.BFLY PT, R2, R0, 0x1, 0x1f ;  /* 0x0c201f0000027f89 */ /* 0x000e6800000e0000 */
[----:B------:R2:W3:Y:S01]  /*5c90*/  SHFL.BFLY PT, R3, R4, 0x1, 0x1f ;  /* 0x0c201f0004037f89 */ /* 0x0004e200000e0000 */
[----:B-1----:R-:W-:-:S04]  /*5ca0*/  FMNMX.FTZ R134, R0, R2, !PT ;  /* 0x0000000200867209 */ /* 0x002fc80007810000 */
.L_x_1232:
[----:B------:R-:W4:Y:S01]  /*5cb0*/  LDL R44, [R1+0x10] ;  /* 0x00001000012c7983 */ /* 0x000f220000100800 */
[C---:B------:R-:W-:Y:S01]  /*5cc0*/  FMUL.FTZ R2, R134.reuse, c[0x0][0x2d0] ;  /* 0x0000b40086027a20 */ /* 0x040fe20000410000 */
[----:B------:R-:W-:Y:S01]  /*5cd0*/  FSETP.NEU.FTZ.AND P0, PT, R134, -INF , PT ;  /* 0xff8000008600780b */ /* 0x000fe20003f1d000 */
[----:B------:R-:W-:Y:S01]  /*5ce0*/  WARPSYNC 0xffffffff ;  /* 0xffffffff00007948 */ /* 0x000fe20003800000 */
[----:B---3--:R-:W-:Y:S01]  /*5cf0*/  FMNMX.FTZ R133, R3, R4, !PT ;  /* 0x0000000403857209 */ /* 0x008fe20007810000 */
[----:B------:R-:W-:Y:S01]  /*5d00*/  LDSM.16.MT88.4 R32, [R245] ;  /* 0x00000000f520783b */ /* 0x000fe20000004200 */
[----:B------:R-:W-:-:S02]  /*5d10*/  FSEL R2, R2, RZ, P0 ;  /* 0x000000ff02027208 */ /* 0x000fc40000000000 */
[C---:B------:R-:W-:Y:S01]  /*5d20*/  FSETP.NEU.FTZ.AND P0, PT, R133.reuse, -INF , PT ;  /* 0xff8000008500780b */ /* 0x040fe20003f1d000 */
[----:B--2---:R-:W-:Y:S01]  /*5d30*/  FMUL.FTZ R4, R133, c[0x0][0x2d0] ;  /* 0x0000b40085047a20 */ /* 0x004fe20000410000 */
[----:B------:R-:W-:Y:S01]  /*5d40*/  LDSM.16.MT88.4 R36, [R245+0x800] ;  /* 0x00080000f524783b */ /* 0x000fe20000004200 */
[--C-:B------:R-:W-:Y:S02]  /*5d50*/  FFMA.FTZ R0, R11, c[0x0][0x2d0], -R2.reuse ;  /* 0x0000b4000b007a23 */ /* 0x100fe40000010802 */
[--C-:B------:R-:W-:Y:S01]  /*5d60*/  FFMA.FTZ R3, R18, c[0x0][0x2d0], -R2.reuse ;  /* 0x0000b40012037a23 */ /* 0x100fe20000010802 */
[----:B------:R-:W-:Y:S01]  /*5d70*/  LDSM.16.MT88.4 R40, [R243+0x800] ;  /* 0x00080000f328783b */ /* 0x000fe20000004200 */
[----:B------:R1:W-:Y:S03]  /*5d80*/  MUFU.EX2 R101, R0 ;  /* 0x0000000000657308 */ /* 0x0003e60000000800 */
[----:B------:R-:W-:Y:S04]  /*5d90*/  LDSM.16.MT88.4 R24, [R244] ;  /* 0x00000000f418783b */ /* 0x000fe80000004200 */
[----:B------:R-:W-:Y:S01]  /*5da0*/  LDSM.16.MT88.4 R60, [R243+0x1800] ;  /* 0x00180000f33c783b */ /* 0x000fe20000004200 */
[----:B------:R-:W-:Y:S03]  /*5db0*/  MUFU.EX2 R127, R3 ;  /* 0x00000003007f7308 */ /* 0x000fe60000000800 */
[----:B------:R-:W-:Y:S04]  /*5dc0*/  LDSM.16.MT88.4 R48, [R244+0x800] ;  /* 0x00080000f430783b */ /* 0x000fe80000004200 */
[----:B------:R-:W-:Y:S01]  /*5dd0*/  LDSM.16.MT88.4 R56, [R245+0x1800] ;  /* 0x00180000f538783b */ /* 0x000fe20000004200 */
[----:B-1----:R-:W-:-:S03]  /*5de0*/  FFMA.FTZ R0, R10, c[0x0][0x2d0], -R2 ;  /* 0x0000b4000a007a23 */ /* 0x002fc60000010802 */
[----:B------:R-:W-:Y:S01]  /*5df0*/  LDSM.16.MT88.4 R64, [R245+0x2000] ;  /* 0x00200000f540783b */ /* 0x000fe20000004200 */
[----:B------:R1:W-:Y:S02]  /*5e00*/  MUFU.EX2 R100, R0 ;  /* 0x0000000000647308 */ /* 0x0003e40000000800 */
[----:B-1----:R-:W-:-:S06]  /*5e10*/  FFMA.FTZ R0, R17, c[0x0][0x2d0], -R2 ;  /* 0x0000b40011007a23 */ /* 0x002fcc0000010802 */
[----:B------:R1:W-:Y:S02]  /*5e20*/  MUFU.EX2 R116, R0 ;  /* 0x0000000000747308 */ /* 0x0003e40000000800 */
[----:B-1----:R-:W-:-:S06]  /*5e30*/  FFMA.FTZ R0, R16, c[0x0][0x2d0], -R2 ;  /* 0x0000b40010007a23 */ /* 0x002fcc0000010802 */
[----:B------:R1:W2:Y:S02]  /*5e40*/  MUFU.EX2 R111, R0 ;  /* 0x00000000006f7308 */ /* 0x0002a40000000800 */
[----:B-1----:R-:W-:Y:S01]  /*5e50*/  FFMA.FTZ R0, R15, c[0x0][0x2d0], -R2 ;  /* 0x0000b4000f007a23 */ /* 0x002fe20000010802 */
[----:B--2---:R-:W-:-:S05]  /*5e60*/  F2FP.PACK_AB R10, R111, R116 ;  /* 0x000000746f0a723e */ /* 0x004fca00000000ff */
[----:B------:R1:W-:Y:S02]  /*5e70*/  MUFU.EX2 R117, R0 ;  /* 0x0000000000757308 */ /* 0x0003e40000000800 */
[----:B-1----:R-:W-:Y:S02]  /*5e80*/  FFMA.FTZ R0, R19, c[0x0][0x2d0], -R2 ;  /* 0x0000b40013007a23 */ /* 0x002fe40000010802 */
[----:B------:R-:W1:Y:S04]  /*5e90*/  LDSM.16.MT88.4 R16, [R243] ;  /* 0x00000000f310783b */ /* 0x000e680000004200 */
[----:B------:R2:W3:Y:S02]  /*5ea0*/  MUFU.EX2 R126, R0 ;  /* 0x00000000007e7308 */ /* 0x0004e40000000800 */
[----:B--2---:R-:W-:-:S02]  /*5eb0*/  FSEL R0, R4, RZ, P0 ;  /* 0x000000ff04007208 */ /* 0x004fc40000000000 */
[----:B---3--:R-:W-:-:S03]  /*5ec0*/  F2FP.PACK_AB R4, R126, R117 ;  /* 0x000000757e04723e */ /* 0x008fc600000000ff */
[----:B------:R-:W-:-:S04]  /*5ed0*/  FFMA.FTZ R3, R6, c[0x0][0x2d0], -R0 ;  /* 0x0000b40006037a23 */ /* 0x000fc80000010800 */
[----:B------:R2:W-:Y:S02]  /*5ee0*/  MUFU.EX2 R109, R3 ;  /* 0x00000003006d7308 */ /* 0x0005e40000000800 */
[----:B--2---:R-:W-:-:S06]  /*5ef0*/  FFMA.FTZ R3, R5, c[0x0][0x2d0], -R0 ;  /* 0x0000b40005037a23 */ /* 0x004fcc0000010800 */
[----:B------:R2:W3:Y:S02]  /*5f00*/  MUFU.EX2 R108, R3 ;  /* 0x00000003006c7308 */ /* 0x0004e40000000800 */
[----:B--2---:R-:W-:Y:S01]  /*5f10*/  FFMA.FTZ R3, R9, c[0x0][0x2d0], -R0 ;  /* 0x0000b40009037a23 */ /* 0x004fe20000010800 */
[----:B---3--:R-:W-:-:S05]  /*5f20*/  F2FP.PACK_AB R9, R108, R109 ;  /* 0x0000006d6c09723e */ /* 0x008fca00000000ff */
[----:B------:R2:W-:Y:S02]  /*5f30*/  MUFU.EX2 R110, R3 ;  /* 0x00000003006e7308 */ /* 0x0005e40000000800 */
[----:B--2---:R-:W-:Y:S01]  /*5f40*/  FFMA.FTZ R3, R8, c[0x0][0x2d0], -R0 ;  /* 0x0000b40008037a23 */ /* 0x004fe20000010800 */
[----:B------:R-:W-:-:S05]  /*5f50*/  F2FP.PACK_AB R8, R100, R101 ;  /* 0x000000656408723e */ /* 0x000fca00000000ff */
[----:B------:R2:W3:Y:S02]  /*5f60*/  MUFU.EX2 R118, R3 ;  /* 0x0000000300767308 */ /* 0x0004e40000000800 */
[----:B--2---:R-:W-:Y:S01]  /*5f70*/  FFMA.FTZ R3, R20, c[0x0][0x2d0], -R2 ;  /* 0x0000b40014037a23 */ /* 0x004fe20000010802 */
[----:B---3--:R-:W-:-:S05]  /*5f80*/  F2FP.PACK_AB R11, R118, R110 ;  /* 0x0000006e760b723e */ /* 0x008fca00000000ff */
[----:B------:R2:W3:Y:S02]  /*5f90*/  MUFU.EX2 R125, R3 ;  /* 0x00000003007d7308 */ /* 0x0004e40000000800 */
[C---:B-1----:R-:W-:Y:S08]  /*5fa0*/  HMMA.16816.F32 R28, R8.reuse, R16, RZ ;  /* 0x00000010081c723c */ /* 0x042ff000000018ff */
[----:B------:R-:W-:Y:S01]  /*5fb0*/  HMMA.16816.F32 R20, R8, R18, RZ ;  /* 0x000000120814723c */ /* 0x000fe200000018ff */
[----:B--2---:R-:W-:Y:S01]  /*5fc0*/  FFMA.FTZ R3, R7, c[0x0][0x2d0], -R0 ;  /* 0x0000b40007037a23 */ /* 0x004fe20000010800 */
[----:B---3--:R-:W-:-:S03]  /*5fd0*/  F2FP.PACK_AB R6, R125, R127 ;  /* 0x0000007f7d06723e */ /* 0x008fc600000000ff */
[----:B------:R1:W-:Y:S03]  /*5fe0*/  MUFU.EX2 R119, R3 ;  /* 0x0000000300777308 */ /* 0x0003e60000000800 */
[----:B------:R-:W-:Y:S01]  /*5ff0*/  HMMA.16816.F32 R16, R8, R32, RZ ;  /* 0x000000200810723c */ /* 0x000fe200000018ff */
[----:B-1----:R-:W-:-:S04]  /*6000*/  FFMA.FTZ R3, R14, c[0x0][0x2d0], -R0 ;  /* 0x0000b4000e037a23 */ /* 0x002fc80000010800 */
[----:B------:R1:W2:Y:S02]  /*6010*/  MUFU.EX2 R124, R3 ;  /* 0x00000003007c7308 */ /* 0x0002a40000000800 */
[----:B-1----:R-:W-:Y:S01]  /*6020*/  FFMA.FTZ R3, R13, c[0x0][0x2d0], -R0 ;  /* 0x0000b4000d037a23 */ /* 0x002fe20000010800 */
[----:B--2---:R-:W-:-:S05]  /*6030*/  F2FP.PACK_AB R5, R124, R119 ;  /* 0x000000777c05723e */ /* 0x004fca00000000ff */
[----:B------:R1:W-:Y:S02]  /*6040*/  MUFU.EX2 R129, R3 ;  /* 0x0000000300817308 */ /* 0x0003e40000000800 */
[----:B-1----:R-:W-:Y:S02]  /*6050*/  FFMA.FTZ R3, R12, c[0x0][0x2d0], -R0 ;  /* 0x0000b4000c037a23 */ /* 0x002fe40000010800 */
[----:B------:R-:W-:Y:S01]  /*6060*/  HMMA.16816.F32 R12, R8, R34, RZ ;  /* 0x00000022080c723c */ /* 0x000fe200000018ff */
[----:B------:R-:W-:Y:S03]  /*6070*/  LDSM.16.MT88.4 R32, [R243+0x2000] ;  /* 0x00200000f320783b */ /* 0x000fe60000004200 */
[----:B------:R-:W1:Y:S01]  /*6080*/  MUFU.EX2 R128, R3 ;  /* 0x0000000300807308 */ /* 0x000e620000000800 */
[----:B----4-:R-:W2:Y:S01]  /*6090*/  LDSM.16.MT88.4 R44, [R44] ;  /* 0x000000002c2c783b */ /* 0x010ea20000004200 */
[----:B-1----:R-:W-:-:S07]  /*60a0*/  F2FP.PACK_AB R7, R128, R129 ;  /* 0x000000818007723e */ /* 0x002fce00000000ff */
[C---:B------:R-:W-:Y:S11]  /*60b0*/  HMMA.16816.F32 R152, R4.reuse, R36, R16 ;  /* 0x000000240498723c */ /* 0x040ff60000001810 */
[C---:B------:R-:W-:Y:S01]  /*60c0*/  HMMA.16816.F32 R52, R4.reuse, R38, R12 ;  /* 0x000000260434723c */ /* 0x040fe2000000180c */
[----:B------:R-:W1:Y:S07]  /*60d0*/  LDSM.16.MT88.4 R36, [R246+0x800] ;  /* 0x00080000f624783b */ /* 0x000e6e0000004200 */
[C---:B------:R-:W-:Y:S08]  /*60e0*/  HMMA.16816.F32 R160, R4.reuse, R40, R28 ;  /* 0x0000002804a0723c */ /* 0x040ff0000000181c */
[----:B------:R-:W-:Y:S08]  /*60f0*/  HMMA.16816.F32 R140, R4, R42, R20 ;  /* 0x0000002a048c723c */ /* 0x000ff00000001814 */
[----:B------:R-:W-:Y:S01]  /*6100*/  HMMA.16816.F32 R40, R8, R24, RZ ;  /* 0x000000180828723c */ /* 0x000fe200000018ff */
[----:B------:R-:W-:Y:S01]  /*6110*/  MOV R159, R52 ;  /* 0x00000034009f7202 */ /* 0x000fe20000000f00 */
[----:B------:R-:W-:Y:S01]  /*6120*/  IMAD.MOV.U32 R157, RZ, RZ, R54 ;  /* 0x000000ffff9d7224 */ /* 0x000fe200078e0036 */
[----:B------:R-:W-:-:S02]  /*6130*/  MOV R158, R53 ;  /* 0x00000035009e7202 */ /* 0x000fc40000000f00 */
[----:B------:R-:W-:Y:S02]  /*6140*/  MOV R156, R55 ;  /* 0x00000037009c7202 */ /* 0x000fe40000000f00 */
[----:B------:R-:W-:Y:S01]  /*6150*/  LDSM.16.MT88.4 R52, [R246+0x1800] ;  /* 0x00180000f634783b */ /* 0x000fe20000004200 */
[C---:B------:R-:W-:Y:S08]  /*6160*/  HMMA.16816.F32 R28, R8.reuse, R26, RZ ;  /* 0x0000001a081c723c */ /* 0x040ff000000018ff */
[C---:B--2---:R-:W-:Y:S08]  /*6170*/  HMMA.16816.F32 R24, R8.reuse, R44, RZ ;  /* 0x0000002c0818723c */ /* 0x044ff000000018ff */
[C---:B------:R-:W-:Y:S01]  /*6180*/  HMMA.16816.F32 R20, R8.reuse, R46, RZ ;  /* 0x0000002e0814723c */ /* 0x040fe200000018ff */
[----:B------:R-:W2:Y:S07]  /*6190*/  LDSM.16.MT88.4 R44, [R244+0x1800] ;  /* 0x00180000f42c783b */ /* 0x000eae0000004200 */
[C---:B------:R-:W-:Y:S08]  /*61a0*/  HMMA.16816.F32 R16, R8.reuse, R60, RZ ;  /* 0x0000003c0810723c */ /* 0x040ff000000018ff */
[----:B------:R-:W-:Y:S01]  /*61b0*/  HMMA.16816.F32 R12, R8, R62, RZ ;  /* 0x0000003e080c723c */ /* 0x000fe200000018ff */
[----:B------:R-:W3:Y:S07]  /*61c0*/  LDSM.16.MT88.4 R60, [R244+0x2000] ;  /* 0x00200000f43c783b */ /* 0x000eee0000004200 */
        /* <DEDUP_REMOVED lines=8> */
[----:B------:R-:W4:Y:S01]  /*6250*/  LDSM.16.MT88.4 R48, [R246+0x2000] ;  /* 0x00200000f630783b */ /* 0x000f220000004200 */
[----:B------:R-:W-:-:S03]  /*6260*/  MOV R148, R79 ;  /* 0x0000004f00947202 */ /* 0x000fc60000000f00 */
[----:B------:R-:W-:Y:S01]  /*6270*/  HMMA.16816.F32 R40, R8, R56, RZ ;  /* 0x000000380828723c */ /* 0x000fe200000018ff */
[----:B------:R-:W-:Y:S01]  /*6280*/  IMAD.MOV.U32 R81, RZ, RZ, R26 ;  /* 0x000000ffff517224 */ /* 0x000fe200078e001a */
[----:B------:R-:W-:Y:S01]  /*6290*/  MOV R80, R27 ;  /* 0x0000001b00507202 */ /* 0x000fe20000000f00 */
[----:B------:R-:W-:Y:S01]  /*62a0*/  IMAD.MOV.U32 R78, RZ, RZ, R24 ;  /* 0x000000ffff4e7224 */ /* 0x000fe200078e0018 */
[----:B------:R-:W-:-:S04]  /*62b0*/  MOV R79, R25 ;  /* 0x00000019004f7202 */ /* 0x000fc80000000f00 */
[----:B------:R-:W-:Y:S01]  /*62c0*/  HMMA.16816.F32 R16, R4, R32, R16 ;  /* 0x000000200410723c */ /* 0x000fe20000001810 */
[----:B------:R-:W-:Y:S01]  /*62d0*/  MOV R77, R22 ;  /* 0x00000016004d7202 */ /* 0x000fe20000000f00 */
[----:B------:R-:W-:Y:S01]  /*62e0*/  IMAD.MOV.U32 R92, RZ, RZ, R21 ;  /* 0x000000ffff5c7224 */ /* 0x000fe200078e0015 */
[----:B------:R-:W-:Y:S02]  /*62f0*/  MOV R76, R23 ;  /* 0x00000017004c7202 */ /* 0x000fe40000000f00 */
[----:B------:R-:W-:-:S03]  /*6300*/  MOV R87, R20 ;  /* 0x0000001400577202 */ /* 0x000fc60000000f00 */
[----:B------:R-:W-:Y:S01]  /*6310*/  HMMA.16816.F32 R12, R4, R34, R12 ;  /* 0x00000022040c723c */ /* 0x000fe2000000180c */
[----:B------:R-:W-:Y:S07]  /*6320*/  LDSM.16.MT88.4 R32, [R245+0x3800] ;  /* 0x00380000f520783b */ /* 0x000fee0000004200 */
[C---:B------:R-:W-:Y:S08]  /*6330*/  HMMA.16816.F32 R28, R8.reuse, R58, RZ ;  /* 0x0000003a081c723c */ /* 0x040ff000000018ff */
[----:B--2---:R-:W-:Y:S01]  /*6340*/  HMMA.16816.F32 R24, R8, R44, RZ ;  /* 0x0000002c0818723c */ /* 0x004fe200000018ff */
[----:B------:R-:W-:Y:S01]  /*6350*/  MOV R135, R16 ;  /* 0x0000001000877202 */ /* 0x000fe20000000f00 */
[----:B------:R-:W-:Y:S01]  /*6360*/  IMAD.MOV.U32 R132, RZ, RZ, R17 ;  /* 0x000000ffff847224 */ /* 0x000fe200078e0011 */
[----:B------:R-:W-:-:S02]  /*6370*/  MOV R131, R18 ;  /* 0x0000001200837202 */ /* 0x000fc40000000f00 */
[----:B------:R-:W-:-:S03]  /*6380*/  MOV R130, R19 ;  /* 0x0000001300827202 */ /* 0x000fc60000000f00 */
[----:B------:R-:W-:Y:S01]  /*6390*/  HMMA.16816.F32 R20, R8, R46, RZ ;  /* 0x0000002e0814723c */ /* 0x000fe200000018ff */
[----:B------:R-:W2:Y:S01]  /*63a0*/  LDSM.16.MT88.4 R44, [R245+0x3000] ;  /* 0x00300000f52c783b */ /* 0x000ea20000004200 */
[----:B------:R-:W-:Y:S01]  /*63b0*/  IMAD.MOV.U32 R86, RZ, RZ, R13 ;  /* 0x000000ffff567224 */ /* 0x000fe200078e000d */
[----:B------:R-:W-:Y:S01]  /*63c0*/  MOV R85, R14 ;  /* 0x0000000e00557202 */ /* 0x000fe20000000f00 */
[----:B------:R-:W-:Y:S01]  /*63d0*/  IMAD.MOV.U32 R3, RZ, RZ, R12 ;  /* 0x000000ffff037224 */ /* 0x000fe200078e000c */
[----:B------:R-:W-:-:S03]  /*63e0*/  MOV R84, R15 ;  /* 0x0000000f00547202 */ /* 0x000fc60000000f00 */
[----:B------:R-:W-:Y:S01]  /*63f0*/  HMMA.16816.F32 R56, R4, R64, R40 ;  /* 0x000000400438723c */ /* 0x000fe20000001828 */
[----:B------:R-:W5:Y:S07]  /*6400*/  LDSM.16.MT88.4 R40, [R243+0x3800] ;  /* 0x00380000f328783b */ /* 0x000f6e0000004200 */
[C---:B------:R-:W-:Y:S08]  /*6410*/  HMMA.16816.F32 R16, R8.reuse, R52, RZ ;  /* 0x000000340810723c */ /* 0x040ff000000018ff */
[----:B------:R-:W-:Y:S01]  /*6420*/  HMMA.16816.F32 R12, R8, R54, RZ ;  /* 0x00000036080c723c */ /* 0x000fe200000018ff */
[----:B------:R-:W2:Y:S07]  /*6430*/  LDSM.16.MT88.4 R52, [R244+0x3000] ;  /* 0x00300000f434783b */ /* 0x000eae0000004200 */
[C---:B------:R-:W-:Y:S08]  /*6440*/  HMMA.16816.F32 R180, R4.reuse, R66, R28 ;  /* 0x0000004204b4723c */ /* 0x040ff0000000181c */
[----:B---3--:R-:W-:Y:S08]  /*6450*/  HMMA.16816.F32 R64, R4, R60, R24 ;  /* 0x0000003c0440723c */ /* 0x008ff00000001818 */
[C---:B-1----:R-:W-:Y:S08]  /*6460*/  HMMA.16816.F32 R28, R8.reuse, R36, RZ ;  /* 0x00000024081c723c */ /* 0x042ff000000018ff */
[----:B------:R-:W-:Y:S01]  /*6470*/  HMMA.16816.F32 R24, R8, R38, RZ ;  /* 0x000000260818723c */ /* 0x000fe200000018ff */
[----:B------:R-:W1:Y:S07]  /*6480*/  LDSM.16.MT88.4 R36, [R246+0x3000] ;  /* 0x00300000f624783b */ /* 0x000e6e0000004200 */
[C---:B------:R-:W-:Y:S08]  /*6490*/  HMMA.16816.F32 R176, R4.reuse, R62, R20 ;  /* 0x0000003e04b0723c */ /* 0x040ff00000001814 */
[C---:B----4-:R-:W-:Y:S08]  /*64a0*/  HMMA.16816.F32 R60, R4.reuse, R48, R16 ;  /* 0x00000030043c723c */ /* 0x050ff00000001810 */
[----:B------:R-:W-:Y:S01]  /*64b0*/  HMMA.16816.F32 R172, R4, R50, R12 ;  /* 0x0000003204ac723c */ /* 0x000fe2000000180c */
[----:B------:R-:W3:Y:S07]  /*64c0*/  LDSM.16.MT88.4 R48, [R244+0x3800] ;  /* 0x00380000f430783b */ /* 0x000eee0000004200 */
[----:B--2---:R-:W-:Y:S07]  /*64d0*/  HMMA.16816.F32 R16, R8, R46, RZ ;  /* 0x0000002e0810723c */ /* 0x004fee00000018ff */
[----:B------:R-:W-:Y:S01]  /*64e0*/  MOV R46, R85 ;  /* 0x00000055002e7202 */ /* 0x000fe20000000f00 */
[----:B-----5:R-:W-:Y:S01]  /*64f0*/  HMMA.16816.F32 R88, R4, R42, R24 ;  /* 0x0000002a0458723c */ /* 0x020fe20000001818 */
[----:B------:R-:W2:Y:S01]  /*6500*/  LDSM.16.MT88.4 R24, [R246+0x3800] ;  /* 0x00380000f618783b */ /* 0x000ea20000004200 */
[----:B------:R-:W-:-:S05]  /*6510*/  MOV R47, R84 ;  /* 0x00000054002f7202 */ /* 0x000fca0000000f00 */
[----:B------:R-:W-:Y:S01]  /*6520*/  MOV R42, R77 ;  /* 0x0000004d002a7202 */ /* 0x000fe20000000f00 */
[----:B------:R-:W-:Y:S01]  /*6530*/  HMMA.16816.F32 R20, R8, R44, RZ ;  /* 0x0000002c0814723c */ /* 0x000fe200000018ff */
[----:B------:R-:W-:-:S06]  /*6540*/  MOV R43, R76 ;  /* 0x0000004c002b7202 */ /* 0x000fcc0000000f00 */
[----:B------:R-:W-:Y:S01]  /*6550*/  MOV R45, R86 ;  /* 0x00000056002d7202 */ /* 0x000fe20000000f00 */
[----:B------:R-:W-:Y:S01]  /*6560*/  HMMA.16816.F32 R12, R8, R52, RZ ;  /* 0x00000034080c723c */ /* 0x000fe200000018ff */
[----:B------:R-:W-:Y:S02]  /*6570*/  IMAD.MOV.U32 R44, RZ, RZ, R3 ;  /* 0x000000ffff2c7224 */ /* 0x000fe400078e0003 */
[----:B------:R-:W-:-:S04]  /*6580*/  FADD.FTZ R3, R101, R100 ;  /* 0x0000006465037221 */ /* 0x000fc80000010000 */
[----:B------:R-:W-:Y:S01]  /*6590*/  MOV R52, R81 ;  /* 0x0000005100347202 */ /* 0x000fe20000000f00 */
[----:B------:R-:W-:Y:S01]  /*65a0*/  HMMA.16816.F32 R96, R4, R34, R16 ;  /* 0x000000220460723c */ /* 0x000fe20000001810 */
[----:B------:R-:W-:Y:S01]  /*65b0*/  MOV R53, R80 ;  /* 0x0000005000357202 */ /* 0x000fe20000000f00 */
[----:B------:R-:W-:-:S04]  /*65c0*/  FADD.FTZ R3, R116, R3 ;  /* 0x0000000374037221 */ /* 0x000fc80000010000 */
[----:B------:R-:W-:Y:S01]  /*65d0*/  FADD.FTZ R3, R111, R3 ;  /* 0x000000036f037221 */ /* 0x000fe20000010000 */
[----:B------:R-:W-:Y:S01]  /*65e0*/  MOV R34, R157 ;  /* 0x0000009d00227202 */ /* 0x000fe20000000f00 */
[----:B------:R-:W-:Y:S01]  /*65f0*/  HMMA.16816.F32 R80, R4, R40, R28 ;  /* 0x000000280450723c */ /* 0x000fe2000000181c */
[----:B------:R-:W4:Y:S01]  /*6600*/  LDSM.16.MT88.4 R28, [R243+0x4800] ;  /* 0x00480000f31c783b */ /* 0x000f220000004200 */
[----:B------:R-:W-:-:S05]  /*6610*/  MOV R35, R156 ;  /* 0x0000009c00237202 */ /* 0x000fca0000000f00 */
[----:B------:R-:W-:Y:S01]  /*6620*/  MOV R41, R79 ;  /* 0x0000004f00297202 */ /* 0x000fe20000000f00 */
[----:B-1----:R-:W-:Y:S01]  /*6630*/  HMMA.16816.F32 R16, R8, R36, RZ ;  /* 0x000000240810723c */ /* 0x002fe200000018ff */
[----:B------:R-:W-:-:S07]  /*6640*/  IMAD.MOV.U32 R40, RZ, RZ, R78 ;  /* 0x000000ffff287224 */ /* 0x000fce00078e004e */
[C---:B------:R-:W-:Y:S07]  /*6650*/  HMMA.16816.F32 R76, R4.reuse, R32, R20 ;  /* 0x00000020044c723c */ /* 0x040fee0000001814 */
[----:B------:R-:W-:Y:S01]  /*6660*/  IMAD.MOV.U32 R32, RZ, RZ, R87 ;  /* 0x000000ffff207224 */ /* 0x000fe200078e0057 */
[----:B------:R-:W-:Y:S01]  /*6670*/  MOV R33, R92 ;  /* 0x0000005c00217202 */ /* 0x000fe20000000f00 */
[----:B---3--:R-:W-:Y:S03]  /*6680*/  HMMA.16816.F32 R84, R4, R48, R12 ;  /* 0x000000300454723c */ /* 0x008fe6000000180c */
[----:B------:R-:W-:-:S02]  /*6690*/  MOV R36, R32 ;  /* 0x0000002000247202 */ /* 0x000fc40000000f00 */
[----:B------:R-:W-:Y:S01]  /*66a0*/  MOV R37, R33 ;  /* 0x0000002100257202 */ /* 0x000fe20000000f00 */
[----:B------:R-:W-:Y:S01]  /*66b0*/  IMAD.MOV.U32 R33, RZ, RZ, R158 ;  /* 0x000000ffff217224 */ /* 0x000fe200078e009e */
[----:B------:R-:W-:Y:S01]  /*66c0*/  MOV R48, R151 ;  /* 0x0000009700307202 */ /* 0x000fe20000000f00 */
[----:B------:R-:W-:Y:S01]  /*66d0*/  HMMA.16816.F32 R12, R8, R38, RZ ;  /* 0x00000026080c723c */ /* 0x000fe200000018ff */
[----:B------:R-:W-:Y:S01]  /*66e0*/  IMAD.MOV.U32 R49, RZ, RZ, R150 ;  /* 0x000000ffff317224 */ /* 0x000fe200078e0096 */
[----:B------:R-:W-:Y:S02]  /*66f0*/  MOV R32, R159 ;  /* 0x0000009f00207202 */ /* 0x000fe40000000f00 */
[----:B------:R-:W-:Y:S03]  /*6700*/  LDSM.16.MT88.4 R156, [R243+0x1000] ;  /* 0x00100000f39c783b */ /* 0x000fe60000004200 */
[----:B------:R-:W-:Y:S01]  /*6710*/  MOV R38, R42 ;  /* 0x0000002a00267202 */ /* 0x000fe20000000f00 */
[----:B--2---:R-:W-:Y:S01]  /*6720*/  HMMA.16816.F32 R92, R4, R24, R16 ;  /* 0x00000018045c723c */ /* 0x004fe20000001810 */
[----:B------:R-:W1:Y:S01]  /*6730*/  LDSM.16.MT88.4 R16, [R243+0x5000] ;  /* 0x00500000f310783b */ /* 0x000e620000004200 */
[----:B------:R-:W-:Y:S01]  /*6740*/  IMAD.MOV.U32 R39, RZ, RZ, R43 ;  /* 0x000000ffff277224 */ /* 0x000fe200078e002b */
[----:B------:R-:W-:-:S02]  /*6750*/  MOV R42, R52 ;  /* 0x00000034002a7202 */ /* 0x000fc40000000f00 */
[----:B------:R-:W-:Y:S01]  /*6760*/  MOV R43, R53 ;  /* 0x00000035002b7202 */ /* 0x000fe20000000f00 */
[----:B------:R-:W-:Y:S01]  /*6770*/  IMAD.MOV.U32 R53, RZ, RZ, R132 ;  /* 0x000000ffff357224 */ /* 0x000fe200078e0084 */
[----:B------:R-:W-:Y:S01]  /*6780*/  MOV R52, R135 ;  /* 0x0000008700347202 */ /* 0x000fe20000000f00 */
[----:B------:R-:W-:Y:S01]  /*6790*/  HMMA.16816.F32 R20, R8, R54, RZ ;  /* 0x000000360814723c */ /* 0x000fe200000018ff */
[----:B------:R-:W-:-:S06]  /*67a0*/  FADD.FTZ R25, R117, R3 ;  /* 0x0000000375197221 */ /* 0x000fcc0000010000 */
[----:B------:R-:W-:Y:S01]  /*67b0*/  MOV R55, R130 ;  /* 0x0000008200377202 */ /* 0x000fe20000000f00 */
[----:B------:R-:W-:Y:S01]  /*67c0*/  HMMA.16816.F32 R112, R4, R26, R12 ;  /* 0x0000001a0470723c */ /* 0x000fe2000000180c */
[----:B------:R-:W-:-:S06]  /*67d0*/  MOV R54, R131 ;  /* 0x0000008300367202 */ /* 0x000fcc0000000f00 */
[--C-:B------:R-:W-:Y:S01]  /*67e0*/  FFMA.FTZ R27, R74, c[0x0][0x2d0], -R2.reuse ;  /* 0x0000b4004a1b7a23 */ /* 0x100fe20000010802 */
[----:B----4-:R-:W-:Y:S01]  /*67f0*/  HMMA.16816.F32 R12, R8, R28, RZ ;  /* 0x0000001c080c723c */ /* 0x010fe200000018ff */
[----:B------:R-:W-:-:S06]  /*6800*/  FFMA.FTZ R26, R73, c[0x0][0x2d0], -R2 ;  /* 0x0000b400491a7a23 */ /* 0x000fcc0000010802 */
[----:B------:R-:W-:Y:S01]  /*6810*/  FFMA.FTZ R28, R75, c[0x0][0x2d0], -R2 ;  /* 0x0000b4004b1c7a23 */ /* 0x000fe20000010802 */
[----:B------:R-:W-:Y:S01]  /*6820*/  HMMA.16816.F32 R104, R4, R50, R20 ;  /* 0x000000320468723c */ /* 0x000fe20000001814 */
[----:B------:R-:W2:Y:S01]  /*6830*/  LDSM.16.MT88.4 R20, [R245+0x4800] ;  /* 0x00480000f514783b */ /* 0x000ea20000004200 */
[----:B------:R-:W-:-:S05]  /*6840*/  FFMA.FTZ R29, R70, c[0x0][0x2d0], -R0 ;  /* 0x0000b400461d7a23 */ /* 0x000fca0000010800 */
[----:B------:R-:W-:Y:S02]  /*6850*/  MOV R50, R149 ;  /* 0x0000009500327202 */ /* 0x000fe40000000f00 */
[----:B------:R-:W-:Y:S02]  /*6860*/  MOV R51, R148 ;  /* 0x0000009400337202 */ /* 0x000fe40000000f00 */
[----:B------:R-:W-:Y:S05]  /*6870*/  LDSM.16.MT88.4 R148, [R245+0x1000] ;  /* 0x00100000f594783b */ /* 0x000fea0000004200 */
        /* <DEDUP_REMOVED lines=72> */
[C---:B----4-:R-:W-:Y:S01]  /*6d00*/  HMMA.16816.F32 R16, R4.reuse, R8, R16 ;  /* 0x000000080410723c */ /* 0x050fe20000001810 */
[----:B------:R-:W2:Y:S07]  /*6d10*/  LDL R9, [R1+0x9c] ;  /* 0x00009c0001097983 */ /* 0x000eae0000100800 */
[----:B------:R-:W-:Y:S01]  /*6d20*/  HMMA.16816.F32 R12, R4, R10, R12 ;  /* 0x0000000a040c723c */ /* 0x000fe2000000180c */
[----:B------:R-:W2:Y:S04]  /*6d30*/  LDL R10, [R1+0x98] ;  /* 0x00009800010a7983 */ /* 0x000ea80000100800 */
[----:B------:R-:W4:Y:S03]  /*6d40*/  LDL.LU R8, [R1+0x34] ;  /* 0x0000340001087983 */ /* 0x000f260000300800 */
[C---:B------:R-:W-:Y:S01]  /*6d50*/  HMMA.16816.F32 R72, R128.reuse, R74, R88 ;  /* 0x0000004a8048723c */ /* 0x040fe20000001858 */
[----:B------:R-:W4:Y:S04]  /*6d60*/  LDL R3, [R1+0x64] ;  /* 0x0000640001037983 */ /* 0x000f280000100800 */
[----:B------:R-:W1:Y:S03]  /*6d70*/  LDSM.16.MT88.4 R88, [R244+0x4000] ;  /* 0x00400000f458783b */ /* 0x000e660000004200 */
[----:B------:R-:W-:Y:S01]  /*6d80*/  HMMA.16816.F32 R140, R128, R142, R48 ;  /* 0x0000008e808c723c */ /* 0x000fe20000001830 */
[----:B------:R-:W1:Y:S01]  /*6d90*/  LDSM.16.MT88.4 R48, [R245+0x2800] ;  /* 0x00280000f530783b */ /* 0x000e620000004200 */
[----:B------:R-:W-:-:S03]  /*6da0*/  MOV R2, c[0x0][0x2c4] ;  /* 0x0000b10000027a02 */ /* 0x000fc60000000f00 */
[----:B------:R-:W-:Y:S03]  /*6db0*/  LDSM.16.MT88.4 R4, [R246+0x5800] ;  /* 0x00580000f604783b */ /* 0x000fe60000004200 */
        /* <DEDUP_REMOVED lines=10> */
[----:B------:R-:W3:Y:S01]  /*6e60*/  LDSM.16.MT88.4 R56, [R244+0x2800] ;  /* 0x00280000f438783b */ /* 0x000ee20000004200 */
[----:B------:R-:W-:-:S06]  /*6e70*/  ISETP.NE.AND P1, PT, R2, 0x1, PT ;  /* 0x000000010200780c */ /* 0x000fcc0003f25270 */
[C---:B-1----:R-:W-:Y:S08]  /*6e80*/  HMMA.16816.F32 R100, R128.reuse, R104, R100 ;  /* 0x000000688064723c */ /* 0x042ff00000001864 */
[C---:B---3--:R-:W-:Y:S08]  /*6e90*/  HMMA.16816.F32 R92, R128.reuse, R96, R92 ;  /* 0x00000060805c723c */ /* 0x048ff0000000185c */
[C---:B------:R-:W-:Y:S01]  /*6ea0*/  HMMA.16816.F32 R104, R128.reuse, R106, R120 ;  /* 0x0000006a8068723c */ /* 0x040fe20000001878 */
[----:B------:R-:W1:Y:S07]  /*6eb0*/  LDSM.16.MT88.4 R120, [R244+0x5800] ;  /* 0x00580000f478783b */ /* 0x000e6e0000004200 */
[C---:B------:R-:W-:Y:S01]  /*6ec0*/  HMMA.16816.F32 R52, R128.reuse, R56, R64 ;  /* 0x000000388034723c */ /* 0x040fe20000001840 */
[----:B------:R-:W3:Y:S07]  /*6ed0*/  LDSM.16.MT88.4 R64, [R246+0x2800] ;  /* 0x00280000f640783b */ /* 0x000eee0000004200 */
[C---:B------:R-:W-:Y:S01]  /*6ee0*/  HMMA.16816.F32 R96, R128.reuse, R98, R112 ;  /* 0x000000628060723c */ /* 0x040fe20000001870 */
[----:B------:R-:W3:Y:S07]  /*6ef0*/  LDSM.16.MT88.4 R112, [R245+0x5800] ;  /* 0x00580000f570783b */ /* 0x000eee0000004200 */
[C---:B------:R-:W-:Y:S08]  /*6f00*/  HMMA.16816.F32 R48, R128.reuse, R50, R180 ;  /* 0x000000328030723c */ /* 0x040ff000000018b4 */
[C---:B------:R-:W-:Y:S08]  /*6f10*/  HMMA.16816.F32 R56, R128.reuse, R58, R176 ;  /* 0x0000003a8038723c */ /* 0x040ff000000018b0 */
[C---:B-1----:R-:W-:Y:S08]  /*6f20*/  HMMA.16816.F32 R116, R128.reuse, R120, R116 ;  /* 0x000000788074723c */ /* 0x042ff00000001874 */
        /* <DEDUP_REMOVED lines=8> */
[----:B------:R-:W-:-:S04]  /*6fb0*/  @P1 SHF.R.U32.HI R0, RZ, c[0x0][0x2cc], R2 ;  /* 0x0000b300ff001a19 */ /* 0x000fc80000011602 */
[----:B--2---:R-:W-:-:S05]  /*6fc0*/  IADD3 R0, R0, R9, -R10 ;  /* 0x0000000900007210 */ /* 0x004fca0007ffe80a */
[----:B------:R-:W-:-:S05]  /*6fd0*/  IMAD.HI R0, R0, 0x2aaaaaab, RZ ;  /* 0x2aaaaaab00007827 */ /* 0x000fca00078e02ff */
[----:B------:R-:W-:-:S04]  /*6fe0*/  SHF.R.U32.HI R2, RZ, 0x1f, R0 ;  /* 0x0000001fff027819 */ /* 0x000fc80000011600 */
[----:B------:R-:W-:-:S04]  /*6ff0*/  LEA.HI.SX32 R0, R0, R2, 0x1d ;  /* 0x0000000200007211 */ /* 0x000fc800078feaff */
[----:B----4-:R-:W-:Y:S02]  /*7000*/  IMNMX R0, R3, R0, !PT ;  /* 0x0000000003007217 */ /* 0x010fe40007800200 */
[----:B------:R-:W-:-:S03]  /*7010*/  IADD3 R180, R8, -0x2, RZ ;  /* 0xfffffffe08b47810 */ /* 0x000fc60007ffe0ff */
[----:B------:R1:W-:Y:S01]  /*7020*/  STL [R1+0x6c], R0 ;  /* 0x00006c0001007387 */ /* 0x0003e20000100800 */
[----:B------:R-:W-:Y:S11]  /*7030*/  ISETP.GE.AND P0, PT, R180, R0, PT ;  /* 0x00000000b400720c */ /* 0x000ff60003f06270 */
[----:B------:R-:W-:Y:S02]  /*7040*/  @!UPT UIADD3 URZ, URZ, URZ, URZ ;  /* 0x0000003f3f3ff290 */ /* 0x000fe4000fffe03f */
[----:B------:R-:W-:Y:S05]  /*7050*/  @!P0 BRA `(.L_x_1133) ;  /* 0x0000367000008947 */ /* 0x000fea0003800000 */
[----:B------:R2:W-:Y:S01]  /*7060*/  STL [R1+0x34], R180 ;  /* 0x000034b401007387 */ /* 0x0005e20000100800 */
[----:B------:R-:W-:Y:S02]  /*7070*/  MOV R136, R133 ;  /* 0x0000008500887202 */ /* 0x000fe40000000f00 */
[----:B------:R-:W-:Y:S02]  /*7080*/  MOV R135, R134 ;  /* 0x0000008600877202 */ /* 0x000fe40000000f00 */
.L_x_1146:
[----:B------:R-:W3:Y:S01]  /*7090*/  LDL R4, [R1+0x14] ;  /* 0x0000140001047983 */ /* 0x000ee20000100800 */
[----:B------:R-:W-:Y:S04]  /*70a0*/  DEPBAR.LE SB0, 0x0 ;  /* 0x000080000000791a */ /* 0x000fe80000000000 */
[----:B------:R-:W4:Y:S01]  /*70b0*/  LDL R2, [R1+0x34] ;  /* 0x0000340001027983 */ /* 0x000f220000100800 */
[----:B------:R-:W-:Y:S01]  /*70c0*/  WARPSYNC 0xffffffff ;  /* 0xffffffff00007948 */ /* 0x000fe20003800000 */
[----:B------:R-:W-:Y:S02]  /*70d0*/  BSSY B0, `(.L_x_1134) ;  /* 0x0000061000007945 */ /* 0x000fe40003800000 */
[----:B------:R-:W5:Y:S04]  /*70e0*/  LDL R3, [R1+0x18] ;  /* 0x0000180001037983 */ /* 0x000f680000100800 */
[----:B-1----:R-:W4:Y:S04]  /*70f0*/  LDL R0, [R1+0x64] ;  /* 0x0000640001007983 */ /* 0x002f280000100800 */
[----:B------:R-:W-:Y:S06]  /*7100*/  BAR.SYNC.DEFER_BLOCKING 0x0 ;  /* 0x0000000000007b1d */ /* 0x000fec0000010000 */
[----:B------:R1:W2:Y:S04]  /*7110*/  LDSM.16.M88.4 R8, [R240] ;  /* 0x00000000f008783b */ /* 0x0002a80000000200 */
[----:B------:R1:W1:Y:S04]  /*7120*/  LDSM.16.M88.4 R16, [R240+0x800] ;  /* 0x00080000f010783b */ /* 0x0002680000000200 */
[----:B------:R1:W1:Y:S04]  /*7130*/  LDSM.16.M88.4 R24, [R240+0x1000] ;  /* 0x00100000f018783b */ /* 0x0002680000000200 */
[----:B------:R1:W1:Y:S04]  /*7140*/  LDSM.16.M88.4 R172, [R247] ;  /* 0x00000000f7ac783b */ /* 0x0002680000000200 */
[----:B---3--:R3:W1:Y:S04]  /*7150*/  LDSM.16.M88.4 R176, [R4] ;  /* 0x0000000004b0783b */ /* 0x0086680000000200 */
[----:B--2--5:R3:W2:Y:S01]  /*7160*/  LDSM.16.M88.4 R180, [R3] ;  /* 0x0000000003b4783b */ /* 0x0246a20000000200 */
[----:B----4-:R-:W-:Y:S11]  /*7170*/  ISETP.GT.AND P0, PT, R0, R2, PT ;  /* 0x000000020000720c */ /* 0x010ff60003f04270 */
[----:B------:R-:W-:Y:S02]  /*7180*/  @!UPT UIADD3 URZ, URZ, URZ, URZ ;  /* 0x0000003f3f3ff290 */ /* 0x000fe4000fffe03f */
[----:B------:R-:W-:-:S05]  /*7190*/  @P0 BRA `(.L_x_1135) ;  /* 0x0000054000000947 */ /* 0x000fca0003800000 */
[----:B---3--:R-:W3:Y:S04]  /*71a0*/  LDL R4, [R1+0x30] ;  /* 0x0000300001047983 */ /* 0x008ee80000100800 */
[----:B------:R-:W4:Y:S04]  /*71b0*/  LDL R12, [R1+0x2c] ;  /* 0x00002c00010c7983 */ /* 0x000f280000100800 */
[----:B------:R-:W5:Y:S04]  /*71c0*/  LDL.64 R6, [R1+0x88] ;  /* 0x0000880001067983 */ /* 0x000f680000100a00 */
[----:B--2---:R-:W2:Y:S01]  /*71d0*/  LDL R5, [R1+0x94] ;  /* 0x0000940001057983 */ /* 0x004ea20000100800 */
[----:B---3--:R-:W-:Y:S01]  /*71e0*/  IMAD.WIDE.U32 R2, R4, c[0x0][0x208], RZ ;  /* 0x0000820004027a25 */ /* 0x008fe200078e00ff */
[----:B------:R-:W-:Y:S05]  /*71f0*/  SHF.R.S32.HI R0, RZ, 0x1f, R4 ;  /* 0x0000001fff007819 */ /* 0x000fea0000011404 */
[----:B------:R-:W-:Y:S04]  /*7200*/  IMAD R0, R0, c[0x0][0x208], RZ ;  /* 0x0000820000007a24 */ /* 0x000fe800078e02ff */
[----:B------:R-:W-:Y:S05]  /*7210*/  IMAD R0, R4, c[0x0][0x20c], R0 ;  /* 0x0000830004007a24 */ /* 0x000fea00078e0200 */
[----:B------:R-:W-:Y:S02]  /*7220*/  IADD3 R3, R3, R0, RZ ;  /* 0x0000000003037210 */ /* 0x000fe40007ffe0ff */
[----:B----4-:R-:W-:Y:S03]  /*7230*/  SHF.R.S32.HI R0, RZ, 0x1f, R12 ;  /* 0x0000001fff007819 */ /* 0x010fe6000001140c */
[----:B------:R-:W-:Y:S04]  /*7240*/  IMAD.WIDE.U32 R2, R12, c[0x0][0x218], R2 ;  /* 0x000086000c027a25 */ /* 0x000fe800078e0002 */
[----:B------:R-:W-:Y:S01]  /*7250*/  IMAD R4, R0, c[0x0][0x218], RZ ;  /* 0x0000860000047a24 */ /* 0x000fe200078e02ff */
[----:B-----5:R-:W-:Y:S03]  /*7260*/  IADD3 R0, P0, R6, R2, RZ ;  /* 0x0000000206007210 */ /* 0x020fe60007f1e0ff */
[----:B------:R-:W-:Y:S05]  /*7270*/  IMAD R4, R12, c[0x0][0x21c], R4 ;  /* 0x000087000c047a24 */ /* 0x000fea00078e0204 */
[----:B--2---:R-:W-:Y:S02]  /*7280*/  IADD3.X R2, R5, R3, R4, P0, !PT ;  /* 0x0000000305027210 */ /* 0x004fe400007fe404 */
[C---:B------:R-:W-:Y:S04]  /*7290*/  LEA R12, P0, R0.reuse, c[0x0][0x1f8], 0x1 ;  /* 0x00007e00000c7a11 */ /* 0x040fe800078008ff */
[----:B------:R-:W-:Y:S01]  /*72a0*/  LEA.HI.X R5, R0, c[0x0][0x1fc], R2, 0x1, P0 ;  /* 0x00007f0000057a11 */ /* 0x000fe200000f0c02 */
[----:B------:R-:W-:-:S06]  /*72b0*/  BRA.DIV ~URZ, `(.L_x_1136) ;  /* 0x0000d2027f007947 */ /* 0x000fcc000b800000 */
[----:B------:R2:W3:Y:S02]  /*72c0*/  SHFL.IDX PT, R4, R5, RZ, 0x181f ;  /* 0x00181fff05047589 */ /* 0x0004e400000e0000 */
.L_x_1233:
[----:B------:R-:W-:-:S05]  /*72d0*/  BRA.DIV ~URZ, `(.L_x_1137) ;  /* 0x0000d2527f007947 */ /* 0x000fca000b800000 */
[----:B------:R4:W2:Y:S02]  /*72e0*/  SHFL.IDX PT, R0, R12, RZ, 0x181f ;  /* 0x00181fff0c007589 */ /* 0x0008a400000e0000 */
.L_x_1234:
        /* <DEDUP_REMOVED lines=27> */
[----:B------:R-:W-:Y:S05]  /*74a0*/  IMAD.X R3, R4, 0x1, R21, P0 ;  /* 0x0000000104037824 */ /* 0x000fea00000e0615 */
[----:B------:R3:W-:Y:S02]  /*74b0*/  LDGSTS.E.BYPASS.LTC128B.128 [R14+0x7080], [R2.64], !P4 ;  /* 0x07080000020e7fae */ /* 0x0007e4000e101d46 */
[----:B---3--:R-:W-:Y:S02]  /*74c0*/  IADD3 R2, P0, R0, R13, RZ ;  /* 0x0000000d00027210 */ /* 0x008fe40007f1e0ff */
[----:B------:R-:W3:Y:S03]  /*74d0*/  S2R R13, SR_TID.X ;  /* 0x00000000000d7919 */ /* 0x000ee60000002100 */
[----:B------:R-:W-:Y:S05]  /*74e0*/  IMAD.X R3, R4, 0x1, R20, P0 ;  /* 0x0000000104037824 */ /* 0x000fea00000e0614 */
[----:B------:R2:W-:Y:S01]  /*74f0*/  LDGSTS.E.BYPASS.LTC128B.128 [R14+0x8880], [R2.64], !P1 ;  /* 0x08880000020e7fae */ /* 0x0005e2000c901d46 */
[----:B---3--:R-:W-:Y:S11]  /*7500*/  ISETP.GT.AND P0, PT, R13, 0x7f, PT ;  /* 0x0000007f0d00780c */ /* 0x008ff60003f04270 */
[----:B------:R-:W-:Y:S02]  /*7510*/  @!UPT UIADD3 URZ, URZ, URZ, URZ ;  /* 0x0000003f3f3ff290 */ /* 0x000fe4000fffe03f */
[----:B------:R-:W-:-:S05]  /*7520*/  @P0 BRA `(.L_x_1135) ;  /* 0x000001b000000947 */ /* 0x000fca0003800000 */
[----:B--2---:R-:W-:-:S05]  /*7530*/  BRA.DIV ~URZ, `(.L_x_1138) ;  /* 0x0000d0527f007947 */ /* 0x004fca000b800000 */
[----:B------:R2:W3:Y:S04]  /*7540*/  SHFL.IDX PT, R4, R5, 0x1, 0x181f ;  /* 0x00381f0005047f89 */ /* 0x0004e800000e0000 */
[----:B------:R2:W4:Y:S02]  /*7550*/  SHFL.IDX PT, R0, R12, 0x1, 0x181f ;  /* 0x00381f000c007f89 */ /* 0x00052400000e0000 */
.L_x_1235:
        /* <DEDUP_REMOVED lines=9> */
[----:B-----5:R-:W-:Y:S05]  /*75f0*/  IADD3 R2, P0, R0, R2, RZ ;  /* 0x0000000200027210 */ /* 0x020fea0007f1e0ff */
[----:B--2---:R-:W-:Y:S05]  /*7600*/  IMAD.X R3, R4, 0x1, R20, P0 ;  /* 0x0000000104037824 */ /* 0x004fea00000e0614 */
[----:B------:R-:W-:Y:S01]  /*7610*/  @!PT LDS RZ, [RZ] ;  /* 0x00000000fffff984 */ /* 0x000fe20000000800 */
[----:B------:R-:W-:Y:S01]  /*7620*/  @!PT LDS RZ, [RZ] ;  /* 0x00000000fffff984 */ /* 0x000fe20000000800 */
[----:B------:R-:W-:Y:S01]  /*7630*/  @!PT LDS RZ, [RZ] ;  /* 0x00000000fffff984 */ /* 0x000fe20000000800 */
[----:B----4-:R3:W-:Y:S02]  /*7640*/  LDGSTS.E.BYPASS.LTC128B.128 [R5+0x5080], [R2.64], !P3 ;  /* 0x0508000002057fae */ /* 0x0107e4000d901d46 */
[----:B---3--:R-:W-:Y:S05]  /*7650*/  IADD3 R2, P0, R0, R15, RZ ;  /* 0x0000000f00027210 */ /* 0x008fea0007f1e0ff */
        /* <DEDUP_REMOVED lines=8> */
.L_x_1135:
[----:B--2---:R-:W-:Y:S05]  /*76e0*/  BSYNC B0 ;  /* 0x0000000000007941 */ /* 0x004fea0003800000 */
.L_x_1134:
[----:B------:R-:W0:Y:S01]  /*76f0*/  LDGDEPBAR ;  /* 0x00000000000079af */ /* 0x000e220000000000 */
[----:B------:R-:W-:Y:S01]  /*7700*/  WARPSYNC 0xffffffff ;  /* 0xffffffff00007948 */ /* 0x000fe20003800000 */
[C---:B---3--:R-:W-:Y:S01]  /*7710*/  HMMA.16816.F32 R4, R164.reuse, R8, RZ ;  /* 0x00000008a404723c */ /* 0x048fe200000018ff */
        /* <DEDUP_REMOVED lines=156> */
[----:B------:R-:W5:Y:S04]  /*80e0*/  LDL R134, [R1+0x74] ;  /* 0x0000740001867983 */ /* 0x000f680000100800 */
[----:B------:R-:W1:Y:S01]  /*80f0*/  S2R R137, SR_TID.X ;  /* 0x0000000000897919 */ /* 0x000e620000002100 */
[----:B--2---:R-:W-:Y:S05]  /*8100*/  IMAD R2, R2, 0x30, R3 ;  /* 0x0000003002027824 */ /* 0x004fea00078e0203 */
[----:B---3--:R-:W-:Y:S05]  /*8110*/  IADD3 R2, R2, -0x30, R0 ;  /* 0xffffffd002027810 */ /* 0x008fea0007ffe000 */
        /* <DEDUP_REMOVED lines=33> */
.L_x_1236:
[----:B------:R-:W-:-:S05]  /*8330*/  BRA.DIV ~URZ, `(.L_x_1142) ;  /* 0x0000c3827f007947 */ /* 0x000fca000b800000 */
[----:B------:R3:W4:Y:S02]  /*8340*/  SHFL.IDX PT, R0, R137, RZ, 0x181f ;  /* 0x00181fff89007589 */ /* 0x00072400000e0000 */
.L_x_1237:
        /* <DEDUP_REMOVED lines=13> */
[----:B-----5:R-:W-:Y:S02]  /*8420*/  @P0 ISETP.GE.AND P1, PT, R139, c[0x0][0x1d4], PT ;  /* 0x000075008b000a0c */ /* 0x020fe40003f26270 */
[----:B---3--:R-:W-:Y:S05]  /*8430*/  @P0 IADD3 R138, P2, R0, R138, RZ ;  /* 0x0000008a008a0210 */ /* 0x008fea0007f5e0ff */
[----:B----4-:R-:W-:Y:S06]  /*8440*/  @P0 IMAD.X R139, R132, 0x1, R180, P2 ;  /* 0x00000001848b0824 */ /* 0x010fec00010e06b4 */
[----:B------:R-:W-:Y:S01]  /*8450*/  @!PT LDS RZ, [RZ] ;  /* 0x00000000fffff984 */ /* 0x000fe20000000800 */
[----:B------:R-:W-:Y:S01]  /*8460*/  @!PT LDS RZ, [RZ] ;  /* 0x00000000fffff984 */ /* 0x000fe20000000800 */
[----:B------:R-:W-:Y:S01]  /*8470*/  @!PT LDS RZ, [RZ] ;  /* 0x00000000fffff984 */ /* 0x000fe20000000800 */
[----:B--2---:R2:W-:Y:S01]  /*8480*/  @P0 LDGSTS.E.BYPASS.LTC128B.128 [R172+0x14080], [R138.64], !P1 ;  /* 0x140800008aac0fae */ /* 0x0045e2000c901d46 */
[----:B------:R-:W-:Y:S02]  /*8490*/  @P0 ISETP.GE.AND P1, PT, R3, c[0x0][0x1d4], PT ;  /* 0x0000750003000a0c */ /* 0x000fe40003f26270 */
[----:B------:R-:W-:Y:S05]  /*84a0*/  @P0 IADD3 R2, P2, R0, R2, RZ ;  /* 0x0000000200020210 */ /* 0x000fea0007f5e0ff */
[----:B------:R-:W-:Y:S06]  /*84b0*/  @P0 IMAD.X R3, R132, 0x1, R179, P2 ;  /* 0x0000000184030824 */ /* 0x000fec00010e06b3 */
[----:B------:R3:W-:Y:S01]  /*84c0*/  @P0 LDGSTS.E.BYPASS.LTC128B.128 [R172+0x15880], [R2.64], !P1 ;  /* 0x1588000002ac0fae */ /* 0x0007e2000c901d46 */
[----:B------:R-:W-:Y:S02]  /*84d0*/  @P0 ISETP.GE.AND P1, PT, R178, c[0x0][0x1d4], PT ;  /* 0x00007500b2000a0c */ /* 0x000fe40003f26270 */
[----:B---3--:R-:W-:Y:S05]  /*84e0*/  @P0 IADD3 R2, P2, R0, R177, RZ ;  /* 0x000000b100020210 */ /* 0x008fea0007f5e0ff */
[----:B------:R-:W-:Y:S06]  /*84f0*/  @P0 IMAD.X R3, R132, 0x1, R176, P2 ;  /* 0x0000000184030824 */ /* 0x000fec00010e06b0 */
[----:B------:R3:W-:Y:S01]  /*8500*/  @P0 LDGSTS.E.BYPASS.LTC128B.128 [R172+0x17080], [R2.64], !P1 ;  /* 0x1708000002ac0fae */ /* 0x0007e2000c901d46 */
[----:B------:R-:W-:Y:S02]  /*8510*/  @P0 ISETP.GE.AND P1, PT, R175, c[0x0][0x1d4], PT ;  /* 0x00007500af000a0c */ /* 0x000fe40003f26270 */
[----:B---3--:R-:W-:Y:S05]  /*8520*/  @P0 IADD3 R2, P2, R0, R174, RZ ;  /* 0x000000ae00020210 */ /* 0x008fea0007f5e0ff */
[----:B------:R-:W-:Y:S06]  /*8530*/  @P0 IMAD.X R3, R132, 0x1, R173, P2 ;  /* 0x0000000184030824 */ /* 0x000fec00010e06ad */
[----:B------:R2:W-:Y:S01]  /*8540*/  @P0 LDGSTS.E.BYPASS.LTC128B.128 [R172+0x18880], [R2.64], !P1 ;  /* 0x1888000002ac0fae */ /* 0x0005e2000c901d46 */
[----:B------:R-:W-:Y:S01]  /*8550*/  ISETP.GE.AND P0, PT, R133, 0x21, PT ;  /* 0x000000218500780c */ /* 0x000fe20003f06270 */
[----:B------:R-:W-:-:S06]  /*8560*/  BRA.DIV ~URZ, `(.L_x_1143) ;  /* 0x0000c1b27f007947 */ /* 0x000fcc000b800000 */
[----:B------:R3:W4:Y:S04]  /*8570*/  SHFL.IDX PT, R132, R134, 0x1, 0x181f ;  /* 0x00381f0086847f89 */ /* 0x00072800000e0000 */
[----:B------:R3:W1:Y:S02]  /*8580*/  SHFL.IDX PT, R0, R137, 0x1, 0x181f ;  /* 0x00381f0089007f89 */ /* 0x00066400000e0000 */
.L_x_1238:
        /* <DEDUP_REMOVED lines=13> */
[----:B--2---:R-:W-:Y:S02]  /*8660*/  @P0 ISETP.GE.AND P1, PT, R139, c[0x0][0x1d4], PT ;  /* 0x000075008b000a0c */ /* 0x004fe40003f26270 */
[----:B-----5:R-:W-:Y:S05]  /*8670*/  @P0 IADD3 R138, P2, R0, R138, RZ ;  /* 0x0000008a008a0210 */ /* 0x020fea0007f5e0ff */
[----:B---3--:R-:W-:Y:S06]  /*8680*/  @P0 IMAD.X R139, R132, 0x1, R177, P2 ;  /* 0x00000001848b0824 */ /* 0x008fec00010e06b1 */
[----:B------:R-:W-:Y:S01]  /*8690*/  @!PT LDS RZ, [RZ] ;  /* 0x00000000fffff984 */ /* 0x000fe20000000800 */
[----:B------:R-:W-:Y:S01]  /*86a0*/  @!PT LDS RZ, [RZ] ;  /* 0x00000000fffff984 */ /* 0x000fe20000000800 */
[----:B------:R-:W-:Y:S01]  /*86b0*/  @!PT LDS RZ, [RZ] ;  /* 0x00000000fffff984 */ /* 0x000fe20000000800 */
[----:B----4-:R1:W-:Y:S01]  /*86c0*/  @P0 LDGSTS.E.BYPASS.LTC128B.128 [R133+0x15080], [R138.64], !P1 ;  /* 0x150800008a850fae */ /* 0x0103e2000c901d46 */
[----:B------:R-:W-:Y:S02]  /*86d0*/  @P0 ISETP.GE.AND P1, PT, R3, c[0x0][0x1d4], PT ;  /* 0x0000750003000a0c */ /* 0x000fe40003f26270 */
[----:B------:R-:W-:Y:S05]  /*86e0*/  @P0 IADD3 R2, P2, R0, R2, RZ ;  /* 0x0000000200020210 */ /* 0x000fea0007f5e0ff */
[----:B------:R-:W-:Y:S06]  /*86f0*/  @P0 IMAD.X R3, R132, 0x1, R176, P2 ;  /* 0x0000000184030824 */ /* 0x000fec00010e06b0 */
[----:B------:R2:W-:Y:S01]  /*8700*/  @P0 LDGSTS.E.BYPASS.LTC128B.128 [R133+0x16880], [R2.64], !P1 ;  /* 0x1688000002850fae */ /* 0x0005e2000c901d46 */
[----:B------:R-:W-:Y:S02]  /*8710*/  @P0 ISETP.GE.AND P1, PT, R175, c[0x0][0x1d4], PT ;  /* 0x00007500af000a0c */ /* 0x000fe40003f26270 */
[----:B--2---:R-:W-:Y:S05]  /*8720*/  @P0 IADD3 R2, P2, R0, R174, RZ ;  /* 0x000000ae00020210 */ /* 0x004fea0007f5e0ff */
[----:B------:R-:W-:Y:S06]  /*8730*/  @P0 IMAD.X R3, R132, 0x1, R173, P2 ;  /* 0x0000000184030824 */ /* 0x000fec00010e06ad */
[----:B------:R2:W-:Y:S01]  /*8740*/  @P0 LDGSTS.E.BYPASS.LTC128B.128 [R133+0x18080], [R2.64], !P1 ;  /* 0x1808000002850fae */ /* 0x0005e2000c901d46 */
[----:B------:R-:W-:Y:S02]  /*8750*/  @P0 ISETP.GE.AND P1, PT, R172, c[0x0][0x1d4], PT ;  /* 0x00007500ac000a0c */ /* 0x000fe40003f26270 */
[----:B--2---:R-:W-:Y:S05]  /*8760*/  @P0 IADD3 R2, P2, R0, R137, RZ ;  /* 0x0000008900020210 */ /* 0x004fea0007f5e0ff */
[----:B------:R-:W-:Y:S06]  /*8770*/  @P0 IMAD.X R3, R132, 0x1, R134, P2 ;  /* 0x0000000184030824 */ /* 0x000fec00010e0686 */
[----:B------:R1:W-:Y:S02]  /*8780*/  @P0 LDGSTS.E.BYPASS.LTC128B.128 [R133+0x19880], [R2.64], !P1 ;  /* 0x1988000002850fae */ /* 0x0003e4000c901d46 */
.L_x_1140:
[----:B------:R-:W-:Y:S05]  /*8790*/  BSYNC B0 ;  /* 0x0000000000007941 */ /* 0x000fea0003800000 */
.L_x_1139:
[----:B------:R-:W2:Y:S01]  /*87a0*/  LDL R132, [R1+0xa0] ;  /* 0x0000a00001847983 */ /* 0x000ea20000100800 */
[----:B------:R-:W-:Y:S03]  /*87b0*/  IMAD.MOV.U32 R137, RZ, RZ, c[0x0][0x2c4] ;  /* 0x0000b100ff897624 */ /* 0x000fe600078e00ff */
[----:B------:R-:W2:Y:S02]  /*87c0*/  LDL R0, [R1+0xb8] ;  /* 0x0000b80001007983 */ /* 0x000ea40000100800 */
[----:B------:R-:W-:Y:S02]  /*87d0*/  ISETP.NE.AND P0, PT, R137, 0x1, PT ;  /* 0x000000018900780c */ /* 0x000fe40003f05270 */
[----:B------:R-:W3:Y:S04]  /*87e0*/  LDL R134, [R1+0x34] ;  /* 0x0000340001867983 */ /* 0x000ee80000100800 */
[----:B-1----:R-:W4:Y:S04]  /*87f0*/  LDL R133, [R1+0xa4] ;  /* 0x0000a40001857983 */ /* 0x002f280000100800 */
[----:B------:R-:W5:Y:S04]  /*8800*/  LDL R3, [R1+0x9c] ;  /* 0x00009c0001037983 */ /* 0x000f680000100800 */
[----:B------:R-:W5:Y:S04]  /*8810*/  LDL R2, [R1+0x98] ;  /* 0x0000980001027983 */ /* 0x000f680000100800 */
[----:B------:R-:W0:Y:S01]  /*8820*/  LDGDEPBAR ;  /* 0x00000000000079af */ /* 0x000e220000000000 */
[----:B--2---:R-:W-:Y:S04]  /*8830*/  IMAD.IADD R132, R0, 0x1, R132 ;  /* 0x0000000100847824 */ /* 0x004fe800078e0284 */
[----:B------:R-:W-:Y:S05]  /*8840*/  @P0 IMAD.HI.U32 R0, R132, c[0x0][0x2c8], RZ ;  /* 0x0000b20084000a27 */ /* 0x000fea00078e00ff */
[----:B------:R-:W-:Y:S01]  /*8850*/  @P0 SHF.R.U32.HI R132, RZ, c[0x0][0x2cc], R0 ;  /* 0x0000b300ff840a19 */ /* 0x000fe20000011600 */
[----:B---3--:R-:W-:Y:S05]  /*8860*/  IMAD R0, R134, -0x30, RZ ;  /* 0xffffffd086007824 */ /* 0x008fea00078e02ff */
[----:B----4-:R-:W-:Y:S04]  /*8870*/  IADD3 R0, -R133, 0x1, R0 ;  /* 0x0000000185007810 */ /* 0x010fe80007ffe100 */
[----:B-----5:R-:W-:Y:S01]  /*8880*/  IADD3 R133, -R2, R0, R3 ;  /* 0x0000000002857210 */ /* 0x020fe20007ffe103 */
[----:B------:R-:W-:-:S05]  /*8890*/  BRA.DIV ~URZ, `(.L_x_1144) ;  /* 0x0000bf427f007947 */ /* 0x000fca000b800000 */
[----:B------:R1:W2:Y:S02]  /*88a0*/  SHFL.IDX PT, R0, R132, RZ, 0x1c1f ;  /* 0x001c1fff84007589 */ /* 0x0002a400000e0000 */
.L_x_1239:
[----:B--2---:R-:W-:Y:S05]  /*88b0*/  IMAD.IADD R0, R133, 0x1, R0 ;  /* 0x0000000185007824 */ /* 0x004fea00078e0200 */
[C---:B------:R-:W-:Y:S02]  /*88c0*/  ISETP.GT.AND P1, PT, R0.reuse, RZ, PT ;  /* 0x000000ff0000720c */ /* 0x040fe40003f24270 */
[C---:B------:R-:W-:Y:S02]  /*88d0*/  ISETP.GT.AND P0, PT, R0.reuse, 0x1, PT ;  /* 0x000000010000780c */ /* 0x040fe40003f04270 */
[C---:B------:R-:W-:Y:S02]  /*88e0*/  ISETP.GT.AND P3, PT, R0.reuse, 0x8, PT ;  /* 0x000000080000780c */ /* 0x040fe40003f64270 */
        /* <DEDUP_REMOVED lines=77> */
[----:B-12---:R-:W-:Y:S06]  /*8dc0*/  FMNMX.FTZ R132, R0, R2, !PT ;  /* 0x0000000200847209 */ /* 0x006fec0007810000 */
[----:B------:R1:W2:Y:S02]  /*8dd0*/  SHFL.BFLY PT, R0, R132, 0x1, 0x1f ;  /* 0x0c201f0084007f89 */ /* 0x0002a400000e0000 */
.L_x_1240:
[----:B------:R-:W3:Y:S01]  /*8de0*/  LDL.LU R23, [R1+0x54] ;  /* 0x0000540001177983 */ /* 0x000ee20000300800 */
[C---:B------:R-:W-:Y:S01]  /*8df0*/  FSETP.NEU.FTZ.AND P0, PT, R134.reuse, -INF , PT ;  /* 0xff8000008600780b */ /* 0x040fe20003f1d000 */
[----:B------:R-:W-:Y:S01]  /*8e00*/  FMUL.FTZ R2, R134, c[0x0][0x2d0] ;  /* 0x0000b40086027a20 */ /* 0x000fe20000410000 */
        /* <DEDUP_REMOVED lines=20> */
[----:B------:R-:W-:Y:S03]  /*8f50*/  FFMA.FTZ R24, R21, c[0x0][0x2d0], -R2 ;  /* 0x0000b40015187a23 */ /* 0x000fe60000010802 */
[----:B------:R-:W2:Y:S10]  /*8f60*/  MUFU.EX2 R4, R18 ;  /* 0x0000001200047308 */ /* 0x000eb40000000800 */
[----:B------:R-:W-:Y:S01]  /*8f70*/  MUFU.EX2 R135, R135 ;  /* 0x0000008700877308 */ /* 0x000fe20000000800 */
[----:B---3--:R-:W-:Y:S01]  /*8f80*/  FFMA.FTZ R2, R0, R23, R20 ;  /* 0x0000001700027223 */ /* 0x008fe20000010014 */
[----:B--2---:R-:W-:Y:S01]  /*8f90*/  F2FP.PACK_AB R172, R4, R20 ;  /* 0x0000001404ac723e */ /* 0x004fe200000000ff */
[----:B------:R-:W-:Y:S07]  /*8fa0*/  FMUL.FTZ R21, R0, R145 ;  /* 0x0000009100157220 */ /* 0x000fee0000410000 */
[----:B------:R-:W-:Y:S01]  /*8fb0*/  MUFU.EX2 R20, R19 ;  /* 0x0000001300147308 */ /* 0x000fe20000000800 */
        /* <DEDUP_REMOVED lines=8> */
[----:B------:R-:W2:Y:S01]  /*9040*/  LDL.LU R136, [R1+0x50] ;  /* 0x0000500001887983 */ /* 0x000ea20000300800 */
[----:B------:R-:W3:Y:S01]  /*9050*/  MUFU.EX2 R19, R22 ;  /* 0x0000001600137308 */ /* 0x000ee20000000800 */
[----:B------:R-:W-:Y:S01]  /*9060*/  FMUL.FTZ R25, R0, R141 ;  /* 0x0000008d00197220 */ /* 0x000fe20000410000 */
[----:B------:R-:W-:Y:S01]  /*9070*/  MOV R141, R27 ;  /* 0x0000001b008d7202 */ /* 0x000fe20000000f00 */
[--C-:B------:R-:W-:Y:S02]  /*9080*/  FFMA.FTZ R12, R12, c[0x0][0x2d0], -R4.reuse ;  /* 0x0000b4000c0c7a23 */ /* 0x100fe40000010804 */
[--C-:B------:R-:W-:Y:S02]  /*9090*/  FFMA.FTZ R18, R17, c[0x0][0x2d0], -R4.reuse ;  /* 0x0000b40011127a23 */ /* 0x100fe40000010804 */
[--C-:B-1----:R-:W-:Y:S02]  /*90a0*/  FFMA.FTZ R132, R16, c[0x0][0x2d0], -R4.reuse ;  /* 0x0000b40010847a23 */ /* 0x102fe40000010804 */
[--C-:B------:R-:W-:Y:S01]  /*90b0*/  FFMA.FTZ R133, R13, c[0x0][0x2d0], -R4.reuse ;  /* 0x0000b4000d857a23 */ /* 0x100fe20000010804 */
[----:B------:R1:W-:Y:S01]  /*90c0*/  MUFU.EX2 R173, R12 ;  /* 0x0000000c00ad7308 */ /* 0x0003e20000000800 */
[--C-:B------:R-:W-:Y:S02]  /*90d0*/  FFMA.FTZ R178, R14, c[0x0][0x2d0], -R4.reuse ;  /* 0x0000b4000eb27a23 */ /* 0x100fe40000010804 */
[--C-:B------:R-:W-:Y:S02]  /*90e0*/  FFMA.FTZ R179, R10, c[0x0][0x2d0], -R4.reuse ;  /* 0x0000b4000ab37a23 */ /* 0x100fe40000010804 */
[--C-:B------:R-:W-:Y:S02]  /*90f0*/  FFMA.FTZ R180, R9, c[0x0][0x2d0], -R4.reuse ;  /* 0x0000b40009b47a23 */ /* 0x100fe40000010804 */
[--C-:B------:R-:W-:Y:S02]  /*9100*/  FFMA.FTZ R26, R8, c[0x0][0x2d0], -R4.reuse ;  /* 0x0000b400081a7a23 */ /* 0x100fe40000010804 */
[--C-:B------:R-:W-:Y:S02]  /*9110*/  FFMA.FTZ R7, R7, c[0x0][0x2d0], -R4.reuse ;  /* 0x0000b40007077a23 */ /* 0x100fe40000010804 */
[--C-:B------:R-:W-:Y:S01]  /*9120*/  FFMA.FTZ R23, R5, c[0x0][0x2d0], -R4.reuse ;  /* 0x0000b40005177a23 */ /* 0x100fe20000010804 */
[----:B------:R-:W-:Y:S01]  /*9130*/  MUFU.EX2 R180, R180 ;  /* 0x000000b400b47308 */ /* 0x000fe20000000800 */
[--C-:B------:R-:W-:Y:S01]  /*9140*/  FFMA.FTZ R176, R11, c[0x0][0x2d0], -R4.reuse ;  /* 0x0000b4000bb07a23 */ /* 0x100fe20000010804 */
[----:B---3--:R-:W-:Y:S01]  /*9150*/  F2FP.PACK_AB R174, R19, R20 ;  /* 0x0000001413ae723e */ /* 0x008fe200000000ff */
        /* <DEDUP_REMOVED lines=8> */
[C---:B-1----:R-:W-:Y:S02]  /*91e0*/  FMUL.FTZ R12, R0.reuse, R152 ;  /* 0x00000098000c7220 */ /* 0x042fe40000410000 */
        /* <DEDUP_REMOVED lines=70> */
[----:B------:R-:W3:Y:S01]  /*9650*/  LDL R0, [R1+0x10] ;  /* 0x0000100001007983 */ /* 0x000ee20000100800 */
        /* <DEDUP_REMOVED lines=66> */
[C---:B--2---:R-:W-:Y:S01]  /*9a80*/  FFMA.FTZ R148, R2.reuse, R136, R173 ;  /* 0x0000008802947223 */ /* 0x044fe200000100ad */
        /* <DEDUP_REMOVED lines=8> */
[----:B------:R-:W2:Y:S10]  /*9b10*/  MUFU.EX2 R2, R182 ;  /* 0x000000b600027308 */ /* 0x000eb40000000800 */
        /* <DEDUP_REMOVED lines=10> */
[----:B---3--:R1:W3:Y:S03]  /*9bc0*/  LDSM.16.MT88.4 R136, [R0] ;  /* 0x000000000088783b */ /* 0x0082e60000004200 */
[----:B-1----:R-:W-:Y:S02]  /*9bd0*/  FADD.FTZ R0, R132, R177 ;  /* 0x000000b184007221 */ /* 0x002fe40000010000 */
[----:B------:R-:W1:Y:S02]  /*9be0*/  MUFU.EX2 R177, R160 ;  /* 0x000000a000b17308 */ /* 0x000e640000000800 */
[C---:B--2---:R-:W-:Y:S04]  /*9bf0*/  FADD.FTZ R0, R2.reuse, R0 ;  /* 0x0000000002007221 */ /* 0x044fe80000010000 */
[----:B------:R-:W-:Y:S04]  /*9c00*/  FADD.FTZ R0, R135, R0 ;  /* 0x0000000087007221 */ /* 0x000fe80000010000 */
[C---:B------:R-:W-:Y:S01]  /*9c10*/  FADD.FTZ R0, R133.reuse, R0 ;  /* 0x0000000085007221 */ /* 0x040fe20000010000 */
[C---:B---3--:R-:W-:Y:S08]  /*9c20*/  HMMA.16816.F32 R28, R172.reuse, R136, R28 ;  /* 0x00000088ac1c723c */ /* 0x048ff0000000181c */
        /* <DEDUP_REMOVED lines=134> */
[C---:B---3--:R-:W-:Y:S01]  /*a490*/  HMMA.16816.F32 R44, R172.reuse, R12, R44 ;  /* 0x0000000cac2c723c */ /* 0x048fe2000000182c */
[----:B------:R-:W-:Y:S07]  /*a4a0*/  STL [R1+0x50], R0 ;  /* 0x0000500001007387 */ /* 0x000fee0000100800 */
        /* <DEDUP_REMOVED lines=32> */
[----:B------:R1:W-:Y:S10]  /*a6b0*/  STL [R1+0x34], R180 ;  /* 0x000034b401007387 */ /* 0x0003f40000100800 */
[----:B-1----:R-:W-:-:S05]  /*a6c0*/  @P0 BRA `(.L_x_1146) ;  /* 0xffffc9c000000947 */ /* 0x002fca000383ffff */
.L_x_1133:
[----:B-1----:R-:W2:Y:S02]  /*a6d0*/  LDL R0, [R1+0x64] ;  /* 0x0000640001007983 */ /* 0x002ea40000100800 */
[----:B--2---:R-:W-:-:S13]  /*a6e0*/  ISETP.GE.AND P0, PT, R180, R0, PT ;  /* 0x00000000b400720c */ /* 0x004fda0003f06270 */
[----:B------:R-:W-:Y:S05]  /*a6f0*/  @!P0 BRA `(.L_x_1147) ;  /* 0x0000305000008947 */ /* 0x000fea0003800000 */
.L_x_1159:
[----:B------:R-:W2:Y:S01]  /*a700*/  LDL R4, [R1+0x30] ;  /* 0x0000300001047983 */ /* 0x000ea20000100800 */
[----:B------:R-:W-:Y:S04]  /*a710*/  DEPBAR.LE SB0, 0x0 ;  /* 0x000080000000791a */ /* 0x000fe80000000000 */
[----:B------:R-:W3:Y:S01]  /*a720*/  LDL R6, [R1+0x94] ;  /* 0x0000940001067983 */ /* 0x000ee20000100800 */
[----:B------:R-:W-:Y:S01]  /*a730*/  WARPSYNC 0xffffffff ;  /* 0xffffffff00007948 */ /* 0x000fe20003800000 */
[----:B------:R-:W-:Y:S02]  /*a740*/  MOV R135, R134 ;  /* 0x0000008600877202 */ /* 0x000fe40000000f00 */
        /* <DEDUP_REMOVED lines=26> */
.L_x_1241:
        /* <DEDUP_REMOVED lines=27> */
[----:B------:R2:W-:Y:S02]  /*aaa0*/  LDGSTS.E.BYPASS.LTC128B.128 [R13+0x5880], [R4.64], !P3 ;  /* 0x05880000040d7fae */ /* 0x0005e4000d901d46 */
[----:B--2---:R-:W-:Y:S05]  /*aab0*/  IADD3 R4, P0, R2, R20, RZ ;  /* 0x0000001402047210 */ /* 0x004fea0007f1e0ff */
[----:B------:R-:W-:Y:S01]  /*aac0*/  IMAD.X R5, R0, 0x1, R15, P0 ;  /* 0x0000000100057824 */ /* 0x000fe200000e060f */
[----:B------:R-:W-:Y:S04]  /*aad0*/  IADD3 R2, P0, R2, R3, RZ ;  /* 0x0000000302027210 */ /* 0x000fe80007f1e0ff */
[----:B------:R2:W-:Y:S01]  /*aae0*/  LDGSTS.E.BYPASS.LTC128B.128 [R13+0x7080], [R4.64], !P5 ;  /* 0x07080000040d7fae */ /* 0x0005e2000e901d46 */
[----:B------:R-:W-:Y:S01]  /*aaf0*/  IMAD.X R3, R0, 0x1, R14, P0 ;  /* 0x0000000100037824 */ /* 0x000fe200000e060e */
[----:B---3--:R-:W-:Y:S04]  /*ab00*/  ISETP.GT.AND P0, PT, R12, 0x7f, PT ;  /* 0x0000007f0c00780c */ /* 0x008fe80003f04270 */
[----:B------:R2:W-:Y:S09]  /*ab10*/  LDGSTS.E.BYPASS.LTC128B.128 [R13+0x8880], [R2.64], !P2 ;  /* 0x08880000020d7fae */ /* 0x0005f2000d101d46 */
[----:B------:R-:W-:-:S05]  /*ab20*/  @P0 BRA `(.L_x_1150) ;  /* 0x000001b000000947 */ /* 0x000fca0003800000 */
[----:B------:R-:W-:-:S05]  /*ab30*/  BRA.DIV ~URZ, `(.L_x_1151) ;  /* 0x0000a1d27f007947 */ /* 0x000fca000b800000 */
[----:B--2---:R2:W3:Y:S04]  /*ab40*/  SHFL.IDX PT, R4, R6, 0x1, 0x181f ;  /* 0x00381f0006047f89 */ /* 0x0044e800000e0000 */
[----:B------:R2:W4:Y:S02]  /*ab50*/  SHFL.IDX PT, R0, R7, 0x1, 0x181f ;  /* 0x00381f0007007f89 */ /* 0x00052400000e0000 */
.L_x_1242:
        /* <DEDUP_REMOVED lines=24> */
.L_x_1150:
[----:B------:R-:W-:Y:S05]  /*ace0*/  BSYNC B0 ;  /* 0x0000000000007941 */ /* 0x000fea0003800000 */
.L_x_1149:
[----:B------:R-:W0:Y:S01]  /*acf0*/  LDGDEPBAR ;  /* 0x00000000000079af */ /* 0x000e220000000000 */
[----:B------:R-:W-:Y:S01]  /*ad00*/  WARPSYNC 0xffffffff ;  /* 0xffffffff00007948 */ /* 0x000fe20003800000 */
[C---:B-123--:R-:W-:Y:S01]  /*ad10*/  HMMA.16816.F32 R4, R164.reuse, R8, RZ ;  /* 0x00000008a404723c */ /* 0x04efe200000018ff */
[----:B------:R-:W-:Y:S03]  /*ad20*/  BSSY B0, `(.L_x_1152) ;  /* 0x00000f6000007945 */ /* 0x000fe60003800000 */
[----:B------:R-:W2:Y:S04]  /*ad30*/  LDL R0, [R1] ;  /* 0x0000000001007983 */ /* 0x000ea80000100800 */
[C---:B------:R-:W-:Y:S02]  /*ad40*/  HMMA.16816.F32 R8, R164.reuse, R10, RZ ;  /* 0x0000000aa408723c */ /* 0x040fe400000018ff */
[----:B------:R-:W3:Y:S06]  /*ad50*/  LDL R3, [R1+0x4] ;  /* 0x0000040001037983 */ /* 0x000eec0000100800 */
[C---:B------:R-:W-:Y:S01]  /*ad60*/  HMMA.16816.F32 R12, R164.reuse, R16, RZ ;  /* 0x00000010a40c723c */ /* 0x040fe200000018ff */
[----:B------:R-:W4:Y:S07]  /*ad70*/  LDL R2, [R1+0x8] ;  /* 0x0000080001027983 */ /* 0x000f2e0000100800 */
        /* <DEDUP_REMOVED lines=8> */
[----:B------:R-:W5:Y:S07]  /*ae00*/  LDSM.16.M88.4 R172, [R242+0x800] ;  /* 0x00080000f2ac783b */ /* 0x000f6e0000000200 */
[C---:B------:R-:W-:Y:S08]  /*ae10*/  HMMA.16816.F32 R20, R168.reuse, R176, R20 ;  /* 0x000000b0a814723c */ /* 0x040ff00000001814 */
[----:B------:R-:W-:Y:S01]  /*ae20*/  HMMA.16816.F32 R24, R168, R178, R24 ;  /* 0x000000b2a818723c */ /* 0x000fe20000001818 */
[----:B------:R-:W5:Y:S07]  /*ae30*/  LDSM.16.M88.4 R176, [R242+0x1000] ;  /* 0x00100000f2b0783b */ /* 0x000f6e0000000200 */
[C---:B-1----:R-:W-:Y:S08]  /*ae40*/  HMMA.16816.F32 R4, R184.reuse, R136, R4 ;  /* 0x00000088b804723c */ /* 0x042ff00000001804 */
[C---:B------:R-:W-:Y:S01]  /*ae50*/  HMMA.16816.F32 R8, R184.reuse, R138, R8 ;  /* 0x0000008ab808723c */ /* 0x040fe20000001808 */
[----:B------:R-:W1:Y:S07]  /*ae60*/  LDSM.16.M88.4 R136, [R241] ;  /* 0x00000000f188783b */ /* 0x000e6e0000000200 */
[C---:B-----5:R-:W-:Y:S08]  /*ae70*/  HMMA.16816.F32 R12, R184.reuse, R172, R12 ;  /* 0x000000acb80c723c */ /* 0x060ff0000000180c */
[C---:B------:R-:W-:Y:S01]  /*ae80*/  HMMA.16816.F32 R16, R184.reuse, R174, R16 ;  /* 0x000000aeb810723c */ /* 0x040fe20000001810 */
[----:B------:R-:W5:Y:S07]  /*ae90*/  LDSM.16.M88.4 R172, [R241+0x800] ;  /* 0x00080000f1ac783b */ /* 0x000f6e0000000200 */
[C---:B------:R-:W-:Y:S08]  /*aea0*/  HMMA.16816.F32 R20, R184.reuse, R176, R20 ;  /* 0x000000b0b814723c */ /* 0x040ff00000001814 */
[----:B------:R-:W-:Y:S01]  /*aeb0*/  HMMA.16816.F32 R24, R184, R178, R24 ;  /* 0x000000b2b818723c */ /* 0x000fe20000001818 */
[----:B------:R-:W5:Y:S07]  /*aec0*/  LDSM.16.M88.4 R176, [R241+0x1000] ;  /* 0x00100000f1b0783b */ /* 0x000f6e0000000200 */
[C---:B-1----:R-:W-:Y:S08]  /*aed0*/  HMMA.16816.F32 R4, R188.reuse, R136, R4 ;  /* 0x00000088bc04723c */ /* 0x042ff00000001804 */
[C---:B------:R-:W-:Y:S01]  /*aee0*/  HMMA.16816.F32 R8, R188.reuse, R138, R8 ;  /* 0x0000008abc08723c */ /* 0x040fe20000001808 */
[----:B------:R-:W1:Y:S07]  /*aef0*/  LDSM.16.M88.4 R136, [R240+0x1800] ;  /* 0x00180000f088783b */ /* 0x000e6e0000000200 */
        /* <DEDUP_REMOVED lines=11> */
[----:B------:R-:W5:Y:S07]  /*afb0*/  LDSM.16.M88.4 R172, [R248] ;  /* 0x00000000f8ac783b */ /* 0x000f6e0000000200 */
[C---:B------:R-:W-:Y:S08]  /*afc0*/  HMMA.16816.F32 R20, R192.reuse, R176, R20 ;  /* 0x000000b0c014723c */ /* 0x040ff00000001814 */
[----:B------:R-:W-:Y:S01]  /*afd0*/  HMMA.16816.F32 R24, R192, R178, R24 ;  /* 0x000000b2c018723c */ /* 0x000fe20000001818 */
[----:B------:R-:W5:Y:S07]  /*afe0*/  LDSM.16.M88.4 R176, [R249] ;  /* 0x00000000f9b0783b */ /* 0x000f6e0000000200 */
        /* <DEDUP_REMOVED lines=8> */
[----:B------:R-:W2:Y:S07]  /*b070*/  LDSM.16.M88.4 R176, [R242+0x2800] ;  /* 0x00280000f2b0783b */ /* 0x000eae0000000200 */
[C---:B-1----:R-:W-:Y:S08]  /*b080*/  HMMA.16816.F32 R4, R200.reuse, R136, R4 ;  /* 0x00000088c804723c */ /* 0x042ff00000001804 */
[C---:B------:R-:W-:Y:S01]  /*b090*/  HMMA.16816.F32 R8, R200.reuse, R138, R8 ;  /* 0x0000008ac808723c */ /* 0x040fe20000001808 */
[----:B------:R-:W1:Y:S07]  /*b0a0*/  LDSM.16.M88.4 R136, [R241+0x1800] ;  /* 0x00180000f188783b */ /* 0x000e6e0000000200 */
[C---:B-----5:R-:W-:Y:S08]  /*b0b0*/  HMMA.16816.F32 R12, R200.reuse, R172, R12 ;  /* 0x000000acc80c723c */ /* 0x060ff0000000180c */
[C---:B------:R-:W-:Y:S01]  /*b0c0*/  HMMA.16816.F32 R16, R200.reuse, R174, R16 ;  /* 0x000000aec810723c */ /* 0x040fe20000001810 */
[----:B------:R-:W5:Y:S07]  /*b0d0*/  LDSM.16.M88.4 R172, [R241+0x2000] ;  /* 0x00200000f1ac783b */ /* 0x000f6e0000000200 */
[C---:B--2---:R-:W-:Y:S08]  /*b0e0*/  HMMA.16816.F32 R20, R200.reuse, R176, R20 ;  /* 0x000000b0c814723c */ /* 0x044ff00000001814 */
        /* <DEDUP_REMOVED lines=13> */
[----:B------:R1:W3:Y:S07]  /*b1c0*/  LDSM.16.M88.4 R136, [R0] ;  /* 0x000000000088783b */ /* 0x0002ee0000000200 */
[C---:B-----5:R-:W-:Y:S08]  /*b1d0*/  HMMA.16816.F32 R12, R208.reuse, R172, R12 ;  /* 0x000000acd00c723c */ /* 0x060ff0000000180c */
[C---:B------:R-:W-:Y:S01]  /*b1e0*/  HMMA.16816.F32 R16, R208.reuse, R174, R16 ;  /* 0x000000aed010723c */ /* 0x040fe20000001810 */
[----:B------:R-:W5:Y:S07]  /*b1f0*/  LDSM.16.M88.4 R172, [R251] ;  /* 0x00000000fbac783b */ /* 0x000f6e0000000200 */
[C---:B--2---:R-:W-:Y:S01]  /*b200*/  HMMA.16816.F32 R20, R208.reuse, R176, R20 ;  /* 0x000000b0d014723c */ /* 0x044fe20000001814 */
[----:B-1----:R-:W2:Y:S07]  /*b210*/  LDL R0, [R1+0xc] ;  /* 0x00000c0001007983 */ /* 0x002eae0000100800 */
[----:B------:R-:W-:Y:S01]  /*b220*/  HMMA.16816.F32 R24, R208, R178, R24 ;  /* 0x000000b2d018723c */ /* 0x000fe20000001818 */
[----:B------:R-:W1:Y:S07]  /*b230*/  LDSM.16.M88.4 R176, [R252] ;  /* 0x00000000fcb0783b */ /* 0x000e6e0000000200 */
[C---:B---3--:R-:W-:Y:S08]  /*b240*/  HMMA.16816.F32 R4, R212.reuse, R136, R4 ;  /* 0x00000088d404723c */ /* 0x048ff00000001804 */
[C---:B------:R-:W-:Y:S01]  /*b250*/  HMMA.16816.F32 R8, R212.reuse, R138, R8 ;  /* 0x0000008ad408723c */ /* 0x040fe20000001808 */
[----:B------:R-:W3:Y:S07]  /*b260*/  LDSM.16.M88.4 R136, [R242+0x3000] ;  /* 0x00300000f288783b */ /* 0x000eee0000000200 */
        /* <DEDUP_REMOVED lines=22> */
[----:B------:R-:W-:Y:S08]  /*b3d0*/  HMMA.16816.F32 R24, R220, R178, R24 ;  /* 0x000000b2dc18723c */ /* 0x000ff00000001818 */
[C---:B---3--:R-:W-:Y:S08]  /*b3e0*/  HMMA.16816.F32 R4, R224.reuse, R136, R4 ;  /* 0x00000088e004723c */ /* 0x048ff00000001804 */
[C---:B------:R-:W-:Y:S01]  /*b3f0*/  HMMA.16816.F32 R8, R224.reuse, R138, R8 ;  /* 0x0000008ae008723c */ /* 0x040fe20000001808 */
[----:B------:R-:W1:Y:S07]  /*b400*/  LDSM.16.M88.4 R136, [R240+0x5800] ;  /* 0x00580000f088783b */ /* 0x000e6e0000000200 */
[C---:B-----5:R-:W-:Y:S08]  /*b410*/  HMMA.16816.F32 R12, R224.reuse, R172, R12 ;  /* 0x000000ace00c723c */ /* 0x060ff0000000180c */
[C---:B------:R-:W-:Y:S01]  /*b420*/  HMMA.16816.F32 R16, R224.reuse, R174, R16 ;  /* 0x000000aee010723c */ /* 0x040fe20000001810 */
[----:B----4-:R-:W-:Y:S07]  /*b430*/  LDSM.16.M88.4 R172, [R2] ;  /* 0x0000000002ac783b */ /* 0x010fee0000000200 */
[C---:B-1----:R-:W-:Y:S08]  /*b440*/  HMMA.16816.F32 R20, R224.reuse, R136, R20 ;  /* 0x00000088e014723c */ /* 0x042ff00000001814 */
[----:B------:R-:W-:Y:S01]  /*b450*/  HMMA.16816.F32 R24, R224, R138, R24 ;  /* 0x0000008ae018723c */ /* 0x000fe20000001818 */
[----:B------:R-:W-:Y:S06]  /*b460*/  LDSM.16.M88.4 R136, [R3] ;  /* 0x000000000388783b */ /* 0x000fec0000000200 */
[----:B--2---:R1:W2:Y:S06]  /*b470*/  LDSM.16.M88.4 R176, [R0] ;  /* 0x0000000000b0783b */ /* 0x0042ac0000000200 */
        /* <DEDUP_REMOVED lines=31> */
[----:B------:R-:W-:Y:S02]  /*b670*/  IMAD.MOV.U32 R136, RZ, RZ, RZ ;  /* 0x000000ffff887224 */ /* 0x000fe400078e00ff */
[----:B------:R-:W-:Y:S01]  /*b680*/  IMAD.MOV.U32 R3, RZ, RZ, c[0x0][0x2b8] ;  /* 0x0000ae00ff037624 */ /* 0x000fe200078e00ff */
[----:B------:R-:W3:Y:S04]  /*b690*/  LDL R0, [R1+0x68] ;  /* 0x0000680001007983 */ /* 0x000ee80000100800 */
[----:B------:R-:W-:Y:S01]  /*b6a0*/  ISETP.NE.AND P1, PT, R3, 0x1, PT ;  /* 0x000000010300780c */ /* 0x000fe20003f25270 */
[----:B------:R-:W4:Y:S04]  /*b6b0*/  LDL.64 R172, [R1+0x80] ;  /* 0x0000800001ac7983 */ /* 0x000f280000100a00 */
[----:B------:R-:W5:Y:S04]  /*b6c0*/  LDL R181, [R1+0x90] ;  /* 0x0000900001b57983 */ /* 0x000f680000100800 */
[----:B------:R-:W4:Y:S04]  /*b6d0*/  LDL.64 R182, [R1+0x78] ;  /* 0x0000780001b67983 */ /* 0x000f280000100a00 */
[----:B------:R-:W5:Y:S01]  /*b6e0*/  LDL R137, [R1+0x74] ;  /* 0x0000740001897983 */ /* 0x000f620000100800 */
        /* <DEDUP_REMOVED lines=10> */
[----:B------:R-:W1:Y:S03]  /*b790*/  S2R R181, SR_TID.X ;  /* 0x0000000000b57919 */ /* 0x000e660000002100 */
        /* <DEDUP_REMOVED lines=24> */
.L_x_1243:
[----:B------:R-:W-:-:S05]  /*b920*/  BRA.DIV ~URZ, `(.L_x_1155) ;  /* 0x000095127f007947 */ /* 0x000fca000b800000 */
[----:B------:R3:W4:Y:S02]  /*b930*/  SHFL.IDX PT, R0, R172, RZ, 0x181f ;  /* 0x00181fffac007589 */ /* 0x00072400000e0000 */
.L_x_1244:
        /* <DEDUP_REMOVED lines=8> */
[----:B------:R-:W2:Y:S01]  /*b9c0*/  LDL R174, [R1+0x48] ;  /* 0x0000480001ae7983 */ /* 0x000ea20000100800 */
[----:B-----5:R-:W-:Y:S05]  /*b9d0*/  @P0 IADD3 R138, P1, R0, R138, RZ ;  /* 0x0000008a008a0210 */ /* 0x020fea0007f3e0ff */
[----:B---3--:R-:W-:Y:S01]  /*b9e0*/  @P0 IMAD.X R139, R132, 0x1, R3, P1 ;  /* 0x00000001848b0824 */ /* 0x008fe200008e0603 */
[----:B----4-:R-:W-:Y:S05]  /*b9f0*/  @P0 IADD3 R2, P1, R0, R2, RZ ;  /* 0x0000000200020210 */ /* 0x010fea0007f3e0ff */
[----:B--2---:R-:W-:Y:S01]  /*ba00*/  @P0 IMAD.X R3, R132, 0x1, R178, P1 ;  /* 0x0000000184030824 */ /* 0x004fe200008e06b2 */
[----:B------:R-:W-:Y:S01]  /*ba10*/  @!PT LDS RZ, [RZ] ;  /* 0x00000000fffff984 */ /* 0x000fe20000000800 */
[----:B------:R-:W-:Y:S01]  /*ba20*/  @!PT LDS RZ, [RZ] ;  /* 0x00000000fffff984 */ /* 0x000fe20000000800 */
[----:B------:R-:W-:Y:S01]  /*ba30*/  @!PT LDS RZ, [RZ] ;  /* 0x00000000fffff984 */ /* 0x000fe20000000800 */
[----:B------:R2:W-:Y:S04]  /*ba40*/  @P0 LDGSTS.E.BYPASS.LTC128B.128 [R173+0x14080], [R138.64], !P4 ;  /* 0x140800008aad0fae */ /* 0x0005e8000e101d46 */
[----:B------:R3:W-:Y:S02]  /*ba50*/  @P0 LDGSTS.E.BYPASS.LTC128B.128 [R173+0x15880], [R2.64], !P3 ;  /* 0x1588000002ad0fae */ /* 0x0007e4000d901d46 */
[----:B---3--:R-:W-:Y:S05]  /*ba60*/  @P0 IADD3 R2, P1, R0, R177, RZ ;  /* 0x000000b100020210 */ /* 0x008fea0007f3e0ff */
[----:B------:R-:W-:Y:S05]  /*ba70*/  @P0 IMAD.X R3, R132, 0x1, R176, P1 ;  /* 0x0000000184030824 */ /* 0x000fea00008e06b0 */
[----:B------:R3:W-:Y:S02]  /*ba80*/  @P0 LDGSTS.E.BYPASS.LTC128B.128 [R173+0x17080], [R2.64], !P5 ;  /* 0x1708000002ad0fae */ /* 0x0007e4000e901d46 */
[----:B---3--:R-:W-:Y:S05]  /*ba90*/  @P0 IADD3 R2, P1, R0, R175, RZ ;  /* 0x000000af00020210 */ /* 0x008fea0007f3e0ff */
[----:B------:R-:W-:Y:S05]  /*baa0*/  @P0 IMAD.X R3, R132, 0x1, R174, P1 ;  /* 0x0000000184030824 */ /* 0x000fea00008e06ae */
[----:B------:R2:W-:Y:S01]  /*bab0*/  @P0 LDGSTS.E.BYPASS.LTC128B.128 [R173+0x18880], [R2.64], !P2 ;  /* 0x1888000002ad0fae */ /* 0x0005e2000d101d46 */
[----:B------:R-:W-:Y:S01]  /*bac0*/  ISETP.GE.AND P0, PT, R136, 0x21, PT ;  /* 0x000000218800780c */ /* 0x000fe20003f06270 */
[----:B------:R-:W-:-:S06]  /*bad0*/  BRA.DIV ~URZ, `(.L_x_1156) ;  /* 0x000093c27f007947 */ /* 0x000fcc000b800000 */
[----:B------:R3:W4:Y:S04]  /*bae0*/  SHFL.IDX PT, R132, R137, 0x1, 0x181f ;  /* 0x00381f0089847f89 */ /* 0x00072800000e0000 */
[----:B------:R3:W1:Y:S02]  /*baf0*/  SHFL.IDX PT, R0, R172, 0x1, 0x181f ;  /* 0x00381f00ac007f89 */ /* 0x00066400000e0000 */
.L_x_1245:
[----:B--2---:R-:W2:Y:S04]  /*bb00*/  LDL R2, [R1+0x104] ;  /* 0x0001040001027983 */ /* 0x004ea80000100800 */
[----:B------:R-:W5:Y:S04]  /*bb10*/  LDL R175, [R1+0x3c] ;  /* 0x00003c0001af7983 */ /* 0x000f680000100800 */
[----:B---3--:R-:W3:Y:S04]  /*bb20*/  LDL R138, [R1+0x28] ;  /* 0x00002800018a7983 */ /* 0x008ee80000100800 */
[----:B----4-:R-:W4:Y:S04]  /*bb30*/  LDL R174, [R1+0x108] ;  /* 0x0001080001ae7983 */ /* 0x010f280000100800 */
[----:B-1----:R-:W4:Y:S04]  /*bb40*/  LDL R137, [R1+0x40] ;  /* 0x0000400001897983 */ /* 0x002f280000100800 */
[----:B------:R-:W4:Y:S04]  /*bb50*/  LDL R136, [R1+0x100] ;  /* 0x0001000001887983 */ /* 0x000f280000100800 */
[----:B------:R-:W4:Y:S04]  /*bb60*/  LDL R173, [R1+0x44] ;  /* 0x0000440001ad7983 */ /* 0x000f280000100800 */
[----:B------:R-:W4:Y:S04]  /*bb70*/  LDL R172, [R1+0xfc] ;  /* 0x0000fc0001ac7983 */ /* 0x000f280000100800 */
[----:B------:R-:W4:Y:S01]  /*bb80*/  LDL R139, [R1+0x48] ;  /* 0x00004800018b7983 */ /* 0x000f220000100800 */
[----:B--2---:R-:W-:Y:S05]  /*bb90*/  @P0 IADD3 R2, P1, R0, R2, RZ ;  /* 0x0000000200020210 */ /* 0x004fea0007f3e0ff */
[----:B-----5:R-:W-:Y:S05]  /*bba0*/  @P0 IMAD.X R3, R132, 0x1, R175, P1 ;  /* 0x0000000184030824 */ /* 0x020fea00008e06af */
[----:B------:R-:W-:Y:S01]  /*bbb0*/  @!PT LDS RZ, [RZ] ;  /* 0x00000000fffff984 */ /* 0x000fe20000000800 */
[----:B------:R-:W-:Y:S01]  /*bbc0*/  @!PT LDS RZ, [RZ] ;  /* 0x00000000fffff984 */ /* 0x000fe20000000800 */
[----:B------:R-:W-:Y:S01]  /*bbd0*/  @!PT LDS RZ, [RZ] ;  /* 0x00000000fffff984 */ /* 0x000fe20000000800 */
[----:B---3--:R4:W-:Y:S02]  /*bbe0*/  @P0 LDGSTS.E.BYPASS.LTC128B.128 [R138+0x15080], [R2.64], !P4 ;  /* 0x15080000028a0fae */ /* 0x0089e4000e101d46 */
[----:B----4-:R-:W-:Y:S05]  /*bbf0*/  @P0 IADD3 R2, P1, R0, R174, RZ ;  /* 0x000000ae00020210 */ /* 0x010fea0007f3e0ff */
[----:B------:R-:W-:Y:S01]  /*bc00*/  @P0 IMAD.X R3, R132, 0x1, R137, P1 ;  /* 0x0000000184030824 */ /* 0x000fe200008e0689 */
[----:B------:R-:W-:Y:S04]  /*bc10*/  @P0 IADD3 R136, P1, R0, R136, RZ ;  /* 0x0000008800880210 */ /* 0x000fe80007f3e0ff */
[----:B------:R1:W-:Y:S01]  /*bc20*/  @P0 LDGSTS.E.BYPASS.LTC128B.128 [R138+0x16880], [R2.64], !P3 ;  /* 0x16880000028a0fae */ /* 0x0003e2000d901d46 */
[----:B------:R-:W-:Y:S05]  /*bc30*/  @P0 IMAD.X R137, R132, 0x1, R173, P1 ;  /* 0x0000000184890824 */ /* 0x000fea00008e06ad */
[----:B------:R2:W-:Y:S01]  /*bc40*/  @P0 LDGSTS.E.BYPASS.LTC128B.128 [R138+0x18080], [R136.64], !P5 ;  /* 0x18080000888a0fae */ /* 0x0005e2000e901d46 */
[----:B-1----:R-:W-:Y:S05]  /*bc50*/  @P0 IADD3 R2, P1, R0, R172, RZ ;  /* 0x000000ac00020210 */ /* 0x002fea0007f3e0ff */
[----:B------:R-:W-:Y:S05]  /*bc60*/  @P0 IMAD.X R3, R132, 0x1, R139, P1 ;  /* 0x0000000184030824 */ /* 0x000fea00008e068b */
[----:B------:R2:W-:Y:S03]  /*bc70*/  @P0 LDGSTS.E.BYPASS.LTC128B.128 [R138+0x19880], [R2.64], !P2 ;  /* 0x19880000028a0fae */ /* 0x0005e6000d101d46 */
.L_x_1153:
[----:B------:R-:W-:Y:S05]  /*bc80*/  BSYNC B0 ;  /* 0x0000000000007941 */ /* 0x000fea0003800000 */
.L_x_1152:
        /* <DEDUP_REMOVED lines=27> */
.L_x_1246:
[----:B-12---:R-:W-:Y:S01]  /*be40*/  FMNMX.FTZ R132, R132, R0, !PT ;  /* 0x0000000084847209 */ /* 0x006fe20007810000 */
[----:B------:R-:W-:-:S05]  /*be50*/  BRA.DIV ~URZ, `(.L_x_1158) ;  /* 0x000091427f007947 */ /* 0x000fca000b800000 */
[----:B------:R-:W1:Y:S02]  /*be60*/  SHFL.BFLY PT, R0, R132, 0x1, 0x1f ;  /* 0x0c201f0084007f89 */ /* 0x000e6400000e0000 */
[----:B-1----:R-:W-:Y:S02]  /*be70*/  FMNMX.FTZ R134, R132, R0, !PT ;  /* 0x0000000084867209 */ /* 0x002fe40007810000 */
[----:B------:R-:W1:Y:S02]  /*be80*/  SHFL.BFLY PT, R0, R136, 0x2, 0x1f ;  /* 0x0c401f0088007f89 */ /* 0x000e6400000e0000 */
[----:B-1----:R-:W-:Y:S05]  /*be90*/  FMNMX.FTZ R132, R136, R0, !PT ;  /* 0x0000000088847209 */ /* 0x002fea0007810000 */
[----:B------:R1:W2:Y:S02]  /*bea0*/  SHFL.BFLY PT, R0, R132, 0x1, 0x1f ;  /* 0x0c201f0084007f89 */ /* 0x0002a400000e0000 */
.L_x_1247:
[----:B------:R-:W3:Y:S01]  /*beb0*/  LDL.LU R137, [R1+0x54] ;  /* 0x0000540001897983 */ /* 0x000ee20000300800 */
[----:B--2---:R-:W-:Y:S01]  /*bec0*/  FMNMX.FTZ R3, R0, R132, !PT ;  /* 0x0000008400037209 */ /* 0x004fe20007810000 */
[C---:B------:R-:W-:Y:S01]  /*bed0*/  FADD.FTZ R0, -R134.reuse, R135 ;  /* 0x0000008786007221 */ /* 0x040fe20000010100 */
[----:B------:R-:W-:Y:S01]  /*bee0*/  WARPSYNC 0xffffffff ;  /* 0xffffffff00007948 */ /* 0x000fe20003800000 */
[----:B-1----:R-:W-:Y:S02]  /*bef0*/  FMUL.FTZ R132, R134, c[0x0][0x2d0] ;  /* 0x0000b40086847a20 */ /* 0x002fe40000410000 */
        /* <DEDUP_REMOVED lines=14> */
[----:B------:R-:W1:Y:S01]  /*bfe0*/  MUFU.EX2 R8, R135 ;  /* 0x0000008700087308 */ /* 0x000e620000000800 */
[----:B------:R-:W-:Y:S09]  /*bff0*/  FFMA.FTZ R132, R25, c[0x0][0x2d0], -R132 ;  /* 0x0000b40019847a23 */ /* 0x000ff20000010884 */
[----:B------:R-:W-:Y:S10]  /*c000*/  MUFU.EX2 R13, R5 ;  /* 0x00000005000d7308 */ /* 0x000ff40000000800 */
[----:B------:R2:W4:Y:S10]  /*c010*/  MUFU.EX2 R12, R4 ;  /* 0x00000004000c7308 */ /* 0x0005340000000800 */
[----:B------:R-:W-:Y:S01]  /*c020*/  MUFU.EX2 R132, R132 ;  /* 0x0000008400847308 */ /* 0x000fe20000000800 */
[----:B--2---:R-:W-:Y:S04]  /*c030*/  FMUL.FTZ R4, R3, c[0x0][0x2d0] ;  /* 0x0000b40003047a20 */ /* 0x004fe80000410000 */
        /* <DEDUP_REMOVED lines=12> */
[----:B-1----:R-:W-:Y:S01]  /*c100*/  F2FP.PACK_AB R136, R8, R9 ;  /* 0x000000090888723e */ /* 0x002fe200000000ff */
[C---:B------:R-:W-:Y:S01]  /*c110*/  FMUL.FTZ R20, R2.reuse, R144 ;  /* 0x0000009002147220 */ /* 0x040fe20000410000 */
[----:B------:R-:W-:Y:S01]  /*c120*/  MOV R144, R139 ;  /* 0x0000008b00907202 */ /* 0x000fe20000000f00 */
[C---:B------:R-:W-:Y:S01]  /*c130*/  FMUL.FTZ R9, R2.reuse, R157 ;  /* 0x0000009d02097220 */ /* 0x040fe20000410000 */
[----:B------:R-:W2:Y:S01]  /*c140*/  LDL.LU R139, [R1+0x50] ;  /* 0x00005000018b7983 */ /* 0x000ea20000300800 */
[----:B------:R-:W-:Y:S01]  /*c150*/  MOV R157, R21 ;  /* 0x00000015009d7202 */ /* 0x000fe20000000f00 */
[----:B------:R-:W-:Y:S01]  /*c160*/  FMUL.FTZ R21, R2, R145 ;  /* 0x0000009102157220 */ /* 0x000fe20000410000 */
[----:B----4-:R-:W-:Y:S01]  /*c170*/  F2FP.PACK_AB R138, R12, R13 ;  /* 0x0000000d0c8a723e */ /* 0x010fe200000000ff */
[----:B------:R-:W3:Y:S01]  /*c180*/  LDL R145, [R1+0x10] ;  /* 0x0000100001917983 */ /* 0x000ee20000100800 */
[----:B------:R-:W-:Y:S01]  /*c190*/  FADD.FTZ R5, R8, R0 ;  /* 0x0000000008057221 */ /* 0x000fe20000010000 */
[----:B------:R-:W-:Y:S01]  /*c1a0*/  MUFU.EX2 R137, R6 ;  /* 0x0000000600897308 */ /* 0x000fe20000000800 */
[----:B------:R-:W-:Y:S02]  /*c1b0*/  FADD.FTZ R0, -R3, R133 ;  /* 0x0000008503007221 */ /* 0x000fe40000010100 */
[----:B------:R-:W-:Y:S02]  /*c1c0*/  FMUL.FTZ R25, R2, R141 ;  /* 0x0000008d02197220 */ /* 0x000fe40000410000 */
[----:B------:R-:W-:Y:S02]  /*c1d0*/  FMUL.FTZ R0, R0, c[0x0][0x2d0] ;  /* 0x0000b40000007a20 */ /* 0x000fe40000410000 */
[C---:B------:R-:W-:Y:S01]  /*c1e0*/  FMUL.FTZ R8, R2.reuse, R156 ;  /* 0x0000009c02087220 */ /* 0x040fe20000410000 */
[----:B------:R-:W-:Y:S01]  /*c1f0*/  MOV R156, R24 ;  /* 0x00000018009c7202 */ /* 0x000fe20000000f00 */
[----:B------:R-:W-:Y:S02]  /*c200*/  FMUL.FTZ R24, R2, R140 ;  /* 0x0000008c02187220 */ /* 0x000fe40000410000 */
[----:B------:R-:W1:Y:S01]  /*c210*/  MUFU.EX2 R0, R0 ;  /* 0x0000000000007308 */ /* 0x000e620000000800 */
[----:B------:R-:W-:Y:S02]  /*c220*/  FADD.FTZ R5, R13, R5 ;  /* 0x000000050d057221 */ /* 0x000fe40000010000 */
[----:B------:R-:W-:Y:S02]  /*c230*/  FFMA.FTZ R133, R10, c[0x0][0x2d0], -R4 ;  /* 0x0000b4000a857a23 */ /* 0x000fe40000010804 */
[----:B------:R-:W-:Y:S02]  /*c240*/  FADD.FTZ R181, R12, R5 ;  /* 0x000000050cb57221 */ /* 0x000fe40000010000 */
[C---:B------:R-:W-:Y:S01]  /*c250*/  FMUL.FTZ R4, R2.reuse, R160 ;  /* 0x000000a002047220 */ /* 0x040fe20000410000 */
[----:B------:R-:W-:Y:S01]  /*c260*/  MOV R160, R17 ;  /* 0x0000001100a07202 */ /* 0x000fe20000000f00 */
[C---:B------:R-:W-:Y:S02]  /*c270*/  FMUL.FTZ R12, R2.reuse, R152 ;  /* 0x00000098020c7220 */ /* 0x040fe40000410000 */
[C---:B------:R-:W-:Y:S01]  /*c280*/  FMUL.FTZ R13, R2.reuse, R153 ;  /* 0x00000099020d7220 */ /* 0x040fe20000410000 */
[----:B------:R-:W-:Y:S01]  /*c290*/  MUFU.EX2 R152, R133 ;  /* 0x0000008500987308 */ /* 0x000fe20000000800 */
[C---:B------:R-:W-:Y:S02]  /*c2a0*/  FMUL.FTZ R17, R2.reuse, R149 ;  /* 0x0000009502117220 */ /* 0x040fe40000410000 */
[C---:B------:R-:W-:Y:S01]  /*c2b0*/  FMUL.FTZ R5, R2.reuse, R161 ;  /* 0x000000a102057220 */ /* 0x040fe20000410000 */
[----:B------:R-:W-:Y:S01]  /*c2c0*/  MOV R161, R16 ;  /* 0x0000001000a17202 */ /* 0x000fe20000000f00 */
[C---:B------:R-:W-:Y:S02]  /*c2d0*/  FMUL.FTZ R16, R2.reuse, R148 ;  /* 0x0000009402107220 */ /* 0x040fe40000410000 */
[C---:B------:R-:W-:Y:S02]  /*c2e0*/  FMUL.FTZ R28, R2.reuse, R28 ;  /* 0x0000001c021c7220 */ /* 0x040fe40000410000 */
[C---:B------:R-:W-:Y:S01]  /*c2f0*/  FMUL.FTZ R29, R2.reuse, R29 ;  /* 0x0000001d021d7220 */ /* 0x040fe20000410000 */
[----:B------:R4:W-:Y:S01]  /*c300*/  MUFU.EX2 R149, R7 ;  /* 0x0000000700957308 */ /* 0x0009e20000000800 */
[----:B------:R-:W-:Y:S02]  /*c310*/  FMUL.FTZ R32, R2, R32 ;  /* 0x0000002002207220 */ /* 0x000fe40000410000 */
[C---:B-1----:R-:W-:Y:S02]  /*c320*/  FMUL.FTZ R26, R0.reuse, R142 ;  /* 0x0000008e001a7220 */ /* 0x042fe40000410000 */
[C---:B------:R-:W-:Y:S02]  /*c330*/  FMUL.FTZ R27, R0.reuse, R143 ;  /* 0x0000008f001b7220 */ /* 0x040fe40000410000 */
[----:B------:R-:W1:Y:S01]  /*c340*/  LDSM.16.MT88.4 R140, [R243] ;  /* 0x00000000f38c783b */ /* 0x000e620000004200 */
[C---:B------:R-:W-:Y:S01]  /*c350*/  FMUL.FTZ R6, R0.reuse, R162 ;  /* 0x000000a200067220 */ /* 0x040fe20000410000 */
[----:B------:R-:W-:Y:S01]  /*c360*/  MOV R162, R157 ;  /* 0x0000009d00a27202 */ /* 0x000fe20000000f00 */
[----:B------:R-:W-:Y:S01]  /*c370*/  MUFU.EX2 R153, R135 ;  /* 0x0000008700997308 */ /* 0x000fe20000000800 */
        /* <DEDUP_REMOVED lines=10> */
[C---:B------:R-:W-:Y:S02]  /*c420*/  FMUL.FTZ R23, R0.reuse, R147 ;  /* 0x0000009300177220 */ /* 0x040fe40000410000 */
[C---:B----4-:R-:W-:Y:S02]  /*c430*/  FMUL.FTZ R7, R0.reuse, R163 ;  /* 0x000000a300077220 */ /* 0x050fe40000410000 */
[C---:B------:R-:W-:Y:S02]  /*c440*/  FMUL.FTZ R22, R0.reuse, R146 ;  /* 0x0000009200167220 */ /* 0x040fe40000410000 */
[C---:B------:R-:W-:Y:S01]  /*c450*/  FMUL.FTZ R30, R0.reuse, R30 ;  /* 0x0000001e001e7220 */ /* 0x040fe20000410000 */
[----:B------:R-:W-:Y:S01]  /*c460*/  MUFU.EX2 R146, R175 ;  /* 0x000000af00927308 */ /* 0x000fe20000000800 */
[----:B------:R-:W-:Y:S02]  /*c470*/  FMUL.FTZ R31, R0, R31 ;  /* 0x0000001f001f7220 */ /* 0x000fe40000410000 */
        /* <DEDUP_REMOVED lines=22> */
[----:B------:R-:W4:Y:S01]  /*c5e0*/  MUFU.EX2 R155, R172 ;  /* 0x000000ac009b7308 */ /* 0x000f220000000800 */
        /* <DEDUP_REMOVED lines=11> */
[----:B------:R4:W-:Y:S01]  /*c6a0*/  MUFU.EX2 R179, R182 ;  /* 0x000000b600b37308 */ /* 0x0009e20000000800 */
        /* <DEDUP_REMOVED lines=12> */
[----:B----4-:R-:W-:Y:S01]  /*c770*/  MOV R182, R155 ;  /* 0x0000009b00b67202 */ /* 0x010fe20000000f00 */
        /* <DEDUP_REMOVED lines=54> */
[C---:B------:R-:W-:Y:S01]  /*cae0*/  FMUL.FTZ R126, R0.reuse, R126 ;  /* 0x0000007e007e7220 */ /* 0x040fe20000410000 */
[----:B------:R-:W-:Y:S01]  /*caf0*/  MUFU.EX2 R2, R178 ;  /* 0x000000b200027308 */ /* 0x000fe20000000800 */
[C---:B------:R-:W-:Y:S02]  /*cb00*/  FMUL.FTZ R127, R0.reuse, R127 ;  /* 0x0000007f007f7220 */ /* 0x040fe40000410000 */
[C---:B------:R-:W-:Y:S02]  /*cb10*/  FMUL.FTZ R130, R0.reuse, R130 ;  /* 0x0000008200827220 */ /* 0x040fe40000410000 */
[C---:B------:R-:W-:Y:S05]  /*cb20*/  FMUL.FTZ R131, R0.reuse, R131 ;  /* 0x0000008300837220 */ /* 0x040fea0000410000 */
[----:B------:R-:W4:Y:S02]  /*cb30*/  MUFU.EX2 R178, R183 ;  /* 0x000000b700b27308 */ /* 0x000f240000000800 */
[----:B----4-:R-:W-:Y:S02]  /*cb40*/  F2FP.PACK_AB R173, R179, R178 ;  /* 0x000000b2b3ad723e */ /* 0x010fe400000000ff */
[----:B------:R-:W-:Y:S01]  /*cb50*/  MOV R183, R160 ;  /* 0x000000a000b77202 */ /* 0x000fe20000000f00 */
[----:B--2---:R-:W-:Y:S01]  /*cb60*/  FFMA.FTZ R148, R0, R139, R137 ;  /* 0x0000008b00947223 */ /* 0x004fe20000010089 */
[----:B------:R-:W-:Y:S01]  /*cb70*/  F2FP.PACK_AB R137, R149, R137 ;  /* 0x000000899589723e */ /* 0x000fe200000000ff */
[----:B------:R-:W-:Y:S01]  /*cb80*/  FADD.FTZ R0, R133, R181 ;  /* 0x000000b585007221 */ /* 0x000fe20000010000 */
[----:B------:R-:W-:Y:S02]  /*cb90*/  F2FP.PACK_AB R139, R153, R152 ;  /* 0x00000098998b723e */ /* 0x000fe400000000ff */
[----:B------:R-:W-:Y:S01]  /*cba0*/  MOV R181, R146 ;  /* 0x0000009200b57202 */ /* 0x000fe20000000f00 */
[----:B------:R-:W-:Y:S04]  /*cbb0*/  FADD.FTZ R0, R2, R0 ;  /* 0x0000000002007221 */ /* 0x000fe80000010000 */
        /* <DEDUP_REMOVED lines=8> */
[----:B---3--:R1:W2:Y:S03]  /*cc40*/  LDSM.16.MT88.4 R140, [R145] ;  /* 0x00000000918c783b */ /* 0x0082a60000004200 */
[----:B-1----:R-:W-:Y:S02]  /*cc50*/  MOV R145, R144 ;  /* 0x0000009000917202 */ /* 0x002fe40000000f00 */
[----:B------:R-:W1:Y:S02]  /*cc60*/  MUFU.EX2 R144, R177 ;  /* 0x000000b100907308 */ /* 0x000e640000000800 */
[----:B------:R-:W-:Y:S08]  /*cc70*/  MOV R163, R145 ;  /* 0x0000009100a37202 */ /* 0x000ff00000000f00 */
[----:B------:R-:W3:Y:S01]  /*cc80*/  MUFU.EX2 R177, R161 ;  /* 0x000000a100b17308 */ /* 0x000ee20000000800 */
[C---:B--2---:R-:W-:Y:S08]  /*cc90*/  HMMA.16816.F32 R28, R136.reuse, R140, R28 ;  /* 0x0000008c881c723c */ /* 0x044ff0000000181c */
[C---:B------:R-:W-:Y:S01]  /*cca0*/  HMMA.16816.F32 R32, R136.reuse, R142, R32 ;  /* 0x0000008e8820723c */ /* 0x040fe20000001820 */
[----:B------:R-:W2:Y:S03]  /*ccb0*/  LDSM.16.MT88.4 R140, [R243+0x1800] ;  /* 0x00180000f38c783b */ /* 0x000ea60000004200 */
[----:B-1----:R-:W-:Y:S04]  /*ccc0*/  FADD.FTZ R0, R144, R0 ;  /* 0x0000000090007221 */ /* 0x002fe80000010000 */
[----:B------:R-:W-:Y:S01]  /*ccd0*/  FADD.FTZ R0, R135, R0 ;  /* 0x0000000087007221 */ /* 0x000fe20000010000 */
[----:B---3--:R-:W-:Y:S01]  /*cce0*/  F2FP.PACK_AB R175, R177, R176 ;  /* 0x000000b0b1af723e */ /* 0x008fe200000000ff */
        /* <DEDUP_REMOVED lines=38> */
[----:B------:R3:W4:Y:S02]  /*cf50*/  MUFU.EX2 R135, R157 ;  /* 0x0000009d00877308 */ /* 0x0007240000000800 */
[----:B------:R-:W-:Y:S02]  /*cf60*/  F2FP.PACK_AB R136, R2, R133 ;  /* 0x000000850288723e */ /* 0x000fe400000000ff */
[----:B------:R-:W-:Y:S02]  /*cf70*/  F2FP.PACK_AB R137, R155, R154 ;  /* 0x0000009a9b89723e */ /* 0x000fe400000000ff */
[----:B------:R-:W-:Y:S04]  /*cf80*/  F2FP.PACK_AB R139, R181, R160 ;  /* 0x000000a0b58b723e */ /* 0x000fe800000000ff */
[----:B------:R-:W5:Y:S10]  /*cf90*/  MUFU.EX2 R133, R163 ;  /* 0x000000a300857308 */ /* 0x000f740000000800 */
[----:B------:R-:W2:Y:S01]  /*cfa0*/  MUFU.EX2 R2, R162 ;  /* 0x000000a200027308 */ /* 0x000ea20000000800 */
[----:B---3--:R-:W-:Y:S01]  /*cfb0*/  LDSM.16.MT88.4 R156, [R243+0x1000] ;  /* 0x00100000f39c783b */ /* 0x008fe20000004200 */
[----:B----4-:R-:W-:Y:S01]  /*cfc0*/  F2FP.PACK_AB R174, R132, R135 ;  /* 0x0000008784ae723e */ /* 0x010fe200000000ff */
[C---:B-1----:R-:W-:Y:S03]  /*cfd0*/  HMMA.16816.F32 R4, R136.reuse, R140, R4 ;  /* 0x0000008c8804723c */ /* 0x042fe60000001804 */
[----:B-----5:R-:W-:Y:S05]  /*cfe0*/  FADD.FTZ R0, R133, R0 ;  /* 0x0000000085007221 */ /* 0x020fea0000010000 */
[C---:B------:R-:W-:Y:S01]  /*cff0*/  HMMA.16816.F32 R8, R136.reuse, R142, R8 ;  /* 0x0000008e8808723c */ /* 0x040fe20000001808 */
[----:B------:R-:W1:Y:S03]  /*d000*/  LDSM.16.MT88.4 R140, [R244+0x800] ;  /* 0x00080000f48c783b */ /* 0x000e660000004200 */
[C---:B--2---:R-:W-:Y:S01]  /*d010*/  F2FP.PACK_AB R172, R2.reuse, R133 ;  /* 0x0000008502ac723e */ /* 0x044fe200000000ff */
[----:B------:R-:W-:Y:S03]  /*d020*/  FADD.FTZ R0, R2, R0 ;  /* 0x0000000002007221 */ /* 0x000fe60000010000 */
[C---:B------:R-:W-:Y:S04]  /*d030*/  HMMA.16816.F32 R12, R136.reuse, R144, R12 ;  /* 0x00000090880c723c */ /* 0x040fe8000000180c */
[----:B------:R-:W-:Y:S02]  /*d040*/  FADD.FTZ R2, R149, R148 ;  /* 0x0000009495027221 */ /* 0x000fe40000010000 */
[----:B------:R-:W-:Y:S01]  /*d050*/  LDSM.16.MT88.4 R148, [R245+0x1000] ;  /* 0x00100000f594783b */ /* 0x000fe20000004200 */
[----:B------:R-:W-:Y:S01]  /*d060*/  FADD.FTZ R0, R135, R0 ;  /* 0x0000000087007221 */ /* 0x000fe20000010000 */
[C---:B------:R-:W-:Y:S04]  /*d070*/  HMMA.16816.F32 R16, R136.reuse, R146, R16 ;  /* 0x000000928810723c */ /* 0x040fe80000001810 */
[----:B------:R-:W-:Y:S02]  /*d080*/  FADD.FTZ R0, R132, R0 ;  /* 0x0000000084007221 */ /* 0x000fe40000010000 */
[----:B------:R-:W2:Y:S08]  /*d090*/  LDSM.16.MT88.4 R144, [R246+0x800] ;  /* 0x00080000f690783b */ /* 0x000eb00000004200 */
[----:B------:R3:W-:Y:S04]  /*d0a0*/  STL [R1+0x54], R0 ;  /* 0x0000540001007387 */ /* 0x0007e80000100800 */
[----:B------:R-:W4:Y:S01]  /*d0b0*/  LDL R133, [R1+0x64] ;  /* 0x0000640001857983 */ /* 0x000f220000100800 */
[C---:B-1----:R-:W-:Y:S08]  /*d0c0*/  HMMA.16816.F32 R20, R136.reuse, R140, R20 ;  /* 0x0000008c8814723c */ /* 0x042ff00000001814 */
[C---:B------:R-:W-:Y:S01]  /*d0d0*/  HMMA.16816.F32 R24, R136.reuse, R142, R24 ;  /* 0x0000008e8818723c */ /* 0x040fe20000001818 */
[----:B------:R-:W1:Y:S03]  /*d0e0*/  LDSM.16.MT88.4 R140, [R243+0x2000] ;  /* 0x00200000f38c783b */ /* 0x000e660000004200 */
[----:B---3--:R-:W-:Y:S04]  /*d0f0*/  FADD.FTZ R0, R152, R2 ;  /* 0x0000000298007221 */ /* 0x008fe80000010000 */
        /* <DEDUP_REMOVED lines=32> */
[----:B------:R-:W2:Y:S02]  /*d300*/  LDSM.16.MT88.4 R144, [R246+0x5000] ;  /* 0x00500000f690783b */ /* 0x000ea40000004200 */
[----:B----4-:R-:W-:Y:S05]  /*d310*/  ISETP.GT.AND P0, PT, R180, R133, PT ;  /* 0x00000085b400720c */ /* 0x010fea0003f04270 */
[C---:B-1----:R-:W-:Y:S04]  /*d320*/  HMMA.16816.F32 R116, R136.reuse, R140, R116 ;  /* 0x0000008c8874723c */ /* 0x042fe80000001874 */
[----:B------:R-:W-:Y:S04]  /*d330*/  MOV R133, R3 ;  /* 0x0000000300857202 */ /* 0x000fe80000000f00 */
[C---:B------:R-:W-:Y:S01]  /*d340*/  HMMA.16816.F32 R120, R136.reuse, R142, R120 ;  /* 0x0000008e8878723c */ /* 0x040fe20000001878 */
[----:B------:R-:W1:Y:S07]  /*d350*/  LDSM.16.MT88.4 R140, [R244+0x1000] ;  /* 0x00100000f48c783b */ /* 0x000e6e0000004200 */
[C---:B--2---:R-:W-:Y:S08]  /*d360*/  HMMA.16816.F32 R124, R136.reuse, R144, R124 ;  /* 0x00000090887c723c */ /* 0x044ff0000000187c */
[----:B------:R-:W-:Y:S07]  /*d370*/  HMMA.16816.F32 R128, R136, R146, R128 ;  /* 0x000000928880723c */ /* 0x000fee0000001880 */
[----:B------:R-:W-:Y:S01]  /*d380*/  MOV R139, R154 ;  /* 0x0000009a008b7202 */ /* 0x000fe20000000f00 */
[C---:B------:R-:W-:Y:S01]  /*d390*/  HMMA.16816.F32 R160, R172.reuse, R156, R4 ;  /* 0x0000009caca0723c */ /* 0x040fe20000001804 */
[----:B------:R-:W2:Y:S04]  /*d3a0*/  LDSM.16.MT88.4 R4, [R246+0x1000] ;  /* 0x00100000f604783b */ /* 0x000ea80000004200 */
[----:B------:R-:W-:Y:S03]  /*d3b0*/  MOV R138, R153 ;  /* 0x00000099008a7202 */ /* 0x000fe60000000f00 */
[C---:B------:R-:W-:Y:S01]  /*d3c0*/  HMMA.16816.F32 R156, R172.reuse, R158, R8 ;  /* 0x0000009eac9c723c */ /* 0x040fe20000001808 */
[----:B------:R-:W3:Y:S03]  /*d3d0*/  LDSM.16.MT88.4 R8, [R243+0x2800] ;  /* 0x00280000f308783b */ /* 0x000ee60000004200 */
[----:B------:R-:W-:Y:S04]  /*d3e0*/  FADD.FTZ R0, R138, R0 ;  /* 0x000000008a007221 */ /* 0x000fe80000010000 */
[C---:B------:R-:W-:Y:S01]  /*d3f0*/  HMMA.16816.F32 R152, R172.reuse, R148, R12 ;  /* 0x00000094ac98723c */ /* 0x040fe2000000180c */
[----:B------:R-:W4:Y:S03]  /*d400*/  LDSM.16.MT88.4 R12, [R245+0x2800] ;  /* 0x00280000f50c783b */ /* 0x000f260000004200 */
[----:B------:R-:W-:Y:S04]  /*d410*/  FADD.FTZ R0, R139, R0 ;  /* 0x000000008b007221 */ /* 0x000fe80000010000 */
[C---:B------:R-:W-:Y:S04]  /*d420*/  HMMA.16816.F32 R148, R172.reuse, R150, R16 ;  /* 0x00000096ac94723c */ /* 0x040fe80000001810 */
[----:B------:R-:W-:Y:S04]  /*d430*/  FADD.FTZ R0, R182, R0 ;  /* 0x00000000b6007221 */ /* 0x000fe80000010000 */
[C---:B-1----:R-:W-:Y:S04]  /*d440*/  HMMA.16816.F32 R144, R172.reuse, R140, R20 ;  /* 0x0000008cac90723c */ /* 0x042fe80000001814 */
[----:B------:R-:W-:Y:S04]  /*d450*/  FADD.FTZ R0, R183, R0 ;  /* 0x00000000b7007221 */ /* 0x000fe80000010000 */
[C---:B------:R-:W-:Y:S04]  /*d460*/  HMMA.16816.F32 R140, R172.reuse, R142, R24 ;  /* 0x0000008eac8c723c */ /* 0x040fe80000001818 */
[----:B------:R-:W-:Y:S04]  /*d470*/  FADD.FTZ R0, R181, R0 ;  /* 0x00000000b5007221 */ /* 0x000fe80000010000 */
[C---:B--2---:R-:W-:Y:S04]  /*d480*/  HMMA.16816.F32 R28, R172.reuse, R4, R28 ;  /* 0x00000004ac1c723c */ /* 0x044fe8000000181c */
[----:B------:R-:W-:Y:S04]  /*d490*/  FADD.FTZ R0, R178, R0 ;  /* 0x00000000b2007221 */ /* 0x000fe80000010000 */
[C---:B------:R-:W-:Y:S01]  /*d4a0*/  HMMA.16816.F32 R32, R172.reuse, R6, R32 ;  /* 0x00000006ac20723c */ /* 0x040fe20000001820 */
[----:B------:R-:W1:Y:S03]  /*d4b0*/  LDSM.16.MT88.4 R4, [R244+0x2800] ;  /* 0x00280000f404783b */ /* 0x000e660000004200 */
[----:B------:R-:W-:Y:S04]  /*d4c0*/  FADD.FTZ R0, R179, R0 ;  /* 0x00000000b3007221 */ /* 0x000fe80000010000 */
[C---:B---3--:R-:W-:Y:S04]  /*d4d0*/  HMMA.16816.F32 R36, R172.reuse, R8, R36 ;  /* 0x00000008ac24723c */ /* 0x048fe80000001824 */
[----:B------:R-:W-:Y:S01]  /*d4e0*/  FADD.FTZ R2, R176, R0 ;  /* 0x00000000b0027221 */ /* 0x000fe20000010000 */
[----:B------:R-:W-:Y:S03]  /*d4f0*/  IADD3 R0, R180, -0x1, RZ ;  /* 0xffffffffb4007810 */ /* 0x000fe60007ffe0ff */
[C---:B------:R-:W-:Y:S01]  /*d500*/  HMMA.16816.F32 R40, R172.reuse, R10, R40 ;  /* 0x0000000aac28723c */ /* 0x040fe20000001828 */
[----:B------:R-:W2:Y:S03]  /*d510*/  LDSM.16.MT88.4 R8, [R246+0x2800] ;  /* 0x00280000f608783b */ /* 0x000ea60000004200 */
[----:B------:R-:W-:Y:S01]  /*d520*/  FADD.FTZ R2, R177, R2 ;  /* 0x00000002b1027221 */ /* 0x000fe20000010000 */
[----:B------:R-:W-:Y:S03]  /*d530*/  MOV R180, R0 ;  /* 0x0000000000b47202 */ /* 0x000fe60000000f00 */
[C---:B----4-:R-:W-:Y:S01]  /*d540*/  HMMA.16816.F32 R44, R172.reuse, R12, R44 ;  /* 0x0000000cac2c723c */ /* 0x050fe2000000182c */
[----:B------:R-:W-:Y:S07]  /*d550*/  STL [R1+0x50], R2 ;  /* 0x0000500201007387 */ /* 0x000fee0000100800 */
        /* <DEDUP_REMOVED lines=26> */
[C---:B------:R-:W-:Y:S08]  /*d700*/  HMMA.16816.F32 R120, R172.reuse, R14, R120 ;  /* 0x0000000eac78723c */ /* 0x040ff00000001878 */
[C---:B-1----:R-:W-:Y:S08]  /*d710*/  HMMA.16816.F32 R124, R172.reuse, R4, R124 ;  /* 0x00000004ac7c723c */ /* 0x042ff0000000187c */
[----:B------:R-:W-:Y:S01]  /*d720*/  HMMA.16816.F32 R128, R172, R6, R128 ;  /* 0x00000006ac80723c */ /* 0x000fe20000001880 */
[----:B------:R-:W-:Y:S07]  /*d730*/  @!UPT UIADD3 URZ, URZ, URZ, URZ ;  /* 0x0000003f3f3ff290 */ /* 0x000fee000fffe03f */
[----:B------:R-:W-:-:S11]  /*d740*/  @P0 BRA `(.L_x_1159) ;  /* 0xffffcfb000000947 */ /* 0x000fd6000383ffff */
.L_x_1147:
[----:B------:R-:W-:Y:S05]  /*d750*/  BRA.DIV ~URZ, `(.L_x_1160) ;  /* 0x000079127f007947 */ /* 0x000fea000b800000 */
[----:B------:R-:W2:Y:S04]  /*d760*/  LDL R2, [R1+0x54] ;  /* 0x0000540001027983 */ /* 0x000ea80000100800 */
[----:B--2---:R1:W2:Y:S02]  /*d770*/  SHFL.BFLY PT, R0, R2, 0x2, 0x1f ;  /* 0x0c401f0002007f89 */ /* 0x0042a400000e0000 */
.L_x_1248:
[----:B-1----:R-:W3:Y:S02]  /*d780*/  LDL.LU R2, [R1+0x54] ;  /* 0x0000540001027983 */ /* 0x002ee40000300800 */
[----:B--23--:R-:W-:Y:S01]  /*d790*/  FADD.FTZ R4, R0, R2 ;  /* 0x0000000200047221 */ /* 0x00cfe20000010000 */
[----:B------:R-:W-:Y:S05]  /*d7a0*/  BRA.DIV ~URZ, `(.L_x_1161) ;  /* 0x000079127f007947 */ /* 0x000fea000b800000 */
[----:B------:R-:W2:Y:S04]  /*d7b0*/  LDL.LU R2, [R1+0x50] ;  /* 0x0000500001027983 */ /* 0x000ea80000300800 */
[----:B--2---:R-:W1:Y:S02]  /*d7c0*/  SHFL.BFLY PT, R0, R2, 0x2, 0x1f ;  /* 0x0c401f0002007f89 */ /* 0x004e6400000e0000 */
[----:B-1----:R-:W-:-:S02]  /*d7d0*/  FADD.FTZ R5, R0, R2 ;  /* 0x0000000200057221 */ /* 0x002fc40000010000 */
[----:B------:R-:W1:Y:S04]  /*d7e0*/  SHFL.BFLY PT, R0, R4, 0x1, 0x1f ;  /* 0x0c201f0004007f89 */ /* 0x000e6800000e0000 */
[----:B------:R2:W3:Y:S01]  /*d7f0*/  SHFL.BFLY PT, R3, R5, 0x1, 0x1f ;  /* 0x0c201f0005037f89 */ /* 0x0004e200000e0000 */
[----:B-1----:R-:W-:-:S05]  /*d800*/  FADD.FTZ R4, R4, R0 ;  /* 0x0000000004047221 */ /* 0x002fca0000010000 */
.L_x_1249:
        /* <DEDUP_REMOVED lines=148> */
.L_x_1120:
        /* <DEDUP_REMOVED lines=19> */
.L_x_1163:
[----:B-1----:R-:W-:Y:S05]  /*e280*/  BSYNC B0 ;  /* 0x0000000000007941 */ /* 0x002fea0003800000 */
.L_x_1162:
        /* <DEDUP_REMOVED lines=166> */
.L_x_1166:
        /* <DEDUP_REMOVED lines=12> */
[----:B-----5:R-:W-:-:S07]  /*edb0*/  SHF.R.S32.HI R11, RZ, 0x1f, R0 ;  /* 0x0000001fff0b7819 */ /* 0x020fce0000011400 */
[----:B------:R-:W1:Y:S08]  /*edc0*/  LDC.64 R12, c[0x0][R15+0x168] ;  /* 0x00005a000f0c7b82 */ /* 0x000e700000000a00 */
[----:B------:R-:W1:Y:S01]  /*edd0*/  LDC.64 R16, c[0x0][R15+0x178] ;  /* 0x00005e000f107b82 */ /* 0x000e620000000a00 */
[----:B--2---:R-:W-:Y:S02]  /*ede0*/  SEL R8, R6, RZ, !P0 ;  /* 0x000000ff06087207 */ /* 0x004fe40004000000 */
[----:B---3--:R-:W-:-:S02]  /*edf0*/  LOP3.LUT R10, R3, 0xffff, RZ, 0xc0, !PT ;  /* 0x0000ffff030a7812 */ /* 0x008fc400078ec0ff */
[----:B----4-:R-:W-:Y:S01]  /*ee00*/  SEL R3, R2, RZ, !P0 ;  /* 0x000000ff02037207 */ /* 0x010fe20004000000 */
[----:B-1----:R-:W-:Y:S02]  /*ee10*/  IMAD R2, R5, R8, RZ ;  /* 0x0000000805027224 */ /* 0x002fe400078e02ff */
[----:B------:R-:W-:Y:S02]  /*ee20*/  IMAD R6, R13, R10, RZ ;  /* 0x0000000a0d067224 */ /* 0x000fe400078e02ff */
[C---:B------:R-:W-:Y:S02]  /*ee30*/  IMAD R7, R4.reuse, R3, R2 ;  /* 0x0000000304077224 */ /* 0x040fe400078e0202 */
[----:B------:R-:W-:-:S04]  /*ee40*/  IMAD.WIDE.U32 R2, R4, R8, RZ ;  /* 0x0000000804027225 */ /* 0x000fc800078e00ff */
[----:B------:R-:W-:-:S04]  /*ee50*/  IMAD.WIDE.U32 R4, R12, R10, RZ ;  /* 0x0000000a0c047225 */ /* 0x000fc800078e00ff */
[----:B------:R-:W-:Y:S01]  /*ee60*/  IMAD.IADD R7, R3, 0x1, R7 ;  /* 0x0000000103077824 */ /* 0x000fe200078e0207 */
[----:B------:R-:W-:Y:S01]  /*ee70*/  IADD3 R12, P1, P0, R2, R4, R0 ;  /* 0x00000004020c7210 */ /* 0x000fe2000783e000 */
[----:B------:R-:W-:Y:S02]  /*ee80*/  IMAD.MOV.U32 R2, RZ, RZ, c[0x0][0x4e8] ;  /* 0x00013a00ff027624 */ /* 0x000fe400078e00ff */
[----:B------:R-:W-:Y:S02]  /*ee90*/  IMAD.IADD R4, R5, 0x1, R6 ;  /* 0x0000000105047824 */ /* 0x000fe400078e0206 */
[----:B------:R-:W-:Y:S01]  /*eea0*/  IMAD.IADD R9, R9, 0x1, R110 ;  /* 0x0000000109097824 */ /* 0x000fe200078e026e */
[----:B------:R-:W-:Y:S02]  /*eeb0*/  ISETP.NE.AND P3, PT, R2, 0x1, PT ;  /* 0x000000010200780c */ /* 0x000fe40003f65270 */
[----:B------:R-:W-:Y:S02]  /*eec0*/  SEL R2, R107, RZ, P2 ;  /* 0x000000ff6b027207 */ /* 0x000fe40001000000 */
[----:B------:R-:W-:-:S03]  /*eed0*/  IADD3.X R7, R7, R4, R11, P1, P0 ;  /* 0x0000000407077210 */ /* 0x000fc60000fe040b */
        /* <DEDUP_REMOVED lines=8> */
[--C-:B------:R-:W-:Y:S01]  /*ef60*/  SHF.R.S32.HI R3, RZ, 0x1f, R2.reuse ;  /* 0x0000001fff037819 */ /* 0x100fe20000011402 */
[----:B------:R-:W3:Y:S01]  /*ef70*/  S2R R111, SR_TID.X ;  /* 0x00000000006f7919 */ /* 0x000ee20000002100 */
[----:B------:R-:W-:Y:S02]  /*ef80*/  IMAD.MOV R2, RZ, RZ, -R2 ;  /* 0x000000ffff027224 */ /* 0x000fe400078e0a02 */
[----:B------:R-:W-:Y:S02]  /*ef90*/  IMAD.IADD R6, R5, 0x1, R6 ;  /* 0x0000000105067824 */ /* 0x000fe400078e0206 */
[----:B------:R-:W-:-:S03]  /*efa0*/  IMAD R2, R2, c[0x0][0x4e8], R9 ;  /* 0x00013a0002027a24 */ /* 0x000fc600078e0209 */
[----:B------:R-:W-:Y:S02]  /*efb0*/  IADD3.X R5, R3, R7, R6, P1, P0 ;  /* 0x0000000703057210 */ /* 0x000fe40000fe0406 */
[----:B------:R-:W-:Y:S02]  /*efc0*/  SHF.R.S32.HI R6, RZ, 0x1f, R2 ;  /* 0x0000001fff067819 */ /* 0x000fe40000011402 */
[----:B---3--:R-:W-:-:S04]  /*efd0*/  SHF.R.S32.HI R107, RZ, 0x1f, R111 ;  /* 0x0000001fff6b7819 */ /* 0x008fc8000001146f */
[----:B------:R-:W-:Y:S01]  /*efe0*/  LEA.HI R107, R107, R111, RZ, 0x5 ;  /* 0x0000006f6b6b7211 */ /* 0x000fe200078f28ff */
        /* <DEDUP_REMOVED lines=9> */
[----:B------:R-:W-:Y:S02]  /*f080*/  LOP3.LUT R107, R107, 0xffffffe0, RZ, 0xc0, !PT ;  /* 0xffffffe06b6b7812 */ /* 0x000fe400078ec0ff */
[----:B------:R-:W-:Y:S01]  /*f090*/  LEA.HI.X R2, R2, R5, R3, 0x2, P0 ;  /* 0x0000000502027211 */ /* 0x000fe200000f1403 */
[----:B------:R-:W-:Y:S02]  /*f0a0*/  SHFL.IDX PT, R6, R4, RZ, 0x1c1f ;  /* 0x001c1fff04067589 */ /* 0x000fe400000e0000 */
[----:B------:R-:W-:-:S02]  /*f0b0*/  IMAD.IADD R107, R111, 0x1, -R107 ;  /* 0x000000016f6b7824 */ /* 0x000fc400078e0a6b */
[----:B------:R-:W1:Y:S01]  /*f0c0*/  SHFL.IDX PT, R7, R2, RZ, 0x1c1f ;  /* 0x001c1fff02077589 */ /* 0x000e6200000e0000 */
[----:B------:R-:W-:-:S03]  /*f0d0*/  IMAD R13, R14, c[0x0][0x4e8], RZ ;  /* 0x00013a000e0d7a24 */ /* 0x000fc600078e02ff */
[----:B------:R-:W-:Y:S01]  /*f0e0*/  SHFL.IDX PT, R4, R4, 0x1, 0x1c1f ;  /* 0x003c1f0004047f89 */ /* 0x000fe200000e0000 */
[----:B------:R-:W-:-:S03]  /*f0f0*/  LOP3.LUT P0, RZ, R107, 0x3, RZ, 0xc0, !PT ;  /* 0x000000036bff7812 */ /* 0x000fc6000780c0ff */
[----:B------:R2:W3:Y:S02]  /*f100*/  SHFL.IDX PT, R5, R2, 0x1, 0x1c1f ;  /* 0x003c1f0002057f89 */ /* 0x0004e400000e0000 */
        /* <DEDUP_REMOVED lines=15> */
[----:B------:R-:W-:Y:S02]  /*f200*/  IMAD R0, R0, c[0x0][0x3a4], R11 ;  /* 0x0000e90000007a24 */ /* 0x000fe400078e020b */
[----:B------:R-:W-:-:S03]  /*f210*/  IMAD R5, R5, c[0x0][0x3f0], RZ ;  /* 0x0000fc0005057a24 */ /* 0x000fc600078e02ff */
[----:B------:R-:W-:Y:S01]  /*f220*/  IADD3 R3, R3, R0, RZ ;  /* 0x0000000003037210 */ /* 0x000fe20007ffe0ff */
[----:B------:R-:W-:-:S04]  /*f230*/  IMAD R7, R8, c[0x0][0x3f4], R5 ;  /* 0x0000fd0008077a24 */ /* 0x000fc800078e0205 */
[----:B------:R-:W-:-:S04]  /*f240*/  IMAD.WIDE.U32 R2, R10, c[0x0][0x3e8], R2 ;  /* 0x0000fa000a027a25 */ /* 0x000fc800078e0002 */
[----:B------:R-:W-:-:S04]  /*f250*/  IMAD R3, R10, c[0x0][0x3ec], R3 ;  /* 0x0000fb000a037a24 */ /* 0x000fc800078e0203 */
[----:B------:R-:W-:-:S05]  /*f260*/  IMAD.WIDE.U32 R2, R8, c[0x0][0x3f0], R2 ;  /* 0x0000fc0008027a25 */ /* 0x000fca00078e0002 */
[----:B------:R-:W-:Y:S02]  /*f270*/  IADD3 R3, R3, R7, RZ ;  /* 0x0000000703037210 */ /* 0x000fe40007ffe0ff */
[----:B--2---:R-:W-:Y:S01]  /*f280*/  IADD3 R4, R16, R110, RZ ;  /* 0x0000006e10047210 */ /* 0x004fe20007ffe0ff */
[----:B---3--:R1:W2:Y:S04]  /*f290*/  LDS.128 R28, [R107+0x80] ;  /* 0x000080006b1c7984 */ /* 0x0082a80000000c00 */
[----:B------:R-:W-:Y:S01]  /*f2a0*/  @P3 IMAD.HI.U32 R6, R4, c[0x0][0x4ec], RZ ;  /* 0x00013b0004063a27 */ /* 0x000fe200078e00ff */
[----:B------:R-:W-:Y:S01]  /*f2b0*/  MOV R0, R4 ;  /* 0x0000000400007202 */ /* 0x000fe20000000f00 */
[----:B------:R1:W3:Y:S03]  /*f2c0*/  LDS.128 R44, [R107+0x1080] ;  /* 0x001080006b2c7984 */ /* 0x0002e60000000c00 */
[----:B------:R-:W-:Y:S01]  /*f2d0*/  @P3 SHF.R.U32.HI R0, RZ, c[0x0][0x4f0], R6 ;  /* 0x00013c00ff003a19 */ /* 0x000fe20000011606 */
[----:B------:R1:W4:Y:S03]  /*f2e0*/  LDS.128 R60, [R107+0x2080] ;  /* 0x002080006b3c7984 */ /* 0x0003260000000c00 */
[----:B------:R-:W-:Y:S01]  /*f2f0*/  SHF.R.S32.HI R6, RZ, 0x1f, R0 ;  /* 0x0000001fff067819 */ /* 0x000fe20000011400 */
[C---:B------:R-:W-:Y:S01]  /*f300*/  IMAD.WIDE.U32 R2, R0.reuse, c[0x0][0x3e0], R2 ;  /* 0x0000f80000027a25 */ /* 0x040fe200078e0002 */
[----:B------:R1:W1:Y:S01]  /*f310*/  LDS.128 R72, [R107+0x3080] ;  /* 0x003080006b487984 */ /* 0x0002620000000c00 */
[----:B------:R-:W-:-:S02]  /*f320*/  IADD3 R5, -R0, RZ, RZ ;  /* 0x000000ff00057210 */ /* 0x000fc40007ffe1ff */
[----:B------:R-:W-:Y:S01]  /*f330*/  IMAD R6, R6, c[0x0][0x3e0], RZ ;  /* 0x0000f80006067a24 */ /* 0x000fe200078e02ff */
[----:B------:R1:W1:Y:S02]  /*f340*/  LDS.128 R24, [R107+0x4080] ;  /* 0x004080006b187984 */ /* 0x0002640000000c00 */
[----:B------:R-:W-:Y:S02]  /*f350*/  IMAD R4, R5, c[0x0][0x4e8], R4 ;  /* 0x00013a0005047a24 */ /* 0x000fe400078e0204 */
[----:B------:R1:W1:Y:S01]  /*f360*/  LDS.128 R40, [R107+0x5080] ;  /* 0x005080006b287984 */ /* 0x0002620000000c00 */
[----:B------:R-:W-:Y:S02]  /*f370*/  IMAD R5, R0, c[0x0][0x3e4], R6 ;  /* 0x0000f90000057a24 */ /* 0x000fe400078e0206 */
[----:B------:R-:W-:Y:S01]  /*f380*/  SHF.R.S32.HI R0, RZ, 0x1f, R4 ;  /* 0x0000001fff007819 */ /* 0x000fe20000011404 */
[----:B------:R1:W1:Y:S02]  /*f390*/  LDS.128 R56, [R107+0x6080] ;  /* 0x006080006b387984 */ /* 0x0002640000000c00 */
[----:B------:R-:W-:-:S02]  /*f3a0*/  IADD3 R3, R3, R5, RZ ;  /* 0x0000000503037210 */ /* 0x000fc40007ffe0ff */
[----:B------:R1:W1:Y:S01]  /*f3b0*/  LDS.128 R68, [R107+0x7080] ;  /* 0x007080006b447984 */ /* 0x0002620000000c00 */
[----:B------:R-:W-:Y:S02]  /*f3c0*/  IMAD R0, R0, c[0x0][0x3d8], RZ ;  /* 0x0000f60000007a24 */ /* 0x000fe400078e02ff */
[C---:B------:R-:W-:Y:S01]  /*f3d0*/  IMAD.WIDE.U32 R2, R4.reuse, c[0x0][0x3d8], R2 ;  /* 0x0000f60004027a25 */ /* 0x040fe200078e0002 */
[----:B------:R1:W1:Y:S03]  /*f3e0*/  LDS.128 R20, [R107+0x8080] ;  /* 0x008080006b147984 */ /* 0x0002660000000c00 */
[----:B------:R-:W-:Y:S01]  /*f3f0*/  IMAD R0, R4, c[0x0][0x3dc], R0 ;  /* 0x0000f70004007a24 */ /* 0x000fe200078e0200 */
[----:B------:R1:W1:Y:S01]  /*f400*/  LDS.128 R36, [R107+0x9080] ;  /* 0x009080006b247984 */ /* 0x0002620000000c00 */
[----:B------:R-:W-:-:S03]  /*f410*/  LEA R14, P0, R2, c[0x0][0x380], 0x1 ;  /* 0x0000e000020e7a11 */ /* 0x000fc600078008ff */
[----:B------:R1:W1:Y:S01]  /*f420*/  LDS.128 R52, [R107+0xa080] ;  /* 0x00a080006b347984 */ /* 0x0002620000000c00 */
[----:B------:R-:W-:-:S03]  /*f430*/  IADD3 R0, R3, R0, RZ ;  /* 0x0000000003007210 */ /* 0x000fc60007ffe0ff */
[----:B------:R1:W1:Y:S01]  /*f440*/  LDS.128 R64, [R107+0xb080] ;  /* 0x00b080006b407984 */ /* 0x0002620000000c00 */
[----:B------:R-:W-:-:S03]  /*f450*/  LEA.HI.X R5, R2, c[0x0][0x384], R0, 0x1, P0 ;  /* 0x0000e10002057a11 */ /* 0x000fc600000f0c00 */
[----:B------:R1:W1:Y:S04]  /*f460*/  LDS.128 R16, [R107+0xc080] ;  /* 0x00c080006b107984 */ /* 0x0002680000000c00 */
[----:B------:R1:W1:Y:S04]  /*f470*/  LDS.128 R32, [R107+0xd080] ;  /* 0x00d080006b207984 */ /* 0x0002680000000c00 */
[----:B------:R1:W1:Y:S04]  /*f480*/  LDS.128 R48, [R107+0xe080] ;  /* 0x00e080006b307984 */ /* 0x0002680000000c00 */
[----:B------:R1:W1:Y:S01]  /*f490*/  LDS.128 R76, [R107+0xf080] ;  /* 0x00f080006b4c7984 */ /* 0x0002620000000c00 */
[----:B------:R-:W-:Y:S05]  /*f4a0*/  BRA.DIV ~URZ, `(.L_x_1168) ;  /* 0x00005d227f007947 */ /* 0x000fea000b800000 */
[----:B--234-:R2:W3:Y:S02]  /*f4b0*/  SHFL.IDX PT, R4, R5, RZ, 0x181f ;  /* 0x00181fff05047589 */ /* 0x01c4e400000e0000 */
.L_x_1250:
[----:B------:R-:W-:Y:S05]  /*f4c0*/  BRA.DIV ~URZ, `(.L_x_1169) ;  /* 0x00005d727f007947 */ /* 0x000fea000b800000 */
[----:B------:R4:W2:Y:S02]  /*f4d0*/  SHFL.IDX PT, R0, R14, RZ, 0x181f ;  /* 0x00181fff0e007589 */ /* 0x0008a400000e0000 */
.L_x_1251:
        /* <DEDUP_REMOVED lines=33> */
.L_x_1171:
[----:B------:R-:W-:Y:S05]  /*f6f0*/  BSYNC B0 ;  /* 0x0000000000007941 */ /* 0x000fea0003800000 */
.L_x_1170:
[----:B------:R-:W-:Y:S05]  /*f700*/  BRA.DIV ~URZ, `(.L_x_1172) ;  /* 0x00005b927f007947 */ /* 0x000fea000b800000 */
[----:B---3--:R3:W4:Y:S04]  /*f710*/  SHFL.IDX PT, R4, R5, 0x1, 0x181f ;  /* 0x00381f0005047f89 */ /* 0x00872800000e0000 */
[----:B--2---:R3:W2:Y:S02]  /*f720*/  SHFL.IDX PT, R0, R14, 0x1, 0x181f ;  /* 0x00381f000e007f89 */ /* 0x0046a400000e0000 */
.L_x_1252:
        /* <DEDUP_REMOVED lines=28> */
.L_x_1174:
[----:B------:R-:W-:Y:S05]  /*f8f0*/  BSYNC B0 ;  /* 0x0000000000007941 */ /* 0x000fea0003800000 */
.L_x_1173:
[----:B------:R-:W-:Y:S05]  /*f900*/  BRA.DIV ~URZ, `(.L_x_1175) ;  /* 0x00005a527f007947 */ /* 0x000fea000b800000 */
[----:B----4-:R4:W3:Y:S02]  /*f910*/  SHFL.IDX PT, R4, R5, 0x2, 0x181f ;  /* 0x00581f0005047f89 */ /* 0x0108e400000e0000 */
.L_x_1253:
[----:B------:R-:W-:Y:S05]  /*f920*/  BRA.DIV ~URZ, `(.L_x_1176) ;  /* 0x00005aa27f007947 */ /* 0x000fea000b800000 */
[----:B--2---:R2:W4:Y:S02]  /*f930*/  SHFL.IDX PT, R0, R14, 0x2, 0x181f ;  /* 0x00581f000e007f89 */ /* 0x00452400000e0000 */
.L_x_1254:
        /* <DEDUP_REMOVED lines=28> */
.L_x_1178:
[----:B------:R-:W-:Y:S05]  /*fb00*/  BSYNC B0 ;  /* 0x0000000000007941 */ /* 0x000fea0003800000 */
.L_x_1177:
[----:B------:R-:W-:Y:S05]  /*fb10*/  BRA.DIV ~URZ, `(.L_x_1179) ;  /* 0x000059127f007947 */ /* 0x000fea000b800000 */
[----:B---3--:R3:W1:Y:S04]  /*fb20*/  SHFL.IDX PT, R4, R5, 0x3, 0x181f ;  /* 0x00781f0005047f89 */ /* 0x00866800000e0000 */
[----:B----4-:R3:W4:Y:S02]  /*fb30*/  SHFL.IDX PT, R0, R14, 0x3, 0x181f ;  /* 0x00781f000e007f89 */ /* 0x01072400000e0000 */
.L_x_1255:
        /* <DEDUP_REMOVED lines=29> */
.L_x_1167:
[----:B-1----:R-:W2:Y:S01]  /*fd10*/  LDL.LU R5, [R1+0xf4] ;  /* 0x0000f40001057983 */ /* 0x002ea20000300800 */
[----:B------:R-:W-:-:S04]  /*fd20*/  IMAD R2, R11, c[0x0][0x408], RZ ;  /* 0x000102000b027a24 */ /* 0x000fc800078e02ff */
[C---:B------:R-:W-:Y:S02]  /*fd30*/  IMAD R4, R0.reuse, c[0x0][0x40c], R2 ;  /* 0x0001030000047a24 */ /* 0x040fe400078e0202 */
[----:B------:R-:W-:Y:S01]  /*fd40*/  IMAD.WIDE.U32 R2, R0, c[0x0][0x408], RZ ;  /* 0x0001020000027a25 */ /* 0x000fe200078e00ff */
[----:B------:R-:W-:-:S04]  /*fd50*/  SHF.R.S32.HI R0, RZ, 0x1f, R8 ;  /* 0x0000001fff007819 */ /* 0x000fc80000011408 */
[----:B------:R-:W-:Y:S01]  /*fd60*/  IADD3 R3, R3, R4, RZ ;  /* 0x0000000403037210 */ /* 0x000fe20007ffe0ff */
[----:B------:R-:W-:Y:S02]  /*fd70*/  IMAD R0, R0, c[0x0][0x440], RZ ;  /* 0x0001100000007a24 */ /* 0x000fe400078e02ff */
[----:B------:R-:W-:-:S04]  /*fd80*/  @P3 IMAD.HI.U32 R4, R9, c[0x0][0x4ec], RZ ;  /* 0x00013b0009043a27 */ /* 0x000fc800078e00ff */
        /* <DEDUP_REMOVED lines=25> */
.L_x_1256:
[----:B------:R-:W-:Y:S05]  /*ff20*/  BRA.DIV ~URZ, `(.L_x_1182) ;  /* 0x000056327f007947 */ /* 0x000fea000b800000 */
[----:B------:R3:W4:Y:S02]  /*ff30*/  SHFL.IDX PT, R0, R12, RZ, 0x1c1f ;  /* 0x001c1fff0c007589 */ /* 0x00072400000e0000 */
.L_x_1257:
        /* <DEDUP_REMOVED lines=194> */
.L_x_1184:
[----:B------:R-:W-:Y:S05]  /*10b60*/  BSYNC B0 ;  /* 0x0000000000007941 */ /* 0x000fea0003800000 */
.L_x_1183:
[----:B------:R-:W-:Y:S05]  /*10b70*/  BRA.DIV ~URZ, `(.L_x_1185) ;  /* 0x00004a427f007947 */ /* 0x000fea000b800000 */
[----:B--2---:R2:W1:Y:S04]  /*10b80*/  SHFL.IDX PT, R4, R5, 0x1, 0x1c1f ;  /* 0x003c1f0005047f89 */ /* 0x00446800000e0000 */
[----:B----4-:R2:W4:Y:S02]  /*10b90*/  SHFL.IDX PT, R0, R12, 0x1, 0x1c1f ;  /* 0x003c1f000c007f89 */ /* 0x01052400000e0000 */
.L_x_1258:
        /* <DEDUP_REMOVED lines=212> */
.L_x_1165:
        /* <DEDUP_REMOVED lines=22> */
.L_x_1186:
        /* <DEDUP_REMOVED lines=60> */
.L_x_1188:
[----:B------:R-:W-:Y:S05]  /*11e00*/  BSYNC B0 ;  /* 0x0000000000007941 */ /* 0x000fea0003800000 */
.L_x_1187:
        /* <DEDUP_REMOVED lines=36> */
.L_x_1259:
[----:B------:R-:W-:Y:S05]  /*12050*/  BRA.DIV ~URZ, `(.L_x_1190) ;  /* 0x000036927f007947 */ /* 0x000fea000b800000 */
[----:B------:R3:W4:Y:S02]  /*12060*/  SHFL.IDX PT, R0, R14, RZ, 0x181f ;  /* 0x00181fff0e007589 */ /* 0x00072400000e0000 */
.L_x_1260:
        /* <DEDUP_REMOVED lines=34> */
.L_x_1192:
[----:B------:R-:W-:Y:S05]  /*12290*/  BSYNC B0 ;  /* 0x0000000000007941 */ /* 0x000fea0003800000 */
.L_x_1191:
[----:B------:R-:W-:Y:S05]  /*122a0*/  BRA.DIV ~URZ, `(.L_x_1193) ;  /* 0x000034a27f007947 */ /* 0x000fea000b800000 */
[----:B--2---:R2:W1:Y:S04]  /*122b0*/  SHFL.IDX PT, R4, R5, 0x1, 0x181f ;  /* 0x00381f0005047f89 */ /* 0x00446800000e0000 */
[----:B----4-:R2:W4:Y:S02]  /*122c0*/  SHFL.IDX PT, R0, R14, 0x1, 0x181f ;  /* 0x00381f000e007f89 */ /* 0x01052400000e0000 */
.L_x_1261:
        /* <DEDUP_REMOVED lines=28> */
.L_x_1195:
[----:B------:R-:W-:Y:S05]  /*12490*/  BSYNC B0 ;  /* 0x0000000000007941 */ /* 0x000fea0003800000 */
.L_x_1194:
[----:B------:R-:W-:Y:S05]  /*124a0*/  BRA.DIV ~URZ, `(.L_x_1196) ;  /* 0x000033627f007947 */ /* 0x000fea000b800000 */
[----:B------:R1:W2:Y:S02]  /*124b0*/  SHFL.IDX PT, R4, R5, 0x2, 0x181f ;  /* 0x00581f0005047f89 */ /* 0x0002a400000e0000 */
.L_x_1262:
[----:B------:R-:W-:Y:S05]  /*124c0*/  BRA.DIV ~URZ, `(.L_x_1197) ;  /* 0x000033b27f007947 */ /* 0x000fea000b800000 */
[----:B----4-:R4:W1:Y:S02]  /*124d0*/  SHFL.IDX PT, R0, R14, 0x2, 0x181f ;  /* 0x00581f000e007f89 */ /* 0x01086400000e0000 */
.L_x_1263:
        /* <DEDUP_REMOVED lines=28> */
.L_x_1199:
[----:B------:R-:W-:Y:S05]  /*126a0*/  BSYNC B0 ;  /* 0x0000000000007941 */ /* 0x000fea0003800000 */
.L_x_1198:
[----:B------:R-:W-:Y:S05]  /*126b0*/  BRA.DIV ~URZ, `(.L_x_1200) ;  /* 0x000032227f007947 */ /* 0x000fea000b800000 */
[----:B--2---:R2:W1:Y:S04]  /*126c0*/  SHFL.IDX PT, R4, R5, 0x3, 0x181f ;  /* 0x00781f0005047f89 */ /* 0x00446800000e0000 */
[----:B------:R2:W3:Y:S02]  /*126d0*/  SHFL.IDX PT, R0, R14, 0x3, 0x181f ;  /* 0x00781f000e007f89 */ /* 0x0004e400000e0000 */
.L_x_1264:
        /* <DEDUP_REMOVED lines=27> */
.L_x_1180:
[----:B------:R-:W-:Y:S05]  /*12890*/  BSYNC B1 ;  /* 0x0000000000017941 */ /* 0x000fea0003800000 */
.L_x_1164:
        /* <DEDUP_REMOVED lines=15> */
.L_x_1265:
[----:B------:R-:W-:Y:S05]  /*12990*/  BRA.DIV ~URZ, `(.L_x_1203) ;  /* 0x000030727f007947 */ /* 0x000fea000b800000 */
[----:B------:R3:W4:Y:S02]  /*129a0*/  SHFL.IDX PT, R8, R106, 0x1, 0x1f ;  /* 0x00201f006a087f89 */ /* 0x00072400000e0000 */
.L_x_1266:
        /* <DEDUP_REMOVED lines=19> */
.L_x_1267:
        /* <DEDUP_REMOVED lines=16> */
.L_x_1268:
[----:B---3--:R-:W-:Y:S01]  /*12be0*/  IMAD R0, R0, c[0x0][0x538], RZ ;  /* 0x00014e0000007a24 */ /* 0x008fe200078e02ff */
[----:B------:R-:W-:Y:S04]  /*12bf0*/  BSSY B1, `(.L_x_1206) ;  /* 0x00000cf000017945 */ /* 0x000fe80003800000 */
[----:B----4-:R-:W-:-:S04]  /*12c00*/  IADD3 R8, R0, R8, RZ ;  /* 0x0000000800087210 */ /* 0x010fc80007ffe0ff */
[----:B--2---:R-:W-:-:S13]  /*12c10*/  ISETP.GT.AND P0, PT, R8, R9, PT ;  /* 0x000000090800720c */ /* 0x004fda0003f04270 */
[----:B------:R-:W-:Y:S05]  /*12c20*/  @P0 BRA `(.L_x_1207) ;  /* 0x0000025000000947 */ /* 0x000fea0003800000 */
.L_x_1211:
        /* <DEDUP_REMOVED lines=17> */
.L_x_1269:
        /* <DEDUP_REMOVED lines=16> */
.L_x_1270:
[----:B--2---:R-:W-:-:S05]  /*12e40*/  IMAD R0, R0, c[0x0][0x538], RZ ;  /* 0x00014e0000007a24 */ /* 0x004fca00078e02ff */
[----:B------:R-:W-:-:S04]  /*12e50*/  IADD3 R8, R0, R8, RZ ;  /* 0x0000000800087210 */ /* 0x000fc80007ffe0ff */
[----:B------:R-:W-:-:S13]  /*12e60*/  ISETP.GT.AND P0, PT, R8, R9, PT ;  /* 0x000000090800720c */ /* 0x000fda0003f04270 */
[----:B-1----:R-:W-:Y:S05]  /*12e70*/  @!P0 BRA `(.L_x_1211) ;  /* 0xfffffdb000008947 */ /* 0x002fea000383ffff */
.L_x_1207:
[----:B------:R-:W-:-:S05]  /*12e80*/  IADD3 R8, -R0, R8, RZ ;  /* 0x0000000800087210 */ /* 0x000fca0007ffe1ff */
[----:B------:R-:W-:-:S05]  /*12e90*/  IMAD R0, R4, c[0x0][0x538], R8 ;  /* 0x00014e0004007a24 */ /* 0x000fca00078e0208 */
[----:B------:R-:W-:Y:S01]  /*12ea0*/  ISETP.GT.AND P0, PT, R0, R9, PT ;  /* 0x000000090000720c */ /* 0x000fe20003f04270 */
[----:B------:R-:W-:-:S12]  /*12eb0*/  BRA.DIV ~URZ, `(.L_x_1212) ;  /* 0x00002f927f007947 */ /* 0x000fd8000b800000 */
[----:B------:R-:W-:-:S03]  /*12ec0*/  VOTE.ANY R10, PT, !P0 ;  /* 0x00000000000a7806 */ /* 0x000fc600040e0100 */
.L_x_1271:
[----:B------:R-:W2:Y:S01]  /*12ed0*/  LDL.LU R0, [R1+0xb4] ;  /* 0x0000b40001007983 */ /* 0x000ea20000300800 */
[----:B------:R-:W2:Y:S02]  /*12ee0*/  POPC R5, R10 ;  /* 0x0000000a00057309 */ /* 0x000ea40000000000 */
[----:B--2---:R-:W-:-:S05]  /*12ef0*/  IADD3 R0, R5, R0, RZ ;  /* 0x0000000005007210 */ /* 0x004fca0007ffe0ff */
[----:B------:R2:W-:Y:S01]  /*12f00*/  STL [R1+0xb4], R0 ;  /* 0x0000b40001007387 */ /* 0x0005e20000100800 */
[----:B------:R-:W-:Y:S05]  /*12f10*/  BRA.DIV ~URZ, `(.L_x_1213) ;  /* 0x00002f827f007947 */ /* 0x000fea000b800000 */
[----:B------:R3:W4:Y:S04]  /*12f20*/  SHFL.IDX PT, R11, R6, R5, 0x1f ;  /* 0x00001f05060b7589 */ /* 0x00072800000e0000 */
[----:B------:R3:W1:Y:S02]  /*12f30*/  SHFL.IDX PT, R7, R7, R5, 0x1f ;  /* 0x00001f0507077589 */ /* 0x00066400000e0000 */
.L_x_1272:
[----:B------:R-:W-:Y:S01]  /*12f40*/  ISETP.NE.AND P0, PT, R10, RZ, PT ;  /* 0x000000ff0a00720c */ /* 0x000fe20003f05270 */
[----:B------:R-:W-:-:S12]  /*12f50*/  BSSY B0, `(.L_x_1214) ;  /* 0x0000005000007945 */ /* 0x000fd80003800000 */
[----:B------:R-:W-:Y:S05]  /*12f60*/  @!P0 BRA `(.L_x_1215) ;  /* 0x0000003000008947 */ /* 0x000fea0003800000 */
[----:B---3--:R-:W-:Y:S01]  /*12f70*/  IADD3 R5, R5, -0x1, RZ ;  /* 0xffffffff05057810 */ /* 0x008fe20007ffe0ff */
[----:B------:R-:W-:Y:S05]  /*12f80*/  BRA.DIV ~URZ, `(.L_x_1216) ;  /* 0x00002fe27f007947 */ /* 0x000fea000b800000 */
[----:B------:R3:W2:Y:S02]  /*12f90*/  SHFL.IDX PT, R12, R4, R5, 0x1f ;  /* 0x00001f05040c7589 */ /* 0x0006a400000e0000 */
.L_x_1215:
[----:B------:R-:W-:Y:S05]  /*12fa0*/  BSYNC B0 ;  /* 0x0000000000007941 */ /* 0x000fea0003800000 */
.L_x_1214:
[----:B--2---:R-:W-:Y:S01]  /*12fb0*/  IMAD R0, R12, c[0x0][0x538], R8 ;  /* 0x00014e000c007a24 */ /* 0x004fe200078e0208 */
        /* <DEDUP_REMOVED lines=10> */
[----:B---3--:R-:W1:Y:S02]  /*13060*/  F2I.FTZ.U32.TRUNC.NTZ R5, R0 ;  /* 0x0000000000057305 */ /* 0x008e64000021f000 */
        /* <DEDUP_REMOVED lines=56> */
.L_x_1218:
[----:B-1----:R-:W2:Y:S01]  /*133f0*/  LDL R0, [R1+0xb4] ;  /* 0x0000b40001007983 */ /* 0x002ea20000100800 */
[----:B------:R-:W-:-:S04]  /*13400*/  IMAD.MOV.U32 R2, RZ, RZ, 0x4 ;  /* 0x00000004ff027424 */ /* 0x000fc800078e00ff */
[----:B--2---:R-:W-:-:S05]  /*13410*/  IMAD.WIDE R2, R0, R2, c[0x0][0x590] ;  /* 0x0001640000027625 */ /* 0x004fca00078e0202 */
[----:B---3--:R-:W2:Y:S02]  /*13420*/  LDG.E R4, [R2.64] ;  /* 0x0000000602047981 */ /* 0x008ea4000c1e1900 */
        /* <DEDUP_REMOVED lines=65> */
.L_x_1219:
[----:B------:R-:W-:Y:S05]  /*13840*/  BSYNC B0 ;  /* 0x0000000000007941 */ /* 0x000fea0003800000 */
.L_x_1217:
[----:B------:R-:W-:-:S04]  /*13850*/  LOP3.LUT R2, RZ, R2, RZ, 0x33, !PT ;  /* 0x00000002ff027212 */ /* 0x000fc800078e33ff */
[----:B-1----:R-:W-:-:S05]  /*13860*/  IADD3 R0, R2, R11, RZ ;  /* 0x0000000b02007210 */ /* 0x002fca0007ffe0ff */
[----:B------:R1:W-:Y:S01]  /*13870*/  STL [R1+0xac], R0 ;  /* 0x0000ac0001007387 */ /* 0x0003e20000100800 */
[----:B------:R-:W-:Y:S05]  /*13880*/  BRA `(.L_x_1220) ;  /* 0x0000005000007947 */ /* 0x000fea0003800000 */
.L_x_1208:
[----:B------:R-:W-:Y:S01]  /*13890*/  MOV R0, c[0x0][0x53c] ;  /* 0x00014f0000007a02 */ /* 0x000fe20000000f00 */
[----:B------:R2:W-:Y:S04]  /*138a0*/  STL [R1+0xa8], R9 ;  /* 0x0000a80901007387 */ /* 0x0005e80000100800 */
[----:B------:R2:W-:Y:S04]  /*138b0*/  STL [R1+0xac], RZ ;  /* 0x0000acff01007387 */ /* 0x0005e80000100800 */
[----:B------:R2:W-:Y:S04]  /*138c0*/  STL [R1+0xb0], RZ ;  /* 0x0000b0ff01007387 */ /* 0x0005e80000100800 */
[----:B------:R2:W-:Y:S02]  /*138d0*/  STL [R1+0xb4], R0 ;  /* 0x0000b40001007387 */ /* 0x0005e40000100800 */
.L_x_1220:
[----:B------:R-:W-:Y:S05]  /*138e0*/  BSYNC B1 ;  /* 0x0000000000017941 */ /* 0x000fea0003800000 */
.L_x_1206:
        /* <DEDUP_REMOVED lines=9> */
.L_x_1201:
[----:B--2---:R-:W2:Y:S02]  /*13980*/  LDL R0, [R1+0xb4] ;  /* 0x0000b40001007983 */ /* 0x004ea40000100800 */
[----:B--2---:R-:W-:-:S13]  /*13990*/  ISETP.GE.AND P0, PT, R0, c[0x0][0x53c], PT ;  /* 0x00014f0000007a0c */ /* 0x004fda0003f06270 */
[----:B-1----:R-:W-:Y:S01]  /*139a0*/  @P0 CALL.REL.NOINC `(.L_x_1221) ;  /* 0x0000001000000944 */ /* 0x002fe20003c00000 */
[----:B------:R-:W-:Y:S05]  /*139b0*/  BRA `(.L_x_1222) ;  /* 0xfffee7d000007947 */ /* 0x000fea000383ffff */
.L_x_1221:
[----:B------:R-:W-:Y:S05]  /*139c0*/  EXIT ;  /* 0x000000000000794d */ /* 0x000fea0003800000 */
.L_x_1103:
[----:B------:R-:W-:Y:S01]  /*139d0*/  IMAD.MOV.U32 R0, RZ, RZ, R5 ;  /* 0x000000ffff007224 */ /* 0x000fe200078e0005 */
[----:B------:R-:W-:Y:S02]  /*139e0*/  MOV R3, 0x1 ;  /* 0x0000000100037802 */ /* 0x000fe40000000f00 */
[----:B------:R-:W-:Y:S02]  /*139f0*/  MOV R2, 0x13a10 ;  /* 0x00013a1000027802 */ /* 0x000fe40000000f00 */
[----:B------:R-:W-:Y:S05]  /*13a00*/  CALL.REL.NOINC `($__internal_21_$__cuda_sm70_shflsync_up_p) ;  /* 0x000026d000007944 */ /* 0x000fea0003c00000 */
[----:B------:R-:W-:Y:S01]  /*13a10*/  MOV R0, R4 ;  /* 0x0000000400007202 */ /* 0x000fe20000000f00 */
[----:B------:R-:W-:Y:S05]  /*13a20*/  BRA `(.L_x_1223) ;  /* 0xfffeca3000007947 */ /* 0x000fea000383ffff */
.L_x_1104:
[----:B------:R-:W-:Y:S01]  /*13a30*/  IMAD.MOV.U32 R0, RZ, RZ, R5 ;  /* 0x000000ffff007224 */ /* 0x000fe200078e0005 */
[----:B------:R-:W-:Y:S02]  /*13a40*/  MOV R3, 0x2 ;  /* 0x0000000200037802 */ /* 0x000fe40000000f00 */
[----:B------:R-:W-:Y:S02]  /*13a50*/  MOV R2, 0x13a70 ;  /* 0x00013a7000027802 */ /* 0x000fe40000000f00 */
[----:B------:R-:W-:Y:S05]  /*13a60*/  CALL.REL.NOINC `($__internal_21_$__cuda_sm70_shflsync_up_p) ;  /* 0x0000267000007944 */ /* 0x000fea0003c00000 */
[----:B------:R-:W-:Y:S01]  /*13a70*/  SEL R4, R4, RZ, P4 ;  /* 0x000000ff04047207 */ /* 0x000fe20002000000 */
[----:B------:R-:W-:Y:S01]  /*13a80*/  IMAD.MOV.U32 R3, RZ, RZ, 0x4 ;  /* 0x00000004ff037424 */ /* 0x000fe200078e00ff */
[----:B------:R-:W-:-:S03]  /*13a90*/  MOV R2, 0x13ac0 ;  /* 0x00013ac000027802 */ /* 0x000fc60000000f00 */
[----:B------:R-:W-:Y:S02]  /*13aa0*/  IMAD.IADD R0, R5, 0x1, R4 ;  /* 0x0000000105007824 */ /* 0x000fe400078e0204 */
        /* <DEDUP_REMOVED lines=14> */
[----:B------:R-:W-:Y:S01]  /*13b90*/  IMAD.IADD R4, R0, 0x1, R4 ;  /* 0x0000000100047824 */ /* 0x000fe200078e0204 */
[----:B------:R-:W-:-:S04]  /*13ba0*/  MOV R0, 0x1f ;  /* 0x0000001f00007802 */ /* 0x000fc80000000f00 */
[----:B------:R1:W-:Y:S03]  /*13bb0*/  STL [R1+0x4c], R4 ;  /* 0x00004c0401007387 */ /* 0x0003e60000100800 */
[----:B-1----:R-:W-:Y:S05]  /*13bc0*/  CALL.REL.NOINC `($__internal_20_$__cuda_sm70_shflsync_idx_p) ;  /* 0x0000247000007944 */ /* 0x002fea0003c00000 */
[----:B-1---5:R-:W-:Y:S05]  /*13bd0*/  BRA `(.L_x_1224) ;  /* 0xfffec98000007947 */ /* 0x022fea000383ffff */
.L_x_1106:
[----:B------:R-:W-:Y:S02]  /*13be0*/  SEL R0, RZ, 0x1, P0 ;  /* 0x00000001ff007807 */ /* 0x000fe40000000000 */
[----:B------:R-:W-:Y:S02]  /*13bf0*/  MOV R2, 0x13c10 ;  /* 0x00013c1000027802 */ /* 0x000fe40000000f00 */
[----:B------:R-:W-:Y:S05]  /*13c00*/  CALL.REL.NOINC `($__internal_22_$__cuda_sm70_votesync_ballot) ;  /* 0x0000253000007944 */ /* 0x000fea0003c00000 */
[----:B------:R-:W-:Y:S01]  /*13c10*/  MOV R10, R0 ;  /* 0x00000000000a7202 */ /* 0x000fe20000000f00 */
[----:B------:R-:W-:Y:S05]  /*13c20*/  BRA `(.L_x_1225) ;  /* 0xfffec9c000007947 */ /* 0x000fea000383ffff */
.L_x_1107:
[----:B------:R2:W-:Y:S01]  /*13c30*/  STL [R1+0x4c], R9 ;  /* 0x00004c0901007387 */ /* 0x0005e20000100800 */
[----:B-1----:R-:W-:Y:S01]  /*13c40*/  IMAD.MOV.U32 R0, RZ, RZ, R5 ;  /* 0x000000ffff007224 */ /* 0x002fe200078e0005 */
[----:B------:R-:W-:Y:S02]  /*13c50*/  MOV R3, 0x1f ;  /* 0x0000001f00037802 */ /* 0x000fe40000000f00 */
[----:B------:R-:W-:Y:S02]  /*13c60*/  MOV R2, 0x13c80 ;  /* 0x00013c8000027802 */ /* 0x000fe40000000f00 */
[----:B--2---:R-:W-:Y:S05]  /*13c70*/  CALL.REL.NOINC `($__internal_20_$__cuda_sm70_shflsync_idx_p) ;  /* 0x000023c000007944 */ /* 0x004fea0003c00000 */
[----:B------:R2:W-:Y:S01]  /*13c80*/  STL [R1+0x4c], R8 ;  /* 0x00004c0801007387 */ /* 0x0005e20000100800 */
[----:B------:R-:W-:Y:S01]  /*13c90*/  IMAD.MOV.U32 R12, RZ, RZ, R0 ;  /* 0x000000ffff0c7224 */ /* 0x000fe200078e0000 */
[----:B-----5:R-:W-:Y:S01]  /*13ca0*/  MOV R0, R5 ;  /* 0x0000000500007202 */ /* 0x020fe20000000f00 */
[----:B------:R-:W-:Y:S01]  /*13cb0*/  IMAD.MOV.U32 R6, RZ, RZ, RZ ;  /* 0x000000ffff067224 */ /* 0x000fe200078e00ff */
[----:B------:R-:W-:-:S02]  /*13cc0*/  MOV R3, 0x1f ;  /* 0x0000001f00037802 */ /* 0x000fc40000000f00 */
[----:B------:R-:W-:Y:S02]  /*13cd0*/  MOV R2, 0x13cf0 ;  /* 0x00013cf000027802 */ /* 0x000fe40000000f00 */
[----:B-12---:R-:W-:Y:S05]  /*13ce0*/  CALL.REL.NOINC `($__internal_20_$__cuda_sm70_shflsync_idx_p) ;  /* 0x0000235000007944 */ /* 0x006fea0003c00000 */
[----:B------:R-:W-:Y:S01]  /*13cf0*/  MOV R9, R0 ;  /* 0x0000000000097202 */ /* 0x000fe20000000f00 */
[----:B-1---5:R-:W-:Y:S05]  /*13d00*/  BRA `(.L_x_1226) ;  /* 0xfffec95000007947 */ /* 0x022fea000383ffff */
.L_x_1110:
[----:B------:R1:W-:Y:S01]  /*13d10*/  STL [R1+0x4c], R4 ;  /* 0x00004c0401007387 */ /* 0x0003e20000100800 */
[----:B------:R-:W-:Y:S02]  /*13d20*/  MOV R3, 0x1f ;  /* 0x0000001f00037802 */ /* 0x000fe40000000f00 */
[----:B------:R-:W-:Y:S02]  /*13d30*/  MOV R2, 0x13d50 ;  /* 0x00013d5000027802 */ /* 0x000fe40000000f00 */
[----:B-1234-:R-:W-:Y:S05]  /*13d40*/  CALL.REL.NOINC `($__internal_20_$__cuda_sm70_shflsync_idx_p) ;  /* 0x000022f000007944 */ /* 0x01efea0003c00000 */
[----:B------:R-:W-:Y:S01]  /*13d50*/  MOV R6, R0 ;  /* 0x0000000000067202 */ /* 0x000fe20000000f00 */
[----:B-1---5:R-:W-:Y:S05]  /*13d60*/  BRA `(.L_x_1109) ;  /* 0xfffec95000007947 */ /* 0x022fea000383ffff */
.L_x_1123:
[----:B------:R1:W-:Y:S01]  /*13d70*/  STL [R1+0x4c], R12 ;  /* 0x00004c0c01007387 */ /* 0x0003e20000100800 */
[----:B--2---:R-:W-:Y:S01]  /*13d80*/  IMAD.MOV.U32 R0, RZ, RZ, 0x1 ;  /* 0x00000001ff007424 */ /* 0x004fe200078e00ff */
[----:B------:R-:W-:Y:S02]  /*13d90*/  MOV R3, 0x181f ;  /* 0x0000181f00037802 */ /* 0x000fe40000000f00 */
[----:B------:R-:W-:Y:S02]  /*13da0*/  MOV R2, 0x13dc0 ;  /* 0x00013dc000027802 */ /* 0x000fe40000000f00 */
[----:B-1----:R-:W-:Y:S05]  /*13db0*/  CALL.REL.NOINC `($__internal_20_$__cuda_sm70_shflsync_idx_p) ;  /* 0x0000228000007944 */ /* 0x002fea0003c00000 */
[----:B------:R2:W-:Y:S01]  /*13dc0*/  STL [R1+0x4c], R13 ;  /* 0x00004c0d01007387 */ /* 0x0005e20000100800 */
[----:B-----5:R-:W-:Y:S01]  /*13dd0*/  IMAD.MOV.U32 R5, RZ, RZ, R0 ;  /* 0x000000ffff057224 */ /* 0x020fe200078e0000 */
[----:B------:R-:W-:Y:S01]  /*13de0*/  MOV R0, 0x1 ;  /* 0x0000000100007802 */ /* 0x000fe20000000f00 */
[----:B------:R-:W-:Y:S01]  /*13df0*/  IMAD.MOV.U32 R3, RZ, RZ, 0x181f ;  /* 0x0000181fff037424 */ /* 0x000fe200078e00ff */
[----:B------:R-:W-:-:S02]  /*13e00*/  MOV R2, 0x13e20 ;  /* 0x00013e2000027802 */ /* 0x000fc40000000f00 */
[----:B-12---:R-:W-:Y:S05]  /*13e10*/  CALL.REL.NOINC `($__internal_20_$__cuda_sm70_shflsync_idx_p) ;  /* 0x0000222000007944 */ /* 0x006fea0003c00000 */
[----:B-1---5:R-:W-:Y:S05]  /*13e20*/  BRA `(.L_x_1227) ;  /* 0xffff045000007947 */ /* 0x022fea000383ffff */
.L_x_1126:
[----:B------:R2:W-:Y:S01]  /*13e30*/  STL [R1+0x4c], R5 ;  /* 0x00004c0501007387 */ /* 0x0005e20000100800 */
[----:B------:R-:W-:Y:S01]  /*13e40*/  IMAD.MOV.U32 R0, RZ, RZ, RZ ;  /* 0x000000ffff007224 */ /* 0x000fe200078e00ff */
[----:B------:R-:W-:-:S02]  /*13e50*/  MOV R3, 0x181f ;  /* 0x0000181f00037802 */ /* 0x000fc40000000f00 */
[----:B------:R-:W-:Y:S02]  /*13e60*/  MOV R2, 0x13e80 ;  /* 0x00013e8000027802 */ /* 0x000fe40000000f00 */
[----:B-12---:R-:W-:Y:S05]  /*13e70*/  CALL.REL.NOINC `($__internal_20_$__cuda_sm70_shflsync_idx_p) ;  /* 0x000021c000007944 */ /* 0x006fea0003c00000 */
[----:B-----5:R-:W-:Y:S01]  /*13e80*/  MOV R4, R0 ;  /* 0x0000000000047202 */ /* 0x020fe20000000f00 */
[----:B-1----:R-:W-:Y:S05]  /*13e90*/  BRA `(.L_x_1228) ;  /* 0xffff133000007947 */ /* 0x002fea000383ffff */
.L_x_1127:
[----:B------:R4:W-:Y:S01]  /*13ea0*/  STL [R1+0x4c], R6 ;  /* 0x00004c0601007387 */ /* 0x0009e20000100800 */
[----:B------:R-:W-:Y:S01]  /*13eb0*/  IMAD.MOV.U32 R0, RZ, RZ, RZ ;  /* 0x000000ffff007224 */ /* 0x000fe200078e00ff */
[----:B------:R-:W-:Y:S02]  /*13ec0*/  MOV R3, 0x181f ;  /* 0x0000181f00037802 */ /* 0x000fe40000000f00 */
[----:B------:R-:W-:Y:S02]  /*13ed0*/  MOV R2, 0x13ef0 ;  /* 0x00013ef000027802 */ /* 0x000fe40000000f00 */
[----:B-1234-:R-:W-:Y:S05]  /*13ee0*/  CALL.REL.NOINC `($__internal_20_$__cuda_sm70_shflsync_idx_p) ;  /* 0x0000215000007944 */ /* 0x01efea0003c00000 */
[----:B-1---5:R-:W-:Y:S05]  /*13ef0*/  BRA `(.L_x_1229) ;  /* 0xffff12f000007947 */ /* 0x022fea000383ffff */
.L_x_1130:
[----:B------:R2:W-:Y:S01]  /*13f00*/  STL [R1+0x4c], R5 ;  /* 0x00004c0501007387 */ /* 0x0005e20000100800 */
[----:B-1----:R-:W-:Y:S01]  /*13f10*/  IMAD.MOV.U32 R0, RZ, RZ, 0x1 ;  /* 0x00000001ff007424 */ /* 0x002fe200078e00ff */
[----:B------:R-:W-:Y:S02]  /*13f20*/  MOV R3, 0x181f ;  /* 0x0000181f00037802 */ /* 0x000fe40000000f00 */
[----:B------:R-:W-:Y:S02]  /*13f30*/  MOV R2, 0x13f50 ;  /* 0x00013f5000027802 */ /* 0x000fe40000000f00 */
[----:B--234-:R-:W-:Y:S05]  /*13f40*/  CALL.REL.NOINC `($__internal_20_$__cuda_sm70_shflsync_idx_p) ;  /* 0x000020f000007944 */ /* 0x01cfea0003c00000 */
[----:B------:R2:W-:Y:S01]  /*13f50*/  STL [R1+0x4c], R6 ;  /* 0x00004c0601007387 */ /* 0x0005e20000100800 */
[----:B-----5:R-:W-:Y:S01]  /*13f60*/  IMAD.MOV.U32 R4, RZ, RZ, R0 ;  /* 0x000000ffff047224 */ /* 0x020fe200078e0000 */
[----:B------:R-:W-:Y:S01]  /*13f70*/  MOV R0, 0x1 ;  /* 0x0000000100007802 */ /* 0x000fe20000000f00 */
[----:B------:R-:W-:Y:S01]  /*13f80*/  IMAD.MOV.U32 R3, RZ, RZ, 0x181f ;  /* 0x0000181fff037424 */ /* 0x000fe200078e00ff */
[----:B------:R-:W-:-:S02]  /*13f90*/  MOV R2, 0x13fb0 ;  /* 0x00013fb000027802 */ /* 0x000fc40000000f00 */
[----:B-12---:R-:W-:Y:S05]  /*13fa0*/  CALL.REL.NOINC `($__internal_20_$__cuda_sm70_shflsync_idx_p) ;  /* 0x0000209000007944 */ /* 0x006fea0003c00000 */
[----:B-1---5:R-:W-:Y:S05]  /*13fb0*/  BRA `(.L_x_1230) ;  /* 0xffff14a000007947 */ /* 0x022fea000383ffff */
.L_x_1131:
[----:B------:R1:W-:Y:S01]  /*13fc0*/  STL [R1+0x4c], R4 ;  /* 0x00004c0401007387 */ /* 0x0003e20000100800 */
[----:B------:R-:W-:Y:S01]  /*13fd0*/  IMAD.MOV.U32 R0, RZ, RZ, RZ ;  /* 0x000000ffff007224 */ /* 0x000fe200078e00ff */
[----:B------:R-:W-:-:S02]  /*13fe0*/  MOV R3, 0x1c1f ;  /* 0x00001c1f00037802 */ /* 0x000fc40000000f00 */
[----:B------:R-:W-:Y:S02]  /*13ff0*/  MOV R2, 0x14010 ;  /* 0x0001401000027802 */ /* 0x000fe40000000f00 */
[----:B-1----:R-:W-:Y:S05]  /*14000*/  CALL.REL.NOINC `($__internal_20_$__cuda_sm70_shflsync_idx_p) ;  /* 0x0000203000007944 */ /* 0x002fea0003c00000 */
[----:B-1---5:R-:W-:Y:S05]  /*14010*/  BRA `(.L_x_1231) ;  /* 0xffff176000007947 */ /* 0x022fea000383ffff */
.L_x_1132:
[----:B------:R2:W-:Y:S01]  /*14020*/  STL [R1+0x4c], R4 ;  /* 0x00004c0401007387 */ /* 0x0005e20000100800 */
[----:B------:R-:W-:Y:S01]  /*14030*/  IMAD.MOV.U32 R0, RZ, RZ, 0x1 ;  /* 0x00000001ff007424 */ /* 0x000fe200078e00ff */
[----:B------:R-:W-:Y:S02]  /*14040*/  MOV R3, 0x1c1f ;  /* 0x00001c1f00037802 */ /* 0x000fe40000000f00 */
[----:B------:R-:W-:Y:S02]  /*14050*/  MOV R2, 0x14070 ;  /* 0x0001407000027802 */ /* 0x000fe40000000f00 */
[----:B-12---:R-:W-:Y:S05]  /*14060*/  CALL.REL.NOINC `($__internal_20_$__cuda_sm70_shflsync_idx_p) ;  /* 0x00001fd000007944 */ /* 0x006fea0003c00000 */
        /* <DEDUP_REMOVED lines=38> */
[----:B------:R-:W-:Y:S02]  /*142d0*/  FMNMX.FTZ R0, R74, R0, !PT ;  /* 0x000000004a007209 */ /* 0x000fe40007810000 */
[----:B------:R-:W-:Y:S02]  /*142e0*/  FSEL R70, R31, -INF , P2 ;  /* 0xff8000001f467808 */ /* 0x000fe40001000000 */
[----:B------:R-:W-:Y:S02]  /*142f0*/  FMNMX.FTZ R4, R71, R4, !PT ;  /* 0x0000000447047209 */ /* 0x000fe40007810000 */
[----:B------:R-:W-:Y:S02]  /*14300*/  FMNMX.FTZ R0, R73, R0, !PT ;  /* 0x0000000049007209 */ /* 0x000fe40007810000 */
[----:B------:R-:W-:Y:S02]  /*14310*/  FSEL R69, R26, -INF , P1 ;  /* 0xff8000001a457808 */ /* 0x000fe40000800000 */
[----:B------:R-:W-:-:S02]  /*14320*/  FMNMX.FTZ R4, R70, R4, !PT ;  /* 0x0000000446047209 */ /* 0x000fc40007810000 */
[----:B------:R-:W-:Y:S01]  /*14330*/  FMNMX.FTZ R134, R72, R0, !PT ;  /* 0x0000000048867209 */ /* 0x000fe20007810000 */
[----:B------:R-:W-:Y:S01]  /*14340*/  IMAD.MOV.U32 R0, RZ, RZ, 0x2 ;  /* 0x00000002ff007424 */ /* 0x000fe200078e00ff */
[----:B------:R-:W-:Y:S02]  /*14350*/  FSEL R68, R27, -INF , P0 ;  /* 0xff8000001b447808 */ /* 0x000fe40000000000 */
[----:B------:R-:W-:Y:S01]  /*14360*/  FMNMX.FTZ R4, R69, R4, !PT ;  /* 0x0000000445047209 */ /* 0x000fe20007810000 */
[----:B------:R-:W-:Y:S01]  /*14370*/  IMAD.MOV.U32 R132, RZ, RZ, R134 ;  /* 0x000000ffff847224 */ /* 0x000fe200078e0086 */
[----:B------:R-:W-:Y:S02]  /*14380*/  MOV R2, 0x143b0 ;  /* 0x000143b000027802 */ /* 0x000fe40000000f00 */
[----:B------:R-:W-:Y:S02]  /*14390*/  FMNMX.FTZ R4, R68, R4, !PT ;  /* 0x0000000444047209 */ /* 0x000fe40007810000 */
[----:B-1----:R-:W-:Y:S05]  /*143a0*/  CALL.REL.NOINC `($__internal_19_$__cuda_sm70_shflsync_bfly_p) ;  /* 0x00001c3000007944 */ /* 0x002fea0003c00000 */
[----:B------:R-:W-:Y:S01]  /*143b0*/  FMNMX.FTZ R134, R134, R0, !PT ;  /* 0x0000000086867209 */ /* 0x000fe20007810000 */
[----:B------:R-:W-:Y:S01]  /*143c0*/  IMAD.MOV.U32 R0, RZ, RZ, 0x1 ;  /* 0x00000001ff007424 */ /* 0x000fe200078e00ff */
[----:B------:R-:W-:-:S03]  /*143d0*/  MOV R2, 0x14400 ;  /* 0x0001440000027802 */ /* 0x000fc60000000f00 */
[----:B------:R-:W-:Y:S02]  /*143e0*/  IMAD.MOV.U32 R132, RZ, RZ, R134 ;  /* 0x000000ffff847224 */ /* 0x000fe400078e0086 */
[----:B------:R-:W-:Y:S05]  /*143f0*/  CALL.REL.NOINC `($__internal_19_$__cuda_sm70_shflsync_bfly_p) ;  /* 0x00001be000007944 */ /* 0x000fea0003c00000 */
[----:B------:R-:W-:Y:S01]  /*14400*/  FMNMX.FTZ R134, R134, R0, !PT ;  /* 0x0000000086867209 */ /* 0x000fe20007810000 */
[----:B------:R-:W-:Y:S01]  /*14410*/  IMAD.MOV.U32 R132, RZ, RZ, R4 ;  /* 0x000000ffff847224 */ /* 0x000fe200078e0004 */
[----:B------:R-:W-:Y:S01]  /*14420*/  MOV R2, 0x14450 ;  /* 0x0001445000027802 */ /* 0x000fe20000000f00 */
[----:B------:R-:W-:Y:S02]  /*14430*/  IMAD.MOV.U32 R0, RZ, RZ, 0x2 ;  /* 0x00000002ff007424 */ /* 0x000fe400078e00ff */
[----:B------:R-:W-:Y:S05]  /*14440*/  CALL.REL.NOINC `($__internal_19_$__cuda_sm70_shflsync_bfly_p) ;  /* 0x00001b9000007944 */ /* 0x000fea0003c00000 */
[----:B------:R-:W-:Y:S01]  /*14450*/  FMNMX.FTZ R4, R4, R0, !PT ;  /* 0x0000000004047209 */ /* 0x000fe20007810000 */
[----:B------:R-:W-:Y:S01]  /*14460*/  IMAD.MOV.U32 R0, RZ, RZ, 0x1 ;  /* 0x00000001ff007424 */ /* 0x000fe200078e00ff */
[----:B------:R-:W-:-:S03]  /*14470*/  MOV R2, 0x144a0 ;  /* 0x000144a000027802 */ /* 0x000fc60000000f00 */
[----:B------:R-:W-:Y:S02]  /*14480*/  IMAD.MOV.U32 R132, RZ, RZ, R4 ;  /* 0x000000ffff847224 */ /* 0x000fe400078e0004 */
[----:B------:R-:W-:Y:S05]  /*14490*/  CALL.REL.NOINC `($__internal_19_$__cuda_sm70_shflsync_bfly_p) ;  /* 0x00001b4000007944 */ /* 0x000fea0003c00000 */
[----:B------:R-:W-:Y:S01]  /*144a0*/  MOV R3, R0 ;  /* 0x0000000000037202 */ /* 0x000fe20000000f00 */
[----:B------:R-:W-:Y:S05]  /*144b0*/  BRA `(.L_x_1232) ;  /* 0xffff17f000007947 */ /* 0x000fea000383ffff */
.L_x_1136:
[----:B------:R-:W-:Y:S01]  /*144c0*/  MOV R3, 0x181f ;  /* 0x0000181f00037802 */ /* 0x000fe20000000f00 */
[----:B------:R2:W-:Y:S01]  /*144d0*/  STL [R1+0x4c], R5 ;  /* 0x00004c0501007387 */ /* 0x0005e20000100800 */
[----:B------:R-:W-:Y:S01]  /*144e0*/  MOV R2, 0x14510 ;  /* 0x0001451000027802 */ /* 0x000fe20000000f00 */
[----:B------:R-:W-:Y:S02]  /*144f0*/  IMAD.MOV.U32 R0, RZ, RZ, RZ ;  /* 0x000000ffff007224 */ /* 0x000fe400078e00ff */
[----:B-12---:R-:W-:Y:S05]  /*14500*/  CALL.REL.NOINC `($__internal_20_$__cuda_sm70_shflsync_idx_p) ;  /* 0x00001b3000007944 */ /* 0x006fea0003c00000 */
[----:B-----5:R-:W-:Y:S01]  /*14510*/  MOV R4, R0 ;  /* 0x0000000000047202 */ /* 0x020fe20000000f00 */
[----:B-1----:R-:W-:-:S05]  /*14520*/  BRA `(.L_x_1233) ;  /* 0xffff2da000007947 */ /* 0x002fca000383ffff */
.L_x_1137:
[----:B------:R-:W-:Y:S01]  /*14530*/  MOV R3, 0x181f ;  /* 0x0000181f00037802 */ /* 0x000fe20000000f00 */
[----:B------:R4:W-:Y:S01]  /*14540*/  STL [R1+0x4c], R12 ;  /* 0x00004c0c01007387 */ /* 0x0009e20000100800 */
[----:B------:R-:W-:Y:S01]  /*14550*/  MOV R2, 0x14580 ;  /* 0x0001458000027802 */ /* 0x000fe20000000f00 */
[----:B------:R-:W-:Y:S02]  /*14560*/  IMAD.MOV.U32 R0, RZ, RZ, RZ ;  /* 0x000000ffff007224 */ /* 0x000fe400078e00ff */
[----:B-1234-:R-:W-:Y:S05]  /*14570*/  CALL.REL.NOINC `($__internal_20_$__cuda_sm70_shflsync_idx_p) ;  /* 0x00001ac000007944 */ /* 0x01efea0003c00000 */
[----:B-1---5:R-:W-:-:S05]  /*14580*/  BRA `(.L_x_1234) ;  /* 0xffff2d6000007947 */ /* 0x022fca000383ffff */
.L_x_1138:
[----:B------:R-:W-:Y:S01]  /*14590*/  MOV R3, 0x181f ;  /* 0x0000181f00037802 */ /* 0x000fe20000000f00 */
[----:B------:R2:W-:Y:S01]  /*145a0*/  STL [R1+0x4c], R5 ;  /* 0x00004c0501007387 */ /* 0x0005e20000100800 */
[----:B------:R-:W-:Y:S01]  /*145b0*/  MOV R2, 0x145e0 ;  /* 0x000145e000027802 */ /* 0x000fe20000000f00 */
[----:B------:R-:W-:Y:S02]  /*145c0*/  IMAD.MOV.U32 R0, RZ, RZ, 0x1 ;  /* 0x00000001ff007424 */ /* 0x000fe400078e00ff */
[----:B-12---:R-:W-:Y:S05]  /*145d0*/  CALL.REL.NOINC `($__internal_20_$__cuda_sm70_shflsync_idx_p) ;  /* 0x00001a6000007944 */ /* 0x006fea0003c00000 */
[----:B------:R-:W-:Y:S01]  /*145e0*/  MOV R2, 0x14640 ;  /* 0x0001464000027802 */ /* 0x000fe20000000f00 */
[----:B------:R2:W-:Y:S01]  /*145f0*/  STL [R1+0x4c], R12 ;  /* 0x00004c0c01007387 */ /* 0x0005e20000100800 */
[----:B-----5:R-:W-:Y:S01]  /*14600*/  IMAD.MOV.U32 R4, RZ, RZ, R0 ;  /* 0x000000ffff047224 */ /* 0x020fe200078e0000 */
[----:B------:R-:W-:Y:S01]  /*14610*/  MOV R0, 0x1 ;  /* 0x0000000100007802 */ /* 0x000fe20000000f00 */
[----:B------:R-:W-:Y:S02]  /*14620*/  IMAD.MOV.U32 R3, RZ, RZ, 0x181f ;  /* 0x0000181fff037424 */ /* 0x000fe400078e00ff */
[----:B-12---:R-:W-:Y:S05]  /*14630*/  CALL.REL.NOINC `($__internal_20_$__cuda_sm70_shflsync_idx_p) ;  /* 0x00001a0000007944 */ /* 0x006fea0003c00000 */
[----:B-1---5:R-:W-:-:S05]  /*14640*/  BRA `(.L_x_1235) ;  /* 0xffff2f1000007947 */ /* 0x022fca000383ffff */
.L_x_1141:
[----:B------:R-:W-:Y:S01]  /*14650*/  MOV R3, 0x181f ;  /* 0x0000181f00037802 */ /* 0x000fe20000000f00 */
[----:B------:R1:W-:Y:S01]  /*14660*/  STL [R1+0x4c], R134 ;  /* 0x00004c8601007387 */ /* 0x0003e20000100800 */
[----:B------:R-:W-:Y:S01]  /*14670*/  MOV R2, 0x146a0 ;  /* 0x000146a000027802 */ /* 0x000fe20000000f00 */
[----:B------:R-:W-:Y:S02]  /*14680*/  IMAD.MOV.U32 R0, RZ, RZ, RZ ;  /* 0x000000ffff007224 */ /* 0x000fe400078e00ff */
[----:B-1----:R-:W-:Y:S05]  /*14690*/  CALL.REL.NOINC `($__internal_20_$__cuda_sm70_shflsync_idx_p) ;  /* 0x000019a000007944 */ /* 0x002fea0003c00000 */
[----:B------:R-:W-:Y:S01]  /*146a0*/  MOV R132, R0 ;  /* 0x0000000000847202 */ /* 0x000fe20000000f00 */
[----:B-1---5:R-:W-:-:S05]  /*146b0*/  BRA `(.L_x_1236) ;  /* 0xffff3c7000007947 */ /* 0x022fca000383ffff */
.L_x_1142:
[----:B------:R-:W-:Y:S01]  /*146c0*/  MOV R3, 0x181f ;  /* 0x0000181f00037802 */ /* 0x000fe20000000f00 */
[----:B------:R3:W-:Y:S01]  /*146d0*/  STL [R1+0x4c], R137 ;  /* 0x00004c8901007387 */ /* 0x0007e20000100800 */
[----:B------:R-:W-:Y:S01]  /*146e0*/  MOV R2, 0x14710 ;  /* 0x0001471000027802 */ /* 0x000fe20000000f00 */
[----:B------:R-:W-:Y:S02]  /*146f0*/  IMAD.MOV.U32 R0, RZ, RZ, RZ ;  /* 0x000000ffff007224 */ /* 0x000fe400078e00ff */
[----:B-123--:R-:W-:Y:S05]  /*14700*/  CALL.REL.NOINC `($__internal_20_$__cuda_sm70_shflsync_idx_p) ;  /* 0x0000193000007944 */ /* 0x00efea0003c00000 */
[----:B-1---5:R-:W-:-:S05]  /*14710*/  BRA `(.L_x_1237) ;  /* 0xffff3c3000007947 */ /* 0x022fca000383ffff */
.L_x_1143:
[----:B--2---:R-:W-:Y:S01]  /*14720*/  MOV R3, 0x181f ;  /* 0x0000181f00037802 */ /* 0x004fe20000000f00 */
[----:B------:R2:W-:Y:S01]  /*14730*/  STL [R1+0x4c], R134 ;  /* 0x00004c8601007387 */ /* 0x0005e20000100800 */
[----:B------:R-:W-:Y:S01]  /*14740*/  MOV R2, 0x14770 ;  /* 0x0001477000027802 */ /* 0x000fe20000000f00 */
[----:B------:R-:W-:Y:S03]  /*14750*/  IMAD.MOV.U32 R0, RZ, RZ, 0x1 ;  /* 0x00000001ff007424 */ /* 0x000fe600078e00ff */
[----:B-12---:R-:W-:Y:S05]  /*14760*/  CALL.REL.NOINC `($__internal_20_$__cuda_sm70_shflsync_idx_p) ;  /* 0x000018d000007944 */ /* 0x006fea0003c00000 */
[----:B------:R-:W-:Y:S01]  /*14770*/  MOV R2, 0x147d0 ;  /* 0x000147d000027802 */ /* 0x000fe20000000f00 */
[----:B------:R2:W-:Y:S01]  /*14780*/  STL [R1+0x4c], R137 ;  /* 0x00004c8901007387 */ /* 0x0005e20000100800 */
[----:B------:R-:W-:Y:S01]  /*14790*/  IMAD.MOV.U32 R132, RZ, RZ, R0 ;  /* 0x000000ffff847224 */ /* 0x000fe200078e0000 */
[----:B------:R-:W-:Y:S01]  /*147a0*/  MOV R0, 0x1 ;  /* 0x0000000100007802 */ /* 0x000fe20000000f00 */
[----:B------:R-:W-:Y:S02]  /*147b0*/  IMAD.MOV.U32 R3, RZ, RZ, 0x181f ;  /* 0x0000181fff037424 */ /* 0x000fe400078e00ff */
[----:B-12--5:R-:W-:Y:S05]  /*147c0*/  CALL.REL.NOINC `($__internal_20_$__cuda_sm70_shflsync_idx_p) ;  /* 0x0000187000007944 */ /* 0x026fea0003c00000 */
[----:B-1---5:R-:W-:-:S05]  /*147d0*/  BRA `(.L_x_1238) ;  /* 0xffff3db000007947 */ /* 0x022fca000383ffff */
.L_x_1144:
[----:B------:R-:W-:Y:S01]  /*147e0*/  MOV R3, 0x1c1f ;  /* 0x00001c1f00037802 */ /* 0x000fe20000000f00 */
[----:B------:R1:W-:Y:S01]  /*147f0*/  STL [R1+0x4c], R132 ;  /* 0x00004c8401007387 */ /* 0x0003e20000100800 */
[----:B------:R-:W-:Y:S01]  /*14800*/  MOV R2, 0x14830 ;  /* 0x0001483000027802 */ /* 0x000fe20000000f00 */
[----:B------:R-:W-:Y:S02]  /*14810*/  IMAD.MOV.U32 R0, RZ, RZ, RZ ;  /* 0x000000ffff007224 */ /* 0x000fe400078e00ff */
[----:B-1----:R-:W-:Y:S05]  /*14820*/  CALL.REL.NOINC `($__internal_20_$__cuda_sm70_shflsync_idx_p) ;  /* 0x0000181000007944 */ /* 0x002fea0003c00000 */
[----:B-1---5:R-:W-:-:S05]  /*14830*/  BRA `(.L_x_1239) ;  /* 0xffff407000007947 */ /* 0x022fca000383ffff */
.L_x_1145:
[----:B------:R-:W-:Y:S01]  /*14840*/  MOV R3, 0x1c1f ;  /* 0x00001c1f00037802 */ /* 0x000fe20000000f00 */
[----:B------:R2:W-:Y:S01]  /*14850*/  STL [R1+0x4c], R132 ;  /* 0x00004c8401007387 */ /* 0x0005e20000100800 */
[----:B------:R-:W-:Y:S01]  /*14860*/  MOV R2, 0x14890 ;  /* 0x0001489000027802 */ /* 0x000fe20000000f00 */
[----:B------:R-:W-:Y:S02]  /*14870*/  IMAD.MOV.U32 R0, RZ, RZ, 0x1 ;  /* 0x00000001ff007424 */ /* 0x000fe400078e00ff */
[----:B-12---:R-:W-:Y:S05]  /*14880*/  CALL.REL.NOINC `($__internal_20_$__cuda_sm70_shflsync_idx_p) ;  /* 0x000017b000007944 */ /* 0x006fea0003c00000 */
        /* <DEDUP_REMOVED lines=46> */
[----:B-----5:R-:W-:Y:S02]  /*14b70*/  FSEL R5, R27, -INF , P0 ;  /* 0xff8000001b057808 */ /* 0x020fe40000000000 */
[----:B------:R-:W-:Y:S02]  /*14b80*/  FMNMX.FTZ R15, R6, R15, !PT ;  /* 0x0000000f060f7209 */ /* 0x000fe40007810000 */
[----:B------:R-:W-:Y:S02]  /*14b90*/  FMNMX.FTZ R132, R4, R132, !PT ;  /* 0x0000008404847209 */ /* 0x000fe40007810000 */
[----:B------:R-:W-:Y:S02]  /*14ba0*/  FMNMX.FTZ R15, R5, R15, !PT ;  /* 0x0000000f050f7209 */ /* 0x000fe40007810000 */
[----:B------:R-:W-:Y:S02]  /*14bb0*/  MOV R2, 0x14bd0 ;  /* 0x00014bd000027802 */ /* 0x000fe40000000f00 */
[----:B-1----:R-:W-:Y:S05]  /*14bc0*/  CALL.REL.NOINC `($__internal_19_$__cuda_sm70_shflsync_bfly_p) ;  /* 0x0000141000007944 */ /* 0x002fea0003c00000 */
[----:B------:R-:W-:Y:S01]  /*14bd0*/  FMNMX.FTZ R132, R132, R0, !PT ;  /* 0x0000000084847209 */ /* 0x000fe20007810000 */
[----:B------:R-:W-:Y:S01]  /*14be0*/  IMAD.MOV.U32 R0, RZ, RZ, 0x1 ;  /* 0x00000001ff007424 */ /* 0x000fe200078e00ff */
[----:B------:R-:W-:Y:S02]  /*14bf0*/  MOV R2, 0x14c10 ;  /* 0x00014c1000027802 */ /* 0x000fe40000000f00 */
        /* <DEDUP_REMOVED lines=8> */
[----:B------:R-:W-:Y:S02]  /*14c80*/  MOV R2, 0x14ca0 ;  /* 0x00014ca000027802 */ /* 0x000fe40000000f00 */
[----:B------:R-:W-:Y:S05]  /*14c90*/  CALL.REL.NOINC `($__internal_19_$__cuda_sm70_shflsync_bfly_p) ;  /* 0x0000134000007944 */ /* 0x000fea0003c00000 */
[----:B------:R-:W-:-:S05]  /*14ca0*/  BRA `(.L_x_1240) ;  /* 0xffff413000007947 */ /* 0x000fca000383ffff */
.L_x_1148:
[----:B------:R-:W-:Y:S01]  /*14cb0*/  MOV R3, 0x181f ;  /* 0x0000181f00037802 */ /* 0x000fe20000000f00 */
[----:B------:R2:W-:Y:S01]  /*14cc0*/  STL [R1+0x4c], R6 ;  /* 0x00004c0601007387 */ /* 0x0005e20000100800 */
[----:B------:R-:W-:Y:S01]  /*14cd0*/  MOV R2, 0x14d00 ;  /* 0x00014d0000027802 */ /* 0x000fe20000000f00 */
[----:B------:R-:W-:Y:S02]  /*14ce0*/  IMAD.MOV.U32 R0, RZ, RZ, RZ ;  /* 0x000000ffff007224 */ /* 0x000fe400078e00ff */
[----:B-1234-:R-:W-:Y:S05]  /*14cf0*/  CALL.REL.NOINC `($__internal_20_$__cuda_sm70_shflsync_idx_p) ;  /* 0x0000134000007944 */ /* 0x01efea0003c00000 */
[----:B-1---5:R-:W-:-:S05]  /*14d00*/  BRA `(.L_x_1241) ;  /* 0xffff5be000007947 */ /* 0x022fca000383ffff */
.L_x_1151:
[----:B--2---:R-:W-:Y:S01]  /*14d10*/  MOV R3, 0x181f ;  /* 0x0000181f00037802 */ /* 0x004fe20000000f00 */
        /* <DEDUP_REMOVED lines=11> */
.L_x_1154:
[----:B------:R-:W-:Y:S01]  /*14dd0*/  MOV R3, 0x181f ;  /* 0x0000181f00037802 */ /* 0x000fe20000000f00 */
[----:B------:R1:W-:Y:S01]  /*14de0*/  STL [R1+0x4c], R137 ;  /* 0x00004c8901007387 */ /* 0x0003e20000100800 */
[----:B------:R-:W-:Y:S01]  /*14df0*/  MOV R2, 0x14e20 ;  /* 0x00014e2000027802 */ /* 0x000fe20000000f00 */
[----:B------:R-:W-:Y:S02]  /*14e00*/  IMAD.MOV.U32 R0, RZ, RZ, RZ ;  /* 0x000000ffff007224 */ /* 0x000fe400078e00ff */
[----:B-1----:R-:W-:Y:S05]  /*14e10*/  CALL.REL.NOINC `($__internal_20_$__cuda_sm70_shflsync_idx_p) ;  /* 0x0000122000007944 */ /* 0x002fea0003c00000 */
[----:B------:R-:W-:Y:S01]  /*14e20*/  MOV R132, R0 ;  /* 0x0000000000847202 */ /* 0x000fe20000000f00 */
[----:B-1---5:R-:W-:-:S05]  /*14e30*/  BRA `(.L_x_1243) ;  /* 0xffff6ae000007947 */ /* 0x022fca000383ffff */
.L_x_1155:
[----:B------:R-:W-:Y:S01]  /*14e40*/  MOV R3, 0x181f ;  /* 0x0000181f00037802 */ /* 0x000fe20000000f00 */
[----:B------:R3:W-:Y:S01]  /*14e50*/  STL [R1+0x4c], R172 ;  /* 0x00004cac01007387 */ /* 0x0007e20000100800 */
[----:B------:R-:W-:Y:S01]  /*14e60*/  MOV R2, 0x14e90 ;  /* 0x00014e9000027802 */ /* 0x000fe20000000f00 */
[----:B------:R-:W-:Y:S02]  /*14e70*/  IMAD.MOV.U32 R0, RZ, RZ, RZ ;  /* 0x000000ffff007224 */ /* 0x000fe400078e00ff */
[----:B-123--:R-:W-:Y:S05]  /*14e80*/  CALL.REL.NOINC `($__internal_20_$__cuda_sm70_shflsync_idx_p) ;  /* 0x000011b000007944 */ /* 0x00efea0003c00000 */
[----:B-1---5:R-:W-:-:S05]  /*14e90*/  BRA `(.L_x_1244) ;  /* 0xffff6aa000007947 */ /* 0x022fca000383ffff */
.L_x_1156:
        /* <DEDUP_REMOVED lines=12> */
.L_x_1157:
[----:B------:R-:W-:Y:S02]  /*14f60*/  MOV R0, 0x2 ;  /* 0x0000000200007802 */ /* 0x000fe40000000f00 */
[----:B------:R-:W-:Y:S02]  /*14f70*/  MOV R2, 0x14f90 ;  /* 0x00014f9000027802 */ /* 0x000fe40000000f00 */
[----:B------:R-:W-:Y:S05]  /*14f80*/  CALL.REL.NOINC `($__internal_19_$__cuda_sm70_shflsync_bfly_p) ;  /* 0x0000105000007944 */ /* 0x000fea0003c00000 */
[----:B------:R-:W-:-:S05]  /*14f90*/  BRA `(.L_x_1246) ;  /* 0xffff6ea000007947 */ /* 0x000fca000383ffff */
.L_x_1158:
[----:B------:R-:W-:Y:S02]  /*14fa0*/  MOV R0, 0x1 ;  /* 0x0000000100007802 */ /* 0x000fe40000000f00 */
        /* <DEDUP_REMOVED lines=12> */
.L_x_1160:
[----:B------:R1:W5:Y:S01]  /*15070*/  LDL R132, [R1+0x54] ;  /* 0x0000540001847983 */ /* 0x0003620000100800 */
[----:B------:R-:W-:-:S02]  /*15080*/  MOV R0, 0x2 ;  /* 0x0000000200007802 */ /* 0x000fc40000000f00 */
[----:B------:R-:W-:Y:S02]  /*15090*/  MOV R2, 0x150b0 ;  /* 0x000150b000027802 */ /* 0x000fe40000000f00 */
[----:B-1---5:R-:W-:Y:S05]  /*150a0*/  CALL.REL.NOINC `($__internal_19_$__cuda_sm70_shflsync_bfly_p) ;  /* 0x00000f3000007944 */ /* 0x022fea0003c00000 */
[----:B------:R-:W-:Y:S05]  /*150b0*/  BRA `(.L_x_1248) ;  /* 0xffff86c000007947 */ /* 0x000fea000383ffff */
.L_x_1161:
[----:B------:R-:W-:Y:S01]  /*150c0*/  IMAD.MOV.U32 R132, RZ, RZ, R4 ;  /* 0x000000ffff847224 */ /* 0x000fe200078e0004 */
[----:B------:R-:W-:Y:S02]  /*150d0*/  MOV R0, 0x1 ;  /* 0x0000000100007802 */ /* 0x000fe40000000f00 */
[----:B------:R-:W-:Y:S02]  /*150e0*/  MOV R2, 0x15100 ;  /* 0x0001510000027802 */ /* 0x000fe40000000f00 */
[----:B------:R-:W-:Y:S05]  /*150f0*/  CALL.REL.NOINC `($__internal_19_$__cuda_sm70_shflsync_bfly_p) ;  /* 0x00000ee000007944 */ /* 0x000fea0003c00000 */
[----:B------:R1:W5:Y:S01]  /*15100*/  LDL R132, [R1+0x50] ;  /* 0x0000500001847983 */ /* 0x0003620000100800 */
[----:B------:R-:W-:Y:S01]  /*15110*/  FADD.FTZ R4, R4, R0 ;  /* 0x0000000004047221 */ /* 0x000fe20000010000 */
[----:B------:R-:W-:Y:S02]  /*15120*/  MOV R0, 0x2 ;  /* 0x0000000200007802 */ /* 0x000fe40000000f00 */
[----:B------:R-:W-:Y:S02]  /*15130*/  MOV R2, 0x15150 ;  /* 0x0001515000027802 */ /* 0x000fe40000000f00 */
[----:B-1---5:R-:W-:Y:S05]  /*15140*/  CALL.REL.NOINC `($__internal_19_$__cuda_sm70_shflsync_bfly_p) ;  /* 0x00000e9000007944 */ /* 0x022fea0003c00000 */
[----:B------:R-:W2:Y:S02]  /*15150*/  LDL.LU R2, [R1+0x50] ;  /* 0x0000500001027983 */ /* 0x000ea40000300800 */
[----:B--2---:R-:W-:Y:S01]  /*15160*/  FADD.FTZ R5, R2, R0 ;  /* 0x0000000002057221 */ /* 0x004fe20000010000 */
[----:B------:R-:W-:-:S02]  /*15170*/  MOV R0, 0x1 ;  /* 0x0000000100007802 */ /* 0x000fc40000000f00 */
[----:B------:R-:W-:Y:S02]  /*15180*/  MOV R2, 0x151b0 ;  /* 0x000151b000027802 */ /* 0x000fe40000000f00 */
[----:B------:R-:W-:Y:S02]  /*15190*/  MOV R132, R5 ;  /* 0x0000000500847202 */ /* 0x000fe40000000f00 */
[----:B------:R-:W-:Y:S05]  /*151a0*/  CALL.REL.NOINC `($__internal_19_$__cuda_sm70_shflsync_bfly_p) ;  /* 0x00000e3000007944 */ /* 0x000fea0003c00000 */
[----:B------:R-:W-:Y:S01]  /*151b0*/  MOV R3, R0 ;  /* 0x0000000000037202 */ /* 0x000fe20000000f00 */
[----:B------:R-:W-:Y:S05]  /*151c0*/  BRA `(.L_x_1249) ;  /* 0xffff864000007947 */ /* 0x000fea000383ffff */
.L_x_1168:
[----:B--234-:R2:W-:Y:S01]  /*151d0*/  STL [R1+0x4c], R5 ;  /* 0x00004c0501007387 */ /* 0x01c5e20000100800 */
[----:B------:R-:W-:Y:S01]  /*151e0*/  IMAD.MOV.U32 R0, RZ, RZ, RZ ;  /* 0x000000ffff007224 */ /* 0x000fe200078e00ff */
[----:B------:R-:W-:Y:S02]  /*151f0*/  MOV R3, 0x181f ;  /* 0x0000181f00037802 */ /* 0x000fe40000000f00 */
[----:B------:R-:W-:Y:S02]  /*15200*/  MOV R2, 0x15220 ;  /* 0x0001522000027802 */ /* 0x000fe40000000f00 */
[----:B-12---:R-:W-:Y:S05]  /*15210*/  CALL.REL.NOINC `($__internal_20_$__cuda_sm70_shflsync_idx_p) ;  /* 0x00000e2000007944 */ /* 0x006fea0003c00000 */
[----:B-----5:R-:W-:Y:S01]  /*15220*/  MOV R4, R0 ;  /* 0x0000000000047202 */ /* 0x020fe20000000f00 */
[----:B-1----:R-:W-:Y:S05]  /*15230*/  BRA `(.L_x_1250) ;  /* 0xffffa28000007947 */ /* 0x002fea000383ffff */
.L_x_1169:
[----:B------:R4:W-:Y:S01]  /*15240*/  STL [R1+0x4c], R14 ;  /* 0x00004c0e01007387 */ /* 0x0009e20000100800 */
[----:B------:R-:W-:Y:S01]  /*15250*/  IMAD.MOV.U32 R0, RZ, RZ, RZ ;  /* 0x000000ffff007224 */ /* 0x000fe200078e00ff */
[----:B------:R-:W-:-:S02]  /*15260*/  MOV R3, 0x181f ;  /* 0x0000181f00037802 */ /* 0x000fc40000000f00 */
[----:B------:R-:W-:Y:S02]  /*15270*/  MOV R2, 0x15290 ;  /* 0x0001529000027802 */ /* 0x000fe40000000f00 */
[----:B-1234-:R-:W-:Y:S05]  /*15280*/  CALL.REL.NOINC `($__internal_20_$__cuda_sm70_shflsync_idx_p) ;  /* 0x00000db000007944 */ /* 0x01efea0003c00000 */
[----:B-1---5:R-:W-:Y:S05]  /*15290*/  BRA `(.L_x_1251) ;  /* 0xffffa24000007947 */ /* 0x022fea000383ffff */
.L_x_1172:
[----:B------:R4:W-:Y:S01]  /*152a0*/  STL [R1+0x4c], R5 ;  /* 0x00004c0501007387 */ /* 0x0009e20000100800 */
[----:B--2---:R-:W-:Y:S01]  /*152b0*/  IMAD.MOV.U32 R0, RZ, RZ, 0x1 ;  /* 0x00000001ff007424 */ /* 0x004fe200078e00ff */
[----:B------:R-:W-:Y:S02]  /*152c0*/  MOV R3, 0x181f ;  /* 0x0000181f00037802 */ /* 0x000fe40000000f00 */
[----:B------:R-:W-:Y:S02]  /*152d0*/  MOV R2, 0x152f0 ;  /* 0x000152f000027802 */ /* 0x000fe40000000f00 */
[----:B-1-34-:R-:W-:Y:S05]  /*152e0*/  CALL.REL.NOINC `($__internal_20_$__cuda_sm70_shflsync_idx_p) ;  /* 0x00000d5000007944 */ /* 0x01afea0003c00000 */
[----:B------:R2:W-:Y:S01]  /*152f0*/  STL [R1+0x4c], R14 ;  /* 0x00004c0e01007387 */ /* 0x0005e20000100800 */
[----:B-----5:R-:W-:Y:S01]  /*15300*/  IMAD.MOV.U32 R4, RZ, RZ, R0 ;  /* 0x000000ffff047224 */ /* 0x020fe200078e0000 */
[----:B------:R-:W-:Y:S01]  /*15310*/  MOV R0, 0x1 ;  /* 0x0000000100007802 */ /* 0x000fe20000000f00 */
[----:B------:R-:W-:Y:S01]  /*15320*/  IMAD.MOV.U32 R3, RZ, RZ, 0x181f ;  /* 0x0000181fff037424 */ /* 0x000fe200078e00ff */
[----:B------:R-:W-:Y:S02]  /*15330*/  MOV R2, 0x15350 ;  /* 0x0001535000027802 */ /* 0x000fe40000000f00 */
[----:B-12---:R-:W-:Y:S05]  /*15340*/  CALL.REL.NOINC `($__internal_20_$__cuda_sm70_shflsync_idx_p) ;  /* 0x00000cf000007944 */ /* 0x006fea0003c00000 */
[----:B-1---5:R-:W-:Y:S05]  /*15350*/  BRA `(.L_x_1252) ;  /* 0xffffa3d000007947 */ /* 0x022fea000383ffff */
.L_x_1175:
[----:B------:R3:W-:Y:S01]  /*15360*/  STL [R1+0x4c], R5 ;  /* 0x00004c0501007387 */ /* 0x0007e20000100800 */
[----:B--2---:R-:W-:Y:S01]  /*15370*/  IMAD.MOV.U32 R0, RZ, RZ, 0x2 ;  /* 0x00000002ff007424 */ /* 0x004fe200078e00ff */
[----:B-1----:R-:W-:-:S02]  /*15380*/  MOV R3, 0x181f ;  /* 0x0000181f00037802 */ /* 0x002fc40000000f00 */
[----:B------:R-:W-:Y:S02]  /*15390*/  MOV R2, 0x153b0 ;  /* 0x000153b000027802 */ /* 0x000fe40000000f00 */
[----:B---34-:R-:W-:Y:S05]  /*153a0*/  CALL.REL.NOINC `($__internal_20_$__cuda_sm70_shflsync_idx_p) ;  /* 0x00000c9000007944 */ /* 0x018fea0003c00000 */
[----:B-----5:R-:W-:Y:S01]  /*153b0*/  MOV R4, R0 ;  /* 0x0000000000047202 */ /* 0x020fe20000000f00 */
[----:B-1----:R-:W-:Y:S05]  /*153c0*/  BRA `(.L_x_1253) ;  /* 0xffffa55000007947 */ /* 0x002fea000383ffff */
.L_x_1176:
[----:B------:R4:W-:Y:S01]  /*153d0*/  STL [R1+0x4c], R14 ;  /* 0x00004c0e01007387 */ /* 0x0009e20000100800 */
[----:B--2---:R-:W-:Y:S01]  /*153e0*/  IMAD.MOV.U32 R0, RZ, RZ, 0x2 ;  /* 0x00000002ff007424 */ /* 0x004fe200078e00ff */
[----:B-1----:R-:W-:Y:S02]  /*153f0*/  MOV R3, 0x181f ;  /* 0x0000181f00037802 */ /* 0x002fe40000000f00 */
[----:B------:R-:W-:Y:S02]  /*15400*/  MOV R2, 0x15420 ;  /* 0x0001542000027802 */ /* 0x000fe40000000f00 */
[----:B---34-:R-:W-:Y:S05]  /*15410*/  CALL.REL.NOINC `($__internal_20_$__cuda_sm70_shflsync_idx_p) ;  /* 0x00000c2000007944 */ /* 0x018fea0003c00000 */
[----:B-1---5:R-:W-:Y:S05]  /*15420*/  BRA `(.L_x_1254) ;  /* 0xffffa51000007947 */ /* 0x022fea000383ffff */
.L_x_1179:
[----:B------:R1:W-:Y:S01]  /*15430*/  STL [R1+0x4c], R5 ;  /* 0x00004c0501007387 */ /* 0x0003e20000100800 */
[----:B----4-:R-:W-:Y:S01]  /*15440*/  IMAD.MOV.U32 R0, RZ, RZ, 0x3 ;  /* 0x00000003ff007424 */ /* 0x010fe200078e00ff */
[----:B-1----:R-:W-:Y:S02]  /*15450*/  MOV R3, 0x181f ;  /* 0x0000181f00037802 */ /* 0x002fe40000000f00 */
[----:B------:R-:W-:Y:S02]  /*15460*/  MOV R2, 0x15480 ;  /* 0x0001548000027802 */ /* 0x000fe40000000f00 */
[----:B--23--:R-:W-:Y:S05]  /*15470*/  CALL.REL.NOINC `($__internal_20_$__cuda_sm70_shflsync_idx_p) ;  /* 0x00000bc000007944 */ /* 0x00cfea0003c00000 */
[----:B------:R2:W-:Y:S01]  /*15480*/  STL [R1+0x4c], R14 ;  /* 0x00004c0e01007387 */ /* 0x0005e20000100800 */
[----:B-----5:R-:W-:Y:S01]  /*15490*/  IMAD.MOV.U32 R4, RZ, RZ, R0 ;  /* 0x000000ffff047224 */ /* 0x020fe200078e0000 */
[----:B------:R-:W-:Y:S01]  /*154a0*/  MOV R0, 0x3 ;  /* 0x0000000300007802 */ /* 0x000fe20000000f00 */
[----:B------:R-:W-:Y:S01]  /*154b0*/  IMAD.MOV.U32 R3, RZ, RZ, 0x181f ;  /* 0x0000181fff037424 */ /* 0x000fe200078e00ff */
[----:B------:R-:W-:-:S02]  /*154c0*/  MOV R2, 0x154e0 ;  /* 0x000154e000027802 */ /* 0x000fc40000000f00 */
[----:B-12---:R-:W-:Y:S05]  /*154d0*/  CALL.REL.NOINC `($__internal_20_$__cuda_sm70_shflsync_idx_p) ;  /* 0x00000b6000007944 */ /* 0x006fea0003c00000 */
[----:B-1---5:R-:W-:Y:S05]  /*154e0*/  BRA `(.L_x_1255) ;  /* 0xffffa65000007947 */ /* 0x022fea000383ffff */
.L_x_1181:
[----:B------:R1:W-:Y:S01]  /*154f0*/  STL [R1+0x4c], R5 ;  /* 0x00004c0501007387 */ /* 0x0003e20000100800 */
[----:B------:R-:W-:Y:S01]  /*15500*/  IMAD.MOV.U32 R0, RZ, RZ, RZ ;  /* 0x000000ffff007224 */ /* 0x000fe200078e00ff */
[----:B------:R-:W-:-:S02]  /*15510*/  MOV R3, 0x1c1f ;  /* 0x00001c1f00037802 */ /* 0x000fc40000000f00 */
[----:B------:R-:W-:Y:S02]  /*15520*/  MOV R2, 0x15540 ;  /* 0x0001554000027802 */ /* 0x000fe40000000f00 */
[----:B-1----:R-:W-:Y:S05]  /*15530*/  CALL.REL.NOINC `($__internal_20_$__cuda_sm70_shflsync_idx_p) ;  /* 0x00000b0000007944 */ /* 0x002fea0003c00000 */
[----:B-----5:R-:W-:Y:S01]  /*15540*/  MOV R4, R0 ;  /* 0x0000000000047202 */ /* 0x020fe20000000f00 */
[----:B-1----:R-:W-:Y:S05]  /*15550*/  BRA `(.L_x_1256) ;  /* 0xffffa9c000007947 */ /* 0x002fea000383ffff */
.L_x_1182:
[----:B------:R3:W-:Y:S01]  /*15560*/  STL [R1+0x4c], R12 ;  /* 0x00004c0c01007387 */ /* 0x0007e20000100800 */
[----:B------:R-:W-:Y:S01]  /*15570*/  IMAD.MOV.U32 R0, RZ, RZ, RZ ;  /* 0x000000ffff007224 */ /* 0x000fe200078e00ff */
[----:B------:R-:W-:Y:S02]  /*15580*/  MOV R3, 0x1c1f ;  /* 0x00001c1f00037802 */ /* 0x000fe40000000f00 */
[----:B------:R-:W-:Y:S02]  /*15590*/  MOV R2, 0x155b0 ;  /* 0x000155b000027802 */ /* 0x000fe40000000f00 */
[----:B-123--:R-:W-:Y:S05]  /*155a0*/  CALL.REL.NOINC `($__internal_20_$__cuda_sm70_shflsync_idx_p) ;  /* 0x00000a9000007944 */ /* 0x00efea0003c00000 */
[----:B-1---5:R-:W-:Y:S05]  /*155b0*/  BRA `(.L_x_1257) ;  /* 0xffffa98000007947 */ /* 0x022fea000383ffff */
.L_x_1185:
[----:B------:R1:W-:Y:S01]  /*155c0*/  STL [R1+0x4c], R5 ;  /* 0x00004c0501007387 */ /* 0x0003e20000100800 */
[----:B----4-:R-:W-:Y:S01]  /*155d0*/  IMAD.MOV.U32 R0, RZ, RZ, 0x1 ;  /* 0x00000001ff007424 */ /* 0x010fe200078e00ff */
[----:B--2---:R-:W-:Y:S02]  /*155e0*/  MOV R3, 0x1c1f ;  /* 0x00001c1f00037802 */ /* 0x004fe40000000f00 */
[----:B------:R-:W-:Y:S02]  /*155f0*/  MOV R2, 0x15610 ;  /* 0x0001561000027802 */ /* 0x000fe40000000f00 */
[----:B-1-3--:R-:W-:Y:S05]  /*15600*/  CALL.REL.NOINC `($__internal_20_$__cuda_sm70_shflsync_idx_p) ;  /* 0x00000a3000007944 */ /* 0x00afea0003c00000 */
[----:B------:R2:W-:Y:S01]  /*15610*/  STL [R1+0x4c], R12 ;  /* 0x00004c0c01007387 */ /* 0x0005e20000100800 */
[----:B-----5:R-:W-:Y:S01]  /*15620*/  IMAD.MOV.U32 R4, RZ, RZ, R0 ;  /* 0x000000ffff047224 */ /* 0x020fe200078e0000 */
[----:B------:R-:W-:Y:S01]  /*15630*/  MOV R0, 0x1 ;  /* 0x0000000100007802 */ /* 0x000fe20000000f00 */
[----:B------:R-:W-:Y:S01]  /*15640*/  IMAD.MOV.U32 R3, RZ, RZ, 0x1c1f ;  /* 0x00001c1fff037424 */ /* 0x000fe200078e00ff */
[----:B------:R-:W-:-:S02]  /*15650*/  MOV R2, 0x15670 ;  /* 0x0001567000027802 */ /* 0x000fc40000000f00 */
[----:B-12---:R-:W-:Y:S05]  /*15660*/  CALL.REL.NOINC `($__internal_20_$__cuda_sm70_shflsync_idx_p) ;  /* 0x000009d000007944 */ /* 0x006fea0003c00000 */
[----:B-1---5:R-:W-:Y:S05]  /*15670*/  BRA `(.L_x_1258) ;  /* 0xffffb52000007947 */ /* 0x022fea000383ffff */
.L_x_1189:
[----:B------:R1:W-:Y:S01]  /*15680*/  STL [R1+0x4c], R5 ;  /* 0x00004c0501007387 */ /* 0x0003e20000100800 */
[----:B------:R-:W-:Y:S01]  /*15690*/  IMAD.MOV.U32 R0, RZ, RZ, RZ ;  /* 0x000000ffff007224 */ /* 0x000fe200078e00ff */
[----:B------:R-:W-:-:S02]  /*156a0*/  MOV R3, 0x181f ;  /* 0x0000181f00037802 */ /* 0x000fc40000000f00 */
[----:B------:R-:W-:Y:S02]  /*156b0*/  MOV R2, 0x156d0 ;  /* 0x000156d000027802 */ /* 0x000fe40000000f00 */
[----:B-1----:R-:W-:Y:S05]  /*156c0*/  CALL.REL.NOINC `($__internal_20_$__cuda_sm70_shflsync_idx_p) ;  /* 0x0000097000007944 */ /* 0x002fea0003c00000 */
[----:B-----5:R-:W-:Y:S01]  /*156d0*/  MOV R4, R0 ;  /* 0x0000000000047202 */ /* 0x020fe20000000f00 */
[----:B-1----:R-:W-:Y:S05]  /*156e0*/  BRA `(.L_x_1259) ;  /* 0xffffc96000007947 */ /* 0x002fea000383ffff */
.L_x_1190:
[----:B------:R3:W-:Y:S01]  /*156f0*/  STL [R1+0x4c], R14 ;  /* 0x00004c0e01007387 */ /* 0x0007e20000100800 */
[----:B------:R-:W-:Y:S01]  /*15700*/  IMAD.MOV.U32 R0, RZ, RZ, RZ ;  /* 0x000000ffff007224 */ /* 0x000fe200078e00ff */
[----:B------:R-:W-:Y:S02]  /*15710*/  MOV R3, 0x181f ;  /* 0x0000181f00037802 */ /* 0x000fe40000000f00 */
[----:B------:R-:W-:Y:S02]  /*15720*/  MOV R2, 0x15740 ;  /* 0x0001574000027802 */ /* 0x000fe40000000f00 */
[----:B-123--:R-:W-:Y:S05]  /*15730*/  CALL.REL.NOINC `($__internal_20_$__cuda_sm70_shflsync_idx_p) ;  /* 0x0000090000007944 */ /* 0x00efea0003c00000 */
[----:B-1---5:R-:W-:Y:S05]  /*15740*/  BRA `(.L_x_1260) ;  /* 0xffffc92000007947 */ /* 0x022fea000383ffff */
.L_x_1193:
        /* <DEDUP_REMOVED lines=12> */
.L_x_1196:
[----:B------:R1:W-:Y:S01]  /*15810*/  STL [R1+0x4c], R5 ;  /* 0x00004c0501007387 */ /* 0x0003e20000100800 */
[----:B----4-:R-:W-:Y:S01]  /*15820*/  IMAD.MOV.U32 R0, RZ, RZ, 0x2 ;  /* 0x00000002ff007424 */ /* 0x010fe200078e00ff */
[----:B-1----:R-:W-:-:S02]  /*15830*/  MOV R3, 0x181f ;  /* 0x0000181f00037802 */ /* 0x002fc40000000f00 */
[----:B------:R-:W-:Y:S02]  /*15840*/  MOV R2, 0x15860 ;  /* 0x0001586000027802 */ /* 0x000fe40000000f00 */
[----:B--23--:R-:W-:Y:S05]  /*15850*/  CALL.REL.NOINC `($__internal_20_$__cuda_sm70_shflsync_idx_p) ;  /* 0x000007e000007944 */ /* 0x00cfea0003c00000 */
[----:B-----5:R-:W-:Y:S01]  /*15860*/  MOV R4, R0 ;  /* 0x0000000000047202 */ /* 0x020fe20000000f00 */
[----:B-1----:R-:W-:Y:S05]  /*15870*/  BRA `(.L_x_1262) ;  /* 0xffffcc4000007947 */ /* 0x002fea000383ffff */
.L_x_1197:
[----:B------:R1:W-:Y:S01]  /*15880*/  STL [R1+0x4c], R14 ;  /* 0x00004c0e01007387 */ /* 0x0003e20000100800 */
[----:B----4-:R-:W-:Y:S01]  /*15890*/  IMAD.MOV.U32 R0, RZ, RZ, 0x2 ;  /* 0x00000002ff007424 */ /* 0x010fe200078e00ff */
[----:B-1----:R-:W-:Y:S02]  /*158a0*/  MOV R3, 0x181f ;  /* 0x0000181f00037802 */ /* 0x002fe40000000f00 */
[----:B------:R-:W-:Y:S02]  /*158b0*/  MOV R2, 0x158d0 ;  /* 0x000158d000027802 */ /* 0x000fe40000000f00 */
[----:B--23--:R-:W-:Y:S05]  /*158c0*/  CALL.REL.NOINC `($__internal_20_$__cuda_sm70_shflsync_idx_p) ;  /* 0x0000077000007944 */ /* 0x00cfea0003c00000 */
[----:B-1---5:R-:W-:Y:S05]  /*158d0*/  BRA `(.L_x_1263) ;  /* 0xffffcc0000007947 */ /* 0x022fea000383ffff */
.L_x_1200:
[----:B------:R1:W-:Y:S01]  /*158e0*/  STL [R1+0x4c], R5 ;  /* 0x00004c0501007387 */ /* 0x0003e20000100800 */
[----:B------:R-:W-:Y:S01]  /*158f0*/  IMAD.MOV.U32 R0, RZ, RZ, 0x3 ;  /* 0x00000003ff007424 */ /* 0x000fe200078e00ff */
[----:B-1----:R-:W-:Y:S02]  /*15900*/  MOV R3, 0x181f ;  /* 0x0000181f00037802 */ /* 0x002fe40000000f00 */
        /* <DEDUP_REMOVED lines=9> */
.L_x_1202:
[----:B------:R1:W-:Y:S01]  /*159a0*/  STL [R1+0x4c], R106 ;  /* 0x00004c6a01007387 */ /* 0x0003e20000100800 */
[----:B------:R-:W-:Y:S01]  /*159b0*/  IMAD.MOV.U32 R0, RZ, RZ, RZ ;  /* 0x000000ffff007224 */ /* 0x000fe200078e00ff */
[----:B------:R-:W-:-:S02]  /*159c0*/  MOV R3, 0x1f ;  /* 0x0000001f00037802 */ /* 0x000fc40000000f00 */
[----:B------:R-:W-:Y:S02]  /*159d0*/  MOV R2, 0x159f0 ;  /* 0x000159f000027802 */ /* 0x000fe40000000f00 */
[----:B-1----:R-:W-:Y:S05]  /*159e0*/  CALL.REL.NOINC `($__internal_20_$__cuda_sm70_shflsync_idx_p) ;  /* 0x0000065000007944 */ /* 0x002fea0003c00000 */
[----:B------:R-:W-:Y:S01]  /*159f0*/  MOV R9, R0 ;  /* 0x0000000000097202 */ /* 0x000fe20000000f00 */
[----:B-1---5:R-:W-:Y:S05]  /*15a00*/  BRA `(.L_x_1265) ;  /* 0xffffcf8000007947 */ /* 0x022fea000383ffff */
.L_x_1203:
[----:B------:R3:W-:Y:S01]  /*15a10*/  STL [R1+0x4c], R106 ;  /* 0x00004c6a01007387 */ /* 0x0007e20000100800 */
[----:B------:R-:W-:Y:S01]  /*15a20*/  IMAD.MOV.U32 R0, RZ, RZ, 0x1 ;  /* 0x00000001ff007424 */ /* 0x000fe200078e00ff */
[----:B------:R-:W-:Y:S02]  /*15a30*/  MOV R3, 0x1f ;  /* 0x0000001f00037802 */ /* 0x000fe40000000f00 */
[----:B------:R-:W-:Y:S02]  /*15a40*/  MOV R2, 0x15a60 ;  /* 0x00015a6000027802 */ /* 0x000fe40000000f00 */
[----:B-123--:R-:W-:Y:S05]  /*15a50*/  CALL.REL.NOINC `($__internal_20_$__cuda_sm70_shflsync_idx_p) ;  /* 0x000005e000007944 */ /* 0x00efea0003c00000 */
[----:B------:R-:W-:Y:S01]  /*15a60*/  MOV R8, R0 ;  /* 0x0000000000087202 */ /* 0x000fe20000000f00 */
[----:B-1---5:R-:W-:Y:S05]  /*15a70*/  BRA `(.L_x_1266) ;  /* 0xffffcf3000007947 */ /* 0x022fea000383ffff */
.L_x_1204:
[----:B------:R-:W-:Y:S02]  /*15a80*/  MOV R3, 0x1 ;  /* 0x0000000100037802 */ /* 0x000fe40000000f00 */
[----:B------:R-:W-:Y:S02]  /*15a90*/  MOV R2, 0x15ab0 ;  /* 0x00015ab000027802 */ /* 0x000fe40000000f00 */
[----:B-1234-:R-:W-:Y:S05]  /*15aa0*/  CALL.REL.NOINC `($__internal_21_$__cuda_sm70_shflsync_up_p) ;  /* 0x0000063000007944 */ /* 0x01efea0003c00000 */
[----:B------:R-:W-:Y:S05]  /*15ab0*/  BRA `(.L_x_1267) ;  /* 0xffffd02000007947 */ /* 0x000fea000383ffff */
.L_x_1205:
[----:B------:R-:W-:Y:S02]  /*15ac0*/  MOV R3, 0x2 ;  /* 0x0000000200037802 */ /* 0x000fe40000000f00 */
[----:B------:R-:W-:-:S02]  /*15ad0*/  MOV R2, 0x15af0 ;  /* 0x00015af000027802 */ /* 0x000fc40000000f00 */
[----:B--2-4-:R-:W-:Y:S05]  /*15ae0*/  CALL.REL.NOINC `($__internal_21_$__cuda_sm70_shflsync_up_p) ;  /* 0x000005f000007944 */ /* 0x014fea0003c00000 */
        /* <DEDUP_REMOVED lines=23> */
.L_x_1209:
[----:B------:R-:W-:Y:S02]  /*15c60*/  MOV R3, 0x1 ;  /* 0x0000000100037802 */ /* 0x000fe40000000f00 */
[----:B------:R-:W-:Y:S02]  /*15c70*/  MOV R2, 0x15c90 ;  /* 0x00015c9000027802 */ /* 0x000fe40000000f00 */
[----:B------:R-:W-:Y:S05]  /*15c80*/  CALL.REL.NOINC `($__internal_21_$__cuda_sm70_shflsync_up_p) ;  /* 0x0000045000007944 */ /* 0x000fea0003c00000 */
[----:B------:R-:W-:Y:S01]  /*15c90*/  MOV R2, R4 ;  /* 0x0000000400027202 */ /* 0x000fe20000000f00 */
[----:B------:R-:W-:Y:S05]  /*15ca0*/  BRA `(.L_x_1269) ;  /* 0xffffd09000007947 */ /* 0x000fea000383ffff */
.L_x_1210:
        /* <DEDUP_REMOVED lines=26> */
.L_x_1212:
[----:B------:R-:W-:Y:S02]  /*15e50*/  SEL R0, RZ, 0x1, P0 ;  /* 0x00000001ff007807 */ /* 0x000fe40000000000 */
[----:B------:R-:W-:Y:S02]  /*15e60*/  MOV R2, 0x15e80 ;  /* 0x00015e8000027802 */ /* 0x000fe40000000f00 */
[----:B-1----:R-:W-:Y:S05]  /*15e70*/  CALL.REL.NOINC `($__internal_22_$__cuda_sm70_votesync_ballot) ;  /* 0x000002c000007944 */ /* 0x002fea0003c00000 */
[----:B------:R-:W-:Y:S01]  /*15e80*/  MOV R10, R0 ;  /* 0x00000000000a7202 */ /* 0x000fe20000000f00 */
[----:B------:R-:W-:Y:S05]  /*15e90*/  BRA `(.L_x_1271) ;  /* 0xffffd03000007947 */ /* 0x000fea000383ffff */
.L_x_1213:
[----:B------:R3:W-:Y:S01]  /*15ea0*/  STL [R1+0x4c], R6 ;  /* 0x00004c0601007387 */ /* 0x0007e20000100800 */
[----:B--2---:R-:W-:Y:S01]  /*15eb0*/  IMAD.MOV.U32 R0, RZ, RZ, R5 ;  /* 0x000000ffff007224 */ /* 0x004fe200078e0005 */
[----:B------:R-:W-:Y:S02]  /*15ec0*/  MOV R3, 0x1f ;  /* 0x0000001f00037802 */ /* 0x000fe40000000f00 */
[----:B------:R-:W-:Y:S02]  /*15ed0*/  MOV R2, 0x15ef0 ;  /* 0x00015ef000027802 */ /* 0x000fe40000000f00 */
[----:B-1-3--:R-:W-:Y:S05]  /*15ee0*/  CALL.REL.NOINC `($__internal_20_$__cuda_sm70_shflsync_idx_p) ;  /* 0x0000015000007944 */ /* 0x00afea0003c00000 */
[----:B------:R2:W-:Y:S01]  /*15ef0*/  STL [R1+0x4c], R7 ;  /* 0x00004c0701007387 */ /* 0x0005e20000100800 */
[----:B------:R-:W-:Y:S01]  /*15f00*/  IMAD.MOV.U32 R11, RZ, RZ, R0 ;  /* 0x000000ffff0b7224 */ /* 0x000fe200078e0000 */
[----:B-----5:R-:W-:Y:S01]  /*15f10*/  MOV R0, R5 ;  /* 0x0000000500007202 */ /* 0x020fe20000000f00 */
[----:B------:R-:W-:Y:S01]  /*15f20*/  IMAD.MOV.U32 R3, RZ, RZ, 0x1f ;  /* 0x0000001fff037424 */ /* 0x000fe200078e00ff */
[----:B------:R-:W-:-:S02]  /*15f30*/  MOV R2, 0x15f50 ;  /* 0x00015f5000027802 */ /* 0x000fc40000000f00 */
[----:B-12---:R-:W-:Y:S05]  /*15f40*/  CALL.REL.NOINC `($__internal_20_$__cuda_sm70_shflsync_idx_p) ;  /* 0x000000f000007944 */ /* 0x006fea0003c00000 */
[----:B------:R-:W-:Y:S01]  /*15f50*/  MOV R7, R0 ;  /* 0x0000000000077202 */ /* 0x000fe20000000f00 */
[----:B-1---5:R-:W-:Y:S05]  /*15f60*/  BRA `(.L_x_1272) ;  /* 0xffffcfd000007947 */ /* 0x022fea000383ffff */
.L_x_1216:
[----:B------:R3:W-:Y:S01]  /*15f70*/  STL [R1+0x4c], R4 ;  /* 0x00004c0401007387 */ /* 0x0007e20000100800 */
[----:B--2---:R-:W-:Y:S01]  /*15f80*/  IMAD.MOV.U32 R0, RZ, RZ, R5 ;  /* 0x000000ffff007224 */ /* 0x004fe200078e0005 */
[----:B------:R-:W-:-:S02]  /*15f90*/  MOV R3, 0x1f ;  /* 0x0000001f00037802 */ /* 0x000fc40000000f00 */
[----:B------:R-:W-:Y:S02]  /*15fa0*/  MOV R2, 0x15fc0 ;  /* 0x00015fc000027802 */ /* 0x000fe40000000f00 */
[----:B-1-34-:R-:W-:Y:S05]  /*15fb0*/  CALL.REL.NOINC `($__internal_20_$__cuda_sm70_shflsync_idx_p) ;  /* 0x0000008000007944 */ /* 0x01afea0003c00000 */
[----:B------:R-:W-:Y:S01]  /*15fc0*/  MOV R12, R0 ;  /* 0x00000000000c7202 */ /* 0x000fe20000000f00 */
[----:B-1---5:R-:W-:Y:S05]  /*15fd0*/  BRA `(.L_x_1215) ;  /* 0xffffcfc000007947 */ /* 0x022fea000383ffff */
        .weak           $__internal_19_$__cuda_sm70_shflsync_bfly_p
        .type           $__internal_19_$__cuda_sm70_shflsync_bfly_p,@function
        .size           $__internal_19_$__cuda_sm70_shflsync_bfly_p,($__internal_20_$__cuda_sm70_shflsync_idx_p - $__internal_19_$__cuda_sm70_shflsync_bfly_p)
$__internal_19_$__cuda_sm70_shflsync_bfly_p:
[----:B------:R-:W-:Y:S02]  /*15fe0*/  MOV R178, 0xffffffff ;  /* 0xffffffff00b27802 */ /* 0x000fe40000000f00 */
[----:B------:R-:W-:Y:S02]  /*15ff0*/  MOV R3, 0x1f ;  /* 0x0000001f00037802 */ /* 0x000fe40000000f00 */
[----:B------:R-:W-:Y:S04]  /*16000*/  WARPSYNC R178 ;  /* 0x000000b200007348 */ /* 0x000fe80003800000 */
[----:B------:R1:W2:Y:S02]  /*16010*/  SHFL.BFLY PT, R0, R132, R0, R3 ;  /* 0x0c00000084007389 */ /* 0x0002a400000e0003 */
[----:B-1----:R-:W-:-:S04]  /*16020*/  MOV R3, 0x0 ;  /* 0x0000000000037802 */ /* 0x002fc80000000f00 */
[----:B--2---:R-:W-:Y:S05]  /*16030*/  RET.REL.NODEC R2 `(_ZN7cutlass13device_kernelIN5flash19enable_sm80_to_sm89INS1_16FlashAttnFwdSm80INS1_25CollectiveMainloopFwdSm80ILi8ELi1ELb1EN4cute5tupleIJNS5_1CILi128EEENS7_ILi48EEENS7_ILi256EEEEEELi256ENS_6half_tEfNS_4arch4Sm80ELb1ELb0ELb0ELb1ELb1ELb0ELb1ELb1EEENS1_21CollectiveEpilogueFwdINS6_IJS8_SA_S9_EEENS6_IJNS7_ILi1EEESI_SI_EEESC_SE_Li256ELb1ELb1ELb1ELb0EEENS1_36VarlenDynamicPersistentTileSchedulerILi128ELi48ELi256ELi256ELb1ELb1ELb0ELb1ELb1ELb1EEEEEEEEEvNT_6ParamsE) ;  /* 0xfffe9fc002007950 */ /* 0x004fea0003c3ffff */
        .weak           $__internal_20_$__cuda_sm70_shflsync_idx_p
        .type           $__internal_20_$__cuda_sm70_shflsync_idx_p,@function
        .size           $__internal_20_$__cuda_sm70_shflsync_idx_p,($__internal_21_$__cuda_sm70_shflsync_up_p - $__internal_20_$__cuda_sm70_shflsync_idx_p)
$__internal_20_$__cuda_sm70_shflsync_idx_p:
        /* <DEDUP_REMOVED lines=9> */
[----:B--2---:R-:W-:Y:S05]  /*160d0*/  RET.REL.NODEC R2 `(_ZN7cutlass13device_kernelIN5flash19enable_sm80_to_sm89INS1_16FlashAttnFwdSm80INS1_25CollectiveMainloopFwdSm80ILi8ELi1ELb1EN4cute5tupleIJNS5_1CILi128EEENS7_ILi48EEENS7_ILi256EEEEEELi256ENS_6half_tEfNS_4arch4Sm80ELb1ELb0ELb0ELb1ELb1ELb0ELb1ELb1EEENS1_21CollectiveEpilogueFwdINS6_IJS8_SA_S9_EEENS6_IJNS7_ILi1EEESI_SI_EEESC_SE_Li256ELb1ELb1ELb1ELb0EEENS1_36VarlenDynamicPersistentTileSchedulerILi128ELi48ELi256ELi256ELb1ELb1ELb0ELb1ELb1ELb1EEEEEEEEEvNT_6ParamsE) ;  /* 0xfffe9f2002007950 */ /* 0x004fea0003c3ffff */
        .weak           $__internal_21_$__cuda_sm70_shflsync_up_p
        .type           $__internal_21_$__cuda_sm70_shflsync_up_p,@function
        .size           $__internal_21_$__cuda_sm70_shflsync_up_p,($__internal_22_$__cuda_sm70_votesync_ballot - $__internal_21_$__cuda_sm70_shflsync_up_p)
$__internal_21_$__cuda_sm70_shflsync_up_p:
[----:B------:R-:W-:Y:S02]  /*160e0*/  MOV R4, RZ ;  /* 0x000000ff00047202 */ /* 0x000fe40000000f00 */
[----:B------:R-:W-:-:S04]  /*160f0*/  MOV R10, 0xffffffff ;  /* 0xffffffff000a7802 */ /* 0x000fc80000000f00 */
[----:B------:R-:W-:Y:S04]  /*16100*/  WARPSYNC R10 ;  /* 0x0000000a00007348 */ /* 0x000fe80003800000 */
[----:B------:R1:W2:Y:S02]  /*16110*/  SHFL.UP PT, R4, R0, R3, R4 ;  /* 0x0400000300047389 */ /* 0x0002a400000e0004 */
[----:B-1----:R-:W-:-:S04]  /*16120*/  MOV R3, 0x0 ;  /* 0x0000000000037802 */ /* 0x002fc80000000f00 */
[----:B--2---:R-:W-:Y:S05]  /*16130*/  RET.REL.NODEC R2 `(_ZN7cutlass13device_kernelIN5flash19enable_sm80_to_sm89INS1_16FlashAttnFwdSm80INS1_25CollectiveMainloopFwdSm80ILi8ELi1ELb1EN4cute5tupleIJNS5_1CILi128EEENS7_ILi48EEENS7_ILi256EEEEEELi256ENS_6half_tEfNS_4arch4Sm80ELb1ELb0ELb0ELb1ELb1ELb0ELb1ELb1EEENS1_21CollectiveEpilogueFwdINS6_IJS8_SA_S9_EEENS6_IJNS7_ILi1EEESI_SI_EEESC_SE_Li256ELb1ELb1ELb1ELb0EEENS1_36VarlenDynamicPersistentTileSchedulerILi128ELi48ELi256ELi256ELb1ELb1ELb0ELb1ELb1ELb1EEEEEEEEEvNT_6ParamsE) ;  /* 0xfffe9ec002007950 */ /* 0x004fea0003c3ffff */
        .weak           $__internal_22_$__cuda_sm70_votesync_ballot
        .type           $__internal_22_$__cuda_sm70_votesync_ballot,@function
        .size           $__internal_22_$__cuda_sm70_votesync_ballot,(.L_x_3254 - $__internal_22_$__cuda_sm70_votesync_ballot)
$__internal_22_$__cuda_sm70_votesync_ballot:
[----:B------:R-:W-:Y:S01]  /*16140*/  ISETP.NE.U32.AND P0, PT, R0, 0x1, PT ;  /* 0x000000010000780c */ /* 0x000fe20003f05070 */
[----:B------:R-:W-:-:S04]  /*16150*/  IMAD.MOV.U32 R3, RZ, RZ, -0x1 ;  /* 0xffffffffff037424 */ /* 0x000fc800078e00ff */
[----:B------:R-:W-:Y:S08]  /*16160*/  WARPSYNC R3 ;  /* 0x0000000300007348 */ /* 0x000ff00003800000 */
[----:B------:R-:W-:-:S04]  /*16170*/  VOTE.ANY R0, PT, !P0 ;  /* 0x0000000000007806 */ /* 0x000fc800040e0100 */
[----:B------:R-:W-:Y:S01]  /*16180*/  LOP3.LUT R0, R0, R3, RZ, 0xc0, !PT ;  /* 0x0000000300007212 */ /* 0x000fe200078ec0ff */
[----:B------:R-:W-:-:S04]  /*16190*/  IMAD.MOV.U32 R3, RZ, RZ, 0x0 ;  /* 0x00000000ff037424 */ /* 0x000fc800078e00ff */
[----:B------:R-:W-:Y:S05]  /*161a0*/  RET.REL.NODEC R2 `(_ZN7cutlass13device_kernelIN5flash19enable_sm80_to_sm89INS1_16FlashAttnFwdSm80INS1_25CollectiveMainloopFwdSm80ILi8ELi1ELb1EN4cute5tupleIJNS5_1CILi128EEENS7_ILi48EEENS7_ILi256EEEEEELi256ENS_6half_tEfNS_4arch4Sm80ELb1ELb0ELb0ELb1ELb1ELb0ELb1ELb1EEENS1_21CollectiveEpilogueFwdINS6_IJS8_SA_S9_EEENS6_IJNS7_ILi1EEESI_SI_EEESC_SE_Li256ELb1ELb1ELb1ELb0EEENS1_36VarlenDynamicPersistentTileSchedulerILi128ELi48ELi256ELi256ELb1ELb1ELb0ELb1ELb1ELb1EEEEEEEEEvNT_6ParamsE) ;  /* 0xfffe9e5002007950 */ /* 0x000fea0003c3ffff */
.L_x_1273:
        /* <DEDUP_REMOVED lines=13> */
.L_x_3254:


//--------------------- .text._ZN7cutlass13device_kernelIN5flash19enable_sm80_to_sm89INS1_16FlashAttnFwdSm80INS1_25CollectiveMainloopFwdSm80ILi8ELi1ELb0EN4cute5tupleIJNS5_1CILi128EEENS7_ILi32EEENS7_ILi256EEEEEELi256ENS_6half_tEfNS_4arch4Sm80ELb1ELb0ELb0ELb1ELb1ELb1ELb1ELb1EEENS1_21CollectiveEpilogueFwdINS6_IJS8_SA_S9_EEENS6_IJNS7_ILi1EEESI_SI_EEESC_SE_Li256ELb1ELb1ELb1ELb0EEENS1_36VarlenDynamicPersistentTileSchedulerILi128ELi32ELi256ELi256ELb1ELb1ELb0ELb1ELb1ELb1EEEEEEEEEvNT_6ParamsE --------------------------
	.section	.text._ZN7cutlass13device_kernelIN5flash19enable_sm80_to_sm89INS1_16FlashAttnFwdSm80INS1_25CollectiveMainloopFwdSm80ILi8ELi1ELb0EN4cute5tupleIJNS5_1CILi128EEENS7_ILi32EEENS7_ILi256EEEEEELi256ENS_6half_tEfNS_4arch4Sm80ELb1ELb0ELb0ELb1ELb1ELb1ELb1ELb1EEENS1_21CollectiveEpilogueFwdINS6_IJS8_SA_S9_EEENS6_IJNS7_ILi1EEESI_SI_EEESC_SE_Li256ELb1ELb1ELb1ELb0EEENS1_36VarlenDynamicPersistentTileSchedulerILi128ELi32ELi256ELi256ELb1ELb1ELb0ELb1ELb1ELb1EEEEEEEEEvNT_6ParamsE,"ax",@progbits
	.sectioninfo	@"SHI_REGISTERS=255"
	.align	128
.text._ZN7cutlass13device_kernelIN5flash19enable_sm80_to_sm89INS1_16FlashAttnFwdSm80INS1_25CollectiveMainloopFwdSm80ILi8ELi1ELb0EN4cute5tupleIJNS5_1CILi128EEENS7_ILi32EEENS7_ILi256EEEEEELi256ENS_6half_tEfNS_4arch4Sm80ELb1ELb0ELb0ELb1ELb1ELb1ELb1ELb1EEENS1_21CollectiveEpilogueFwdINS6_IJS8_SA_S9_EEENS6_IJNS7_ILi1EEESI_SI_EEESC_SE_Li256ELb1ELb1ELb1ELb0EEENS1_36VarlenDynamicPersistentTileSchedulerILi128ELi32ELi256ELi256ELb1ELb1ELb0ELb1ELb1ELb1EEEEEEEEEvNT_6ParamsE:
        .type           _ZN7cutlass13device_kernelIN5flash19enable_sm80_to_sm89INS1_16FlashAttnFwdSm80INS1_25CollectiveMainloopFwdSm80ILi8ELi1ELb0EN4cute5tupleIJNS5_1CILi128EEENS7_ILi32EEENS7_ILi256EEEEEELi256ENS_6half_tEfNS_4arch4Sm80ELb1ELb0ELb0ELb1ELb1ELb1ELb1ELb1EEENS1_21CollectiveEpilogueFwdINS6_IJS8_SA_S9_EEENS6_IJNS7_ILi1EEESI_SI_EEESC_SE_Li256ELb1ELb1ELb1ELb0EEENS1_36VarlenDynamicPersistentTileSchedulerILi128ELi32ELi256ELi256ELb1ELb1ELb0ELb1ELb1ELb1EEEEEEEEEvNT_6ParamsE,@function
        .size           _ZN7cutlass13device_kernelIN5flash19enable_sm80_to_sm89INS1_16FlashAttnFwdSm80INS1_25CollectiveMainloopFwdSm80ILi8ELi1ELb0EN4cute5tupleIJNS5_1CILi128EEENS7_ILi32EEENS7_ILi256EEEEEELi256ENS_6half_tEfNS_4arch4Sm80ELb1ELb0ELb0ELb1ELb1ELb1ELb1ELb1EEENS1_21CollectiveEpilogueFwdINS6_IJS8_SA_S9_EEENS6_IJNS7_ILi1EEESI_SI_EEESC_SE_Li256ELb1ELb1ELb1ELb0EEENS1_36VarlenDynamicPersistentTileSchedulerILi128ELi32ELi256ELi256ELb1ELb1ELb0ELb1ELb1ELb1EEEEEEEEEvNT_6ParamsE,(.L_x_3259 - _ZN7cutlass13device_kernelIN5flash19enable_sm80_to_sm89INS1_16FlashAttnFwdSm80INS1_25CollectiveMainloopFwdSm80ILi8ELi1ELb0EN4cute5tupleIJNS5_1CILi128EEENS7_ILi32EEENS7_ILi256EEEEEELi256ENS_6half_tEfNS_4arch4Sm80ELb1ELb0ELb0ELb1ELb1ELb1ELb1ELb1EEENS1_21CollectiveEpilogueFwdINS6_IJS8_SA_S9_EEENS6_IJNS7_ILi1EEESI_SI_EEESC_SE_Li256ELb1ELb1ELb1ELb0EEENS1_36VarlenDynamicPersistentTileSchedulerILi128ELi32ELi256ELi256ELb1ELb1ELb0ELb1ELb1ELb1EEEEEEEEEvNT_6ParamsE)
        .other          _ZN7cutlass13device_kernelIN5flash19enable_sm80_to_sm89INS1_16FlashAttnFwdSm80INS1_25CollectiveMainloopFwdSm80ILi8ELi1ELb0EN4cute5tupleIJNS5_1CILi128EEENS7_ILi32EEENS7_ILi256EEEEEELi256ENS_6half_tEfNS_4arch4Sm80ELb1ELb0ELb0ELb1ELb1ELb1ELb1ELb1EEENS1_21CollectiveEpilogueFwdINS6_IJS8_SA_S9_EEENS6_IJNS7_ILi1EEESI_SI_EEESC_SE_Li256ELb1ELb1ELb1ELb0EEENS1_36VarlenDynamicPersistentTileSchedulerILi128ELi32ELi256ELi256ELb1ELb1ELb0ELb1ELb1ELb1EEEEEEEEEvNT_6ParamsE,@"STO_CUDA_ENTRY STV_DEFAULT"
_ZN7cutlass13device_kernelIN5flash19enable_sm80_to_sm89INS1_16FlashAttnFwdSm80INS1_25CollectiveMainloopFwdSm80ILi8ELi1ELb0EN4cute5tupleIJNS5_1CILi128EEENS7_ILi32EEENS7_ILi256EEEEEELi256ENS_6half_tEfNS_4arch4Sm80ELb1ELb0ELb0ELb1ELb1ELb1ELb1ELb1EEENS1_21CollectiveEpilogueFwdINS6_IJS8_SA_S9_EEENS6_IJNS7_ILi1EEESI_SI_EEESC_SE_Li256ELb1ELb1ELb1ELb0EEENS1_36VarlenDynamicPersistentTileSchedulerILi128ELi32ELi256ELi256ELb1ELb1ELb0ELb1ELb1ELb1EEEEEEEEEvNT_6ParamsE:
        /* <DEDUP_REMOVED lines=52> */
.L_x_1279:
        /* <DEDUP_REMOVED lines=16> */
.L_x_1482:
        /* <DEDUP_REMOVED lines=16> */
.L_x_1483:
[----:B---3--:R-:W-:-:S05]  /*0540*/  IMAD R0, R0, c[0x0][0x538], RZ ;  /* 0x00014e0000007a24 */ /* 0x008fca00078e02ff */
[----:B------:R-:W-:-:S04]  /*0550*/  IADD3 R6, R0, R6, RZ ;  /* 0x0000000600067210 */ /* 0x000fc80007ffe0ff */
[----:B------:R-:W-:-:S13]  /*0560*/  ISETP.GT.AND P0, PT, R6, UR4, PT ;  /* 0x0000000406007c0c */ /* 0x000fda000bf04270 */
[----:B-12---:R-:W-:Y:S05]  /*0570*/  @!P0 BRA `(.L_x_1279) ;  /* 0xfffffdc000008947 */ /* 0x006fea000383ffff */
.L_x_1275:
[----:B------:R-:W-:-:S05]  /*0580*/  IADD3 R11, -R0, R6, RZ ;  /* 0x00000006000b7210 */ /* 0x000fca0007ffe1ff */
[----:B------:R-:W-:-:S05]  /*0590*/  IMAD R0, R4, c[0x0][0x538], R11 ;  /* 0x00014e0004007a24 */ /* 0x000fca00078e020b */
[----:B------:R-:W-:Y:S01]  /*05a0*/  ISETP.GT.AND P0, PT, R0, UR4, PT ;  /* 0x0000000400007c0c */ /* 0x000fe2000bf04270 */
[----:B------:R-:W-:-:S12]  /*05b0*/  BRA.DIV ~URZ, `(.L_x_1280) ;  /* 0x0001c3227f007947 */ /* 0x000fd8000b800000 */
[----:B------:R-:W-:-:S04]  /*05c0*/  VOTE.ANY R10, PT, !P0 ;  /* 0x00000000000a7806 */ /* 0x000fc800040e0100 */
.L_x_1484:
[----:B------:R-:W1:Y:S02]  /*05d0*/  POPC R5, R10 ;  /* 0x0000000a00057309 */ /* 0x000e640000000000 */
[----:B-12---:R-:W-:Y:S01]  /*05e0*/  IADD3 R235, R5, R7, RZ ;  /* 0x0000000705eb7210 */ /* 0x006fe20007ffe0ff */
[----:B------:R-:W-:Y:S05]  /*05f0*/  BRA.DIV ~URZ, `(.L_x_1281) ;  /* 0x0001c3327f007947 */ /* 0x000fea000b800000 */
[----:B------:R1:W2:Y:S01]  /*0600*/  SHFL.IDX PT, R12, R9, R5, 0x1f ;  /* 0x00001f05090c7589 */ /* 0x0002a200000e0000 */
[----:B------:R-:W-:-:S03]  /*0610*/  MOV R6, RZ ;  /* 0x000000ff00067202 */ /* 0x000fc60000000f00 */
[----:B------:R1:W3:Y:S04]  /*0620*/  SHFL.IDX PT, R9, R8, R5, 0x1f ;  /* 0x00001f0508097589 */ /* 0x0002e800000e0000 */
.L_x_1485:
[----:B------:R-:W-:Y:S01]  /*0630*/  ISETP.NE.AND P0, PT, R10, RZ, PT ;  /* 0x000000ff0a00720c */ /* 0x000fe20003f05270 */
[----:B------:R-:W-:-:S12]  /*0640*/  BSSY B0, `(.L_x_1282) ;  /* 0x0000005000007945 */ /* 0x000fd80003800000 */
[----:B------:R-:W-:Y:S05]  /*0650*/  @!P0 BRA `(.L_x_1283) ;  /* 0x0000003000008947 */ /* 0x000fea0003800000 */
[----:B------:R-:W-:Y:S01]  /*0660*/  IADD3 R2, R5, -0x1, RZ ;  /* 0xffffffff05027810 */ /* 0x000fe20007ffe0ff */
[----:B------:R-:W-:Y:S05]  /*0670*/  BRA.DIV ~URZ, `(.L_x_1284) ;  /* 0x0001c3927f007947 */ /* 0x000fea000b800000 */
[----:B------:R4:W1:Y:S02]  /*0680*/  SHFL.IDX PT, R6, R4, R2, 0x1f ;  /* 0x00001f0204067589 */ /* 0x00086400000e0000 */
.L_x_1283:
[----:B------:R-:W-:Y:S05]  /*0690*/  BSYNC B0 ;  /* 0x0000000000007941 */ /* 0x000fea0003800000 */
.L_x_1282:
        /* <DEDUP_REMOVED lines=67> */
.L_x_1286:
        /* <DEDUP_REMOVED lines=68> */
.L_x_1287:
[----:B------:R-:W-:Y:S05]  /*0f10*/  BSYNC B0 ;  /* 0x0000000000007941 */ /* 0x000fea0003800000 */
.L_x_1285:
[----:B------:R-:W-:-:S04]  /*0f20*/  LOP3.LUT R0, RZ, R0, RZ, 0x33, !PT ;  /* 0x00000000ff007212 */ /* 0x000fc800078e33ff */
[----:B------:R-:W-:Y:S01]  /*0f30*/  IADD3 R233, R0, R12, RZ ;  /* 0x0000000c00e97210 */ /* 0x000fe20007ffe0ff */
[----:B------:R-:W-:Y:S05]  /*0f40*/  BRA `(.L_x_1288) ;  /* 0x0000004000007947 */ /* 0x000fea0003800000 */
.L_x_1276:
[----:B--2---:R-:W-:Y:S01]  /*0f50*/  IMAD.MOV.U32 R233, RZ, RZ, RZ ;  /* 0x000000ffffe97224 */ /* 0x004fe200078e00ff */
[----:B------:R-:W-:Y:S01]  /*0f60*/  MOV R234, RZ ;  /* 0x000000ff00ea7202 */ /* 0x000fe20000000f00 */
[----:B------:R-:W-:Y:S01]  /*0f70*/  IMAD.U32 R232, RZ, RZ, UR4 ;  /* 0x00000004ffe87e24 */ /* 0x000fe2000f8e00ff */
[----:B------:R-:W-:Y:S02]  /*0f80*/  MOV R235, c[0x0][0x53c] ;  /* 0x00014f0000eb7a02 */ /* 0x000fe40000000f00 */
.L_x_1288:
[----:B------:R-:W-:Y:S01]  /*0f90*/  ISETP.NE.AND P0, PT, R13, RZ, PT ;  /* 0x000000ff0d00720c */ /* 0x000fe20003f05270 */
[----:B------:R-:W-:-:S12]  /*0fa0*/  WARPSYNC 0xffffffff ;  /* 0xffffffff00007948 */ /* 0x000fd80003800000 */
[----:B------:R1:W-:Y:S04]  /*0fb0*/  @!P0 STS.128 [0x20080], R232 ;  /* 0x020080e8ff008388 */ /* 0x0003e80000000c00 */
[----:B------:R-:W-:Y:S06]  /*0fc0*/  BAR.ARV 0x5, 0x100 ;  /* 0x0144000000007b1d */ /* 0x000fec0000002000 */
.L_x_1274:
        /* <DEDUP_REMOVED lines=73> */
[C---:B------:R-:W-:Y:S01]  /*1460*/  IMAD.IADD R231, R6.reuse, 0x1, -R8 ;  /* 0x0000000106e77824 */ /* 0x040fe200078e0a08 */
        /* <DEDUP_REMOVED lines=44> */
[----:B------:R-:W-:Y:S02]  /*1730*/  LOP3.LUT R8, R4, R30, RZ, 0x3c, !PT ;  /* 0x0000001e04087212 */ /* 0x000fe400078e3cff */
[----:B------:R-:W-:Y:S01]  /*1740*/  LOP3.LUT R6, R3, R24, RZ, 0x3c, !PT ;  /* 0x0000001803067212 */ /* 0x000fe200078e3cff */
[----:B------:R-:W-:Y:S01]  /*1750*/  STL [R1+0x14], R21 ;  /* 0x0000141501007387 */ /* 0x000fe20000100800 */
[----:B------:R-:W-:-:S02]  /*1760*/  LOP3.LUT R2, R2, 0xffffe000, RZ, 0xc0, !PT ;  /* 0xffffe00002027812 */ /* 0x000fc400078ec0ff */
[----:B------:R-:W-:Y:S01]  /*1770*/  LOP3.LUT R4, R7, R22, RZ, 0x3c, !PT ;  /* 0x0000001607047212 */ /* 0x000fe200078e3cff */
[----:B------:R-:W-:Y:S01]  /*1780*/  STL [R1+0x10], R19 ;  /* 0x0000101301007387 */ /* 0x000fe20000100800 */
[----:B------:R-:W-:Y:S02]  /*1790*/  LOP3.LUT R3, R10, R20, RZ, 0x3c, !PT ;  /* 0x000000140a037212 */ /* 0x000fe400078e3cff */
[-C--:B------:R-:W-:Y:S02]  /*17a0*/  IADD3 R16, R8, R2.reuse, R227 ;  /* 0x0000000208107210 */ /* 0x080fe40007ffe0e3 */
[-C--:B------:R-:W-:Y:S02]  /*17b0*/  IADD3 R15, R6, R2.reuse, R23 ;  /* 0x00000002060f7210 */ /* 0x080fe40007ffe017 */
[-C--:B------:R-:W-:Y:S02]  /*17c0*/  IADD3 R14, R4, R2.reuse, R21 ;  /* 0x00000002040e7210 */ /* 0x080fe40007ffe015 */
[----:B------:R-:W-:-:S02]  /*17d0*/  IADD3 R13, R3, R2, R19 ;  /* 0x00000002030d7210 */ /* 0x000fc40007ffe013 */
[C---:B------:R-:W-:Y:S02]  /*17e0*/  IADD3 R2, R240.reuse, 0x80, RZ ;  /* 0x00000080f0027810 */ /* 0x040fe40007ffe0ff */
[----:B------:R-:W-:Y:S02]  /*17f0*/  IADD3 R241, R240, 0x70, RZ ;  /* 0x00000070f0f17810 */ /* 0x000fe40007ffe0ff */
[----:B------:R-:W-:Y:S02]  /*1800*/  @P0 IADD3 R241, R2, 0x10, RZ ;  /* 0x0000001002f10810 */ /* 0x000fe40007ffe0ff */
[----:B------:R-:W-:Y:S02]  /*1810*/  LOP3.LUT R2, R223, 0x38, R134, 0xf8, !PT ;  /* 0x00000038df027812 */ /* 0x000fe400078ef886 */
[----:B------:R-:W-:Y:S02]  /*1820*/  IADD3 R159, R156, 0x20, RZ ;  /* 0x000000209c9f7810 */ /* 0x000fe40007ffe0ff */
[----:B------:R-:W-:-:S02]  /*1830*/  SHF.R.S32.HI R6, RZ, 0x1f, R209 ;  /* 0x0000001fff067819 */ /* 0x000fc400000114d1 */
[----:B------:R-:W-:Y:S02]  /*1840*/  IADD3 R158, R156, 0x60, RZ ;  /* 0x000000609c9e7810 */ /* 0x000fe40007ffe0ff */
[----:B------:R-:W-:Y:S02]  /*1850*/  LOP3.LUT R6, R17, 0x7ffffffc, RZ, 0xc0, !PT ;  /* 0x7ffffffc11067812 */ /* 0x000fe400078ec0ff */
[----:B------:R-:W-:Y:S02]  /*1860*/  LOP3.LUT R8, R2, R30, RZ, 0x3c, !PT ;  /* 0x0000001e02087212 */ /* 0x000fe400078e3cff */
[----:B------:R-:W-:Y:S02]  /*1870*/  SHF.R.S32.HI R17, RZ, 0x1f, R159 ;  /* 0x0000001fff117819 */ /* 0x000fe4000001149f */
[----:B------:R-:W-:Y:S01]  /*1880*/  SHF.R.S32.HI R7, RZ, 0x1f, R139 ;  /* 0x0000001fff077819 */ /* 0x000fe2000001148b */
[----:B------:R1:W-:Y:S01]  /*1890*/  STL [R1+0x3c], R8 ;  /* 0x00003c0801007387 */ /* 0x0003e20000100800 */
[----:B------:R-:W-:-:S02]  /*18a0*/  SHF.R.S32.HI R2, RZ, 0x1f, R158 ;  /* 0x0000001fff027819 */ /* 0x000fc4000001149e */
[CC--:B------:R-:W-:Y:S01]  /*18b0*/  IADD3 R3, R11.reuse, R9.reuse, R12 ;  /* 0x000000090b037210 */ /* 0x0c0fe20007ffe00c */
[----:B------:R-:W-:Y:S01]  /*18c0*/  STL [R1+0x8], R17 ;  /* 0x0000081101007387 */ /* 0x000fe20000100800 */
[----:B------:R-:W-:Y:S01]  /*18d0*/  LOP3.LUT R4, R11, R9, RZ, 0xfc, !PT ;  /* 0x000000090b047212 */ /* 0x000fe200078efcff */
[----:B------:R-:W-:Y:S01]  /*18e0*/  IMAD.MOV.U32 R12, RZ, RZ, 0x20 ;  /* 0x00000020ff0c7424 */ /* 0x000fe200078e00ff */
[--C-:B------:R-:W-:Y:S01]  /*18f0*/  LOP3.LUT R11, R29, 0x38, R134.reuse, 0xf8, !PT ;  /* 0x000000381d0b7812 */ /* 0x100fe200078ef886 */
[----:B------:R2:W-:Y:S01]  /*1900*/  STL [R1+0x4], R7 ;  /* 0x0000040701007387 */ /* 0x0005e20000100800 */
[--C-:B------:R-:W-:Y:S02]  /*1910*/  LOP3.LUT R10, R28, 0x38, R134.reuse, 0xf8, !PT ;  /* 0x000000381c0a7812 */ /* 0x100fe400078ef886 */
[----:B------:R-:W-:Y:S01]  /*1920*/  LOP3.LUT R9, R27, 0x38, R134, 0xf8, !PT ;  /* 0x000000381b097812 */ /* 0x000fe200078ef886 */
[----:B------:R3:W-:Y:S01]  /*1930*/  STL [R1], R2 ;  /* 0x0000000201007387 */ /* 0x0007e20000100800 */
[----:B------:R-:W-:-:S02]  /*1940*/  LOP3.LUT R11, R23, R11, R24, 0xf6, !PT ;  /* 0x0000000b170b7212 */ /* 0x000fc400078ef618 */
[----:B------:R-:W-:Y:S02]  /*1950*/  LOP3.LUT R10, R21, R10, R22, 0xf6, !PT ;  /* 0x0000000a150a7212 */ /* 0x000fe400078ef616 */
[----:B------:R-:W-:Y:S02]  /*1960*/  LOP3.LUT R9, R19, R9, R20, 0xf6, !PT ;  /* 0x0000000913097212 */ /* 0x000fe400078ef614 */
[----:B------:R-:W-:Y:S02]  /*1970*/  LEA R178, R0, 0xc080, 0x1 ;  /* 0x0000c08000b27811 */ /* 0x000fe400078e08ff */
[----:B------:R-:W-:Y:S02]  /*1980*/  SHF.R.S32.HI R0, RZ, 0x3, R5 ;  /* 0x00000003ff007819 */ /* 0x000fe40000011405 */
[----:B------:R-:W-:Y:S02]  /*1990*/  LEA R11, R11, 0x10080, 0x1 ;  /* 0x000100800b0b7811 */ /* 0x000fe400078e08ff */
[----:B-1----:R-:W-:Y:S01]  /*19a0*/  LOP3.LUT R8, R8, R227, RZ, 0xfc, !PT ;  /* 0x000000e308087212 */ /* 0x002fe200078efcff */
[----:B------:R1:W-:Y:S01]  /*19b0*/  STL [R1+0xc], R0 ;  /* 0x00000c0001007387 */ /* 0x0003e20000100800 */
[----:B------:R-:W-:-:S02]  /*19c0*/  LOP3.LUT R202, R5, 0xfffffff8, RZ, 0xc0, !PT ;  /* 0xfffffff805ca7812 */ /* 0x000fc400078ec0ff */
[----:B------:R-:W-:Y:S01]  /*19d0*/  LEA R5, R9, 0x10080, 0x1 ;  /* 0x0001008009057811 */ /* 0x000fe200078e08ff */
[----:B------:R-:W-:Y:S01]  /*19e0*/  IMAD.SHL.U32 R216, R8, 0x2, RZ ;  /* 0x0000000208d87824 */ /* 0x000fe200078e00ff */
[----:B------:R-:W-:Y:S01]  /*19f0*/  LEA R8, R10, 0x10080, 0x1 ;  /* 0x000100800a087811 */ /* 0x000fe200078e08ff */
[----:B------:R4:W-:Y:S01]  /*1a00*/  STL [R1+0x34], R11 ;  /* 0x0000340b01007387 */ /* 0x0009e20000100800 */
[----:B--2---:R-:W-:Y:S02]  /*1a10*/  SEL R7, R18, 0xffffffc0, !P2 ;  /* 0xffffffc012077807 */ /* 0x004fe40005000000 */
[----:B------:R-:W-:Y:S01]  /*1a20*/  LEA R183, R3, 0x10080, 0x1 ;  /* 0x0001008003b77811 */ /* 0x000fe200078e08ff */
[----:B------:R-:W-:Y:S01]  /*1a30*/  STL [R1+0x30], R8 ;  /* 0x0000300801007387 */ /* 0x000fe20000100800 */
[----:B---3--:R-:W-:Y:S01]  /*1a40*/  IMAD.IADD R2, R26, 0x1, -R6 ;  /* 0x000000011a027824 */ /* 0x008fe200078e0a06 */
[----:B------:R-:W-:Y:S01]  /*1a50*/  SEL R6, R12, 0xffffffe0, !P1 ;  /* 0xffffffe00c067807 */ /* 0x000fe20004800000 */
[----:B------:R-:W-:Y:S01]  /*1a60*/  IMAD.IADD R247, R240, 0x1, R7 ;  /* 0x00000001f0f77824 */ /* 0x000fe200078e0207 */
[----:B------:R2:W-:Y:S01]  /*1a70*/  STL [R1+0x2c], R5 ;  /* 0x00002c0501007387 */ /* 0x0005e20000100800 */
[----:B------:R-:W-:Y:S01]  /*1a80*/  IMAD.SHL.U32 R230, R2, 0x2, RZ ;  /* 0x0000000202e67824 */ /* 0x000fe200078e00ff */
[----:B------:R-:W-:Y:S01]  /*1a90*/  SEL R2, R12, 0xffffffe0, !P4 ;  /* 0xffffffe00c027807 */ /* 0x000fe20006000000 */
[----:B------:R-:W-:Y:S01]  /*1aa0*/  IMAD.IADD R243, R240, 0x1, R6 ;  /* 0x00000001f0f37824 */ /* 0x000fe200078e0206 */
[----:B------:R-:W-:Y:S01]  /*1ab0*/  LEA R179, R4, 0x8080, 0x1 ;  /* 0x0000808004b37811 */ /* 0x000fe200078e08ff */
[----:B------:R-:W-:Y:S01]  /*1ac0*/  IMAD.IADD R242, R6, 0x1, R241 ;  /* 0x0000000106f27824 */ /* 0x000fe200078e02f1 */
[C---:B------:R-:W-:Y:S01]  /*1ad0*/  IADD3 R37, R230.reuse, 0x10, RZ ;  /* 0x00000010e6257810 */ /* 0x040fe20007ffe0ff */
[----:B------:R-:W-:Y:S01]  /*1ae0*/  IMAD.IADD R184, R183, 0x1, R2 ;  /* 0x00000001b7b87824 */ /* 0x000fe200078e0202 */
[----:B------:R-:W-:Y:S01]  /*1af0*/  IADD3 R249, R230, 0x28, RZ ;  /* 0x00000028e6f97810 */ /* 0x000fe20007ffe0ff */
[----:B------:R-:W-:Y:S01]  /*1b00*/  IMAD.IADD R180, R2, 0x1, R179 ;  /* 0x0000000102b47824 */ /* 0x000fe200078e02b3 */
[C---:B------:R-:W-:Y:S01]  /*1b10*/  IADD3 R33, R230.reuse, 0x40, RZ ;  /* 0x00000040e6217810 */ /* 0x040fe20007ffe0ff */
[C---:B------:R-:W-:Y:S01]  /*1b20*/  IMAD.IADD R246, R7.reuse, 0x1, R243 ;  /* 0x0000000107f67824 */ /* 0x040fe200078e02f3 */
[C---:B------:R-:W-:Y:S01]  /*1b30*/  IADD3 R30, R230.reuse, 0x58, RZ ;  /* 0x00000058e61e7810 */ /* 0x040fe20007ffe0ff */
[----:B------:R-:W-:Y:S01]  /*1b40*/  IMAD.IADD R245, R7, 0x1, R241 ;  /* 0x0000000107f57824 */ /* 0x000fe200078e02f1 */
[----:B------:R-:W-:Y:S01]  /*1b50*/  IADD3 R27, R230, 0x70, RZ ;  /* 0x00000070e61b7810 */ /* 0x000fe20007ffe0ff */
[----:B------:R-:W-:Y:S01]  /*1b60*/  IMAD.IADD R244, R242, 0x1, R7 ;  /* 0x00000001f2f47824 */ /* 0x000fe200078e0207 */
[----:B------:R-:W-:-:S02]  /*1b70*/  SHF.R.S32.HI R9, RZ, 0x1f, R37 ;  /* 0x0000001fff097819 */ /* 0x000fc40000011425 */
[----:B------:R-:W-:Y:S02]  /*1b80*/  IADD3 R24, R230, 0x88, RZ ;  /* 0x00000088e6187810 */ /* 0x000fe40007ffe0ff */
[----:B------:R-:W-:Y:S02]  /*1b90*/  SHF.R.S32.HI R9, RZ, 0x1f, R249 ;  /* 0x0000001fff097819 */ /* 0x000fe400000114f9 */
[----:B-1----:R-:W-:Y:S02]  /*1ba0*/  SEL R0, R18, 0xffffffc0, !P3 ;  /* 0xffffffc012007807 */ /* 0x002fe40005800000 */
[C---:B------:R-:W-:Y:S02]  /*1bb0*/  IADD3 R21, R230.reuse, 0xa0, RZ ;  /* 0x000000a0e6157810 */ /* 0x040fe40007ffe0ff */
[----:B------:R-:W-:Y:S01]  /*1bc0*/  SHF.R.S32.HI R9, RZ, 0x1f, R33 ;  /* 0x0000001fff097819 */ /* 0x000fe20000011421 */
[----:B------:R-:W-:Y:S01]  /*1bd0*/  IMAD.IADD R186, R183, 0x1, R0 ;  /* 0x00000001b7ba7824 */ /* 0x000fe200078e0200 */
[----:B------:R-:W-:Y:S01]  /*1be0*/  IADD3 R18, R230, 0xb8, RZ ;  /* 0x000000b8e6127810 */ /* 0x000fe20007ffe0ff */
[----:B------:R-:W-:Y:S01]  /*1bf0*/  IMAD.IADD R182, R0, 0x1, R179 ;  /* 0x0000000100b67824 */ /* 0x000fe200078e02b3 */
[----:B------:R-:W-:Y:S01]  /*1c00*/  SHF.R.S32.HI R9, RZ, 0x1f, R30 ;  /* 0x0000001fff097819 */ /* 0x000fe2000001141e */
[----:B------:R-:W-:Y:S01]  /*1c10*/  IMAD.IADD R185, R184, 0x1, R0 ;  /* 0x00000001b8b97824 */ /* 0x000fe200078e0200 */
[----:B----4-:R-:W-:Y:S01]  /*1c20*/  IADD3 R11, R230, 0xd0, RZ ;  /* 0x000000d0e60b7810 */ /* 0x010fe20007ffe0ff */
[----:B------:R-:W-:Y:S01]  /*1c30*/  IMAD.IADD R181, R0, 0x1, R180 ;  /* 0x0000000100b57824 */ /* 0x000fe200078e02b4 */
[----:B------:R-:W-:-:S02]  /*1c40*/  SHF.R.S32.HI R9, RZ, 0x1f, R27 ;  /* 0x0000001fff097819 */ /* 0x000fc4000001141b */
[C---:B--2---:R-:W-:Y:S02]  /*1c50*/  IADD3 R5, R230.reuse, 0xe8, RZ ;  /* 0x000000e8e6057810 */ /* 0x044fe40007ffe0ff */
[----:B------:R-:W-:Y:S02]  /*1c60*/  SHF.R.S32.HI R9, RZ, 0x1f, R24 ;  /* 0x0000001fff097819 */ /* 0x000fe40000011418 */
[----:B------:R-:W-:Y:S02]  /*1c70*/  IADD3 R251, R230, 0xf8, RZ ;  /* 0x000000f8e6fb7810 */ /* 0x000fe40007ffe0ff */
[----:B------:R-:W-:Y:S02]  /*1c80*/  SHF.R.S32.HI R9, RZ, 0x1f, R21 ;  /* 0x0000001fff097819 */ /* 0x000fe40000011415 */
[----:B------:R-:W-:Y:S02]  /*1c90*/  SHF.R.S32.HI R9, RZ, 0x1f, R18 ;  /* 0x0000001fff097819 */ /* 0x000fe40000011412 */
[----:B------:R-:W-:-:S02]  /*1ca0*/  SHF.R.S32.HI R9, RZ, 0x1f, R11 ;  /* 0x0000001fff097819 */ /* 0x000fc4000001140b */
[C---:B------:R-:W-:Y:S02]  /*1cb0*/  IADD3 R10, R230.reuse, 0xd8, RZ ;  /* 0x000000d8e60a7810 */ /* 0x040fe40007ffe0ff */
[----:B------:R-:W-:Y:S02]  /*1cc0*/  SHF.R.S32.HI R9, RZ, 0x1f, R5 ;  /* 0x0000001fff097819 */ /* 0x000fe40000011405 */
[C---:B------:R-:W-:Y:S02]  /*1cd0*/  IADD3 R8, R230.reuse, 0xe0, RZ ;  /* 0x000000e0e6087810 */ /* 0x040fe40007ffe0ff */
[----:B------:R-:W-:Y:S02]  /*1ce0*/  SHF.R.S32.HI R5, RZ, 0x1f, R251 ;  /* 0x0000001fff057819 */ /* 0x000fe400000114fb */
[----:B------:R-:W-:Y:S02]  /*1cf0*/  IADD3 R252, R230, 0xf0, RZ ;  /* 0x000000f0e6fc7810 */ /* 0x000fe40007ffe0ff */
[----:B------:R-:W-:-:S02]  /*1d00*/  LEA R5, R16, 0x10080, 0x1 ;  /* 0x0001008010057811 */ /* 0x000fc400078e08ff */
[----:B------:R-:W-:Y:S02]  /*1d10*/  SHF.R.S32.HI R11, RZ, 0x1f, R10 ;  /* 0x0000001fff0b7819 */ /* 0x000fe4000001140a */
[----:B------:R-:W-:Y:S01]  /*1d20*/  SHF.R.S32.HI R10, RZ, 0x1f, R8 ;  /* 0x0000001fff0a7819 */ /* 0x000fe20000011408 */
[----:B------:R1:W-:Y:S01]  /*1d30*/  STL [R1+0x28], R5 ;  /* 0x0000280501007387 */ /* 0x0003e20000100800 */
[----:B------:R-:W-:Y:S02]  /*1d40*/  SHF.R.S32.HI R8, RZ, 0x1f, R252 ;  /* 0x0000001fff087819 */ /* 0x000fe400000114fc */
[----:B------:R-:W-:Y:S02]  /*1d50*/  LEA R9, R15, 0x10080, 0x1 ;  /* 0x000100800f097811 */ /* 0x000fe400078e08ff */
[----:B------:R-:W-:Y:S02]  /*1d60*/  LEA R8, R14, 0x10080, 0x1 ;  /* 0x000100800e087811 */ /* 0x000fe400078e08ff */
[----:B------:R-:W-:Y:S01]  /*1d70*/  IADD3 R36, R230, 0x18, RZ ;  /* 0x00000018e6247810 */ /* 0x000fe20007ffe0ff */
[----:B------:R2:W-:Y:S01]  /*1d80*/  STL [R1+0x24], R9 ;  /* 0x0000240901007387 */ /* 0x0005e20000100800 */
[----:B------:R-:W-:-:S02]  /*1d90*/  IADD3 R198, R134, 0x80, RZ ;  /* 0x0000008086c67810 */ /* 0x000fc40007ffe0ff */
[----:B------:R-:W-:Y:S01]  /*1da0*/  IADD3 R199, R134, 0xc0, RZ ;  /* 0x000000c086c77810 */ /* 0x000fe20007ffe0ff */
[----:B------:R2:W-:Y:S01]  /*1db0*/  STL [R1+0x20], R8 ;  /* 0x0000200801007387 */ /* 0x0005e20000100800 */
[C---:B------:R-:W-:Y:S02]  /*1dc0*/  IADD3 R38, R230.reuse, 0x8, RZ ;  /* 0x00000008e6267810 */ /* 0x040fe40007ffe0ff */
[C---:B------:R-:W-:Y:S02]  /*1dd0*/  IADD3 R250, R230.reuse, 0x20, RZ ;  /* 0x00000020e6fa7810 */ /* 0x040fe40007ffe0ff */
[C---:B------:R-:W-:Y:S02]  /*1de0*/  IADD3 R35, R230.reuse, 0x30, RZ ;  /* 0x00000030e6237810 */ /* 0x040fe40007ffe0ff */
[C---:B------:R-:W-:Y:S02]  /*1df0*/  IADD3 R34, R230.reuse, 0x38, RZ ;  /* 0x00000038e6227810 */ /* 0x040fe40007ffe0ff */
[----:B------:R-:W-:-:S02]  /*1e00*/  IADD3 R32, R230, 0x48, RZ ;  /* 0x00000048e6207810 */ /* 0x000fc40007ffe0ff */
[C---:B------:R-:W-:Y:S02]  /*1e10*/  IADD3 R31, R230.reuse, 0x50, RZ ;  /* 0x00000050e61f7810 */ /* 0x040fe40007ffe0ff */
[----:B-1----:R-:W-:Y:S02]  /*1e20*/  LEA R5, R13, 0x10080, 0x1 ;  /* 0x000100800d057811 */ /* 0x002fe400078e08ff */
[C---:B------:R-:W-:Y:S02]  /*1e30*/  IADD3 R29, R230.reuse, 0x60, RZ ;  /* 0x00000060e61d7810 */ /* 0x040fe40007ffe0ff */
[C---:B------:R-:W-:Y:S01]  /*1e40*/  IADD3 R28, R230.reuse, 0x68, RZ ;  /* 0x00000068e61c7810 */ /* 0x040fe20007ffe0ff */
[----:B------:R2:W-:Y:S01]  /*1e50*/  STL [R1+0x1c], R5 ;  /* 0x00001c0501007387 */ /* 0x0005e20000100800 */
[C---:B------:R-:W-:Y:S02]  /*1e60*/  IADD3 R26, R230.reuse, 0x78, RZ ;  /* 0x00000078e61a7810 */ /* 0x040fe40007ffe0ff */
[----:B------:R-:W-:-:S02]  /*1e70*/  IADD3 R25, R230, 0x80, RZ ;  /* 0x00000080e6197810 */ /* 0x000fc40007ffe0ff */
[C---:B------:R-:W-:Y:S02]  /*1e80*/  IADD3 R23, R230.reuse, 0x90, RZ ;  /* 0x00000090e6177810 */ /* 0x040fe40007ffe0ff */
[C---:B------:R-:W-:Y:S02]  /*1e90*/  IADD3 R22, R230.reuse, 0x98, RZ ;  /* 0x00000098e6167810 */ /* 0x040fe40007ffe0ff */
[C---:B------:R-:W-:Y:S02]  /*1ea0*/  IADD3 R20, R230.reuse, 0xa8, RZ ;  /* 0x000000a8e6147810 */ /* 0x040fe40007ffe0ff */
[C---:B------:R-:W-:Y:S02]  /*1eb0*/  IADD3 R19, R230.reuse, 0xb0, RZ ;  /* 0x000000b0e6137810 */ /* 0x040fe40007ffe0ff */
[C---:B------:R-:W-:Y:S02]  /*1ec0*/  IADD3 R17, R230.reuse, 0xc0, RZ ;  /* 0x000000c0e6117810 */ /* 0x040fe40007ffe0ff */
[----:B------:R-:W-:-:S02]  /*1ed0*/  IADD3 R12, R230, 0xc8, RZ ;  /* 0x000000c8e60c7810 */ /* 0x000fc40007ffe0ff */
        /* <DEDUP_REMOVED lines=21> */
[----:B--2---:R-:W-:Y:S02]  /*2030*/  SHF.R.S32.HI R12, RZ, 0x1f, R12 ;  /* 0x0000001fff0c7819 */ /* 0x004fe4000001140c */
.L_x_1481:
        /* <DEDUP_REMOVED lines=14> */
[----:B------:R-:W-:Y:S01]  /*2120*/  IMAD.MOV.U32 R110, RZ, RZ, RZ ;  /* 0x000000ffff6e7224 */ /* 0x000fe200078e00ff */
[----:B------:R-:W-:Y:S01]  /*2130*/  CS2R R12, SRZ ;  /* 0x00000000000c7805 */ /* 0x000fe2000001ff00 */
        /* <DEDUP_REMOVED lines=25> */
.L_x_1289:
[----:B------:R-:W-:-:S04]  /*22d0*/  ISETP.NE.U32.AND P0, PT, RZ, c[0x0][0x368], PT ;  /* 0x0000da00ff007a0c */ /* 0x000fc80003f05070 */
[----:B------:R-:W-:-:S13]  /*22e0*/  ISETP.NE.AND.EX P0, PT, RZ, c[0x0][0x36c], PT, P0 ;  /* 0x0000db00ff007a0c */ /* 0x000fda0003f05300 */
[----:B------:R-:W-:Y:S05]  /*22f0*/  @!P0 BRA `(.L_x_1290) ;  /* 0x0000004000008947 */ /* 0x000fea0003800000 */
[----:B---3--:R-:W-:-:S04]  /*2300*/  IADD3 R4, P0, R236, c[0x0][0x368], RZ ;  /* 0x0000da00ec047a10 */ /* 0x008fc80007f1e0ff */
[----:B------:R-:W-:-:S05]  /*2310*/  IADD3.X R5, R237, c[0x0][0x36c], RZ, P0, !PT ;  /* 0x0000db00ed057a10 */ /* 0x000fca00007fe4ff */
[----:B------:R1:W5:Y:S01]  /*2320*/  LDG.E R11, [R4.64] ;  /* 0x00000008040b7981 */ /* 0x000362000c1e1900 */
[----:B------:R-:W-:Y:S05]  /*2330*/  BRA `(.L_x_1291) ;  /* 0x0000005000007947 */ /* 0x000fea0003800000 */
.L_x_1290:
[----:B------:R-:W-:Y:S01]  /*2340*/  MOV R11, UR6 ;  /* 0x00000006000b7c02 */ /* 0x000fe20008000f00 */
[----:B------:R-:W-:Y:S05]  /*2350*/  @!P5 BRA `(.L_x_1291) ;  /* 0x000000300000d947 */ /* 0x000fea0003800000 */
[----:B---3--:R-:W2:Y:S04]  /*2360*/  LDG.E R6, [R4.64] ;  /* 0x0000000804067981 */ /* 0x008ea8000c1e1900 */
[----:B------:R-:W2:Y:S02]  /*2370*/  LDG.E R0, [R4.64+0x4] ;  /* 0x0000040804007981 */ /* 0x000ea4000c1e1900 */
[----:B--2---:R-:W-:Y:S02]  /*2380*/  IADD3 R11, -R6, R0, RZ ;  /* 0x00000000060b7210 */ /* 0x004fe40007ffe1ff */
.L_x_1291:
[----:B-1-3--:R1:W2:Y:S04]  /*2390*/  @P6 LDG.E R5, [R2.64] ;  /* 0x0000000802056981 */ /* 0x00a2a8000c1e1900 */
[----:B------:R1:W2:Y:S01]  /*23a0*/  @P6 LDG.E R4, [R2.64+0x4] ;  /* 0x0000040802046981 */ /* 0x0002a2000c1e1900 */
[----:B------:R-:W-:Y:S01]  /*23b0*/  ISETP.NE.U32.AND P0, PT, RZ, c[0x0][0x378], PT ;  /* 0x0000de00ff007a0c */ /* 0x000fe20003f05070 */
[----:B-----5:R-:W-:-:S03]  /*23c0*/  IMAD.MOV.U32 R99, RZ, RZ, R11 ;  /* 0x000000ffff637224 */ /* 0x020fc600078e000b */
[----:B------:R-:W-:Y:S01]  /*23d0*/  ISETP.NE.AND.EX P1, PT, RZ, c[0x0][0x37c], PT, P0 ;  /* 0x0000df00ff007a0c */ /* 0x000fe20003f25300 */
[----:B------:R-:W-:Y:S02]  /*23e0*/  IMAD.MOV.U32 R0, RZ, RZ, c[0x0][0x2c4] ;  /* 0x0000b100ff007624 */ /* 0x000fe400078e00ff */
[----:B------:R-:W-:-:S03]  /*23f0*/  IMAD.SHL.U32 R226, R233, 0x80, RZ ;  /* 0x00000080e9e27824 */ /* 0x000fc600078e00ff */
[----:B------:R-:W-:Y:S01]  /*2400*/  ISETP.NE.AND P2, PT, R0, 0x1, PT ;  /* 0x000000010000780c */ /* 0x000fe20003f45270 */
[----:B------:R-:W-:Y:S01]  /*2410*/  IMAD.MOV.U32 R55, RZ, RZ, c[0x0][0x228] ;  /* 0x00008a00ff377624 */ /* 0x000fe200078e00ff */
[----:B------:R-:W-:Y:S01]  /*2420*/  IADD3 R0, R226, 0x7f, RZ ;  /* 0x0000007fe2007810 */ /* 0x000fe20007ffe0ff */
[----:B------:R-:W-:-:S04]  /*2430*/  IMAD.IADD R8, R11, 0x1, -R224 ;  /* 0x000000010b087824 */ /* 0x000fc800078e0ae0 */
[----:B-1----:R-:W-:-:S04]  /*2440*/  @P1 IADD3 R2, P0, R236, c[0x0][0x378], RZ ;  /* 0x0000de00ec021a10 */ /* 0x002fc80007f1e0ff */
[----:B------:R-:W-:-:S05]  /*2450*/  @P1 IADD3.X R3, R237, c[0x0][0x37c], RZ, P0, !PT ;  /* 0x0000df00ed031a10 */ /* 0x000fca00007fe4ff */
[----:B------:R1:W5:Y:S01]  /*2460*/  @P1 LDG.E R99, [R2.64] ;  /* 0x0000000802631981 */ /* 0x000362000c1e1900 */
[----:B------:R-:W-:Y:S01]  /*2470*/  LOP3.LUT R7, R234, 0xff0000, RZ, 0xc0, !PT ;  /* 0x00ff0000ea077812 */ /* 0x000fe200078ec0ff */
[----:B------:R-:W-:Y:S01]  /*2480*/  BSSY B0, `(.L_x_1292) ;  /* 0x0000038000007945 */ /* 0x000fe20003800000 */
[----:B------:R-:W-:-:S04]  /*2490*/  LOP3.LUT R208, R208, 0xffffffdf, RZ, 0xc0, !PT ;  /* 0xffffffdfd0d07812 */ /* 0x000fc800078ec0ff */
[----:B------:R-:W-:Y:S01]  /*24a0*/  @P2 LOP3.LUT R208, R208, 0x20, RZ, 0xfc, !PT ;  /* 0x00000020d0d02812 */ /* 0x000fe200078efcff */
[----:B-1----:R-:W-:Y:S01]  /*24b0*/  @P2 IMAD.HI.U32 R2, R0, c[0x0][0x2c8], RZ ;  /* 0x0000b20000022a27 */ /* 0x002fe200078e00ff */
[----:B------:R-:W-:-:S04]  /*24c0*/  LOP3.LUT R3, R234, 0xff000000, RZ, 0xc0, !PT ;  /* 0xff000000ea037812 */ /* 0x000fc800078ec0ff */
[----:B------:R-:W-:Y:S02]  /*24d0*/  @P2 SHF.R.U32.HI R0, RZ, c[0x0][0x2cc], R2 ;  /* 0x0000b300ff002a19 */ /* 0x000fe40000011602 */
[----:B------:R-:W-:Y:S01]  /*24e0*/  SHF.R.U32.HI R6, RZ, 0x8, R3 ;  /* 0x00000008ff067819 */ /* 0x000fe20000011603 */
[----:B--2---:R-:W-:-:S04]  /*24f0*/  @P6 IMAD.IADD R55, R4, 0x1, -R5 ;  /* 0x0000000104376824 */ /* 0x004fc800078e0a05 */
[----:B------:R-:W-:-:S05]  /*2500*/  IMAD.IADD R228, R8, 0x1, R55 ;  /* 0x0000000108e47824 */ /* 0x000fca00078e0237 */
[C---:B------:R-:W-:Y:S02]  /*2510*/  IADD3 R102, R228.reuse, 0x20, -R229 ;  /* 0x00000020e4667810 */ /* 0x040fe40007ffe8e5 */
[----:B------:R-:W-:-:S03]  /*2520*/  IADD3 R2, R228, 0x1f, RZ ;  /* 0x0000001fe4027810 */ /* 0x000fc60007ffe0ff */
[----:B------:R-:W-:Y:S01]  /*2530*/  IMAD.IADD R0, R102, 0x1, R0 ;  /* 0x0000000166007824 */ /* 0x000fe200078e0200 */
[----:B------:R-:W-:-:S04]  /*2540*/  SHF.R.S32.HI R4, RZ, 0x1f, R2 ;  /* 0x0000001fff047819 */ /* 0x000fc80000011402 */
[----:B------:R-:W-:Y:S02]  /*2550*/  SHF.R.S32.HI R5, RZ, 0x1f, R0 ;  /* 0x0000001fff057819 */ /* 0x000fe40000011400 */
[----:B------:R-:W-:Y:S02]  /*2560*/  LEA.HI R3, R4, R2, RZ, 0x5 ;  /* 0x0000000204037211 */ /* 0x000fe400078f28ff */
[----:B------:R-:W-:Y:S02]  /*2570*/  LEA.HI R0, R5, R0, RZ, 0x5 ;  /* 0x0000000005007211 */ /* 0x000fe400078f28ff */
[----:B------:R-:W-:Y:S02]  /*2580*/  SHF.R.S32.HI R101, RZ, 0x5, R3 ;  /* 0x00000005ff657819 */ /* 0x000fe40000011403 */
[----:B------:R-:W-:Y:S02]  /*2590*/  SHF.R.S32.HI R0, RZ, 0x5, R0 ;  /* 0x00000005ff007819 */ /* 0x000fe40000011400 */
[----:B------:R-:W-:-:S02]  /*25a0*/  LEA.HI R2, R7, R6, RZ, 0x10 ;  /* 0x0000000607027211 */ /* 0x000fc400078f80ff */
[----:B------:R-:W-:Y:S01]  /*25b0*/  IMNMX R5, R101, R0, PT ;  /* 0x0000000065057217 */ /* 0x000fe20003800200 */
[----:B------:R-:W-:Y:S01]  /*25c0*/  IMAD.MOV.U32 R0, RZ, RZ, RZ ;  /* 0x000000ffff007224 */ /* 0x000fe200078e00ff */
[----:B------:R-:W-:Y:S02]  /*25d0*/  SHF.R.U32.HI R233, RZ, 0x10, R2 ;  /* 0x00000010ffe97819 */ /* 0x000fe40000011602 */
[----:B------:R-:W-:Y:S02]  /*25e0*/  ISETP.GE.AND P0, PT, R5, 0x1, PT ;  /* 0x000000010500780c */ /* 0x000fe40003f06270 */
[C---:B------:R-:W-:Y:S02]  /*25f0*/  ISETP.NE.AND P1, PT, R233.reuse, RZ, PT ;  /* 0x000000ffe900720c */ /* 0x040fe40003f25270 */
[----:B------:R-:W-:Y:S02]  /*2600*/  LOP3.LUT R248, R2, 0xff, RZ, 0xc0, !PT ;  /* 0x000000ff02f87812 */ /* 0x000fe400078ec0ff */
[----:B------:R-:W-:-:S07]  /*2610*/  SEL R97, R233, c[0x0][0x338], P1 ;  /* 0x0000ce00e9617a07 */ /* 0x000fce0000800000 */
        /* <DEDUP_REMOVED lines=30> */
.L_x_1293:
[----:B------:R-:W-:Y:S05]  /*2800*/  BSYNC B0 ;  /* 0x0000000000007941 */ /* 0x000fea0003800000 */
.L_x_1292:
        /* <DEDUP_REMOVED lines=30> */
[----:B------:R-:W-:Y:S01]  /*29f0*/  ISETP.NE.U32.AND P1, PT, RZ, c[0x0][0x340], PT ;  /* 0x0000d000ff007a0c */ /* 0x000fe20003f25070 */
[----:B------:R-:W-:Y:S01]  /*2a00*/  IMAD R0, R45, -0x20, R95 ;  /* 0xffffffe02d007824 */ /* 0x000fe200078e025f */
[----:B------:R-:W-:Y:S01]  /*2a10*/  SEL R10, R238, RZ, !P6 ;  /* 0x000000ffee0a7207 */ /* 0x000fe20007000000 */
[----:B------:R-:W-:Y:S01]  /*2a20*/  IMAD R4, R58, c[0x0][0x23c], R4 ;  /* 0x00008f003a047a24 */ /* 0x000fe200078e0204 */
[----:B------:R-:W-:-:S02]  /*2a30*/  ISETP.NE.AND.EX P1, PT, RZ, c[0x0][0x344], PT, P1 ;  /* 0x0000d100ff007a0c */ /* 0x000fc40003f25310 */
[----:B------:R-:W-:Y:S01]  /*2a40*/  ISETP.GT.AND P0, PT, R0, RZ, PT ;  /* 0x000000ff0000720c */ /* 0x000fe20003f04270 */
[----:B------:R-:W-:Y:S01]  /*2a50*/  IMAD.IADD R3, R3, 0x1, R4 ;  /* 0x0000000103037824 */ /* 0x000fe200078e0204 */
[----:B------:R-:W-:Y:S01]  /*2a60*/  SHF.L.U64.HI R105, R108, R104, c[0x0][0x23c] ;  /* 0x00008f006c697619 */ /* 0x000fe20000010268 */
[----:B------:R-:W-:Y:S01]  /*2a70*/  IMAD R0, R8, c[0x0][0x248], RZ ;  /* 0x0000920008007a24 */ /* 0x000fe200078e02ff */
[----:B------:R-:W-:Y:S01]  /*2a80*/  ISETP.GE.AND P4, PT, R134, c[0x0][0x1d4], PT ;  /* 0x0000750086007a0c */ /* 0x000fe20003f86270 */
[----:B------:R-:W-:Y:S01]  /*2a90*/  IMAD.WIDE.U32 R2, R20, c[0x0][0x240], R2 ;  /* 0x0000900014027a25 */ /* 0x000fe200078e0002 */
[----:B------:R-:W-:Y:S02]  /*2aa0*/  LOP3.LUT R208, R208, 0xfffffffe, RZ, 0xc0, !PT ;  /* 0xfffffffed0d07812 */ /* 0x000fe400078ec0ff */
[----:B------:R-:W-:Y:S01]  /*2ab0*/  ISETP.GE.AND P6, PT, R138, c[0x0][0x1d4], PT ;  /* 0x000075008a007a0c */ /* 0x000fe20003fc6270 */
[----:B------:R-:W-:Y:S01]  /*2ac0*/  IMAD R3, R20, c[0x0][0x244], R3 ;  /* 0x0000910014037a24 */ /* 0x000fe200078e0203 */
[----:B------:R-:W-:Y:S01]  /*2ad0*/  ISETP.GE.AND P5, PT, R198, c[0x0][0x1d4], PT ;  /* 0x00007500c6007a0c */ /* 0x000fe20003fa6270 */
[----:B------:R-:W-:Y:S01]  /*2ae0*/  IMAD R4, R10, c[0x0][0x24c], R0 ;  /* 0x000093000a047a24 */ /* 0x000fe200078e0200 */
[----:B------:R-:W-:Y:S01]  /*2af0*/  @P1 IADD3 R6, P3, R236, c[0x0][0x340], RZ ;  /* 0x0000d000ec061a10 */ /* 0x000fe20007f7e0ff */
[----:B------:R-:W-:Y:S01]  /*2b00*/  IMAD.WIDE.U32 R62, R10, c[0x0][0x248], R2 ;  /* 0x000092000a3e7a25 */ /* 0x000fe200078e0002 */
[----:B------:R-:W-:-:S02]  /*2b10*/  @P0 SHF.R.S32.HI R2, RZ, 0x1f, R45 ;  /* 0x0000001fff020819 */ /* 0x000fc4000001142d */
[----:B------:R-:W-:Y:S01]  /*2b20*/  @P1 IADD3.X R7, R237, c[0x0][0x344], RZ, P3, !PT ;  /* 0x0000d100ed071a10 */ /* 0x000fe20001ffe4ff */
[----:B------:R-:W-:Y:S01]  /*2b30*/  IMAD.SHL.U32 R108, R108, 0x20, RZ ;  /* 0x000000206c6c7824 */ /* 0x000fe200078e00ff */
[----:B------:R-:W-:Y:S01]  /*2b40*/  @P4 LOP3.LUT R208, R208, 0x1, RZ, 0xfc, !PT ;  /* 0x00000001d0d04812 */ /* 0x000fe200078efcff */
[----:B------:R-:W-:Y:S01]  /*2b50*/  @P0 IMAD R0, R105, R45, RZ ;  /* 0x0000002d69000224 */ /* 0x000fe200078e02ff */
[----:B------:R-:W-:Y:S01]  /*2b60*/  ISETP.GE.AND P4, PT, R199, c[0x0][0x1d4], PT ;  /* 0x00007500c7007a0c */ /* 0x000fe20003f86270 */
[----:B------:R-:W-:Y:S02]  /*2b70*/  IMAD.IADD R61, R63, 0x1, R4 ;  /* 0x000000013f3d7824 */ /* 0x000fe400078e0204 */
[----:B------:R-:W-:Y:S02]  /*2b80*/  @P0 IMAD.MOV.U32 R60, RZ, RZ, R62 ;  /* 0x000000ffff3c0224 */ /* 0x000fe400078e003e */
[-C--:B------:R-:W-:Y:S02]  /*2b90*/  @P0 IMAD R0, R2, R108.reuse, R0 ;  /* 0x0000006c02000224 */ /* 0x080fe400078e0200 */
[----:B------:R-:W-:-:S04]  /*2ba0*/  @P0 IMAD.WIDE.U32 R4, R45, R108, R60 ;  /* 0x0000006c2d040225 */ /* 0x000fc800078e003c */
[----:B------:R-:W-:Y:S01]  /*2bb0*/  @P0 IMAD.IADD R0, R5, 0x1, R0 ;  /* 0x0000000105000824 */ /* 0x000fe200078e0200 */
[----:B------:R-:W-:-:S04]  /*2bc0*/  @P0 LEA R2, P2, R4, c[0x0][0x220], 0x1 ;  /* 0x0000880004020a11 */ /* 0x000fc800078408ff */
[----:B------:R-:W-:Y:S02]  /*2bd0*/  @P0 LEA.HI.X R3, R4, c[0x0][0x224], R0, 0x1, P2 ;  /* 0x0000890004030a11 */ /* 0x000fe400010f0c00 */
[C---:B------:R-:W-:Y:S01]  /*2be0*/  LOP3.LUT P2, RZ, R208.reuse, 0x1, RZ, 0xc0, !PT ;  /* 0x00000001d0ff7812 */ /* 0x040fe2000784c0ff */
[----:B------:R-:W2:Y:S01]  /*2bf0*/  @P1 LDG.E R0, [R6.64] ;  /* 0x0000000806001981 */ /* 0x000ea2000c1e1900 */
[----:B------:R-:W-:Y:S01]  /*2c00*/  IMAD.MOV.U32 R100, RZ, RZ, c[0x0][0x27c] ;  /* 0x00009f00ff647624 */ /* 0x000fe200078e00ff */
[----:B------:R-:W-:-:S10]  /*2c10*/  LOP3.LUT R208, R208, 0xfffffffd, RZ, 0xc0, !PT ;  /* 0xfffffffdd0d07812 */ /* 0x000fd400078ec0ff */
[----:B------:R-:W-:Y:S01]  /*2c20*/  @!PT LDS RZ, [RZ] ;  /* 0x00000000fffff984 */ /* 0x000fe20000000800 */
[----:B------:R-:W-:Y:S01]  /*2c30*/  @!PT LDS RZ, [RZ] ;  /* 0x00000000fffff984 */ /* 0x000fe20000000800 */
[----:B------:R-:W-:Y:S01]  /*2c40*/  @!PT LDS RZ, [RZ] ;  /* 0x00000000fffff984 */ /* 0x000fe20000000800 */
[----:B------:R1:W-:Y:S01]  /*2c50*/  @P0 LDGSTS.E.BYPASS.LTC128B.128 [R195+0xc080], [R2.64], !P2 ;  /* 0x0c08000002c30fae */ /* 0x0003e2000d101d48 */
[----:B------:R-:W-:-:S03]  /*2c60*/  ISETP.GE.AND P2, PT, R134, c[0x0][0x27c], PT ;  /* 0x00009f0086007a0c */ /* 0x000fc60003f46270 */
[----:B------:R1:W-:Y:S04]  /*2c70*/  @P0 LDGSTS.E.BYPASS.LTC128B.128 [R195+0xd080], [R2.64+0x80], !P6 ;  /* 0x0d08008002c30fae */ /* 0x0003e8000f101d48 */
[----:B------:R1:W-:Y:S04]  /*2c80*/  @P0 LDGSTS.E.BYPASS.LTC128B.128 [R195+0xe080], [R2.64+0x100], !P5 ;  /* 0x0e08010002c30fae */ /* 0x0003e8000e901d48 */
[----:B------:R1:W-:Y:S01]  /*2c90*/  @P0 LDGSTS.E.BYPASS.LTC128B.128 [R195+0xf080], [R2.64+0x180], !P4 ;  /* 0x0f08018002c30fae */ /* 0x0003e2000e101d48 */
[----:B-----5:R-:W-:-:S03]  /*2ca0*/  SHF.R.S32.HI R19, RZ, 0x1f, R99 ;  /* 0x0000001fff137819 */ /* 0x020fc60000011463 */
[----:B------:R-:W0:Y:S01]  /*2cb0*/  LDGDEPBAR ;  /* 0x00000000000079af */ /* 0x000e220000000000 */
[----:B------:R-:W-:Y:S01]  /*2cc0*/  WARPSYNC 0xffffffff ;  /* 0xffffffff00007948 */ /* 0x000fe20003800000 */
[----:B------:R-:W-:Y:S01]  /*2cd0*/  @P2 LOP3.LUT R208, R208, 0x2, RZ, 0xfc, !PT ;  /* 0x00000002d0d02812 */ /* 0x000fe200078efcff */
[----:B------:R-:W-:Y:S01]  /*2ce0*/  IMAD.SHL.U32 R100, R100, 0x2, RZ ;  /* 0x0000000264647824 */ /* 0x000fe200078e00ff */
[----:B--2---:R-:W-:Y:S01]  /*2cf0*/  @P1 SHF.R.S32.HI R18, RZ, 0x1f, R0 ;  /* 0x0000001fff121819 */ /* 0x004fe20000011400 */
[----:B------:R-:W-:Y:S02]  /*2d00*/  @!P1 IMAD.MOV.U32 R0, RZ, RZ, R238 ;  /* 0x000000ffff009224 */ /* 0x000fe400078e00ee */
[----:B------:R-:W-:Y:S02]  /*2d10*/  @!P1 IMAD.MOV.U32 R18, RZ, RZ, R239 ;  /* 0x000000ffff129224 */ /* 0x000fe400078e00ef */
[----:B-1----:R-:W-:Y:S01]  /*2d20*/  IMAD.WIDE.U32 R2, R20, c[0x0][0x260], R134 ;  /* 0x0000980014027a25 */ /* 0x002fe200078e0086 */
[----:B------:R-:W-:Y:S01]  /*2d30*/  ISETP.GE.AND P0, PT, R138, c[0x0][0x27c], PT ;  /* 0x00009f008a007a0c */ /* 0x000fe20003f06270 */
[----:B------:R-:W-:Y:S01]  /*2d40*/  BAR.SYNC.DEFER_BLOCKING 0x0 ;  /* 0x0000000000007b1d */ /* 0x000fe20000010000 */
[----:B------:R-:W-:Y:S01]  /*2d50*/  LOP3.LUT R208, R208, 0xfffffffb, RZ, 0xc0, !PT ;  /* 0xfffffffbd0d07812 */ /* 0x000fe200078ec0ff */
[----:B------:R-:W-:Y:S01]  /*2d60*/  IMAD R6, R9, c[0x0][0x290], RZ ;  /* 0x0000a40009067a24 */ /* 0x000fe200078e02ff */
        /* <DEDUP_REMOVED lines=61> */
[----:B------:R-:W-:Y:S01]  /*3140*/  IMAD R10, R99, c[0x0][0x294], R10 ;  /* 0x0000a500630a7a24 */ /* 0x000fe200078e020a */
[----:B------:R-:W-:Y:S01]  /*3150*/  SHF.L.U64.HI R104, R107, R104, c[0x0][0x284] ;  /* 0x0000a1006b687619 */ /* 0x000fe20000010268 */
[----:B------:R-:W-:Y:S01]  /*3160*/  IMAD R0, R99, c[0x0][0x284], R14 ;  /* 0x0000a10063007a24 */ /* 0x000fe200078e020e */
        /* <DEDUP_REMOVED lines=21> */
.L_x_1313:
        /* <DEDUP_REMOVED lines=92> */
.L_x_1299:
[----:B------:R-:W-:Y:S05]  /*3880*/  BSYNC B0 ;  /* 0x0000000000007941 */ /* 0x000fea0003800000 */
.L_x_1298:
        /* <DEDUP_REMOVED lines=38> */
[----:B------:R-:W-:Y:S02]  /*3af0*/  @!P0 SHF.R.U32.HI R25, RZ, 0x10, R25 ;  /* 0x00000010ff198819 */ /* 0x000fe40000011619 */
[----:B-1----:R-:W-:Y:S02]  /*3b00*/  @!P0 MOV R0, R8 ;  /* 0x0000000800008202 */ /* 0x002fe40000000f00 */
[----:B------:R-:W-:Y:S03]  /*3b10*/  @!P0 MOV R4, R9 ;  /* 0x0000000900048202 */ /* 0x000fe60000000f00 */
[--C-:B------:R-:W-:Y:S02]  /*3b20*/  @!P0 HADD2.F32 R21, -RZ, R0.reuse.H1_H1 ;  /* 0x30000000ff158230 */ /* 0x100fe40000004100 */
[----:B------:R-:W-:Y:S03]  /*3b30*/  @!P0 HADD2.F32 R2, -RZ, R0.H0_H0 ;  /* 0x20000000ff028230 */ /* 0x000fe60000004100 */
[CC--:B------:R-:W-:Y:S02]  /*3b40*/  @!P0 FMUL.FTZ R23, R21.reuse, R3.reuse ;  /* 0x0000000315178220 */ /* 0x0c0fe40000410000 */
[C---:B------:R-:W-:Y:S02]  /*3b50*/  @!P0 FMUL.FTZ R0, R2.reuse, R3 ;  /* 0x0000000302008220 */ /* 0x040fe40000410000 */
[-C--:B------:R-:W-:Y:S01]  /*3b60*/  @!P0 FFMA.FTZ R41, R2, R22.reuse, -R23 ;  /* 0x0000001602298223 */ /* 0x080fe20000010817 */
[----:B------:R-:W-:Y:S01]  /*3b70*/  @!P0 HADD2.F32 R2, -RZ, R5.H0_H0 ;  /* 0x20000005ff028230 */ /* 0x000fe20000004100 */
[----:B------:R-:W-:Y:S01]  /*3b80*/  @!P0 IMAD.MOV.U32 R3, RZ, RZ, R10 ;  /* 0x000000ffff038224 */ /* 0x000fe200078e000a */
[--C-:B------:R-:W-:Y:S01]  /*3b90*/  @!P0 HADD2.F32 R23, -RZ, R4.reuse.H1_H1 ;  /* 0x30000004ff178230 */ /* 0x100fe20000004100 */
[----:B------:R-:W-:Y:S01]  /*3ba0*/  @!P0 FFMA.FTZ R0, R21, R22, R0 ;  /* 0x0000001615008223 */ /* 0x000fe20000010000 */
[----:B------:R-:W-:Y:S02]  /*3bb0*/  @!P0 HADD2.F32 R4, -RZ, R4.H0_H0 ;  /* 0x20000004ff048230 */ /* 0x000fe40000004100 */
[----:B------:R-:W-:Y:S01]  /*3bc0*/  @!P0 HADD2.F32 R21, -RZ, R24.H0_H0 ;  /* 0x20000018ff158230 */ /* 0x000fe20000004100 */
[CC--:B------:R-:W-:Y:S01]  /*3bd0*/  @!P0 FMUL.FTZ R5, R23.reuse, R2.reuse ;  /* 0x0000000217058220 */ /* 0x0c0fe20000410000 */
[--C-:B------:R-:W-:Y:S01]  /*3be0*/  @!P0 HADD2.F32 R22, -RZ, R3.reuse.H1_H1 ;  /* 0x30000003ff168230 */ /* 0x100fe20000004100 */
[C---:B------:R-:W-:Y:S01]  /*3bf0*/  @!P0 FMUL.FTZ R2, R4.reuse, R2 ;  /* 0x0000000204028220 */ /* 0x040fe20000410000 */
[----:B------:R-:W-:Y:S01]  /*3c00*/  @!P0 HADD2.F32 R24, -RZ, R32.H0_H0 ;  /* 0x20000020ff188230 */ /* 0x000fe20000004100 */
[----:B------:R-:W-:Y:S01]  /*3c10*/  @!P0 FFMA.FTZ R38, R4, R21, -R5 ;  /* 0x0000001504268223 */ /* 0x000fe20000010805 */
[----:B------:R-:W-:Y:S01]  /*3c20*/  @!P0 MOV R5, R11 ;  /* 0x0000000b00058202 */ /* 0x000fe20000000f00 */
[-C--:B------:R-:W-:Y:S01]  /*3c30*/  @!P0 FMUL.FTZ R32, R22, R16.reuse ;  /* 0x0000001016208220 */ /* 0x080fe20000410000 */
[----:B------:R-:W-:Y:S01]  /*3c40*/  @!P0 HADD2.F32 R4, -RZ, R3.H0_H0 ;  /* 0x20000003ff048230 */ /* 0x000fe20000004100 */
[----:B------:R-:W-:Y:S04]  /*3c50*/  @!P0 FFMA.FTZ R2, R23, R21, R2 ;  /* 0x0000001517028223 */ /* 0x000fe80000010002 */
[----:B------:R-:W-:Y:S01]  /*3c60*/  @!P0 FMUL.FTZ R3, R4, R16 ;  /* 0x0000001004038220 */ /* 0x000fe20000410000 */
[----:B------:R-:W-:Y:S01]  /*3c70*/  @!P0 F2FP.PACK_AB R2, R2, R38 ;  /* 0x000000260202823e */ /* 0x000fe200000000ff */
[-C--:B------:R-:W-:Y:S01]  /*3c80*/  @!P0 FFMA.FTZ R32, R4, R24.reuse, -R32 ;  /* 0x0000001804208223 */ /* 0x080fe20000010820 */
[----:B------:R-:W-:Y:S01]  /*3c90*/  @!P0 HADD2.F32 R4, -RZ, R17.H0_H0 ;  /* 0x20000011ff048230 */ /* 0x000fe20000004100 */
[----:B------:R-:W-:Y:S01]  /*3ca0*/  @!P0 FFMA.FTZ R3, R22, R24, R3 ;  /* 0x0000001816038223 */ /* 0x000fe20000010003 */
[--C-:B------:R-:W-:Y:S01]  /*3cb0*/  @!P0 HADD2.F32 R16, -RZ, R5.reuse.H1_H1 ;  /* 0x30000005ff108230 */ /* 0x100fe20000004100 */
[----:B------:R-:W-:Y:S01]  /*3cc0*/  @!P0 IMAD.MOV.U32 R9, RZ, RZ, R2 ;  /* 0x000000ffff098224 */ /* 0x000fe200078e0002 */
[----:B------:R-:W-:Y:S02]  /*3cd0*/  @!P0 HADD2.F32 R5, -RZ, R5.H0_H0 ;  /* 0x20000005ff058230 */ /* 0x000fe40000004100 */
[----:B------:R-:W-:Y:S01]  /*3ce0*/  @!P0 F2FP.PACK_AB R3, R3, R32 ;  /* 0x000000200303823e */ /* 0x000fe200000000ff */
[----:B------:R-:W-:Y:S01]  /*3cf0*/  @!P0 HADD2.F32 R17, -RZ, R25.H0_H0 ;  /* 0x20000019ff118230 */ /* 0x000fe20000004100 */
[-C--:B------:R-:W-:Y:S02]  /*3d00*/  @!P0 FMUL.FTZ R25, R16, R4.reuse ;  /* 0x0000000410198220 */ /* 0x080fe40000410000 */
[----:B------:R-:W-:Y:S01]  /*3d10*/  @!P0 MOV R10, R3 ;  /* 0x00000003000a8202 */ /* 0x000fe20000000f00 */
[C---:B------:R-:W-:Y:S02]  /*3d20*/  @!P0 FMUL.FTZ R4, R5.reuse, R4 ;  /* 0x0000000405048220 */ /* 0x040fe40000410000 */
[----:B------:R-:W-:Y:S01]  /*3d30*/  @!P0 FFMA.FTZ R25, R5, R17, -R25 ;  /* 0x0000001105198223 */ /* 0x000fe20000010819 */
[----:B------:R-:W-:Y:S01]  /*3d40*/  @!P0 F2FP.PACK_AB R5, R0, R41 ;  /* 0x000000290005823e */ /* 0x000fe200000000ff */
[----:B------:R-:W-:Y:S03]  /*3d50*/  @!P0 FFMA.FTZ R4, R16, R17, R4 ;  /* 0x0000001110048223 */ /* 0x000fe60000010004 */
[----:B------:R-:W-:Y:S02]  /*3d60*/  @!P0 MOV R8, R5 ;  /* 0x0000000500088202 */ /* 0x000fe40000000f00 */
[----:B------:R-:W-:Y:S04]  /*3d70*/  @!P0 F2FP.PACK_AB R0, R4, R25 ;  /* 0x000000190400823e */ /* 0x000fe800000000ff */
[----:B------:R-:W-:Y:S05]  /*3d80*/  @!P0 MOV R11, R0 ;  /* 0x00000000000b8202 */ /* 0x000fea0000000f00 */
[----:B------:R1:W-:Y:S02]  /*3d90*/  ST.E.128 [R36.64], R8 ;  /* 0x0000000824007985 */ /* 0x0003e4000c101d08 */
.L_x_1302:
[----:B------:R-:W-:Y:S05]  /*3da0*/  BSYNC B0 ;  /* 0x0000000000007941 */ /* 0x000fea0003800000 */
.L_x_1301:
        /* <DEDUP_REMOVED lines=39> */
[--C-:B------:R-:W-:Y:S02]  /*4020*/  @!P0 HADD2.F32 R5, -RZ, R4.reuse.H0_H0 ;  /* 0x20000004ff058230 */ /* 0x100fe40000004100 */
        /* <DEDUP_REMOVED lines=18> */
.L_x_1304:
[----:B------:R-:W-:Y:S05]  /*4150*/  BSYNC B0 ;  /* 0x0000000000007941 */ /* 0x000fea0003800000 */
.L_x_1303:
        /* <DEDUP_REMOVED lines=58> */
.L_x_1306:
[----:B------:R-:W-:Y:S05]  /*4500*/  BSYNC B0 ;  /* 0x0000000000007941 */ /* 0x000fea0003800000 */
.L_x_1305:
        /* <DEDUP_REMOVED lines=58> */
.L_x_1297:
        /* <DEDUP_REMOVED lines=31> */
.L_x_1308:
[----:B------:R-:W-:Y:S05]  /*4aa0*/  BSYNC B0 ;  /* 0x0000000000007941 */ /* 0x000fea0003800000 */
.L_x_1307:
        /* <DEDUP_REMOVED lines=147> */
.L_x_1310:
[----:B------:R-:W-:Y:S05]  /*53e0*/  BSYNC B0 ;  /* 0x0000000000007941 */ /* 0x000fea0003800000 */
.L_x_1309:
        /* <DEDUP_REMOVED lines=25> */
[----:B------:R-:W-:Y:S01]  /*5580*/  @!P0 SHF.R.U32.HI R21, RZ, 0x10, R29 ;  /* 0x00000010ff158819 */ /* 0x000fe2000001161d */
[----:B------:R-:W-:Y:S01]  /*5590*/  IMAD.SHL.U32 R0, R0, 0x2, RZ ;  /* 0x0000000200007824 */ /* 0x000fe200078e00ff */
[----:B------:R-:W-:Y:S02]  /*55a0*/  @!P0 SHF.R.U32.HI R7, RZ, 0x10, R13 ;  /* 0x00000010ff078819 */ /* 0x000fe4000001160d */
[----:B------:R-:W-:Y:S02]  /*55b0*/  @!P0 SHF.R.U64 R13, R28, 0x10, R29 ;  /* 0x000000101c0d8819 */ /* 0x000fe4000000121d */
[----:B------:R-:W1:Y:S01]  /*55c0*/  LDS.128 R32, [R0+0xc080] ;  /* 0x00c0800000207984 */ /* 0x000e620000000c00 */
[----:B------:R-:W-:Y:S01]  /*55d0*/  @!P0 HADD2.F32 R7, -RZ, R7.H0_H0 ;  /* 0x20000007ff078230 */ /* 0x000fe20000004100 */
[--C-:B------:R-:W-:Y:S01]  /*55e0*/  @!P0 SHF.R.U64 R10, R14, 0x10, R15.reuse ;  /* 0x000000100e0a8819 */ /* 0x100fe2000000120f */
[----:B------:R-:W-:Y:S01]  /*55f0*/  @!P0 HADD2.F32 R13, -RZ, R13.H0_H0 ;  /* 0x2000000dff0d8230 */ /* 0x000fe20000004100 */
[----:B------:R-:W-:Y:S02]  /*5600*/  @!P0 SHF.R.U32.HI R8, RZ, 0x10, R15 ;  /* 0x00000010ff088819 */ /* 0x000fe4000001160f */
[----:B------:R-:W-:Y:S01]  /*5610*/  @!P0 SHF.R.U32.HI R15, RZ, 0x10, R31 ;  /* 0x00000010ff0f8819 */ /* 0x000fe2000001161f */
[----:B------:R-:W-:Y:S02]  /*5620*/  @!P0 HADD2.F32 R10, -RZ, R10.H0_H0 ;  /* 0x2000000aff0a8230 */ /* 0x000fe40000004100 */
[----:B------:R-:W-:Y:S02]  /*5630*/  @!P0 HADD2.F32 R8, -RZ, R8.H0_H0 ;  /* 0x20000008ff088230 */ /* 0x000fe40000004100 */
[----:B------:R-:W-:Y:S01]  /*5640*/  @!P0 HADD2.F32 R24, -RZ, R15.H0_H0 ;  /* 0x2000000fff188230 */ /* 0x000fe20000004100 */
[----:B-1----:R-:W-:Y:S01]  /*5650*/  @!P0 IMAD.MOV.U32 R12, RZ, RZ, R32 ;  /* 0x000000ffff0c8224 */ /* 0x002fe200078e0020 */
[----:B------:R-:W-:Y:S02]  /*5660*/  @!P0 MOV R0, R16 ;  /* 0x0000001000008202 */ /* 0x000fe40000000f00 */
[----:B------:R-:W-:Y:S02]  /*5670*/  @!P0 MOV R25, R34 ;  /* 0x0000002200198202 */ /* 0x000fe40000000f00 */
        /* <DEDUP_REMOVED lines=13> */
[----:B------:R-:W-:Y:S01]  /*5750*/  @!P0 HADD2.F32 R22, -RZ, R39.H0_H0 ;  /* 0x20000027ff168230 */ /* 0x000fe20000004100 */
[-C--:B------:R-:W-:Y:S01]  /*5760*/  @!P0 FFMA.FTZ R37, R3, R13.reuse, -R14 ;  /* 0x0000000d03258223 */ /* 0x080fe2000001080e */
[----:B------:R-:W-:Y:S01]  /*5770*/  @!P0 HADD2.F32 R14, -RZ, R21.H0_H0 ;  /* 0x20000015ff0e8230 */ /* 0x000fe20000004100 */
[----:B------:R-:W-:Y:S01]  /*5780*/  @!P0 FFMA.FTZ R2, R12, R13, R2 ;  /* 0x0000000d0c028223 */ /* 0x000fe20000010002 */
[----:B------:R-:W-:Y:S02]  /*5790*/  @!P0 HADD2.F32 R13, -RZ, R5.H1_H1 ;  /* 0x30000005ff0d8230 */ /* 0x000fe40000004100 */
[----:B------:R-:W-:Y:S02]  /*57a0*/  @!P0 HADD2.F32 R3, -RZ, R11.H1_H1 ;  /* 0x3000000bff038230 */ /* 0x000fe40000004100 */
[----:B------:R-:W-:Y:S01]  /*57b0*/  @!P0 HADD2.F32 R11, -RZ, R5.H0_H0 ;  /* 0x20000005ff0b8230 */ /* 0x000fe20000004100 */
[----:B------:R-:W-:Y:S01]  /*57c0*/  @!P0 FMUL.FTZ R21, R13, R7 ;  /* 0x000000070d158220 */ /* 0x000fe20000410000 */
[----:B------:R-:W-:Y:S02]  /*57d0*/  @!P0 HADD2.F32 R5, -RZ, R4.H1_H1 ;  /* 0x30000004ff058230 */ /* 0x000fe40000004100 */
[----:B------:R-:W-:Y:S02]  /*57e0*/  @!P0 HADD2.F32 R12, -RZ, R38.H1_H1 ;  /* 0x30000026ff0c8230 */ /* 0x000fe40000004100 */
[----:B------:R-:W-:Y:S01]  /*57f0*/  @!P0 HADD2.F32 R6, -RZ, R4.H0_H0 ;  /* 0x20000004ff068230 */ /* 0x000fe20000004100 */
[----:B------:R-:W-:Y:S01]  /*5800*/  @!P0 FMUL.FTZ R4, R11, R3 ;  /* 0x000000030b048220 */ /* 0x000fe20000410000 */
[--C-:B------:R-:W-:Y:S01]  /*5810*/  @!P0 HADD2.F32 R23, -RZ, R9.reuse.H1_H1 ;  /* 0x30000009ff178230 */ /* 0x100fe20000004100 */
[C---:B------:R-:W-:Y:S01]  /*5820*/  @!P0 FFMA.FTZ R27, R5.reuse, R14, -R21 ;  /* 0x0000000e051b8223 */ /* 0x040fe20000010815 */
[----:B------:R-:W-:Y:S01]  /*5830*/  @!P0 HADD2.F32 R21, -RZ, R9.H0_H0 ;  /* 0x20000009ff158230 */ /* 0x000fe20000004100 */
[C---:B------:R-:W-:Y:S02]  /*5840*/  @!P0 FFMA.FTZ R31, R6.reuse, R12, -R4 ;  /* 0x0000000c061f8223 */ /* 0x040fe40000010804 */
[----:B------:R-:W-:Y:S01]  /*5850*/  @!P0 FMUL.FTZ R4, R5, R7 ;  /* 0x0000000705048220 */ /* 0x000fe20000410000 */
[--C-:B------:R-:W-:Y:S01]  /*5860*/  @!P0 HADD2.F32 R7, -RZ, R20.reuse.H0_H0 ;  /* 0x20000014ff078230 */ /* 0x100fe20000004100 */
[----:B------:R-:W-:Y:S01]  /*5870*/  @!P0 IMAD.MOV.U32 R5, RZ, RZ, R19 ;  /* 0x000000ffff058224 */ /* 0x000fe200078e0013 */
[----:B------:R-:W-:Y:S01]  /*5880*/  @!P0 F2FP.PACK_AB R27, R27, R31 ;  /* 0x0000001f1b1b823e */ /* 0x000fe200000000ff */
[----:B------:R-:W-:Y:S02]  /*5890*/  @!P0 FMUL.FTZ R3, R6, R3 ;  /* 0x0000000306038220 */ /* 0x000fe40000410000 */
[----:B------:R-:W-:Y:S01]  /*58a0*/  @!P0 FMUL.FTZ R9, R23, R8 ;  /* 0x0000000817098220 */ /* 0x000fe20000410000 */
[--C-:B------:R-:W-:Y:S01]  /*58b0*/  @!P0 HADD2.F32 R6, -RZ, R5.reuse.H0_H0 ;  /* 0x20000005ff068230 */ /* 0x100fe20000004100 */
[-C--:B------:R-:W-:Y:S01]  /*58c0*/  @!P0 FMUL.FTZ R15, R21, R7.reuse ;  /* 0x00000007150f8220 */ /* 0x080fe20000410000 */
[----:B------:R-:W-:Y:S01]  /*58d0*/  @!P0 HADD2.F32 R5, -RZ, R5.H1_H1 ;  /* 0x30000005ff058230 */ /* 0x000fe20000004100 */
[----:B------:R-:W-:Y:S01]  /*58e0*/  @!P0 FFMA.FTZ R3, R11, R12, R3 ;  /* 0x0000000c0b038223 */ /* 0x000fe20000010003 */
[----:B------:R-:W-:Y:S01]  /*58f0*/  @!P0 HADD2.F32 R11, -RZ, R39.H1_H1 ;  /* 0x30000027ff0b8230 */ /* 0x000fe20000004100 */
[C---:B------:R-:W-:Y:S01]  /*5900*/  @!P0 FFMA.FTZ R30, R6.reuse, R22, -R15 ;  /* 0x00000016061e8223 */ /* 0x040fe2000001080f */
[--C-:B------:R-:W-:Y:S01]  /*5910*/  @!P0 HADD2.F32 R15, -RZ, R25.reuse.H0_H0 ;  /* 0x20000019ff0f8230 */ /* 0x100fe20000004100 */
[C---:B------:R-:W-:Y:S01]  /*5920*/  @!P0 FFMA.FTZ R29, R5.reuse, R24, -R9 ;  /* 0x00000018051d8223 */ /* 0x040fe20000010809 */
[----:B------:R-:W-:Y:S01]  /*5930*/  @!P0 HADD2.F32 R12, -RZ, R25.H1_H1 ;  /* 0x30000019ff0c8230 */ /* 0x000fe20000004100 */
[----:B------:R-:W-:Y:S02]  /*5940*/  @!P0 IMAD.MOV.U32 R9, RZ, RZ, R18 ;  /* 0x000000ffff098224 */ /* 0x000fe400078e0012 */
[----:B------:R-:W-:Y:S01]  /*5950*/  @!P0 FMUL.FTZ R8, R5, R8 ;  /* 0x0000000805088220 */ /* 0x000fe20000410000 */
[----:B------:R-:W-:Y:S01]  /*5960*/  @!P0 HADD2.F32 R5, -RZ, R20.H1_H1 ;  /* 0x30000014ff058230 */ /* 0x000fe20000004100 */
[----:B------:R-:W-:Y:S01]  /*5970*/  @!P0 FMUL.FTZ R7, R6, R7 ;  /* 0x0000000706078220 */ /* 0x000fe20000410000 */
[--C-:B------:R-:W-:Y:S01]  /*5980*/  @!P0 HADD2.F32 R6, -RZ, R9.reuse.H0_H0 ;  /* 0x20000009ff068230 */ /* 0x100fe20000004100 */
[----:B------:R-:W-:Y:S01]  /*5990*/  @!P0 FMUL.FTZ R25, R12, R10 ;  /* 0x0000000a0c198220 */ /* 0x000fe20000410000 */
[----:B------:R-:W-:Y:S01]  /*59a0*/  @!P0 HADD2.F32 R9, -RZ, R9.H1_H1 ;  /* 0x30000009ff098230 */ /* 0x000fe20000004100 */
[-C--:B------:R-:W-:Y:S02]  /*59b0*/  @!P0 FMUL.FTZ R20, R15, R5.reuse ;  /* 0x000000050f148220 */ /* 0x080fe40000410000 */
[C---:B------:R-:W-:Y:S02]  /*59c0*/  @!P0 FMUL.FTZ R5, R6.reuse, R5 ;  /* 0x0000000506058220 */ /* 0x040fe40000410000 */
[-C--:B------:R-:W-:Y:S01]  /*59d0*/  @!P0 FFMA.FTZ R28, R6, R11.reuse, -R20 ;  /* 0x0000000b061c8223 */ /* 0x080fe20000010814 */
[----:B------:R-:W-:Y:S01]  /*59e0*/  @!P0 HADD2.F32 R20, -RZ, R26.H0_H0 ;  /* 0x2000001aff148230 */ /* 0x000fe20000004100 */
[----:B------:R-:W-:Y:S01]  /*59f0*/  @!P0 F2FP.PACK_AB R26, R37, R44 ;  /* 0x0000002c251a823e */ /* 0x000fe200000000ff */
[----:B------:R-:W-:Y:S02]  /*5a00*/  @!P0 FMUL.FTZ R6, R9, R10 ;  /* 0x0000000a09068220 */ /* 0x000fe40000410000 */
[----:B------:R-:W-:Y:S01]  /*5a10*/  @!P0 FFMA.FTZ R4, R13, R14, R4 ;  /* 0x0000000e0d048223 */ /* 0x000fe20000010004 */
[----:B------:R-:W-:Y:S01]  /*5a20*/  @!P0 MOV R16, R26 ;  /* 0x0000001a00108202 */ /* 0x000fe20000000f00 */
[----:B------:R-:W-:Y:S01]  /*5a30*/  @!P0 FFMA.FTZ R10, R9, R20, -R25 ;  /* 0x00000014090a8223 */ /* 0x000fe20000010819 */
[----:B------:R-:W-:Y:S01]  /*5a40*/  @!P0 F2FP.PACK_AB R25, R29, R30 ;  /* 0x0000001e1d19823e */ /* 0x000fe200000000ff */
[----:B------:R-:W-:Y:S01]  /*5a50*/  @!P0 FFMA.FTZ R5, R15, R11, R5 ;  /* 0x0000000b0f058223 */ /* 0x000fe20000010005 */
[----:B------:R-:W-:Y:S01]  /*5a60*/  @!P0 F2FP.PACK_AB R9, R2, R0 ;  /* 0x000000000209823e */ /* 0x000fe200000000ff */
[----:B------:R-:W-:Y:S01]  /*5a70*/  @!P0 IMAD.MOV.U32 R17, RZ, RZ, R27 ;  /* 0x000000ffff118224 */ /* 0x000fe200078e001b */
        /* <DEDUP_REMOVED lines=21> */
.L_x_1296:
        /* <DEDUP_REMOVED lines=27> */
.L_x_1300:
[----:B------:R-:W-:Y:S05]  /*5d80*/  BSYNC B1 ;  /* 0x0000000000017941 */ /* 0x000fea0003800000 */
.L_x_1295:
        /* <DEDUP_REMOVED lines=59> */
.L_x_1312:
[----:B-123--:R-:W-:Y:S05]  /*6140*/  BSYNC B0 ;  /* 0x0000000000007941 */ /* 0x00efea0003800000 */
.L_x_1311:
        /* <DEDUP_REMOVED lines=23> */
.L_x_1294:
[----:B------:R-:W-:Y:S01]  /*62c0*/  IMAD.MOV.U32 R0, RZ, RZ, c[0x0][0x2c4] ;  /* 0x0000b100ff007624 */ /* 0x000fe200078e00ff */
[----:B------:R-:W-:Y:S04]  /*62d0*/  BSSY B0, `(.L_x_1314) ;  /* 0x000002a000007945 */ /* 0x000fe80003800000 */
[----:B------:R-:W-:-:S02]  /*62e0*/  ISETP.NE.AND P3, PT, R0, 0x1, PT ;  /* 0x000000010000780c */ /* 0x000fc40003f65270 */
[----:B------:R-:W-:-:S11]  /*62f0*/  IADD3 R0, R226, 0x7f, RZ ;  /* 0x0000007fe2007810 */ /* 0x000fd60007ffe0ff */
[----:B------:R-:W-:-:S05]  /*6300*/  @P3 IMAD.HI.U32 R2, R0, c[0x0][0x2c8], RZ ;  /* 0x0000b20000023a27 */ /* 0x000fca00078e00ff */
[----:B------:R-:W-:-:S05]  /*6310*/  @P3 SHF.R.U32.HI R0, RZ, c[0x0][0x2cc], R2 ;  /* 0x0000b300ff003a19 */ /* 0x000fca0000011602 */
[----:B------:R-:W-:-:S05]  /*6320*/  IMAD.IADD R0, R102, 0x1, R0 ;  /* 0x0000000166007824 */ /* 0x000fca00078e0200 */
[----:B------:R-:W-:-:S04]  /*6330*/  SHF.R.S32.HI R2, RZ, 0x1f, R0 ;  /* 0x0000001fff027819 */ /* 0x000fc80000011400 */
[----:B------:R-:W-:-:S04]  /*6340*/  LEA.HI R0, R2, R0, RZ, 0x5 ;  /* 0x0000000002007211 */ /* 0x000fc800078f28ff */
[----:B------:R-:W-:-:S04]  /*6350*/  SHF.R.S32.HI R0, RZ, 0x5, R0 ;  /* 0x00000005ff007819 */ /* 0x000fc80000011400 */
[----:B-1----:R-:W-:Y:S01]  /*6360*/  IMNMX R5, R101, R0, PT ;  /* 0x0000000065057217 */ /* 0x002fe20003800200 */
[----:B------:R-:W-:-:S03]  /*6370*/  IMAD.MOV.U32 R0, RZ, RZ, RZ ;  /* 0x000000ffff007224 */ /* 0x000fc600078e00ff */
[----:B------:R-:W-:-:S13]  /*6380*/  ISETP.GE.AND P0, PT, R5, 0x1, PT ;  /* 0x000000010500780c */ /* 0x000fda0003f06270 */
        /* <DEDUP_REMOVED lines=30> */
.L_x_1315:
[----:B------:R-:W-:Y:S05]  /*6570*/  BSYNC B0 ;  /* 0x0000000000007941 */ /* 0x000fea0003800000 */
.L_x_1314:
        /* <DEDUP_REMOVED lines=77> */
[----:B------:R-:W-:Y:S01]  /*6a50*/  SHF.R.S32.HI R0, RZ, 0x1f, R110 ;  /* 0x0000001fff007819 */ /* 0x000fe2000001146e */
[--C-:B------:R-:W-:Y:S01]  /*6a60*/  IMAD.IADD R4, R214, 0x1, R226.reuse ;  /* 0x00000001d6047824 */ /* 0x100fe200078e02e2 */
[----:B------:R-:W-:Y:S01]  /*6a70*/  ISETP.NE.U32.AND P0, PT, RZ, c[0x0][0x348], PT ;  /* 0x0000d200ff007a0c */ /* 0x000fe20003f05070 */
[----:B------:R-:W-:Y:S01]  /*6a80*/  IMAD.IADD R13, R209, 0x1, R226 ;  /* 0x00000001d10d7824 */ /* 0x000fe200078e02e2 */
[----:B------:R-:W-:Y:S01]  /*6a90*/  LOP3.LUT R215, R234, 0xffff, RZ, 0xc0, !PT ;  /* 0x0000ffffead77812 */ /* 0x000fe200078ec0ff */
[----:B------:R-:W-:Y:S01]  /*6aa0*/  IMAD R0, R0, c[0x0][0x178], RZ ;  /* 0x00005e0000007a24 */ /* 0x000fe200078e02ff */
[----:B------:R-:W-:Y:S01]  /*6ab0*/  ISETP.NE.AND.EX P0, PT, RZ, c[0x0][0x34c], PT, P0 ;  /* 0x0000d300ff007a0c */ /* 0x000fe20003f05300 */
[----:B------:R-:W-:Y:S01]  /*6ac0*/  @P3 IMAD.HI.U32 R7, R4, c[0x0][0x2c8], RZ ;  /* 0x0000b20004073a27 */ /* 0x000fe200078e00ff */
[----:B------:R-:W-:Y:S02]  /*6ad0*/  ISETP.GE.AND P5, PT, R134, c[0x0][0x198], PT ;  /* 0x0000660086007a0c */ /* 0x000fe40003fa6270 */
[----:B------:R-:W-:Y:S01]  /*6ae0*/  SEL R6, R239, RZ, !P0 ;  /* 0x000000ffef067207 */ /* 0x000fe20004000000 */
[----:B------:R-:W-:Y:S01]  /*6af0*/  IMAD R0, R110, c[0x0][0x17c], R0 ;  /* 0x00005f006e007a24 */ /* 0x000fe200078e0200 */
[----:B------:R-:W-:-:S02]  /*6b00*/  SEL R5, R238, RZ, !P0 ;  /* 0x000000ffee057207 */ /* 0x000fc40004000000 */
[----:B------:R-:W-:Y:S01]  /*6b10*/  ISETP.GE.AND P4, PT, R138, c[0x0][0x198], PT ;  /* 0x000066008a007a0c */ /* 0x000fe20003f86270 */
[----:B------:R-:W-:Y:S01]  /*6b20*/  IMAD R6, R6, c[0x0][0x1c0], RZ ;  /* 0x0000700006067a24 */ /* 0x000fe200078e02ff */
[----:B------:R-:W-:Y:S02]  /*6b30*/  ISETP.GE.AND P2, PT, R199, c[0x0][0x198], PT ;  /* 0x00006600c7007a0c */ /* 0x000fe40003f46270 */
[----:B------:R-:W-:Y:S01]  /*6b40*/  IADD3 R114, R196, -0x1, RZ ;  /* 0xffffffffc4727810 */ /* 0x000fe20007ffe0ff */
[----:B------:R-:W-:Y:S02]  /*6b50*/  IMAD R6, R5, c[0x0][0x1c4], R6 ;  /* 0x0000710005067a24 */ /* 0x000fe400078e0206 */
[----:B-1----:R-:W-:-:S04]  /*6b60*/  IMAD.WIDE.U32 R2, R110, c[0x0][0x178], RZ ;  /* 0x00005e006e027a25 */ /* 0x002fc800078e00ff */
[----:B------:R-:W-:Y:S01]  /*6b70*/  IMAD.IADD R3, R3, 0x1, R0 ;  /* 0x0000000103037824 */ /* 0x000fe200078e0200 */
[----:B------:R-:W-:Y:S02]  /*6b80*/  MOV R0, R4 ;  /* 0x0000000400007202 */ /* 0x000fe40000000f00 */
[----:B------:R-:W-:Y:S01]  /*6b90*/  @P3 SHF.R.U32.HI R0, RZ, c[0x0][0x2cc], R7 ;  /* 0x0000b300ff003a19 */ /* 0x000fe20000011607 */
[C---:B------:R-:W-:Y:S01]  /*6ba0*/  IMAD.WIDE.U32 R2, R215.reuse, c[0x0][0x1b8], R2 ;  /* 0x00006e00d7027a25 */ /* 0x040fe200078e0002 */
[----:B------:R-:W-:Y:S02]  /*6bb0*/  ISETP.GE.AND P3, PT, R198, c[0x0][0x198], PT ;  /* 0x00006600c6007a0c */ /* 0x000fe40003f66270 */
[----:B------:R-:W-:Y:S01]  /*6bc0*/  SHF.R.S32.HI R7, RZ, 0x1f, R0 ;  /* 0x0000001fff077819 */ /* 0x000fe20000011400 */
[----:B------:R-:W-:-:S04]  /*6bd0*/  IMAD R3, R215, c[0x0][0x1bc], R3 ;  /* 0x00006f00d7037a24 */ /* 0x000fc800078e0203 */
        /* <DEDUP_REMOVED lines=18> */
.L_x_1486:
[----:B------:R-:W-:Y:S05]  /*6d00*/  BRA.DIV ~URZ, `(.L_x_1318) ;  /* 0x00015dd27f007947 */ /* 0x000fea000b800000 */
[----:B------:R3:W4:Y:S02]  /*6d10*/  SHFL.IDX PT, R0, R12, RZ, 0x181f ;  /* 0x00181fff0c007589 */ /* 0x00072400000e0000 */
.L_x_1487:
        /* <DEDUP_REMOVED lines=21> */
.L_x_1320:
[----:B------:R-:W-:Y:S05]  /*6e70*/  BSYNC B0 ;  /* 0x0000000000007941 */ /* 0x000fea0003800000 */
.L_x_1319:
[----:B------:R-:W-:Y:S05]  /*6e80*/  BRA.DIV ~URZ, `(.L_x_1321) ;  /* 0x00015cb27f007947 */ /* 0x000fea000b800000 */
[----:B--2---:R2:W1:Y:S04]  /*6e90*/  SHFL.IDX PT, R4, R5, 0x1, 0x181f ;  /* 0x00381f0005047f89 */ /* 0x00446800000e0000 */
[----:B----4-:R2:W4:Y:S02]  /*6ea0*/  SHFL.IDX PT, R0, R12, 0x1, 0x181f ;  /* 0x00381f000c007f89 */ /* 0x01052400000e0000 */
.L_x_1488:
        /* <DEDUP_REMOVED lines=21> */
.L_x_1323:
[----:B------:R-:W-:Y:S05]  /*7000*/  BSYNC B0 ;  /* 0x0000000000007941 */ /* 0x000fea0003800000 */
.L_x_1322:
[----:B------:R-:W-:Y:S05]  /*7010*/  BRA.DIV ~URZ, `(.L_x_1324) ;  /* 0x00015be27f007947 */ /* 0x000fea000b800000 */
[----:B-1----:R1:W2:Y:S02]  /*7020*/  SHFL.IDX PT, R4, R5, 0x2, 0x181f ;  /* 0x00581f0005047f89 */ /* 0x0022a400000e0000 */
.L_x_1489:
[----:B------:R-:W-:Y:S05]  /*7030*/  BRA.DIV ~URZ, `(.L_x_1325) ;  /* 0x00015c327f007947 */ /* 0x000fea000b800000 */
[----:B----4-:R4:W1:Y:S02]  /*7040*/  SHFL.IDX PT, R0, R12, 0x2, 0x181f ;  /* 0x00581f000c007f89 */ /* 0x01086400000e0000 */
.L_x_1490:
        /* <DEDUP_REMOVED lines=21> */
.L_x_1327:
[----:B------:R-:W-:Y:S05]  /*71a0*/  BSYNC B0 ;  /* 0x0000000000007941 */ /* 0x000fea0003800000 */
.L_x_1326:
[----:B------:R-:W-:Y:S05]  /*71b0*/  BRA.DIV ~URZ, `(.L_x_1328) ;  /* 0x00015b127f007947 */ /* 0x000fea000b800000 */
[----:B--2---:R2:W3:Y:S04]  /*71c0*/  SHFL.IDX PT, R4, R5, 0x3, 0x181f ;  /* 0x00781f0005047f89 */ /* 0x0044e800000e0000 */
[----:B-1----:R2:W1:Y:S02]  /*71d0*/  SHFL.IDX PT, R0, R12, 0x3, 0x181f ;  /* 0x00781f000c007f89 */ /* 0x00246400000e0000 */
.L_x_1491:
[----:B------:R-:W-:Y:S01]  /*71e0*/  IADD3 R2, R13, 0x60, RZ ;  /* 0x000000600d027810 */ /* 0x000fe20007ffe0ff */
[----:B-----5:R-:W-:Y:S01]  /*71f0*/  IMAD.WIDE.U32 R220, R14, c[0x0][0x2b0], RZ ;  /* 0x0000ac000edc7a25 */ /* 0x020fe200078e00ff */
[----:B------:R-:W-:Y:S02]  /*7200*/  LOP3.LUT R208, R208, 0xfffffffe, RZ, 0xc0, !PT ;  /* 0xfffffffed0d07812 */ /* 0x000fe400078ec0ff */
[----:B------:R-:W-:-:S13]  /*7210*/  ISETP.GE.AND P1, PT, R2, R64, PT ;  /* 0x000000400200720c */ /* 0x000fda0003f26270 */
[----:B-1----:R-:W-:Y:S02]  /*7220*/  @!P1 LEA R10, P0, R134, R0, 0x1 ;  /* 0x00000000860a9211 */ /* 0x002fe400078008ff */
[----:B------:R-:W-:Y:S02]  /*7230*/  @P1 LOP3.LUT R208, R208, 0x1, RZ, 0xfc, !PT ;  /* 0x00000001d0d01812 */ /* 0x000fe400078efcff */
        /* <DEDUP_REMOVED lines=9> */
[----:B------:R-:W-:Y:S02]  /*72d0*/  @!P1 LEA.HI.X R7, R198, R4, R207, 0x1, P0 ;  /* 0x00000004c6079211 */ /* 0x000fe400000f0ccf */
[C---:B------:R-:W-:Y:S02]  /*72e0*/  @!P1 LEA R2, P0, R199.reuse, R0, 0x1 ;  /* 0x00000000c7029211 */ /* 0x040fe400078008ff */
[----:B------:R-:W-:Y:S01]  /*72f0*/  SHF.R.S32.HI R0, RZ, 0x1f, R14 ;  /* 0x0000001fff007819 */ /* 0x000fe2000001140e */
[----:B------:R1:W-:Y:S01]  /*7300*/  @!P1 LDGSTS.E.BYPASS.LTC128B.128 [R216+0x1b080], [R6.64], !P3 ;  /* 0x1b08000006d89fae */ /* 0x0003e2000d901d48 */
        /* <DEDUP_REMOVED lines=9> */
[----:B-1----:R-:W-:Y:S01]  /*73a0*/  IMAD R2, R114, 0x20, R214 ;  /* 0x0000002072027824 */ /* 0x002fe200078e02d6 */
[----:B------:R-:W-:Y:S01]  /*73b0*/  LOP3.LUT R208, R208, 0xfffffffd, RZ, 0xc0, !PT ;  /* 0xfffffffdd0d07812 */ /* 0x000fe200078ec0ff */
[----:B------:R-:W-:Y:S01]  /*73c0*/  IMAD.MOV.U32 R197, RZ, RZ, RZ ;  /* 0x000000ffffc57224 */ /* 0x000fe200078e00ff */
[----:B------:R-:W-:-:S02]  /*73d0*/  ISETP.NE.AND P1, PT, R122, 0x1, PT ;  /* 0x000000017a00780c */ /* 0x000fc40003f25270 */
[C---:B------:R-:W-:Y:S01]  /*73e0*/  ISETP.GE.AND P0, PT, R2.reuse, R228, PT ;  /* 0x000000e40200720c */ /* 0x040fe20003f06270 */
[----:B------:R-:W-:-:S03]  /*73f0*/  IMAD.IADD R2, R2, 0x1, R224 ;  /* 0x0000000102027824 */ /* 0x000fc600078e02e0 */
[----:B------:R-:W-:Y:S01]  /*7400*/  ISETP.GT.OR P0, PT, R214, 0x1f, P0 ;  /* 0x0000001fd600780c */ /* 0x000fe20000704670 */
[----:B------:R-:W-:-:S06]  /*7410*/  IMAD.MOV.U32 R0, RZ, RZ, R2 ;  /* 0x000000ffff007224 */ /* 0x000fcc00078e0002 */
[----:B------:R-:W-:Y:S01]  /*7420*/  @P1 IMAD.HI.U32 R3, R2, c[0x0][0x2bc], RZ ;  /* 0x0000af0002031a27 */ /* 0x000fe200078e00ff */
[----:B------:R-:W-:-:S04]  /*7430*/  @P1 LOP3.LUT R208, R208, 0x2, RZ, 0xfc, !PT ;  /* 0x00000002d0d01812 */ /* 0x000fc800078efcff */
[----:B------:R-:W-:-:S04]  /*7440*/  @P1 SHF.R.U32.HI R0, RZ, c[0x0][0x2c0], R3 ;  /* 0x0000b000ff001a19 */ /* 0x000fc80000011603 */
        /* <DEDUP_REMOVED lines=50> */
.L_x_1329:
        /* <DEDUP_REMOVED lines=54> */
[----:B------:R-:W-:-:S02]  /*7ad0*/  ISETP.GE.AND P2, PT, R159, c[0x0][0x27c], PT ;  /* 0x00009f009f007a0c */ /* 0x000fc40003f46270 */
[----:B------:R-:W-:-:S09]  /*7ae0*/  ISETP.GE.AND P1, PT, R139, c[0x0][0x27c], PT ;  /* 0x00009f008b007a0c */ /* 0x000fd20003f26270 */
[C---:B------:R-:W-:Y:S01]  /*7af0*/  @!P3 IMAD.SHL.U32 R6, R156.reuse, 0x2, RZ ;  /* 0x000000029c06b824 */ /* 0x040fe200078e00ff */
[----:B------:R-:W-:-:S04]  /*7b00*/  @!P3 SHF.L.U64.HI R5, R156, 0x1, R157 ;  /* 0x000000019c05b819 */ /* 0x000fc8000001029d */
[----:B--2---:R-:W-:-:S05]  /*7b10*/  @!P3 IADD3 R18, P0, R3, R6, RZ ;  /* 0x000000060312b210 */ /* 0x004fca0007f1e0ff */
[----:B----4-:R-:W-:Y:S01]  /*7b20*/  @!P3 IMAD.X R19, R4, 0x1, R5, P0 ;  /* 0x000000010413b824 */ /* 0x010fe200000e0605 */
[----:B---3--:R-:W-:Y:S02]  /*7b30*/  @!P3 IADD3 R16, P0, R0, R6, RZ ;  /* 0x000000060010b210 */ /* 0x008fe40007f1e0ff */
[----:B-----5:R-:W-:-:S03]  /*7b40*/  @!P2 SHF.L.U64.HI R6, R159, 0x1, R105 ;  /* 0x000000019f06a819 */ /* 0x020fc60000010269 */
[----:B-1----:R-:W-:Y:S02]  /*7b50*/  @!P3 IMAD.X R17, R2, 0x1, R5, P0 ;  /* 0x000000010211b824 */ /* 0x002fe400000e0605 */
[----:B------:R-:W-:-:S03]  /*7b60*/  @!P2 IMAD.SHL.U32 R5, R159, 0x2, RZ ;  /* 0x000000029f05a824 */ /* 0x000fc600078e00ff */
[----:B------:R1:W5:Y:S02]  /*7b70*/  @!P3 LD.E.64 R22, [R16.64] ;  /* 0x000000081016b980 */ /* 0x000364000c101b00 */
[----:B------:R-:W-:-:S05]  /*7b80*/  @!P2 IADD3 R14, P0, R3, R5, RZ ;  /* 0x00000005030ea210 */ /* 0x000fca0007f1e0ff */
        /* <DEDUP_REMOVED lines=9> */
[----:B------:R-:W-:-:S13]  /*7c20*/  ISETP.GE.AND P0, PT, R158, c[0x0][0x27c], PT ;  /* 0x00009f009e007a0c */ /* 0x000fda0003f06270 */
[C---:B------:R-:W-:Y:S01]  /*7c30*/  @!P0 IMAD.SHL.U32 R5, R158.reuse, 0x2, RZ ;  /* 0x000000029e058824 */ /* 0x040fe200078e00ff */
[----:B------:R-:W-:-:S04]  /*7c40*/  @!P0 SHF.L.U64.HI R20, R158, 0x1, R100 ;  /* 0x000000019e148819 */ /* 0x000fc80000010264 */
[----:B------:R-:W-:-:S05]  /*7c50*/  @!P0 IADD3 R6, P4, R3, R5, RZ ;  /* 0x0000000503068210 */ /* 0x000fca0007f9e0ff */
[----:B------:R-:W-:Y:S01]  /*7c60*/  @!P0 IMAD.X R7, R4, 0x1, R20, P4 ;  /* 0x0000000104078824 */ /* 0x000fe200020e0614 */
[----:B------:R-:W-:Y:S01]  /*7c70*/  @!P0 IADD3 R4, P4, R0, R5, RZ ;  /* 0x0000000500048210 */ /* 0x000fe20007f9e0ff */
[----:B-1----:R-:W-:-:S04]  /*7c80*/  CS2R R16, SRZ ;  /* 0x0000000000107805 */ /* 0x002fc8000001ff00 */
[----:B------:R-:W-:Y:S02]  /*7c90*/  @!P0 IMAD.X R5, R2, 0x1, R20, P4 ;  /* 0x0000000102058824 */ /* 0x000fe400020e0614 */
[----:B------:R-:W-:Y:S01]  /*7ca0*/  CS2R R20, SRZ ;  /* 0x0000000000147805 */ /* 0x000fe2000001ff00 */
[----:B------:R1:W5:Y:S01]  /*7cb0*/  @!P2 LD.E.64 R16, [R14.64] ;  /* 0x000000080e10a980 */ /* 0x000362000c101b00 */
[----:B------:R-:W-:Y:S01]  /*7cc0*/  CS2R R28, SRZ ;  /* 0x00000000001c7805 */ /* 0x000fe2000001ff00 */
[----:B------:R-:W-:Y:S01]  /*7cd0*/  CS2R R30, SRZ ;  /* 0x00000000001e7805 */ /* 0x000fe2000001ff00 */
[----:B------:R-:W-:Y:S02]  /*7ce0*/  CS2R R32, SRZ ;  /* 0x0000000000207805 */ /* 0x000fe4000001ff00 */
[----:B------:R2:W5:Y:S04]  /*7cf0*/  @!P3 LD.E.64 R20, [R18.64] ;  /* 0x000000081214b980 */ /* 0x000568000c101b00 */
[----:B------:R3:W5:Y:S04]  /*7d00*/  @!P1 LD.E.64 R28, [R8.64] ;  /* 0x00000008081c9980 */ /* 0x000768000c101b00 */
[----:B------:R3:W5:Y:S04]  /*7d10*/  @!P0 LD.E.64 R30, [R6.64] ;  /* 0x00000008061e8980 */ /* 0x000768000c101b00 */
[----:B------:R3:W5:Y:S01]  /*7d20*/  @!P0 LD.E.64 R32, [R4.64] ;  /* 0x0000000804208980 */ /* 0x000762000c101b00 */
[----:B-1----:R-:W-:Y:S01]  /*7d30*/  CS2R R14, SRZ ;  /* 0x00000000000e7805 */ /* 0x002fe2000001ff00 */
[----:B--2---:R-:W-:-:S05]  /*7d40*/  CS2R R18, SRZ ;  /* 0x0000000000127805 */ /* 0x004fca000001ff00 */
[----:B------:R3:W5:Y:S04]  /*7d50*/  @!P1 LD.E.64 R14, [R10.64] ;  /* 0x000000080a0e9980 */ /* 0x000768000c101b00 */
[----:B------:R3:W5:Y:S02]  /*7d60*/  @!P2 LD.E.64 R18, [R12.64] ;  /* 0x000000080c12a980 */ /* 0x000764000c101b00 */
.L_x_1333:
[----:B------:R-:W-:Y:S05]  /*7d70*/  BSYNC B0 ;  /* 0x0000000000007941 */ /* 0x000fea0003800000 */
.L_x_1332:
[----:B---345:R-:W-:Y:S01]  /*7d80*/  IMAD.MOV.U32 R4, RZ, RZ, R14 ;  /* 0x000000ffff047224 */ /* 0x038fe200078e000e */
[----:B------:R-:W-:Y:S01]  /*7d90*/  LOP3.LUT P0, RZ, R208, 0x8, RZ, 0xc0, !PT ;  /* 0x00000008d0ff7812 */ /* 0x000fe2000780c0ff */
[----:B--2---:R-:W-:Y:S01]  /*7da0*/  IMAD.MOV.U32 R3, RZ, RZ, R15 ;  /* 0x000000ffff037224 */ /* 0x004fe200078e000f */
[----:B------:R2:W3:Y:S01]  /*7db0*/  SHFL.IDX PT, R8, R24, 0x1, 0x181f ;  /* 0x00381f0018087f89 */ /* 0x0004e200000e0000 */
[----:B-1----:R-:W-:Y:S01]  /*7dc0*/  IMAD.MOV.U32 R2, RZ, RZ, R30 ;  /* 0x000000ffff027224 */ /* 0x002fe200078e001e */
[----:B------:R-:W-:Y:S01]  /*7dd0*/  BSSY B0, `(.L_x_1334) ;  /* 0x000004e000007945 */ /* 0x000fe20003800000 */
[----:B------:R-:W-:Y:S01]  /*7de0*/  IMAD.MOV.U32 R0, RZ, RZ, R31 ;  /* 0x000000ffff007224 */ /* 0x000fe200078e001f */
[----:B------:R-:W-:Y:S01]  /*7df0*/  PRMT R83, R4, 0x5410, R3 ;  /* 0x0000541004537816 */ /* 0x000fe20000000003 */
[----:B------:R-:W-:Y:S01]  /*7e00*/  IMAD.MOV.U32 R4, RZ, RZ, R20 ;  /* 0x000000ffff047224 */ /* 0x000fe200078e0014 */
[----:B------:R-:W-:Y:S01]  /*7e10*/  CS2R R42, SRZ ;  /* 0x00000000002a7805 */ /* 0x000fe2000001ff00 */
        /* <DEDUP_REMOVED lines=11> */
[----:B------:R-:W-:Y:S01]  /*7ed0*/  MOV R2, R32 ;  /* 0x0000002000027202 */ /* 0x000fe20000000f00 */
[----:B------:R2:W1:Y:S01]  /*7ee0*/  SHFL.IDX PT, R3, R26, 0x1, 0x181f ;  /* 0x00381f001a037f89 */ /* 0x00046200000e0000 */
[----:B------:R-:W-:Y:S01]  /*7ef0*/  PRMT R82, R5, 0x5410, R4 ;  /* 0x0000541005527816 */ /* 0x000fe20000000004 */
[----:B------:R-:W-:Y:S01]  /*7f00*/  IMAD.MOV.U32 R4, RZ, RZ, R23 ;  /* 0x000000ffff047224 */ /* 0x000fe200078e0017 */
[----:B------:R-:W-:Y:S01]  /*7f10*/  PRMT R85, R2, 0x7610, R85 ;  /* 0x0000761002557816 */ /* 0x000fe20000000055 */
[----:B------:R-:W-:Y:S01]  /*7f20*/  CS2R R40, SRZ ;  /* 0x0000000000287805 */ /* 0x000fe2000001ff00 */
[----:B------:R-:W-:Y:S01]  /*7f30*/  PRMT R86, R0, 0x7610, R86 ;  /* 0x0000761000567816 */ /* 0x000fe20000000056 */
[----:B------:R2:W4:Y:S01]  /*7f40*/  SHFL.IDX PT, R2, R27, 0x1, 0x181f ;  /* 0x00381f001b027f89 */ /* 0x00052200000e0000 */
[----:B------:R-:W-:Y:S01]  /*7f50*/  MOV R5, R22 ;  /* 0x0000001600057202 */ /* 0x000fe20000000f00 */
[----:B------:R-:W-:Y:S01]  /*7f60*/  CS2R R36, SRZ ;  /* 0x0000000000247805 */ /* 0x000fe2000001ff00 */
[----:B------:R-:W-:Y:S01]  /*7f70*/  PRMT R80, R7, 0x5410, R6 ;  /* 0x0000541007507816 */ /* 0x000fe20000000006 */
[----:B------:R2:W1:Y:S01]  /*7f80*/  SHFL.IDX PT, R0, R25, 0x1, 0x181f ;  /* 0x00381f0019007f89 */ /* 0x00046200000e0000 */
[----:B------:R-:W-:Y:S01]  /*7f90*/  PRMT R13, R5, 0x5410, R4 ;  /* 0x00005410050d7816 */ /* 0x000fe20000000004 */
[----:B------:R-:W-:Y:S01]  /*7fa0*/  CS2R R46, SRZ ;  /* 0x00000000002e7805 */ /* 0x000fe2000001ff00 */
[----:B------:R-:W-:Y:S01]  /*7fb0*/  CS2R R44, SRZ ;  /* 0x00000000002c7805 */ /* 0x000fe2000001ff00 */
[----:B------:R-:W-:Y:S01]  /*7fc0*/  CS2R R38, SRZ ;  /* 0x0000000000267805 */ /* 0x000fe2000001ff00 */
[----:B------:R-:W-:Y:S01]  /*7fd0*/  CS2R R34, SRZ ;  /* 0x0000000000227805 */ /* 0x000fe2000001ff00 */
[----:B------:R-:W-:Y:S05]  /*7fe0*/  @P0 BRA `(.L_x_1335) ;  /* 0x000002c000000947 */ /* 0x000fea0003800000 */
[----:B---3--:R-:W-:Y:S01]  /*7ff0*/  ISETP.GE.AND P0, PT, R156, c[0x0][0x27c], PT ;  /* 0x00009f009c007a0c */ /* 0x008fe20003f06270 */
[----:B------:R-:W-:Y:S01]  /*8000*/  CS2R R36, SRZ ;  /* 0x0000000000247805 */ /* 0x000fe2000001ff00 */
[----:B------:R-:W-:Y:S01]  /*8010*/  ISETP.GE.AND P2, PT, R159, c[0x0][0x27c], PT ;  /* 0x00009f009f007a0c */ /* 0x000fe20003f46270 */
[----:B------:R-:W-:-:S10]  /*8020*/  CS2R R34, SRZ ;  /* 0x0000000000227805 */ /* 0x000fd4000001ff00 */
[C---:B------:R-:W-:Y:S01]  /*8030*/  @!P0 IMAD.SHL.U32 R4, R156.reuse, 0x2, RZ ;  /* 0x000000029c048824 */ /* 0x040fe200078e00ff */
[----:B------:R-:W-:-:S04]  /*8040*/  @!P0 SHF.L.U64.HI R5, R156, 0x1, R157 ;  /* 0x000000019c058819 */ /* 0x000fc8000001029d */
[----:B----4-:R-:W-:-:S05]  /*8050*/  @!P0 IADD3 R6, P1, R2, R4, RZ ;  /* 0x0000000402068210 */ /* 0x010fca0007f3e0ff */
[----:B-1----:R-:W-:Y:S01]  /*8060*/  @!P0 IMAD.X R7, R3, 0x1, R5, P1 ;  /* 0x0000000103078824 */ /* 0x002fe200008e0605 */
[----:B------:R-:W-:Y:S01]  /*8070*/  @!P0 IADD3 R4, P1, R0, R4, RZ ;  /* 0x0000000400048210 */ /* 0x000fe20007f3e0ff */
[----:B------:R-:W-:-:S03]  /*8080*/  @!P2 IMAD.SHL.U32 R9, R159, 0x2, RZ ;  /* 0x000000029f09a824 */ /* 0x000fc600078e00ff */
[----:B------:R1:W5:Y:S01]  /*8090*/  @!P0 LD.E.64 R36, [R6.64] ;  /* 0x0000000806248980 */ /* 0x000362000c101b00 */
[----:B------:R-:W-:Y:S01]  /*80a0*/  @!P0 IMAD.X R5, R8, 0x1, R5, P1 ;  /* 0x0000000108058824 */ /* 0x000fe200008e0605 */
[----:B------:R-:W-:-:S04]  /*80b0*/  ISETP.GE.AND P1, PT, R139, c[0x0][0x27c], PT ;  /* 0x00009f008b007a0c */ /* 0x000fc80003f26270 */
[----:B------:R3:W5:Y:S01]  /*80c0*/  @!P0 LD.E.64 R34, [R4.64] ;  /* 0x0000000804228980 */ /* 0x000762000c101b00 */
[----:B------:R-:W-:Y:S01]  /*80d0*/  CS2R R40, SRZ ;  /* 0x0000000000287805 */ /* 0x000fe2000001ff00 */
[----:B------:R-:W-:Y:S01]  /*80e0*/  CS2R R38, SRZ ;  /* 0x0000000000267805 */ /* 0x000fe2000001ff00 */
[----:B-1----:R-:W-:Y:S02]  /*80f0*/  @!P2 IADD3 R6, P0, R2, R9, RZ ;  /* 0x000000090206a210 */ /* 0x002fe40007f1e0ff */
[----:B---3--:R-:W-:-:S05]  /*8100*/  @!P2 SHF.L.U64.HI R5, R159, 0x1, R105 ;  /* 0x000000019f05a819 */ /* 0x008fca0000010269 */
        /* <DEDUP_REMOVED lines=8> */
[----:B---3--:R-:W-:-:S05]  /*8190*/  @!P1 SHF.L.U64.HI R5, R139, 0x1, R104 ;  /* 0x000000018b059819 */ /* 0x008fca0000010268 */
        /* <DEDUP_REMOVED lines=11> */
[----:B---3--:R-:W-:-:S05]  /*8250*/  @!P0 IADD3 R4, P1, R2, R6, RZ ;  /* 0x0000000602048210 */ /* 0x008fca0007f3e0ff */
[----:B------:R-:W-:Y:S01]  /*8260*/  @!P0 IMAD.X R5, R3, 0x1, R7, P1 ;  /* 0x0000000103058824 */ /* 0x000fe200008e0607 */
[----:B------:R-:W-:-:S04]  /*8270*/  @!P0 IADD3 R2, P1, R0, R6, RZ ;  /* 0x0000000600028210 */ /* 0x000fc80007f3e0ff */
[----:B------:R1:W5:Y:S01]  /*8280*/  @!P0 LD.E.64 R52, [R4.64] ;  /* 0x0000000804348980 */ /* 0x000362000c101b00 */
[----:B------:R-:W-:-:S05]  /*8290*/  @!P0 IMAD.X R3, R8, 0x1, R7, P1 ;  /* 0x0000000108038824 */ /* 0x000fca00008e0607 */
[----:B------:R1:W5:Y:S03]  /*82a0*/  @!P0 LD.E.64 R46, [R2.64] ;  /* 0x00000008022e8980 */ /* 0x000366000c101b00 */
.L_x_1335:
[----:B---3--:R-:W-:Y:S05]  /*82b0*/  BSYNC B0 ;  /* 0x0000000000007941 */ /* 0x008fea0003800000 */
.L_x_1334:
[----:B-1---5:R-:W-:Y:S01]  /*82c0*/  IMAD.MOV.U32 R4, RZ, RZ, R52 ;  /* 0x000000ffff047224 */ /* 0x022fe200078e0034 */
[----:B------:R-:W-:Y:S01]  /*82d0*/  LOP3.LUT P0, RZ, R208, 0x10, RZ, 0xc0, !PT ;  /* 0x00000010d0ff7812 */ /* 0x000fe2000780c0ff */
[----:B----4-:R-:W-:Y:S01]  /*82e0*/  IMAD.MOV.U32 R2, RZ, RZ, R42 ;  /* 0x000000ffff027224 */ /* 0x010fe200078e002a */
[----:B------:R-:W-:Y:S01]  /*82f0*/  MOV R7, R39 ;  /* 0x0000002700077202 */ /* 0x000fe20000000f00 */
[----:B------:R-:W-:Y:S01]  /*8300*/  IMAD.MOV.U32 R0, RZ, RZ, R43 ;  /* 0x000000ffff007224 */ /* 0x000fe200078e002b */
[----:B------:R-:W-:Y:S01]  /*8310*/  PRMT R94, R94, 0x5410, R4 ;  /* 0x000054105e5e7816 */ /* 0x000fe20000000004 */
[----:B------:R-:W-:Y:S01]  /*8320*/  IMAD.MOV.U32 R3, RZ, RZ, R53 ;  /* 0x000000ffff037224 */ /* 0x000fe200078e0035 */
[----:B------:R-:W-:Y:S01]  /*8330*/  BSSY B0, `(.L_x_1336) ;  /* 0x0000050000007945 */ /* 0x000fe20003800000 */
        /* <DEDUP_REMOVED lines=18> */
[----:B------:R1:W3:Y:S01]  /*8460*/  SHFL.IDX PT, R4, R26, 0x2, 0x181f ;  /* 0x00581f001a047f89 */ /* 0x0002e200000e0000 */
[----:B------:R-:W-:Y:S01]  /*8470*/  PRMT R90, R2, 0x5410, R0 ;  /* 0x00005410025a7816 */ /* 0x000fe20000000000 */
[----:B------:R-:W-:Y:S01]  /*8480*/  CS2R R78, SRZ ;  /* 0x00000000004e7805 */ /* 0x000fe2000001ff00 */
[----:B------:R-:W-:Y:S01]  /*8490*/  PRMT R88, R8, 0x5410, R7 ;  /* 0x0000541008587816 */ /* 0x000fe20000000007 */
[----:B------:R1:W4:Y:S01]  /*84a0*/  SHFL.IDX PT, R3, R27, 0x2, 0x181f ;  /* 0x00581f001b037f89 */ /* 0x00032200000e0000 */
[----:B------:R-:W-:Y:S01]  /*84b0*/  PRMT R84, R6, 0x5410, R5 ;  /* 0x0000541006547816 */ /* 0x000fe20000000005 */
[----:B------:R-:W-:Y:S01]  /*84c0*/  CS2R R66, SRZ ;  /* 0x0000000000427805 */ /* 0x000fe2000001ff00 */
[----:B------:R-:W-:Y:S01]  /*84d0*/  CS2R R60, SRZ ;  /* 0x00000000003c7805 */ /* 0x000fe2000001ff00 */
[----:B------:R1:W2:Y:S01]  /*84e0*/  SHFL.IDX PT, R2, R24, 0x2, 0x181f ;  /* 0x00581f0018027f89 */ /* 0x0002a200000e0000 */
[----:B------:R-:W-:Y:S01]  /*84f0*/  CS2R R56, SRZ ;  /* 0x0000000000387805 */ /* 0x000fe2000001ff00 */
[----:B------:R-:W-:Y:S01]  /*8500*/  CS2R R48, SRZ ;  /* 0x0000000000307805 */ /* 0x000fe2000001ff00 */
[----:B------:R-:W-:Y:S01]  /*8510*/  CS2R R62, SRZ ;  /* 0x00000000003e7805 */ /* 0x000fe2000001ff00 */
[----:B------:R1:W1:Y:S01]  /*8520*/  SHFL.IDX PT, R0, R25, 0x2, 0x181f ;  /* 0x00581f0019007f89 */ /* 0x00026200000e0000 */
        /* <DEDUP_REMOVED lines=9> */
[----:B------:R-:W-:Y:S01]  /*85c0*/  @!P0 SHF.L.U64.HI R8, R156, 0x1, R157 ;  /* 0x000000019c088819 */ /* 0x000fe2000001029d */
[----:B------:R-:W-:-:S03]  /*85d0*/  @!P2 IMAD.SHL.U32 R12, R159, 0x2, RZ ;  /* 0x000000029f0ca824 */ /* 0x000fc600078e00ff */
[----:B----4-:R-:W-:-:S05]  /*85e0*/  @!P0 IADD3 R6, P1, R3, R5, RZ ;  /* 0x0000000503068210 */ /* 0x010fca0007f3e0ff */
[----:B---3--:R-:W-:Y:S01]  /*85f0*/  @!P0 IMAD.X R7, R4, 0x1, R8, P1 ;  /* 0x0000000104078824 */ /* 0x008fe200008e0608 */
[----:B-1----:R-:W-:-:S04]  /*8600*/  @!P0 IADD3 R10, P1, R0, R5, RZ ;  /* 0x00000005000a8210 */ /* 0x002fc80007f3e0ff */
[----:B------:R1:W5:Y:S01]  /*8610*/  @!P0 LD.E.64 R48, [R6.64] ;  /* 0x0000000806308980 */ /* 0x000362000c101b00 */
[----:B--2---:R-:W-:Y:S01]  /*8620*/  @!P0 IMAD.X R11, R2, 0x1, R8, P1 ;  /* 0x00000001020b8824 */ /* 0x004fe200008e0608 */
[----:B------:R-:W-:Y:S02]  /*8630*/  ISETP.GE.AND P1, PT, R139, c[0x0][0x27c], PT ;  /* 0x00009f008b007a0c */ /* 0x000fe40003f26270 */
[----:B------:R-:W-:Y:S02]  /*8640*/  @!P2 SHF.L.U64.HI R5, R159, 0x1, R105 ;  /* 0x000000019f05a819 */ /* 0x000fe40000010269 */
[----:B------:R2:W5:Y:S01]  /*8650*/  @!P0 LD.E.64 R50, [R10.64] ;  /* 0x000000080a328980 */ /* 0x000562000c101b00 */
[----:B------:R-:W-:Y:S01]  /*8660*/  @!P2 IADD3 R8, P3, R3, R12, RZ ;  /* 0x0000000c0308a210 */ /* 0x000fe20007f7e0ff */
[----:B------:R-:W-:Y:S01]  /*8670*/  CS2R R56, SRZ ;  /* 0x0000000000387805 */ /* 0x000fe2000001ff00 */
[----:B------:R-:W-:-:S03]  /*8680*/  CS2R R54, SRZ ;  /* 0x0000000000367805 */ /* 0x000fc6000001ff00 */
[----:B------:R-:W-:-:S05]  /*8690*/  @!P2 IMAD.X R9, R4, 0x1, R5, P3 ;  /* 0x000000010409a824 */ /* 0x000fca00018e0605 */
[----:B------:R3:W5:Y:S01]  /*86a0*/  @!P2 LD.E.64 R56, [R8.64] ;  /* 0x000000080838a980 */ /* 0x000762000c101b00 */
[----:B-1----:R-:W-:-:S05]  /*86b0*/  @!P2 IADD3 R6, P0, R0, R12, RZ ;  /* 0x0000000c0006a210 */ /* 0x002fca0007f1e0ff */
[----:B------:R-:W-:Y:S02]  /*86c0*/  @!P2 IMAD.X R7, R2, 0x1, R5, P0 ;  /* 0x000000010207a824 */ /* 0x000fe400000e0605 */
[----:B------:R-:W-:-:S03]  /*86d0*/  @!P1 IMAD.SHL.U32 R5, R139, 0x2, RZ ;  /* 0x000000028b059824 */ /* 0x000fc600078e00ff */
[----:B------:R1:W5:Y:S01]  /*86e0*/  @!P2 LD.E.64 R54, [R6.64] ;  /* 0x000000080636a980 */ /* 0x000362000c101b00 */
[----:B------:R-:W-:Y:S01]  /*86f0*/  CS2R R60, SRZ ;  /* 0x00000000003c7805 */ /* 0x000fe2000001ff00 */
[----:B---3--:R-:W-:Y:S01]  /*8700*/  @!P1 SHF.L.U64.HI R8, R139, 0x1, R104 ;  /* 0x000000018b089819 */ /* 0x008fe20000010268 */
        /* <DEDUP_REMOVED lines=18> */
.L_x_1337:
[----:B------:R-:W-:Y:S05]  /*8830*/  BSYNC B0 ;  /* 0x0000000000007941 */ /* 0x000fea0003800000 */
.L_x_1336:
[----:B--2--5:R-:W-:Y:S01]  /*8840*/  IMAD.MOV.U32 R2, RZ, RZ, R66 ;  /* 0x000000ffff027224 */ /* 0x024fe200078e0042 */
[----:B------:R-:W-:Y:S01]  /*8850*/  LOP3.LUT P0, RZ, R208, 0x1, RZ, 0xc0, !PT ;  /* 0x00000001d0ff7812 */ /* 0x000fe2000780c0ff */
[----:B-1----:R-:W-:Y:S01]  /*8860*/  IMAD.MOV.U32 R0, RZ, RZ, R67 ;  /* 0x000000ffff007224 */ /* 0x002fe200078e0043 */
[----:B------:R-:W1:Y:S01]  /*8870*/  SHFL.IDX PT, R7, R26, 0x3, 0x181f ;  /* 0x00781f001a077f89 */ /* 0x000e6200000e0000 */
[----:B----4-:R-:W-:Y:S01]  /*8880*/  IMAD.MOV.U32 R3, RZ, RZ, R54 ;  /* 0x000000ffff037224 */ /* 0x010fe200078e0036 */
[----:B------:R-:W-:Y:S01]  /*8890*/  BSSY B0, `(.L_x_1338) ;  /* 0x000004f000007945 */ /* 0x000fe20003800000 */
[----:B------:R-:W-:Y:S01]  /*88a0*/  CS2R R74, SRZ ;  /* 0x00000000004a7805 */ /* 0x000fe2000001ff00 */
[----:B------:R-:W-:Y:S01]  /*88b0*/  PRMT R103, R2, 0x5410, R0 ;  /* 0x0000541002677816 */ /* 0x000fe20000000000 */
[----:B------:R-:W-:Y:S01]  /*88c0*/  IMAD.MOV.U32 R2, RZ, RZ, R60 ;  /* 0x000000ffff027224 */ /* 0x000fe200078e003c */
[----:B------:R-:W2:Y:S01]  /*88d0*/  SHFL.IDX PT, R6, R24, 0x3, 0x181f ;  /* 0x00781f0018067f89 */ /* 0x000ea200000e0000 */
[----:B------:R-:W-:Y:S01]  /*88e0*/  IMAD.MOV.U32 R0, RZ, RZ, R61 ;  /* 0x000000ffff007224 */ /* 0x000fe200078e003d */
[----:B------:R-:W-:Y:S01]  /*88f0*/  CS2R R70, SRZ ;  /* 0x0000000000467805 */ /* 0x000fe2000001ff00 */
[----:B------:R-:W-:Y:S01]  /*8900*/  CS2R R76, SRZ ;  /* 0x00000000004c7805 */ /* 0x000fe2000001ff00 */
[----:B------:R4:W3:Y:S01]  /*8910*/  SHFL.IDX PT, R5, R25, 0x3, 0x181f ;  /* 0x00781f0019057f89 */ /* 0x0008e200000e0000 */
[----:B------:R-:W-:Y:S01]  /*8920*/  CS2R R72, SRZ ;  /* 0x0000000000487805 */ /* 0x000fe2000001ff00 */
[----:B------:R-:W-:Y:S01]  /*8930*/  PRMT R99, R2, 0x5410, R0 ;  /* 0x0000541002637816 */ /* 0x000fe20000000000 */
[----:B------:R-:W-:Y:S01]  /*8940*/  IMAD.MOV.U32 R0, RZ, RZ, R57 ;  /* 0x000000ffff007224 */ /* 0x000fe200078e0039 */
[----:B------:R-:W-:Y:S01]  /*8950*/  MOV R2, R56 ;  /* 0x0000003800027202 */ /* 0x000fe20000000f00 */
[----:B------:R-:W-:-:S03]  /*8960*/  CS2R R68, SRZ ;  /* 0x0000000000447805 */ /* 0x000fc6000001ff00 */
[----:B------:R-:W-:Y:S01]  /*8970*/  PRMT R97, R2, 0x5410, R0 ;  /* 0x0000541002617816 */ /* 0x000fe20000000000 */
[----:B------:R-:W-:Y:S02]  /*8980*/  IMAD.MOV.U32 R2, RZ, RZ, R48 ;  /* 0x000000ffff027224 */ /* 0x000fe400078e0030 */
[----:B------:R-:W-:-:S03]  /*8990*/  IMAD.MOV.U32 R0, RZ, RZ, R49 ;  /* 0x000000ffff007224 */ /* 0x000fc600078e0031 */
[----:B------:R-:W-:Y:S02]  /*89a0*/  PRMT R93, R93, 0x5410, R2 ;  /* 0x000054105d5d7816 */ /* 0x000fe40000000002 */
[----:B------:R-:W-:Y:S01]  /*89b0*/  PRMT R95, R0, 0x7610, R95 ;  /* 0x00007610005f7816 */ /* 0x000fe2000000005f */
[----:B------:R-:W-:Y:S01]  /*89c0*/  IMAD.MOV.U32 R0, RZ, RZ, R63 ;  /* 0x000000ffff007224 */ /* 0x000fe200078e003f */
[----:B------:R-:W-:-:S04]  /*89d0*/  MOV R2, R62 ;  /* 0x0000003e00027202 */ /* 0x000fc80000000f00 */
[----:B------:R-:W-:Y:S01]  /*89e0*/  PRMT R101, R2, 0x7610, R101 ;  /* 0x0000761002657816 */ /* 0x000fe20000000065 */
[----:B------:R-:W-:Y:S01]  /*89f0*/  IMAD.MOV.U32 R2, RZ, RZ, R58 ;  /* 0x000000ffff027224 */ /* 0x000fe200078e003a */
[----:B------:R-:W-:Y:S01]  /*8a00*/  PRMT R102, R0, 0x7610, R102 ;  /* 0x0000761000667816 */ /* 0x000fe20000000066 */
[----:B----4-:R-:W-:Y:S01]  /*8a10*/  CS2R R24, SRZ ;  /* 0x0000000000187805 */ /* 0x010fe2000001ff00 */
[----:B------:R-:W-:-:S04]  /*8a20*/  MOV R0, R59 ;  /* 0x0000003b00007202 */ /* 0x000fc80000000f00 */
[----:B------:R-:W-:Y:S01]  /*8a30*/  PRMT R98, R2, 0x5410, R0 ;  /* 0x0000541002627816 */ /* 0x000fe20000000000 */
[----:B------:R-:W-:Y:S01]  /*8a40*/  IMAD.MOV.U32 R2, RZ, RZ, R55 ;  /* 0x000000ffff027224 */ /* 0x000fe200078e0037 */
[----:B------:R4:W1:Y:S04]  /*8a50*/  SHFL.IDX PT, R0, R27, 0x3, 0x181f ;  /* 0x00781f001b007f89 */ /* 0x00086800000e0000 */
[----:B------:R-:W-:Y:S01]  /*8a60*/  PRMT R96, R3, 0x5410, R2 ;  /* 0x0000541003607816 */ /* 0x000fe20000000002 */
[----:B------:R-:W-:Y:S01]  /*8a70*/  IMAD.MOV.U32 R2, RZ, RZ, R51 ;  /* 0x000000ffff027224 */ /* 0x000fe200078e0033 */
[----:B------:R-:W-:-:S04]  /*8a80*/  MOV R3, R50 ;  /* 0x0000003200037202 */ /* 0x000fc80000000f00 */
[----:B------:R-:W-:Y:S01]  /*8a90*/  PRMT R92, R3, 0x5410, R2 ;  /* 0x00005410035c7816 */ /* 0x000fe20000000002 */
[----:B----4-:R-:W-:Y:S01]  /*8aa0*/  CS2R R26, SRZ ;  /* 0x00000000001a7805 */ /* 0x010fe2000001ff00 */
[----:B------:R-:W-:Y:S05]  /*8ab0*/  @P0 BRA `(.L_x_1339) ;  /* 0x000002c000000947 */ /* 0x000fea0003800000 */
[----:B-123--:R-:W-:Y:S01]  /*8ac0*/  ISETP.GE.AND P0, PT, R156, c[0x0][0x27c], PT ;  /* 0x00009f009c007a0c */ /* 0x00efe20003f06270 */
        /* <DEDUP_REMOVED lines=43> */
.L_x_1339:
[----:B-123--:R-:W-:Y:S05]  /*8d80*/  BSYNC B0 ;  /* 0x0000000000007941 */ /* 0x00efea0003800000 */
.L_x_1338:
        /* <DEDUP_REMOVED lines=80> */
.L_x_1343:
[----:B------:R-:W-:Y:S05]  /*9290*/  BSYNC B0 ;  /* 0x0000000000007941 */ /* 0x000fea0003800000 */
.L_x_1342:
        /* <DEDUP_REMOVED lines=24> */
[----:B------:R-:W-:Y:S01]  /*9420*/  HADD2.F32 R4, -RZ, R6.H0_H0 ;  /* 0x20000006ff047230 */ /* 0x000fe20000004100 */
        /* <DEDUP_REMOVED lines=20> */
.L_x_1345:
[----:B------:R-:W-:Y:S05]  /*9570*/  BSYNC B0 ;  /* 0x0000000000007941 */ /* 0x000fea0003800000 */
.L_x_1344:
        /* <DEDUP_REMOVED lines=45> */
.L_x_1347:
[----:B------:R-:W-:Y:S05]  /*9850*/  BSYNC B0 ;  /* 0x0000000000007941 */ /* 0x000fea0003800000 */
.L_x_1346:
[----:B------:R-:W-:-:S13]  /*9860*/  ISETP.GE.AND P0, PT, R158, c[0x0][0x27c], PT ;  /* 0x00009f009e007a0c */ /* 0x000fda0003f06270 */
[----:B------:R-:W-:Y:S05]  /*9870*/  @P0 BRA `(.L_x_1341) ;  /* 0x000002a000000947 */ /* 0x000fea0003800000 */
[----:B------:R-:W2:Y:S01]  /*9880*/  LDS.128 R8, [R195+0x1c080] ;  /* 0x01c08000c3087984 */ /* 0x000ea20000000c00 */
[----:B------:R-:W-:Y:S02]  /*9890*/  SHF.R.U32.HI R0, RZ, 0x10, R33 ;  /* 0x00000010ff007819 */ /* 0x000fe40000011621 */
[----:B------:R-:W-:Y:S02]  /*98a0*/  SHF.R.U32.HI R3, RZ, 0x10, R31 ;  /* 0x00000010ff037819 */ /* 0x000fe4000001161f */
[----:B------:R-:W-:Y:S01]  /*98b0*/  SHF.R.U64 R12, R32, 0x10, R33 ;  /* 0x00000010200c7819 */ /* 0x000fe20000001221 */
[----:B-1----:R-:W-:Y:S01]  /*98c0*/  HADD2.F32 R6, -RZ, R0.H0_H0 ;  /* 0x20000000ff067230 */ /* 0x002fe20000004100 */
[----:B------:R-:W-:Y:S01]  /*98d0*/  SHF.R.U64 R14, R30, 0x10, R31 ;  /* 0x000000101e0e7819 */ /* 0x000fe2000000121f */
[----:B------:R-:W-:Y:S02]  /*98e0*/  HADD2.F32 R5, -RZ, R3.H0_H0 ;  /* 0x20000003ff057230 */ /* 0x000fe40000004100 */
[----:B--2---:R-:W-:-:S02]  /*98f0*/  HADD2.F32 R2, -RZ, R11.H0_H0 ;  /* 0x2000000bff027230 */ /* 0x004fc40000004100 */
[----:B------:R-:W-:-:S03]  /*9900*/  HADD2.F32 R0, -RZ, R11.H1_H1 ;  /* 0x3000000bff007230 */ /* 0x000fc60000004100 */
[-C--:B------:R-:W-:Y:S02]  /*9910*/  FMUL.FTZ R3, R2, R6.reuse ;  /* 0x0000000602037220 */ /* 0x080fe40000410000 */
[C---:B------:R-:W-:Y:S02]  /*9920*/  FMUL.FTZ R4, R0.reuse, R6 ;  /* 0x0000000600047220 */ /* 0x040fe40000410000 */
[-C--:B------:R-:W-:Y:S01]  /*9930*/  FFMA.FTZ R7, R0, R5.reuse, R3 ;  /* 0x0000000500077223 */ /* 0x080fe20000010003 */
[--C-:B------:R-:W-:Y:S01]  /*9940*/  HADD2.F32 R3, -RZ, R8.reuse.H1_H1 ;  /* 0x30000008ff037230 */ /* 0x100fe20000004100 */
[----:B------:R-:W-:Y:S01]  /*9950*/  FFMA.FTZ R13, R2, R5, -R4 ;  /* 0x00000005020d7223 */ /* 0x000fe20000010804 */
[----:B------:R-:W-:Y:S02]  /*9960*/  HADD2.F32 R0, -RZ, R85.H0_H0 ;  /* 0x20000055ff007230 */ /* 0x000fe40000004100 */
[----:B------:R-:W-:Y:S02]  /*9970*/  HADD2.F32 R4, -RZ, R8.H0_H0 ;  /* 0x20000008ff047230 */ /* 0x000fe40000004100 */
[----:B------:R-:W-:Y:S01]  /*9980*/  HADD2.F32 R2, -RZ, R87.H0_H0 ;  /* 0x20000057ff027230 */ /* 0x000fe20000004100 */
        /* <DEDUP_REMOVED lines=8> */
[----:B------:R-:W-:-:S03]  /*9a10*/  HADD2.F32 R2, -RZ, R87.H1_H1 ;  /* 0x30000057ff027230 */ /* 0x000fc60000004100 */
[CC--:B------:R-:W-:Y:S02]  /*9a20*/  FMUL.FTZ R5, R3.reuse, R0.reuse ;  /* 0x0000000003057220 */ /* 0x0c0fe40000410000 */
[C---:B------:R-:W-:Y:S02]  /*9a30*/  FMUL.FTZ R0, R4.reuse, R0 ;  /* 0x0000000004007220 */ /* 0x040fe40000410000 */
[-C--:B------:R-:W-:Y:S02]  /*9a40*/  FFMA.FTZ R5, R4, R2.reuse, -R5 ;  /* 0x0000000204057223 */ /* 0x080fe40000010805 */
[----:B------:R-:W-:Y:S01]  /*9a50*/  FFMA.FTZ R6, R3, R2, R0 ;  /* 0x0000000203067223 */ /* 0x000fe20000010000 */
[----:B------:R-:W-:Y:S02]  /*9a60*/  HADD2.F32 R3, -RZ, R12.H0_H0 ;  /* 0x2000000cff037230 */ /* 0x000fe40000004100 */
        /* <DEDUP_REMOVED lines=11> */
.L_x_1341:
[----:B------:R-:W-:Y:S05]  /*9b20*/  BSYNC B1 ;  /* 0x0000000000017941 */ /* 0x000fea0003800000 */
.L_x_1340:
        /* <DEDUP_REMOVED lines=49> */
.L_x_1351:
[----:B------:R-:W-:Y:S05]  /*9e40*/  BSYNC B0 ;  /* 0x0000000000007941 */ /* 0x000fea0003800000 */
.L_x_1350:
        /* <DEDUP_REMOVED lines=45> */
.L_x_1353:
[----:B------:R-:W-:Y:S05]  /*a120*/  BSYNC B0 ;  /* 0x0000000000007941 */ /* 0x000fea0003800000 */
.L_x_1352:
[----:B------:R-:W-:Y:S01]  /*a130*/  ISETP.GE.AND P0, PT, R139, c[0x0][0x27c], PT ;  /* 0x00009f008b007a0c */ /* 0x000fe20003f06270 */
[----:B------:R-:W-:-:S12]  /*a140*/  BSSY B0, `(.L_x_1354) ;  /* 0x000002c000007945 */ /* 0x000fd80003800000 */
[----:B------:R-:W-:Y:S05]  /*a150*/  @P0 BRA `(.L_x_1355) ;  /* 0x000002a000000947 */ /* 0x000fea0003800000 */
[----:B------:R-:W2:Y:S01]  /*a160*/  LDS.128 R8, [R195+0x19080] ;  /* 0x01908000c3087984 */ /* 0x000ea20000000c00 */
[----:B------:R-:W-:Y:S01]  /*a170*/  SHF.R.U32.HI R0, RZ, 0x10, R45 ;  /* 0x00000010ff007819 */ /* 0x000fe2000001162d */
[----:B-1----:R-:W-:Y:S01]  /*a180*/  HADD2.F32 R6, -RZ, R91.H0_H0 ;  /* 0x2000005bff067230 */ /* 0x002fe20000004100 */
[----:B------:R-:W-:Y:S02]  /*a190*/  SHF.R.U32.HI R2, RZ, 0x10, R43 ;  /* 0x00000010ff027819 */ /* 0x000fe4000001162b */
[----:B------:R-:W-:Y:S01]  /*a1a0*/  SHF.R.U64 R12, R44, 0x10, R45 ;  /* 0x000000102c0c7819 */ /* 0x000fe2000000122d */
[----:B------:R-:W-:Y:S01]  /*a1b0*/  HADD2.F32 R0, -RZ, R0.H0_H0 ;  /* 0x20000000ff007230 */ /* 0x000fe20000004100 */
[----:B------:R-:W-:Y:S01]  /*a1c0*/  SHF.R.U64 R13, R42, 0x10, R43 ;  /* 0x000000102a0d7819 */ /* 0x000fe2000000122b */
[----:B------:R-:W-:-:S04]  /*a1d0*/  HADD2.F32 R2, -RZ, R2.H0_H0 ;  /* 0x20000002ff027230 */ /* 0x000fc80000004100 */
[----:B------:R-:W-:Y:S02]  /*a1e0*/  HADD2.F32 R13, -RZ, R13.H0_H0 ;  /* 0x2000000dff0d7230 */ /* 0x000fe40000004100 */
        /* <DEDUP_REMOVED lines=33> */
.L_x_1355:
[----:B------:R-:W-:Y:S05]  /*a400*/  BSYNC B0 ;  /* 0x0000000000007941 */ /* 0x000fea0003800000 */
.L_x_1354:
        /* <DEDUP_REMOVED lines=44> */
.L_x_1349:
[----:B------:R-:W-:Y:S05]  /*a6d0*/  BSYNC B1 ;  /* 0x0000000000017941 */ /* 0x000fea0003800000 */
.L_x_1348:
        /* <DEDUP_REMOVED lines=49> */
.L_x_1359:
[----:B------:R-:W-:Y:S05]  /*a9f0*/  BSYNC B0 ;  /* 0x0000000000007941 */ /* 0x000fea0003800000 */
.L_x_1358:
        /* <DEDUP_REMOVED lines=45> */
.L_x_1361:
[----:B------:R-:W-:Y:S05]  /*acd0*/  BSYNC B0 ;  /* 0x0000000000007941 */ /* 0x000fea0003800000 */
.L_x_1360:
        /* <DEDUP_REMOVED lines=45> */
.L_x_1363:
[----:B------:R-:W-:Y:S05]  /*afb0*/  BSYNC B0 ;  /* 0x0000000000007941 */ /* 0x000fea0003800000 */
.L_x_1362:
        /* <DEDUP_REMOVED lines=44> */
.L_x_1357:
[----:B------:R-:W-:Y:S05]  /*b280*/  BSYNC B1 ;  /* 0x0000000000017941 */ /* 0x000fea0003800000 */
.L_x_1356:
        /* <DEDUP_REMOVED lines=48> */
.L_x_1366:
[----:B------:R-:W-:Y:S05]  /*b590*/  BSYNC B0 ;  /* 0x0000000000007941 */ /* 0x000fea0003800000 */
.L_x_1365:
        /* <DEDUP_REMOVED lines=45> */
.L_x_1368:
[----:B------:R-:W-:Y:S05]  /*b870*/  BSYNC B0 ;  /* 0x0000000000007941 */ /* 0x000fea0003800000 */
.L_x_1367:
        /* <DEDUP_REMOVED lines=45> */
.L_x_1370:
[----:B------:R-:W-:Y:S05]  /*bb50*/  BSYNC B0 ;  /* 0x0000000000007941 */ /* 0x000fea0003800000 */
.L_x_1369:
        /* <DEDUP_REMOVED lines=45> */
.L_x_1331:
        /* <DEDUP_REMOVED lines=61> */
.L_x_1372:
[----:B------:R-:W-:Y:S05]  /*c200*/  BSYNC B0 ;  /* 0x0000000000007941 */ /* 0x000fea0003800000 */
.L_x_1371:
[----:B-1--45:R-:W-:Y:S01]  /*c210*/  IMAD.MOV.U32 R2, RZ, RZ, R26 ;  /* 0x000000ffff027224 */ /* 0x032fe200078e001a */
[----:B------:R-:W-:Y:S01]  /*c220*/  LOP3.LUT P0, RZ, R208, 0x8, RZ, 0xc0, !PT ;  /* 0x00000008d0ff7812 */ /* 0x000fe2000780c0ff */
[----:B------:R-:W-:Y:S01]  /*c230*/  IMAD.MOV.U32 R0, RZ, RZ, R27 ;  /* 0x000000ffff007224 */ /* 0x000fe200078e001b */
[----:B------:R1:W4:Y:S01]  /*c240*/  SHFL.IDX PT, R8, R14, 0x1, 0x181f ;  /* 0x00381f000e087f89 */ /* 0x00032200000e0000 */
        /* <DEDUP_REMOVED lines=9> */
[----:B------:R1:W3:Y:S01]  /*c2e0*/  SHFL.IDX PT, R6, R15, 0x1, 0x181f ;  /* 0x00381f000f067f89 */ /* 0x0002e200000e0000 */
[----:B------:R-:W-:Y:S01]  /*c2f0*/  IMAD.MOV.U32 R3, RZ, RZ, R17 ;  /* 0x000000ffff037224 */ /* 0x000fe200078e0011 */
[----:B------:R-:W-:Y:S01]  /*c300*/  PRMT R65, R2, 0x5410, R0 ;  /* 0x0000541002417816 */ /* 0x000fe20000000000 */
[----:B------:R-:W-:Y:S01]  /*c310*/  IMAD.MOV.U32 R0, RZ, RZ, R31 ;  /* 0x000000ffff007224 */ /* 0x000fe200078e001f */
[----:B------:R-:W-:Y:S01]  /*c320*/  MOV R2, R30 ;  /* 0x0000001e00027202 */ /* 0x000fe20000000f00 */
[----:B------:R1:W2:Y:S01]  /*c330*/  SHFL.IDX PT, R9, R12, 0x1, 0x181f ;  /* 0x00381f000c097f89 */ /* 0x0002a200000e0000 */
[----:B------:R-:W-:Y:S01]  /*c340*/  PRMT R34, R34, 0x5410, R4 ;  /* 0x0000541022227816 */ /* 0x000fe20000000004 */
[----:B------:R-:W-:Y:S01]  /*c350*/  IMAD.MOV.U32 R4, RZ, RZ, R22 ;  /* 0x000000ffff047224 */ /* 0x000fe200078e0016 */
[----:B------:R-:W-:Y:S01]  /*c360*/  PRMT R67, R67, 0x5410, R2 ;  /* 0x0000541043437816 */ /* 0x000fe20000000002 */
[----:B------:R-:W-:Y:S01]  /*c370*/  IMAD.MOV.U32 R2, RZ, RZ, R28 ;  /* 0x000000ffff027224 */ /* 0x000fe200078e001c */
[----:B------:R-:W-:Y:S01]  /*c380*/  PRMT R92, R92, 0x5410, R0 ;  /* 0x000054105c5c7816 */ /* 0x000fe20000000000 */
[----:B------:R-:W-:Y:S01]  /*c390*/  IMAD.MOV.U32 R0, RZ, RZ, R29 ;  /* 0x000000ffff007224 */ /* 0x000fe200078e001d */
[----:B------:R-:W-:Y:S01]  /*c3a0*/  PRMT R33, R33, 0x5410, R3 ;  /* 0x0000541021217816 */ /* 0x000fe20000000003 */
[----:B------:R1:W1:Y:S01]  /*c3b0*/  SHFL.IDX PT, R7, R13, 0x1, 0x181f ;  /* 0x00381f000d077f89 */ /* 0x00026200000e0000 */
[----:B------:R-:W-:Y:S01]  /*c3c0*/  PRMT R67, R2, 0x7610, R67 ;  /* 0x0000761002437816 */ /* 0x000fe20000000043 */
[----:B------:R-:W-:Y:S01]  /*c3d0*/  IMAD.MOV.U32 R2, RZ, RZ, R20 ;  /* 0x000000ffff027224 */ /* 0x000fe200078e0014 */
[----:B------:R-:W-:Y:S01]  /*c3e0*/  PRMT R66, R0, 0x7610, R66 ;  /* 0x0000761000427816 */ /* 0x000fe20000000042 */
[----:B------:R-:W-:Y:S01]  /*c3f0*/  IMAD.MOV.U32 R0, RZ, RZ, R21 ;  /* 0x000000ffff007224 */ /* 0x000fe200078e0015 */
[----:B------:R-:W-:Y:S01]  /*c400*/  MOV R3, R23 ;  /* 0x0000001700037202 */ /* 0x000fe20000000f00 */
[----:B------:R-:W-:Y:S01]  /*c410*/  CS2R R52, SRZ ;  /* 0x0000000000347805 */ /* 0x000fe2000001ff00 */
        /* <DEDUP_REMOVED lines=10> */
[----:B--234-:R-:W-:Y:S01]  /*c4c0*/  ISETP.GE.AND P1, PT, R134, c[0x0][0x27c], PT ;  /* 0x00009f0086007a0c */ /* 0x01cfe20003f26270 */
        /* <DEDUP_REMOVED lines=10> */
[----:B------:R-:W-:Y:S01]  /*c570*/  @!P1 IMAD.X R3, R9, 0x1, R0, P0 ;  /* 0x0000000109039824 */ /* 0x000fe200000e0600 */
        /* <DEDUP_REMOVED lines=14> */
.L_x_1374:
[----:B--234-:R-:W-:Y:S05]  /*c660*/  BSYNC B0 ;  /* 0x0000000000007941 */ /* 0x01cfea0003800000 */
.L_x_1373:
        /* <DEDUP_REMOVED lines=44> */
[----:B--23--:R-:W-:Y:S01]  /*c930*/  ISETP.GE.AND P1, PT, R134, c[0x0][0x27c], PT ;  /* 0x00009f0086007a0c */ /* 0x00cfe20003f26270 */
[----:B------:R-:W-:Y:S01]  /*c940*/  CS2R R58, SRZ ;  /* 0x00000000003a7805 */ /* 0x000fe2000001ff00 */
[----:B------:R-:W-:Y:S01]  /*c950*/  ISETP.GE.AND P0, PT, R138, c[0x0][0x27c], PT ;  /* 0x00009f008a007a0c */ /* 0x000fe20003f06270 */
[----:B------:R-:W-:-:S10]  /*c960*/  CS2R R56, SRZ ;  /* 0x0000000000387805 */ /* 0x000fd4000001ff00 */
[C---:B------:R-:W-:Y:S01]  /*c970*/  @!P1 IMAD.SHL.U32 R2, R134.reuse, 0x2, RZ ;  /* 0x0000000286029824 */ /* 0x040fe200078e00ff */
[----:B------:R-:W-:-:S04]  /*c980*/  @!P1 SHF.L.U64.HI R0, R134, 0x1, R135 ;  /* 0x0000000186009819 */ /* 0x000fc80000010287 */
[----:B------:R-:W-:-:S05]  /*c990*/  @!P1 IADD3 R4, P2, R6, R2, RZ ;  /* 0x0000000206049210 */ /* 0x000fca0007f5e0ff */
[--C-:B------:R-:W-:Y:S01]  /*c9a0*/  @!P1 IMAD.X R5, R9, 0x1, R0.reuse, P2 ;  /* 0x0000000109059824 */ /* 0x100fe200010e0600 */
[----:B-1----:R-:W-:Y:S01]  /*c9b0*/  @!P1 IADD3 R2, P2, R7, R2, RZ ;  /* 0x0000000207029210 */ /* 0x002fe20007f5e0ff */
[----:B------:R-:W-:Y:S01]  /*c9c0*/  CS2R R62, SRZ ;  /* 0x00000000003e7805 */ /* 0x000fe2000001ff00 */
[----:B------:R-:W-:Y:S02]  /*c9d0*/  CS2R R60, SRZ ;  /* 0x00000000003c7805 */ /* 0x000fe4000001ff00 */
[----:B------:R1:W5:Y:S01]  /*c9e0*/  @!P1 LD.E.128 R56, [R4.64] ;  /* 0x0000000804389980 */ /* 0x000362000c101d00 */
[----:B----4-:R-:W-:Y:S02]  /*c9f0*/  @!P1 IMAD.X R3, R8, 0x1, R0, P2 ;  /* 0x0000000108039824 */ /* 0x010fe400010e0600 */
[----:B------:R-:W-:-:S03]  /*ca00*/  @!P0 IMAD.SHL.U32 R0, R202, 0x2, RZ ;  /* 0x00000002ca008824 */ /* 0x000fc600078e00ff */
[----:B------:R2:W5:Y:S01]  /*ca10*/  @!P1 LD.E.128 R60, [R2.64] ;  /* 0x00000008023c9980 */ /* 0x000562000c101d00 */
[----:B------:R-:W-:Y:S01]  /*ca20*/  CS2R R74, SRZ ;  /* 0x00000000004a7805 */ /* 0x000fe2000001ff00 */
[----:B------:R-:W-:Y:S01]  /*ca30*/  CS2R R72, SRZ ;  /* 0x0000000000487805 */ /* 0x000fe2000001ff00 */
[----:B------:R-:W-:Y:S01]  /*ca40*/  CS2R R70, SRZ ;  /* 0x0000000000467805 */ /* 0x000fe2000001ff00 */
[----:B------:R-:W-:Y:S01]  /*ca50*/  CS2R R68, SRZ ;  /* 0x0000000000447805 */ /* 0x000fe2000001ff00 */
[-C--:B-1----:R-:W-:Y:S02]  /*ca60*/  @!P0 IADD3 R4, P2, R6, R0.reuse, RZ ;  /* 0x0000000006048210 */ /* 0x082fe40007f5e0ff */
[----:B--2---:R-:W-:Y:S02]  /*ca70*/  @!P0 SHF.L.U64.HI R3, R202, 0x1, R205 ;  /* 0x00000001ca038819 */ /* 0x004fe400000102cd */
[----:B------:R-:W-:-:S03]  /*ca80*/  @!P0 IADD3 R2, P1, R7, R0, RZ ;  /* 0x0000000007028210 */ /* 0x000fc60007f3e0ff */
[--C-:B------:R-:W-:Y:S02]  /*ca90*/  @!P0 IMAD.X R5, R9, 0x1, R3.reuse, P2 ;  /* 0x0000000109058824 */ /* 0x100fe400010e0603 */
[----:B------:R-:W-:-:S03]  /*caa0*/  @!P0 IMAD.X R3, R8, 0x1, R3, P1 ;  /* 0x0000000108038824 */ /* 0x000fc600008e0603 */
[----:B------:R1:W5:Y:S04]  /*cab0*/  @!P0 LD.E.128 R72, [R4.64] ;  /* 0x0000000804488980 */ /* 0x000368000c101d00 */
[----:B------:R1:W5:Y:S02]  /*cac0*/  @!P0 LD.E.128 R68, [R2.64] ;  /* 0x0000000802448980 */ /* 0x000364000c101d00 */
.L_x_1376:
[----:B--23--:R-:W-:Y:S05]  /*cad0*/  BSYNC B0 ;  /* 0x0000000000007941 */ /* 0x00cfea0003800000 */
.L_x_1375:
[----:B-1---5:R-:W-:Y:S01]  /*cae0*/  IMAD.MOV.U32 R2, RZ, RZ, R74 ;  /* 0x000000ffff027224 */ /* 0x022fe200078e004a */
[----:B------:R-:W-:Y:S01]  /*caf0*/  LOP3.LUT P0, RZ, R208, 0x1, RZ, 0xc0, !PT ;  /* 0x00000001d0ff7812 */ /* 0x000fe2000780c0ff */
[----:B------:R-:W-:Y:S01]  /*cb00*/  IMAD.MOV.U32 R0, RZ, RZ, R75 ;  /* 0x000000ffff007224 */ /* 0x000fe200078e004b */
[----:B----4-:R1:W2:Y:S01]  /*cb10*/  SHFL.IDX PT, R8, R14, 0x3, 0x181f ;  /* 0x00781f000e087f89 */ /* 0x0102a200000e0000 */
[----:B------:R-:W-:Y:S01]  /*cb20*/  BSSY B0, `(.L_x_1377) ;  /* 0x0000040000007945 */ /* 0x000fe20003800000 */
[----:B------:R-:W-:Y:S01]  /*cb30*/  CS2R R88, SRZ ;  /* 0x0000000000587805 */ /* 0x000fe2000001ff00 */
        /* <DEDUP_REMOVED lines=10> */
[----:B------:R1:W4:Y:S01]  /*cbe0*/  SHFL.IDX PT, R7, R12, 0x3, 0x181f ;  /* 0x00781f000c077f89 */ /* 0x00032200000e0000 */
[----:B------:R-:W-:Y:S01]  /*cbf0*/  MOV R0, R59 ;  /* 0x0000003b00007202 */ /* 0x000fe20000000f00 */
[----:B------:R-:W-:Y:S01]  /*cc00*/  CS2R R84, SRZ ;  /* 0x0000000000547805 */ /* 0x000fe2000001ff00 */
[----:B------:R-:W-:Y:S01]  /*cc10*/  CS2R R78, SRZ ;  /* 0x00000000004e7805 */ /* 0x000fe2000001ff00 */
[----:B------:R1:W1:Y:S01]  /*cc20*/  SHFL.IDX PT, R6, R13, 0x3, 0x181f ;  /* 0x00781f000d067f89 */ /* 0x00026200000e0000 */
[----:B------:R-:W-:Y:S01]  /*cc30*/  PRMT R105, R2, 0x5410, R0 ;  /* 0x0000541002697816 */ /* 0x000fe20000000000 */
[----:B------:R-:W-:Y:S01]  /*cc40*/  IMAD.MOV.U32 R2, RZ, RZ, R56 ;  /* 0x000000ffff027224 */ /* 0x000fe200078e0038 */
[----:B------:R-:W-:Y:S01]  /*cc50*/  CS2R R76, SRZ ;  /* 0x00000000004c7805 */ /* 0x000fe2000001ff00 */
        /* <DEDUP_REMOVED lines=44> */
.L_x_1378:
[----:B-1234-:R-:W-:Y:S05]  /*cf20*/  BSYNC B0 ;  /* 0x0000000000007941 */ /* 0x01efea0003800000 */
.L_x_1377:
        /* <DEDUP_REMOVED lines=136> */
.L_x_1382:
[----:B------:R-:W-:Y:S05]  /*d7b0*/  BSYNC B0 ;  /* 0x0000000000007941 */ /* 0x000fea0003800000 */
.L_x_1381:
        /* <DEDUP_REMOVED lines=99> */
.L_x_1380:
[----:B------:R-:W-:Y:S05]  /*ddf0*/  BSYNC B1 ;  /* 0x0000000000017941 */ /* 0x000fea0003800000 */
.L_x_1379:
        /* <DEDUP_REMOVED lines=17> */
[----:B------:R-:W-:Y:S02]  /*df10*/  SHF.R.U64 R16, R40, 0x10, R41 ;  /* 0x0000001028107819 */ /* 0x000fe40000001229 */
        /* <DEDUP_REMOVED lines=13> */
[----:B------:R-:W4:Y:S02]  /*dff0*/  LDS.128 R12, [R17+0x10080] ;  /* 0x01008000110c7984 */ /* 0x000f240000000c00 */
[----:B----4-:R-:W-:-:S05]  /*e000*/  HADD2.F32 R3, -RZ, R13.H0_H0 ;  /* 0x2000000dff037230 */ /* 0x010fca0000004100 */
[----:B-1----:R-:W-:Y:S01]  /*e010*/  FMUL.FTZ R5, R3, R0 ;  /* 0x0000000003057220 */ /* 0x002fe20000410000 */
[----:B---3--:R-:W1:Y:S02]  /*e020*/  LDS.128 R8, [R31] ;  /* 0x000000001f087984 */ /* 0x008e640000000c00 */
[----:B-1----:R-:W-:-:S05]  /*e030*/  HADD2.F32 R4, -RZ, R9.H0_H0 ;  /* 0x20000009ff047230 */ /* 0x002fca0000004100 */
[C---:B------:R-:W-:Y:S02]  /*e040*/  FMUL.FTZ R0, R4.reuse, R0 ;  /* 0x0000000004007220 */ /* 0x040fe40000410000 */
[-C--:B------:R-:W-:Y:S01]  /*e050*/  FFMA.FTZ R27, R4, R2.reuse, -R5 ;  /* 0x00000002041b7223 */ /* 0x080fe20000010805 */
[----:B------:R-:W-:Y:S01]  /*e060*/  SHF.R.U32.HI R4, RZ, 0x10, R37 ;  /* 0x00000010ff047819 */ /* 0x000fe20000011625 */
[----:B------:R-:W-:Y:S01]  /*e070*/  FFMA.FTZ R26, R3, R2, R0 ;  /* 0x00000002031a7223 */ /* 0x000fe20000010000 */
[----:B------:R-:W-:Y:S01]  /*e080*/  SHF.R.U32.HI R0, RZ, 0x10, R41 ;  /* 0x00000010ff007819 */ /* 0x000fe20000011629 */
[----:B------:R-:W-:Y:S01]  /*e090*/  HADD2.F32 R3, -RZ, R9.H1_H1 ;  /* 0x30000009ff037230 */ /* 0x000fe20000004100 */
[----:B------:R-:W-:Y:S01]  /*e0a0*/  SHF.R.U64 R9, R38, 0x10, R39 ;  /* 0x0000001026097819 */ /* 0x000fe20000001227 */
[----:B------:R-:W-:Y:S02]  /*e0b0*/  HADD2.F32 R2, -RZ, R13.H1_H1 ;  /* 0x3000000dff027230 */ /* 0x000fe40000004100 */
[----:B------:R-:W-:-:S02]  /*e0c0*/  HADD2.F32 R0, -RZ, R0.H0_H0 ;  /* 0x20000000ff007230 */ /* 0x000fc40000004100 */
[----:B------:R-:W-:Y:S02]  /*e0d0*/  HADD2.F32 R5, -RZ, R4.H0_H0 ;  /* 0x20000004ff057230 */ /* 0x000fe40000004100 */
[----:B------:R-:W-:Y:S01]  /*e0e0*/  HADD2.F32 R9, -RZ, R9.H0_H0 ;  /* 0x20000009ff097230 */ /* 0x000fe20000004100 */
[CC--:B------:R-:W-:Y:S02]  /*e0f0*/  FMUL.FTZ R4, R3.reuse, R0.reuse ;  /* 0x0000000003047220 */ /* 0x0c0fe40000410000 */
[C---:B------:R-:W-:Y:S02]  /*e100*/  FMUL.FTZ R0, R2.reuse, R0 ;  /* 0x0000000002007220 */ /* 0x040fe40000410000 */
[-C--:B------:R-:W-:Y:S01]  /*e110*/  FFMA.FTZ R24, R2, R5.reuse, R4 ;  /* 0x0000000502187223 */ /* 0x080fe20000010004 */
[----:B------:R-:W-:Y:S01]  /*e120*/  HADD2.F32 R4, -RZ, R8.H0_H0 ;  /* 0x20000008ff047230 */ /* 0x000fe20000004100 */
[----:B------:R-:W-:Y:S01]  /*e130*/  FFMA.FTZ R25, R3, R5, -R0 ;  /* 0x0000000503197223 */ /* 0x000fe20000010800 */
        /* <DEDUP_REMOVED lines=8> */
[----:B------:R-:W-:-:S02]  /*e1c0*/  HADD2.F32 R0, -RZ, R95.H1_H1 ;  /* 0x3000005fff007230 */ /* 0x000fc40000004100 */
        /* <DEDUP_REMOVED lines=13> */
[--C-:B------:R-:W-:Y:S01]  /*e2a0*/  SHF.R.U64 R5, R42, 0x10, R43.reuse ;  /* 0x000000102a057819 */ /* 0x100fe2000000122b */
[----:B------:R-:W-:Y:S01]  /*e2b0*/  FFMA.FTZ R13, R3, R2, R0 ;  /* 0x00000002030d7223 */ /* 0x000fe20000010000 */
[----:B------:R-:W-:Y:S01]  /*e2c0*/  SHF.R.U32.HI R0, RZ, 0x10, R43 ;  /* 0x00000010ff007819 */ /* 0x000fe2000001162b */
[----:B------:R-:W-:Y:S01]  /*e2d0*/  HADD2.F32 R2, -RZ, R11.H1_H1 ;  /* 0x3000000bff027230 */ /* 0x000fe20000004100 */
[----:B------:R-:W-:Y:S01]  /*e2e0*/  SHF.R.U32.HI R3, RZ, 0x10, R39 ;  /* 0x00000010ff037819 */ /* 0x000fe20000011627 */
[----:B------:R-:W-:-:S02]  /*e2f0*/  HADD2.F32 R5, -RZ, R5.H0_H0 ;  /* 0x20000005ff057230 */ /* 0x000fc40000004100 */
[----:B------:R-:W-:Y:S02]  /*e300*/  HADD2.F32 R4, -RZ, R0.H0_H0 ;  /* 0x20000000ff047230 */ /* 0x000fe40000004100 */
[----:B------:R-:W-:Y:S02]  /*e310*/  HADD2.F32 R0, -RZ, R15.H1_H1 ;  /* 0x3000000fff007230 */ /* 0x000fe40000004100 */
[----:B------:R-:W-:Y:S01]  /*e320*/  HADD2.F32 R6, -RZ, R3.H0_H0 ;  /* 0x20000003ff067230 */ /* 0x000fe20000004100 */
[-C--:B------:R-:W-:Y:S02]  /*e330*/  FMUL.FTZ R3, R2, R4.reuse ;  /* 0x0000000402037220 */ /* 0x080fe40000410000 */
[C---:B------:R-:W-:Y:S02]  /*e340*/  FMUL.FTZ R4, R0.reuse, R4 ;  /* 0x0000000400047220 */ /* 0x040fe40000410000 */
[-C--:B------:R-:W-:Y:S01]  /*e350*/  FFMA.FTZ R7, R0, R6.reuse, R3 ;  /* 0x0000000600077223 */ /* 0x080fe20000010003 */
[----:B------:R-:W-:Y:S01]  /*e360*/  HADD2.F32 R0, -RZ, R12.H1_H1 ;  /* 0x3000000cff007230 */ /* 0x000fe20000004100 */
[----:B------:R-:W-:Y:S01]  /*e370*/  FFMA.FTZ R11, R2, R6, -R4 ;  /* 0x00000006020b7223 */ /* 0x000fe20000010804 */
[----:B------:R-:W-:-:S02]  /*e380*/  HADD2.F32 R2, -RZ, R8.H1_H1 ;  /* 0x30000008ff027230 */ /* 0x000fc40000004100 */
[----:B------:R-:W-:Y:S01]  /*e390*/  HADD2.F32 R4, -RZ, R16.H0_H0 ;  /* 0x20000010ff047230 */ /* 0x000fe20000004100 */
[----:B------:R-:W-:Y:S01]  /*e3a0*/  F2FP.PACK_AB R7, R7, R13 ;  /* 0x0000000d0707723e */ /* 0x000fe200000000ff */
[----:B------:R-:W-:Y:S01]  /*e3b0*/  HADD2.F32 R8, -RZ, R20.H0_H0 ;  /* 0x20000014ff087230 */ /* 0x000fe20000004100 */
[----:B------:R-:W-:Y:S02]  /*e3c0*/  F2FP.PACK_AB R11, R11, R18 ;  /* 0x000000120b0b723e */ /* 0x000fe400000000ff */
[-C--:B------:R-:W-:Y:S02]  /*e3d0*/  FMUL.FTZ R3, R2, R4.reuse ;  /* 0x0000000402037220 */ /* 0x080fe40000410000 */
[C---:B------:R-:W-:Y:S02]  /*e3e0*/  FMUL.FTZ R4, R0.reuse, R4 ;  /* 0x0000000400047220 */ /* 0x040fe40000410000 */
[-C--:B------:R-:W-:Y:S01]  /*e3f0*/  FFMA.FTZ R6, R0, R8.reuse, R3 ;  /* 0x0000000800067223 */ /* 0x080fe20000010003 */
[----:B------:R-:W-:Y:S01]  /*e400*/  HADD2.F32 R0, -RZ, R14.H1_H1 ;  /* 0x3000000eff007230 */ /* 0x000fe20000004100 */
[----:B------:R-:W-:Y:S01]  /*e410*/  FFMA.FTZ R8, R2, R8, -R4 ;  /* 0x0000000802087223 */ /* 0x000fe20000010804 */
[----:B------:R-:W-:-:S03]  /*e420*/  HADD2.F32 R2, -RZ, R10.H1_H1 ;  /* 0x3000000aff027230 */ /* 0x000fc60000004100 */
[----:B------:R-:W-:Y:S01]  /*e430*/  FMUL.FTZ R4, R0, R5 ;  /* 0x0000000500047220 */ /* 0x000fe20000410000 */
[----:B------:R-:W-:Y:S01]  /*e440*/  F2FP.PACK_AB R8, R8, R23 ;  /* 0x000000170808723e */ /* 0x000fe200000000ff */
[----:B------:R-:W-:Y:S01]  /*e450*/  FMUL.FTZ R3, R2, R5 ;  /* 0x0000000502037220 */ /* 0x000fe20000410000 */
[----:B------:R-:W-:Y:S01]  /*e460*/  F2FP.PACK_AB R5, R24, R26 ;  /* 0x0000001a1805723e */ /* 0x000fe200000000ff */
[-C--:B------:R-:W-:Y:S01]  /*e470*/  FFMA.FTZ R2, R2, R9.reuse, -R4 ;  /* 0x0000000902027223 */ /* 0x080fe20000010804 */
[----:B------:R-:W-:Y:S01]  /*e480*/  F2FP.PACK_AB R4, R6, R22 ;  /* 0x000000160604723e */ /* 0x000fe200000000ff */
[----:B------:R-:W-:Y:S01]  /*e490*/  FFMA.FTZ R3, R0, R9, R3 ;  /* 0x0000000900037223 */ /* 0x000fe20000010003 */
[----:B------:R-:W-:Y:S02]  /*e4a0*/  F2FP.PACK_AB R9, R25, R27 ;  /* 0x0000001b1909723e */ /* 0x000fe400000000ff */
[----:B------:R-:W-:Y:S02]  /*e4b0*/  F2FP.PACK_AB R10, R2, R21 ;  /* 0x00000015020a723e */ /* 0x000fe400000000ff */
[----:B------:R-:W-:-:S03]  /*e4c0*/  F2FP.PACK_AB R6, R3, R19 ;  /* 0x000000130306723e */ /* 0x000fc600000000ff */
[----:B------:R1:W-:Y:S04]  /*e4d0*/  STS.128 [R31], R8 ;  /* 0x000000081f007388 */ /* 0x0003e80000000c00 */
[----:B------:R1:W-:Y:S02]  /*e4e0*/  STS.128 [R17+0x10080], R4 ;  /* 0x0100800411007388 */ /* 0x0003e40000000c00 */
.L_x_1386:
[----:B------:R-:W-:Y:S05]  /*e4f0*/  BSYNC B0 ;  /* 0x0000000000007941 */ /* 0x000fea0003800000 */
.L_x_1385:
[----:B------:R-:W-:-:S13]  /*e500*/  ISETP.GE.AND P0, PT, R138, c[0x0][0x27c], PT ;  /* 0x00009f008a007a0c */ /* 0x000fda0003f06270 */
[----:B------:R-:W-:Y:S05]  /*e510*/  @P0 BRA `(.L_x_1384) ;  /* 0x0000061000000947 */ /* 0x000fea0003800000 */
[----:B------:R-:W3:Y:S04]  /*e520*/  LDL R2, [R1+0xc] ;  /* 0x00000c0001027983 */ /* 0x000ee80000100800 */
[----:B------:R-:W4:Y:S01]  /*e530*/  LDL R25, [R1+0x24] ;  /* 0x0000240001197983 */ /* 0x000f220000100800 */
[----:B------:R-:W-:Y:S02]  /*e540*/  MOV R0, c[0x0][0x27c] ;  /* 0x00009f0000007a02 */ /* 0x000fe40000000f00 */
[----:B-1----:R-:W-:-:S05]  /*e550*/  SHF.R.U64 R6, R54, 0x10, R55 ;  /* 0x0000001036067819 */ /* 0x002fca0000001237 */
[----:B------:R-:W-:Y:S01]  /*e560*/  HADD2.F32 R6, -RZ, R6.H0_H0 ;  /* 0x20000006ff067230 */ /* 0x000fe20000004100 */
        /* <DEDUP_REMOVED lines=69> */
[----:B------:R-:W-:Y:S01]  /*e9c0*/  F2FP.PACK_AB R7, R7, R9 ;  /* 0x000000090707723e */ /* 0x000fe200000000ff */
[----:B------:R-:W-:Y:S01]  /*e9d0*/  HADD2.F32 R0, -RZ, R12.H1_H1 ;  /* 0x3000000cff007230 */ /* 0x000fe20000004100 */
[----:B------:R-:W-:Y:S01]  /*e9e0*/  F2FP.PACK_AB R11, R11, R13 ;  /* 0x0000000d0b0b723e */ /* 0x000fe200000000ff */
[----:B------:R-:W-:Y:S01]  /*e9f0*/  HADD2.F32 R12, -RZ, R2.H0_H0 ;  /* 0x20000002ff0c7230 */ /* 0x000fe20000004100 */
[-C--:B------:R-:W-:Y:S01]  /*ea00*/  FMUL.FTZ R2, R3, R4.reuse ;  /* 0x0000000403027220 */ /* 0x080fe20000410000 */
[----:B------:R-:W-:Y:S01]  /*ea10*/  HADD2.F32 R5, -RZ, R5.H0_H0 ;  /* 0x20000005ff057230 */ /* 0x000fe20000004100 */
[----:B------:R-:W-:Y:S01]  /*ea20*/  FMUL.FTZ R4, R0, R4 ;  /* 0x0000000400047220 */ /* 0x000fe20000410000 */
[----:B------:R-:W-:Y:S01]  /*ea30*/  F2FP.PACK_AB R9, R22, R24 ;  /* 0x000000181609723e */ /* 0x000fe200000000ff */
[----:B------:R-:W-:Y:S01]  /*ea40*/  FFMA.FTZ R8, R0, R12, R2 ;  /* 0x0000000c00087223 */ /* 0x000fe20000010002 */
[----:B------:R-:W-:-:S02]  /*ea50*/  HADD2.F32 R0, -RZ, R14.H1_H1 ;  /* 0x3000000eff007230 */ /* 0x000fc40000004100 */
[----:B------:R-:W-:Y:S01]  /*ea60*/  HADD2.F32 R2, -RZ, R10.H1_H1 ;  /* 0x3000000aff027230 */ /* 0x000fe20000004100 */
[----:B------:R-:W-:Y:S02]  /*ea70*/  FFMA.FTZ R10, R3, R12, -R4 ;  /* 0x0000000c030a7223 */ /* 0x000fe40000010804 */
[-C--:B------:R-:W-:Y:S02]  /*ea80*/  FMUL.FTZ R4, R0, R5.reuse ;  /* 0x0000000500047220 */ /* 0x080fe40000410000 */
[C---:B------:R-:W-:Y:S01]  /*ea90*/  FMUL.FTZ R3, R2.reuse, R5 ;  /* 0x0000000502037220 */ /* 0x040fe20000410000 */
[----:B------:R-:W-:Y:S01]  /*eaa0*/  F2FP.PACK_AB R5, R21, R23 ;  /* 0x000000171505723e */ /* 0x000fe200000000ff */
[-C--:B------:R-:W-:Y:S01]  /*eab0*/  FFMA.FTZ R2, R2, R6.reuse, -R4 ;  /* 0x0000000602027223 */ /* 0x080fe20000010804 */
[----:B------:R-:W-:Y:S01]  /*eac0*/  F2FP.PACK_AB R4, R8, R19 ;  /* 0x000000130804723e */ /* 0x000fe200000000ff */
[----:B------:R-:W-:Y:S01]  /*ead0*/  FFMA.FTZ R3, R0, R6, R3 ;  /* 0x0000000600037223 */ /* 0x000fe20000010003 */
[----:B------:R-:W-:-:S02]  /*eae0*/  F2FP.PACK_AB R8, R10, R20 ;  /* 0x000000140a08723e */ /* 0x000fc400000000ff */
[----:B------:R-:W-:Y:S02]  /*eaf0*/  F2FP.PACK_AB R10, R2, R17 ;  /* 0x00000011020a723e */ /* 0x000fe400000000ff */
[----:B------:R-:W-:-:S03]  /*eb00*/  F2FP.PACK_AB R6, R3, R18 ;  /* 0x000000120306723e */ /* 0x000fc600000000ff */
[----:B------:R1:W-:Y:S04]  /*eb10*/  STS.128 [R25], R8 ;  /* 0x0000000819007388 */ /* 0x0003e80000000c00 */
[----:B------:R1:W-:Y:S02]  /*eb20*/  STS.128 [R16+0x10080], R4 ;  /* 0x0100800410007388 */ /* 0x0003e40000000c00 */
.L_x_1384:
[----:B------:R-:W-:Y:S05]  /*eb30*/  BSYNC B1 ;  /* 0x0000000000017941 */ /* 0x000fea0003800000 */
.L_x_1383:
        /* <DEDUP_REMOVED lines=18> */
[----:B-1----:R-:W-:Y:S01]  /*ec60*/  SHF.R.U32.HI R9, RZ, 0x10, R57 ;  /* 0x00000010ff097819 */ /* 0x002fe20000011639 */
[----:B------:R-:W-:Y:S01]  /*ec70*/  HADD2.F32 R15, -RZ, R104.H0_H0 ;  /* 0x20000068ff0f7230 */ /* 0x000fe20000004100 */
[----:B------:R-:W-:Y:S01]  /*ec80*/  LEA.HI R0, R0, R225, RZ, 0x1d ;  /* 0x000000e100007211 */ /* 0x000fe200078fe8ff */
[----:B------:R-:W-:Y:S01]  /*ec90*/  HADD2.F32 R11, -RZ, R105.H0_H0 ;  /* 0x20000069ff0b7230 */ /* 0x000fe20000004100 */
[----:B------:R-:W-:Y:S01]  /*eca0*/  SHF.R.U32.HI R23, RZ, 0x10, R63 ;  /* 0x00000010ff177819 */ /* 0x000fe2000001163f */
[----:B------:R-:W-:Y:S01]  /*ecb0*/  HADD2.F32 R39, -RZ, R9.H0_H0 ;  /* 0x20000009ff277230 */ /* 0x000fe20000004100 */
[----:B------:R-:W-:-:S02]  /*ecc0*/  SHF.R.S32.HI R3, RZ, 0x1f, R0 ;  /* 0x0000001fff037819 */ /* 0x000fc40000011400 */
[----:B------:R-:W-:Y:S01]  /*ecd0*/  SHF.L.U32 R2, R0, 0x3, RZ ;  /* 0x0000000300027819 */ /* 0x000fe200000006ff */
[----:B------:R-:W-:Y:S01]  /*ece0*/  HADD2.F32 R23, -RZ, R23.H0_H0 ;  /* 0x20000017ff177230 */ /* 0x000fe20000004100 */
[----:B------:R-:W-:Y:S02]  /*ecf0*/  LEA.HI R0, R3, R0, RZ, 0x3 ;  /* 0x0000000003007211 */ /* 0x000fe400078f18ff */
[----:B------:R-:W-:Y:S02]  /*ed00*/  LOP3.LUT R2, R43, 0x38, R2, 0xf8, !PT ;  /* 0x000000382b027812 */ /* 0x000fe400078ef802 */
[----:B------:R-:W-:Y:S02]  /*ed10*/  SHF.L.U32 R0, R0, 0xa, RZ ;  /* 0x0000000a00007819 */ /* 0x000fe400000006ff */
[----:B------:R-:W-:Y:S02]  /*ed20*/  LOP3.LUT R2, R2, R41, RZ, 0x3c, !PT ;  /* 0x0000002902027212 */ /* 0x000fe400078e3cff */
[----:B------:R-:W-:-:S02]  /*ed30*/  LOP3.LUT R0, R0, 0x7fffe000, RZ, 0xc0, !PT ;  /* 0x7fffe00000007812 */ /* 0x000fc400078ec0ff */
        /* <DEDUP_REMOVED lines=12> */
[----:B------:R-:W-:Y:S02]  /*ee00*/  HADD2.F32 R27, -RZ, R32.H0_H0 ;  /* 0x20000020ff1b7230 */ /* 0x000fe40000004100 */
[----:B-1----:R-:W-:Y:S02]  /*ee10*/  HADD2.F32 R2, -RZ, R17.H0_H0 ;  /* 0x20000011ff027230 */ /* 0x002fe40000004100 */
[----:B------:R-:W-:-:S03]  /*ee20*/  HADD2.F32 R3, -RZ, R16.H0_H0 ;  /* 0x20000010ff037230 */ /* 0x000fc60000004100 */
[-C--:B------:R-:W-:Y:S01]  /*ee30*/  FMUL.FTZ R22, R2, R0.reuse ;  /* 0x0000000002167220 */ /* 0x080fe20000410000 */
[----:B----4-:R-:W1:Y:S02]  /*ee40*/  LDS.128 R4, [R42] ;  /* 0x000000002a047984 */ /* 0x010e640000000c00 */
[--C-:B-1----:R-:W-:Y:S02]  /*ee50*/  HADD2.F32 R14, -RZ, R5.reuse.H0_H0 ;  /* 0x20000005ff0e7230 */ /* 0x102fe40000004100 */
[----:B------:R-:W-:Y:S02]  /*ee60*/  HADD2.F32 R21, -RZ, R5.H1_H1 ;  /* 0x30000005ff157230 */ /* 0x000fe40000004100 */
[----:B------:R-:W-:Y:S01]  /*ee70*/  HADD2.F32 R20, -RZ, R4.H0_H0 ;  /* 0x20000004ff147230 */ /* 0x000fe20000004100 */
[----:B------:R-:W-:Y:S01]  /*ee80*/  FMUL.FTZ R8, R14, R0 ;  /* 0x000000000e087220 */ /* 0x000fe20000410000 */
[----:B------:R-:W-:Y:S01]  /*ee90*/  HADD2.F32 R0, -RZ, R102.H1_H1 ;  /* 0x30000066ff007230 */ /* 0x000fe20000004100 */
[----:B------:R-:W-:Y:S01]  /*eea0*/  FMUL.FTZ R5, R21, R10 ;  /* 0x0000000a15057220 */ /* 0x000fe20000410000 */
[--C-:B------:R-:W-:Y:S01]  /*eeb0*/  HADD2.F32 R12, -RZ, R6.reuse.H0_H0 ;  /* 0x20000006ff0c7230 */ /* 0x100fe20000004100 */
[----:B------:R-:W-:Y:S01]  /*eec0*/  FFMA.FTZ R37, R2, R13, R8 ;  /* 0x0000000d02257223 */ /* 0x000fe20000010008 */
[----:B------:R-:W-:Y:S01]  /*eed0*/  HADD2.F32 R2, -RZ, R17.H1_H1 ;  /* 0x30000011ff027230 */ /* 0x000fe20000004100 */
[-C--:B------:R-:W-:Y:S01]  /*eee0*/  FMUL.FTZ R8, R20, R0.reuse ;  /* 0x0000000014087220 */ /* 0x080fe20000410000 */
[----:B------:R-:W-:Y:S01]  /*eef0*/  HADD2.F32 R9, -RZ, R6.H1_H1 ;  /* 0x30000006ff097230 */ /* 0x000fe20000004100 */
[C---:B------:R-:W-:Y:S01]  /*ef00*/  FMUL.FTZ R28, R3.reuse, R0 ;  /* 0x00000000031c7220 */ /* 0x040fe20000410000 */
[----:B------:R-:W-:Y:S01]  /*ef10*/  HADD2.F32 R0, -RZ, R103.H1_H1 ;  /* 0x30000067ff007230 */ /* 0x000fe20000004100 */
[C---:B------:R-:W-:Y:S01]  /*ef20*/  FMUL.FTZ R31, R2.reuse, R10 ;  /* 0x0000000a021f7220 */ /* 0x040fe20000410000 */
[----:B------:R-:W-:Y:S01]  /*ef30*/  HADD2.F32 R10, -RZ, R4.H1_H1 ;  /* 0x30000004ff0a7230 */ /* 0x000fe20000004100 */
[----:B------:R-:W-:Y:S01]  /*ef40*/  FFMA.FTZ R36, R2, R39, R5 ;  /* 0x0000002702247223 */ /* 0x000fe20000010005 */
[----:B------:R-:W-:Y:S01]  /*ef50*/  HADD2.F32 R2, -RZ, R18.H0_H0 ;  /* 0x20000012ff027230 */ /* 0x000fe20000004100 */
[----:B------:R-:W-:Y:S01]  /*ef60*/  FFMA.FTZ R35, R3, R15, R8 ;  /* 0x0000000f03237223 */ /* 0x000fe20000010008 */
[----:B------:R-:W-:Y:S01]  /*ef70*/  HADD2.F32 R8, -RZ, R7.H0_H0 ;  /* 0x20000007ff087230 */ /* 0x000fe20000004100 */
[-C--:B------:R-:W-:Y:S01]  /*ef80*/  FMUL.FTZ R3, R12, R0.reuse ;  /* 0x000000000c037220 */ /* 0x080fe20000410000 */
[----:B------:R-:W-:Y:S01]  /*ef90*/  HADD2.F32 R4, -RZ, R19.H0_H0 ;  /* 0x20000013ff047230 */ /* 0x000fe20000004100 */
[C---:B------:R-:W-:Y:S01]  /*efa0*/  FMUL.FTZ R25, R2.reuse, R0 ;  /* 0x0000000002197220 */ /* 0x040fe20000410000 */
[----:B------:R-:W-:Y:S01]  /*efb0*/  HADD2.F32 R0, -RZ, R104.H1_H1 ;  /* 0x30000068ff007230 */ /* 0x000fe20000004100 */
[----:B------:R-:W-:Y:S01]  /*efc0*/  FFMA.FTZ R34, R2, R11, R3 ;  /* 0x0000000b02227223 */ /* 0x000fe20000010003 */
[----:B------:R-:W-:Y:S01]  /*efd0*/  HADD2.F32 R2, -RZ, R105.H1_H1 ;  /* 0x30000069ff027230 */ /* 0x000fe20000004100 */
[----:B------:R-:W-:Y:S01]  /*efe0*/  FFMA.FTZ R26, R14, R13, -R22 ;  /* 0x0000000d0e1a7223 */ /* 0x000fe20000010816 */
[----:B------:R-:W-:Y:S01]  /*eff0*/  HADD2.F32 R7, -RZ, R7.H1_H1 ;  /* 0x30000007ff077230 */ /* 0x000fe20000004100 */
[-C--:B------:R-:W-:Y:S01]  /*f000*/  FMUL.FTZ R13, R8, R0.reuse ;  /* 0x00000000080d7220 */ /* 0x080fe20000410000 */
[----:B------:R-:W-:Y:S01]  /*f010*/  HADD2.F32 R3, -RZ, R19.H1_H1 ;  /* 0x30000013ff037230 */ /* 0x000fe20000004100 */
[C---:B------:R-:W-:Y:S01]  /*f020*/  FMUL.FTZ R17, R4.reuse, R0 ;  /* 0x0000000004117220 */ /* 0x040fe20000410000 */
[----:B------:R-:W-:Y:S01]  /*f030*/  HADD2.F32 R6, -RZ, R16.H1_H1 ;  /* 0x30000010ff067230 */ /* 0x000fe20000004100 */
[----:B------:R-:W-:Y:S01]  /*f040*/  FFMA.FTZ R19, R4, R2, R13 ;  /* 0x0000000204137223 */ /* 0x000fe2000001000d */
[----:B------:R-:W-:Y:S01]  /*f050*/  HADD2.F32 R4, -RZ, R29.H0_H0 ;  /* 0x2000001dff047230 */ /* 0x000fe20000004100 */
[-C--:B------:R-:W-:Y:S01]  /*f060*/  FMUL.FTZ R0, R7, R23.reuse ;  /* 0x0000001707007220 */ /* 0x080fe20000410000 */
[----:B------:R-:W-:Y:S01]  /*f070*/  HADD2.F32 R14, -RZ, R30.H0_H0 ;  /* 0x2000001eff0e7230 */ /* 0x000fe20000004100 */
[C---:B------:R-:W-:Y:S01]  /*f080*/  FMUL.FTZ R13, R3.reuse, R23 ;  /* 0x00000017030d7220 */ /* 0x040fe20000410000 */
[----:B------:R-:W-:Y:S01]  /*f090*/  HADD2.F32 R5, -RZ, R18.H1_H1 ;  /* 0x30000012ff057230 */ /* 0x000fe20000004100 */
[----:B------:R-:W-:Y:S01]  /*f0a0*/  FFMA.FTZ R16, R3, R38, R0 ;  /* 0x0000002603107223 */ /* 0x000fe20000010000 */
[----:B------:R-:W-:Y:S01]  /*f0b0*/  HADD2.F32 R23, -RZ, R33.H0_H0 ;  /* 0x20000021ff177230 */ /* 0x000fe20000004100 */
[----:B------:R-:W-:-:S02]  /*f0c0*/  FMUL.FTZ R3, R10, R4 ;  /* 0x000000040a037220 */ /* 0x000fc40000410000 */
[----:B------:R-:W-:Y:S02]  /*f0d0*/  FMUL.FTZ R0, R9, R14 ;  /* 0x0000000e09007220 */ /* 0x000fe40000410000 */
[C---:B------:R-:W-:Y:S02]  /*f0e0*/  FFMA.FTZ R18, R6.reuse, R27, R3 ;  /* 0x0000001b06127223 */ /* 0x040fe40000010003 */
[----:B------:R-:W-:Y:S02]  /*f0f0*/  FMUL.FTZ R4, R6, R4 ;  /* 0x0000000406047220 */ /* 0x000fe40000410000 */
[C---:B------:R-:W-:Y:S02]  /*f100*/  FMUL.FTZ R3, R5.reuse, R14 ;  /* 0x0000000e05037220 */ /* 0x040fe40000410000 */
[----:B------:R-:W-:Y:S01]  /*f110*/  FFMA.FTZ R22, R5, R23, R0 ;  /* 0x0000001705167223 */ /* 0x000fe20000010000 */
[----:B------:R-:W-:Y:S01]  /*f120*/  F2FP.PACK_AB R5, R36, R37 ;  /* 0x000000252405723e */ /* 0x000fe200000000ff */
[----:B------:R-:W-:-:S02]  /*f130*/  FFMA.FTZ R14, R21, R39, -R31 ;  /* 0x00000027150e7223 */ /* 0x000fc4000001081f */
[----:B------:R-:W-:Y:S02]  /*f140*/  FFMA.FTZ R15, R20, R15, -R28 ;  /* 0x0000000f140f7223 */ /* 0x000fe4000001081c */
[----:B------:R-:W-:Y:S02]  /*f150*/  FFMA.FTZ R12, R12, R11, -R25 ;  /* 0x0000000b0c0c7223 */ /* 0x000fe40000010819 */
[----:B------:R-:W-:Y:S02]  /*f160*/  FFMA.FTZ R2, R8, R2, -R17 ;  /* 0x0000000208027223 */ /* 0x000fe40000010811 */
[----:B------:R-:W-:Y:S01]  /*f170*/  FFMA.FTZ R0, R7, R38, -R13 ;  /* 0x0000002607007223 */ /* 0x000fe2000001080d */
[----:B------:R-:W-:Y:S01]  /*f180*/  F2FP.PACK_AB R7, R16, R19 ;  /* 0x000000131007723e */ /* 0x000fe200000000ff */
[----:B------:R-:W-:Y:S01]  /*f190*/  FFMA.FTZ R6, R10, R27, -R4 ;  /* 0x0000001b0a067223 */ /* 0x000fe20000010804 */
[----:B------:R-:W-:Y:S01]  /*f1a0*/  F2FP.PACK_AB R4, R18, R35 ;  /* 0x000000231204723e */ /* 0x000fe200000000ff */
[----:B------:R-:W-:Y:S01]  /*f1b0*/  FFMA.FTZ R3, R9, R23, -R3 ;  /* 0x0000001709037223 */ /* 0x000fe20000010803 */
[----:B------:R-:W-:-:S02]  /*f1c0*/  F2FP.PACK_AB R11, R0, R2 ;  /* 0x00000002000b723e */ /* 0x000fc400000000ff */
[----:B------:R-:W-:Y:S02]  /*f1d0*/  F2FP.PACK_AB R9, R14, R26 ;  /* 0x0000001a0e09723e */ /* 0x000fe400000000ff */
[----:B------:R-:W-:Y:S02]  /*f1e0*/  F2FP.PACK_AB R8, R6, R15 ;  /* 0x0000000f0608723e */ /* 0x000fe400000000ff */
[----:B------:R-:W-:Y:S02]  /*f1f0*/  F2FP.PACK_AB R10, R3, R12 ;  /* 0x0000000c030a723e */ /* 0x000fe400000000ff */
[----:B------:R-:W-:-:S03]  /*f200*/  F2FP.PACK_AB R6, R22, R34 ;  /* 0x000000221606723e */ /* 0x000fc600000000ff */
[----:B------:R1:W-:Y:S04]  /*f210*/  STS.128 [R42], R8 ;  /* 0x000000082a007388 */ /* 0x0003e80000000c00 */
[----:B------:R1:W-:Y:S02]  /*f220*/  STS.128 [R24+0x10080], R4 ;  /* 0x0100800418007388 */ /* 0x0003e40000000c00 */
.L_x_1390:
[----:B------:R-:W-:Y:S05]  /*f230*/  BSYNC B0 ;  /* 0x0000000000007941 */ /* 0x000fea0003800000 */
.L_x_1389:
        /* <DEDUP_REMOVED lines=8> */
[----:B------:R-:W-:Y:S02]  /*f2c0*/  SHF.R.U32.HI R27, RZ, 0x10, R75 ;  /* 0x00000010ff1b7819 */ /* 0x000fe4000001164b */
        /* <DEDUP_REMOVED lines=14> */
[----:B-----5:R-:W-:Y:S01]  /*f3b0*/  IADD3 R0, R2, R0, R40 ;  /* 0x0000000002007210 */ /* 0x020fe20007ffe028 */
        /* <DEDUP_REMOVED lines=75> */
.L_x_1388:
[----:B------:R-:W-:Y:S05]  /*f870*/  BSYNC B1 ;  /* 0x0000000000017941 */ /* 0x000fea0003800000 */
.L_x_1387:
        /* <DEDUP_REMOVED lines=110> */
.L_x_1392:
[----:B------:R-:W-:Y:S05]  /*ff60*/  BSYNC B0 ;  /* 0x0000000000007941 */ /* 0x000fea0003800000 */
.L_x_1391:
        /* <DEDUP_REMOVED lines=8> */
[----:B------:R-:W-:Y:S01]  /*fff0*/  SHF.R.U32.HI R27, RZ, 0x10, R91 ;  /* 0x00000010ff1b7819 */ /* 0x000fe2000001165b */
[----:B------:R-:W-:Y:S01]  /*10000*/  HADD2.F32 R41, -RZ, R23.H0_H0 ;  /* 0x20000017ff297230 */ /* 0x000fe20000004100 */
[----:B------:R-:W-:Y:S02]  /*10010*/  SHF.R.U64 R32, R84, 0x10, R85 ;  /* 0x0000001054207819 */ /* 0x000fe40000001255 */
[----:B------:R-:W-:Y:S01]  /*10020*/  SHF.R.U64 R33, R86, 0x10, R87 ;  /* 0x0000001056217819 */ /* 0x000fe20000001257 */
[----:B-----5:R-:W-:Y:S01]  /*10030*/  HADD2.F32 R40, -RZ, R27.H0_H0 ;  /* 0x2000001bff287230 */ /* 0x020fe20000004100 */
        /* <DEDUP_REMOVED lines=86> */
.L_x_1364:
[----:B------:R-:W-:Y:S05]  /*105a0*/  BSYNC B2 ;  /* 0x0000000000027941 */ /* 0x000fea0003800000 */
.L_x_1330:
[----:B------:R-:W-:Y:S01]  /*105b0*/  IMAD R0, R120, c[0x0][0x208], RZ ;  /* 0x0000820078007a24 */ /* 0x000fe200078e02ff */
[----:B------:R-:W-:-:S04]  /*105c0*/  DEPBAR.LE SB0, 0x0 ;  /* 0x000080000000791a */ /* 0x000fc80000000000 */
[----:B------:R-:W-:Y:S01]  /*105d0*/  IMAD.WIDE.U32 R2, R200, c[0x0][0x208], RZ ;  /* 0x00008200c8027a25 */ /* 0x000fe200078e00ff */
        /* <DEDUP_REMOVED lines=17> */
[----:B------:R-:W1:Y:S01]  /*106f0*/  SHFL.IDX PT, R0, R3, RZ, 0x181f ;  /* 0x00181fff03007589 */ /* 0x000e6200000e0000 */
[----:B------:R-:W-:-:S03]  /*10700*/  ISETP.GT.AND P0, PT, R119, R209, PT ;  /* 0x000000d17700720c */ /* 0x000fc60003f04270 */
[----:B------:R-:W2:Y:S01]  /*10710*/  SHFL.IDX PT, R2, R2, RZ, 0x181f ;  /* 0x00181fff02027589 */ /* 0x000ea200000e0000 */
[----:B------:R-:W-:-:S03]  /*10720*/  ISETP.GE.OR P4, PT, R134, c[0x0][0x1d4], !P0 ;  /* 0x0000750086007a0c */ /* 0x000fc60004786670 */
[----:B------:R-:W3:Y:S04]  /*10730*/  LDSM.16.M88.4 R20, [R178+0x800] ;  /* 0x00080000b214783b */ /* 0x000ee80000000200 */
[----:B------:R-:W-:Y:S01]  /*10740*/  @P1 IADD3 R187, R178, -0x20, RZ ;  /* 0xffffffe0b2bb1810 */ /* 0x000fe20007ffe0ff */
[----:B----4-:R-:W-:Y:S03]  /*10750*/  LDSM.16.M88.4 R12, [R184] ;  /* 0x00000000b80c783b */ /* 0x010fe60000000200 */
[C---:B------:R-:W-:Y:S01]  /*10760*/  IADD3 R188, R187.reuse, 0x3000, RZ ;  /* 0x00003000bbbc7810 */ /* 0x040fe20007ffe0ff */
[----:B------:R-:W-:Y:S01]  /*10770*/  LDSM.16.M88.4 R36, [R187] ;  /* 0x00000000bb24783b */ /* 0x000fe20000000200 */
[----:B------:R-:W-:-:S02]  /*10780*/  IADD3 R190, R187, 0x1000, RZ ;  /* 0x00001000bbbe7810 */ /* 0x000fc40007ffe0ff */
[C---:B------:R-:W-:Y:S01]  /*10790*/  IADD3 R189, R187.reuse, 0x1800, RZ ;  /* 0x00001800bbbd7810 */ /* 0x040fe20007ffe0ff */
[----:B------:R-:W4:Y:S01]  /*107a0*/  LDSM.16.M88.4 R44, [R187+0x800] ;  /* 0x00080000bb2c783b */ /* 0x000f220000000200 */
[----:B------:R-:W-:Y:S02]  /*107b0*/  IADD3 R192, R187, 0x2000, RZ ;  /* 0x00002000bbc07810 */ /* 0x000fe40007ffe0ff */
[-C--:B-1----:R-:W-:Y:S02]  /*107c0*/  LEA R16, P1, R202, R0.reuse, 0x1 ;  /* 0x00000000ca107211 */ /* 0x082fe400078208ff */
[----:B------:R-:W-:Y:S02]  /*107d0*/  LEA R8, P3, R134, R0, 0x1 ;  /* 0x0000000086087211 */ /* 0x000fe400078608ff */
[----:B--2---:R-:W-:Y:S02]  /*107e0*/  LEA.HI.X R17, R202, R2, R205, 0x1, P1 ;  /* 0x00000002ca117211 */ /* 0x004fe400008f0ccd */
[----:B------:R-:W-:-:S02]  /*107f0*/  LEA R18, P1, R198, R0, 0x1 ;  /* 0x00000000c6127211 */ /* 0x000fc400078208ff */
[-C--:B------:R-:W-:Y:S02]  /*10800*/  LEA.HI.X R9, R134, R2.reuse, R135, 0x1, P3 ;  /* 0x0000000286097211 */ /* 0x080fe400018f0c87 */
[----:B------:R-:W-:Y:S02]  /*10810*/  LEA.HI.X R19, R198, R2, R207, 0x1, P1 ;  /* 0x00000002c6137211 */ /* 0x000fe400008f0ccf */
[C---:B------:R-:W-:Y:S01]  /*10820*/  LEA R10, P1, R199.reuse, R0, 0x1 ;  /* 0x00000000c70a7211 */ /* 0x040fe200078208ff */
[----:B------:R-:W-:Y:S01]  /*10830*/  IMAD.MOV.U32 R0, RZ, RZ, 0x40 ;  /* 0x00000040ff007424 */ /* 0x000fe200078e00ff */
[----:B------:R-:W-:Y:S01]  /*10840*/  ISETP.GE.OR P3, PT, R138, c[0x0][0x1d4], !P0 ;  /* 0x000075008a007a0c */ /* 0x000fe20004766670 */
[----:B-----5:R-:W-:Y:S01]  /*10850*/  HMMA.16816.F32 R28, R4, R24, RZ ;  /* 0x00000018041c723c */ /* 0x020fe200000018ff */
[----:B------:R-:W-:Y:S01]  /*10860*/  LEA.HI.X R11, R199, R2, R206, 0x1, P1 ;  /* 0x00000002c70b7211 */ /* 0x000fe200008f0cce */
[----:B------:R-:W-:Y:S01]  /*10870*/  @!PT LDS RZ, [RZ] ;  /* 0x00000000fffff984 */ /* 0x000fe20000000800 */
[----:B------:R-:W-:Y:S01]  /*10880*/  @!PT LDS RZ, [RZ] ;  /* 0x00000000fffff984 */ /* 0x000fe20000000800 */
[----:B------:R-:W-:Y:S01]  /*10890*/  @!PT LDS RZ, [RZ] ;  /* 0x00000000fffff984 */ /* 0x000fe20000000800 */
[----:B------:R1:W-:Y:S01]  /*108a0*/  LDGSTS.E.BYPASS.LTC128B.128 [R195+0x8080], [R8.64], !P4 ;  /* 0x0808000008c37fae */ /* 0x0003e2000e101d48 */
[----:B------:R-:W-:-:S02]  /*108b0*/  ISETP.GE.OR P1, PT, R198, c[0x0][0x1d4], !P0 ;  /* 0x00007500c6007a0c */ /* 0x000fc40004726670 */
[----:B------:R-:W-:Y:S02]  /*108c0*/  ISETP.GE.OR P0, PT, R199, c[0x0][0x1d4], !P0 ;  /* 0x00007500c7007a0c */ /* 0x000fe40004706670 */
[----:B------:R-:W-:Y:S01]  /*108d0*/  SEL R0, R0, 0xffffffc0, !P2 ;  /* 0xffffffc000007807 */ /* 0x000fe20005000000 */
[C---:B------:R-:W-:Y:S01]  /*108e0*/  HMMA.16816.F32 R32, R4.reuse, R26, RZ ;  /* 0x0000001a0420723c */ /* 0x040fe200000018ff */
[C---:B------:R-:W-:Y:S02]  /*108f0*/  IADD3 R191, R187.reuse, 0x2800, RZ ;  /* 0x00002800bbbf7810 */ /* 0x040fe40007ffe0ff */
[C---:B------:R-:W-:Y:S01]  /*10900*/  IADD3 R193, R187.reuse, 0x3800, RZ ;  /* 0x00003800bbc17810 */ /* 0x040fe20007ffe0ff */
[--C-:B------:R-:W-:Y:S01]  /*10910*/  IMAD.IADD R177, R178, 0x1, R0.reuse ;  /* 0x00000001b2b17824 */ /* 0x100fe200078e0200 */
[----:B------:R2:W-:Y:S01]  /*10920*/  LDGSTS.E.BYPASS.LTC128B.128 [R195+0x9080], [R16.64], !P3 ;  /* 0x0908000010c37fae */ /* 0x0005e2000d901d48 */
[----:B------:R-:W-:Y:S01]  /*10930*/  IMAD.IADD R176, R188, 0x1, R0 ;  /* 0x00000001bcb07824 */ /* 0x000fe200078e0200 */
[----:B------:R-:W-:Y:S01]  /*10940*/  IADD3 R194, R187, 0x800, RZ ;  /* 0x00000800bbc27810 */ /* 0x000fe20007ffe0ff */
[----:B---3--:R-:W-:Y:S01]  /*10950*/  HMMA.16816.F32 R24, R4, R20, RZ ;  /* 0x000000140418723c */ /* 0x008fe200000018ff */
[----:B------:R2:W-:Y:S04]  /*10960*/  LDGSTS.E.BYPASS.LTC128B.128 [R195+0xa080], [R18.64], !P1 ;  /* 0x0a08000012c37fae */ /* 0x0005e8000c901d48 */
[----:B------:R1:W-:Y:S01]  /*10970*/  LDGSTS.E.BYPASS.LTC128B.128 [R195+0xb080], [R10.64], !P0 ;  /* 0x0b0800000ac37fae */ /* 0x0003e2000c101d48 */
[----:B------:R-:W-:-:S02]  /*10980*/  ISETP.GT.AND P0, PT, R114, R211, PT ;  /* 0x000000d37200720c */ /* 0x000fc40003f04270 */
[----:B------:R-:W-:Y:S01]  /*10990*/  HMMA.16816.F32 R4, R4, R22, RZ ;  /* 0x000000160404723c */ /* 0x000fe200000018ff */
[----:B------:R-:W-:Y:S04]  /*109a0*/  LDSM.16.M88.4 R40, [R177] ;  /* 0x00000000b128783b */ /* 0x000fe80000000200 */
[----:B------:R-:W-:Y:S04]  /*109b0*/  LDSM.16.M88.4 R48, [R177+0x800] ;  /* 0x00080000b130783b */ /* 0x000fe80000000200 */
[----:B------:R-:W0:Y:S07]  /*109c0*/  LDGDEPBAR ;  /* 0x00000000000079af */ /* 0x000e2e0000000000 */
[C---:B----4-:R-:W-:Y:S01]  /*109d0*/  HMMA.16816.F32 R24, R12.reuse, R44, R24 ;  /* 0x0000002c0c18723c */ /* 0x050fe20000001818 */
[----:B-1----:R-:W1:Y:S07]  /*109e0*/  LDSM.16.M88.4 R8, [R186] ;  /* 0x00000000ba08783b */ /* 0x002e6e0000000200 */
        /* <DEDUP_REMOVED lines=131> */
.L_x_1492:
[----:B------:R-:W-:Y:S05]  /*11220*/  BRA.DIV ~URZ, `(.L_x_1396) ;  /* 0x0000bbc27f007947 */ /* 0x000fea000b800000 */
[----:B-1----:R1:W3:Y:S02]  /*11230*/  SHFL.IDX PT, R0, R5, RZ, 0x181f ;  /* 0x00181fff05007589 */ /* 0x0022e400000e0000 */
.L_x_1493:
        /* <DEDUP_REMOVED lines=19> */
.L_x_1394:
[----:B------:R-:W-:Y:S05]  /*11370*/  BSYNC B0 ;  /* 0x0000000000007941 */ /* 0x000fea0003800000 */
.L_x_1393:
[----:B------:R-:W-:Y:S01]  /*11380*/  IMAD.MOV.U32 R0, RZ, RZ, c[0x0][0x2c4] ;  /* 0x0000b100ff007624 */ /* 0x000fe200078e00ff */
[----:B------:R-:W0:Y:S01]  /*11390*/  LDGDEPBAR ;  /* 0x00000000000079af */ /* 0x000e220000000000 */
[----:B---3--:R-:W-:Y:S01]  /*113a0*/  IMAD.MOV.U32 R2, RZ, RZ, -0x20 ;  /* 0xffffffe0ff027424 */ /* 0x008fe200078e00ff */
[----:B------:R-:W-:Y:S02]  /*113b0*/  IADD3 R6, -R230, R119, RZ ;  /* 0x00000077e6067210 */ /* 0x000fe40007ffe1ff */
[----:B------:R-:W-:Y:S01]  /*113c0*/  ISETP.NE.AND P0, PT, R0, 0x1, PT ;  /* 0x000000010000780c */ /* 0x000fe20003f05270 */
[----:B------:R-:W-:Y:S01]  /*113d0*/  IMAD R2, R114, R2, 0x1 ;  /* 0x0000000172027424 */ /* 0x000fe200078e0202 */
[----:B------:R-:W-:-:S05]  /*113e0*/  IADD3 R0, R231, R226, RZ ;  /* 0x000000e2e7007210 */ /* 0x000fca0007ffe0ff */
[----:B------:R-:W-:-:S06]  /*113f0*/  IMAD.MOV.U32 R4, RZ, RZ, R0 ;  /* 0x000000ffff047224 */ /* 0x000fcc00078e0000 */
[----:B------:R-:W-:Y:S01]  /*11400*/  @P0 IMAD.HI.U32 R3, R0, c[0x0][0x2c8], RZ ;  /* 0x0000b20000030a27 */ /* 0x000fe200078e00ff */
[----:B------:R-:W-:-:S04]  /*11410*/  IADD3 R0, -R230, R2, R228 ;  /* 0x00000002e6007210 */ /* 0x000fc80007ffe1e4 */
[----:B------:R-:W-:Y:S02]  /*11420*/  @P0 SHF.R.U32.HI R4, RZ, c[0x0][0x2cc], R3 ;  /* 0x0000b300ff040a19 */ /* 0x000fe40000011603 */
[----:B-1----:R-:W-:Y:S01]  /*11430*/  IADD3 R5, R0, -R229, RZ ;  /* 0x800000e500057210 */ /* 0x002fe20007ffe0ff */
[----:B------:R-:W-:Y:S05]  /*11440*/  BRA.DIV ~URZ, `(.L_x_1397) ;  /* 0x0000ba027f007947 */ /* 0x000fea000b800000 */
[----:B------:R1:W2:Y:S02]  /*11450*/  SHFL.IDX PT, R0, R4, RZ, 0x1c1f ;  /* 0x001c1fff04007589 */ /* 0x0002a400000e0000 */
.L_x_1494:
        /* <DEDUP_REMOVED lines=10> */
[C---:B------:R-:W-:Y:S02]  /*11500*/  ISETP.GT.AND P1, PT, R0.reuse, 0x18, PT ;  /* 0x000000180000780c */ /* 0x040fe40003f24270 */
[----:B------:R-:W-:Y:S02]  /*11510*/  ISETP.GT.AND P0, PT, R0, 0x19, PT ;  /* 0x000000190000780c */ /* 0x000fe40003f04270 */
[----:B------:R-:W-:Y:S02]  /*11520*/  FSEL R12, R32, -INF , P3 ;  /* 0xff800000200c7808 */ /* 0x000fe40001800000 */
[----:B------:R-:W-:-:S02]  /*11530*/  FSEL R13, R33, -INF , P5 ;  /* 0xff800000210d7808 */ /* 0x000fc40002800000 */
[----:B------:R-:W-:Y:S02]  /*11540*/  FSEL R14, R16, -INF , P4 ;  /* 0xff800000100e7808 */ /* 0x000fe40002000000 */
[----:B------:R-:W-:Y:S02]  /*11550*/  FSEL R23, R17, -INF , P2 ;  /* 0xff80000011177808 */ /* 0x000fe40001000000 */
        /* <DEDUP_REMOVED lines=10> */
[----:B--2---:R-:W-:-:S05]  /*11600*/  IMAD.IADD R0, R5, 0x1, R0 ;  /* 0x0000000105007824 */ /* 0x004fca00078e0200 */
[----:B------:R-:W-:-:S04]  /*11610*/  IMNMX R0, R6, R0, PT ;  /* 0x0000000006007217 */ /* 0x000fc80003800200 */
[C---:B------:R-:W-:Y:S02]  /*11620*/  ISETP.GT.AND P1, PT, R0.reuse, RZ, PT ;  /* 0x000000ff0000720c */ /* 0x040fe40003f24270 */
[C---:B------:R-:W-:Y:S02]  /*11630*/  ISETP.GT.AND P0, PT, R0.reuse, 0x1, PT ;  /* 0x000000010000780c */ /* 0x040fe40003f04270 */
[----:B------:R-:W-:Y:S02]  /*11640*/  ISETP.GT.AND P2, PT, R0, 0x8, PT ;  /* 0x000000080000780c */ /* 0x000fe40003f44270 */
[----:B------:R-:W-:Y:S02]  /*11650*/  FSEL R6, R38, -INF , P1 ;  /* 0xff80000026067808 */ /* 0x000fe40000800000 */
[----:B------:R-:W-:Y:S02]  /*11660*/  FSEL R7, R39, -INF , P0 ;  /* 0xff80000027077808 */ /* 0x000fe40000000000 */
[----:B------:R-:W-:-:S02]  /*11670*/  ISETP.GT.AND P0, PT, R0, 0x9, PT ;  /* 0x000000090000780c */ /* 0x000fc40003f04270 */
[----:B------:R-:W-:Y:S02]  /*11680*/  FSEL R9, R34, -INF , P2 ;  /* 0xff80000022097808 */ /* 0x000fe40001000000 */
[----:B------:R-:W-:Y:S02]  /*11690*/  FMNMX.FTZ R3, R6, R7, !PT ;  /* 0x0000000706037209 */ /* 0x000fe40007810000 */
[----:B------:R-:W-:Y:S02]  /*116a0*/  FSEL R8, R35, -INF , P0 ;  /* 0xff80000023087808 */ /* 0x000fe40000000000 */
[C---:B------:R-:W-:Y:S02]  /*116b0*/  ISETP.GT.AND P1, PT, R0.reuse, 0x10, PT ;  /* 0x000000100000780c */ /* 0x040fe40003f24270 */
[----:B------:R-:W-:Y:S02]  /*116c0*/  FMNMX.FTZ R3, R9, R3, !PT ;  /* 0x0000000309037209 */ /* 0x000fe40007810000 */
        /* <DEDUP_REMOVED lines=9> */
[----:B------:R-:W-:Y:S02]  /*11760*/  FMNMX.FTZ R0, R26, R2, !PT ;  /* 0x000000021a007209 */ /* 0x000fe40007810000 */
[----:B------:R-:W-:Y:S02]  /*11770*/  FSEL R25, R31, -INF , P0 ;  /* 0xff8000001f197808 */ /* 0x000fe40000000000 */
[----:B------:R-:W-:Y:S02]  /*11780*/  FMNMX.FTZ R2, R22, R3, !PT ;  /* 0x0000000316027209 */ /* 0x000fe40007810000 */
[----:B------:R-:W2:Y:S02]  /*11790*/  SHFL.BFLY PT, R3, R0, 0x2, 0x1f ;  /* 0x0c401f0000037f89 */ /* 0x000ea400000e0000 */
[----:B------:R-:W-:-:S05]  /*117a0*/  FMNMX.FTZ R2, R25, R2, !PT ;  /* 0x0000000219027209 */ /* 0x000fca0007810000 */
[----:B-1----:R-:W1:Y:S01]  /*117b0*/  SHFL.BFLY PT, R4, R2, 0x2, 0x1f ;  /* 0x0c401f0002047f89 */ /* 0x002e6200000e0000 */
[----:B--2---:R-:W-:-:S05]  /*117c0*/  FMNMX.FTZ R0, R3, R0, !PT ;  /* 0x0000000003007209 */ /* 0x004fca0007810000 */
[----:B------:R-:W2:Y:S01]  /*117d0*/  SHFL.BFLY PT, R3, R0, 0x1, 0x1f ;  /* 0x0c201f0000037f89 */ /* 0x000ea200000e0000 */
[----:B-1----:R-:W-:-:S05]  /*117e0*/  FMNMX.FTZ R4, R2, R4, !PT ;  /* 0x0000000402047209 */ /* 0x002fca0007810000 */
[----:B------:R1:W3:Y:S01]  /*117f0*/  SHFL.BFLY PT, R5, R4, 0x1, 0x1f ;  /* 0x0c201f0004057f89 */ /* 0x0002e200000e0000 */
[----:B--2---:R-:W-:-:S05]  /*11800*/  FMNMX.FTZ R133, R0, R3, !PT ;  /* 0x0000000300857209 */ /* 0x004fca0007810000 */
.L_x_1495:
[C---:B------:R-:W-:Y:S01]  /*11810*/  FMUL.FTZ R2, R133.reuse, c[0x0][0x2d0] ;  /* 0x0000b40085027a20 */ /* 0x040fe20000410000 */
[----:B------:R-:W-:Y:S01]  /*11820*/  FSETP.NEU.FTZ.AND P0, PT, R133, -INF , PT ;  /* 0xff8000008500780b */ /* 0x000fe20003f1d000 */
[----:B------:R-:W-:Y:S01]  /*11830*/  WARPSYNC 0xffffffff ;  /* 0xffffffff00007948 */ /* 0x000fe20003800000 */
[----:B-1-3--:R-:W-:Y:S01]  /*11840*/  FMNMX.FTZ R4, R5, R4, !PT ;  /* 0x0000000405047209 */ /* 0x00afe20007810000 */
        /* <DEDUP_REMOVED lines=11> */
[----:B------:R-:W-:Y:S04]  /*11900*/  LDSM.16.MT88.4 R36, [R181] ;  /* 0x00000000b524783b */ /* 0x000fe80000004200 */
[----:B------:R-:W-:Y:S01]  /*11910*/  LDSM.16.MT88.4 R40, [R179+0x1000] ;  /* 0x00100000b328783b */ /* 0x000fe20000004200 */
[----:B------:R2:W-:Y:S03]  /*11920*/  MUFU.EX2 R119, R3 ;  /* 0x0000000300777308 */ /* 0x0005e60000000800 */
[----:B------:R-:W-:Y:S04]  /*11930*/  LDSM.16.MT88.4 R52, [R181+0x800] ;  /* 0x00080000b534783b */ /* 0x000fe80000004200 */
[----:B------:R-:W-:Y:S01]  /*11940*/  LDSM.16.MT88.4 R56, [R182+0x1000] ;  /* 0x00100000b638783b */ /* 0x000fe20000004200 */
[----:B-1----:R-:W-:-:S03]  /*11950*/  FFMA.FTZ R0, R11, c[0x0][0x2d0], -R2 ;  /* 0x0000b4000b007a23 */ /* 0x002fc60000010802 */
[----:B------:R-:W-:Y:S01]  /*11960*/  LDSM.16.MT88.4 R16, [R180] ;  /* 0x00000000b410783b */ /* 0x000fe20000004200 */
[----:B------:R1:W-:Y:S03]  /*11970*/  MUFU.EX2 R108, R0 ;  /* 0x00000000006c7308 */ /* 0x0003e60000000800 */
[----:B------:R-:W-:Y:S01]  /*11980*/  LDSM.16.MT88.4 R68, [R182+0x1800] ;  /* 0x00180000b644783b */ /* 0x000fe20000004200 */
[----:B--2---:R-:W-:-:S03]  /*11990*/  FFMA.FTZ R3, R14, c[0x0][0x2d0], -R2 ;  /* 0x0000b4000e037a23 */ /* 0x004fc60000010802 */
[----:B------:R-:W-:Y:S01]  /*119a0*/  LDSM.16.MT88.4 R72, [R179+0x2000] ;  /* 0x00200000b348783b */ /* 0x000fe20000004200 */
[----:B------:R-:W-:Y:S03]  /*119b0*/  MUFU.EX2 R118, R3 ;  /* 0x0000000300767308 */ /* 0x000fe60000000800 */
[----:B------:R-:W-:Y:S04]  /*119c0*/  LDSM.16.MT88.4 R140, [R180+0x800] ;  /* 0x00080000b48c783b */ /* 0x000fe80000004200 */
[----:B------:R-:W-:Y:S01]  /*119d0*/  LDSM.16.MT88.4 R60, [R180+0x1000] ;  /* 0x00100000b43c783b */ /* 0x000fe20000004200 */
[----:B-1----:R-:W-:-:S03]  /*119e0*/  FFMA.FTZ R0, R12, c[0x0][0x2d0], -R2 ;  /* 0x0000b4000c007a23 */ /* 0x002fc60000010802 */
[----:B------:R-:W1:Y:S01]  /*119f0*/  LDSM.16.MT88.4 R12, [R179] ;  /* 0x00000000b30c783b */ /* 0x000e620000004200 */
[----:B------:R2:W3:Y:S03]  /*11a00*/  MUFU.EX2 R109, R0 ;  /* 0x00000000006d7308 */ /* 0x0004e60000000800 */
[----:B------:R-:W-:Y:S04]  /*11a10*/  LDSM.16.MT88.4 R64, [R181+0x1000] ;  /* 0x00100000b540783b */ /* 0x000fe80000004200 */
[----:B------:R-:W-:Y:S04]  /*11a20*/  LDSM.16.MT88.4 R80, [R181+0x1800] ;  /* 0x00180000b550783b */ /* 0x000fe80000004200 */
[----:B------:R-:W4:Y:S04]  /*11a30*/  LDSM.16.MT88.4 R84, [R180+0x2000] ;  /* 0x00200000b454783b */ /* 0x000f280000004200 */
[----:B------:R-:W-:Y:S01]  /*11a40*/  LDSM.16.MT88.4 R92, [R180+0x2800] ;  /* 0x00280000b45c783b */ /* 0x000fe20000004200 */
[----:B--2---:R-:W-:Y:S01]  /*11a50*/  FMUL.FTZ R0, R4, c[0x0][0x2d0] ;  /* 0x0000b40004007a20 */ /* 0x004fe20000410000 */
[----:B---3--:R-:W-:-:S02]  /*11a60*/  F2FP.PACK_AB R10, R119, R109 ;  /* 0x0000006d770a723e */ /* 0x008fc400000000ff */
[----:B------:R-:W-:Y:S02]  /*11a70*/  LDSM.16.MT88.4 R96, [R181+0x2800] ;  /* 0x00280000b560783b */ /* 0x000fe40000004200 */
[----:B------:R-:W-:Y:S02]  /*11a80*/  FSEL R0, R0, RZ, P0 ;  /* 0x000000ff00007208 */ /* 0x000fe40000000000 */
[----:B------:R-:W-:Y:S03]  /*11a90*/  LDSM.16.MT88.4 R112, [R180+0x3000] ;  /* 0x00300000b470783b */ /* 0x000fe60000004200 */
[--C-:B------:R-:W-:Y:S01]  /*11aa0*/  FFMA.FTZ R3, R6, c[0x0][0x2d0], -R0.reuse ;  /* 0x0000b40006037a23 */ /* 0x100fe20000010800 */
[----:B------:R-:W-:Y:S03]  /*11ab0*/  LDSM.16.MT88.4 R120, [R182+0x3000] ;  /* 0x00300000b678783b */ /* 0x000fe60000004200 */
[----:B------:R2:W-:Y:S01]  /*11ac0*/  MUFU.EX2 R6, R3 ;  /* 0x0000000300067308 */ /* 0x0005e20000000800 */
[----:B------:R-:W-:Y:S04]  /*11ad0*/  LDSM.16.MT88.4 R48, [R180+0x1800] ;  /* 0x00180000b430783b */ /* 0x000fe80000004200 */
[----:B------:R-:W-:Y:S04]  /*11ae0*/  LDSM.16.MT88.4 R88, [R182+0x2000] ;  /* 0x00200000b658783b */ /* 0x000fe80000004200 */
[----:B------:R-:W3:Y:S01]  /*11af0*/  LDSM.16.MT88.4 R104, [R179+0x3000] ;  /* 0x00300000b368783b */ /* 0x000ee20000004200 */
[----:B--2---:R-:W-:-:S04]  /*11b00*/  FFMA.FTZ R3, R7, c[0x0][0x2d0], -R0 ;  /* 0x0000b40007037a23 */ /* 0x004fc80000010800 */
[----:B------:R2:W5:Y:S02]  /*11b10*/  MUFU.EX2 R5, R3 ;  /* 0x0000000300057308 */ /* 0x0005640000000800 */
[----:B--2---:R-:W-:Y:S01]  /*11b20*/  FFMA.FTZ R3, R9, c[0x0][0x2d0], -R0 ;  /* 0x0000b40009037a23 */ /* 0x004fe20000010800 */
[----:B-----5:R-:W-:-:S05]  /*11b30*/  F2FP.PACK_AB R9, R5, R6 ;  /* 0x000000060509723e */ /* 0x020fca00000000ff */
[----:B------:R2:W-:Y:S02]  /*11b40*/  MUFU.EX2 R116, R3 ;  /* 0x0000000300747308 */ /* 0x0005e40000000800 */
[----:B--2---:R-:W-:Y:S01]  /*11b50*/  FFMA.FTZ R3, R8, c[0x0][0x2d0], -R0 ;  /* 0x0000b40008037a23 */ /* 0x004fe20000010800 */
[----:B------:R-:W-:-:S05]  /*11b60*/  F2FP.PACK_AB R8, R108, R110 ;  /* 0x0000006e6c08723e */ /* 0x000fca00000000ff */
[----:B------:R2:W5:Y:S02]  /*11b70*/  MUFU.EX2 R7, R3 ;  /* 0x0000000300077308 */ /* 0x0005640000000800 */
[----:B--2---:R-:W-:Y:S01]  /*11b80*/  FFMA.FTZ R3, R23, c[0x0][0x2d0], -R2 ;  /* 0x0000b40017037a23 */ /* 0x004fe20000010802 */
[----:B-----5:R-:W-:-:S05]  /*11b90*/  F2FP.PACK_AB R11, R7, R116 ;  /* 0x00000074070b723e */ /* 0x020fca00000000ff */
[----:B------:R2:W5:Y:S02]  /*11ba0*/  MUFU.EX2 R124, R3 ;  /* 0x00000003007c7308 */ /* 0x0005640000000800 */
[C---:B-1----:R-:W-:Y:S08]  /*11bb0*/  HMMA.16816.F32 R152, R8.reuse, R12, RZ ;  /* 0x0000000c0898723c */ /* 0x042ff000000018ff */
[----:B------:R-:W-:Y:S01]  /*11bc0*/  HMMA.16816.F32 R12, R8, R14, RZ ;  /* 0x0000000e080c723c */ /* 0x000fe200000018ff */
[--C-:B--2---:R-:W-:Y:S01]  /*11bd0*/  FFMA.FTZ R3, R24, c[0x0][0x2d0], -R2.reuse ;  /* 0x0000b40018037a23 */ /* 0x104fe20000010802 */
[----:B-----5:R-:W-:Y:S01]  /*11be0*/  F2FP.PACK_AB R128, R124, R118 ;  /* 0x000000767c80723e */ /* 0x020fe200000000ff */
[----:B------:R-:W-:-:S02]  /*11bf0*/  FFMA.FTZ R2, R26, c[0x0][0x2d0], -R2 ;  /* 0x0000b4001a027a23 */ /* 0x000fc40000010802 */
[----:B------:R-:W-:Y:S03]  /*11c00*/  MUFU.EX2 R125, R3 ;  /* 0x00000003007d7308 */ /* 0x000fe60000000800 */
[C---:B------:R-:W-:Y:S05]  /*11c10*/  HMMA.16816.F32 R144, R8.reuse, R16, RZ ;  /* 0x000000100890723c */ /* 0x040fea00000018ff */
[----:B------:R1:W2:Y:S03]  /*11c20*/  MUFU.EX2 R204, R2 ;  /* 0x0000000200cc7308 */ /* 0x0002a60000000800 */
[C---:B------:R-:W-:Y:S08]  /*11c30*/  HMMA.16816.F32 R16, R8.reuse, R18, RZ ;  /* 0x000000120810723c */ /* 0x040ff000000018ff */
[----:B------:R-:W-:Y:S01]  /*11c40*/  HMMA.16816.F32 R44, R8, R60, RZ ;  /* 0x0000003c082c723c */ /* 0x000fe200000018ff */
[----:B-1----:R-:W-:Y:S01]  /*11c50*/  FFMA.FTZ R2, R21, c[0x0][0x2d0], -R0 ;  /* 0x0000b40015027a23 */ /* 0x002fe20000010800 */
[----:B--2---:R-:W-:-:S06]  /*11c60*/  F2FP.PACK_AB R130, R204, R125 ;  /* 0x0000007dcc82723e */ /* 0x004fcc00000000ff */
[C---:B----4-:R-:W-:Y:S01]  /*11c70*/  HMMA.16816.F32 R76, R8.reuse, R84, RZ ;  /* 0x00000054084c723c */ /* 0x050fe200000018ff */
[----:B------:R1:W-:Y:S07]  /*11c80*/  MUFU.EX2 R3, R2 ;  /* 0x0000000200037308 */ /* 0x0003ee0000000800 */
[C---:B---3--:R-:W-:Y:S08]  /*11c90*/  HMMA.16816.F32 R100, R8.reuse, R104, RZ ;  /* 0x000000680864723c */ /* 0x048ff000000018ff */
[----:B------:R-:W-:Y:S01]  /*11ca0*/  HMMA.16816.F32 R104, R8, R106, RZ ;  /* 0x0000006a0868723c */ /* 0x000fe200000018ff */
[----:B-1----:R-:W-:-:S04]  /*11cb0*/  FFMA.FTZ R2, R20, c[0x0][0x2d0], -R0 ;  /* 0x0000b40014027a23 */ /* 0x002fc80000010800 */
[----:B------:R1:W2:Y:S02]  /*11cc0*/  MUFU.EX2 R117, R2 ;  /* 0x0000000200757308 */ /* 0x0002a40000000800 */
[--C-:B-1----:R-:W-:Y:S01]  /*11cd0*/  FFMA.FTZ R2, R22, c[0x0][0x2d0], -R0.reuse ;  /* 0x0000b40016027a23 */ /* 0x102fe20000010800 */
[----:B--2---:R-:W-:Y:S01]  /*11ce0*/  F2FP.PACK_AB R129, R117, R3 ;  /* 0x000000037581723e */ /* 0x004fe200000000ff */
[----:B------:R-:W-:Y:S01]  /*11cf0*/  FFMA.FTZ R0, R25, c[0x0][0x2d0], -R0 ;  /* 0x0000b40019007a23 */ /* 0x000fe20000010800 */
[C---:B------:R-:W-:Y:S03]  /*11d00*/  HMMA.16816.F32 R20, R8.reuse, R28, RZ ;  /* 0x0000001c0814723c */ /* 0x040fe600000018ff */
[----:B------:R1:W-:Y:S05]  /*11d10*/  MUFU.EX2 R126, R2 ;  /* 0x00000002007e7308 */ /* 0x0003ea0000000800 */
[C---:B------:R-:W-:Y:S03]  /*11d20*/  HMMA.16816.F32 R24, R8.reuse, R30, RZ ;  /* 0x0000001e0818723c */ /* 0x040fe600000018ff */
[----:B------:R-:W2:Y:S05]  /*11d30*/  MUFU.EX2 R203, R0 ;  /* 0x0000000000cb7308 */ /* 0x000eaa0000000800 */
[----:B------:R-:W-:Y:S01]  /*11d40*/  HMMA.16816.F32 R28, R8, R36, RZ ;  /* 0x00000024081c723c */ /* 0x000fe200000018ff */
[----:B-1----:R-:W-:-:S04]  /*11d50*/  FADD.FTZ R2, R6, R5 ;  /* 0x0000000506027221 */ /* 0x002fc80000010000 */
[----:B------:R-:W-:Y:S01]  /*11d60*/  FADD.FTZ R2, R116, R2 ;  /* 0x0000000274027221 */ /* 0x000fe20000010000 */
[----:B--2---:R-:W-:Y:S01]  /*11d70*/  F2FP.PACK_AB R131, R203, R126 ;  /* 0x0000007ecb83723e */ /* 0x004fe200000000ff */
        /* <DEDUP_REMOVED lines=12> */
[C---:B------:R-:W-:Y:S03]  /*11e40*/  HMMA.16816.F32 R20, R128.reuse, R32, R20 ;  /* 0x000000208014723c */ /* 0x040fe60000001814 */
[----:B------:R-:W-:Y:S02]  /*11e50*/  FADD.FTZ R204, R204, R0 ;  /* 0x00000000cccc7221 */ /* 0x000fe40000010000 */
[----:B------:R-:W-:Y:S02]  /*11e60*/  FADD.FTZ R0, R126, R2 ;  /* 0x000000027e007221 */ /* 0x000fe40000010000 */
[----:B------:R-:W-:Y:S01]  /*11e70*/  @P1 IMAD.HI.U32 R2, R226, c[0x0][0x2c8], RZ ;  /* 0x0000b200e2021a27 */ /* 0x000fe200078e00ff */
[----:B------:R-:W-:Y:S03]  /*11e80*/  HMMA.16816.F32 R24, R128, R34, R24 ;  /* 0x000000228018723c */ /* 0x000fe60000001818 */
[----:B------:R-:W-:Y:S01]  /*11e90*/  FADD.FTZ R203, R203, R0 ;  /* 0x00000000cbcb7221 */ /* 0x000fe20000010000 */
[----:B------:R-:W-:-:S02]  /*11ea0*/  MOV R0, R226 ;  /* 0x000000e200007202 */ /* 0x000fc40000000f00 */
[----:B------:R-:W-:Y:S02]  /*11eb0*/  @P1 SHF.R.U32.HI R0, RZ, c[0x0][0x2cc], R2 ;  /* 0x0000b300ff001a19 */ /* 0x000fe40000011602 */
[----:B------:R-:W-:Y:S02]  /*11ec0*/  HMMA.16816.F32 R32, R8, R38, RZ ;  /* 0x000000260820723c */ /* 0x000fe400000018ff */
[----:B------:R-:W-:-:S04]  /*11ed0*/  IADD3 R0, R0, R228, -R229 ;  /* 0x000000e400007210 */ /* 0x000fc80007ffe8e5 */
[----:B------:R-:W-:Y:S02]  /*11ee0*/  SHF.R.S32.HI R2, RZ, 0x1f, R0 ;  /* 0x0000001fff027819 */ /* 0x000fe40000011400 */
[----:B------:R-:W-:Y:S02]  /*11ef0*/  HMMA.16816.F32 R36, R8, R40, RZ ;  /* 0x000000280824723c */ /* 0x000fe400000018ff */
[----:B------:R-:W-:-:S04]  /*11f00*/  LEA.HI R0, R2, R0, RZ, 0x5 ;  /* 0x0000000002007211 */ /* 0x000fc800078f28ff */
[----:B------:R-:W-:Y:S02]  /*11f10*/  SHF.R.S32.HI R0, RZ, 0x5, R0 ;  /* 0x00000005ff007819 */ /* 0x000fe40000011400 */
[----:B------:R-:W-:Y:S02]  /*11f20*/  HMMA.16816.F32 R40, R8, R42, RZ ;  /* 0x0000002a0828723c */ /* 0x000fe400000018ff */
[----:B------:R-:W-:-:S04]  /*11f30*/  IMNMX R210, R211, R0, !PT ;  /* 0x00000000d3d27217 */ /* 0x000fc80007800200 */
[----:B------:R-:W-:Y:S02]  /*11f40*/  ISETP.GE.AND P0, PT, R196, R210, PT ;  /* 0x000000d2c400720c */ /* 0x000fe40003f06270 */
        /* <DEDUP_REMOVED lines=10> */
[----:B------:R-:W-:Y:S08]  /*11ff0*/  HMMA.16816.F32 R72, R8, R74, RZ ;  /* 0x0000004a0848723c */ /* 0x000ff000000018ff */
[C---:B------:R-:W-:Y:S08]  /*12000*/  HMMA.16816.F32 R144, R128.reuse, R140, R144 ;  /* 0x0000008c8090723c */ /* 0x040ff00000001890 */
        /* <DEDUP_REMOVED lines=44> */
[----:B------:R-:W-:Y:S03]  /*122d0*/  @!UPT UIADD3 URZ, URZ, URZ, URZ ;  /* 0x0000003f3f3ff290 */ /* 0x000fe6000fffe03f */
[----:B------:R-:W-:Y:S11]  /*122e0*/  @!P0 BRA `(.L_x_1399) ;  /* 0x0000251000008947 */ /* 0x000ff60003800000 */
[----:B------:R-:W-:Y:S02]  /*122f0*/  MOV R137, R4 ;  /* 0x0000000400897202 */ /* 0x000fe40000000f00 */
[----:B------:R-:W-:-:S07]  /*12300*/  MOV R136, R133 ;  /* 0x0000008500887202 */ /* 0x000fce0000000f00 */
.L_x_1410:
        /* <DEDUP_REMOVED lines=12> */
[----:B------:R-:W-:Y:S01]  /*123d0*/  IMAD.WIDE.U32 R2, R200, c[0x0][0x208], RZ ;  /* 0x00008200c8027a25 */ /* 0x000fe200078e00ff */
[----:B------:R-:W-:Y:S05]  /*123e0*/  SHF.R.S32.HI R0, RZ, 0x1f, R200 ;  /* 0x0000001fff007819 */ /* 0x000fea00000114c8 */
[----:B------:R-:W-:Y:S04]  /*123f0*/  IMAD R0, R0, c[0x0][0x208], RZ ;  /* 0x0000820000007a24 */ /* 0x000fe800078e02ff */
[----:B------:R-:W-:Y:S05]  /*12400*/  IMAD R0, R200, c[0x0][0x20c], R0 ;  /* 0x00008300c8007a24 */ /* 0x000fea00078e0200 */
[----:B------:R-:W-:Y:S02]  /*12410*/  IADD3 R3, R3, R0, RZ ;  /* 0x0000000003037210 */ /* 0x000fe40007ffe0ff */
[----:B------:R-:W-:Y:S03]  /*12420*/  SHF.R.S32.HI R0, RZ, 0x1f, R197 ;  /* 0x0000001fff007819 */ /* 0x000fe600000114c5 */
        /* <DEDUP_REMOVED lines=9> */
.L_x_1496:
[----:B------:R-:W-:-:S05]  /*124c0*/  BRA.DIV ~URZ, `(.L_x_1403) ;  /* 0x0000ade27f007947 */ /* 0x000fca000b800000 */
[----:B----4-:R4:W3:Y:S02]  /*124d0*/  SHFL.IDX PT, R0, R5, RZ, 0x181f ;  /* 0x00181fff05007589 */ /* 0x0108e400000e0000 */
.L_x_1497:
        /* <DEDUP_REMOVED lines=20> */
.L_x_1401:
[----:B------:R-:W-:Y:S05]  /*12620*/  BSYNC B0 ;  /* 0x0000000000007941 */ /* 0x000fea0003800000 */
.L_x_1400:
        /* <DEDUP_REMOVED lines=144> */
.L_x_1498:
[----:B------:R-:W-:-:S05]  /*12f30*/  BRA.DIV ~URZ, `(.L_x_1407) ;  /* 0x0000a4327f007947 */ /* 0x000fca000b800000 */
[----:B-1----:R1:W3:Y:S02]  /*12f40*/  SHFL.IDX PT, R0, R133, RZ, 0x181f ;  /* 0x00181fff85007589 */ /* 0x0022e400000e0000 */
.L_x_1499:
        /* <DEDUP_REMOVED lines=20> */
.L_x_1405:
[----:B------:R-:W-:Y:S05]  /*13090*/  BSYNC B0 ;  /* 0x0000000000007941 */ /* 0x000fea0003800000 */
.L_x_1404:
[----:B------:R-:W-:Y:S01]  /*130a0*/  IMAD.MOV.U32 R0, RZ, RZ, c[0x0][0x2c4] ;  /* 0x0000b100ff007624 */ /* 0x000fe200078e00ff */
[----:B------:R-:W0:Y:S01]  /*130b0*/  LDGDEPBAR ;  /* 0x00000000000079af */ /* 0x000e220000000000 */
[----:B------:R-:W-:Y:S03]  /*130c0*/  IMAD.IADD R132, R231, 0x1, R226 ;  /* 0x00000001e7847824 */ /* 0x000fe600078e02e2 */
[----:B------:R-:W-:Y:S11]  /*130d0*/  ISETP.NE.AND P0, PT, R0, 0x1, PT ;  /* 0x000000010000780c */ /* 0x000ff60003f05270 */
[----:B------:R-:W-:Y:S02]  /*130e0*/  @!UPT UIADD3 URZ, URZ, URZ, URZ ;  /* 0x0000003f3f3ff290 */ /* 0x000fe4000fffe03f */
[----:B------:R-:W-:Y:S05]  /*130f0*/  @P0 IMAD.HI.U32 R0, R132, c[0x0][0x2c8], RZ ;  /* 0x0000b20084000a27 */ /* 0x000fea00078e00ff */
[----:B------:R-:W-:Y:S02]  /*13100*/  @P0 SHF.R.U32.HI R132, RZ, c[0x0][0x2cc], R0 ;  /* 0x0000b300ff840a19 */ /* 0x000fe40000011600 */
[----:B------:R-:W-:Y:S05]  /*13110*/  MOV R0, 0x1 ;  /* 0x0000000100007802 */ /* 0x000fea0000000f00 */
[----:B------:R-:W-:Y:S05]  /*13120*/  IMAD R0, R196, -0x20, R0 ;  /* 0xffffffe0c4007824 */ /* 0x000fea00078e0200 */
[----:B------:R-:W-:Y:S04]  /*13130*/  IADD3 R0, R228, R0, -R230 ;  /* 0x00000000e4007210 */ /* 0x000fe80007ffe8e6 */
[----:B-1----:R-:W-:Y:S01]  /*13140*/  IADD3 R133, R0, -R229, RZ ;  /* 0x800000e500857210 */ /* 0x002fe20007ffe0ff */
[----:B------:R-:W-:-:S05]  /*13150*/  BRA.DIV ~URZ, `(.L_x_1408) ;  /* 0x0000a2727f007947 */ /* 0x000fca000b800000 */
[----:B------:R1:W3:Y:S02]  /*13160*/  SHFL.IDX PT, R0, R132, RZ, 0x1c1f ;  /* 0x001c1fff84007589 */ /* 0x0002e400000e0000 */
.L_x_1500:
[----:B---3--:R-:W-:Y:S05]  /*13170*/  IMAD.IADD R0, R133, 0x1, R0 ;  /* 0x0000000185007824 */ /* 0x008fea00078e0200 */
        /* <DEDUP_REMOVED lines=8> */
[C---:B------:R-:W-:Y:S02]  /*13200*/  ISETP.GT.AND P1, PT, R0.reuse, 0x18, PT ;  /* 0x000000180000780c */ /* 0x040fe40003f24270 */
[----:B------:R-:W-:Y:S02]  /*13210*/  ISETP.GT.AND P0, PT, R0, 0x19, PT ;  /* 0x000000190000780c */ /* 0x000fe40003f04270 */
[----:B------:R-:W-:Y:S02]  /*13220*/  FSEL R164, R8, -INF , P3 ;  /* 0xff80000008a47808 */ /* 0x000fe40001800000 */
[----:B------:R-:W-:Y:S02]  /*13230*/  FSEL R163, R9, -INF , P5 ;  /* 0xff80000009a37808 */ /* 0x000fe40002800000 */
[----:B--2---:R-:W-:Y:S02]  /*13240*/  FSEL R161, R12, -INF , P4 ;  /* 0xff8000000ca17808 */ /* 0x004fe40002000000 */
        /* <DEDUP_REMOVED lines=29> */
[----:B------:R-:W-:Y:S05]  /*13420*/  FMNMX.FTZ R0, R4, R0, !PT ;  /* 0x0000000004007209 */ /* 0x000fea0007810000 */
[----:B------:R-:W2:Y:S02]  /*13430*/  SHFL.BFLY PT, R2, R0, 0x2, 0x1f ;  /* 0x0c401f0000027f89 */ /* 0x000ea400000e0000 */
[----:B--2---:R-:W-:Y:S05]  /*13440*/  FMNMX.FTZ R0, R2, R0, !PT ;  /* 0x0000000002007209 */ /* 0x004fea0007810000 */
        /* <DEDUP_REMOVED lines=11> */
[----:B-12---:R-:W-:Y:S05]  /*13500*/  FMNMX.FTZ R132, R0, R2, !PT ;  /* 0x0000000200847209 */ /* 0x006fea0007810000 */
[----:B------:R1:W2:Y:S02]  /*13510*/  SHFL.BFLY PT, R0, R132, 0x1, 0x1f ;  /* 0x0c201f0084007f89 */ /* 0x0002a400000e0000 */
.L_x_1501:
        /* <DEDUP_REMOVED lines=17> */
[----:B------:R-:W2:Y:S01]  /*13630*/  MUFU.EX2 R0, R0 ;  /* 0x0000000000007308 */ /* 0x000ea20000000800 */
[----:B------:R-:W-:Y:S09]  /*13640*/  FFMA.FTZ R170, R13, c[0x0][0x2d0], -R2 ;  /* 0x0000b4000daa7a23 */ /* 0x000ff20000010802 */
[----:B------:R-:W3:Y:S10]  /*13650*/  MUFU.EX2 R4, R16 ;  /* 0x0000001000047308 */ /* 0x000ef40000000800 */
[----:B------:R-:W-:Y:S10]  /*13660*/  MUFU.EX2 R16, R15 ;  /* 0x0000000f00107308 */ /* 0x000ff40000000800 */
[----:B------:R2:W4:Y:S02]  /*13670*/  MUFU.EX2 R15, R17 ;  /* 0x00000011000f7308 */ /* 0x0005240000000800 */
[----:B--2---:R-:W-:Y:S01]  /*13680*/  FMUL.FTZ R17, R0, R141 ;  /* 0x0000008d00117220 */ /* 0x004fe20000410000 */
[----:B---3--:R-:W-:Y:S01]  /*13690*/  F2FP.PACK_AB R160, R4, R14 ;  /* 0x0000000e04a0723e */ /* 0x008fe200000000ff */
[C---:B------:R-:W-:Y:S01]  /*136a0*/  FFMA.FTZ R2, R0.reuse, R204, R14 ;  /* 0x000000cc00027223 */ /* 0x040fe2000001000e */
[----:B----4-:R-:W-:Y:S01]  /*136b0*/  F2FP.PACK_AB R162, R15, R16 ;  /* 0x000000100fa2723e */ /* 0x010fe200000000ff */
        /* <DEDUP_REMOVED lines=10> */
[----:B------:R-:W-:Y:S01]  /*13760*/  IADD3 R196, R196, -0x1, RZ ;  /* 0xffffffffc4c47810 */ /* 0x000fe20007ffe0ff */
        /* <DEDUP_REMOVED lines=23> */
[C---:B------:R-:W-:Y:S02]  /*138e0*/  FMUL.FTZ R8, R0.reuse, R148 ;  /* 0x0000009400087220 */ /* 0x040fe40000410000 */
[----:B--2---:R-:W-:Y:S02]  /*138f0*/  FMUL.FTZ R9, R0, R149 ;  /* 0x0000009500097220 */ /* 0x004fe40000410000 */
        /* <DEDUP_REMOVED lines=240> */
.L_x_1399:
[----:B------:R-:W-:-:S13]  /*14800*/  ISETP.GE.AND P0, PT, R196, R211, PT ;  /* 0x000000d3c400720c */ /* 0x000fda0003f06270 */
[----:B------:R-:W-:Y:S05]  /*14810*/  @!P0 BRA `(.L_x_1411) ;  /* 0x0000211000008947 */ /* 0x000fea0003800000 */
[----:B------:R-:W-:Y:S02]  /*14820*/  MOV R137, R4 ;  /* 0x0000000400897202 */ /* 0x000fe40000000f00 */
[----:B------:R-:W-:Y:S02]  /*14830*/  MOV R136, R133 ;  /* 0x0000008500887202 */ /* 0x000fe40000000f00 */
.L_x_1418:
[----:B------:R-:W-:Y:S04]  /*14840*/  DEPBAR.LE SB0, 0x0 ;  /* 0x000080000000791a */ /* 0x000fe80000000000 */
[----:B------:R-:W-:Y:S01]  /*14850*/  WARPSYNC 0xffffffff ;  /* 0xffffffff00007948 */ /* 0x000fe20003800000 */
[----:B------:R-:W-:Y:S01]  /*14860*/  BAR.SYNC.DEFER_BLOCKING 0x0 ;  /* 0x0000000000007b1d */ /* 0x000fe20000010000 */
[----:B------:R-:W-:Y:S01]  /*14870*/  SHF.R.S32.HI R0, RZ, 0x1f, R200 ;  /* 0x0000001fff007819 */ /* 0x000fe200000114c8 */
[----:B------:R-:W-:Y:S01]  /*14880*/  IMAD.WIDE.U32 R2, R200, c[0x0][0x208], RZ ;  /* 0x00008200c8027a25 */ /* 0x000fe200078e00ff */
[----:B------:R-:W-:Y:S03]  /*14890*/  SHF.R.S32.HI R4, RZ, 0x1f, R197 ;  /* 0x0000001fff047819 */ /* 0x000fe600000114c5 */
[----:B------:R-:W-:Y:S02]  /*148a0*/  IMAD R0, R0, c[0x0][0x208], RZ ;  /* 0x0000820000007a24 */ /* 0x000fe400078e02ff */
[----:B------:R-:W-:Y:S02]  /*148b0*/  IMAD R4, R4, c[0x0][0x218], RZ ;  /* 0x0000860004047a24 */ /* 0x000fe400078e02ff */
[----:B------:R-:W-:Y:S02]  /*148c0*/  IMAD R0, R200, c[0x0][0x20c], R0 ;  /* 0x00008300c8007a24 */ /* 0x000fe400078e0200 */
[----:B------:R-:W-:Y:S03]  /*148d0*/  IMAD R4, R197, c[0x0][0x21c], R4 ;  /* 0x00008700c5047a24 */ /* 0x000fe600078e0204 */
        /* <DEDUP_REMOVED lines=14> */
.L_x_1502:
[C---:B--23--:R-:W-:Y:S01]  /*149c0*/  HMMA.16816.F32 R4, R16.reuse, R8, RZ ;  /* 0x000000081004723c */ /* 0x04cfe200000018ff */
[----:B------:R-:W2:Y:S01]  /*149d0*/  SHFL.IDX PT, R2, R132, RZ, 0x181f ;  /* 0x00181fff84027589 */ /* 0x000ea200000e0000 */
[----:B------:R-:W-:Y:S01]  /*149e0*/  BSSY B0, `(.L_x_1413) ;  /* 0x00000b1000007945 */ /* 0x000fe20003800000 */
[----:B------:R-:W-:Y:S02]  /*149f0*/  ISETP.GE.AND P3, PT, R134, c[0x0][0x1d4], PT ;  /* 0x0000750086007a0c */ /* 0x000fe40003f66270 */
[----:B------:R-:W-:Y:S02]  /*14a00*/  ISETP.GE.AND P2, PT, R138, c[0x0][0x1d4], PT ;  /* 0x000075008a007a0c */ /* 0x000fe40003f46270 */
[----:B------:R-:W-:Y:S01]  /*14a10*/  ISETP.GE.AND P4, PT, R198, c[0x0][0x1d4], PT ;  /* 0x00007500c6007a0c */ /* 0x000fe20003f86270 */
[C---:B------:R-:W-:Y:S08]  /*14a20*/  HMMA.16816.F32 R8, R16.reuse, R10, RZ ;  /* 0x0000000a1008723c */ /* 0x040ff000000018ff */
[C---:B----4-:R-:W-:Y:S08]  /*14a30*/  HMMA.16816.F32 R12, R16.reuse, R160, RZ ;  /* 0x000000a0100c723c */ /* 0x050ff000000018ff */
[----:B------:R-:W-:Y:S01]  /*14a40*/  HMMA.16816.F32 R16, R16, R162, RZ ;  /* 0x000000a21010723c */ /* 0x000fe200000018ff */
[-C--:B--2---:R-:W-:Y:S03]  /*14a50*/  LEA R132, P0, R134, R2.reuse, 0x1 ;  /* 0x0000000286847211 */ /* 0x084fe600078008ff */
[----:B------:R-:W-:Y:S02]  /*14a60*/  LEA R160, P1, R202, R2, 0x1 ;  /* 0x00000002caa07211 */ /* 0x000fe400078208ff */
[-C--:B------:R-:W-:Y:S02]  /*14a70*/  LEA.HI.X R133, R134, R0.reuse, R135, 0x1, P0 ;  /* 0x0000000086857211 */ /* 0x080fe400000f0c87 */
[C---:B-1----:R-:W-:Y:S03]  /*14a80*/  HMMA.16816.F32 R4, R164.reuse, R168, R4 ;  /* 0x000000a8a404723c */ /* 0x042fe60000001804 */
[----:B------:R-:W-:Y:S01]  /*14a90*/  @!PT LDS RZ, [RZ] ;  /* 0x00000000fffff984 */ /* 0x000fe20000000800 */
[----:B------:R-:W-:Y:S01]  /*14aa0*/  @!PT LDS RZ, [RZ] ;  /* 0x00000000fffff984 */ /* 0x000fe20000000800 */
[----:B------:R1:W-:Y:S02]  /*14ab0*/  LDGSTS.E.BYPASS.LTC128B.128 [R216+0x8080], [R132.64], !P3 ;  /* 0x0808000084d87fae */ /* 0x0003e4000d901d48 */
[----:B------:R-:W-:Y:S02]  /*14ac0*/  LEA.HI.X R161, R202, R0, R205, 0x1, P1 ;  /* 0x00000000caa17211 */ /* 0x000fe400008f0ccd */
[C---:B------:R-:W-:Y:S01]  /*14ad0*/  ISETP.GE.AND P1, PT, R199.reuse, c[0x0][0x1d4], PT ;  /* 0x00007500c7007a0c */ /* 0x040fe20003f26270 */
[C---:B------:R-:W-:Y:S02]  /*14ae0*/  HMMA.16816.F32 R8, R164.reuse, R170, R8 ;  /* 0x000000aaa408723c */ /* 0x040fe40000001808 */
[----:B------:R2:W-:Y:S06]  /*14af0*/  LDGSTS.E.BYPASS.LTC128B.128 [R216+0x9080], [R160.64], !P2 ;  /* 0x09080000a0d87fae */ /* 0x0005ec000d101d48 */
[C---:B------:R-:W-:Y:S08]  /*14b00*/  HMMA.16816.F32 R12, R164.reuse, R172, R12 ;  /* 0x000000aca40c723c */ /* 0x040ff0000000180c */
[----:B------:R-:W-:Y:S04]  /*14b10*/  HMMA.16816.F32 R16, R164, R174, R16 ;  /* 0x000000aea410723c */ /* 0x000fe80000001810 */
[C---:B-1----:R-:W-:Y:S04]  /*14b20*/  LEA R132, P0, R198.reuse, R2, 0x1 ;  /* 0x00000002c6847211 */ /* 0x042fe800078008ff */
[----:B------:R-:W-:Y:S04]  /*14b30*/  LEA.HI.X R133, R198, R0, R207, 0x1, P0 ;  /* 0x00000000c6857211 */ /* 0x000fe800000f0ccf */
[C---:B------:R-:W-:Y:S01]  /*14b40*/  LEA R2, P0, R199.reuse, R2, 0x1 ;  /* 0x00000002c7027211 */ /* 0x040fe200078008ff */
[----:B------:R1:W-:Y:S03]  /*14b50*/  LDGSTS.E.BYPASS.LTC128B.128 [R216+0xa080], [R132.64], !P4 ;  /* 0x0a08000084d87fae */ /* 0x0003e6000e101d48 */
[----:B------:R-:W-:Y:S02]  /*14b60*/  LEA.HI.X R3, R199, R0, R206, 0x1, P0 ;  /* 0x00000000c7037211 */ /* 0x000fe400000f0cce */
[----:B------:R-:W-:Y:S03]  /*14b70*/  ISETP.GT.AND P0, PT, R196, R211, PT ;  /* 0x000000d3c400720c */ /* 0x000fe60003f04270 */
[----:B------:R1:W-:Y:S04]  /*14b80*/  LDGSTS.E.BYPASS.LTC128B.128 [R216+0xb080], [R2.64], !P1 ;  /* 0x0b08000002d87fae */ /* 0x0003e8000c901d48 */
[----:B--2---:R-:W-:Y:S04]  /*14b90*/  LDSM.16.M88.4 R160, [R186] ;  /* 0x00000000baa0783b */ /* 0x004fe80000000200 */
[----:B------:R-:W2:Y:S04]  /*14ba0*/  LDSM.16.M88.4 R168, [R177] ;  /* 0x00000000b1a8783b */ /* 0x000ea80000000200 */
[----:B------:R-:W3:Y:S04]  /*14bb0*/  LDSM.16.M88.4 R164, [R177+0x800] ;  /* 0x00080000b1a4783b */ /* 0x000ee80000000200 */
[----:B------:R-:W0:Y:S04]  /*14bc0*/  LDGDEPBAR ;  /* 0x00000000000079af */ /* 0x000e280000000000 */
[----:B------:R-:W-:Y:S01]  /*14bd0*/  LDSM.16.M88.4 R172, [R176+-0x3000] ;  /* 0xffd00000b0ac783b */ /* 0x000fe20000000200 */
[C---:B--2---:R-:W-:Y:S08]  /*14be0*/  HMMA.16816.F32 R4, R160.reuse, R168, R4 ;  /* 0x000000a8a004723c */ /* 0x044ff00000001804 */
[C---:B------:R-:W-:Y:S01]  /*14bf0*/  HMMA.16816.F32 R8, R160.reuse, R170, R8 ;  /* 0x000000aaa008723c */ /* 0x040fe20000001808 */
[----:B------:R-:W2:Y:S07]  /*14c00*/  LDSM.16.M88.4 R168, [R185] ;  /* 0x00000000b9a8783b */ /* 0x000eae0000000200 */
        /* <DEDUP_REMOVED lines=125> */
.L_x_1503:
[----:B------:R-:W-:-:S05]  /*153e0*/  BRA.DIV ~URZ, `(.L_x_1416) ;  /* 0x000084627f007947 */ /* 0x000fca000b800000 */
[----:B-1----:R1:W3:Y:S02]  /*153f0*/  SHFL.IDX PT, R0, R133, RZ, 0x181f ;  /* 0x00181fff85007589 */ /* 0x0022e400000e0000 */
.L_x_1504:
        /* <DEDUP_REMOVED lines=15> */
.L_x_1414:
[----:B-1----:R-:W-:Y:S05]  /*154f0*/  BSYNC B0 ;  /* 0x0000000000007941 */ /* 0x002fea0003800000 */
.L_x_1413:
        /* <DEDUP_REMOVED lines=25> */
.L_x_1505:
        /* <DEDUP_REMOVED lines=298> */
.L_x_1411:
[----:B------:R-:W-:Y:S05]  /*16930*/  BRA.DIV ~URZ, `(.L_x_1419) ;  /* 0x000070827f007947 */ /* 0x000fea000b800000 */
[----:B------:R1:W2:Y:S02]  /*16940*/  SHFL.BFLY PT, R0, R204, 0x2, 0x1f ;  /* 0x0c401f00cc007f89 */ /* 0x0002a400000e0000 */
.L_x_1506:
[----:B--2---:R-:W-:Y:S01]  /*16950*/  FADD.FTZ R5, R0, R204 ;  /* 0x000000cc00057221 */ /* 0x004fe20000010000 */
[----:B------:R-:W-:Y:S05]  /*16960*/  BRA.DIV ~URZ, `(.L_x_1420) ;  /* 0x000070a27f007947 */ /* 0x000fea000b800000 */
[----:B------:R-:W2:Y:S02]  /*16970*/  SHFL.BFLY PT, R0, R5, 0x1, 0x1f ;  /* 0x0c201f0005007f89 */ /* 0x000ea400000e0000 */
[----:B--2---:R-:W-:-:S02]  /*16980*/  FADD.FTZ R5, R5, R0 ;  /* 0x0000000005057221 */ /* 0x004fc40000010000 */
[----:B------:R-:W2:Y:S02]  /*16990*/  SHFL.BFLY PT, R0, R203, 0x2, 0x1f ;  /* 0x0c401f00cb007f89 */ /* 0x000ea400000e0000 */
[----:B--2---:R-:W-:-:S05]  /*169a0*/  FADD.FTZ R6, R0, R203 ;  /* 0x000000cb00067221 */ /* 0x004fca0000010000 */
[----:B------:R2:W3:Y:S02]  /*169b0*/  SHFL.BFLY PT, R3, R6, 0x1, 0x1f ;  /* 0x0c201f0006037f89 */ /* 0x0004e400000e0000 */
.L_x_1507:
        /* <DEDUP_REMOVED lines=37> */
[C---:B------:R-:W-:Y:S02]  /*16c10*/  FMUL.FTZ R121, R0.reuse, R143 ;  /* 0x0000008f00797220 */ /* 0x040fe40000410000 */
[C---:B------:R-:W-:Y:S02]  /*16c20*/  FMUL.FTZ R128, R0.reuse, R26 ;  /* 0x0000001a00807220 */ /* 0x040fe40000410000 */
[----:B------:R-:W-:Y:S02]  /*16c30*/  FMUL.FTZ R129, R0, R27 ;  /* 0x0000001b00817220 */ /* 0x000fe40000410000 */
        /* <DEDUP_REMOVED lines=8> */
[----:B---3--:R-:W-:Y:S02]  /*16cc0*/  @P0 FMUL.FTZ R3, R3, 0.69314718246459960938 ;  /* 0x3f31721803030820 */ /* 0x008fe40000410000 */
        /* <DEDUP_REMOVED lines=54> */
[----:B------:R-:W-:Y:S01]  /*17030*/  FMUL.FTZ R67, R0, R131 ;  /* 0x0000008300437220 */ /* 0x000fe20000410000 */
[----:B------:R-:W-:Y:S01]  /*17040*/  MOV R0, 0x1 ;  /* 0x0000000100007802 */ /* 0x000fe20000000f00 */
[----:B------:R-:W-:Y:S02]  /*17050*/  @P0 FFMA.FTZ R18, R5, R4, R3 ;  /* 0x0000000405120223 */ /* 0x000fe40000010003 */
        /* <DEDUP_REMOVED lines=42> */
.L_x_1316:
        /* <DEDUP_REMOVED lines=17> */
.L_x_1422:
[----:B------:R-:W-:Y:S05]  /*17410*/  BSYNC B0 ;  /* 0x0000000000007941 */ /* 0x000fea0003800000 */
.L_x_1421:
        /* <DEDUP_REMOVED lines=143> */
[----:B------:R-:W-:-:S03]  /*17d10*/  IADD3 R4, P0, R236, c[0x0][0x500], RZ ;  /* 0x00014000ec047a10 */ /* 0x000fc60007f1e0ff */
[----:B------:R2:W5:Y:S01]  /*17d20*/  @P1 LDG.E R12, [R2.64] ;  /* 0x00000008020c1981 */ /* 0x000562000c1e1900 */
[----:B------:R-:W-:Y:S01]  /*17d30*/  IADD3.X R5, R237, c[0x0][0x504], RZ, P0, !PT ;  /* 0x00014100ed057a10 */ /* 0x000fe200007fe4ff */
        /* <DEDUP_REMOVED lines=9> */
.L_x_1425:
        /* <DEDUP_REMOVED lines=8> */
[----:B---3--:R-:W-:Y:S02]  /*17e50*/  LOP3.LUT R4, R234, 0xffff, RZ, 0xc0, !PT ;  /* 0x0000ffffea047812 */ /* 0x008fe400078ec0ff */
[----:B------:R-:W-:Y:S02]  /*17e60*/  SEL R0, R238, RZ, !P0 ;  /* 0x000000ffee007207 */ /* 0x000fe40004000000 */
[----:B------:R-:W-:Y:S02]  /*17e70*/  SEL R5, R239, RZ, !P0 ;  /* 0x000000ffef057207 */ /* 0x000fe40004000000 */
[----:B------:R-:W-:Y:S01]  /*17e80*/  SHF.R.S32.HI R19, RZ, 0x1f, R110 ;  /* 0x0000001fff137819 */ /* 0x000fe2000001146e */
[----:B------:R-:W3:Y:S03]  /*17e90*/  LDC.64 R10, c[0x0][R16+0x168] ;  /* 0x00005a00100a7b82 */ /* 0x000ee60000000a00 */
[----:B------:R-:W-:-:S04]  /*17ea0*/  LEA.HI R19, R19, R110, RZ, 0x5 ;  /* 0x0000006e13137211 */ /* 0x000fc800078f28ff */
[----:B------:R-:W-:Y:S01]  /*17eb0*/  LOP3.LUT R19, R19, 0xffffffe0, RZ, 0xc0, !PT ;  /* 0xffffffe013137812 */ /* 0x000fe200078ec0ff */
[----:B------:R-:W1:Y:S04]  /*17ec0*/  LDC.64 R14, c[0x0][R16+0x178] ;  /* 0x00005e00100e7b82 */ /* 0x000e680000000a00 */
        /* <DEDUP_REMOVED lines=103> */
.L_x_1508:
[----:B------:R-:W-:Y:S05]  /*18540*/  BRA.DIV ~URZ, `(.L_x_1428) ;  /* 0x000056327f007947 */ /* 0x000fea000b800000 */
[----:B------:R4:W2:Y:S02]  /*18550*/  SHFL.IDX PT, R0, R14, RZ, 0x181f ;  /* 0x00181fff0e007589 */ /* 0x0008a400000e0000 */
.L_x_1509:
        /* <DEDUP_REMOVED lines=19> */
.L_x_1430:
[----:B------:R-:W-:Y:S05]  /*18690*/  BSYNC B0 ;  /* 0x0000000000007941 */ /* 0x000fea0003800000 */
.L_x_1429:
[----:B------:R-:W-:Y:S05]  /*186a0*/  BRA.DIV ~URZ, `(.L_x_1431) ;  /* 0x000055327f007947 */ /* 0x000fea000b800000 */
[----:B---3--:R3:W4:Y:S04]  /*186b0*/  SHFL.IDX PT, R4, R13, 0x1, 0x181f ;  /* 0x00381f000d047f89 */ /* 0x00872800000e0000 */
[----:B--2---:R3:W2:Y:S02]  /*186c0*/  SHFL.IDX PT, R0, R14, 0x1, 0x181f ;  /* 0x00381f000e007f89 */ /* 0x0046a400000e0000 */
.L_x_1510:
        /* <DEDUP_REMOVED lines=20> */
.L_x_1433:
[----:B------:R-:W-:Y:S05]  /*18810*/  BSYNC B0 ;  /* 0x0000000000007941 */ /* 0x000fea0003800000 */
.L_x_1432:
[----:B------:R-:W-:Y:S05]  /*18820*/  BRA.DIV ~URZ, `(.L_x_1434) ;  /* 0x000054727f007947 */ /* 0x000fea000b800000 */
[----:B----4-:R4:W3:Y:S02]  /*18830*/  SHFL.IDX PT, R4, R13, 0x2, 0x181f ;  /* 0x00581f000d047f89 */ /* 0x0108e400000e0000 */
.L_x_1511:
[----:B------:R-:W-:Y:S05]  /*18840*/  BRA.DIV ~URZ, `(.L_x_1435) ;  /* 0x000054c27f007947 */ /* 0x000fea000b800000 */
[----:B--2---:R2:W4:Y:S02]  /*18850*/  SHFL.IDX PT, R0, R14, 0x2, 0x181f ;  /* 0x00581f000e007f89 */ /* 0x00452400000e0000 */
.L_x_1512:
        /* <DEDUP_REMOVED lines=20> */
.L_x_1437:
[----:B------:R-:W-:Y:S05]  /*189a0*/  BSYNC B0 ;  /* 0x0000000000007941 */ /* 0x000fea0003800000 */
.L_x_1436:
[----:B------:R-:W-:Y:S05]  /*189b0*/  BRA.DIV ~URZ, `(.L_x_1438) ;  /* 0x000053b27f007947 */ /* 0x000fea000b800000 */
[----:B---3--:R3:W2:Y:S04]  /*189c0*/  SHFL.IDX PT, R4, R13, 0x3, 0x181f ;  /* 0x00781f000d047f89 */ /* 0x0086a800000e0000 */
[----:B----4-:R3:W4:Y:S02]  /*189d0*/  SHFL.IDX PT, R0, R14, 0x3, 0x181f ;  /* 0x00781f000e007f89 */ /* 0x01072400000e0000 */
.L_x_1513:
        /* <DEDUP_REMOVED lines=21> */
.L_x_1426:
        /* <DEDUP_REMOVED lines=33> */
.L_x_1514:
[----:B------:R-:W-:Y:S05]  /*18d40*/  BRA.DIV ~URZ, `(.L_x_1441) ;  /* 0x000051527f007947 */ /* 0x000fea000b800000 */
[----:B------:R3:W4:Y:S02]  /*18d50*/  SHFL.IDX PT, R0, R12, RZ, 0x1c1f ;  /* 0x001c1fff0c007589 */ /* 0x00072400000e0000 */
.L_x_1515:
        /* <DEDUP_REMOVED lines=8> */
[----:B------:R-:W-:Y:S01]  /*18de0*/  IADD3 R14, R230, 0x60, RZ ;  /* 0x00000060e60e7810 */ /* 0x000fe20007ffe0ff */
[----:B----4-:R-:W-:Y:S01]  /*18df0*/  @!P0 IMAD.MOV.U32 R2, RZ, RZ, R0 ;  /* 0x000000ffff028224 */ /* 0x010fe200078e0000 */
[----:B------:R-:W-:Y:S01]  /*18e00*/  ISETP.GE.AND P2, PT, R6, c[0x0][0x3c8], PT ;  /* 0x0000f20006007a0c */ /* 0x000fe20003f46270 */
[----:B--2---:R-:W-:Y:S01]  /*18e10*/  @!P0 IMAD.MOV.U32 R3, RZ, RZ, R4 ;  /* 0x000000ffff038224 */ /* 0x004fe200078e0004 */
[C---:B------:R-:W-:Y:S02]  /*18e20*/  IADD3 R11, R230.reuse, 0x58, RZ ;  /* 0x00000058e60b7810 */ /* 0x040fe40007ffe0ff */
[C---:B------:R-:W-:Y:S01]  /*18e30*/  IADD3 R10, R230.reuse, 0x70, RZ ;  /* 0x00000070e60a7810 */ /* 0x040fe20007ffe0ff */
[----:B------:R-:W-:Y:S01]  /*18e40*/  @!P0 IMAD.WIDE R2, R230, 0x4, R2 ;  /* 0x00000004e6028825 */ /* 0x000fe200078e0202 */
[----:B------:R-:W-:-:S02]  /*18e50*/  SHF.R.S32.HI R11, RZ, 0x1f, R11 ;  /* 0x0000001fff0b7819 */ /* 0x000fc4000001140b */
[----:B------:R-:W-:Y:S02]  /*18e60*/  IADD3 R15, R230, 0x60, RZ ;  /* 0x00000060e60f7810 */ /* 0x000fe40007ffe0ff */
[----:B------:R2:W-:Y:S01]  /*18e70*/  @!P0 ST.E.64 [R2.64], R132 ;  /* 0x0000008402008985 */ /* 0x0005e2000c101b08 */
[----:B------:R-:W-:Y:S02]  /*18e80*/  ISETP.GE.AND P0, PT, R8, c[0x0][0x3c8], PT ;  /* 0x0000f20008007a0c */ /* 0x000fe40003f06270 */
[----:B------:R-:W-:Y:S02]  /*18e90*/  SHF.R.S32.HI R15, RZ, 0x1f, R15 ;  /* 0x0000001fff0f7819 */ /* 0x000fe4000001140f */
[C---:B------:R-:W-:Y:S02]  /*18ea0*/  IADD3 R16, R230.reuse, 0xa0, RZ ;  /* 0x000000a0e6107810 */ /* 0x040fe40007ffe0ff */
[C---:B------:R-:W-:Y:S02]  /*18eb0*/  IADD3 R17, R230.reuse, 0xb0, RZ ;  /* 0x000000b0e6117810 */ /* 0x040fe40007ffe0ff */
        /* <DEDUP_REMOVED lines=12> */
[----:B------:R-:W-:Y:S02]  /*18f80*/  IADD3 R7, R230, 0x18, RZ ;  /* 0x00000018e6077810 */ /* 0x000fe40007ffe0ff */
[----:B------:R-:W-:Y:S01]  /*18f90*/  ISETP.GE.AND P1, PT, R250, c[0x0][0x3c8], PT ;  /* 0x0000f200fa007a0c */ /* 0x000fe20003f26270 */
[----:B------:R2:W-:Y:S01]  /*18fa0*/  @!P0 ST.E.64 [R2.64], R144 ;  /* 0x0000009002008985 */ /* 0x0005e2000c101b08 */
[----:B------:R-:W-:Y:S02]  /*18fb0*/  SHF.R.S32.HI R7, RZ, 0x1f, R7 ;  /* 0x0000001fff077819 */ /* 0x000fe40000011407 */
[----:B------:R-:W-:Y:S02]  /*18fc0*/  SHF.R.S32.HI R8, RZ, 0x1f, R249 ;  /* 0x0000001fff087819 */ /* 0x000fe400000114f9 */
        /* <DEDUP_REMOVED lines=26> */
[----:B------:R-:W-:Y:S01]  /*19170*/  ISETP.GE.AND P0, PT, R7, c[0x0][0x3c8], PT ;  /* 0x0000f20007007a0c */ /* 0x000fe20003f06270 */
[----:B------:R2:W-:Y:S01]  /*19180*/  @!P2 ST.E.64 [R2.64], R32 ;  /* 0x000000200200a985 */ /* 0x0005e2000c101b08 */
[----:B------:R-:W-:Y:S02]  /*19190*/  SHF.R.S32.HI R9, RZ, 0x1f, R9 ;  /* 0x0000001fff097819 */ /* 0x000fe40000011409 */
[----:B------:R-:W-:-:S04]  /*191a0*/  IADD3 R6, R230, 0x50, RZ ;  /* 0x00000050e6067810 */ /* 0x000fc80007ffe0ff */
        /* <DEDUP_REMOVED lines=8> */
[----:B------:R-:W-:-:S02]  /*19230*/  ISETP.GE.AND P2, PT, R14, c[0x0][0x3c8], PT ;  /* 0x0000f2000e007a0c */ /* 0x000fc40003f46270 */
        /* <DEDUP_REMOVED lines=12> */
[C---:B------:R-:W-:Y:S02]  /*19300*/  IADD3 R8, R230.reuse, 0x78, RZ ;  /* 0x00000078e6087810 */ /* 0x040fe40007ffe0ff */
[----:B------:R-:W-:Y:S01]  /*19310*/  IADD3 R11, R230, 0x68, RZ ;  /* 0x00000068e60b7810 */ /* 0x000fe20007ffe0ff */
[----:B------:R4:W-:Y:S01]  /*19320*/  @!P4 ST.E.64 [R6.64], R48 ;  /* 0x000000300600c985 */ /* 0x0009e2000c101b08 */
[----:B------:R-:W-:Y:S02]  /*19330*/  ISETP.GE.AND P3, PT, R10, c[0x0][0x3c8], PT ;  /* 0x0000f2000a007a0c */ /* 0x000fe40003f66270 */
[----:B------:R-:W-:Y:S02]  /*19340*/  ISETP.GE.AND P4, PT, R8, c[0x0][0x3c8], PT ;  /* 0x0000f20008007a0c */ /* 0x000fe40003f86270 */
[----:B------:R-:W-:-:S02]  /*19350*/  SHF.R.S32.HI R11, RZ, 0x1f, R11 ;  /* 0x0000001fff0b7819 */ /* 0x000fc4000001140b */
[----:B--2---:R-:W-:-:S04]  /*19360*/  @!P2 LEA R2, P5, R14, R0, 0x2 ;  /* 0x000000000e02a211 */ /* 0x004fc800078a10ff */
[----:B------:R-:W-:Y:S02]  /*19370*/  @!P2 LEA.HI.X R3, R14, R4, R15, 0x2, P5 ;  /* 0x000000040e03a211 */ /* 0x000fe400028f140f */
[C---:B----4-:R-:W-:Y:S02]  /*19380*/  @!P1 LEA R6, P0, R9.reuse, R0, 0x2 ;  /* 0x0000000009069211 */ /* 0x050fe400078010ff */
[C---:B------:R-:W-:Y:S01]  /*19390*/  IADD3 R14, R230.reuse, 0x80, RZ ;  /* 0x00000080e60e7810 */ /* 0x040fe20007ffe0ff */
[----:B------:R2:W-:Y:S01]  /*193a0*/  @!P2 ST.E.64 [R2.64], R52 ;  /* 0x000000340200a985 */ /* 0x0005e2000c101b08 */
[----:B------:R-:W-:Y:S02]  /*193b0*/  @!P1 LEA.HI.X R7, R9, R4, R11, 0x2, P0 ;  /* 0x0000000409079211 */ /* 0x000fe400000f140b */
[C---:B------:R-:W-:Y:S02]  /*193c0*/  IADD3 R9, R230.reuse, 0x88, RZ ;  /* 0x00000088e6097810 */ /* 0x040fe40007ffe0ff */
[----:B------:R-:W-:Y:S01]  /*193d0*/  IADD3 R15, R230, 0x70, RZ ;  /* 0x00000070e60f7810 */ /* 0x000fe20007ffe0ff */
[----:B------:R4:W-:Y:S01]  /*193e0*/  @!P1 ST.E.64 [R6.64], R56 ;  /* 0x0000003806009985 */ /* 0x0009e2000c101b08 */
[----:B------:R-:W-:-:S02]  /*193f0*/  ISETP.GE.AND P2, PT, R14, c[0x0][0x3c8], PT ;  /* 0x0000f2000e007a0c */ /* 0x000fc40003f46270 */
[----:B------:R-:W-:Y:S02]  /*19400*/  IADD3 R11, R230, 0x78, RZ ;  /* 0x00000078e60b7810 */ /* 0x000fe40007ffe0ff */
[----:B------:R-:W-:Y:S02]  /*19410*/  ISETP.GE.AND P1, PT, R9, c[0x0][0x3c8], PT ;  /* 0x0000f20009007a0c */ /* 0x000fe40003f26270 */
[----:B------:R-:W-:Y:S02]  /*19420*/  SHF.R.S32.HI R15, RZ, 0x1f, R15 ;  /* 0x0000001fff0f7819 */ /* 0x000fe4000001140f */
[----:B------:R-:W-:Y:S02]  /*19430*/  SHF.R.S32.HI R11, RZ, 0x1f, R11 ;  /* 0x0000001fff0b7819 */ /* 0x000fe4000001140b */
[----:B--2---:R-:W-:-:S04]  /*19440*/  @!P3 LEA R2, P5, R10, R0, 0x2 ;  /* 0x000000000a02b211 */ /* 0x004fc800078a10ff */
[----:B------:R-:W-:Y:S02]  /*19450*/  @!P3 LEA.HI.X R3, R10, R4, R15, 0x2, P5 ;  /* 0x000000040a03b211 */ /* 0x000fe400028f140f */
[----:B----4-:R-:W-:Y:S02]  /*19460*/  @!P4 LEA R6, P0, R8, R0, 0x2 ;  /* 0x000000000806c211 */ /* 0x010fe400078010ff */
[----:B------:R-:W-:Y:S01]  /*19470*/  IADD3 R10, R230, 0x90, RZ ;  /* 0x00000090e60a7810 */ /* 0x000fe20007ffe0ff */
[----:B------:R2:W-:Y:S01]  /*19480*/  @!P3 ST.E.64 [R2.64], R60 ;  /* 0x0000003c0200b985 */ /* 0x0005e2000c101b08 */
[----:B------:R-:W-:Y:S02]  /*19490*/  @!P4 LEA.HI.X R7, R8, R4, R11, 0x2, P0 ;  /* 0x000000040807c211 */ /* 0x000fe400000f140b */
[C---:B------:R-:W-:Y:S02]  /*194a0*/  IADD3 R15, R230.reuse, 0x80, RZ ;  /* 0x00000080e60f7810 */ /* 0x040fe40007ffe0ff */
[C---:B------:R-:W-:Y:S01]  /*194b0*/  IADD3 R8, R230.reuse, 0x98, RZ ;  /* 0x00000098e6087810 */ /* 0x040fe20007ffe0ff */
[----:B------:R4:W-:Y:S01]  /*194c0*/  @!P4 ST.E.64 [R6.64], R64 ;  /* 0x000000400600c985 */ /* 0x0009e2000c101b08 */
[----:B------:R-:W-:-:S02]  /*194d0*/  IADD3 R11, R230, 0x88, RZ ;  /* 0x00000088e60b7810 */ /* 0x000fc40007ffe0ff */
[----:B------:R-:W-:Y:S02]  /*194e0*/  ISETP.GE.AND P3, PT, R10, c[0x0][0x3c8], PT ;  /* 0x0000f2000a007a0c */ /* 0x000fe40003f66270 */
[----:B------:R-:W-:Y:S02]  /*194f0*/  SHF.R.S32.HI R15, RZ, 0x1f, R15 ;  /* 0x0000001fff0f7819 */ /* 0x000fe4000001140f */
[----:B------:R-:W-:Y:S02]  /*19500*/  ISETP.GE.AND P4, PT, R8, c[0x0][0x3c8], PT ;  /* 0x0000f20008007a0c */ /* 0x000fe40003f86270 */
[----:B------:R-:W-:Y:S02]  /*19510*/  SHF.R.S32.HI R11, RZ, 0x1f, R11 ;  /* 0x0000001fff0b7819 */ /* 0x000fe4000001140b */
[----:B--2---:R-:W-:-:S04]  /*19520*/  @!P2 LEA R2, P5, R14, R0, 0x2 ;  /* 0x000000000e02a211 */ /* 0x004fc800078a10ff */
[----:B------:R-:W-:Y:S02]  /*19530*/  @!P2 LEA.HI.X R3, R14, R4, R15, 0x2, P5 ;  /* 0x000000040e03a211 */ /* 0x000fe400028f140f */
[C---:B----4-:R-:W-:Y:S02]  /*19540*/  @!P1 LEA R6, P0, R9.reuse, R0, 0x2 ;  /* 0x0000000009069211 */ /* 0x050fe400078010ff */
[C---:B------:R-:W-:Y:S01]  /*19550*/  IADD3 R14, R230.reuse, 0x90, RZ ;  /* 0x00000090e60e7810 */ /* 0x040fe20007ffe0ff */
[----:B------:R2:W-:Y:S01]  /*19560*/  @!P2 ST.E.64 [R2.64], R68 ;  /* 0x000000440200a985 */ /* 0x0005e2000c101b08 */
[----:B------:R-:W-:Y:S02]  /*19570*/  @!P1 LEA.HI.X R7, R9, R4, R11, 0x2, P0 ;  /* 0x0000000409079211 */ /* 0x000fe400000f140b */
[----:B------:R-:W-:Y:S02]  /*19580*/  IADD3 R11, R230, 0xa8, RZ ;  /* 0x000000a8e60b7810 */ /* 0x000fe40007ffe0ff */
[----:B------:R-:W-:Y:S01]  /*19590*/  ISETP.GE.AND P2, PT, R16, c[0x0][0x3c8], PT ;  /* 0x0000f20010007a0c */ /* 0x000fe20003f46270 */
[----:B------:R4:W-:Y:S01]  /*195a0*/  @!P1 ST.E.64 [R6.64], R72 ;  /* 0x0000004806009985 */ /* 0x0009e2000c101b08 */
[----:B------:R-:W-:-:S02]  /*195b0*/  IADD3 R9, R230, 0x98, RZ ;  /* 0x00000098e6097810 */ /* 0x000fc40007ffe0ff */
[----:B------:R-:W-:Y:S02]  /*195c0*/  ISETP.GE.AND P1, PT, R11, c[0x0][0x3c8], PT ;  /* 0x0000f2000b007a0c */ /* 0x000fe40003f26270 */
[----:B------:R-:W-:Y:S02]  /*195d0*/  SHF.R.S32.HI R14, RZ, 0x1f, R14 ;  /* 0x0000001fff0e7819 */ /* 0x000fe4000001140e */
[----:B------:R-:W-:Y:S02]  /*195e0*/  SHF.R.S32.HI R9, RZ, 0x1f, R9 ;  /* 0x0000001fff097819 */ /* 0x000fe40000011409 */
[----:B------:R-:W-:-:S04]  /*195f0*/  IADD3 R15, R230, 0xa8, RZ ;  /* 0x000000a8e60f7810 */ /* 0x000fc80007ffe0ff */
[----:B------:R-:W-:Y:S02]  /*19600*/  SHF.R.S32.HI R15, RZ, 0x1f, R15 ;  /* 0x0000001fff0f7819 */ /* 0x000fe4000001140f */
[----:B--2---:R-:W-:-:S04]  /*19610*/  @!P3 LEA R2, P5, R10, R0, 0x2 ;  /* 0x000000000a02b211 */ /* 0x004fc800078a10ff */
[----:B------:R-:W-:Y:S02]  /*19620*/  @!P3 LEA.HI.X R3, R10, R4, R14, 0x2, P5 ;  /* 0x000000040a03b211 */ /* 0x000fe400028f140e */
[----:B----4-:R-:W-:Y:S02]  /*19630*/  @!P4 LEA R6, P0, R8, R0, 0x2 ;  /* 0x000000000806c211 */ /* 0x010fe400078010ff */
[----:B------:R-:W-:Y:S01]  /*19640*/  IADD3 R10, R230, 0xb8, RZ ;  /* 0x000000b8e60a7810 */ /* 0x000fe20007ffe0ff */
[----:B------:R2:W-:Y:S01]  /*19650*/  @!P3 ST.E.64 [R2.64], R76 ;  /* 0x0000004c0200b985 */ /* 0x0005e2000c101b08 */
[----:B------:R-:W-:Y:S02]  /*19660*/  @!P4 LEA.HI.X R7, R8, R4, R9, 0x2, P0 ;  /* 0x000000040807c211 */ /* 0x000fe400000f1409 */
[----:B------:R-:W-:Y:S02]  /*19670*/  ISETP.GE.AND P3, PT, R17, c[0x0][0x3c8], PT ;  /* 0x0000f20011007a0c */ /* 0x000fe40003f66270 */
[----:B------:R-:W-:Y:S01]  /*19680*/  @!P1 LEA R8, P0, R11, R0, 0x2 ;  /* 0x000000000b089211 */ /* 0x000fe200078010ff */
[----:B------:R4:W-:Y:S01]  /*19690*/  @!P4 ST.E.64 [R6.64], R80 ;  /* 0x000000500600c985 */ /* 0x0009e2000c101b08 */
[----:B------:R-:W-:-:S02]  /*196a0*/  ISETP.GE.AND P4, PT, R10, c[0x0][0x3c8], PT ;  /* 0x0000f2000a007a0c */ /* 0x000fc40003f86270 */
[----:B------:R-:W-:Y:S02]  /*196b0*/  @!P1 LEA.HI.X R9, R11, R4, R15, 0x2, P0 ;  /* 0x000000040b099211 */ /* 0x000fe400000f140f */
[C---:B------:R-:W-:Y:S02]  /*196c0*/  IADD3 R15, R230.reuse, 0xc8, RZ ;  /* 0x000000c8e60f7810 */ /* 0x040fe40007ffe0ff */
[C---:B------:R-:W-:Y:S02]  /*196d0*/  IADD3 R14, R230.reuse, 0xc0, RZ ;  /* 0x000000c0e60e7810 */ /* 0x040fe40007ffe0ff */
[----:B------:R-:W-:-:S04]  /*196e0*/  IADD3 R11, R230, 0xd0, RZ ;  /* 0x000000d0e60b7810 */ /* 0x000fc80007ffe0ff */
[----:B------:R-:W-:Y:S02]  /*196f0*/  ISETP.GE.AND P6, PT, R11, c[0x0][0x3c8], PT ;  /* 0x0000f2000b007a0c */ /* 0x000fe40003fc6270 */
[----:B--2---:R-:W-:-:S04]  /*19700*/  @!P2 LEA R2, P5, R16, R0, 0x2 ;  /* 0x000000001002a211 */ /* 0x004fc800078a10ff */
[----:B------:R-:W-:Y:S02]  /*19710*/  @!P2 LEA.HI.X R3, R16, R4, R18, 0x2, P5 ;  /* 0x000000041003a211 */ /* 0x000fe400028f1412 */
[C---:B------:R-:W-:Y:S02]  /*19720*/  IADD3 R18, R230.reuse, 0xb0, RZ ;  /* 0x000000b0e6127810 */ /* 0x040fe40007ffe0ff */
[----:B------:R-:W-:Y:S01]  /*19730*/  IADD3 R16, R230, 0xb8, RZ ;  /* 0x000000b8e6107810 */ /* 0x000fe20007ffe0ff */
[----:B------:R2:W-:Y:S01]  /*19740*/  @!P2 ST.E.64 [R2.64], R84 ;  /* 0x000000540200a985 */ /* 0x0005e2000c101b08 */
[----:B------:R-:W-:Y:S02]  /*19750*/  ISETP.GE.AND P2, PT, R14, c[0x0][0x3c8], PT ;  /* 0x0000f2000e007a0c */ /* 0x000fe40003f46270 */
[----:B----4-:R-:W-:Y:S01]  /*19760*/  @!P3 LEA R6, P5, R17, R0, 0x2 ;  /* 0x000000001106b211 */ /* 0x010fe200078a10ff */
[----:B------:R4:W-:Y:S01]  /*19770*/  @!P1 ST.E.64 [R8.64], R88 ;  /* 0x0000005808009985 */ /* 0x0009e2000c101b08 */
[----:B------:R-:W-:-:S02]  /*19780*/  ISETP.GE.AND P1, PT, R15, c[0x0][0x3c8], PT ;  /* 0x0000f2000f007a0c */ /* 0x000fc40003f26270 */
[----:B------:R-:W-:Y:S02]  /*19790*/  SHF.R.S32.HI R18, RZ, 0x1f, R18 ;  /* 0x0000001fff127819 */ /* 0x000fe40000011412 */
[----:B------:R-:W-:Y:S02]  /*197a0*/  SHF.R.S32.HI R16, RZ, 0x1f, R16 ;  /* 0x0000001fff107819 */ /* 0x000fe40000011410 */
[----:B------:R-:W-:Y:S02]  /*197b0*/  @!P3 LEA.HI.X R7, R17, R4, R18, 0x2, P5 ;  /* 0x000000041107b211 */ /* 0x000fe400028f1412 */
[----:B------:R-:W-:-:S03]  /*197c0*/  IADD3 R17, R230, 0xc0, RZ ;  /* 0x000000c0e6117810 */ /* 0x000fc60007ffe0ff */
[----:B------:R5:W-:Y:S01]  /*197d0*/  @!P3 ST.E.64 [R6.64], R92 ;  /* 0x0000005c0600b985 */ /* 0x000be2000c101b08 */
[----:B------:R-:W-:Y:S02]  /*197e0*/  SHF.R.S32.HI R17, RZ, 0x1f, R17 ;  /* 0x0000001fff117819 */ /* 0x000fe40000011411 */
[----:B--2---:R-:W-:-:S04]  /*197f0*/  @!P4 LEA R2, P0, R10, R0, 0x2 ;  /* 0x000000000a02c211 */ /* 0x004fc800078010ff */
[----:B------:R-:W-:Y:S02]  /*19800*/  @!P4 LEA.HI.X R3, R10, R4, R16, 0x2, P0 ;  /* 0x000000040a03c211 */ /* 0x000fe400000f1410 */
[C---:B------:R-:W-:Y:S02]  /*19810*/  IADD3 R16, R230.reuse, 0xc8, RZ ;  /* 0x000000c8e6107810 */ /* 0x040fe40007ffe0ff */
[----:B------:R-:W-:Y:S01]  /*19820*/  IADD3 R10, R230, 0xd8, RZ ;  /* 0x000000d8e60a7810 */ /* 0x000fe20007ffe0ff */
[----:B------:R2:W-:Y:S01]  /*19830*/  @!P4 ST.E.64 [R2.64], R96 ;  /* 0x000000600200c985 */ /* 0x0005e2000c101b08 */
[----:B------:R-:W-:Y:S02]  /*19840*/  SHF.R.S32.HI R16, RZ, 0x1f, R16 ;  /* 0x0000001fff107819 */ /* 0x000fe40000011410 */
[----:B----4-:R-:W-:Y:S02]  /*19850*/  @!P2 LEA R8, P0, R14, R0, 0x2 ;  /* 0x000000000e08a211 */ /* 0x010fe400078010ff */
[----:B------:R-:W-:-:S02]  /*19860*/  ISETP.GE.AND P5, PT, R10, c[0x0][0x3c8], PT ;  /* 0x0000f2000a007a0c */ /* 0x000fc40003fa6270 */
[----:B------:R-:W-:Y:S02]  /*19870*/  @!P2 LEA.HI.X R9, R14, R4, R17, 0x2, P0 ;  /* 0x000000040e09a211 */ /* 0x000fe400000f1411 */
[----:B------:R-:W-:Y:S02]  /*19880*/  IADD3 R14, R230, 0xe0, RZ ;  /* 0x000000e0e60e7810 */ /* 0x000fe40007ffe0ff */
[----:B-----5:R-:W-:Y:S01]  /*19890*/  @!P6 LEA R6, P0, R11, R0, 0x2 ;  /* 0x000000000b06e211 */ /* 0x020fe200078010ff */
[----:B------:R-:W-:Y:S01]  /*198a0*/  @!P2 ST.E.64 [R8.64], R152 ;  /* 0x000000980800a985 */ /* 0x000fe2000c101b08 */
[----:B------:R-:W-:Y:S02]  /*198b0*/  ISETP.GE.AND P4, PT, R14, c[0x0][0x3c8], PT ;  /* 0x0000f2000e007a0c */ /* 0x000fe40003f86270 */
[----:B------:R-:W-:-:S04]  /*198c0*/  IADD3 R17, R230, 0xe8, RZ ;  /* 0x000000e8e6117810 */ /* 0x000fc80007ffe0ff */
[----:B------:R-:W-:Y:S02]  /*198d0*/  SHF.R.S32.HI R17, RZ, 0x1f, R17 ;  /* 0x0000001fff117819 */ /* 0x000fe40000011411 */
[----:B--2---:R-:W-:-:S04]  /*198e0*/  @!P1 LEA R2, P3, R15, R0, 0x2 ;  /* 0x000000000f029211 */ /* 0x004fc800078610ff */
[-C--:B------:R-:W-:Y:S02]  /*198f0*/  @!P1 LEA.HI.X R3, R15, R4.reuse, R16, 0x2, P3 ;  /* 0x000000040f039211 */ /* 0x080fe400018f1410 */
[C---:B------:R-:W-:Y:S02]  /*19900*/  IADD3 R15, R230.reuse, 0xd0, RZ ;  /* 0x000000d0e60f7810 */ /* 0x040fe40007ffe0ff */
[----:B------:R-:W-:Y:S01]  /*19910*/  IADD3 R16, R230, 0xe8, RZ ;  /* 0x000000e8e6107810 */ /* 0x000fe20007ffe0ff */
[----:B------:R2:W-:Y:S01]  /*19920*/  @!P1 ST.E.64 [R2.64], R100 ;  /* 0x0000006402009985 */ /* 0x0005e2000c101b08 */
[----:B------:R-:W-:Y:S02]  /*19930*/  SHF.R.S32.HI R15, RZ, 0x1f, R15 ;  /* 0x0000001fff0f7819 */ /* 0x000fe4000001140f */
[----:B------:R-:W-:Y:S02]  /*19940*/  ISETP.GE.AND P2, PT, R16, c[0x0][0x3c8], PT ;  /* 0x0000f20010007a0c */ /* 0x000fe40003f46270 */
[----:B------:R-:W-:-:S02]  /*19950*/  @!P6 LEA.HI.X R7, R11, R4, R15, 0x2, P0 ;  /* 0x000000040b07e211 */ /* 0x000fc400000f140f */
[----:B------:R-:W-:Y:S02]  /*19960*/  IADD3 R11, R230, 0xd8, RZ ;  /* 0x000000d8e60b7810 */ /* 0x000fe40007ffe0ff */
[----:B------:R-:W-:Y:S01]  /*19970*/  ISETP.GE.AND P1, PT, R252, c[0x0][0x3c8], PT ;  /* 0x0000f200fc007a0c */ /* 0x000fe20003f26270 */
[----:B------:R4:W-:Y:S01]  /*19980*/  @!P6 ST.E.64 [R6.64], R104 ;  /* 0x000000680600e985 */ /* 0x0009e2000c101b08 */
[----:B------:R-:W-:Y:S02]  /*19990*/  ISETP.GE.AND P0, PT, R251, c[0x0][0x3c8], PT ;  /* 0x0000f200fb007a0c */ /* 0x000fe40003f06270 */
[----:B------:R-:W-:Y:S02]  /*199a0*/  SHF.R.S32.HI R11, RZ, 0x1f, R11 ;  /* 0x0000001fff0b7819 */ /* 0x000fe4000001140b */
[----:B------:R-:W-:-:S04]  /*199b0*/  IADD3 R15, R230, 0xe0, RZ ;  /* 0x000000e0e60f7810 */ /* 0x000fc80007ffe0ff */
[----:B------:R-:W-:Y:S02]  /*199c0*/  SHF.R.S32.HI R15, RZ, 0x1f, R15 ;  /* 0x0000001fff0f7819 */ /* 0x000fe4000001140f */
        /* <DEDUP_REMOVED lines=17> */
.L_x_1443:
[----:B------:R-:W-:Y:S05]  /*19ae0*/  BSYNC B0 ;  /* 0x0000000000007941 */ /* 0x000fea0003800000 */
.L_x_1442:
[----:B------:R-:W-:Y:S05]  /*19af0*/  BRA.DIV ~URZ, `(.L_x_1444) ;  /* 0x000044027f007947 */ /* 0x000fea000b800000 */
[----:B--2---:R2:W1:Y:S04]  /*19b00*/  SHFL.IDX PT, R4, R5, 0x1, 0x1c1f ;  /* 0x003c1f0005047f89 */ /* 0x00446800000e0000 */
[----:B----4-:R2:W4:Y:S02]  /*19b10*/  SHFL.IDX PT, R0, R12, 0x1, 0x1c1f ;  /* 0x003c1f000c007f89 */ /* 0x01052400000e0000 */
.L_x_1516:
        /* <DEDUP_REMOVED lines=8> */
[----:B------:R-:W-:Y:S01]  /*19ba0*/  IADD3 R10, R230, 0x18, RZ ;  /* 0x00000018e60a7810 */ /* 0x000fe20007ffe0ff */
        /* <DEDUP_REMOVED lines=30> */
[----:B--2---:R-:W-:Y:S02]  /*19d90*/  @!P4 LEA R8, P0, R250, R0, 0x2 ;  /* 0x00000000fa08c211 */ /* 0x004fe400078010ff */
        /* <DEDUP_REMOVED lines=39> */
[C---:B------:R-:W-:Y:S02]  /*1a010*/  IADD3 R11, R230.reuse, 0x68, RZ ;  /* 0x00000068e60b7810 */ /* 0x040fe40007ffe0ff */
        /* <DEDUP_REMOVED lines=28> */
[----:B------:R-:W-:Y:S02]  /*1a1e0*/  IADD3 R10, R230, 0x80, RZ ;  /* 0x00000080e60a7810 */ /* 0x000fe40007ffe0ff */
        /* <DEDUP_REMOVED lines=38> */
[C---:B-1----:R-:W-:Y:S02]  /*1a450*/  @!P5 LEA R8, P0, R5.reuse, R0, 0x2 ;  /* 0x000000000508d211 */ /* 0x042fe400078010ff */
[----:B------:R-:W-:Y:S02]  /*1a460*/  SHF.R.S32.HI R13, RZ, 0x1f, R13 ;  /* 0x0000001fff0d7819 */ /* 0x000fe4000001140d */
[----:B------:R-:W-:Y:S02]  /*1a470*/  IADD3 R15, R230, 0xa0, RZ ;  /* 0x000000a0e60f7810 */ /* 0x000fe40007ffe0ff */
[----:B------:R-:W-:Y:S02]  /*1a480*/  ISETP.GE.AND P1, PT, R12, c[0x0][0x3c8], PT ;  /* 0x0000f2000c007a0c */ /* 0x000fe40003f26270 */
[----:B------:R-:W-:-:S02]  /*1a490*/  @!P5 LEA.HI.X R9, R5, R4, R13, 0x2, P0 ;  /* 0x000000040509d211 */ /* 0x000fc400000f140d */
[C---:B------:R-:W-:Y:S02]  /*1a4a0*/  IADD3 R11, R230.reuse, 0xb0, RZ ;  /* 0x000000b0e60b7810 */ /* 0x040fe40007ffe0ff */
[----:B------:R-:W-:Y:S01]  /*1a4b0*/  SHF.R.S32.HI R15, RZ, 0x1f, R15 ;  /* 0x0000001fff0f7819 */ /* 0x000fe2000001140f */
[----:B------:R1:W-:Y:S01]  /*1a4c0*/  @!P5 ST.E.64 [R8.64], R168 ;  /* 0x000000a80800d985 */ /* 0x0003e2000c101b08 */
[C---:B------:R-:W-:Y:S02]  /*1a4d0*/  IADD3 R13, R230.reuse, 0xa8, RZ ;  /* 0x000000a8e60d7810 */ /* 0x040fe40007ffe0ff */
        /* <DEDUP_REMOVED lines=12> */
[C---:B------:R-:W-:Y:S01]  /*1a5a0*/  IADD3 R13, R230.reuse, 0xc8, RZ ;  /* 0x000000c8e60d7810 */ /* 0x040fe20007ffe0ff */
[----:B------:R3:W-:Y:S01]  /*1a5b0*/  @!P3 ST.E.64 [R2.64], R54 ;  /* 0x000000360200b985 */ /* 0x0007e2000c101b08 */
[----:B-1----:R-:W-:Y:S02]  /*1a5c0*/  @!P2 LEA R8, P3, R11, R0, 0x2 ;  /* 0x000000000b08a211 */ /* 0x002fe400078610ff */
[----:B------:R-:W-:Y:S02]  /*1a5d0*/  SHF.R.S32.HI R14, RZ, 0x1f, R14 ;  /* 0x0000001fff0e7819 */ /* 0x000fe4000001140e */
[----:B------:R-:W-:Y:S02]  /*1a5e0*/  ISETP.GE.AND P5, PT, R13, c[0x0][0x3c8], PT ;  /* 0x0000f2000d007a0c */ /* 0x000fe40003fa6270 */
[----:B------:R-:W-:Y:S02]  /*1a5f0*/  @!P2 LEA.HI.X R9, R11, R4, R14, 0x2, P3 ;  /* 0x000000040b09a211 */ /* 0x000fe400018f140e */
[----:B------:R-:W-:-:S02]  /*1a600*/  IADD3 R11, R230, 0xc0, RZ ;  /* 0x000000c0e60b7810 */ /* 0x000fc40007ffe0ff */
[C---:B------:R-:W-:Y:S01]  /*1a610*/  IADD3 R14, R230.reuse, 0xb8, RZ ;  /* 0x000000b8e60e7810 */ /* 0x040fe20007ffe0ff */
[----:B------:R-:W-:Y:S01]  /*1a620*/  @!P2 ST.E.64 [R8.64], R94 ;  /* 0x0000005e0800a985 */ /* 0x000fe2000c101b08 */
[C---:B------:R-:W-:Y:S02]  /*1a630*/  IADD3 R10, R230.reuse, 0xd0, RZ ;  /* 0x000000d0e60a7810 */ /* 0x040fe40007ffe0ff */
[----:B------:R-:W-:Y:S02]  /*1a640*/  SHF.R.S32.HI R11, RZ, 0x1f, R11 ;  /* 0x0000001fff0b7819 */ /* 0x000fe4000001140b */
[----:B------:R-:W-:Y:S02]  /*1a650*/  SHF.R.S32.HI R14, RZ, 0x1f, R14 ;  /* 0x0000001fff0e7819 */ /* 0x000fe4000001140e */
[----:B------:R-:W-:-:S04]  /*1a660*/  IADD3 R15, R230, 0xc8, RZ ;  /* 0x000000c8e60f7810 */ /* 0x000fc80007ffe0ff */
        /* <DEDUP_REMOVED lines=9> */
[C---:B------:R-:W-:Y:S01]  /*1a700*/  IADD3 R11, R230.reuse, 0xd0, RZ ;  /* 0x000000d0e60b7810 */ /* 0x040fe20007ffe0ff */
[----:B------:R1:W-:Y:S01]  /*1a710*/  @!P1 ST.E.64 [R6.64], R78 ;  /* 0x0000004e06009985 */ /* 0x0003e2000c101b08 */
[----:B------:R-:W-:Y:S02]  /*1a720*/  ISETP.GE.AND P3, PT, R5, c[0x0][0x3c8], PT ;  /* 0x0000f20005007a0c */ /* 0x000fe40003f66270 */
[----:B------:R-:W-:Y:S01]  /*1a730*/  SHF.R.S32.HI R11, RZ, 0x1f, R11 ;  /* 0x0000001fff0b7819 */ /* 0x000fe2000001140b */
[----:B------:R2:W-:Y:S01]  /*1a740*/  @!P0 ST.E.64 [R2.64], R62 ;  /* 0x0000003e02008985 */ /* 0x0005e2000c101b08 */
[C---:B------:R-:W-:Y:S02]  /*1a750*/  IADD3 R14, R230.reuse, 0xe0, RZ ;  /* 0x000000e0e60e7810 */ /* 0x040fe40007ffe0ff */
[----:B------:R-:W-:Y:S02]  /*1a760*/  IADD3 R12, R230, 0xe8, RZ ;  /* 0x000000e8e60c7810 */ /* 0x000fe40007ffe0ff */
[----:B------:R-:W-:-:S02]  /*1a770*/  ISETP.GE.AND P2, PT, R14, c[0x0][0x3c8], PT ;  /* 0x0000f2000e007a0c */ /* 0x000fc40003f46270 */
[----:B------:R-:W-:Y:S02]  /*1a780*/  ISETP.GE.AND P1, PT, R12, c[0x0][0x3c8], PT ;  /* 0x0000f2000c007a0c */ /* 0x000fe40003f26270 */
[----:B-1----:R-:W-:-:S04]  /*1a790*/  @!P5 LEA R6, P0, R13, R0, 0x2 ;  /* 0x000000000d06d211 */ /* 0x002fc800078010ff */
[----:B------:R-:W-:Y:S02]  /*1a7a0*/  @!P5 LEA.HI.X R7, R13, R4, R15, 0x2, P0 ;  /* 0x000000040d07d211 */ /* 0x000fe400000f140f */
[----:B--2---:R-:W-:Y:S02]  /*1a7b0*/  @!P4 LEA R2, P6, R10, R0, 0x2 ;  /* 0x000000000a02c211 */ /* 0x004fe400078c10ff */
[----:B------:R-:W-:Y:S01]  /*1a7c0*/  IADD3 R13, R230, 0xd8, RZ ;  /* 0x000000d8e60d7810 */ /* 0x000fe20007ffe0ff */
[----:B------:R-:W-:Y:S01]  /*1a7d0*/  @!P5 ST.E.64 [R6.64], R82 ;  /* 0x000000520600d985 */ /* 0x000fe2000c101b08 */
[----:B------:R-:W-:Y:S02]  /*1a7e0*/  @!P4 LEA.HI.X R3, R10, R4, R11, 0x2, P6 ;  /* 0x000000040a03c211 */ /* 0x000fe400030f140b */
[----:B------:R-:W-:Y:S02]  /*1a7f0*/  @!P3 LEA R10, P5, R5, R0, 0x2 ;  /* 0x00000000050ab211 */ /* 0x000fe400078a10ff */
[----:B------:R-:W-:Y:S01]  /*1a800*/  ISETP.GE.AND P0, PT, R252, c[0x0][0x3c8], PT ;  /* 0x0000f200fc007a0c */ /* 0x000fe20003f06270 */
[----:B------:R1:W-:Y:S01]  /*1a810*/  @!P4 ST.E.64 [R2.64], R86 ;  /* 0x000000560200c985 */ /* 0x0003e2000c101b08 */
[----:B------:R-:W-:-:S02]  /*1a820*/  SHF.R.S32.HI R13, RZ, 0x1f, R13 ;  /* 0x0000001fff0d7819 */ /* 0x000fc4000001140d */
[----:B------:R-:W-:Y:S02]  /*1a830*/  IADD3 R15, R230, 0xe0, RZ ;  /* 0x000000e0e60f7810 */ /* 0x000fe40007ffe0ff */
[----:B------:R-:W-:Y:S02]  /*1a840*/  @!P2 LEA R8, P6, R14, R0, 0x2 ;  /* 0x000000000e08a211 */ /* 0x000fe400078c10ff */
[----:B------:R-:W-:-:S04]  /*1a850*/  SHF.R.S32.HI R15, RZ, 0x1f, R15 ;  /* 0x0000001fff0f7819 */ /* 0x000fc8000001140f */
[----:B------:R-:W-:Y:S02]  /*1a860*/  @!P2 LEA.HI.X R9, R14, R4, R15, 0x2, P6 ;  /* 0x000000040e09a211 */ /* 0x000fe400030f140f */
[----:B-1----:R-:W-:Y:S02]  /*1a870*/  P2R R2, PR, RZ, 0x20 ;  /* 0x00000020ff027803 */ /* 0x002fe40000000000 */
[----:B------:R-:W-:Y:S02]  /*1a880*/  @!P1 LEA R6, P5, R12, R0, 0x2 ;  /* 0x000000000c069211 */ /* 0x000fe400078a10ff */
[----:B------:R-:W-:-:S04]  /*1a890*/  ISETP.NE.AND P4, PT, R2, RZ, PT ;  /* 0x000000ff0200720c */ /* 0x000fc80003f85270 */
[----:B------:R-:W-:Y:S02]  /*1a8a0*/  @!P3 LEA.HI.X R11, R5, R4, R13, 0x2, P4 ;  /* 0x00000004050bb211 */ /* 0x000fe400020f140d */
[----:B------:R-:W-:Y:S02]  /*1a8b0*/  IADD3 R13, R230, 0xe8, RZ ;  /* 0x000000e8e60d7810 */ /* 0x000fe40007ffe0ff */
[----:B------:R-:W-:Y:S01]  /*1a8c0*/  SHF.R.S32.HI R5, RZ, 0x1f, R252 ;  /* 0x0000001fff057819 */ /* 0x000fe200000114fc */
[----:B------:R1:W-:Y:S01]  /*1a8d0*/  @!P3 ST.E.64 [R10.64], R106 ;  /* 0x0000006a0a00b985 */ /* 0x0003e2000c101b08 */
[----:B------:R-:W-:Y:S02]  /*1a8e0*/  SHF.R.S32.HI R13, RZ, 0x1f, R13 ;  /* 0x0000001fff0d7819 */ /* 0x000fe4000001140d */
[----:B------:R-:W-:Y:S01]  /*1a8f0*/  @!P0 LEA R2, P4, R252, R0, 0x2 ;  /* 0x00000000fc028211 */ /* 0x000fe200078810ff */
[----:B------:R1:W-:Y:S01]  /*1a900*/  @!P2 ST.E.64 [R8.64], R102 ;  /* 0x000000660800a985 */ /* 0x0003e2000c101b08 */
[----:B------:R-:W-:-:S02]  /*1a910*/  @!P1 LEA.HI.X R7, R12, R4, R13, 0x2, P5 ;  /* 0x000000040c079211 */ /* 0x000fc400028f140d */
        /* <DEDUP_REMOVED lines=10> */
.L_x_1424:
        /* <DEDUP_REMOVED lines=8> */
[----:B------:R-:W-:Y:S02]  /*1aa40*/  @P2 IADD3 R4, P0, R236, c[0x0][0x508], RZ ;  /* 0x00014200ec042a10 */ /* 0x000fe40007f1e0ff */
[----:B------:R2:W5:Y:S02]  /*1aa50*/  @P3 LDG.E R6, [R2.64] ;  /* 0x0000000802063981 */ /* 0x000564000c1e1900 */
[----:B------:R-:W-:-:S05]  /*1aa60*/  @P2 IADD3.X R5, R237, c[0x0][0x50c], RZ, P0, !PT ;  /* 0x00014300ed052a10 */ /* 0x000fca00007fe4ff */
[----:B------:R2:W5:Y:S01]  /*1aa70*/  @P2 LDG.E R20, [R4.64] ;  /* 0x0000000804142981 */ /* 0x000562000c1e1900 */
[----:B------:R-:W-:-:S04]  /*1aa80*/  ISETP.NE.AND P0, PT, R233, RZ, PT ;  /* 0x000000ffe900720c */ /* 0x000fc80003f05270 */
[----:B------:R-:W-:Y:S01]  /*1aa90*/  SEL R19, R233, c[0x0][0x3d4], P0 ;  /* 0x0000f500e9137a07 */ /* 0x000fe20000000000 */
[----:B------:R-:W-:Y:S05]  /*1aaa0*/  @P2 BRA `(.L_x_1445) ;  /* 0x0000004000002947 */ /* 0x000fea0003800000 */
[----:B------:R-:W-:Y:S05]  /*1aab0*/  @!P3 BRA `(.L_x_1445) ;  /* 0x000000300000b947 */ /* 0x000fea0003800000 */
[----:B------:R3:W4:Y:S04]  /*1aac0*/  LDG.E R0, [R2.64] ;  /* 0x0000000802007981 */ /* 0x000728000c1e1900 */
[----:B--23--:R-:W4:Y:S02]  /*1aad0*/  LDG.E R2, [R2.64+0x4] ;  /* 0x0000040802027981 */ /* 0x00cf24000c1e1900 */
[----:B----45:R-:W-:Y:S02]  /*1aae0*/  IADD3 R20, -R0, R2, RZ ;  /* 0x0000000200147210 */ /* 0x030fe40007ffe1ff */
.L_x_1445:
[----:B--2---:R-:W2:Y:S01]  /*1aaf0*/  S2R R2, SR_TID.X ;  /* 0x0000000000027919 */ /* 0x004ea20000002100 */
[----:B------:R-:W-:Y:S01]  /*1ab00*/  BSSY B0, `(.L_x_1446) ;  /* 0x0000036000007945 */ /* 0x000fe20003800000 */
[----:B------:R-:W-:Y:S02]  /*1ab10*/  LOP3.LUT R12, R234, 0xffff, RZ, 0xc0, !PT ;  /* 0x0000ffffea0c7812 */ /* 0x000fe400078ec0ff */
[----:B------:R-:W-:-:S02]  /*1ab20*/  SEL R13, R238, RZ, !P3 ;  /* 0x000000ffee0d7207 */ /* 0x000fc40005800000 */
[----:B------:R-:W-:Y:S02]  /*1ab30*/  SEL R21, R239, RZ, !P3 ;  /* 0x000000ffef157207 */ /* 0x000fe40005800000 */
[----:B-----5:R-:W-:Y:S02]  /*1ab40*/  SHF.R.S32.HI R18, RZ, 0x1f, R6 ;  /* 0x0000001fff127819 */ /* 0x020fe40000011406 */
        /* <DEDUP_REMOVED lines=21> */
[----:B------:R-:W-:Y:S01]  /*1aca0*/  IMAD.WIDE.U32 R4, R4, R12, RZ ;  /* 0x0000000c04047225 */ /* 0x000fe200078e00ff */
[----:B------:R-:W-:-:S03]  /*1acb0*/  IADD3 R3, R3, R8, RZ ;  /* 0x0000000803037210 */ /* 0x000fc60007ffe0ff */
[----:B------:R-:W-:Y:S02]  /*1acc0*/  IMAD.IADD R9, R5, 0x1, R9 ;  /* 0x0000000105097824 */ /* 0x000fe400078e0209 */
[----:B------:R-:W-:-:S04]  /*1acd0*/  @P0 IMAD.HI.U32 R17, R16, c[0x0][0x4ec], RZ ;  /* 0x00013b0010110a27 */ /* 0x000fc800078e00ff */
[-C--:B-----5:R-:W-:Y:S01]  /*1ace0*/  IMAD R8, R15, R7.reuse, RZ ;  /* 0x000000070f087224 */ /* 0x0a0fe200078e02ff */
        /* <DEDUP_REMOVED lines=10> */
[----:B-1----:R-:W-:Y:S01]  /*1ad90*/  IMAD R0, R11, R2, RZ ;  /* 0x000000020b007224 */ /* 0x002fe200078e02ff */
        /* <DEDUP_REMOVED lines=12> */
.L_x_1447:
[----:B------:R-:W-:Y:S05]  /*1ae60*/  BSYNC B0 ;  /* 0x0000000000007941 */ /* 0x000fea0003800000 */
.L_x_1446:
[----:B------:R-:W-:-:S13]  /*1ae70*/  ISETP.GT.AND P0, PT, R19, 0x1, PT ;  /* 0x000000011300780c */ /* 0x000fda0003f04270 */
[----:B------:R-:W-:Y:S05]  /*1ae80*/  @P0 BRA `(.L_x_1439) ;  /* 0x000007f000000947 */ /* 0x000fea0003800000 */
[----:B------:R-:W-:Y:S01]  /*1ae90*/  MOV R2, c[0x0][0x4e8] ;  /* 0x00013a0000027a02 */ /* 0x000fe20000000f00 */
[----:B-1----:R-:W-:Y:S01]  /*1aea0*/  IMAD R0, R18, c[0x0][0x3a0], RZ ;  /* 0x0000e80012007a24 */ /* 0x002fe200078e02ff */
[----:B------:R-:W-:Y:S01]  /*1aeb0*/  IADD3 R4, R214, R226, RZ ;  /* 0x000000e2d6047210 */ /* 0x000fe20007ffe0ff */
        /* <DEDUP_REMOVED lines=30> */
.L_x_1517:
[----:B------:R-:W-:Y:S05]  /*1b0a0*/  BRA.DIV ~URZ, `(.L_x_1449) ;  /* 0x00002f827f007947 */ /* 0x000fea000b800000 */
[----:B------:R3:W4:Y:S02]  /*1b0b0*/  SHFL.IDX PT, R0, R14, RZ, 0x181f ;  /* 0x00181fff0e007589 */ /* 0x00072400000e0000 */
.L_x_1518:
        /* <DEDUP_REMOVED lines=20> */
.L_x_1451:
[----:B------:R-:W-:Y:S05]  /*1b200*/  BSYNC B0 ;  /* 0x0000000000007941 */ /* 0x000fea0003800000 */
.L_x_1450:
[----:B------:R-:W-:Y:S05]  /*1b210*/  BRA.DIV ~URZ, `(.L_x_1452) ;  /* 0x00002e727f007947 */ /* 0x000fea000b800000 */
[----:B--2---:R2:W1:Y:S04]  /*1b220*/  SHFL.IDX PT, R4, R5, 0x1, 0x181f ;  /* 0x00381f0005047f89 */ /* 0x00446800000e0000 */
[----:B----4-:R2:W4:Y:S02]  /*1b230*/  SHFL.IDX PT, R0, R14, 0x1, 0x181f ;  /* 0x00381f000e007f89 */ /* 0x01052400000e0000 */
.L_x_1519:
        /* <DEDUP_REMOVED lines=20> */
.L_x_1454:
[----:B------:R-:W-:Y:S05]  /*1b380*/  BSYNC B0 ;  /* 0x0000000000007941 */ /* 0x000fea0003800000 */
.L_x_1453:
[----:B------:R-:W-:Y:S05]  /*1b390*/  BRA.DIV ~URZ, `(.L_x_1455) ;  /* 0x00002db27f007947 */ /* 0x000fea000b800000 */
[----:B-1----:R1:W2:Y:S02]  /*1b3a0*/  SHFL.IDX PT, R4, R5, 0x2, 0x181f ;  /* 0x00581f0005047f89 */ /* 0x0022a400000e0000 */
.L_x_1520:
[----:B------:R-:W-:Y:S05]  /*1b3b0*/  BRA.DIV ~URZ, `(.L_x_1456) ;  /* 0x00002e027f007947 */ /* 0x000fea000b800000 */
[----:B----4-:R4:W1:Y:S02]  /*1b3c0*/  SHFL.IDX PT, R0, R14, 0x2, 0x181f ;  /* 0x00581f000e007f89 */ /* 0x01086400000e0000 */
.L_x_1521:
        /* <DEDUP_REMOVED lines=20> */
.L_x_1458:
[----:B------:R-:W-:Y:S05]  /*1b510*/  BSYNC B0 ;  /* 0x0000000000007941 */ /* 0x000fea0003800000 */
.L_x_1457:
[----:B------:R-:W-:Y:S05]  /*1b520*/  BRA.DIV ~URZ, `(.L_x_1459) ;  /* 0x00002cf27f007947 */ /* 0x000fea000b800000 */
[----:B--2---:R2:W3:Y:S04]  /*1b530*/  SHFL.IDX PT, R4, R5, 0x3, 0x181f ;  /* 0x00781f0005047f89 */ /* 0x0044e800000e0000 */
[----:B-1----:R2:W1:Y:S02]  /*1b540*/  SHFL.IDX PT, R0, R14, 0x3, 0x181f ;  /* 0x00781f000e007f89 */ /* 0x00246400000e0000 */
.L_x_1522:
        /* <DEDUP_REMOVED lines=19> */
.L_x_1439:
[----:B------:R-:W-:Y:S05]  /*1b680*/  BSYNC B1 ;  /* 0x0000000000017941 */ /* 0x000fea0003800000 */
.L_x_1423:
        /* <DEDUP_REMOVED lines=13> */
.L_x_1523:
[----:B------:R-:W-:Y:S05]  /*1b760*/  BRA.DIV ~URZ, `(.L_x_1462) ;  /* 0x00002be27f007947 */ /* 0x000fea000b800000 */
[----:B------:R3:W4:Y:S02]  /*1b770*/  SHFL.IDX PT, R6, R98, 0x1, 0x1f ;  /* 0x00201f0062067f89 */ /* 0x00072400000e0000 */
.L_x_1524:
        /* <DEDUP_REMOVED lines=18> */
.L_x_1525:
        /* <DEDUP_REMOVED lines=16> */
.L_x_1526:
[----:B--2---:R-:W-:Y:S01]  /*1b9a0*/  IMAD R0, R0, c[0x0][0x538], RZ ;  /* 0x00014e0000007a24 */ /* 0x004fe200078e02ff */
[----:B------:R-:W-:Y:S04]  /*1b9b0*/  BSSY B1, `(.L_x_1465) ;  /* 0x00000c8000017945 */ /* 0x000fe80003800000 */
[----:B----4-:R-:W-:-:S04]  /*1b9c0*/  IADD3 R6, R0, R6, RZ ;  /* 0x0000000600067210 */ /* 0x010fc80007ffe0ff */
[----:B------:R-:W-:-:S13]  /*1b9d0*/  ISETP.GT.AND P0, PT, R6, R9, PT ;  /* 0x000000090600720c */ /* 0x000fda0003f04270 */
[----:B------:R-:W-:Y:S05]  /*1b9e0*/  @P0 BRA `(.L_x_1466) ;  /* 0x0000025000000947 */ /* 0x000fea0003800000 */
.L_x_1470:
        /* <DEDUP_REMOVED lines=17> */
.L_x_1527:
        /* <DEDUP_REMOVED lines=16> */
.L_x_1528:
[----:B--2---:R-:W-:-:S05]  /*1bc00*/  IMAD R0, R0, c[0x0][0x538], RZ ;  /* 0x00014e0000007a24 */ /* 0x004fca00078e02ff */
[----:B------:R-:W-:-:S04]  /*1bc10*/  IADD3 R6, R0, R6, RZ ;  /* 0x0000000600067210 */ /* 0x000fc80007ffe0ff */
[----:B------:R-:W-:-:S13]  /*1bc20*/  ISETP.GT.AND P0, PT, R6, R9, PT ;  /* 0x000000090600720c */ /* 0x000fda0003f04270 */
[----:B-1-3--:R-:W-:Y:S05]  /*1bc30*/  @!P0 BRA `(.L_x_1470) ;  /* 0xfffffdb000008947 */ /* 0x00afea000383ffff */
.L_x_1466:
[----:B------:R-:W-:-:S05]  /*1bc40*/  IADD3 R11, -R0, R6, RZ ;  /* 0x00000006000b7210 */ /* 0x000fca0007ffe1ff */
[----:B------:R-:W-:-:S05]  /*1bc50*/  IMAD R0, R4, c[0x0][0x538], R11 ;  /* 0x00014e0004007a24 */ /* 0x000fca00078e020b */
[----:B------:R-:W-:Y:S01]  /*1bc60*/  ISETP.GT.AND P0, PT, R0, R9, PT ;  /* 0x000000090000720c */ /* 0x000fe20003f04270 */
[----:B------:R-:W-:-:S12]  /*1bc70*/  BRA.DIV ~URZ, `(.L_x_1471) ;  /* 0x00002b127f007947 */ /* 0x000fd8000b800000 */
[----:B------:R-:W-:-:S04]  /*1bc80*/  VOTE.ANY R10, PT, !P0 ;  /* 0x00000000000a7806 */ /* 0x000fc800040e0100 */
.L_x_1529:
[----:B------:R-:W2:Y:S02]  /*1bc90*/  POPC R6, R10 ;  /* 0x0000000a00067309 */ /* 0x000ea40000000000 */
[----:B--2---:R-:W-:Y:S01]  /*1bca0*/  IADD3 R235, R6, R235, RZ ;  /* 0x000000eb06eb7210 */ /* 0x004fe20007ffe0ff */
[----:B------:R-:W-:Y:S05]  /*1bcb0*/  BRA.DIV ~URZ, `(.L_x_1472) ;  /* 0x00002b227f007947 */ /* 0x000fea000b800000 */
[----:B------:R2:W4:Y:S04]  /*1bcc0*/  SHFL.IDX PT, R7, R7, R6, 0x1f ;  /* 0x00001f0607077589 */ /* 0x00052800000e0000 */
[----:B------:R2:W1:Y:S02]  /*1bcd0*/  SHFL.IDX PT, R5, R8, R6, 0x1f ;  /* 0x00001f0608057589 */ /* 0x00046400000e0000 */
.L_x_1530:
[----:B------:R-:W-:Y:S01]  /*1bce0*/  ISETP.NE.AND P0, PT, R10, RZ, PT ;  /* 0x000000ff0a00720c */ /* 0x000fe20003f05270 */
[----:B------:R-:W-:-:S12]  /*1bcf0*/  BSSY B0, `(.L_x_1473) ;  /* 0x0000005000007945 */ /* 0x000fd80003800000 */
[----:B------:R-:W-:Y:S05]  /*1bd00*/  @!P0 BRA `(.L_x_1474) ;  /* 0x0000003000008947 */ /* 0x000fea0003800000 */
[----:B--2---:R-:W-:Y:S01]  /*1bd10*/  IADD3 R6, R6, -0x1, RZ ;  /* 0xffffffff06067810 */ /* 0x004fe20007ffe0ff */
[----:B------:R-:W-:Y:S05]  /*1bd20*/  BRA.DIV ~URZ, `(.L_x_1475) ;  /* 0x00002b827f007947 */ /* 0x000fea000b800000 */
[----:B------:R2:W3:Y:S02]  /*1bd30*/  SHFL.IDX PT, R12, R4, R6, 0x1f ;  /* 0x00001f06040c7589 */ /* 0x0004e400000e0000 */
.L_x_1474:
[----:B------:R-:W-:Y:S05]  /*1bd40*/  BSYNC B0 ;  /* 0x0000000000007941 */ /* 0x000fea0003800000 */
.L_x_1473:
        /* <DEDUP_REMOVED lines=67> */
.L_x_1477:
        /* <DEDUP_REMOVED lines=67> */
.L_x_1478:
[----:B------:R-:W-:Y:S05]  /*1c5b0*/  BSYNC B0 ;  /* 0x0000000000007941 */ /* 0x000fea0003800000 */
.L_x_1476:
[----:B------:R-:W-:-:S04]  /*1c5c0*/  LOP3.LUT R2, RZ, R2, RZ, 0x33, !PT ;  /* 0x00000002ff027212 */ /* 0x000fc800078e33ff */
[----:B------:R-:W-:Y:S01]  /*1c5d0*/  IADD3 R233, R2, R7, RZ ;  /* 0x0000000702e97210 */ /* 0x000fe20007ffe0ff */
[----:B------:R-:W-:Y:S05]  /*1c5e0*/  BRA `(.L_x_1479) ;  /* 0x0000004000007947 */ /* 0x000fea0003800000 */
.L_x_1467:
[----:B------:R-:W-:Y:S01]  /*1c5f0*/  IMAD.MOV.U32 R232, RZ, RZ, R9 ;  /* 0x000000ffffe87224 */ /* 0x000fe200078e0009 */
[----:B------:R-:W-:Y:S01]  /*1c600*/  MOV R234, RZ ;  /* 0x000000ff00ea7202 */ /* 0x000fe20000000f00 */
[----:B------:R-:W-:Y:S01]  /*1c610*/  IMAD.MOV.U32 R233, RZ, RZ, RZ ;  /* 0x000000ffffe97224 */ /* 0x000fe200078e00ff */
[----:B------:R-:W-:Y:S02]  /*1c620*/  MOV R235, c[0x0][0x53c] ;  /* 0x00014f0000eb7a02 */ /* 0x000fe40000000f00 */
.L_x_1479:
[----:B------:R-:W-:Y:S05]  /*1c630*/  BSYNC B1 ;  /* 0x0000000000017941 */ /* 0x000fea0003800000 */
.L_x_1465:
[----:B------:R-:W-:Y:S01]  /*1c640*/  WARPSYNC 0xffffffff ;  /* 0xffffffff00007948 */ /* 0x000fe20003800000 */
[----:B------:R-:W-:Y:S01]  /*1c650*/  BAR.SYNC.DEFER_BLOCKING 0x4, 0x100 ;  /* 0x0104000000007b1d */ /* 0x000fe20000010000 */
[----:B------:R-:W-:-:S13]  /*1c660*/  ISETP.NE.AND P0, PT, R13, RZ, PT ;  /* 0x000000ff0d00720c */ /* 0x000fda0003f05270 */
[----:B------:R2:W-:Y:S04]  /*1c670*/  @!P0 STS.128 [0x20080], R232 ;  /* 0x020080e8ff008388 */ /* 0x0005e80000000c00 */
[----:B------:R-:W-:Y:S06]  /*1c680*/  BAR.ARV 0x5, 0x100 ;  /* 0x0144000000007b1d */ /* 0x000fec0000002000 */
.L_x_1460:
[----:B-1----:R-:W-:-:S13]  /*1c690*/  ISETP.GE.AND P0, PT, R235, c[0x0][0x53c], PT ;  /* 0x00014f00eb007a0c */ /* 0x002fda0003f06270 */
[----:B--23--:R-:W-:Y:S01]  /*1c6a0*/  @P0 CALL.REL.NOINC `(.L_x_1480) ;  /* 0x0000001000000944 */ /* 0x00cfe20003c00000 */
[----:B------:R-:W-:Y:S05]  /*1c6b0*/  BRA `(.L_x_1481) ;  /* 0xfffe598000007947 */ /* 0x000fea000383ffff */
.L_x_1480:
[----:B------:R-:W-:Y:S05]  /*1c6c0*/  EXIT ;  /* 0x000000000000794d */ /* 0x000fea0003800000 */
.L_x_1277:
[----:B------:R-:W-:Y:S01]  /*1c6d0*/  IMAD.MOV.U32 R0, RZ, RZ, R5 ;  /* 0x000000ffff007224 */ /* 0x000fe200078e0005 */
[----:B------:R-:W-:Y:S02]  /*1c6e0*/  MOV R3, 0x1 ;  /* 0x0000000100037802 */ /* 0x000fe40000000f00 */
[----:B------:R-:W-:Y:S02]  /*1c6f0*/  MOV R2, 0x1c710 ;  /* 0x0001c71000027802 */ /* 0x000fe40000000f00 */
[----:B--2---:R-:W-:Y:S05]  /*1c700*/  CALL.REL.NOINC `($__internal_25_$__cuda_sm70_shflsync_up_p) ;  /* 0x000022f000007944 */ /* 0x004fea0003c00000 */
[----:B------:R-:W-:Y:S01]  /*1c710*/  MOV R0, R4 ;  /* 0x0000000400007202 */ /* 0x000fe20000000f00 */
[----:B------:R-:W-:Y:S05]  /*1c720*/  BRA `(.L_x_1482) ;  /* 0xfffe3d1000007947 */ /* 0x000fea000383ffff */
.L_x_1278:
[----:B------:R-:W-:Y:S01]  /*1c730*/  IMAD.MOV.U32 R0, RZ, RZ, R5 ;  /* 0x000000ffff007224 */ /* 0x000fe200078e0005 */
[----:B------:R-:W-:Y:S02]  /*1c740*/  MOV R3, 0x2 ;  /* 0x0000000200037802 */ /* 0x000fe40000000f00 */
[----:B------:R-:W-:Y:S02]  /*1c750*/  MOV R2, 0x1c770 ;  /* 0x0001c77000027802 */ /* 0x000fe40000000f00 */
[----:B--2---:R-:W-:Y:S05]  /*1c760*/  CALL.REL.NOINC `($__internal_25_$__cuda_sm70_shflsync_up_p) ;  /* 0x0000229000007944 */ /* 0x004fea0003c00000 */
[----:B------:R-:W-:Y:S01]  /*1c770*/  SEL R4, R4, RZ, P4 ;  /* 0x000000ff04047207 */ /* 0x000fe20002000000 */
[----:B------:R-:W-:Y:S01]  /*1c780*/  IMAD.MOV.U32 R3, RZ, RZ, 0x4 ;  /* 0x00000004ff037424 */ /* 0x000fe200078e00ff */
[----:B------:R-:W-:-:S03]  /*1c790*/  MOV R2, 0x1c7c0 ;  /* 0x0001c7c000027802 */ /* 0x000fc60000000f00 */
[----:B------:R-:W-:Y:S02]  /*1c7a0*/  IMAD.IADD R0, R5, 0x1, R4 ;  /* 0x0000000105007824 */ /* 0x000fe400078e0204 */
[----:B------:R-:W-:Y:S05]  /*1c7b0*/  CALL.REL.NOINC `($__internal_25_$__cuda_sm70_shflsync_up_p) ;  /* 0x0000224000007944 */ /* 0x000fea0003c00000 */
        /* <DEDUP_REMOVED lines=12> */
[----:B------:R-:W-:Y:S02]  /*1c880*/  MOV R201, 0x1f ;  /* 0x0000001f00c97802 */ /* 0x000fe40000000f00 */
[----:B------:R-:W-:Y:S01]  /*1c890*/  MOV R3, 0x1c8d0 ;  /* 0x0001c8d000037802 */ /* 0x000fe20000000f00 */
[----:B------:R-:W-:-:S04]  /*1c8a0*/  IMAD.IADD R4, R0, 0x1, R4 ;  /* 0x0000000100047824 */ /* 0x000fc800078e0204 */
[----:B------:R-:W-:Y:S02]  /*1c8b0*/  IMAD.MOV.U32 R0, RZ, RZ, R4 ;  /* 0x000000ffff007224 */ /* 0x000fe400078e0004 */
[----:B------:R-:W-:Y:S05]  /*1c8c0*/  CALL.REL.NOINC `($__internal_24_$__cuda_sm70_shflsync_idx_p) ;  /* 0x000020b000007944 */ /* 0x000fea0003c00000 */
[----:B-1---5:R-:W-:Y:S05]  /*1c8d0*/  BRA `(.L_x_1483) ;  /* 0xfffe3c6000007947 */ /* 0x022fea000383ffff */
.L_x_1280:
[----:B------:R-:W-:Y:S02]  /*1c8e0*/  SEL R0, RZ, 0x1, P0 ;  /* 0x00000001ff007807 */ /* 0x000fe40000000000 */
[----:B------:R-:W-:Y:S02]  /*1c8f0*/  MOV R2, 0x1c910 ;  /* 0x0001c91000027802 */ /* 0x000fe40000000f00 */
[----:B--2---:R-:W-:Y:S05]  /*1c900*/  CALL.REL.NOINC `($__internal_26_$__cuda_sm70_votesync_ballot) ;  /* 0x0000215000007944 */ /* 0x004fea0003c00000 */
[----:B------:R-:W-:Y:S01]  /*1c910*/  MOV R10, R0 ;  /* 0x00000000000a7202 */ /* 0x000fe20000000f00 */
[----:B------:R-:W-:Y:S05]  /*1c920*/  BRA `(.L_x_1484) ;  /* 0xfffe3ca000007947 */ /* 0x000fea000383ffff */
.L_x_1281:
[----:B------:R-:W-:Y:S01]  /*1c930*/  IMAD.MOV.U32 R0, RZ, RZ, R9 ;  /* 0x000000ffff007224 */ /* 0x000fe200078e0009 */
[----:B------:R-:W-:Y:S01]  /*1c940*/  MOV R2, R5 ;  /* 0x0000000500027202 */ /* 0x000fe20000000f00 */
[----:B------:R-:W-:Y:S01]  /*1c950*/  IMAD.MOV.U32 R201, RZ, RZ, 0x1f ;  /* 0x0000001fffc97424 */ /* 0x000fe200078e00ff */
[----:B------:R-:W-:Y:S02]  /*1c960*/  MOV R3, 0x1c980 ;  /* 0x0001c98000037802 */ /* 0x000fe40000000f00 */
[----:B------:R-:W-:Y:S05]  /*1c970*/  CALL.REL.NOINC `($__internal_24_$__cuda_sm70_shflsync_idx_p) ;  /* 0x0000200000007944 */ /* 0x000fea0003c00000 */
[----:B------:R-:W-:Y:S01]  /*1c980*/  IMAD.MOV.U32 R12, RZ, RZ, R0 ;  /* 0x000000ffff0c7224 */ /* 0x000fe200078e0000 */
[----:B------:R-:W-:Y:S01]  /*1c990*/  MOV R0, R8 ;  /* 0x0000000800007202 */ /* 0x000fe20000000f00 */
[----:B------:R-:W-:Y:S01]  /*1c9a0*/  IMAD.MOV.U32 R6, RZ, RZ, RZ ;  /* 0x000000ffff067224 */ /* 0x000fe200078e00ff */
[----:B------:R-:W-:Y:S01]  /*1c9b0*/  MOV R2, R5 ;  /* 0x0000000500027202 */ /* 0x000fe20000000f00 */
[----:B------:R-:W-:Y:S01]  /*1c9c0*/  IMAD.MOV.U32 R201, RZ, RZ, 0x1f ;  /* 0x0000001fffc97424 */ /* 0x000fe200078e00ff */
[----:B------:R-:W-:-:S02]  /*1c9d0*/  MOV R3, 0x1c9f0 ;  /* 0x0001c9f000037802 */ /* 0x000fc40000000f00 */
[----:B-1---5:R-:W-:Y:S05]  /*1c9e0*/  CALL.REL.NOINC `($__internal_24_$__cuda_sm70_shflsync_idx_p) ;  /* 0x00001f9000007944 */ /* 0x022fea0003c00000 */
[----:B------:R-:W-:Y:S01]  /*1c9f0*/  MOV R9, R0 ;  /* 0x0000000000097202 */ /* 0x000fe20000000f00 */
[----:B-1---5:R-:W-:Y:S05]  /*1ca00*/  BRA `(.L_x_1485) ;  /* 0xfffe3c2000007947 */ /* 0x022fea000383ffff */
.L_x_1284:
[----:B------:R-:W-:Y:S01]  /*1ca10*/  IMAD.MOV.U32 R0, RZ, RZ, R4 ;  /* 0x000000ffff007224 */ /* 0x000fe200078e0004 */
[----:B------:R-:W-:-:S02]  /*1ca20*/  MOV R201, 0x1f ;  /* 0x0000001f00c97802 */ /* 0x000fc40000000f00 */
[----:B------:R-:W-:Y:S02]  /*1ca30*/  MOV R3, 0x1ca50 ;  /* 0x0001ca5000037802 */ /* 0x000fe40000000f00 */
[----:B-123--:R-:W-:Y:S05]  /*1ca40*/  CALL.REL.NOINC `($__internal_24_$__cuda_sm70_shflsync_idx_p) ;  /* 0x00001f3000007944 */ /* 0x00efea0003c00000 */
[----:B------:R-:W-:Y:S01]  /*1ca50*/  MOV R6, R0 ;  /* 0x0000000000067202 */ /* 0x000fe20000000f00 */
[----:B-1---5:R-:W-:Y:S05]  /*1ca60*/  BRA `(.L_x_1283) ;  /* 0xfffe3c2000007947 */ /* 0x022fea000383ffff */
.L_x_1317:
[----:B------:R-:W-:Y:S01]  /*1ca70*/  IMAD.MOV.U32 R0, RZ, RZ, R5 ;  /* 0x000000ffff007224 */ /* 0x000fe200078e0005 */
[----:B------:R-:W-:Y:S01]  /*1ca80*/  MOV R2, RZ ;  /* 0x000000ff00027202 */ /* 0x000fe20000000f00 */
[----:B------:R-:W-:Y:S01]  /*1ca90*/  IMAD.MOV.U32 R201, RZ, RZ, 0x181f ;  /* 0x0000181fffc97424 */ /* 0x000fe200078e00ff */
[----:B------:R-:W-:Y:S02]  /*1caa0*/  MOV R3, 0x1cac0 ;  /* 0x0001cac000037802 */ /* 0x000fe40000000f00 */
[----:B-----5:R-:W-:Y:S05]  /*1cab0*/  CALL.REL.NOINC `($__internal_24_$__cuda_sm70_shflsync_idx_p) ;  /* 0x00001ec000007944 */ /* 0x020fea0003c00000 */
[----:B-----5:R-:W-:Y:S01]  /*1cac0*/  MOV R4, R0 ;  /* 0x0000000000047202 */ /* 0x020fe20000000f00 */
[----:B-1----:R-:W-:Y:S05]  /*1cad0*/  BRA `(.L_x_1486) ;  /* 0xfffea22000007947 */ /* 0x002fea000383ffff */
.L_x_1318:
[----:B------:R-:W-:Y:S01]  /*1cae0*/  IMAD.MOV.U32 R0, RZ, RZ, R12 ;  /* 0x000000ffff007224 */ /* 0x000fe200078e000c */
[----:B------:R-:W-:Y:S01]  /*1caf0*/  MOV R2, RZ ;  /* 0x000000ff00027202 */ /* 0x000fe20000000f00 */
[----:B------:R-:W-:Y:S01]  /*1cb00*/  IMAD.MOV.U32 R201, RZ, RZ, 0x181f ;  /* 0x0000181fffc97424 */ /* 0x000fe200078e00ff */
[----:B------:R-:W-:Y:S02]  /*1cb10*/  MOV R3, 0x1cb30 ;  /* 0x0001cb3000037802 */ /* 0x000fe40000000f00 */
[----:B-12--5:R-:W-:Y:S05]  /*1cb20*/  CALL.REL.NOINC `($__internal_24_$__cuda_sm70_shflsync_idx_p) ;  /* 0x00001e5000007944 */ /* 0x026fea0003c00000 */
[----:B-1---5:R-:W-:Y:S05]  /*1cb30*/  BRA `(.L_x_1487) ;  /* 0xfffea1e000007947 */ /* 0x022fea000383ffff */
.L_x_1321:
[----:B----4-:R-:W-:Y:S01]  /*1cb40*/  IMAD.MOV.U32 R0, RZ, RZ, R5 ;  /* 0x000000ffff007224 */ /* 0x010fe200078e0005 */
[----:B--2---:R-:W-:Y:S01]  /*1cb50*/  MOV R2, 0x1 ;  /* 0x0000000100027802 */ /* 0x004fe20000000f00 */
[----:B------:R-:W-:Y:S01]  /*1cb60*/  IMAD.MOV.U32 R201, RZ, RZ, 0x181f ;  /* 0x0000181fffc97424 */ /* 0x000fe200078e00ff */
[----:B------:R-:W-:-:S02]  /*1cb70*/  MOV R3, 0x1cb90 ;  /* 0x0001cb9000037802 */ /* 0x000fc40000000f00 */
[----:B-1-3-5:R-:W-:Y:S05]  /*1cb80*/  CALL.REL.NOINC `($__internal_24_$__cuda_sm70_shflsync_idx_p) ;  /* 0x00001df000007944 */ /* 0x02afea0003c00000 */
[----:B-----5:R-:W-:Y:S01]  /*1cb90*/  IMAD.MOV.U32 R4, RZ, RZ, R0 ;  /* 0x000000ffff047224 */ /* 0x020fe200078e0000 */
[----:B------:R-:W-:Y:S01]  /*1cba0*/  MOV R2, 0x1 ;  /* 0x0000000100027802 */ /* 0x000fe20000000f00 */
[----:B------:R-:W-:Y:S01]  /*1cbb0*/  IMAD.MOV.U32 R0, RZ, RZ, R12 ;  /* 0x000000ffff007224 */ /* 0x000fe200078e000c */
[----:B------:R-:W-:-:S02]  /*1cbc0*/  MOV R201, 0x181f ;  /* 0x0000181f00c97802 */ /* 0x000fc40000000f00 */
[----:B------:R-:W-:Y:S02]  /*1cbd0*/  MOV R3, 0x1cbf0 ;  /* 0x0001cbf000037802 */ /* 0x000fe40000000f00 */
[----:B-1----:R-:W-:Y:S05]  /*1cbe0*/  CALL.REL.NOINC `($__internal_24_$__cuda_sm70_shflsync_idx_p) ;  /* 0x00001d9000007944 */ /* 0x002fea0003c00000 */
[----:B-1---5:R-:W-:Y:S05]  /*1cbf0*/  BRA `(.L_x_1488) ;  /* 0xfffea2b000007947 */ /* 0x022fea000383ffff */
.L_x_1324:
[----:B----4-:R-:W-:Y:S01]  /*1cc00*/  IMAD.MOV.U32 R0, RZ, RZ, R5 ;  /* 0x000000ffff007224 */ /* 0x010fe200078e0005 */
[----:B-1----:R-:W-:Y:S01]  /*1cc10*/  MOV R2, 0x2 ;  /* 0x0000000200027802 */ /* 0x002fe20000000f00 */
[----:B------:R-:W-:Y:S01]  /*1cc20*/  IMAD.MOV.U32 R201, RZ, RZ, 0x181f ;  /* 0x0000181fffc97424 */ /* 0x000fe200078e00ff */
[----:B------:R-:W-:Y:S02]  /*1cc30*/  MOV R3, 0x1cc50 ;  /* 0x0001cc5000037802 */ /* 0x000fe40000000f00 */
[----:B--23-5:R-:W-:Y:S05]  /*1cc40*/  CALL.REL.NOINC `($__internal_24_$__cuda_sm70_shflsync_idx_p) ;  /* 0x00001d3000007944 */ /* 0x02cfea0003c00000 */
[----:B-----5:R-:W-:Y:S01]  /*1cc50*/  MOV R4, R0 ;  /* 0x0000000000047202 */ /* 0x020fe20000000f00 */
[----:B-1----:R-:W-:Y:S05]  /*1cc60*/  BRA `(.L_x_1489) ;  /* 0xfffea3c000007947 */ /* 0x002fea000383ffff */
.L_x_1325:
[----:B----4-:R-:W-:Y:S01]  /*1cc70*/  IMAD.MOV.U32 R0, RZ, RZ, R12 ;  /* 0x000000ffff007224 */ /* 0x010fe200078e000c */
[----:B------:R-:W-:Y:S01]  /*1cc80*/  MOV R2, 0x2 ;  /* 0x0000000200027802 */ /* 0x000fe20000000f00 */
[----:B------:R-:W-:Y:S01]  /*1cc90*/  IMAD.MOV.U32 R201, RZ, RZ, 0x181f ;  /* 0x0000181fffc97424 */ /* 0x000fe200078e00ff */
[----:B------:R-:W-:Y:S02]  /*1cca0*/  MOV R3, 0x1ccc0 ;  /* 0x0001ccc000037802 */ /* 0x000fe40000000f00 */
[----:B-123-5:R-:W-:Y:S05]  /*1ccb0*/  CALL.REL.NOINC `($__internal_24_$__cuda_sm70_shflsync_idx_p) ;  /* 0x00001cc000007944 */ /* 0x02efea0003c00000 */
[----:B-1---5:R-:W-:Y:S05]  /*1ccc0*/  BRA `(.L_x_1490) ;  /* 0xfffea38000007947 */ /* 0x022fea000383ffff */
.L_x_1328:
[----:B-1----:R-:W-:Y:S01]  /*1ccd0*/  IMAD.MOV.U32 R0, RZ, RZ, R5 ;  /* 0x000000ffff007224 */ /* 0x002fe200078e0005 */
[----:B------:R-:W-:Y:S01]  /*1cce0*/  MOV R2, 0x3 ;  /* 0x0000000300027802 */ /* 0x000fe20000000f00 */
[----:B------:R-:W-:Y:S01]  /*1ccf0*/  IMAD.MOV.U32 R201, RZ, RZ, 0x181f ;  /* 0x0000181fffc97424 */ /* 0x000fe200078e00ff */
[----:B------:R-:W-:-:S02]  /*1cd00*/  MOV R3, 0x1cd20 ;  /* 0x0001cd2000037802 */ /* 0x000fc40000000f00 */
[----:B--2345:R-:W-:Y:S05]  /*1cd10*/  CALL.REL.NOINC `($__internal_24_$__cuda_sm70_shflsync_idx_p) ;  /* 0x00001c6000007944 */ /* 0x03cfea0003c00000 */
[----:B-----5:R-:W-:Y:S01]  /*1cd20*/  IMAD.MOV.U32 R4, RZ, RZ, R0 ;  /* 0x000000ffff047224 */ /* 0x020fe200078e0000 */
[----:B------:R-:W-:Y:S01]  /*1cd30*/  MOV R2, 0x3 ;  /* 0x0000000300027802 */ /* 0x000fe20000000f00 */
[----:B------:R-:W-:Y:S01]  /*1cd40*/  IMAD.MOV.U32 R0, RZ, RZ, R12 ;  /* 0x000000ffff007224 */ /* 0x000fe200078e000c */
[----:B------:R-:W-:-:S02]  /*1cd50*/  MOV R201, 0x181f ;  /* 0x0000181f00c97802 */ /* 0x000fc40000000f00 */
[----:B------:R-:W-:Y:S02]  /*1cd60*/  MOV R3, 0x1cd80 ;  /* 0x0001cd8000037802 */ /* 0x000fe40000000f00 */
[----:B-1----:R-:W-:Y:S05]  /*1cd70*/  CALL.REL.NOINC `($__internal_24_$__cuda_sm70_shflsync_idx_p) ;  /* 0x00001c0000007944 */ /* 0x002fea0003c00000 */
[----:B-1---5:R-:W-:Y:S05]  /*1cd80*/  BRA `(.L_x_1491) ;  /* 0xfffea45000007947 */ /* 0x022fea000383ffff */
.L_x_1395:
[----:B------:R-:W-:Y:S01]  /*1cd90*/  IMAD.MOV.U32 R2, RZ, RZ, RZ ;  /* 0x000000ffff027224 */ /* 0x000fe200078e00ff */
[----:B------:R-:W-:Y:S02]  /*1cda0*/  MOV R201, 0x181f ;  /* 0x0000181f00c97802 */ /* 0x000fe40000000f00 */
[----:B------:R-:W-:Y:S02]  /*1cdb0*/  MOV R3, 0x1cdd0 ;  /* 0x0001cdd000037802 */ /* 0x000fe40000000f00 */
[----:B------:R-:W-:Y:S05]  /*1cdc0*/  CALL.REL.NOINC `($__internal_24_$__cuda_sm70_shflsync_idx_p) ;  /* 0x00001bb000007944 */ /* 0x000fea0003c00000 */
[----:B-----5:R-:W-:Y:S01]  /*1cdd0*/  MOV R4, R0 ;  /* 0x0000000000047202 */ /* 0x020fe20000000f00 */
[----:B-1----:R-:W-:Y:S05]  /*1cde0*/  BRA `(.L_x_1492) ;  /* 0xffff443000007947 */ /* 0x002fea000383ffff */
.L_x_1396:
[----:B-1----:R-:W-:Y:S01]  /*1cdf0*/  IMAD.MOV.U32 R0, RZ, RZ, R5 ;  /* 0x000000ffff007224 */ /* 0x002fe200078e0005 */
[----:B------:R-:W-:Y:S01]  /*1ce00*/  MOV R2, RZ ;  /* 0x000000ff00027202 */ /* 0x000fe20000000f00 */
[----:B------:R-:W-:Y:S01]  /*1ce10*/  IMAD.MOV.U32 R201, RZ, RZ, 0x181f ;  /* 0x0000181fffc97424 */ /* 0x000fe200078e00ff */
[----:B------:R-:W-:Y:S02]  /*1ce20*/  MOV R3, 0x1ce40 ;  /* 0x0001ce4000037802 */ /* 0x000fe40000000f00 */
[----:B--2---:R-:W-:Y:S05]  /*1ce30*/  CALL.REL.NOINC `($__internal_24_$__cuda_sm70_shflsync_idx_p) ;  /* 0x00001b4000007944 */ /* 0x004fea0003c00000 */
[----:B-1---5:R-:W-:Y:S05]  /*1ce40*/  BRA `(.L_x_1493) ;  /* 0xffff43f000007947 */ /* 0x022fea000383ffff */
.L_x_1397:
[----:B------:R-:W-:Y:S01]  /*1ce50*/  IMAD.MOV.U32 R0, RZ, RZ, R4 ;  /* 0x000000ffff007224 */ /* 0x000fe200078e0004 */
[----:B------:R-:W-:Y:S01]  /*1ce60*/  MOV R2, RZ ;  /* 0x000000ff00027202 */ /* 0x000fe20000000f00 */
[----:B------:R-:W-:Y:S01]  /*1ce70*/  IMAD.MOV.U32 R201, RZ, RZ, 0x1c1f ;  /* 0x00001c1fffc97424 */ /* 0x000fe200078e00ff */
[----:B------:R-:W-:-:S02]  /*1ce80*/  MOV R3, 0x1cea0 ;  /* 0x0001cea000037802 */ /* 0x000fc40000000f00 */
[----:B------:R-:W-:Y:S05]  /*1ce90*/  CALL.REL.NOINC `($__internal_24_$__cuda_sm70_shflsync_idx_p) ;  /* 0x00001ae000007944 */ /* 0x000fea0003c00000 */
[----:B-1---5:R-:W-:Y:S05]  /*1cea0*/  BRA `(.L_x_1494) ;  /* 0xffff45b000007947 */ /* 0x022fea000383ffff */
.L_x_1398:
[----:B------:R-:W-:Y:S01]  /*1ceb0*/  IMAD.MOV.U32 R0, RZ, RZ, R4 ;  /* 0x000000ffff007224 */ /* 0x000fe200078e0004 */
[----:B------:R-:W-:Y:S01]  /*1cec0*/  MOV R2, 0x1 ;  /* 0x0000000100027802 */ /* 0x000fe20000000f00 */
[----:B------:R-:W-:Y:S01]  /*1ced0*/  IMAD.MOV.U32 R201, RZ, RZ, 0x1c1f ;  /* 0x00001c1fffc97424 */ /* 0x000fe200078e00ff */
[----:B------:R-:W-:-:S02]  /*1cee0*/  MOV R3, 0x1cf00 ;  /* 0x0001cf0000037802 */ /* 0x000fc40000000f00 */
[----:B-1----:R-:W-:Y:S05]  /*1cef0*/  CALL.REL.NOINC `($__internal_24_$__cuda_sm70_shflsync_idx_p) ;  /* 0x00001a8000007944 */ /* 0x002fea0003c00000 */
[----:B------:R-:W-:Y:S01]  /*1cf00*/  IMAD.IADD R0, R5, 0x1, R0 ;  /* 0x0000000105007824 */ /* 0x000fe200078e0200 */
[----:B------:R-:W-:-:S02]  /*1cf10*/  FMNMX.FTZ R133, R10, R11, !PT ;  /* 0x0000000b0a857209 */ /* 0x000fc40007810000 */
[----:B------:R-:W-:Y:S02]  /*1cf20*/  MOV R2, 0x1d140 ;  /* 0x0001d14000027802 */ /* 0x000fe40000000f00 */
[----:B------:R-:W-:Y:S02]  /*1cf30*/  IMNMX R0, R6, R0, PT ;  /* 0x0000000006007217 */ /* 0x000fe40003800200 */
[----:B------:R-:W-:Y:S02]  /*1cf40*/  FMNMX.FTZ R133, R12, R133, !PT ;  /* 0x000000850c857209 */ /* 0x000fe40007810000 */
[C---:B------:R-:W-:Y:S02]  /*1cf50*/  ISETP.GT.AND P1, PT, R0.reuse, RZ, PT ;  /* 0x000000ff0000720c */ /* 0x040fe40003f24270 */
[C---:B------:R-:W-:Y:S02]  /*1cf60*/  ISETP.GT.AND P0, PT, R0.reuse, 0x1, PT ;  /* 0x000000010000780c */ /* 0x040fe40003f04270 */
[----:B------:R-:W-:-:S02]  /*1cf70*/  ISETP.GT.AND P2, PT, R0, 0x8, PT ;  /* 0x000000080000780c */ /* 0x000fc40003f44270 */
[----:B------:R-:W-:Y:S02]  /*1cf80*/  FSEL R6, R38, -INF , P1 ;  /* 0xff80000026067808 */ /* 0x000fe40000800000 */
[----:B------:R-:W-:Y:S02]  /*1cf90*/  FSEL R7, R39, -INF , P0 ;  /* 0xff80000027077808 */ /* 0x000fe40000000000 */
[----:B------:R-:W-:Y:S02]  /*1cfa0*/  ISETP.GT.AND P0, PT, R0, 0x9, PT ;  /* 0x000000090000780c */ /* 0x000fe40003f04270 */
[----:B------:R-:W-:Y:S02]  /*1cfb0*/  FSEL R9, R34, -INF , P2 ;  /* 0xff80000022097808 */ /* 0x000fe40001000000 */
[----:B-----5:R-:W-:Y:S02]  /*1cfc0*/  FMNMX.FTZ R4, R6, R7, !PT ;  /* 0x0000000706047209 */ /* 0x020fe40007810000 */
[----:B------:R-:W-:-:S02]  /*1cfd0*/  FMNMX.FTZ R133, R13, R133, !PT ;  /* 0x000000850d857209 */ /* 0x000fc40007810000 */
[----:B------:R-:W-:Y:S02]  /*1cfe0*/  FSEL R8, R35, -INF , P0 ;  /* 0xff80000023087808 */ /* 0x000fe40000000000 */
[----:B------:R-:W-:Y:S02]  /*1cff0*/  ISETP.GT.AND P1, PT, R0, 0x10, PT ;  /* 0x000000100000780c */ /* 0x000fe40003f24270 */
        /* <DEDUP_REMOVED lines=10> */
[----:B------:R-:W-:Y:S01]  /*1d0a0*/  ISETP.GT.AND P0, PT, R0, 0x19, PT ;  /* 0x000000190000780c */ /* 0x000fe20003f04270 */
[----:B------:R-:W-:Y:S01]  /*1d0b0*/  IMAD.MOV.U32 R0, RZ, RZ, 0x2 ;  /* 0x00000002ff007424 */ /* 0x000fe200078e00ff */
[----:B------:R-:W-:Y:S02]  /*1d0c0*/  FSEL R22, R30, -INF , P1 ;  /* 0xff8000001e167808 */ /* 0x000fe40000800000 */
[----:B------:R-:W-:Y:S02]  /*1d0d0*/  FMNMX.FTZ R4, R20, R4, !PT ;  /* 0x0000000414047209 */ /* 0x000fe40007810000 */
[----:B------:R-:W-:Y:S02]  /*1d0e0*/  FMNMX.FTZ R133, R26, R133, !PT ;  /* 0x000000851a857209 */ /* 0x000fe40007810000 */
[----:B------:R-:W-:Y:S02]  /*1d0f0*/  FSEL R25, R31, -INF , P0 ;  /* 0xff8000001f197808 */ /* 0x000fe40000000000 */
[----:B------:R-:W-:Y:S01]  /*1d100*/  FMNMX.FTZ R4, R22, R4, !PT ;  /* 0x0000000416047209 */ /* 0x000fe20007810000 */
[----:B------:R-:W-:-:S03]  /*1d110*/  IMAD.MOV.U32 R132, RZ, RZ, R133 ;  /* 0x000000ffff847224 */ /* 0x000fc600078e0085 */
[----:B------:R-:W-:Y:S02]  /*1d120*/  FMNMX.FTZ R4, R25, R4, !PT ;  /* 0x0000000419047209 */ /* 0x000fe40007810000 */
[----:B-1----:R-:W-:Y:S05]  /*1d130*/  CALL.REL.NOINC `($__internal_23_$__cuda_sm70_shflsync_bfly_p) ;  /* 0x000017e000007944 */ /* 0x002fea0003c00000 */
[----:B------:R-:W-:Y:S01]  /*1d140*/  FMNMX.FTZ R133, R133, R0, !PT ;  /* 0x0000000085857209 */ /* 0x000fe20007810000 */
[----:B------:R-:W-:Y:S01]  /*1d150*/  IMAD.MOV.U32 R0, RZ, RZ, 0x1 ;  /* 0x00000001ff007424 */ /* 0x000fe200078e00ff */
[----:B------:R-:W-:-:S03]  /*1d160*/  MOV R2, 0x1d190 ;  /* 0x0001d19000027802 */ /* 0x000fc60000000f00 */
[----:B------:R-:W-:Y:S02]  /*1d170*/  IMAD.MOV.U32 R132, RZ, RZ, R133 ;  /* 0x000000ffff847224 */ /* 0x000fe400078e0085 */
[----:B------:R-:W-:Y:S05]  /*1d180*/  CALL.REL.NOINC `($__internal_23_$__cuda_sm70_shflsync_bfly_p) ;  /* 0x0000179000007944 */ /* 0x000fea0003c00000 */
[----:B------:R-:W-:Y:S01]  /*1d190*/  FMNMX.FTZ R133, R133, R0, !PT ;  /* 0x0000000085857209 */ /* 0x000fe20007810000 */
[----:B------:R-:W-:Y:S01]  /*1d1a0*/  IMAD.MOV.U32 R132, RZ, RZ, R4 ;  /* 0x000000ffff847224 */ /* 0x000fe200078e0004 */
[----:B------:R-:W-:Y:S01]  /*1d1b0*/  MOV R2, 0x1d1e0 ;  /* 0x0001d1e000027802 */ /* 0x000fe20000000f00 */
[----:B------:R-:W-:Y:S02]  /*1d1c0*/  IMAD.MOV.U32 R0, RZ, RZ, 0x2 ;  /* 0x00000002ff007424 */ /* 0x000fe400078e00ff */
[----:B------:R-:W-:Y:S05]  /*1d1d0*/  CALL.REL.NOINC `($__internal_23_$__cuda_sm70_shflsync_bfly_p) ;  /* 0x0000174000007944 */ /* 0x000fea0003c00000 */
[----:B------:R-:W-:Y:S01]  /*1d1e0*/  FMNMX.FTZ R4, R4, R0, !PT ;  /* 0x0000000004047209 */ /* 0x000fe20007810000 */
[----:B------:R-:W-:Y:S01]  /*1d1f0*/  IMAD.MOV.U32 R0, RZ, RZ, 0x1 ;  /* 0x00000001ff007424 */ /* 0x000fe200078e00ff */
[----:B------:R-:W-:-:S03]  /*1d200*/  MOV R2, 0x1d230 ;  /* 0x0001d23000027802 */ /* 0x000fc60000000f00 */
[----:B------:R-:W-:Y:S02]  /*1d210*/  IMAD.MOV.U32 R132, RZ, RZ, R4 ;  /* 0x000000ffff847224 */ /* 0x000fe400078e0004 */
[----:B------:R-:W-:Y:S05]  /*1d220*/  CALL.REL.NOINC `($__internal_23_$__cuda_sm70_shflsync_bfly_p) ;  /* 0x000016f000007944 */ /* 0x000fea0003c00000 */
[----:B------:R-:W-:Y:S01]  /*1d230*/  MOV R5, R0 ;  /* 0x0000000000057202 */ /* 0x000fe20000000f00 */
[----:B------:R-:W-:Y:S05]  /*1d240*/  BRA `(.L_x_1495) ;  /* 0xffff45c000007947 */ /* 0x000fea000383ffff */
.L_x_1402:
[----:B------:R-:W-:Y:S01]  /*1d250*/  MOV R201, 0x181f ;  /* 0x0000181f00c97802 */ /* 0x000fe20000000f00 */
[----:B------:R-:W-:Y:S01]  /*1d260*/  IMAD.MOV.U32 R2, RZ, RZ, RZ ;  /* 0x000000ffff027224 */ /* 0x000fe200078e00ff */
[----:B------:R-:W-:Y:S02]  /*1d270*/  MOV R3, 0x1d290 ;  /* 0x0001d29000037802 */ /* 0x000fe40000000f00 */
[----:B-1234-:R-:W-:Y:S05]  /*1d280*/  CALL.REL.NOINC `($__internal_24_$__cuda_sm70_shflsync_idx_p) ;  /* 0x000016f000007944 */ /* 0x01efea0003c00000 */
[----:B-----5:R-:W-:Y:S01]  /*1d290*/  MOV R4, R0 ;  /* 0x0000000000047202 */ /* 0x020fe20000000f00 */
[----:B-1----:R-:W-:-:S05]  /*1d2a0*/  BRA `(.L_x_1496) ;  /* 0xffff521000007947 */ /* 0x002fca000383ffff */
.L_x_1403:
[----:B------:R-:W-:Y:S01]  /*1d2b0*/  MOV R2, RZ ;  /* 0x000000ff00027202 */ /* 0x000fe20000000f00 */
[----:B----4-:R-:W-:Y:S01]  /*1d2c0*/  IMAD.MOV.U32 R0, RZ, RZ, R5 ;  /* 0x000000ffff007224 */ /* 0x010fe200078e0005 */
[----:B------:R-:W-:Y:S01]  /*1d2d0*/  MOV R3, 0x1d300 ;  /* 0x0001d30000037802 */ /* 0x000fe20000000f00 */
[----:B------:R-:W-:Y:S02]  /*1d2e0*/  IMAD.MOV.U32 R201, RZ, RZ, 0x181f ;  /* 0x0000181fffc97424 */ /* 0x000fe400078e00ff */
[----:B-123--:R-:W-:Y:S05]  /*1d2f0*/  CALL.REL.NOINC `($__internal_24_$__cuda_sm70_shflsync_idx_p) ;  /* 0x0000168000007944 */ /* 0x00efea0003c00000 */
[----:B-1---5:R-:W-:-:S05]  /*1d300*/  BRA `(.L_x_1497) ;  /* 0xffff51d000007947 */ /* 0x022fca000383ffff */
.L_x_1406:
[----:B------:R-:W-:Y:S01]  /*1d310*/  MOV R201, 0x181f ;  /* 0x0000181f00c97802 */ /* 0x000fe20000000f00 */
[----:B------:R-:W-:Y:S01]  /*1d320*/  IMAD.MOV.U32 R2, RZ, RZ, RZ ;  /* 0x000000ffff027224 */ /* 0x000fe200078e00ff */
[----:B------:R-:W-:Y:S02]  /*1d330*/  MOV R3, 0x1d350 ;  /* 0x0001d35000037802 */ /* 0x000fe40000000f00 */
[----:B------:R-:W-:Y:S05]  /*1d340*/  CALL.REL.NOINC `($__internal_24_$__cuda_sm70_shflsync_idx_p) ;  /* 0x0000163000007944 */ /* 0x000fea0003c00000 */
[----:B------:R-:W-:Y:S01]  /*1d350*/  MOV R132, R0 ;  /* 0x0000000000847202 */ /* 0x000fe20000000f00 */
[----:B-1---5:R-:W-:-:S05]  /*1d360*/  BRA `(.L_x_1498) ;  /* 0xffff5bc000007947 */ /* 0x022fca000383ffff */
.L_x_1407:
[----:B------:R-:W-:Y:S01]  /*1d370*/  MOV R2, RZ ;  /* 0x000000ff00027202 */ /* 0x000fe20000000f00 */
[----:B-1----:R-:W-:Y:S01]  /*1d380*/  IMAD.MOV.U32 R0, RZ, RZ, R133 ;  /* 0x000000ffff007224 */ /* 0x002fe200078e0085 */
[----:B------:R-:W-:Y:S01]  /*1d390*/  MOV R3, 0x1d3c0 ;  /* 0x0001d3c000037802 */ /* 0x000fe20000000f00 */
[----:B------:R-:W-:Y:S02]  /*1d3a0*/  IMAD.MOV.U32 R201, RZ, RZ, 0x181f ;  /* 0x0000181fffc97424 */ /* 0x000fe400078e00ff */
[----:B--2---:R-:W-:Y:S05]  /*1d3b0*/  CALL.REL.NOINC `($__internal_24_$__cuda_sm70_shflsync_idx_p) ;  /* 0x000015c000007944 */ /* 0x004fea0003c00000 */
[----:B-1---5:R-:W-:-:S05]  /*1d3c0*/  BRA `(.L_x_1499) ;  /* 0xffff5b8000007947 */ /* 0x022fca000383ffff */
.L_x_1408:
[----:B--2---:R-:W-:Y:S01]  /*1d3d0*/  MOV R2, RZ ;  /* 0x000000ff00027202 */ /* 0x004fe20000000f00 */
[----:B------:R-:W-:Y:S01]  /*1d3e0*/  IMAD.MOV.U32 R0, RZ, RZ, R132 ;  /* 0x000000ffff007224 */ /* 0x000fe200078e0084 */
[----:B------:R-:W-:Y:S01]  /*1d3f0*/  MOV R3, 0x1d420 ;  /* 0x0001d42000037802 */ /* 0x000fe20000000f00 */
[----:B------:R-:W-:Y:S02]  /*1d400*/  IMAD.MOV.U32 R201, RZ, RZ, 0x1c1f ;  /* 0x00001c1fffc97424 */ /* 0x000fe400078e00ff */
[----:B------:R-:W-:Y:S05]  /*1d410*/  CALL.REL.NOINC `($__internal_24_$__cuda_sm70_shflsync_idx_p) ;  /* 0x0000156000007944 */ /* 0x000fea0003c00000 */
[----:B-1---5:R-:W-:-:S05]  /*1d420*/  BRA `(.L_x_1500) ;  /* 0xffff5d4000007947 */ /* 0x022fca000383ffff */
.L_x_1409:
[----:B------:R-:W-:Y:S01]  /*1d430*/  MOV R2, 0x1 ;  /* 0x0000000100027802 */ /* 0x000fe20000000f00 */
[----:B------:R-:W-:Y:S01]  /*1d440*/  IMAD.MOV.U32 R0, RZ, RZ, R132 ;  /* 0x000000ffff007224 */ /* 0x000fe200078e0084 */
[----:B------:R-:W-:Y:S01]  /*1d450*/  MOV R3, 0x1d480 ;  /* 0x0001d48000037802 */ /* 0x000fe20000000f00 */
[----:B------:R-:W-:Y:S02]  /*1d460*/  IMAD.MOV.U32 R201, RZ, RZ, 0x1c1f ;  /* 0x00001c1fffc97424 */ /* 0x000fe400078e00ff */
[----:B-1----:R-:W-:Y:S05]  /*1d470*/  CALL.REL.NOINC `($__internal_24_$__cuda_sm70_shflsync_idx_p) ;  /* 0x0000150000007944 */ /* 0x002fea0003c00000 */
        /* <DEDUP_REMOVED lines=32> */
[----:B-----5:R-:W-:Y:S02]  /*1d680*/  FMNMX.FTZ R132, R4, R132, !PT ;  /* 0x0000008404847209 */ /* 0x020fe40007810000 */
[----:B------:R-:W-:Y:S02]  /*1d690*/  FMNMX.FTZ R14, R5, R14, !PT ;  /* 0x0000000e050e7209 */ /* 0x000fe40007810000 */
[----:B------:R-:W-:Y:S02]  /*1d6a0*/  MOV R2, 0x1d6c0 ;  /* 0x0001d6c000027802 */ /* 0x000fe40000000f00 */
[----:B-1----:R-:W-:Y:S05]  /*1d6b0*/  CALL.REL.NOINC `($__internal_23_$__cuda_sm70_shflsync_bfly_p) ;  /* 0x0000126000007944 */ /* 0x002fea0003c00000 */
[----:B------:R-:W-:Y:S01]  /*1d6c0*/  FMNMX.FTZ R132, R132, R0, !PT ;  /* 0x0000000084847209 */ /* 0x000fe20007810000 */
[----:B------:R-:W-:Y:S01]  /*1d6d0*/  IMAD.MOV.U32 R0, RZ, RZ, 0x1 ;  /* 0x00000001ff007424 */ /* 0x000fe200078e00ff */
[----:B------:R-:W-:Y:S02]  /*1d6e0*/  MOV R2, 0x1d700 ;  /* 0x0001d70000027802 */ /* 0x000fe40000000f00 */
        /* <DEDUP_REMOVED lines=8> */
[----:B------:R-:W-:Y:S02]  /*1d770*/  MOV R2, 0x1d790 ;  /* 0x0001d79000027802 */ /* 0x000fe40000000f00 */
[----:B------:R-:W-:Y:S05]  /*1d780*/  CALL.REL.NOINC `($__internal_23_$__cuda_sm70_shflsync_bfly_p) ;  /* 0x0000119000007944 */ /* 0x000fea0003c00000 */
[----:B------:R-:W-:-:S05]  /*1d790*/  BRA `(.L_x_1501) ;  /* 0xffff5d8000007947 */ /* 0x000fca000383ffff */
.L_x_1412:
[----:B------:R-:W-:Y:S01]  /*1d7a0*/  MOV R201, 0x181f ;  /* 0x0000181f00c97802 */ /* 0x000fe20000000f00 */
[----:B------:R-:W-:Y:S01]  /*1d7b0*/  IMAD.MOV.U32 R2, RZ, RZ, RZ ;  /* 0x000000ffff027224 */ /* 0x000fe200078e00ff */
[----:B------:R-:W-:Y:S02]  /*1d7c0*/  MOV R3, 0x1d7e0 ;  /* 0x0001d7e000037802 */ /* 0x000fe40000000f00 */
[----:B-1234-:R-:W-:Y:S05]  /*1d7d0*/  CALL.REL.NOINC `($__internal_24_$__cuda_sm70_shflsync_idx_p) ;  /* 0x000011a000007944 */ /* 0x01efea0003c00000 */
[----:B-1---5:R-:W-:-:S05]  /*1d7e0*/  BRA `(.L_x_1502) ;  /* 0xffff71d000007947 */ /* 0x022fca000383ffff */
.L_x_1415:
[----:B------:R-:W-:Y:S01]  /*1d7f0*/  MOV R201, 0x181f ;  /* 0x0000181f00c97802 */ /* 0x000fe20000000f00 */
[----:B------:R-:W-:Y:S01]  /*1d800*/  IMAD.MOV.U32 R2, RZ, RZ, RZ ;  /* 0x000000ffff027224 */ /* 0x000fe200078e00ff */
[----:B------:R-:W-:Y:S02]  /*1d810*/  MOV R3, 0x1d830 ;  /* 0x0001d83000037802 */ /* 0x000fe40000000f00 */
[----:B------:R-:W-:Y:S05]  /*1d820*/  CALL.REL.NOINC `($__internal_24_$__cuda_sm70_shflsync_idx_p) ;  /* 0x0000115000007944 */ /* 0x000fea0003c00000 */
[----:B------:R-:W-:Y:S01]  /*1d830*/  MOV R132, R0 ;  /* 0x0000000000847202 */ /* 0x000fe20000000f00 */
[----:B-1---5:R-:W-:-:S05]  /*1d840*/  BRA `(.L_x_1503) ;  /* 0xffff7b9000007947 */ /* 0x022fca000383ffff */
.L_x_1416:
[----:B------:R-:W-:Y:S01]  /*1d850*/  MOV R2, RZ ;  /* 0x000000ff00027202 */ /* 0x000fe20000000f00 */
[----:B-1----:R-:W-:Y:S01]  /*1d860*/  IMAD.MOV.U32 R0, RZ, RZ, R133 ;  /* 0x000000ffff007224 */ /* 0x002fe200078e0085 */
[----:B------:R-:W-:Y:S01]  /*1d870*/  MOV R3, 0x1d8a0 ;  /* 0x0001d8a000037802 */ /* 0x000fe20000000f00 */
[----:B------:R-:W-:Y:S02]  /*1d880*/  IMAD.MOV.U32 R201, RZ, RZ, 0x181f ;  /* 0x0000181fffc97424 */ /* 0x000fe400078e00ff */
[----:B--2---:R-:W-:Y:S05]  /*1d890*/  CALL.REL.NOINC `($__internal_24_$__cuda_sm70_shflsync_idx_p) ;  /* 0x000010e000007944 */ /* 0x004fea0003c00000 */
[----:B-1---5:R-:W-:-:S05]  /*1d8a0*/  BRA `(.L_x_1504) ;  /* 0xffff7b5000007947 */ /* 0x022fca000383ffff */
.L_x_1417:
[----:B------:R-:W-:Y:S02]  /*1d8b0*/  MOV R0, 0x2 ;  /* 0x0000000200007802 */ /* 0x000fe40000000f00 */
[----:B------:R-:W-:Y:S02]  /*1d8c0*/  MOV R2, 0x1d8e0 ;  /* 0x0001d8e000027802 */ /* 0x000fe40000000f00 */
[----:B------:R-:W-:Y:S05]  /*1d8d0*/  CALL.REL.NOINC `($__internal_23_$__cuda_sm70_shflsync_bfly_p) ;  /* 0x0000104000007944 */ /* 0x000fea0003c00000 */
        /* <DEDUP_REMOVED lines=14> */
.L_x_1419:
[----:B------:R-:W-:Y:S01]  /*1d9c0*/  IMAD.MOV.U32 R132, RZ, RZ, R204 ;  /* 0x000000ffff847224 */ /* 0x000fe200078e00cc */
[----:B------:R-:W-:-:S02]  /*1d9d0*/  MOV R0, 0x2 ;  /* 0x0000000200007802 */ /* 0x000fc40000000f00 */
[----:B------:R-:W-:Y:S02]  /*1d9e0*/  MOV R2, 0x1da00 ;  /* 0x0001da0000027802 */ /* 0x000fe40000000f00 */
[----:B------:R-:W-:Y:S05]  /*1d9f0*/  CALL.REL.NOINC `($__internal_23_$__cuda_sm70_shflsync_bfly_p) ;  /* 0x00000f2000007944 */ /* 0x000fea0003c00000 */
[----:B------:R-:W-:Y:S05]  /*1da00*/  BRA `(.L_x_1506) ;  /* 0xffff8f4000007947 */ /* 0x000fea000383ffff */
.L_x_1420:
[----:B------:R-:W-:Y:S01]  /*1da10*/  IMAD.MOV.U32 R132, RZ, RZ, R5 ;  /* 0x000000ffff847224 */ /* 0x000fe200078e0005 */
[----:B------:R-:W-:Y:S02]  /*1da20*/  MOV R0, 0x1 ;  /* 0x0000000100007802 */ /* 0x000fe40000000f00 */
[----:B------:R-:W-:Y:S02]  /*1da30*/  MOV R2, 0x1da50 ;  /* 0x0001da5000027802 */ /* 0x000fe40000000f00 */
[----:B-1----:R-:W-:Y:S05]  /*1da40*/  CALL.REL.NOINC `($__internal_23_$__cuda_sm70_shflsync_bfly_p) ;  /* 0x00000ed000007944 */ /* 0x002fea0003c00000 */
[----:B------:R-:W-:Y:S01]  /*1da50*/  FADD.FTZ R5, R5, R0 ;  /* 0x0000000005057221 */ /* 0x000fe20000010000 */
[----:B------:R-:W-:Y:S02]  /*1da60*/  MOV R132, R203 ;  /* 0x000000cb00847202 */ /* 0x000fe40000000f00 */
[----:B------:R-:W-:Y:S02]  /*1da70*/  MOV R0, 0x2 ;  /* 0x0000000200007802 */ /* 0x000fe40000000f00 */
[----:B------:R-:W-:Y:S02]  /*1da80*/  MOV R2, 0x1daa0 ;  /* 0x0001daa000027802 */ /* 0x000fe40000000f00 */
[----:B------:R-:W-:Y:S05]  /*1da90*/  CALL.REL.NOINC `($__internal_23_$__cuda_sm70_shflsync_bfly_p) ;  /* 0x00000e8000007944 */ /* 0x000fea0003c00000 */
[----:B------:R-:W-:Y:S01]  /*1daa0*/  FADD.FTZ R6, R203, R0 ;  /* 0x00000000cb067221 */ /* 0x000fe20000010000 */
[----:B------:R-:W-:Y:S02]  /*1dab0*/  MOV R0, 0x1 ;  /* 0x0000000100007802 */ /* 0x000fe40000000f00 */
[----:B------:R-:W-:-:S02]  /*1dac0*/  MOV R2, 0x1daf0 ;  /* 0x0001daf000027802 */ /* 0x000fc40000000f00 */
[----:B------:R-:W-:Y:S02]  /*1dad0*/  MOV R132, R6 ;  /* 0x0000000600847202 */ /* 0x000fe40000000f00 */
[----:B------:R-:W-:Y:S05]  /*1dae0*/  CALL.REL.NOINC `($__internal_23_$__cuda_sm70_shflsync_bfly_p) ;  /* 0x00000e3000007944 */ /* 0x000fea0003c00000 */
[----:B------:R-:W-:Y:S01]  /*1daf0*/  MOV R3, R0 ;  /* 0x0000000000037202 */ /* 0x000fe20000000f00 */
[----:B------:R-:W-:Y:S05]  /*1db00*/  BRA `(.L_x_1507) ;  /* 0xffff8eb000007947 */ /* 0x000fea000383ffff */
.L_x_1427:
[----:B--234-:R-:W-:Y:S01]  /*1db10*/  IMAD.MOV.U32 R0, RZ, RZ, R13 ;  /* 0x000000ffff007224 */ /* 0x01cfe200078e000d */
[----:B------:R-:W-:Y:S01]  /*1db20*/  MOV R2, RZ ;  /* 0x000000ff00027202 */ /* 0x000fe20000000f00 */
[----:B------:R-:W-:Y:S01]  /*1db30*/  IMAD.MOV.U32 R201, RZ, RZ, 0x181f ;  /* 0x0000181fffc97424 */ /* 0x000fe200078e00ff */
[----:B------:R-:W-:Y:S02]  /*1db40*/  MOV R3, 0x1db60 ;  /* 0x0001db6000037802 */ /* 0x000fe40000000f00 */
[----:B-1----:R-:W-:Y:S05]  /*1db50*/  CALL.REL.NOINC `($__internal_24_$__cuda_sm70_shflsync_idx_p) ;  /* 0x00000e2000007944 */ /* 0x002fea0003c00000 */
[----:B-----5:R-:W-:Y:S01]  /*1db60*/  MOV R4, R0 ;  /* 0x0000000000047202 */ /* 0x020fe20000000f00 */
[----:B-1----:R-:W-:Y:S05]  /*1db70*/  BRA `(.L_x_1508) ;  /* 0xffffa9c000007947 */ /* 0x002fea000383ffff */
.L_x_1428:
[----:B------:R-:W-:Y:S01]  /*1db80*/  IMAD.MOV.U32 R0, RZ, RZ, R14 ;  /* 0x000000ffff007224 */ /* 0x000fe200078e000e */
[----:B------:R-:W-:Y:S01]  /*1db90*/  MOV R2, RZ ;  /* 0x000000ff00027202 */ /* 0x000fe20000000f00 */
[----:B------:R-:W-:Y:S01]  /*1dba0*/  IMAD.MOV.U32 R201, RZ, RZ, 0x181f ;  /* 0x0000181fffc97424 */ /* 0x000fe200078e00ff */
[----:B------:R-:W-:Y:S02]  /*1dbb0*/  MOV R3, 0x1dbd0 ;  /* 0x0001dbd000037802 */ /* 0x000fe40000000f00 */
[----:B-123--:R-:W-:Y:S05]  /*1dbc0*/  CALL.REL.NOINC `($__internal_24_$__cuda_sm70_shflsync_idx_p) ;  /* 0x00000db000007944 */ /* 0x00efea0003c00000 */
[----:B-1---5:R-:W-:Y:S05]  /*1dbd0*/  BRA `(.L_x_1509) ;  /* 0xffffa98000007947 */ /* 0x022fea000383ffff */
.L_x_1431:
[----:B--2---:R-:W-:Y:S01]  /*1dbe0*/  IMAD.MOV.U32 R0, RZ, RZ, R13 ;  /* 0x000000ffff007224 */ /* 0x004fe200078e000d */
[----:B------:R-:W-:Y:S01]  /*1dbf0*/  MOV R2, 0x1 ;  /* 0x0000000100027802 */ /* 0x000fe20000000f00 */
[----:B------:R-:W-:Y:S01]  /*1dc00*/  IMAD.MOV.U32 R201, RZ, RZ, 0x181f ;  /* 0x0000181fffc97424 */ /* 0x000fe200078e00ff */
[----:B------:R-:W-:-:S02]  /*1dc10*/  MOV R3, 0x1dc30 ;  /* 0x0001dc3000037802 */ /* 0x000fc40000000f00 */
[----:B-1-34-:R-:W-:Y:S05]  /*1dc20*/  CALL.REL.NOINC `($__internal_24_$__cuda_sm70_shflsync_idx_p) ;  /* 0x00000d5000007944 */ /* 0x01afea0003c00000 */
[----:B-----5:R-:W-:Y:S01]  /*1dc30*/  IMAD.MOV.U32 R4, RZ, RZ, R0 ;  /* 0x000000ffff047224 */ /* 0x020fe200078e0000 */
[----:B------:R-:W-:Y:S01]  /*1dc40*/  MOV R2, 0x1 ;  /* 0x0000000100027802 */ /* 0x000fe20000000f00 */
[----:B------:R-:W-:Y:S01]  /*1dc50*/  IMAD.MOV.U32 R0, RZ, RZ, R14 ;  /* 0x000000ffff007224 */ /* 0x000fe200078e000e */
[----:B------:R-:W-:-:S02]  /*1dc60*/  MOV R201, 0x181f ;  /* 0x0000181f00c97802 */ /* 0x000fc40000000f00 */
[----:B------:R-:W-:Y:S02]  /*1dc70*/  MOV R3, 0x1dc90 ;  /* 0x0001dc9000037802 */ /* 0x000fe40000000f00 */
[----:B-1----:R-:W-:Y:S05]  /*1dc80*/  CALL.REL.NOINC `($__internal_24_$__cuda_sm70_shflsync_idx_p) ;  /* 0x00000cf000007944 */ /* 0x002fea0003c00000 */
[----:B-1---5:R-:W-:Y:S05]  /*1dc90*/  BRA `(.L_x_1510) ;  /* 0xffffaa3000007947 */ /* 0x022fea000383ffff */
.L_x_1434:
[----:B--2---:R-:W-:Y:S01]  /*1dca0*/  IMAD.MOV.U32 R0, RZ, RZ, R13 ;  /* 0x000000ffff007224 */ /* 0x004fe200078e000d */
[----:B------:R-:W-:Y:S01]  /*1dcb0*/  MOV R2, 0x2 ;  /* 0x0000000200027802 */ /* 0x000fe20000000f00 */
[----:B------:R-:W-:Y:S01]  /*1dcc0*/  IMAD.MOV.U32 R201, RZ, RZ, 0x181f ;  /* 0x0000181fffc97424 */ /* 0x000fe200078e00ff */
[----:B------:R-:W-:Y:S02]  /*1dcd0*/  MOV R3, 0x1dcf0 ;  /* 0x0001dcf000037802 */ /* 0x000fe40000000f00 */
[----:B-1-34-:R-:W-:Y:S05]  /*1dce0*/  CALL.REL.NOINC `($__internal_24_$__cuda_sm70_shflsync_idx_p) ;  /* 0x00000c9000007944 */ /* 0x01afea0003c00000 */
[----:B-----5:R-:W-:Y:S01]  /*1dcf0*/  MOV R4, R0 ;  /* 0x0000000000047202 */ /* 0x020fe20000000f00 */
[----:B-1----:R-:W-:Y:S05]  /*1dd00*/  BRA `(.L_x_1511) ;  /* 0xffffab3000007947 */ /* 0x002fea000383ffff */
.L_x_1435:
[----:B--2---:R-:W-:Y:S01]  /*1dd10*/  IMAD.MOV.U32 R0, RZ, RZ, R14 ;  /* 0x000000ffff007224 */ /* 0x004fe200078e000e */
[----:B------:R-:W-:Y:S01]  /*1dd20*/  MOV R2, 0x2 ;  /* 0x0000000200027802 */ /* 0x000fe20000000f00 */
[----:B------:R-:W-:Y:S01]  /*1dd30*/  IMAD.MOV.U32 R201, RZ, RZ, 0x181f ;  /* 0x0000181fffc97424 */ /* 0x000fe200078e00ff */
[----:B------:R-:W-:Y:S02]  /*1dd40*/  MOV R3, 0x1dd60 ;  /* 0x0001dd6000037802 */ /* 0x000fe40000000f00 */
[----:B-1-34-:R-:W-:Y:S05]  /*1dd50*/  CALL.REL.NOINC `($__internal_24_$__cuda_sm70_shflsync_idx_p) ;  /* 0x00000c2000007944 */ /* 0x01afea0003c00000 */
[----:B-1---5:R-:W-:Y:S05]  /*1dd60*/  BRA `(.L_x_1512) ;  /* 0xffffaaf000007947 */ /* 0x022fea000383ffff */
.L_x_1438:
[----:B----4-:R-:W-:Y:S01]  /*1dd70*/  IMAD.MOV.U32 R0, RZ, RZ, R13 ;  /* 0x000000ffff007224 */ /* 0x010fe200078e000d */
[----:B---3--:R-:W-:Y:S01]  /*1dd80*/  MOV R2, 0x3 ;  /* 0x0000000300027802 */ /* 0x008fe20000000f00 */
[----:B------:R-:W-:Y:S01]  /*1dd90*/  IMAD.MOV.U32 R201, RZ, RZ, 0x181f ;  /* 0x0000181fffc97424 */ /* 0x000fe200078e00ff */
[----:B------:R-:W-:-:S02]  /*1dda0*/  MOV R3, 0x1ddc0 ;  /* 0x0001ddc000037802 */ /* 0x000fc40000000f00 */
[----:B-12---:R-:W-:Y:S05]  /*1ddb0*/  CALL.REL.NOINC `($__internal_24_$__cuda_sm70_shflsync_idx_p) ;  /* 0x00000bc000007944 */ /* 0x006fea0003c00000 */
[----:B-----5:R-:W-:Y:S01]  /*1ddc0*/  IMAD.MOV.U32 R4, RZ, RZ, R0 ;  /* 0x000000ffff047224 */ /* 0x020fe200078e0000 */
[----:B------:R-:W-:Y:S01]  /*1ddd0*/  MOV R2, 0x3 ;  /* 0x0000000300027802 */ /* 0x000fe20000000f00 */
[----:B------:R-:W-:Y:S01]  /*1dde0*/  IMAD.MOV.U32 R0, RZ, RZ, R14 ;  /* 0x000000ffff007224 */ /* 0x000fe200078e000e */
[----:B------:R-:W-:-:S02]  /*1ddf0*/  MOV R201, 0x181f ;  /* 0x0000181f00c97802 */ /* 0x000fc40000000f00 */
[----:B------:R-:W-:Y:S02]  /*1de00*/  MOV R3, 0x1de20 ;  /* 0x0001de2000037802 */ /* 0x000fe40000000f00 */
[----:B-1----:R-:W-:Y:S05]  /*1de10*/  CALL.REL.NOINC `($__internal_24_$__cuda_sm70_shflsync_idx_p) ;  /* 0x00000b6000007944 */ /* 0x002fea0003c00000 */
[----:B-1---5:R-:W-:Y:S05]  /*1de20*/  BRA `(.L_x_1513) ;  /* 0xffffabb000007947 */ /* 0x022fea000383ffff */
.L_x_1440:
[----:B------:R-:W-:Y:S01]  /*1de30*/  IMAD.MOV.U32 R0, RZ, RZ, R5 ;  /* 0x000000ffff007224 */ /* 0x000fe200078e0005 */
[----:B------:R-:W-:Y:S01]  /*1de40*/  MOV R2, RZ ;  /* 0x000000ff00027202 */ /* 0x000fe20000000f00 */
[----:B------:R-:W-:Y:S01]  /*1de50*/  IMAD.MOV.U32 R201, RZ, RZ, 0x1c1f ;  /* 0x00001c1fffc97424 */ /* 0x000fe200078e00ff */
[----:B------:R-:W-:Y:S02]  /*1de60*/  MOV R3, 0x1de80 ;  /* 0x0001de8000037802 */ /* 0x000fe40000000f00 */
[----:B------:R-:W-:Y:S05]  /*1de70*/  CALL.REL.NOINC `($__internal_24_$__cuda_sm70_shflsync_idx_p) ;  /* 0x00000b0000007944 */ /* 0x000fea0003c00000 */
[----:B-----5:R-:W-:Y:S01]  /*1de80*/  MOV R4, R0 ;  /* 0x0000000000047202 */ /* 0x020fe20000000f00 */
[----:B-1----:R-:W-:Y:S05]  /*1de90*/  BRA `(.L_x_1514) ;  /* 0xffffaea000007947 */ /* 0x002fea000383ffff */
.L_x_1441:
[----:B------:R-:W-:Y:S01]  /*1dea0*/  IMAD.MOV.U32 R0, RZ, RZ, R12 ;  /* 0x000000ffff007224 */ /* 0x000fe200078e000c */
[----:B------:R-:W-:Y:S01]  /*1deb0*/  MOV R2, RZ ;  /* 0x000000ff00027202 */ /* 0x000fe20000000f00 */
[----:B------:R-:W-:Y:S01]  /*1dec0*/  IMAD.MOV.U32 R201, RZ, RZ, 0x1c1f ;  /* 0x00001c1fffc97424 */ /* 0x000fe200078e00ff */
[----:B------:R-:W-:Y:S02]  /*1ded0*/  MOV R3, 0x1def0 ;  /* 0x0001def000037802 */ /* 0x000fe40000000f00 */
[----:B-12---:R-:W-:Y:S05]  /*1dee0*/  CALL.REL.NOINC `($__internal_24_$__cuda_sm70_shflsync_idx_p) ;  /* 0x00000a9000007944 */ /* 0x006fea0003c00000 */
[----:B-1---5:R-:W-:Y:S05]  /*1def0*/  BRA `(.L_x_1515) ;  /* 0xffffae6000007947 */ /* 0x022fea000383ffff */
.L_x_1444:
[----:B----4-:R-:W-:Y:S01]  /*1df00*/  IMAD.MOV.U32 R0, RZ, RZ, R5 ;  /* 0x000000ffff007224 */ /* 0x010fe200078e0005 */
[----:B------:R-:W-:Y:S01]  /*1df10*/  MOV R2, 0x1 ;  /* 0x0000000100027802 */ /* 0x000fe20000000f00 */
[----:B------:R-:W-:Y:S01]  /*1df20*/  IMAD.MOV.U32 R201, RZ, RZ, 0x1c1f ;  /* 0x00001c1fffc97424 */ /* 0x000fe200078e00ff */
[----:B------:R-:W-:-:S02]  /*1df30*/  MOV R3, 0x1df50 ;  /* 0x0001df5000037802 */ /* 0x000fc40000000f00 */
[----:B-123--:R-:W-:Y:S05]  /*1df40*/  CALL.REL.NOINC `($__internal_24_$__cuda_sm70_shflsync_idx_p) ;  /* 0x00000a3000007944 */ /* 0x00efea0003c00000 */
[----:B-----5:R-:W-:Y:S01]  /*1df50*/  IMAD.MOV.U32 R4, RZ, RZ, R0 ;  /* 0x000000ffff047224 */ /* 0x020fe200078e0000 */
[----:B------:R-:W-:Y:S01]  /*1df60*/  MOV R2, 0x1 ;  /* 0x0000000100027802 */ /* 0x000fe20000000f00 */
[----:B------:R-:W-:Y:S01]  /*1df70*/  IMAD.MOV.U32 R0, RZ, RZ, R12 ;  /* 0x000000ffff007224 */ /* 0x000fe200078e000c */
[----:B------:R-:W-:-:S02]  /*1df80*/  MOV R201, 0x1c1f ;  /* 0x00001c1f00c97802 */ /* 0x000fc40000000f00 */
[----:B------:R-:W-:Y:S02]  /*1df90*/  MOV R3, 0x1dfb0 ;  /* 0x0001dfb000037802 */ /* 0x000fe40000000f00 */
[----:B-1----:R-:W-:Y:S05]  /*1dfa0*/  CALL.REL.NOINC `($__internal_24_$__cuda_sm70_shflsync_idx_p) ;  /* 0x000009d000007944 */ /* 0x002fea0003c00000 */
[----:B-1---5:R-:W-:Y:S05]  /*1dfb0*/  BRA `(.L_x_1516) ;  /* 0xffffbb6000007947 */ /* 0x022fea000383ffff */
.L_x_1448:
[----:B------:R-:W-:Y:S01]  /*1dfc0*/  IMAD.MOV.U32 R0, RZ, RZ, R5 ;  /* 0x000000ffff007224 */ /* 0x000fe200078e0005 */
[----:B------:R-:W-:Y:S01]  /*1dfd0*/  MOV R2, RZ ;  /* 0x000000ff00027202 */ /* 0x000fe20000000f00 */
[----:B------:R-:W-:Y:S01]  /*1dfe0*/  IMAD.MOV.U32 R201, RZ, RZ, 0x181f ;  /* 0x0000181fffc97424 */ /* 0x000fe200078e00ff */
[----:B------:R-:W-:Y:S02]  /*1dff0*/  MOV R3, 0x1e010 ;  /* 0x0001e01000037802 */ /* 0x000fe40000000f00 */
[----:B------:R-:W-:Y:S05]  /*1e000*/  CALL.REL.NOINC `($__internal_24_$__cuda_sm70_shflsync_idx_p) ;  /* 0x0000097000007944 */ /* 0x000fea0003c00000 */
[----:B-----5:R-:W-:Y:S01]  /*1e010*/  MOV R4, R0 ;  /* 0x0000000000047202 */ /* 0x020fe20000000f00 */
[----:B-1----:R-:W-:Y:S05]  /*1e020*/  BRA `(.L_x_1517) ;  /* 0xffffd07000007947 */ /* 0x002fea000383ffff */
.L_x_1449:
[----:B------:R-:W-:Y:S01]  /*1e030*/  IMAD.MOV.U32 R0, RZ, RZ, R14 ;  /* 0x000000ffff007224 */ /* 0x000fe200078e000e */
[----:B------:R-:W-:Y:S01]  /*1e040*/  MOV R2, RZ ;  /* 0x000000ff00027202 */ /* 0x000fe20000000f00 */
[----:B------:R-:W-:Y:S01]  /*1e050*/  IMAD.MOV.U32 R201, RZ, RZ, 0x181f ;  /* 0x0000181fffc97424 */ /* 0x000fe200078e00ff */
[----:B------:R-:W-:Y:S02]  /*1e060*/  MOV R3, 0x1e080 ;  /* 0x0001e08000037802 */ /* 0x000fe40000000f00 */
[----:B-12---:R-:W-:Y:S05]  /*1e070*/  CALL.REL.NOINC `($__internal_24_$__cuda_sm70_shflsync_idx_p) ;  /* 0x0000090000007944 */ /* 0x006fea0003c00000 */
[----:B-1---5:R-:W-:Y:S05]  /*1e080*/  BRA `(.L_x_1518) ;  /* 0xffffd03000007947 */ /* 0x022fea000383ffff */
.L_x_1452:
[----:B----4-:R-:W-:Y:S01]  /*1e090*/  IMAD.MOV.U32 R0, RZ, RZ, R5 ;  /* 0x000000ffff007224 */ /* 0x010fe200078e0005 */
[----:B--2---:R-:W-:Y:S01]  /*1e0a0*/  MOV R2, 0x1 ;  /* 0x0000000100027802 */ /* 0x004fe20000000f00 */
[----:B------:R-:W-:Y:S01]  /*1e0b0*/  IMAD.MOV.U32 R201, RZ, RZ, 0x181f ;  /* 0x0000181fffc97424 */ /* 0x000fe200078e00ff */
[----:B------:R-:W-:-:S02]  /*1e0c0*/  MOV R3, 0x1e0e0 ;  /* 0x0001e0e000037802 */ /* 0x000fc40000000f00 */
[----:B-1-3--:R-:W-:Y:S05]  /*1e0d0*/  CALL.REL.NOINC `($__internal_24_$__cuda_sm70_shflsync_idx_p) ;  /* 0x000008a000007944 */ /* 0x00afea0003c00000 */
[----:B-----5:R-:W-:Y:S01]  /*1e0e0*/  IMAD.MOV.U32 R4, RZ, RZ, R0 ;  /* 0x000000ffff047224 */ /* 0x020fe200078e0000 */
[----:B------:R-:W-:Y:S01]  /*1e0f0*/  MOV R2, 0x1 ;  /* 0x0000000100027802 */ /* 0x000fe20000000f00 */
[----:B------:R-:W-:Y:S01]  /*1e100*/  IMAD.MOV.U32 R0, RZ, RZ, R14 ;  /* 0x000000ffff007224 */ /* 0x000fe200078e000e */
[----:B------:R-:W-:-:S02]  /*1e110*/  MOV R201, 0x181f ;  /* 0x0000181f00c97802 */ /* 0x000fc40000000f00 */
[----:B------:R-:W-:Y:S02]  /*1e120*/  MOV R3, 0x1e140 ;  /* 0x0001e14000037802 */ /* 0x000fe40000000f00 */
[----:B-1----:R-:W-:Y:S05]  /*1e130*/  CALL.REL.NOINC `($__internal_24_$__cuda_sm70_shflsync_idx_p) ;  /* 0x0000084000007944 */ /* 0x002fea0003c00000 */
[----:B-1---5:R-:W-:Y:S05]  /*1e140*/  BRA `(.L_x_1519) ;  /* 0xffffd0f000007947 */ /* 0x022fea000383ffff */
.L_x_1455:
[----:B----4-:R-:W-:Y:S01]  /*1e150*/  IMAD.MOV.U32 R0, RZ, RZ, R5 ;  /* 0x000000ffff007224 */ /* 0x010fe200078e0005 */
[----:B-1----:R-:W-:Y:S01]  /*1e160*/  MOV R2, 0x2 ;  /* 0x0000000200027802 */ /* 0x002fe20000000f00 */
[----:B------:R-:W-:Y:S01]  /*1e170*/  IMAD.MOV.U32 R201, RZ, RZ, 0x181f ;  /* 0x0000181fffc97424 */ /* 0x000fe200078e00ff */
[----:B------:R-:W-:Y:S02]  /*1e180*/  MOV R3, 0x1e1a0 ;  /* 0x0001e1a000037802 */ /* 0x000fe40000000f00 */
[----:B--23--:R-:W-:Y:S05]  /*1e190*/  CALL.REL.NOINC `($__internal_24_$__cuda_sm70_shflsync_idx_p) ;  /* 0x000007e000007944 */ /* 0x00cfea0003c00000 */
[----:B-----5:R-:W-:Y:S01]  /*1e1a0*/  MOV R4, R0 ;  /* 0x0000000000047202 */ /* 0x020fe20000000f00 */
[----:B-1----:R-:W-:Y:S05]  /*1e1b0*/  BRA `(.L_x_1520) ;  /* 0xffffd1f000007947 */ /* 0x002fea000383ffff */
.L_x_1456:
[----:B----4-:R-:W-:Y:S01]  /*1e1c0*/  IMAD.MOV.U32 R0, RZ, RZ, R14 ;  /* 0x000000ffff007224 */ /* 0x010fe200078e000e */
[----:B------:R-:W-:Y:S01]  /*1e1d0*/  MOV R2, 0x2 ;  /* 0x0000000200027802 */ /* 0x000fe20000000f00 */
[----:B------:R-:W-:Y:S01]  /*1e1e0*/  IMAD.MOV.U32 R201, RZ, RZ, 0x181f ;  /* 0x0000181fffc97424 */ /* 0x000fe200078e00ff */
[----:B------:R-:W-:Y:S02]  /*1e1f0*/  MOV R3, 0x1e210 ;  /* 0x0001e21000037802 */ /* 0x000fe40000000f00 */
[----:B-123--:R-:W-:Y:S05]  /*1e200*/  CALL.REL.NOINC `($__internal_24_$__cuda_sm70_shflsync_idx_p) ;  /* 0x0000077000007944 */ /* 0x00efea0003c00000 */
[----:B-1---5:R-:W-:Y:S05]  /*1e210*/  BRA `(.L_x_1521) ;  /* 0xffffd1b000007947 */ /* 0x022fea000383ffff */
.L_x_1459:
[----:B-1----:R-:W-:Y:S01]  /*1e220*/  IMAD.MOV.U32 R0, RZ, RZ, R5 ;  /* 0x000000ffff007224 */ /* 0x002fe200078e0005 */
[----:B------:R-:W-:Y:S01]  /*1e230*/  MOV R2, 0x3 ;  /* 0x0000000300027802 */ /* 0x000fe20000000f00 */
[----:B------:R-:W-:Y:S01]  /*1e240*/  IMAD.MOV.U32 R201, RZ, RZ, 0x181f ;  /* 0x0000181fffc97424 */ /* 0x000fe200078e00ff */
[----:B------:R-:W-:-:S02]  /*1e250*/  MOV R3, 0x1e270 ;  /* 0x0001e27000037802 */ /* 0x000fc40000000f00 */
[----:B--234-:R-:W-:Y:S05]  /*1e260*/  CALL.REL.NOINC `($__internal_24_$__cuda_sm70_shflsync_idx_p) ;  /* 0x0000071000007944 */ /* 0x01cfea0003c00000 */
[----:B-----5:R-:W-:Y:S01]  /*1e270*/  IMAD.MOV.U32 R4, RZ, RZ, R0 ;  /* 0x000000ffff047224 */ /* 0x020fe200078e0000 */
[----:B------:R-:W-:Y:S01]  /*1e280*/  MOV R2, 0x3 ;  /* 0x0000000300027802 */ /* 0x000fe20000000f00 */
[----:B------:R-:W-:Y:S01]  /*1e290*/  IMAD.MOV.U32 R0, RZ, RZ, R14 ;  /* 0x000000ffff007224 */ /* 0x000fe200078e000e */
[----:B------:R-:W-:-:S02]  /*1e2a0*/  MOV R201, 0x181f ;  /* 0x0000181f00c97802 */ /* 0x000fc40000000f00 */
[----:B------:R-:W-:Y:S02]  /*1e2b0*/  MOV R3, 0x1e2d0 ;  /* 0x0001e2d000037802 */ /* 0x000fe40000000f00 */
[----:B-1----:R-:W-:Y:S05]  /*1e2c0*/  CALL.REL.NOINC `($__internal_24_$__cuda_sm70_shflsync_idx_p) ;  /* 0x000006b000007944 */ /* 0x002fea0003c00000 */
[----:B-1---5:R-:W-:Y:S05]  /*1e2d0*/  BRA `(.L_x_1522) ;  /* 0xffffd27000007947 */ /* 0x022fea000383ffff */
.L_x_1461:
[----:B------:R-:W-:Y:S01]  /*1e2e0*/  IMAD.MOV.U32 R0, RZ, RZ, R98 ;  /* 0x000000ffff007224 */ /* 0x000fe200078e0062 */
[----:B------:R-:W-:Y:S01]  /*1e2f0*/  MOV R2, RZ ;  /* 0x000000ff00027202 */ /* 0x000fe20000000f00 */
[----:B------:R-:W-:Y:S01]  /*1e300*/  IMAD.MOV.U32 R201, RZ, RZ, 0x1f ;  /* 0x0000001fffc97424 */ /* 0x000fe200078e00ff */
[----:B------:R-:W-:Y:S02]  /*1e310*/  MOV R3, 0x1e330 ;  /* 0x0001e33000037802 */ /* 0x000fe40000000f00 */
[----:B-12---:R-:W-:Y:S05]  /*1e320*/  CALL.REL.NOINC `($__internal_24_$__cuda_sm70_shflsync_idx_p) ;  /* 0x0000065000007944 */ /* 0x006fea0003c00000 */
[----:B------:R-:W-:Y:S01]  /*1e330*/  MOV R9, R0 ;  /* 0x0000000000097202 */ /* 0x000fe20000000f00 */
[----:B-1---5:R-:W-:Y:S05]  /*1e340*/  BRA `(.L_x_1523) ;  /* 0xffffd41000007947 */ /* 0x022fea000383ffff */
.L_x_1462:
[----:B------:R-:W-:Y:S01]  /*1e350*/  IMAD.MOV.U32 R0, RZ, RZ, R98 ;  /* 0x000000ffff007224 */ /* 0x000fe200078e0062 */
[----:B------:R-:W-:Y:S01]  /*1e360*/  MOV R2, 0x1 ;  /* 0x0000000100027802 */ /* 0x000fe20000000f00 */
[----:B------:R-:W-:Y:S01]  /*1e370*/  IMAD.MOV.U32 R201, RZ, RZ, 0x1f ;  /* 0x0000001fffc97424 */ /* 0x000fe200078e00ff */
[----:B------:R-:W-:Y:S02]  /*1e380*/  MOV R3, 0x1e3a0 ;  /* 0x0001e3a000037802 */ /* 0x000fe40000000f00 */
[----:B-1234-:R-:W-:Y:S05]  /*1e390*/  CALL.REL.NOINC `($__internal_24_$__cuda_sm70_shflsync_idx_p) ;  /* 0x000005e000007944 */ /* 0x01efea0003c00000 */
[----:B------:R-:W-:Y:S01]  /*1e3a0*/  MOV R6, R0 ;  /* 0x0000000000067202 */ /* 0x000fe20000000f00 */
[----:B-1---5:R-:W-:Y:S05]  /*1e3b0*/  BRA `(.L_x_1524) ;  /* 0xffffd3c000007947 */ /* 0x022fea000383ffff */
.L_x_1463:
[----:B------:R-:W-:Y:S02]  /*1e3c0*/  MOV R3, 0x1 ;  /* 0x0000000100037802 */ /* 0x000fe40000000f00 */
[----:B------:R-:W-:-:S02]  /*1e3d0*/  MOV R2, 0x1e3f0 ;  /* 0x0001e3f000027802 */ /* 0x000fc40000000f00 */
[----:B---34-:R-:W-:Y:S05]  /*1e3e0*/  CALL.REL.NOINC `($__internal_25_$__cuda_sm70_shflsync_up_p) ;  /* 0x0000061000007944 */ /* 0x018fea0003c00000 */
[----:B------:R-:W-:Y:S05]  /*1e3f0*/  BRA `(.L_x_1525) ;  /* 0xffffd4a000007947 */ /* 0x000fea000383ffff */
.L_x_1464:
[----:B------:R-:W-:Y:S02]  /*1e400*/  MOV R3, 0x2 ;  /* 0x0000000200037802 */ /* 0x000fe40000000f00 */
[----:B------:R-:W-:-:S02]  /*1e410*/  MOV R2, 0x1e430 ;  /* 0x0001e43000027802 */ /* 0x000fc40000000f00 */
[----:B---34-:R-:W-:Y:S05]  /*1e420*/  CALL.REL.NOINC `($__internal_25_$__cuda_sm70_shflsync_up_p) ;  /* 0x000005d000007944 */ /* 0x018fea0003c00000 */
        /* <DEDUP_REMOVED lines=23> */
.L_x_1468:
[----:B------:R-:W-:Y:S02]  /*1e5a0*/  MOV R3, 0x1 ;  /* 0x0000000100037802 */ /* 0x000fe40000000f00 */
[----:B------:R-:W-:Y:S02]  /*1e5b0*/  MOV R2, 0x1e5d0 ;  /* 0x0001e5d000027802 */ /* 0x000fe40000000f00 */
[----:B---3--:R-:W-:Y:S05]  /*1e5c0*/  CALL.REL.NOINC `($__internal_25_$__cuda_sm70_shflsync_up_p) ;  /* 0x0000043000007944 */ /* 0x008fea0003c00000 */
[----:B------:R-:W-:Y:S01]  /*1e5d0*/  MOV R2, R4 ;  /* 0x0000000400027202 */ /* 0x000fe20000000f00 */
[----:B------:R-:W-:Y:S05]  /*1e5e0*/  BRA `(.L_x_1527) ;  /* 0xffffd51000007947 */ /* 0x000fea000383ffff */
.L_x_1469:
[----:B------:R-:W-:Y:S02]  /*1e5f0*/  MOV R3, 0x2 ;  /* 0x0000000200037802 */ /* 0x000fe40000000f00 */
[----:B------:R-:W-:Y:S02]  /*1e600*/  MOV R2, 0x1e620 ;  /* 0x0001e62000027802 */ /* 0x000fe40000000f00 */
[----:B---3--:R-:W-:Y:S05]  /*1e610*/  CALL.REL.NOINC `($__internal_25_$__cuda_sm70_shflsync_up_p) ;  /* 0x000003e000007944 */ /* 0x008fea0003c00000 */
        /* <DEDUP_REMOVED lines=23> */
.L_x_1471:
[----:B------:R-:W-:Y:S02]  /*1e790*/  SEL R0, RZ, 0x1, P0 ;  /* 0x00000001ff007807 */ /* 0x000fe40000000000 */
[----:B------:R-:W-:Y:S02]  /*1e7a0*/  MOV R2, 0x1e7c0 ;  /* 0x0001e7c000027802 */ /* 0x000fe40000000f00 */
[----:B-1-3--:R-:W-:Y:S05]  /*1e7b0*/  CALL.REL.NOINC `($__internal_26_$__cuda_sm70_votesync_ballot) ;  /* 0x000002a000007944 */ /* 0x00afea0003c00000 */
[----:B------:R-:W-:Y:S01]  /*1e7c0*/  MOV R10, R0 ;  /* 0x00000000000a7202 */ /* 0x000fe20000000f00 */
[----:B------:R-:W-:Y:S05]  /*1e7d0*/  BRA `(.L_x_1529) ;  /* 0xffffd4b000007947 */ /* 0x000fea000383ffff */
.L_x_1472:
[----:B------:R-:W-:Y:S01]  /*1e7e0*/  IMAD.MOV.U32 R0, RZ, RZ, R7 ;  /* 0x000000ffff007224 */ /* 0x000fe200078e0007 */
[----:B------:R-:W-:Y:S01]  /*1e7f0*/  MOV R2, R6 ;  /* 0x0000000600027202 */ /* 0x000fe20000000f00 */
[----:B------:R-:W-:Y:S01]  /*1e800*/  IMAD.MOV.U32 R201, RZ, RZ, 0x1f ;  /* 0x0000001fffc97424 */ /* 0x000fe200078e00ff */
[----:B------:R-:W-:Y:S02]  /*1e810*/  MOV R3, 0x1e830 ;  /* 0x0001e83000037802 */ /* 0x000fe40000000f00 */
[----:B-1-3--:R-:W-:Y:S05]  /*1e820*/  CALL.REL.NOINC `($__internal_24_$__cuda_sm70_shflsync_idx_p) ;  /* 0x0000015000007944 */ /* 0x00afea0003c00000 */
[----:B------:R-:W-:Y:S01]  /*1e830*/  IMAD.MOV.U32 R7, RZ, RZ, R0 ;  /* 0x000000ffff077224 */ /* 0x000fe200078e0000 */
[----:B------:R-:W-:Y:S01]  /*1e840*/  MOV R2, R6 ;  /* 0x0000000600027202 */ /* 0x000fe20000000f00 */
[----:B------:R-:W-:Y:S01]  /*1e850*/  IMAD.MOV.U32 R0, RZ, RZ, R8 ;  /* 0x000000ffff007224 */ /* 0x000fe200078e0008 */
[----:B------:R-:W-:Y:S02]  /*1e860*/  MOV R201, 0x1f ;  /* 0x0000001f00c97802 */ /* 0x000fe40000000f00 */
[----:B------:R-:W-:-:S02]  /*1e870*/  MOV R3, 0x1e890 ;  /* 0x0001e89000037802 */ /* 0x000fc40000000f00 */
[----:B-1---5:R-:W-:Y:S05]  /*1e880*/  CALL.REL.NOINC `($__internal_24_$__cuda_sm70_shflsync_idx_p) ;  /* 0x000000f000007944 */ /* 0x022fea0003c00000 */
[----:B------:R-:W-:Y:S01]  /*1e890*/  MOV R5, R0 ;  /* 0x0000000000057202 */ /* 0x000fe20000000f00 */
[----:B-1---5:R-:W-:Y:S05]  /*1e8a0*/  BRA `(.L_x_1530) ;  /* 0xffffd43000007947 */ /* 0x022fea000383ffff */
.L_x_1475:
[----:B------:R-:W-:Y:S01]  /*1e8b0*/  IMAD.MOV.U32 R0, RZ, RZ, R4 ;  /* 0x000000ffff007224 */ /* 0x000fe200078e0004 */
[----:B------:R-:W-:Y:S01]  /*1e8c0*/  MOV R2, R6 ;  /* 0x0000000600027202 */ /* 0x000fe20000000f00 */
[----:B------:R-:W-:Y:S01]  /*1e8d0*/  IMAD.MOV.U32 R201, RZ, RZ, 0x1f ;  /* 0x0000001fffc97424 */ /* 0x000fe200078e00ff */
[----:B------:R-:W-:-:S02]  /*1e8e0*/  MOV R3, 0x1e900 ;  /* 0x0001e90000037802 */ /* 0x000fc40000000f00 */
[----:B-1-34-:R-:W-:Y:S05]  /*1e8f0*/  CALL.REL.NOINC `($__internal_24_$__cuda_sm70_shflsync_idx_p) ;  /* 0x0000008000007944 */ /* 0x01afea0003c00000 */
[----:B------:R-:W-:Y:S01]  /*1e900*/  MOV R12, R0 ;  /* 0x00000000000c7202 */ /* 0x000fe20000000f00 */
[----:B-1---5:R-:W-:Y:S05]  /*1e910*/  BRA `(.L_x_1474) ;  /* 0xffffd42000007947 */ /* 0x022fea000383ffff */
        .weak           $__internal_23_$__cuda_sm70_shflsync_bfly_p
        .type           $__internal_23_$__cuda_sm70_shflsync_bfly_p,@function
        .size           $__internal_23_$__cuda_sm70_shflsync_bfly_p,($__internal_24_$__cuda_sm70_shflsync_idx_p - $__internal_23_$__cuda_sm70_shflsync_bfly_p)
$__internal_23_$__cuda_sm70_shflsync_bfly_p:
[----:B------:R-:W-:Y:S02]  /*1e920*/  MOV R166, 0xffffffff ;  /* 0xffffffff00a67802 */ /* 0x000fe40000000f00 */
[----:B------:R-:W-:-:S02]  /*1e930*/  MOV R3, 0x1f ;  /* 0x0000001f00037802 */ /* 0x000fc40000000f00 */
[----:B------:R-:W-:Y:S04]  /*1e940*/  WARPSYNC R166 ;  /* 0x000000a600007348 */ /* 0x000fe80003800000 */
[----:B------:R1:W2:Y:S02]  /*1e950*/  SHFL.BFLY PT, R0, R132, R0, R3 ;  /* 0x0c00000084007389 */ /* 0x0002a400000e0003 */
[----:B-1----:R-:W-:-:S04]  /*1e960*/  MOV R3, 0x0 ;  /* 0x0000000000037802 */ /* 0x002fc80000000f00 */
[----:B--2---:R-:W-:Y:S05]  /*1e970*/  RET.REL.NODEC R2 `(_ZN7cutlass13device_kernelIN5flash19enable_sm80_to_sm89INS1_16FlashAttnFwdSm80INS1_25CollectiveMainloopFwdSm80ILi8ELi1ELb0EN4cute5tupleIJNS5_1CILi128EEENS7_ILi32EEENS7_ILi256EEEEEELi256ENS_6half_tEfNS_4arch4Sm80ELb1ELb0ELb0ELb1ELb1ELb1ELb1ELb1EEENS1_21CollectiveEpilogueFwdINS6_IJS8_SA_S9_EEENS6_IJNS7_ILi1EEESI_SI_EEESC_SE_Li256ELb1ELb1ELb1ELb0EEENS1_36VarlenDynamicPersistentTileSchedulerILi128ELi32ELi256ELi256ELb1ELb1ELb0ELb1ELb1ELb1EEEEEEEEEvNT_6ParamsE) ;  /* 0xfffe168002007950 */ /* 0x004fea0003c3ffff */
        .weak           $__internal_24_$__cuda_sm70_shflsync_idx_p
        .type           $__internal_24_$__cuda_sm70_shflsync_idx_p,@function
        .size           $__internal_24_$__cuda_sm70_shflsync_idx_p,($__internal_25_$__cuda_sm70_shflsync_up_p - $__internal_24_$__cuda_sm70_shflsync_idx_p)
$__internal_24_$__cuda_sm70_shflsync_idx_p:
[----:B------:R1:W-:Y:S02]  /*1e980*/  STL [R1+0x44], R4 ;  /* 0x0000440401007387 */ /* 0x0003e40000100800 */
[----:B-1----:R-:W-:-:S04]  /*1e990*/  MOV R4, 0xffffffff ;  /* 0xffffffff00047802 */ /* 0x002fc80000000f00 */
[----:B------:R-:W-:Y:S04]  /*1e9a0*/  WARPSYNC R4 ;  /* 0x0000000400007348 */ /* 0x000fe80003800000 */
[----:B------:R1:W2:Y:S04]  /*1e9b0*/  SHFL.IDX PT, R0, R0, R2, R201 ;  /* 0x0000000200007389 */ /* 0x0002a800000e00c9 */
[----:B-1----:R1:W5:Y:S01]  /*1e9c0*/  LDL.LU R4, [R1+0x44] ;  /* 0x0000440001047983 */ /* 0x0023620000300800 */
[----:B------:R-:W-:Y:S02]  /*1e9d0*/  MOV R2, R3 ;  /* 0x0000000300027202 */ /* 0x000fe40000000f00 */
[----:B------:R-:W-:-:S04]  /*1e9e0*/  MOV R3, 0x0 ;  /* 0x0000000000037802 */ /* 0x000fc80000000f00 */
[----:B--2---:R-:W-:Y:S05]  /*1e9f0*/  RET.REL.NODEC R2 `(_ZN7cutlass13device_kernelIN5flash19enable_sm80_to_sm89INS1_16FlashAttnFwdSm80INS1_25CollectiveMainloopFwdSm80ILi8ELi1ELb0EN4cute5tupleIJNS5_1CILi128EEENS7_ILi32EEENS7_ILi256EEEEEELi256ENS_6half_tEfNS_4arch4Sm80ELb1ELb0ELb0ELb1ELb1ELb1ELb1ELb1EEENS1_21CollectiveEpilogueFwdINS6_IJS8_SA_S9_EEENS6_IJNS7_ILi1EEESI_SI_EEESC_SE_Li256ELb1ELb1ELb1ELb0EEENS1_36VarlenDynamicPersistentTileSchedulerILi128ELi32ELi256ELi256ELb1ELb1ELb0ELb1ELb1ELb1EEEEEEEEEvNT_6ParamsE) ;  /* 0xfffe160002007950 */ /* 0x004fea0003c3ffff */
        .weak           $__internal_25_$__cuda_sm70_shflsync_up_p
        .type           $__internal_25_$__cuda_sm70_shflsync_up_p,@function
        .size           $__internal_25_$__cuda_sm70_shflsync_up_p,($__internal_26_$__cuda_sm70_votesync_ballot - $__internal_25_$__cuda_sm70_shflsync_up_p)
$__internal_25_$__cuda_sm70_shflsync_up_p:
[----:B------:R-:W-:Y:S02]  /*1ea00*/  MOV R4, RZ ;  /* 0x000000ff00047202 */ /* 0x000fe40000000f00 */
[----:B------:R-:W-:-:S04]  /*1ea10*/  MOV R10, 0xffffffff ;  /* 0xffffffff000a7802 */ /* 0x000fc80000000f00 */
[----:B------:R-:W-:Y:S04]  /*1ea20*/  WARPSYNC R10 ;  /* 0x0000000a00007348 */ /* 0x000fe80003800000 */
[----:B------:R1:W2:Y:S02]  /*1ea30*/  SHFL.UP PT, R4, R0, R3, R4 ;  /* 0x0400000300047389 */ /* 0x0002a400000e0004 */
[----:B-1----:R-:W-:-:S04]  /*1ea40*/  MOV R3, 0x0 ;  /* 0x0000000000037802 */ /* 0x002fc80000000f00 */
[----:B--2---:R-:W-:Y:S05]  /*1ea50*/  RET.REL.NODEC R2 `(_ZN7cutlass13device_kernelIN5flash19enable_sm80_to_sm89INS1_16FlashAttnFwdSm80INS1_25CollectiveMainloopFwdSm80ILi8ELi1ELb0EN4cute5tupleIJNS5_1CILi128EEENS7_ILi32EEENS7_ILi256EEEEEELi256ENS_6half_tEfNS_4arch4Sm80ELb1ELb0ELb0ELb1ELb1ELb1ELb1ELb1EEENS1_21CollectiveEpilogueFwdINS6_IJS8_SA_S9_EEENS6_IJNS7_ILi1EEESI_SI_EEESC_SE_Li256ELb1ELb1ELb1ELb0EEENS1_36VarlenDynamicPersistentTileSchedulerILi128ELi32ELi256ELi256ELb1ELb1ELb0ELb1ELb1ELb1EEEEEEEEEvNT_6ParamsE) ;  /* 0xfffe15a002007950 */ /* 0x004fea0003c3ffff */
        .weak           $__internal_26_$__cuda_sm70_votesync_ballot
        .type           $__internal_26_$__cuda_sm70_votesync_ballot,@function
        .size           $__internal_26_$__cuda_sm70_votesync_ballot,(.L_x_3259 - $__internal_26_$__cuda_sm70_votesync_ballot)
$__internal_26_$__cuda_sm70_votesync_ballot:
[----:B------:R-:W-:Y:S01]  /*1ea60*/  ISETP.NE.U32.AND P0, PT, R0, 0x1, PT ;  /* 0x000000010000780c */ /* 0x000fe20003f05070 */
[----:B------:R-:W-:-:S04]  /*1ea70*/  IMAD.MOV.U32 R3, RZ, RZ, -0x1 ;  /* 0xffffffffff037424 */ /* 0x000fc800078e00ff */
[----:B------:R-:W-:Y:S08]  /*1ea80*/  WARPSYNC R3 ;  /* 0x0000000300007348 */ /* 0x000ff00003800000 */
[----:B------:R-:W-:-:S04]  /*1ea90*/  VOTE.ANY R0, PT, !P0 ;  /* 0x0000000000007806 */ /* 0x000fc800040e0100 */
[----:B------:R-:W-:Y:S01]  /*1eaa0*/  LOP3.LUT R0, R0, R3, RZ, 0xc0, !PT ;  /* 0x0000000300007212 */ /* 0x000fe200078ec0ff */
[----:B------:R-:W-:-:S04]  /*1eab0*/  IMAD.MOV.U32 R3, RZ, RZ, 0x0 ;  /* 0x00000000ff037424 */ /* 0x000fc800078e00ff */
[----:B------:R-:W-:Y:S05]  /*1eac0*/  RET.REL.NODEC R2 `(_ZN7cutlass13device_kernelIN5flash19enable_sm80_to_sm89INS1_16FlashAttnFwdSm80INS1_25CollectiveMainloopFwdSm80ILi8ELi1ELb0EN4cute5tupleIJNS5_1CILi128EEENS7_ILi32EEENS7_ILi256EEEEEELi256ENS_6half_tEfNS_4arch4Sm80ELb1ELb0ELb0ELb1ELb1ELb1ELb1ELb1EEENS1_21CollectiveEpilogueFwdINS6_IJS8_SA_S9_EEENS6_IJNS7_ILi1EEESI_SI_EEESC_SE_Li256ELb1ELb1ELb1ELb0EEENS1_36VarlenDynamicPersistentTileSchedulerILi128ELi32ELi256ELi256ELb1ELb1ELb0ELb1ELb1ELb1EEEEEEEEEvNT_6ParamsE) ;  /* 0xfffe153002007950 */ /* 0x000fea0003c3ffff */
.L_x_1531:
        /* <DEDUP_REMOVED lines=11> */
.L_x_3259:


//--------------------- .text._ZN7cutlass13device_kernelIN5flash19enable_sm80_to_sm89INS1_16FlashAttnFwdSm80INS1_25CollectiveMainloopFwdSm80ILi8ELi1ELb0EN4cute5tupleIJNS5_1CILi128EEENS7_ILi96EEENS7_ILi256EEEEEELi256ENS_6half_tEfNS_4arch4Sm80ELb0ELb0ELb0ELb0ELb1ELb0ELb1ELb1EEENS1_21CollectiveEpilogueFwdINS6_IJS8_SA_S9_EEENS6_IJNS7_ILi1EEESI_SI_EEESC_SE_Li256ELb0ELb1ELb1ELb0EEENS1_19SingleTileSchedulerILb0ELb1ELb1ELi128EEEEEEEEEvNT_6ParamsE --------------------------
	.section	.text._ZN7cutlass13device_kernelIN5flash19enable_sm80_to_sm89INS1_16FlashAttnFwdSm80INS1_25CollectiveMainloopFwdSm80ILi8ELi1ELb0EN4cute5tupleIJNS5_1CILi128EEENS7_ILi96EEENS7_ILi256EEEEEELi256ENS_6half_tEfNS_4arch4Sm80ELb0ELb0ELb0ELb0ELb1ELb0ELb1ELb1EEENS1_21CollectiveEpilogueFwdINS6_IJS8_SA_S9_EEENS6_IJNS7_ILi1EEESI_SI_EEESC_SE_Li256ELb0ELb1ELb1ELb0EEENS1_19SingleTileSchedulerILb0ELb1ELb1ELi128EEEEEEEEEvNT_6ParamsE,"ax",@progbits
	.sectioninfo	@"SHI_REGISTERS=255"
	.align	128
.text._ZN7cutlass13device_kernelIN5flash19enable_sm80_to_sm89INS1_16FlashAttnFwdSm80INS1_25CollectiveMainloopFwdSm80ILi8ELi1ELb0EN4cute5tupleIJNS5_1CILi128EEENS7_ILi96EEENS7_ILi256EEEEEELi256ENS_6half_tEfNS_4arch4Sm80ELb0ELb0ELb0ELb0ELb1ELb0ELb1ELb1EEENS1_21CollectiveEpilogueFwdINS6_IJS8_SA_S9_EEENS6_IJNS7_ILi1EEESI_SI_EEESC_SE_Li256ELb0ELb1ELb1ELb0EEENS1_19SingleTileSchedulerILb0ELb1ELb1ELi128EEEEEEEEEvNT_6ParamsE:
        .type           _ZN7cutlass13device_kernelIN5flash19enable_sm80_to_sm89INS1_16FlashAttnFwdSm80INS1_25CollectiveMainloopFwdSm80ILi8ELi1ELb0EN4cute5tupleIJNS5_1CILi128EEENS7_ILi96EEENS7_ILi256EEEEEELi256ENS_6half_tEfNS_4arch4Sm80ELb0ELb0ELb0ELb0ELb1ELb0ELb1ELb1EEENS1_21CollectiveEpilogueFwdINS6_IJS8_SA_S9_EEENS6_IJNS7_ILi1EEESI_SI_EEESC_SE_Li256ELb0ELb1ELb1ELb0EEENS1_19SingleTileSchedulerILb0ELb1ELb1ELi128EEEEEEEEEvNT_6ParamsE,@function
        .size           _ZN7cutlass13device_kernelIN5flash19enable_sm80_to_sm89INS1_16FlashAttnFwdSm80INS1_25CollectiveMainloopFwdSm80ILi8ELi1ELb0EN4cute5tupleIJNS5_1CILi128EEENS7_ILi96EEENS7_ILi256EEEEEELi256ENS_6half_tEfNS_4arch4Sm80ELb0ELb0ELb0ELb0ELb1ELb0ELb1ELb1EEENS1_21CollectiveEpilogueFwdINS6_IJS8_SA_S9_EEENS6_IJNS7_ILi1EEESI_SI_EEESC_SE_Li256ELb0ELb1ELb1ELb0EEENS1_19SingleTileSchedulerILb0ELb1ELb1ELi128EEEEEEEEEvNT_6ParamsE,(.L_x_3264 - _ZN7cutlass13device_kernelIN5flash19enable_sm80_to_sm89INS1_16FlashAttnFwdSm80INS1_25CollectiveMainloopFwdSm80ILi8ELi1ELb0EN4cute5tupleIJNS5_1CILi128EEENS7_ILi96EEENS7_ILi256EEEEEELi256ENS_6half_tEfNS_4arch4Sm80ELb0ELb0ELb0ELb0ELb1ELb0ELb1ELb1EEENS1_21CollectiveEpilogueFwdINS6_IJS8_SA_S9_EEENS6_IJNS7_ILi1EEESI_SI_EEESC_SE_Li256ELb0ELb1ELb1ELb0EEENS1_19SingleTileSchedulerILb0ELb1ELb1ELi128EEEEEEEEEvNT_6ParamsE)
        .other          _ZN7cutlass13device_kernelIN5flash19enable_sm80_to_sm89INS1_16FlashAttnFwdSm80INS1_25CollectiveMainloopFwdSm80ILi8ELi1ELb0EN4cute5tupleIJNS5_1CILi128EEENS7_ILi96EEENS7_ILi256EEEEEELi256ENS_6half_tEfNS_4arch4Sm80ELb0ELb0ELb0ELb0ELb1ELb0ELb1ELb1EEENS1_21CollectiveEpilogueFwdINS6_IJS8_SA_S9_EEENS6_IJNS7_ILi1EEESI_SI_EEESC_SE_Li256ELb0ELb1ELb1ELb0EEENS1_19SingleTileSchedulerILb0ELb1ELb1ELi128EEEEEEEEEvNT_6ParamsE,@"STO_CUDA_ENTRY STV_DEFAULT"
_ZN7cutlass13device_kernelIN5flash19enable_sm80_to_sm89INS1_16FlashAttnFwdSm80INS1_25CollectiveMainloopFwdSm80ILi8ELi1ELb0EN4cute5tupleIJNS5_1CILi128EEENS7_ILi96EEENS7_ILi256EEEEEELi256ENS_6half_tEfNS_4arch4Sm80ELb0ELb0ELb0ELb0ELb1ELb0ELb1ELb1EEENS1_21CollectiveEpilogueFwdINS6_IJS8_SA_S9_EEENS6_IJNS7_ILi1EEESI_SI_EEESC_SE_Li256ELb0ELb1ELb1ELb0EEENS1_19SingleTileSchedulerILb0ELb1ELb1ELi128EEEEEEEEEvNT_6ParamsE:
        /* <DEDUP_REMOVED lines=18> */
.L_x_1532:
[----:B------:R-:W-:Y:S02]  /*0120*/  ULDC.64 UR4, c[0x0][0x550] ;  /* 0x0001540000047ab9 */ /* 0x000fe40000000a00 */
[----:B------:R-:W-:Y:S02]  /*0130*/  UISETP.NE.AND UP0, UPT, UR4, 0x1, UPT ;  /* 0x000000010400788c */ /* 0x000fe4000bf05270 */
[----:B------:R-:W-:-:S02]  /*0140*/  UIMAD.WIDE.U32 UR8, UR7, UR5, URZ ;  /* 0x00000005070872a5 */ /* 0x000fc4000f8e003f */
[----:B------:R-:W-:Y:S02]  /*0150*/  ULDC UR4, c[0x0][0x558] ;  /* 0x0001560000047ab9 */ /* 0x000fe40000000800 */
[----:B------:R-:W-:-:S05]  /*0160*/  UMOV UR11, UR7 ;  /* 0x00000007000b7c82 */ /* 0x000fca0008000000 */
[----:B------:R-:W-:-:S03]  /*0170*/  @UP0 USHF.R.U32.HI UR11, URZ, UR4, UR9 ;  /* 0x000000043f0b0299 */ /* 0x000fc60008011609 */
.L_x_1533:
        /* <DEDUP_REMOVED lines=8> */
[----:B------:R-:W-:-:S06]  /*0200*/  UISETP.NE.AND.EX UP0, UPT, URZ, UR5, UPT, UP0 ;  /* 0x000000053f00728c */ /* 0x000fcc000bf05300 */
[----:B------:R-:W-:-:S05]  /*0210*/  PLOP3.LUT P0, PT, PT, PT, UP0, 0x80, 0x0 ;  /* 0x000000000000781c */ /* 0x000fca0003f0f008 */
[----:B------:R-:W-:Y:S02]  /*0220*/  @UP0 UMOV UR4, 0x4 ;  /* 0x0000000400040882 */ /* 0x000fe40000000000 */
[----:B------:R-:W-:-:S03]  /*0230*/  @UP0 UIMAD.WIDE UR4, UR6, UR4, UR12 ;  /* 0x00000004060402a5 */ /* 0x000fc6000f8e020c */
[----:B------:R-:W-:-:S03]  /*0240*/  ULDC.64 UR12, c[0x0][0x118] ;  /* 0x00004600000c7ab9 */ /* 0x000fc60000000a00 */
        /* <DEDUP_REMOVED lines=10> */
[----:B------:R-:W-:-:S04]  /*02f0*/  UIMAD.WIDE UR4, UR4, 0x2aaaaaab, URZ ;  /* 0x2aaaaaab040478a5 */ /* 0x000fc8000f8e023f */
[----:B------:R-:W-:-:S04]  /*0300*/  USHF.R.U32.HI UR7, URZ, 0x1f, UR5 ;  /* 0x0000001f3f077899 */ /* 0x000fc80008011605 */
[----:B------:R-:W-:Y:S01]  /*0310*/  ULEA.HI.SX32 UR7, UR5, UR7, 0x1c ;  /* 0x0000000705077291 */ /* 0x000fe2000f8fe23f */
[----:B--2---:R1:W2:Y:S01]  /*0320*/  @P0 R2UR UR9, R4 ;  /* 0x00000000040903c2 */ /* 0x0042a200000e0000 */
[----:B------:R-:W-:-:S13]  /*0330*/  PLOP3.LUT P0, PT, PT, PT, UP0, 0x80, 0x0 ;  /* 0x000000000000781c */ /* 0x000fda0003f0f008 */
[----:B------:R-:W-:Y:S05]  /*0340*/  @!P0 BRA `(.L_x_1534) ;  /* 0x0000023000008947 */ /* 0x000fea0003800000 */
[----:B------:R-:W-:Y:S02]  /*0350*/  USHF.R.U32.HI UR4, URZ, 0x10, UR8 ;  /* 0x000000103f047899 */ /* 0x000fe40008011608 */
[----:B------:R-:W-:Y:S02]  /*0360*/  ULDC UR5, c[0x0][0x338] ;  /* 0x0000ce0000057ab9 */ /* 0x000fe40000000800 */
[----:B------:R-:W-:Y:S02]  /*0370*/  UISETP.NE.AND UP0, UPT, UR4, URZ, UPT ;  /* 0x0000003f0400728c */ /* 0x000fe4000bf05270 */
[----:B------:R-:W-:Y:S02]  /*0380*/  UMOV UR18, URZ ;  /* 0x0000003f00127c82 */ /* 0x000fe40008000000 */
[----:B------:R-:W-:-:S04]  /*0390*/  USEL UR5, UR4, UR5, UP0 ;  /* 0x0000000504057287 */ /* 0x000fc80008000000 */
[----:B------:R-:W-:Y:S02]  /*03a0*/  UIADD3 UR17, UR7, -0x1, UR5 ;  /* 0xffffffff07117890 */ /* 0x000fe4000fffe005 */
[----:B------:R-:W-:-:S05]  /*03b0*/  IMAD.U32 R0, RZ, RZ, UR5 ;  /* 0x00000005ff007e24 */ /* 0x000fca000f8e00ff */
[-C--:B------:R-:W-:Y:S02]  /*03c0*/  IABS R3, R0.reuse ;  /* 0x0000000000037213 */ /* 0x080fe40000000000 */
[----:B------:R-:W-:Y:S02]  /*03d0*/  IABS R0, R0 ;  /* 0x0000000000007213 */ /* 0x000fe40000000000 */
[----:B------:R-:W3:Y:S03]  /*03e0*/  R2UR UR16, R3 ;  /* 0x00000000031073c2 */ /* 0x000ee600000e0000 */
[----:B------:R-:W-:-:S05]  /*03f0*/  IMAD.MOV R0, RZ, RZ, -R0 ;  /* 0x000000ffff007224 */ /* 0x000fca00078e0a00 */
[----:B------:R-:W4:Y:S01]  /*0400*/  R2UR UR14, R0 ;  /* 0x00000000000e73c2 */ /* 0x000f2200000e0000 */
[----:B---3--:R-:W3:Y:S08]  /*0410*/  I2F.RP R3, UR16 ;  /* 0x0000001000037d06 */ /* 0x008ef00008209400 */
[----:B---3--:R-:W3:Y:S02]  /*0420*/  MUFU.RCP R3, R3 ;  /* 0x0000000300037308 */ /* 0x008ee40000001000 */
[----:B---3--:R-:W-:-:S06]  /*0430*/  IADD3 R3, R3, 0xffffffe, RZ ;  /* 0x0ffffffe03037810 */ /* 0x008fcc0007ffe0ff */
[----:B------:R-:W3:Y:S02]  /*0440*/  F2I.FTZ.U32.TRUNC.NTZ R3, R3 ;  /* 0x0000000300037305 */ /* 0x000ee4000021f000 */
[----:B---3--:R3:W5:Y:S02]  /*0450*/  R2UR UR19, R3 ;  /* 0x00000000031373c2 */ /* 0x00876400000e0000 */
[----:B---3--:R-:W-:Y:S01]  /*0460*/  IMAD.U32 R3, RZ, RZ, UR17 ;  /* 0x00000011ff037e24 */ /* 0x008fe2000f8e00ff */
[----:B-----5:R-:W-:Y:S02]  /*0470*/  UIADD3 UR4, URZ, -UR19, URZ ;  /* 0x800000133f047290 */ /* 0x020fe4000fffe03f */
[----:B------:R-:W-:Y:S02]  /*0480*/  ULOP3.LUT UR17, UR17, UR5, URZ, 0x3c, !UPT ;  /* 0x0000000511117292 */ /* 0x000fe4000f8e3c3f */
[----:B------:R-:W-:Y:S01]  /*0490*/  IABS R3, R3 ;  /* 0x0000000300037213 */ /* 0x000fe20000000000 */
[----:B------:R-:W-:-:S03]  /*04a0*/  UIMAD UR4, UR4, UR16, URZ ;  /* 0x00000010040472a4 */ /* 0x000fc6000f8e023f */
[----:B------:R-:W3:Y:S01]  /*04b0*/  R2UR UR15, R3 ;  /* 0x00000000030f73c2 */ /* 0x000ee200000e0000 */
[----:B------:R-:W-:-:S04]  /*04c0*/  UIMAD.WIDE.U32 UR18, UR19, UR4, UR18 ;  /* 0x00000004131272a5 */ /* 0x000fc8000f8e0012 */
[----:B---3--:R-:W-:-:S04]  /*04d0*/  UIMAD.WIDE.U32 UR18, UR19, UR15, URZ ;  /* 0x0000000f131272a5 */ /* 0x008fc8000f8e003f */
[----:B----4-:R-:W-:-:S04]  /*04e0*/  UIMAD UR14, UR19, UR14, UR15 ;  /* 0x0000000e130e72a4 */ /* 0x010fc8000f8e020f */
        /* <DEDUP_REMOVED lines=9> */
.L_x_1534:
[----:B------:R-:W-:Y:S01]  /*0580*/  ULOP3.LUT UR8, UR8, 0xffff, URZ, 0xc0, !UPT ;  /* 0x0000ffff08087892 */ /* 0x000fe2000f8ec03f */
[----:B------:R-:W-:Y:S01]  /*0590*/  PLOP3.LUT P2, PT, PT, PT, PT, 0x80, 0x0 ;  /* 0x000000000000781c */ /* 0x000fe20003f4f070 */
[----:B------:R-:W-:Y:S01]  /*05a0*/  IMAD.MOV.U32 R6, RZ, RZ, RZ ;  /* 0x000000ffff067224 */ /* 0x000fe200078e00ff */
[----:B------:R-:W-:Y:S01]  /*05b0*/  CS2R R164, SRZ ;  /* 0x0000000000a47805 */ /* 0x000fe2000001ff00 */
[----:B------:R-:W-:Y:S01]  /*05c0*/  UIMAD UR8, UR8, UR19, URZ ;  /* 0x00000013080872a4 */ /* 0x000fe2000f8e023f */
[----:B-1----:R-:W-:Y:S01]  /*05d0*/  IMAD.MOV.U32 R4, RZ, RZ, RZ ;  /* 0x000000ffff047224 */ /* 0x002fe200078e00ff */
        /* <DEDUP_REMOVED lines=78> */
[----:B------:R-:W1:Y:S01]  /*0ac0*/  S2R R9, SR_CTAID.X ;  /* 0x0000000000097919 */ /* 0x000e620000002500 */
[----:B------:R-:W-:Y:S01]  /*0ad0*/  SHF.R.S32.HI R6, RZ, 0x1f, R2 ;  /* 0x0000001fff067819 */ /* 0x000fe20000011402 */
[----:B------:R-:W-:Y:S01]  /*0ae0*/  IMAD.MOV.U32 R0, RZ, RZ, c[0x0][0x2c4] ;  /* 0x0000b100ff007624 */ /* 0x000fe200078e00ff */
[----:B------:R-:W-:Y:S01]  /*0af0*/  USHF.R.S32.HI UR14, URZ, 0x1f, UR11 ;  /* 0x0000001f3f0e7899 */ /* 0x000fe2000801140b */
[----:B------:R3:W4:Y:S01]  /*0b00*/  @P1 LDG.E R3, [R4.64] ;  /* 0x0000000c04031981 */ /* 0x000722000c1e1900 */
[----:B------:R-:W-:Y:S01]  /*0b10*/  LEA.HI R30, R6, R2, RZ, 0x3 ;  /* 0x00000002061e7211 */ /* 0x000fe200078f18ff */
[----:B------:R-:W-:Y:S01]  /*0b20*/  ULDC.64 UR4, c[0x0][0x1b8] ;  /* 0x00006e0000047ab9 */ /* 0x000fe20000000a00 */
[----:B------:R-:W-:Y:S01]  /*0b30*/  ISETP.NE.AND P0, PT, R0, 0x1, PT ;  /* 0x000000010000780c */ /* 0x000fe20003f05270 */
[----:B------:R-:W-:Y:S01]  /*0b40*/  UIMAD UR14, UR14, UR4, URZ ;  /* 0x000000040e0e72a4 */ /* 0x000fe2000f8e023f */
[----:B------:R-:W-:Y:S01]  /*0b50*/  LOP3.LUT R13, R30, 0xfffffff8, RZ, 0xc0, !PT ;  /* 0xfffffff81e0d7812 */ /* 0x000fe200078ec0ff */
[----:B------:R-:W-:Y:S01]  /*0b60*/  UIMAD.WIDE.U32 UR16, UR11, UR4, URZ ;  /* 0x000000040b1072a5 */ /* 0x000fe2000f8e003f */
[----:B------:R-:W-:Y:S01]  /*0b70*/  SHF.R.S32.HI R30, RZ, 0x3, R30 ;  /* 0x00000003ff1e7819 */ /* 0x000fe2000001141e */
[----:B------:R-:W-:Y:S01]  /*0b80*/  UIMAD UR14, UR11, UR5, UR14 ;  /* 0x000000050b0e72a4 */ /* 0x000fe2000f8e020e */
[----:B------:R-:W-:Y:S01]  /*0b90*/  BSSY B0, `(.L_x_1536) ;  /* 0x000005a000007945 */ /* 0x000fe20003800000 */
[----:B------:R-:W-:Y:S01]  /*0ba0*/  IMAD.IADD R13, R2, 0x1, -R13 ;  /* 0x00000001020d7824 */ /* 0x000fe200078e0a0d */
[----:B------:R-:W-:Y:S01]  /*0bb0*/  USHF.R.S32.HI UR15, URZ, 0x1f, UR6 ;  /* 0x0000001f3f0f7899 */ /* 0x000fe20008011406 */
[----:B------:R-:W-:Y:S01]  /*0bc0*/  IMAD.SHL.U32 R249, R30, 0x40, RZ ;  /* 0x000000401ef97824 */ /* 0x000fe200078e00ff */
[----:B------:R-:W-:Y:S01]  /*0bd0*/  ULDC.64 UR4, c[0x0][0x1c0] ;  /* 0x0000700000047ab9 */ /* 0x000fe20000000a00 */
[C---:B------:R-:W-:Y:S01]  /*0be0*/  IMAD R108, R13.reuse, 0x20, R30 ;  /* 0x000000200d6c7824 */ /* 0x040fe200078e021e */
[----:B------:R-:W-:Y:S01]  /*0bf0*/  UIADD3 UR17, UR17, UR14, URZ ;  /* 0x0000000e11117290 */ /* 0x000fe2000fffe03f */
[----:B------:R-:W-:Y:S01]  /*0c00*/  IMAD.SHL.U32 R33, R13, 0x8, RZ ;  /* 0x000000080d217824 */ /* 0x000fe200078e00ff */
[----:B------:R-:W-:Y:S01]  /*0c10*/  UIMAD UR15, UR15, UR4, URZ ;  /* 0x000000040f0f72a4 */ /* 0x000fe2000f8e023f */
[----:B------:R-:W-:Y:S01]  /*0c20*/  LOP3.LUT R249, R249, 0x1c0, RZ, 0xc0, !PT ;  /* 0x000001c0f9f97812 */ /* 0x000fe200078ec0ff */
[----:B------:R-:W-:Y:S01]  /*0c30*/  UIMAD.WIDE.U32 UR16, UR6, UR4, UR16 ;  /* 0x00000004061072a5 */ /* 0x000fe2000f8e0010 */
[----:B-1----:R-:W-:Y:S01]  /*0c40*/  IMAD R7, R9, 0x80, R108 ;  /* 0x0000008009077824 */ /* 0x002fe200078e026c */
[----:B------:R-:W-:Y:S01]  /*0c50*/  UIMAD UR5, UR6, UR5, UR15 ;  /* 0x00000005060572a4 */ /* 0x000fe2000f8e020f */
[----:B------:R1:W-:Y:S01]  /*0c60*/  STL [R1], R108 ;  /* 0x0000006c01007387 */ /* 0x0003e20000100800 */
[----:B------:R-:W-:Y:S01]  /*0c70*/  ULDC UR4, c[0x0][0x168] ;  /* 0x00005a0000047ab9 */ /* 0x000fe20000000800 */
[----:B------:R-:W-:Y:S01]  /*0c80*/  @P0 IMAD.HI.U32 R0, R7, c[0x0][0x2c8], RZ ;  /* 0x0000b20007000a27 */ /* 0x000fe200078e00ff */
[----:B------:R-:W-:Y:S01]  /*0c90*/  UIADD3 UR5, UR17, UR5, URZ ;  /* 0x0000000511057290 */ /* 0x000fe2000fffe03f */
[----:B------:R-:W-:-:S02]  /*0ca0*/  IADD3 R12, R33, 0x40, RZ ;  /* 0x00000040210c7810 */ /* 0x000fc40007ffe0ff */
[----:B---3--:R-:W-:Y:S01]  /*0cb0*/  IMAD.MOV.U32 R5, RZ, RZ, R7 ;  /* 0x000000ffff057224 */ /* 0x008fe200078e0007 */
[----:B------:R-:W-:Y:S01]  /*0cc0*/  @P0 SHF.R.U32.HI R5, RZ, c[0x0][0x2cc], R0 ;  /* 0x0000b300ff050a19 */ /* 0x000fe20000011600 */
[----:B------:R-:W-:Y:S01]  /*0cd0*/  IMAD.U32 R11, RZ, RZ, UR17 ;  /* 0x00000011ff0b7e24 */ /* 0x000fe2000f8e00ff */
[C---:B------:R-:W-:Y:S01]  /*0ce0*/  IADD3 R32, R33.reuse, 0x80, RZ ;  /* 0x0000008021207810 */ /* 0x040fe20007ffe0ff */
[----:B------:R-:W-:Y:S01]  /*0cf0*/  IMAD.U32 R10, RZ, RZ, UR16 ;  /* 0x00000010ff0a7e24 */ /* 0x000fe2000f8e00ff */
[--C-:B------:R-:W-:Y:S01]  /*0d00*/  SHF.R.S32.HI R4, RZ, 0x1f, R5.reuse ;  /* 0x0000001fff047819 */ /* 0x100fe20000011405 */
[----:B------:R-:W-:Y:S01]  /*0d10*/  IMAD.MOV R0, RZ, RZ, -R5 ;  /* 0x000000ffff007224 */ /* 0x000fe200078e0a05 */
[----:B------:R-:W-:Y:S01]  /*0d20*/  ISETP.GE.AND P3, PT, R33, c[0x0][0x198], PT ;  /* 0x0000660021007a0c */ /* 0x000fe20003f66270 */
[----:B------:R-:W-:Y:S01]  /*0d30*/  IMAD.U32 R11, RZ, RZ, UR5 ;  /* 0x00000005ff0b7e24 */ /* 0x000fe2000f8e00ff */
[----:B------:R-:W-:Y:S01]  /*0d40*/  ULDC UR5, c[0x0][0x2c4] ;  /* 0x0000b10000057ab9 */ /* 0x000fe20000000800 */
[----:B------:R-:W-:Y:S01]  /*0d50*/  IMAD R0, R0, c[0x0][0x2c4], R7 ;  /* 0x0000b10000007a24 */ /* 0x000fe200078e0207 */
[----:B------:R-:W-:Y:S01]  /*0d60*/  UIMAD UR4, UR5, UR4, URZ ;  /* 0x00000004050472a4 */ /* 0x000fe2000f8e023f */
[----:B------:R-:W-:Y:S01]  /*0d70*/  IMAD R4, R4, c[0x0][0x1b0], RZ ;  /* 0x00006c0004047a24 */ /* 0x000fe200078e02ff */
[----:B------:R-:W-:Y:S01]  /*0d80*/  ISETP.GE.AND P4, PT, R12, c[0x0][0x198], PT ;  /* 0x000066000c007a0c */ /* 0x000fe20003f86270 */
[----:B------:R-:W-:Y:S01]  /*0d90*/  IMAD.WIDE.U32 R10, R5, c[0x0][0x1b0], R10 ;  /* 0x00006c00050a7a25 */ /* 0x000fe200078e000a */
[----:B------:R-:W-:-:S02]  /*0da0*/  SHF.R.S32.HI R8, RZ, 0x1f, R0 ;  /* 0x0000001fff087819 */ /* 0x000fc40000011400 */
[----:B------:R-:W-:Y:S01]  /*0db0*/  ISETP.GE.AND P6, PT, R32, c[0x0][0x198], PT ;  /* 0x0000660020007a0c */ /* 0x000fe20003fc6270 */
[----:B------:R-:W-:Y:S02]  /*0dc0*/  IMAD R4, R5, c[0x0][0x1b4], R4 ;  /* 0x00006d0005047a24 */ /* 0x000fe400078e0204 */
[----:B------:R-:W-:Y:S02]  /*0dd0*/  IMAD R8, R8, c[0x0][0x1a8], RZ ;  /* 0x00006a0008087a24 */ /* 0x000fe400078e02ff */
[----:B------:R-:W-:Y:S01]  /*0de0*/  IMAD.IADD R5, R11, 0x1, R4 ;  /* 0x000000010b057824 */ /* 0x000fe200078e0204 */
[CC--:B------:R-:W-:Y:S01]  /*0df0*/  LEA.HI R11, R6.reuse, R2.reuse, RZ, 0x4 ;  /* 0x00000002060b7211 */ /* 0x0c0fe200078f20ff */
[----:B------:R-:W-:Y:S01]  /*0e00*/  IMAD.MOV.U32 R4, RZ, RZ, R10 ;  /* 0x000000ffff047224 */ /* 0x000fe200078e000a */
[----:B------:R-:W-:Y:S01]  /*0e10*/  LEA.HI R10, R6, R2, RZ, 0x6 ;  /* 0x00000002060a7211 */ /* 0x000fe200078f30ff */
[C---:B------:R-:W-:Y:S02]  /*0e20*/  IMAD R8, R0.reuse, c[0x0][0x1ac], R8 ;  /* 0x00006b0000087a24 */ /* 0x040fe400078e0208 */
[----:B------:R-:W-:Y:S01]  /*0e30*/  IMAD.WIDE.U32 R4, R0, c[0x0][0x1a8], R4 ;  /* 0x00006a0000047a25 */ /* 0x000fe200078e0004 */
[----:B------:R-:W-:-:S03]  /*0e40*/  LOP3.LUT R0, R11, 0xfffffff0, RZ, 0xc0, !PT ;  /* 0xfffffff00b007812 */ /* 0x000fc600078ec0ff */
[----:B------:R-:W-:Y:S01]  /*0e50*/  IMAD.IADD R8, R5, 0x1, R8 ;  /* 0x0000000105087824 */ /* 0x000fe200078e0208 */
[----:B------:R-:W-:Y:S01]  /*0e60*/  LEA R16, P0, R4, c[0x0][0x160], 0x1 ;  /* 0x0000580004107a11 */ /* 0x000fe200078008ff */
[----:B------:R-:W-:Y:S02]  /*0e70*/  IMAD.IADD R0, R2, 0x1, -R0 ;  /* 0x0000000102007824 */ /* 0x000fe400078e0a00 */
[----:B------:R-:W-:Y:S01]  /*0e80*/  IMAD R9, R9, 0x80, R30 ;  /* 0x0000008009097824 */ /* 0x000fe200078e021e */
[----:B------:R-:W-:Y:S01]  /*0e90*/  LEA.HI.X R8, R4, c[0x0][0x164], R8, 0x1, P0 ;  /* 0x0000590004087a11 */ /* 0x000fe200000f0c08 */
[----:B------:R-:W-:Y:S01]  /*0ea0*/  IMAD.SHL.U32 R10, R10, 0x8, RZ ;  /* 0x000000080a0a7824 */ /* 0x000fe200078e00ff */
[----:B------:R-:W-:Y:S01]  /*0eb0*/  SHF.R.S32.HI R7, RZ, 0x1f, R0 ;  /* 0x0000001fff077819 */ /* 0x000fe20000011400 */
[----:B------:R-:W-:Y:S01]  /*0ec0*/  IMAD.MOV.U32 R4, RZ, RZ, 0x10 ;  /* 0x00000010ff047424 */ /* 0x000fe200078e00ff */
[----:B------:R-:W-:Y:S01]  /*0ed0*/  ISETP.GE.AND P0, PT, R9, UR4, PT ;  /* 0x0000000409007c0c */ /* 0x000fe2000bf06270 */
[----:B------:R1:W3:Y:S01]  /*0ee0*/  SHFL.IDX PT, R18, R16, RZ, 0x181f ;  /* 0x00181fff10127589 */ /* 0x0002e200000e0000 */
[----:B------:R-:W-:-:S03]  /*0ef0*/  LEA.HI R7, R7, R0, RZ, 0x3 ;  /* 0x0000000007077211 */ /* 0x000fc600078f18ff */
[----:B------:R1:W2:Y:S01]  /*0f00*/  SHFL.IDX PT, R19, R8, RZ, 0x181f ;  /* 0x00181fff08137589 */ /* 0x0002a200000e0000 */
[----:B------:R-:W-:-:S05]  /*0f10*/  LOP3.LUT R5, R7, 0xfffffff8, RZ, 0xc0, !PT ;  /* 0xfffffff807057812 */ /* 0x000fca00078ec0ff */
[----:B------:R-:W-:Y:S01]  /*0f20*/  IMAD.IADD R5, R0, 0x1, -R5 ;  /* 0x0000000100057824 */ /* 0x000fe200078e0a05 */
[----:B------:R-:W-:-:S04]  /*0f30*/  IADD3 R0, R33, 0xc0, RZ ;  /* 0x000000c021007810 */ /* 0x000fc80007ffe0ff */
[----:B------:R-:W-:Y:S01]  /*0f40*/  ISETP.GE.AND P5, PT, R0, c[0x0][0x198], PT ;  /* 0x0000660000007a0c */ /* 0x000fe20003fa6270 */
[----:B----4-:R4:W5:Y:S03]  /*0f50*/  @P1 R2UR UR14, R3 ;  /* 0x00000000030e13c2 */ /* 0x01096600000e0000 */
[----:B------:R-:W-:Y:S01]  /*0f60*/  R2P PR, R5, 0x6 ;  /* 0x0000000605007804 */ /* 0x000fe20000000000 */
[----:B-----5:R-:W-:-:S04]  /*0f70*/  @!UP0 UMOV UR14, UR6 ;  /* 0x00000006000e8c82 */ /* 0x020fc80008000000 */
[----:B------:R-:W-:Y:S02]  /*0f80*/  SEL R4, R4, 0xfffffff0, !P1 ;  /* 0xfffffff004047807 */ /* 0x000fe40004800000 */
[----:B----4-:R-:W-:Y:S02]  /*0f90*/  SHF.R.U32.HI R3, RZ, 0x3, R249 ;  /* 0x00000003ff037819 */ /* 0x010fe400000116f9 */
[----:B------:R-:W-:-:S04]  /*0fa0*/  LOP3.LUT R249, R249, 0x38, R33, 0xf8, !PT ;  /* 0x00000038f9f97812 */ /* 0x000fc800078ef821 */
[----:B------:R-:W-:Y:S01]  /*0fb0*/  LOP3.LUT R249, R249, R3, RZ, 0x3c, !PT ;  /* 0x00000003f9f97212 */ /* 0x000fe200078e3cff */
[----:B------:R-:W-:-:S03]  /*0fc0*/  IMAD.MOV.U32 R3, RZ, RZ, 0x20 ;  /* 0x00000020ff037424 */ /* 0x000fc600078e00ff */
[----:B------:R-:W-:Y:S02]  /*0fd0*/  LOP3.LUT R249, R249, 0xfffffe00, R10, 0xf8, !PT ;  /* 0xfffffe00f9f97812 */ /* 0x000fe400078ef80a */
[----:B------:R-:W-:Y:S01]  /*0fe0*/  SEL R3, R3, 0xffffffe0, !P2 ;  /* 0xffffffe003037807 */ /* 0x000fe20005000000 */
[----:B------:R-:W-:Y:S05]  /*0ff0*/  @P0 BRA `(.L_x_1537) ;  /* 0x0000013000000947 */ /* 0x000fea0003800000 */
[----:B-123--:R-:W-:Y:S01]  /*1000*/  SHF.R.S32.HI R15, RZ, 0x1f, R12 ;  /* 0x0000001fff0f7819 */ /* 0x00efe2000001140c */
[----:B------:R-:W-:Y:S01]  /*1010*/  IMAD.SHL.U32 R17, R249, 0x2, RZ ;  /* 0x00000002f9117824 */ /* 0x000fe200078e00ff */
[----:B------:R-:W-:Y:S01]  /*1020*/  SHF.R.S32.HI R14, RZ, 0x1f, R32 ;  /* 0x0000001fff0e7819 */ /* 0x000fe20000011420 */
[----:B------:R-:W-:Y:S01]  /*1030*/  IMAD.WIDE R20, R33, 0x2, R18 ;  /* 0x0000000221147825 */ /* 0x000fe200078e0212 */
[----:B------:R-:W-:Y:S02]  /*1040*/  SHF.R.S32.HI R10, RZ, 0x1f, R0 ;  /* 0x0000001fff0a7819 */ /* 0x000fe40000011400 */
[----:B------:R-:W-:Y:S02]  /*1050*/  LEA.HI R15, R15, R12, RZ, 0x3 ;  /* 0x0000000c0f0f7211 */ /* 0x000fe400078f18ff */
[----:B------:R-:W-:Y:S01]  /*1060*/  LEA.HI R14, R14, R32, RZ, 0x3 ;  /* 0x000000200e0e7211 */ /* 0x000fe200078f18ff */
[----:B------:R-:W-:Y:S01]  /*1070*/  @!PT LDS RZ, [RZ] ;  /* 0x00000000fffff984 */ /* 0x000fe20000000800 */
[----:B------:R1:W-:Y:S01]  /*1080*/  LDGSTS.E.BYPASS.LTC128B.128 [R17+0x18100], [R20.64], !P3 ;  /* 0x1810000014117fae */ /* 0x0003e2000d901d4c */
[----:B------:R-:W-:-:S02]  /*1090*/  LEA.HI R10, R10, R0, RZ, 0x3 ;  /* 0x000000000a0a7211 */ /* 0x000fc400078f18ff */
[----:B------:R-:W-:Y:S02]  /*10a0*/  LOP3.LUT R15, R15, 0xfffffff8, RZ, 0xc0, !PT ;  /* 0xfffffff80f0f7812 */ /* 0x000fe400078ec0ff */
[----:B------:R-:W-:Y:S02]  /*10b0*/  LOP3.LUT R14, R14, 0xfffffff8, RZ, 0xc0, !PT ;  /* 0xfffffff80e0e7812 */ /* 0x000fe400078ec0ff */
[----:B------:R-:W-:Y:S01]  /*10c0*/  LOP3.LUT R10, R10, 0xfffffff8, RZ, 0xc0, !PT ;  /* 0xfffffff80a0a7812 */ /* 0x000fe200078ec0ff */
[----:B------:R-:W-:-:S04]  /*10d0*/  IMAD.WIDE R22, R15, 0x2, R18 ;  /* 0x000000020f167825 */ /* 0x000fc800078e0212 */
[--C-:B------:R-:W-:Y:S01]  /*10e0*/  IMAD.WIDE R14, R14, 0x2, R18.reuse ;  /* 0x000000020e0e7825 */ /* 0x100fe200078e0212 */
[----:B------:R1:W-:Y:S03]  /*10f0*/  LDGSTS.E.BYPASS.LTC128B.128 [R17+0x1c100], [R22.64], !P4 ;  /* 0x1c10000016117fae */ /* 0x0003e6000e101d4c */
[----:B------:R-:W-:Y:S01]  /*1100*/  IMAD.WIDE R18, R10, 0x2, R18 ;  /* 0x000000020a127825 */ /* 0x000fe200078e0212 */
[----:B------:R1:W-:Y:S04]  /*1110*/  LDGSTS.E.BYPASS.LTC128B.128 [R17+0x20100], [R14.64], !P6 ;  /* 0x201000000e117fae */ /* 0x0003e8000f101d4c */
[----:B------:R1:W-:Y:S02]  /*1120*/  LDGSTS.E.BYPASS.LTC128B.128 [R17+0x24100], [R18.64], !P5 ;  /* 0x2410000012117fae */ /* 0x0003e4000e901d4c */
.L_x_1537:
[----:B-123--:R-:W-:Y:S05]  /*1130*/  BSYNC B0 ;  /* 0x0000000000007941 */ /* 0x00efea0003800000 */
.L_x_1536:
[----:B------:R-:W-:Y:S01]  /*1140*/  IADD3 R10, R9, 0x20, RZ ;  /* 0x00000020090a7810 */ /* 0x000fe20007ffe0ff */
[----:B------:R1:W2:Y:S01]  /*1150*/  SHFL.IDX PT, R19, R8, 0x1, 0x181f ;  /* 0x00381f0008137f89 */ /* 0x0002a200000e0000 */
[----:B------:R-:W-:Y:S02]  /*1160*/  BSSY B0, `(.L_x_1538) ;  /* 0x0000017000007945 */ /* 0x000fe40003800000 */
[----:B------:R-:W-:Y:S01]  /*1170*/  ISETP.GE.AND P0, PT, R10, UR4, PT ;  /* 0x000000040a007c0c */ /* 0x000fe2000bf06270 */
[----:B------:R1:W3:-:S12]  /*1180*/  SHFL.IDX PT, R18, R16, 0x1, 0x181f ;  /* 0x00381f0010127f89 */ /* 0x0002d800000e0000 */
[----:B------:R-:W-:Y:S05]  /*1190*/  @P0 BRA `(.L_x_1539) ;  /* 0x0000013000000947 */ /* 0x000fea0003800000 */
[----:B------:R-:W-:Y:S01]  /*11a0*/  SHF.R.S32.HI R15, RZ, 0x1f, R12 ;  /* 0x0000001fff0f7819 */ /* 0x000fe2000001140c */
[----:B------:R-:W-:Y:S01]  /*11b0*/  IMAD.SHL.U32 R17, R249, 0x2, RZ ;  /* 0x00000002f9117824 */ /* 0x000fe200078e00ff */
[----:B------:R-:W-:Y:S01]  /*11c0*/  SHF.R.S32.HI R14, RZ, 0x1f, R32 ;  /* 0x0000001fff0e7819 */ /* 0x000fe20000011420 */
[----:B--23--:R-:W-:Y:S01]  /*11d0*/  IMAD.WIDE R20, R33, 0x2, R18 ;  /* 0x0000000221147825 */ /* 0x00cfe200078e0212 */
        /* <DEDUP_REMOVED lines=15> */
.L_x_1539:
[----:B------:R-:W-:Y:S05]  /*12d0*/  BSYNC B0 ;  /* 0x0000000000007941 */ /* 0x000fea0003800000 */
.L_x_1538:
[----:B------:R-:W-:Y:S01]  /*12e0*/  IADD3 R10, R9, 0x40, RZ ;  /* 0x00000040090a7810 */ /* 0x000fe20007ffe0ff */
[----:B--2---:R2:W4:Y:S01]  /*12f0*/  SHFL.IDX PT, R19, R8, 0x2, 0x181f ;  /* 0x00581f0008137f89 */ /* 0x00452200000e0000 */
[----:B------:R-:W-:Y:S02]  /*1300*/  BSSY B0, `(.L_x_1540) ;  /* 0x0000017000007945 */ /* 0x000fe40003800000 */
[----:B------:R-:W-:Y:S01]  /*1310*/  ISETP.GE.AND P0, PT, R10, UR4, PT ;  /* 0x000000040a007c0c */ /* 0x000fe2000bf06270 */
[----:B---3--:R2:W3:-:S12]  /*1320*/  SHFL.IDX PT, R18, R16, 0x2, 0x181f ;  /* 0x00581f0010127f89 */ /* 0x0084d800000e0000 */
[----:B------:R-:W-:Y:S05]  /*1330*/  @P0 BRA `(.L_x_1541) ;  /* 0x0000013000000947 */ /* 0x000fea0003800000 */
[----:B------:R-:W-:Y:S01]  /*1340*/  SHF.R.S32.HI R15, RZ, 0x1f, R12 ;  /* 0x0000001fff0f7819 */ /* 0x000fe2000001140c */
[----:B------:R-:W-:Y:S01]  /*1350*/  IMAD.SHL.U32 R17, R249, 0x2, RZ ;  /* 0x00000002f9117824 */ /* 0x000fe200078e00ff */
[----:B------:R-:W-:Y:S01]  /*1360*/  SHF.R.S32.HI R14, RZ, 0x1f, R32 ;  /* 0x0000001fff0e7819 */ /* 0x000fe20000011420 */
[----:B---34-:R-:W-:Y:S01]  /*1370*/  IMAD.WIDE R20, R33, 0x2, R18 ;  /* 0x0000000221147825 */ /* 0x018fe200078e0212 */
        /* <DEDUP_REMOVED lines=15> */
.L_x_1541:
[----:B------:R-:W-:Y:S05]  /*1470*/  BSYNC B0 ;  /* 0x0000000000007941 */ /* 0x000fea0003800000 */
.L_x_1540:
[----:B-12---:R-:W-:Y:S01]  /*1480*/  SHFL.IDX PT, R16, R16, 0x3, 0x181f ;  /* 0x00781f0010107f89 */ /* 0x006fe200000e0000 */
[----:B------:R-:W-:Y:S01]  /*1490*/  IADD3 R9, R9, 0x60, RZ ;  /* 0x0000006009097810 */ /* 0x000fe20007ffe0ff */
[----:B------:R-:W-:Y:S01]  /*14a0*/  UMOV UR6, 0x60 ;  /* 0x0000006000067882 */ /* 0x000fe20000000000 */
[----:B------:R-:W-:Y:S01]  /*14b0*/  SHF.R.S32.HI R31, RZ, 0x1f, R12 ;  /* 0x0000001fff1f7819 */ /* 0x000fe2000001140c */
[----:B---3--:R-:W1:Y:S01]  /*14c0*/  SHFL.IDX PT, R17, R8, 0x3, 0x181f ;  /* 0x00781f0008117f89 */ /* 0x008e6200000e0000 */
[----:B------:R-:W-:Y:S01]  /*14d0*/  ISETP.GE.AND P0, PT, R9, UR4, PT ;  /* 0x0000000409007c0c */ /* 0x000fe2000bf06270 */
[----:B------:R-:W-:Y:S01]  /*14e0*/  IMAD.MOV.U32 R250, RZ, RZ, c[0x0][0x2b8] ;  /* 0x0000ae00fffa7624 */ /* 0x000fe200078e00ff */
[----:B------:R-:W-:Y:S01]  /*14f0*/  SHF.R.S32.HI R29, RZ, 0x1f, R32 ;  /* 0x0000001fff1d7819 */ /* 0x000fe20000011420 */
[----:B------:R-:W-:Y:S01]  /*1500*/  UIMAD UR6, UR7, UR6, -0x60 ;  /* 0xffffffa0070674a4 */ /* 0x000fe2000f8e0206 */
[----:B------:R-:W-:Y:S01]  /*1510*/  SHF.R.S32.HI R28, RZ, 0x1f, R0 ;  /* 0x0000001fff1c7819 */ /* 0x000fe20000011400 */
[----:B------:R-:W-:Y:S01]  /*1520*/  IMAD.SHL.U32 R249, R249, 0x2, RZ ;  /* 0x00000002f9f97824 */ /* 0x000fe200078e00ff */
[----:B------:R-:W-:Y:S01]  /*1530*/  LEA.HI R31, R31, R12, RZ, 0x3 ;  /* 0x0000000c1f1f7211 */ /* 0x000fe200078f18ff */
[----:B------:R-:W-:Y:S01]  /*1540*/  USHF.R.S32.HI UR15, URZ, 0x1f, UR14 ;  /* 0x0000001f3f0f7899 */ /* 0x000fe2000801140e */
[----:B------:R-:W-:Y:S01]  /*1550*/  LEA.HI R29, R29, R32, RZ, 0x3 ;  /* 0x000000201d1d7211 */ /* 0x000fe200078f18ff */
[----:B------:R-:W-:Y:S01]  /*1560*/  ULDC.64 UR4, c[0x0][0x2b0] ;  /* 0x0000ac0000047ab9 */ /* 0x000fe20000000a00 */
[----:B------:R-:W-:Y:S01]  /*1570*/  LEA.HI R28, R28, R0, RZ, 0x3 ;  /* 0x000000001c1c7211 */ /* 0x000fe200078f18ff */
[----:B------:R-:W-:Y:S01]  /*1580*/  UIMAD UR15, UR15, UR4, URZ ;  /* 0x000000040f0f72a4 */ /* 0x000fe2000f8e023f */
[----:B------:R-:W-:Y:S01]  /*1590*/  LOP3.LUT R31, R31, 0xfffffff8, RZ, 0xc0, !PT ;  /* 0xfffffff81f1f7812 */ /* 0x000fe200078ec0ff */
[----:B------:R-:W-:Y:S01]  /*15a0*/  UIMAD.WIDE.U32 UR16, UR14, UR4, URZ ;  /* 0x000000040e1072a5 */ /* 0x000fe2000f8e003f */
[----:B------:R-:W-:Y:S01]  /*15b0*/  LOP3.LUT R29, R29, 0xfffffff8, RZ, 0xc0, !PT ;  /* 0xfffffff81d1d7812 */ /* 0x000fe200078ec0ff */
[----:B------:R-:W-:Y:S01]  /*15c0*/  UIMAD UR15, UR14, UR5, UR15 ;  /* 0x000000050e0f72a4 */ /* 0x000fe2000f8e020f */
[----:B------:R-:W-:Y:S01]  /*15d0*/  ISETP.NE.AND P2, PT, R250, 0x1, PT ;  /* 0x00000001fa00780c */ /* 0x000fe20003f45270 */
[----:B------:R-:W-:Y:S01]  /*15e0*/  IMAD.MOV.U32 R251, RZ, RZ, RZ ;  /* 0x000000fffffb7224 */ /* 0x000fe200078e00ff */
[----:B------:R-:W-:Y:S01]  /*15f0*/  LOP3.LUT R28, R28, 0xfffffff8, RZ, 0xc0, !PT ;  /* 0xfffffff81c1c7812 */ /* 0x000fe200078ec0ff */
[----:B------:R-:W-:Y:S01]  /*1600*/  UIADD3 UR15, UR17, UR15, URZ ;  /* 0x0000000f110f7290 */ /* 0x000fe2000fffe03f */
[----:B------:R-:W-:Y:S01]  /*1610*/  IADD3 R10, R108, UR6, RZ ;  /* 0x000000066c0a7c10 */ /* 0x000fe2000fffe0ff */
[----:B-1--4-:R-:W-:-:S03]  /*1620*/  @!P0 IMAD.WIDE R18, R33, 0x2, R16 ;  /* 0x0000000221128825 */ /* 0x012fc600078e0210 */
[C---:B------:R-:W-:Y:S01]  /*1630*/  ISETP.GE.AND P1, PT, R10.reuse, UR10, PT ;  /* 0x0000000a0a007c0c */ /* 0x040fe2000bf26270 */
[----:B------:R-:W-:Y:S01]  /*1640*/  @!P0 IMAD.WIDE R14, R31, 0x2, R16 ;  /* 0x000000021f0e8825 */ /* 0x000fe200078e0210 */
[----:B------:R-:W-:Y:S01]  /*1650*/  @!PT LDS RZ, [RZ] ;  /* 0x00000000fffff984 */ /* 0x000fe20000000800 */
[----:B------:R1:W-:Y:S01]  /*1660*/  @!P0 LDGSTS.E.BYPASS.LTC128B.128 [R249+0x1b100], [R18.64], !P3 ;  /* 0x1b10000012f98fae */ /* 0x0003e2000d901d4c */
[----:B------:R-:W-:Y:S02]  /*1670*/  IADD3 R252, R10, UR9, RZ ;  /* 0x000000090afc7c10 */ /* 0x000fe4000fffe0ff */
[----:B------:R-:W-:Y:S01]  /*1680*/  IMAD.SHL.U32 R247, R13, 0x40, RZ ;  /* 0x000000400df77824 */ /* 0x000fe200078e00ff */
[----:B------:R2:W-:Y:S01]  /*1690*/  @!P0 LDGSTS.E.BYPASS.LTC128B.128 [R249+0x1f100], [R14.64], !P4 ;  /* 0x1f1000000ef98fae */ /* 0x0005e2000e101d4c */
[----:B------:R-:W-:Y:S01]  /*16a0*/  ISETP.GT.OR P1, PT, R108, 0x5f, P1 ;  /* 0x0000005f6c00780c */ /* 0x000fe20000f24670 */
[----:B------:R-:W-:Y:S01]  /*16b0*/  @P2 IMAD.HI.U32 R9, R252, c[0x0][0x2bc], RZ ;  /* 0x0000af00fc092a27 */ /* 0x000fe200078e00ff */
[----:B------:R-:W-:Y:S02]  /*16c0*/  USHF.R.S32.HI UR14, URZ, 0x1f, UR11 ;  /* 0x0000001f3f0e7899 */ /* 0x000fe4000801140b */
[----:B------:R-:W-:Y:S01]  /*16d0*/  ULDC.64 UR4, c[0x0][0x1e8] ;  /* 0x00007a0000047ab9 */ /* 0x000fe20000000a00 */
[----:B------:R-:W-:Y:S01]  /*16e0*/  IMAD.MOV.U32 R8, RZ, RZ, R252 ;  /* 0x000000ffff087224 */ /* 0x000fe200078e00fc */
[----:B------:R-:W-:-:S07]  /*16f0*/  @P2 SHF.R.U32.HI R8, RZ, c[0x0][0x2c0], R9 ;  /* 0x0000b000ff082a19 */ /* 0x000fce0000011609 */
[----:B------:R-:W-:-:S04]  /*1700*/  @!P1 IADD3 R10, P2, R8, UR16, RZ ;  /* 0x00000010080a9c10 */ /* 0x000fc8000ff5e0ff */
[----:B------:R-:W-:Y:S01]  /*1710*/  @!P1 LEA.HI.X.SX32 R9, R8, UR15, 0x1, P2 ;  /* 0x0000000f08099c11 */ /* 0x000fe200090f0eff */
[----:B-1----:R-:W-:-:S04]  /*1720*/  @!P0 IMAD.WIDE R18, R29, 0x2, R16 ;  /* 0x000000021d128825 */ /* 0x002fc800078e0210 */
[----:B------:R-:W-:Y:S01]  /*1730*/  @!P0 IMAD.WIDE R16, R28, 0x2, R16 ;  /* 0x000000021c108825 */ /* 0x000fe200078e0210 */
[----:B------:R1:W-:Y:S01]  /*1740*/  @!P0 LDGSTS.E.BYPASS.LTC128B.128 [R249+0x23100], [R18.64], !P6 ;  /* 0x2310000012f98fae */ /* 0x0003e2000f101d4c */
[----:B--2---:R-:W-:-:S03]  /*1750*/  @!P1 LEA R14, P2, R10, c[0x0][0x2a0], 0x2 ;  /* 0x0000a8000a0e9a11 */ /* 0x004fc600078410ff */
[----:B------:R2:W-:Y:S01]  /*1760*/  @!P0 LDGSTS.E.BYPASS.LTC128B.128 [R249+0x27100], [R16.64], !P5 ;  /* 0x2710000010f98fae */ /* 0x0005e2000e901d4c */
[----:B------:R-:W-:-:S03]  /*1770*/  @!P1 LEA.HI.X R15, R10, c[0x0][0x2a4], R9, 0x2, P2 ;  /* 0x0000a9000a0f9a11 */ /* 0x000fc600010f1409 */
[----:B------:R-:W0:Y:S04]  /*1780*/  LDGDEPBAR ;  /* 0x00000000000079af */ /* 0x000e280000000000 */
[----:B------:R-:W-:Y:S06]  /*1790*/  BAR.SYNC.DEFER_BLOCKING 0x0 ;  /* 0x0000000000007b1d */ /* 0x000fec0000010000 */
[----:B------:R3:W4:Y:S01]  /*17a0*/  @!P1 LDG.E R251, [R14.64] ;  /* 0x0000000c0efb9981 */ /* 0x000722000c1e1900 */
[----:B------:R-:W-:Y:S01]  /*17b0*/  IMAD.MOV R8, RZ, RZ, -R8 ;  /* 0x000000ffff087224 */ /* 0x000fe200078e0a08 */
[----:B------:R-:W-:Y:S01]  /*17c0*/  LOP3.LUT R247, R247, 0x1c0, RZ, 0xc0, !PT ;  /* 0x000001c0f7f77812 */ /* 0x000fe200078ec0ff */
[----:B------:R-:W-:Y:S01]  /*17d0*/  UIMAD UR18, UR14, UR4, URZ ;  /* 0x000000040e1272a4 */ /* 0x000fe2000f8e023f */
[----:B------:R-:W-:Y:S01]  /*17e0*/  LOP3.LUT P1, RZ, R13, 0x2, RZ, 0xc0, !PT ;  /* 0x000000020dff7812 */ /* 0x000fe2000782c0ff */
[----:B------:R-:W-:Y:S01]  /*17f0*/  IMAD R252, R8, c[0x0][0x2b8], R252 ;  /* 0x0000ae0008fc7a24 */ /* 0x000fe200078e02fc */
[----:B------:R-:W-:Y:S01]  /*1800*/  UIMAD.WIDE.U32 UR20, UR11, UR4, URZ ;  /* 0x000000040b1472a5 */ /* 0x000fe2000f8e003f */
[----:B------:R-:W-:Y:S01]  /*1810*/  IMAD.SHL.U32 R8, R30, 0x8, RZ ;  /* 0x000000081e087824 */ /* 0x000fe200078e00ff */
[----:B------:R-:W-:Y:S01]  /*1820*/  UIMAD UR18, UR11, UR5, UR18 ;  /* 0x000000050b1272a4 */ /* 0x000fe2000f8e0212 */
[----:B-1----:R-:W-:Y:S01]  /*1830*/  IMAD.WIDE.U32 R18, R252, c[0x0][0x1e0], RZ ;  /* 0x00007800fc127a25 */ /* 0x002fe200078e00ff */
[----:B------:R-:W-:Y:S01]  /*1840*/  SHF.R.S32.HI R10, RZ, 0x1f, R252 ;  /* 0x0000001fff0a7819 */ /* 0x000fe200000114fc */
[----:B------:R-:W-:Y:S01]  /*1850*/  ULDC.64 UR4, c[0x0][0x210] ;  /* 0x0000840000047ab9 */ /* 0x000fe20000000a00 */
[----:B------:R-:W-:Y:S01]  /*1860*/  LOP3.LUT R8, R247, 0x8, R8, 0xf8, !PT ;  /* 0x00000008f7087812 */ /* 0x000fe200078ef808 */
[----:B------:R-:W-:Y:S01]  /*1870*/  UIADD3 UR18, UR21, UR18, URZ ;  /* 0x0000001215127290 */ /* 0x000fe2000fffe03f */
[----:B------:R-:W-:Y:S01]  /*1880*/  SHF.R.U32.HI R247, RZ, 0x3, R247 ;  /* 0x00000003fff77819 */ /* 0x000fe200000116f7 */
[C---:B------:R-:W-:Y:S01]  /*1890*/  IMAD R9, R10.reuse, c[0x0][0x1e0], RZ ;  /* 0x000078000a097a24 */ /* 0x040fe200078e02ff */
[----:B------:R-:W-:Y:S01]  /*18a0*/  UIMAD UR14, UR14, UR4, URZ ;  /* 0x000000040e0e72a4 */ /* 0x000fe2000f8e023f */
[----:B------:R-:W-:Y:S01]  /*18b0*/  IMAD R10, R10, c[0x0][0x208], RZ ;  /* 0x000082000a0a7a24 */ /* 0x000fe200078e02ff */
[----:B------:R-:W-:Y:S01]  /*18c0*/  LOP3.LUT R247, R8, R247, RZ, 0x3c, !PT ;  /* 0x000000f708f77212 */ /* 0x000fe200078e3cff */
[C---:B------:R-:W-:Y:S01]  /*18d0*/  IMAD R9, R252.reuse, c[0x0][0x1e4], R9 ;  /* 0x00007900fc097a24 */ /* 0x040fe200078e0209 */
[----:B------:R-:W-:Y:S01]  /*18e0*/  UIMAD.WIDE.U32 UR22, UR11, UR4, URZ ;  /* 0x000000040b1672a5 */ /* 0x000fe2000f8e003f */
[C---:B--2---:R-:W-:Y:S01]  /*18f0*/  IMAD.WIDE.U32 R16, R252.reuse, c[0x0][0x208], RZ ;  /* 0x00008200fc107a25 */ /* 0x044fe200078e00ff */
[----:B------:R-:W-:Y:S01]  /*1900*/  UIMAD UR4, UR11, UR5, UR14 ;  /* 0x000000050b0472a4 */ /* 0x000fe2000f8e020e */
[----:B------:R-:W-:Y:S01]  /*1910*/  ISETP.GE.AND P4, PT, R33, c[0x0][0x1d4], PT ;  /* 0x0000750021007a0c */ /* 0x000fe20003f86270 */
[----:B------:R-:W-:Y:S01]  /*1920*/  UIADD3 UR5, UR7, -0x1, URZ ;  /* 0xffffffff07057890 */ /* 0x000fe2000fffe03f */
[----:B---3--:R-:W-:Y:S01]  /*1930*/  SHF.R.S32.HI R14, RZ, 0x4, R11 ;  /* 0x00000004ff0e7819 */ /* 0x008fe2000001140b */
[----:B------:R-:W-:Y:S01]  /*1940*/  IMAD.IADD R19, R19, 0x1, R9 ;  /* 0x0000000113137824 */ /* 0x000fe200078e0209 */
[----:B------:R-:W-:Y:S01]  /*1950*/  UIADD3 UR4, UR23, UR4, URZ ;  /* 0x0000000417047290 */ /* 0x000fe2000fffe03f */
[----:B------:R-:W-:Y:S01]  /*1960*/  IMAD R10, R252, c[0x0][0x20c], R10 ;  /* 0x00008300fc0a7a24 */ /* 0x000fe200078e020a */
[----:B------:R-:W-:Y:S01]  /*1970*/  LEA.HI R11, R11, R14, RZ, 0x1 ;  /* 0x0000000e0b0b7211 */ /* 0x000fe200078f08ff */
[----:B------:R-:W-:Y:S01]  /*1980*/  UIMAD UR10, UR5, -0x60, UR10 ;  /* 0xffffffa0050a78a4 */ /* 0x000fe2000f8e020a */
[----:B------:R-:W-:Y:S01]  /*1990*/  ISETP.GE.AND P3, PT, R12, c[0x0][0x1d4], PT ;  /* 0x000075000c007a0c */ /* 0x000fe20003f66270 */
[----:B------:R-:W-:Y:S01]  /*19a0*/  IMAD.IADD R17, R17, 0x1, R10 ;  /* 0x0000000111117824 */ /* 0x000fe200078e020a */
[----:B------:R-:W-:Y:S01]  /*19b0*/  LOP3.LUT R11, R11, 0xfffffffe, RZ, 0xc0, !PT ;  /* 0xfffffffe0b0b7812 */ /* 0x000fe200078ec0ff */
[----:B------:R-:W-:Y:S01]  /*19c0*/  IMAD.SHL.U32 R5, R5, 0x40, RZ ;  /* 0x0000004005057824 */ /* 0x000fe200078e00ff */
[----:B------:R-:W-:Y:S01]  /*19d0*/  ISETP.GE.AND P2, PT, R32, c[0x0][0x1d4], PT ;  /* 0x0000750020007a0c */ /* 0x000fe20003f46270 */
[----:B------:R-:W-:Y:S01]  /*19e0*/  IMAD.SHL.U32 R7, R7, 0x40, RZ ;  /* 0x0000004007077824 */ /* 0x000fe200078e00ff */
[----:B------:R-:W-:Y:S01]  /*19f0*/  IADD3 R30, -R30, UR10, RZ ;  /* 0x0000000a1e1e7c10 */ /* 0x000fe2000fffe1ff */
[----:B------:R-:W-:Y:S01]  /*1a00*/  IMAD.IADD R11, R14, 0x1, -R11 ;  /* 0x000000010e0b7824 */ /* 0x000fe200078e0a0b */
[----:B------:R-:W-:Y:S01]  /*1a10*/  LEA.HI R6, R6, R2, RZ, 0x5 ;  /* 0x0000000206067211 */ /* 0x000fe200078f28ff */
[----:B------:R-:W-:Y:S01]  /*1a20*/  UISETP.GT.AND UP0, UPT, UR5, UR8, UPT ;  /* 0x000000080500728c */ /* 0x000fe2000bf04270 */
[----:B------:R-:W-:Y:S01]  /*1a30*/  LOP3.LUT R5, R5, 0x1c0, RZ, 0xc0, !PT ;  /* 0x000001c005057812 */ /* 0x000fe200078ec0ff */
[----:B------:R-:W-:Y:S01]  /*1a40*/  IMAD R247, R11, 0x200, R247 ;  /* 0x000002000bf77824 */ /* 0x000fe200078e02f7 */
[----:B------:R-:W-:Y:S01]  /*1a50*/  LOP3.LUT R7, R7, 0xfffffe00, RZ, 0xc0, !PT ;  /* 0xfffffe0007077812 */ /* 0x000fe200078ec0ff */
[----:B------:R-:W-:-:S02]  /*1a60*/  IMAD.SHL.U32 R11, R11, 0x8, RZ ;  /* 0x000000080b0b7824 */ /* 0x000fc400078e00ff */
[----:B------:R-:W-:Y:S02]  /*1a70*/  IMAD.SHL.U32 R247, R247, 0x2, RZ ;  /* 0x00000002f7f77824 */ /* 0x000fe400078e00ff */
[----:B------:R-:W-:Y:S01]  /*1a80*/  IMAD.SHL.U32 R248, R6, 0x20, RZ ;  /* 0x0000002006f87824 */ /* 0x000fe200078e00ff */
[----:B------:R-:W-:Y:S02]  /*1a90*/  LOP3.LUT R11, R5, 0x8, R11, 0xf8, !PT ;  /* 0x00000008050b7812 */ /* 0x000fe400078ef80b */
[----:B------:R-:W-:Y:S02]  /*1aa0*/  IADD3 R246, R247, 0xc120, RZ ;  /* 0x0000c120f7f67810 */ /* 0x000fe40007ffe0ff */
[----:B------:R-:W-:Y:S02]  /*1ab0*/  SHF.R.U32.HI R5, RZ, 0x3, R5 ;  /* 0x00000003ff057819 */ /* 0x000fe40000011605 */
[----:B------:R-:W-:Y:S02]  /*1ac0*/  LOP3.LUT R248, R248, 0x7ffffc00, RZ, 0xc0, !PT ;  /* 0x7ffffc00f8f87812 */ /* 0x000fe400078ec0ff */
[----:B------:R-:W-:-:S04]  /*1ad0*/  LOP3.LUT R5, R11, R5, RZ, 0x3c, !PT ;  /* 0x000000050b057212 */ /* 0x000fc800078e3cff */
[CC--:B------:R-:W-:Y:S02]  /*1ae0*/  IADD3 R248, R5.reuse, R7.reuse, R248 ;  /* 0x0000000705f87210 */ /* 0x0c0fe40007ffe0f8 */
[----:B------:R-:W-:-:S03]  /*1af0*/  LOP3.LUT R5, R5, R7, RZ, 0xfc, !PT ;  /* 0x0000000705057212 */ /* 0x000fc600078efcff */
[----:B------:R-:W-:-:S04]  /*1b00*/  IMAD.SHL.U32 R248, R248, 0x2, RZ ;  /* 0x00000002f8f87824 */ /* 0x000fc800078e00ff */
[--C-:B------:R-:W-:Y:S02]  /*1b10*/  IMAD R244, R4, 0x2, R248.reuse ;  /* 0x0000000204f47824 */ /* 0x100fe400078e02f8 */
[C---:B------:R-:W-:Y:S02]  /*1b20*/  IMAD R243, R3.reuse, 0x2, R248 ;  /* 0x0000000203f37824 */ /* 0x040fe400078e02f8 */
[----:B------:R-:W-:Y:S01]  /*1b30*/  IMAD R241, R3, 0x2, R244 ;  /* 0x0000000203f17824 */ /* 0x000fe200078e02f4 */
[----:B----4-:R-:W-:Y:S01]  /*1b40*/  SHF.R.S32.HI R8, RZ, 0x1f, R251 ;  /* 0x0000001fff087819 */ /* 0x010fe200000114fb */
[----:B------:R-:W-:-:S04]  /*1b50*/  IMAD.WIDE.U32 R18, R251, c[0x0][0x1f0], R18 ;  /* 0x00007c00fb127a25 */ /* 0x000fc800078e0012 */
[----:B------:R-:W-:Y:S01]  /*1b60*/  IMAD R14, R8, c[0x0][0x1f0], RZ ;  /* 0x00007c00080e7a24 */ /* 0x000fe200078e02ff */
[----:B------:R-:W-:Y:S01]  /*1b70*/  IADD3 R9, P0, R18, UR20, RZ ;  /* 0x0000001412097c10 */ /* 0x000fe2000ff1e0ff */
[----:B------:R-:W-:Y:S02]  /*1b80*/  IMAD R8, R8, c[0x0][0x218], RZ ;  /* 0x0000860008087a24 */ /* 0x000fe400078e02ff */
[C---:B------:R-:W-:Y:S02]  /*1b90*/  IMAD R14, R251.reuse, c[0x0][0x1f4], R14 ;  /* 0x00007d00fb0e7a24 */ /* 0x040fe400078e020e */
[----:B------:R-:W-:-:S03]  /*1ba0*/  IMAD.WIDE.U32 R16, R251, c[0x0][0x218], R16 ;  /* 0x00008600fb107a25 */ /* 0x000fc600078e0010 */
[----:B------:R-:W-:Y:S01]  /*1bb0*/  IADD3.X R14, R19, UR18, R14, P0, !PT ;  /* 0x00000012130e7c10 */ /* 0x000fe200087fe40e */
[----:B------:R-:W-:Y:S01]  /*1bc0*/  IMAD R8, R251, c[0x0][0x21c], R8 ;  /* 0x00008700fb087a24 */ /* 0x000fe200078e0208 */
[----:B------:R-:W-:-:S04]  /*1bd0*/  LEA R18, P0, R9, c[0x0][0x1c8], 0x1 ;  /* 0x0000720009127a11 */ /* 0x000fc800078008ff */
[----:B------:R-:W-:Y:S01]  /*1be0*/  LEA.HI.X R14, R9, c[0x0][0x1cc], R14, 0x1, P0 ;  /* 0x00007300090e7a11 */ /* 0x000fe200000f0c0e */
[----:B------:R-:W-:Y:S01]  /*1bf0*/  SHFL.IDX PT, R20, R18, RZ, 0x181f ;  /* 0x00181fff12147589 */ /* 0x000fe200000e0000 */
[----:B------:R-:W-:Y:S01]  /*1c00*/  IADD3 R10, P0, R16, UR22, RZ ;  /* 0x00000016100a7c10 */ /* 0x000fe2000ff1e0ff */
[----:B------:R-:W-:Y:S01]  /*1c10*/  IMAD.U32 R16, RZ, RZ, UR11 ;  /* 0x0000000bff107e24 */ /* 0x000fe2000f8e00ff */
[----:B------:R-:W-:Y:S01]  /*1c20*/  IADD3 R9, R247, 0xc100, RZ ;  /* 0x0000c100f7097810 */ /* 0x000fe20007ffe0ff */
[----:B------:R-:W1:Y:S01]  /*1c30*/  SHFL.IDX PT, R21, R14, RZ, 0x181f ;  /* 0x00181fff0e157589 */ /* 0x000e6200000e0000 */
[----:B------:R-:W-:Y:S02]  /*1c40*/  IADD3.X R8, R17, UR4, R8, P0, !PT ;  /* 0x0000000411087c10 */ /* 0x000fe400087fe408 */
[----:B------:R-:W-:Y:S01]  /*1c50*/  LEA R34, P0, R10, c[0x0][0x1f8], 0x1 ;  /* 0x00007e000a227a11 */ /* 0x000fe200078008ff */
[----:B------:R-:W-:Y:S01]  /*1c60*/  SHFL.IDX PT, R18, R18, 0x1, 0x181f ;  /* 0x00381f0012127f89 */ /* 0x000fe200000e0000 */
[----:B------:R-:W-:Y:S01]  /*1c70*/  @P1 IADD3 R246, R9, -0x20, RZ ;  /* 0xffffffe009f61810 */ /* 0x000fe20007ffe0ff */
[----:B------:R-:W-:Y:S01]  /*1c80*/  IMAD R9, R252, c[0x0][0x1e0], RZ ;  /* 0x00007800fc097a24 */ /* 0x000fe200078e02ff */
[----:B------:R-:W-:Y:S01]  /*1c90*/  LEA.HI.X R8, R10, c[0x0][0x1fc], R8, 0x1, P0 ;  /* 0x00007f000a087a11 */ /* 0x000fe200000f0c08 */
[----:B------:R-:W-:Y:S01]  /*1ca0*/  SHFL.IDX PT, R19, R14, 0x1, 0x181f ;  /* 0x00381f000e137f89 */ /* 0x000fe200000e0000 */
[----:B------:R-:W-:Y:S01]  /*1cb0*/  ISETP.GE.AND P0, PT, R30, 0x1, PT ;  /* 0x000000011e00780c */ /* 0x000fe20003f06270 */
[----:B------:R-:W-:Y:S01]  /*1cc0*/  IMAD R9, R251, c[0x0][0x1f0], R9 ;  /* 0x00007c00fb097a24 */ /* 0x000fe200078e0209 */
[----:B------:R-:W-:Y:S01]  /*1cd0*/  ISETP.GE.AND P1, PT, R0, c[0x0][0x1d4], PT ;  /* 0x0000750000007a0c */ /* 0x000fe20003f26270 */
[----:B------:R-:W-:Y:S01]  /*1ce0*/  SHFL.IDX PT, R17, R14, 0x2, 0x181f ;  /* 0x00581f000e117f89 */ /* 0x000fe200000e0000 */
[----:B------:R-:W-:Y:S01]  /*1cf0*/  IADD3 R237, R246, 0x800, RZ ;  /* 0x00000800f6ed7810 */ /* 0x000fe20007ffe0ff */
[----:B------:R-:W-:Y:S01]  /*1d00*/  IMAD R16, R16, c[0x0][0x1e8], R9 ;  /* 0x00007a0010107a24 */ /* 0x000fe200078e0209 */
[C---:B------:R-:W-:Y:S01]  /*1d10*/  IADD3 R236, R246.reuse, 0x1000, RZ ;  /* 0x00001000f6ec7810 */ /* 0x040fe20007ffe0ff */
[----:B------:R-:W2:Y:S01]  /*1d20*/  SHFL.IDX PT, R46, R34, RZ, 0x181f ;  /* 0x00181fff222e7589 */ /* 0x000ea200000e0000 */
[----:B------:R-:W-:-:S02]  /*1d30*/  IADD3 R235, R246, 0x1800, RZ ;  /* 0x00001800f6eb7810 */ /* 0x000fc40007ffe0ff */
[----:B------:R-:W-:Y:S01]  /*1d40*/  LEA R16, R16, c[0x0][0x1c8], 0x1 ;  /* 0x0000720010107a11 */ /* 0x000fe200078e08ff */
[----:B------:R-:W3:Y:S01]  /*1d50*/  SHFL.IDX PT, R10, R8, RZ, 0x181f ;  /* 0x00181fff080a7589 */ /* 0x000ee200000e0000 */
[C---:B------:R-:W-:Y:S02]  /*1d60*/  IADD3 R234, R246.reuse, 0x2000, RZ ;  /* 0x00002000f6ea7810 */ /* 0x040fe40007ffe0ff */
[C---:B------:R-:W-:Y:S01]  /*1d70*/  IADD3 R233, R246.reuse, 0x2800, RZ ;  /* 0x00002800f6e97810 */ /* 0x040fe20007ffe0ff */
[--C-:B-1----:R-:W-:Y:S01]  /*1d80*/  @P0 IMAD.WIDE R36, R33, 0x2, R20.reuse ;  /* 0x0000000221240825 */ /* 0x102fe200078e0214 */
[----:B------:R-:W-:Y:S01]  /*1d90*/  SHFL.IDX PT, R16, R16, 0x2, 0x181f ;  /* 0x00581f0010107f89 */ /* 0x000fe200000e0000 */
[C---:B------:R-:W-:Y:S02]  /*1da0*/  IADD3 R231, R246.reuse, 0x3000, RZ ;  /* 0x00003000f6e77810 */ /* 0x040fe40007ffe0ff */
[----:B------:R-:W-:Y:S01]  /*1db0*/  @P0 IMAD.WIDE R26, R31, 0x2, R20 ;  /* 0x000000021f1a0825 */ /* 0x000fe200078e0214 */
[----:B------:R1:W-:Y:S01]  /*1dc0*/  @P0 LDGSTS.E.BYPASS.LTC128B.128 [R249+0xc100], [R36.64], !P4 ;  /* 0x0c10000024f90fae */ /* 0x0003e2000e101d4c */
[----:B------:R-:W-:-:S02]  /*1dd0*/  IADD3 R230, R246, 0x3800, RZ ;  /* 0x00003800f6e67810 */ /* 0x000fc40007ffe0ff */
[--C-:B------:R-:W-:Y:S01]  /*1de0*/  @P0 IMAD.WIDE R24, R29, 0x2, R20.reuse ;  /* 0x000000021d180825 */ /* 0x100fe200078e0214 */
[----:B------:R4:W-:Y:S01]  /*1df0*/  @P0 LDGSTS.E.BYPASS.LTC128B.128 [R249+0xf100], [R26.64], !P3 ;  /* 0x0f1000001af90fae */ /* 0x0009e2000d901d4c */
[----:B------:R-:W-:Y:S02]  /*1e00*/  IADD3 R229, R246, 0x4000, RZ ;  /* 0x00004000f6e57810 */ /* 0x000fe40007ffe0ff */
[----:B------:R-:W-:Y:S01]  /*1e10*/  @P0 IMAD.WIDE R38, R28, 0x2, R20 ;  /* 0x000000021c260825 */ /* 0x000fe200078e0214 */
[----:B------:R5:W-:Y:S01]  /*1e20*/  @P0 LDGSTS.E.BYPASS.LTC128B.128 [R249+0x12100], [R24.64], !P2 ;  /* 0x1210000018f90fae */ /* 0x000be2000d101d4c */
[----:B------:R-:W-:Y:S02]  /*1e30*/  IADD3 R228, R246, 0x4800, RZ ;  /* 0x00004800f6e47810 */ /* 0x000fe40007ffe0ff */
[----:B------:R-:W-:Y:S01]  /*1e40*/  IMAD.WIDE R20, R33, 0x2, RZ ;  /* 0x0000000221147825 */ /* 0x000fe200078e02ff */
[----:B------:R1:W-:Y:S01]  /*1e50*/  @P0 LDGSTS.E.BYPASS.LTC128B.128 [R249+0x15100], [R38.64], !P1 ;  /* 0x1510000026f90fae */ /* 0x0003e2000c901d4c */
[----:B------:R-:W-:-:S02]  /*1e60*/  ISETP.GE.AND P0, PT, R30, 0x21, PT ;  /* 0x000000211e00780c */ /* 0x000fc40003f06270 */
[----:B------:R-:W-:Y:S01]  /*1e70*/  IADD3 R227, R246, 0x5000, RZ ;  /* 0x00005000f6e37810 */ /* 0x000fe20007ffe0ff */
[----:B------:R-:W1:Y:S01]  /*1e80*/  SHFL.IDX PT, R22, R34, 0x1, 0x181f ;  /* 0x00381f0022167f89 */ /* 0x000e6200000e0000 */
[----:B--2---:R-:W-:Y:S02]  /*1e90*/  IADD3 R82, P5, R46, R20, RZ ;  /* 0x000000142e527210 */ /* 0x004fe40007fbe0ff */
[C---:B------:R-:W-:Y:S01]  /*1ea0*/  IADD3 R226, R246.reuse, 0x5800, RZ ;  /* 0x00005800f6e27810 */ /* 0x040fe20007ffe0ff */
[----:B------:R-:W2:Y:S01]  /*1eb0*/  SHFL.IDX PT, R9, R8, 0x1, 0x181f ;  /* 0x00381f0008097f89 */ /* 0x000ea200000e0000 */
[----:B------:R-:W-:Y:S01]  /*1ec0*/  IADD3 R225, R246, 0x6000, RZ ;  /* 0x00006000f6e17810 */ /* 0x000fe20007ffe0ff */
[----:B---3--:R-:W-:Y:S01]  /*1ed0*/  IMAD.X R83, R10, 0x1, R21, P5 ;  /* 0x000000010a537824 */ /* 0x008fe200028e0615 */
[C---:B------:R-:W-:Y:S01]  /*1ee0*/  IADD3 R224, R246.reuse, 0x6800, RZ ;  /* 0x00006800f6e07810 */ /* 0x040fe20007ffe0ff */
[----:B------:R-:W3:Y:S01]  /*1ef0*/  SHFL.IDX PT, R34, R34, 0x2, 0x181f ;  /* 0x00581f0022227f89 */ /* 0x000ee200000e0000 */
[C---:B------:R-:W-:Y:S01]  /*1f00*/  IADD3 R223, R246.reuse, 0x7000, RZ ;  /* 0x00007000f6df7810 */ /* 0x040fe20007ffe0ff */
[--C-:B------:R-:W-:Y:S01]  /*1f10*/  @P0 IMAD.WIDE R14, R31, 0x2, R18.reuse ;  /* 0x000000021f0e0825 */ /* 0x100fe200078e0212 */
[C---:B------:R-:W-:Y:S01]  /*1f20*/  IADD3 R222, R246.reuse, 0x7800, RZ ;  /* 0x00007800f6de7810 */ /* 0x040fe20007ffe0ff */
[----:B------:R-:W3:Y:S01]  /*1f30*/  SHFL.IDX PT, R8, R8, 0x2, 0x181f ;  /* 0x00581f0008087f89 */ /* 0x000ee200000e0000 */
[C---:B------:R-:W-:Y:S01]  /*1f40*/  IADD3 R221, R246.reuse, 0x8000, RZ ;  /* 0x00008000f6dd7810 */ /* 0x040fe20007ffe0ff */
[----:B----4-:R-:W-:Y:S01]  /*1f50*/  @P0 IMAD.WIDE R26, R33, 0x2, R18 ;  /* 0x00000002211a0825 */ /* 0x010fe200078e0212 */
[----:B------:R-:W-:-:S02]  /*1f60*/  IADD3 R220, R246, 0x8800, RZ ;  /* 0x00008800f6dc7810 */ /* 0x000fc40007ffe0ff */
[C---:B------:R-:W-:Y:S01]  /*1f70*/  IADD3 R219, R246.reuse, 0x9000, RZ ;  /* 0x00009000f6db7810 */ /* 0x040fe20007ffe0ff */
[--C-:B-----5:R-:W-:Y:S01]  /*1f80*/  @P0 IMAD.WIDE R24, R29, 0x2, R18.reuse ;  /* 0x000000021d180825 */ /* 0x120fe200078e0212 */
[----:B------:R4:W-:Y:S01]  /*1f90*/  @P0 LDGSTS.E.BYPASS.LTC128B.128 [R249+0xd100], [R26.64], !P4 ;  /* 0x0d1000001af90fae */ /* 0x0009e2000e101d4c */
[----:B------:R-:W-:Y:S02]  /*1fa0*/  IADD3 R218, R246, 0x9800, RZ ;  /* 0x00009800f6da7810 */ /* 0x000fe40007ffe0ff */
[----:B------:R-:W-:Y:S01]  /*1fb0*/  @P0 IMAD.WIDE R18, R28, 0x2, R18 ;  /* 0x000000021c120825 */ /* 0x000fe200078e0212 */
[----:B------:R5:W-:Y:S01]  /*1fc0*/  @P0 LDGSTS.E.BYPASS.LTC128B.128 [R249+0x10100], [R14.64], !P3 ;  /* 0x101000000ef90fae */ /* 0x000be2000d901d4c */
[----:B-1----:R-:W-:Y:S02]  /*1fd0*/  IADD3 R44, P5, R20, R22, RZ ;  /* 0x00000016142c7210 */ /* 0x002fe40007fbe0ff */
[C---:B------:R-:W-:Y:S01]  /*1fe0*/  IADD3 R217, R246.reuse, 0xa000, RZ ;  /* 0x0000a000f6d97810 */ /* 0x040fe20007ffe0ff */
[----:B------:R1:W-:Y:S01]  /*1ff0*/  @P0 LDGSTS.E.BYPASS.LTC128B.128 [R249+0x13100], [R24.64], !P2 ;  /* 0x1310000018f90fae */ /* 0x0003e2000d101d4c */
[C---:B------:R-:W-:Y:S01]  /*2000*/  IADD3 R216, R246.reuse, 0xa800, RZ ;  /* 0x0000a800f6d87810 */ /* 0x040fe20007ffe0ff */
[----:B--2---:R-:W-:Y:S01]  /*2010*/  IMAD.X R45, R21, 0x1, R9, P5 ;  /* 0x00000001152d7824 */ /* 0x004fe200028e0609 */
[----:B------:R-:W-:Y:S01]  /*2020*/  IADD3 R183, R246, 0xb000, RZ ;  /* 0x0000b000f6b77810 */ /* 0x000fe20007ffe0ff */
[----:B------:R2:W-:Y:S01]  /*2030*/  @P0 LDGSTS.E.BYPASS.LTC128B.128 [R249+0x16100], [R18.64], !P1 ;  /* 0x1610000012f90fae */ /* 0x0005e2000c901d4c */
[----:B------:R-:W-:-:S02]  /*2040*/  ISETP.GT.AND P0, PT, R30, 0x40, PT ;  /* 0x000000401e00780c */ /* 0x000fc40003f04270 */
[----:B---3--:R-:W-:Y:S02]  /*2050*/  IADD3 R20, P5, R20, R34, RZ ;  /* 0x0000002214147210 */ /* 0x008fe40007fbe0ff */
[----:B------:R-:W-:-:S03]  /*2060*/  IADD3 R182, R246, 0xb800, RZ ;  /* 0x0000b800f6b67810 */ /* 0x000fc60007ffe0ff */
[----:B------:R-:W-:Y:S02]  /*2070*/  IMAD.X R21, R21, 0x1, R8, P5 ;  /* 0x0000000115157824 */ /* 0x000fe400028e0608 */
[----:B-----5:R-:W-:-:S04]  /*2080*/  IMAD.WIDE R14, R31, 0x2, RZ ;  /* 0x000000021f0e7825 */ /* 0x020fc800078e02ff */
[----:B-1----:R-:W-:Y:S01]  /*2090*/  @P0 IMAD.WIDE R24, R33, 0x2, R16 ;  /* 0x0000000221180825 */ /* 0x002fe200078e0210 */
[----:B------:R-:W-:-:S03]  /*20a0*/  IADD3 R54, P5, R46, R14, RZ ;  /* 0x0000000e2e367210 */ /* 0x000fc60007fbe0ff */
[----:B--2---:R-:W-:Y:S01]  /*20b0*/  @P0 IMAD.WIDE R18, R31, 0x2, R16 ;  /* 0x000000021f120825 */ /* 0x004fe200078e0210 */
[----:B------:R1:W-:Y:S03]  /*20c0*/  @P0 LDGSTS.E.BYPASS.LTC128B.128 [R249+0xe100], [R24.64], !P4 ;  /* 0x0e10000018f90fae */ /* 0x0003e6000e101d4c */
[----:B------:R-:W-:Y:S01]  /*20d0*/  IMAD.X R55, R10, 0x1, R15, P5 ;  /* 0x000000010a377824 */ /* 0x000fe200028e060f */
[----:B------:R2:W-:Y:S01]  /*20e0*/  @P0 LDGSTS.E.BYPASS.LTC128B.128 [R249+0x11100], [R18.64], !P3 ;  /* 0x1110000012f90fae */ /* 0x0005e2000d901d4c */
[----:B------:R-:W-:-:S05]  /*20f0*/  IADD3 R42, P5, R14, R22, RZ ;  /* 0x000000160e2a7210 */ /* 0x000fca0007fbe0ff */
[----:B------:R-:W-:Y:S01]  /*2100*/  IMAD.X R43, R15, 0x1, R9, P5 ;  /* 0x000000010f2b7824 */ /* 0x000fe200028e0609 */
[----:B------:R-:W-:-:S05]  /*2110*/  IADD3 R14, P5, R14, R34, RZ ;  /* 0x000000220e0e7210 */ /* 0x000fca0007fbe0ff */
[----:B------:R-:W-:Y:S02]  /*2120*/  IMAD.X R15, R15, 0x1, R8, P5 ;  /* 0x000000010f0f7824 */ /* 0x000fe400028e0608 */
[----:B-1----:R-:W-:-:S04]  /*2130*/  @P0 IMAD.WIDE R24, R29, 0x2, R16 ;  /* 0x000000021d180825 */ /* 0x002fc800078e0210 */
[----:B------:R-:W-:Y:S01]  /*2140*/  @P0 IMAD.WIDE R16, R28, 0x2, R16 ;  /* 0x000000021c100825 */ /* 0x000fe200078e0210 */
[----:B------:R4:W-:Y:S03]  /*2150*/  @P0 LDGSTS.E.BYPASS.LTC128B.128 [R249+0x14100], [R24.64], !P2 ;  /* 0x1410000018f90fae */ /* 0x0009e6000d101d4c */
[----:B--2---:R-:W-:Y:S01]  /*2160*/  IMAD.WIDE R18, R29, 0x2, RZ ;  /* 0x000000021d127825 */ /* 0x004fe200078e02ff */
[----:B------:R1:W-:Y:S04]  /*2170*/  @P0 LDGSTS.E.BYPASS.LTC128B.128 [R249+0x17100], [R16.64], !P1 ;  /* 0x1710000010f90fae */ /* 0x0003e8000c901d4c */
[----:B------:R-:W0:Y:S01]  /*2180*/  LDGDEPBAR ;  /* 0x00000000000079af */ /* 0x000e220000000000 */
[----:B------:R-:W-:-:S02]  /*2190*/  IADD3 R52, P0, R46, R18, RZ ;  /* 0x000000122e347210 */ /* 0x000fc40007f1e0ff */
[----:B------:R-:W-:-:S03]  /*21a0*/  IADD3 R40, P5, R18, R22, RZ ;  /* 0x0000001612287210 */ /* 0x000fc60007fbe0ff */
[----:B------:R-:W-:Y:S01]  /*21b0*/  IMAD.X R53, R10, 0x1, R19, P0 ;  /* 0x000000010a357824 */ /* 0x000fe200000e0613 */
[----:B------:R-:W-:Y:S01]  /*21c0*/  IADD3 R80, P0, R18, R34, RZ ;  /* 0x0000002212507210 */ /* 0x000fe20007f1e0ff */
[----:B------:R-:W-:-:S04]  /*21d0*/  IMAD.X R41, R19, 0x1, R9, P5 ;  /* 0x0000000113297824 */ /* 0x000fc800028e0609 */
[----:B------:R-:W-:Y:S02]  /*21e0*/  IMAD.X R81, R19, 0x1, R8, P0 ;  /* 0x0000000113517824 */ /* 0x000fe400000e0608 */
[----:B-1----:R-:W-:Y:S01]  /*21f0*/  IMAD.WIDE R16, R28, 0x2, RZ ;  /* 0x000000021c107825 */ /* 0x002fe200078e02ff */
[----:B------:R-:W-:-:S04]  /*2200*/  DEPBAR.LE SB0, 0x1 ;  /* 0x000080400000791a */ /* 0x000fc80000000000 */
[----:B------:R-:W-:-:S04]  /*2210*/  DEPBAR.LE SB0, 0x0 ;  /* 0x000080000000791a */ /* 0x000fc80000000000 */
[----:B------:R-:W-:Y:S01]  /*2220*/  BAR.SYNC.DEFER_BLOCKING 0x0 ;  /* 0x0000000000007b1d */ /* 0x000fe20000010000 */
[----:B------:R-:W-:Y:S02]  /*2230*/  IADD3 R46, P6, R46, R16, RZ ;  /* 0x000000102e2e7210 */ /* 0x000fe40007fde0ff */
[C---:B------:R-:W-:Y:S02]  /*2240*/  IADD3 R34, P0, R16.reuse, R34, RZ ;  /* 0x0000002210227210 */ /* 0x040fe40007f1e0ff */
[----:B------:R-:W-:Y:S01]  /*2250*/  IADD3 R22, P5, R16, R22, RZ ;  /* 0x0000001610167210 */ /* 0x000fe20007fbe0ff */
[----:B------:R-:W-:Y:S01]  /*2260*/  IMAD.X R47, R10, 0x1, R17, P6 ;  /* 0x000000010a2f7824 */ /* 0x000fe200030e0611 */
[----:B------:R-:W-:Y:S01]  /*2270*/  ISETP.GE.AND P6, PT, R33, c[0x0][0x1d4], PT ;  /* 0x0000750021007a0c */ /* 0x000fe20003fc6270 */
[C---:B------:R-:W-:Y:S02]  /*2280*/  IMAD.X R35, R17.reuse, 0x1, R8, P0 ;  /* 0x0000000111237824 */ /* 0x040fe400000e0608 */
[----:B------:R-:W-:Y:S01]  /*2290*/  IMAD.X R23, R17, 0x1, R9, P5 ;  /* 0x0000000111177824 */ /* 0x000fe200028e0609 */
[----:B------:R-:W-:-:S02]  /*22a0*/  ISETP.LT.OR P0, PT, R30, 0x1, P6 ;  /* 0x000000011e00780c */ /* 0x000fc40003701670 */
[----:B------:R-:W-:Y:S02]  /*22b0*/  ISETP.GE.AND P5, PT, R12, c[0x0][0x1d4], PT ;  /* 0x000075000c007a0c */ /* 0x000fe40003fa6270 */
[----:B------:R-:W-:Y:S01]  /*22c0*/  ISETP.GE.AND P6, PT, R32, c[0x0][0x1d4], PT ;  /* 0x0000750020007a0c */ /* 0x000fe20003fc6270 */
[----:B------:R-:W-:Y:S04]  /*22d0*/  LDSM.16.M88.4 R64, [R248+0x18100] ;  /* 0x01810000f840783b */ /* 0x000fe80000000200 */
[----:B------:R-:W-:Y:S04]  /*22e0*/  LDSM.16.M88.4 R96, [R244+0x18100] ;  /* 0x01810000f460783b */ /* 0x000fe80000000200 */
[----:B------:R-:W-:Y:S04]  /*22f0*/  LDSM.16.M88.4 R48, [R247+0xc100] ;  /* 0x00c10000f730783b */ /* 0x000fe80000000200 */
[----:B------:R-:W-:Y:S04]  /*2300*/  LDSM.16.M88.4 R36, [R247+0xc900] ;  /* 0x00c90000f724783b */ /* 0x000fe80000000200 */
[----:B------:R-:W-:Y:S04]  /*2310*/  LDSM.16.M88.4 R208, [R247+0xd100] ;  /* 0x00d10000f7d0783b */ /* 0x000fe80000000200 */
[----:B----4-:R-:W1:Y:S04]  /*2320*/  LDSM.16.M88.4 R24, [R247+0xd900] ;  /* 0x00d90000f718783b */ /* 0x010e680000000200 */
[----:B------:R-:W-:Y:S04]  /*2330*/  LDSM.16.M88.4 R16, [R247+0xe100] ;  /* 0x00e10000f710783b */ /* 0x000fe80000000200 */
[----:B------:R-:W-:Y:S04]  /*2340*/  LDSM.16.M88.4 R76, [R247+0xe900] ;  /* 0x00e90000f74c783b */ /* 0x000fe80000000200 */
[----:B------:R-:W-:Y:S04]  /*2350*/  LDSM.16.M88.4 R68, [R246] ;  /* 0x00000000f644783b */ /* 0x000fe80000000200 */
[----:B------:R-:W-:Y:S04]  /*2360*/  LDSM.16.M88.4 R8, [R246+0x800] ;  /* 0x00080000f608783b */ /* 0x000fe80000000200 */
[----:B------:R-:W-:Y:S04]  /*2370*/  LDSM.16.M88.4 R72, [R246+0x1000] ;  /* 0x00100000f648783b */ /* 0x000fe80000000200 */
[----:B------:R-:W2:Y:S04]  /*2380*/  LDSM.16.M88.4 R56, [R246+0x1800] ;  /* 0x00180000f638783b */ /* 0x000ea80000000200 */
[----:B------:R-:W3:Y:S04]  /*2390*/  LDSM.16.M88.4 R60, [R246+0x2000] ;  /* 0x00200000f63c783b */ /* 0x000ee80000000200 */
[----:B------:R-:W-:Y:S04]  /*23a0*/  LDSM.16.M88.4 R100, [R246+0x2800] ;  /* 0x00280000f664783b */ /* 0x000fe80000000200 */
[----:B------:R-:W-:Y:S01]  /*23b0*/  @!PT LDS RZ, [RZ] ;  /* 0x00000000fffff984 */ /* 0x000fe20000000800 */
[----:B------:R-:W-:Y:S01]  /*23c0*/  @!PT LDS RZ, [RZ] ;  /* 0x00000000fffff984 */ /* 0x000fe20000000800 */
[----:B------:R-:W-:Y:S01]  /*23d0*/  @!PT LDS RZ, [RZ] ;  /* 0x00000000fffff984 */ /* 0x000fe20000000800 */
[----:B------:R4:W-:Y:S01]  /*23e0*/  LDGSTS.E.BYPASS.LTC128B.128 [R249+0x100], [R82.64], !P0 ;  /* 0x0010000052f97fae */ /* 0x0009e2000c101d4c */
[C---:B------:R-:W-:Y:S01]  /*23f0*/  ISETP.LT.OR P0, PT, R30.reuse, 0x1, P5 ;  /* 0x000000011e00780c */ /* 0x040fe20002f01670 */
[C---:B-1----:R-:W-:Y:S08]  /*2400*/  HMMA.16816.F32 R200, R64.reuse, R24, RZ ;  /* 0x0000001840c8723c */ /* 0x042ff000000018ff */
[----:B------:R-:W-:Y:S04]  /*2410*/  HMMA.16816.F32 R24, R64, R26, RZ ;  /* 0x0000001a4018723c */ /* 0x000fe800000018ff */
[----:B------:R1:W-:Y:S01]  /*2420*/  LDGSTS.E.BYPASS.LTC128B.128 [R249+0x3100], [R54.64], !P0 ;  /* 0x0310000036f97fae */ /* 0x0003e2000c101d4c */
[----:B------:R-:W-:-:S02]  /*2430*/  ISETP.LT.OR P0, PT, R30, 0x1, P6 ;  /* 0x000000011e00780c */ /* 0x000fc40003701670 */
[----:B------:R-:W-:Y:S01]  /*2440*/  ISETP.GE.AND P6, PT, R0, c[0x0][0x1d4], PT ;  /* 0x0000750000007a0c */ /* 0x000fe20003fc6270 */
[----:B------:R-:W-:-:S10]  /*2450*/  IMAD.MOV.U32 R0, RZ, RZ, 0x40 ;  /* 0x00000040ff007424 */ /* 0x000fd400078e00ff */
[----:B------:R1:W-:Y:S01]  /*2460*/  LDGSTS.E.BYPASS.LTC128B.128 [R249+0x6100], [R52.64], !P0 ;  /* 0x0610000034f97fae */ /* 0x0003e2000c101d4c */
[----:B------:R-:W-:Y:S01]  /*2470*/  ISETP.LT.OR P0, PT, R30, 0x1, P6 ;  /* 0x000000011e00780c */ /* 0x000fe20003701670 */
[C---:B--2---:R-:W-:Y:S08]  /*2480*/  HMMA.16816.F32 R200, R96.reuse, R56, R200 ;  /* 0x0000003860c8723c */ /* 0x044ff000000018c8 */
[----:B------:R-:W-:Y:S04]  /*2490*/  HMMA.16816.F32 R24, R96, R58, R24 ;  /* 0x0000003a6018723c */ /* 0x000fe80000001818 */
[----:B------:R2:W-:Y:S01]  /*24a0*/  LDGSTS.E.BYPASS.LTC128B.128 [R249+0x9100], [R46.64], !P0 ;  /* 0x091000002ef97fae */ /* 0x0005e2000c101d4c */
[----:B------:R-:W-:-:S04]  /*24b0*/  ISETP.GE.AND P0, PT, R33, c[0x0][0x1d4], PT ;  /* 0x0000750021007a0c */ /* 0x000fc80003f06270 */
[C---:B------:R-:W-:Y:S01]  /*24c0*/  ISETP.LT.OR P0, PT, R30.reuse, 0x21, P0 ;  /* 0x000000211e00780c */ /* 0x040fe20000701670 */
[C---:B-1----:R-:W-:Y:S11]  /*24d0*/  HMMA.16816.F32 R52, R64.reuse, R48, RZ ;  /* 0x000000304034723c */ /* 0x042ff600000018ff */
[----:B------:R-:W-:Y:S01]  /*24e0*/  @!UPT UIADD3 URZ, URZ, URZ, URZ ;  /* 0x0000003f3f3ff290 */ /* 0x000fe2000fffe03f */
[----:B------:R2:W-:Y:S01]  /*24f0*/  LDGSTS.E.BYPASS.LTC128B.128 [R249+0x1100], [R44.64], !P0 ;  /* 0x011000002cf97fae */ /* 0x0005e2000c101d4c */
[----:B------:R-:W-:Y:S01]  /*2500*/  ISETP.LT.OR P0, PT, R30, 0x21, P5 ;  /* 0x000000211e00780c */ /* 0x000fe20002f01670 */
[----:B------:R-:W-:Y:S11]  /*2510*/  HMMA.16816.F32 R48, R64, R50, RZ ;  /* 0x000000324030723c */ /* 0x000ff600000018ff */
[----:B------:R-:W-:Y:S01]  /*2520*/  @!UPT UIADD3 URZ, URZ, URZ, URZ ;  /* 0x0000003f3f3ff290 */ /* 0x000fe2000fffe03f */
[----:B------:R1:W-:Y:S01]  /*2530*/  LDGSTS.E.BYPASS.LTC128B.128 [R249+0x4100], [R42.64], !P0 ;  /* 0x041000002af97fae */ /* 0x0003e2000c101d4c */
[----:B------:R-:W-:-:S04]  /*2540*/  ISETP.GE.AND P0, PT, R32, c[0x0][0x1d4], PT ;  /* 0x0000750020007a0c */ /* 0x000fc80003f06270 */
[C---:B------:R-:W-:Y:S01]  /*2550*/  ISETP.LT.OR P0, PT, R30.reuse, 0x21, P0 ;  /* 0x000000211e00780c */ /* 0x040fe20000701670 */
[----:B------:R-:W-:Y:S08]  /*2560*/  HMMA.16816.F32 R52, R96, R68, R52 ;  /* 0x000000446034723c */ /* 0x000ff00000001834 */
[----:B--2---:R-:W-:Y:S04]  /*2570*/  HMMA.16816.F32 R44, R64, R36, RZ ;  /* 0x00000024402c723c */ /* 0x004fe800000018ff */
[----:B------:R1:W-:Y:S01]  /*2580*/  LDGSTS.E.BYPASS.LTC128B.128 [R249+0x7100], [R40.64], !P0 ;  /* 0x0710000028f97fae */ /* 0x0003e2000c101d4c */
[----:B------:R-:W-:-:S03]  /*2590*/  ISETP.LT.OR P0, PT, R30, 0x21, P6 ;  /* 0x000000211e00780c */ /* 0x000fc60003701670 */
[----:B------:R-:W-:Y:S08]  /*25a0*/  HMMA.16816.F32 R36, R64, R38, RZ ;  /* 0x000000264024723c */ /* 0x000ff000000018ff */
[----:B------:R-:W-:Y:S02]  /*25b0*/  HMMA.16816.F32 R48, R96, R70, R48 ;  /* 0x000000466030723c */ /* 0x000fe40000001830 */
[----:B------:R2:W-:Y:S01]  /*25c0*/  LDGSTS.E.BYPASS.LTC128B.128 [R249+0xa100], [R22.64], !P0 ;  /* 0x0a10000016f97fae */ /* 0x0005e2000c101d4c */
[----:B------:R-:W-:-:S04]  /*25d0*/  ISETP.GE.AND P0, PT, R33, c[0x0][0x1d4], PT ;  /* 0x0000750021007a0c */ /* 0x000fc80003f06270 */
[C---:B------:R-:W-:Y:S01]  /*25e0*/  ISETP.LT.OR P0, PT, R30.reuse, 0x41, P0 ;  /* 0x000000411e00780c */ /* 0x040fe20000701670 */
[C---:B------:R-:W-:Y:S08]  /*25f0*/  HMMA.16816.F32 R44, R96.reuse, R8, R44 ;  /* 0x00000008602c723c */ /* 0x040ff0000000182c */
[----:B------:R-:W-:Y:S04]  /*2600*/  HMMA.16816.F32 R36, R96, R10, R36 ;  /* 0x0000000a6024723c */ /* 0x000fe80000001824 */
[----:B------:R2:W-:Y:S01]  /*2610*/  LDGSTS.E.BYPASS.LTC128B.128 [R249+0x2100], [R20.64], !P0 ;  /* 0x0210000014f97fae */ /* 0x0005e2000c101d4c */
[----:B------:R-:W-:-:S02]  /*2620*/  ISETP.LT.OR P0, PT, R30, 0x41, P5 ;  /* 0x000000411e00780c */ /* 0x000fc40002f01670 */
[----:B------:R-:W-:Y:S01]  /*2630*/  ISETP.GE.AND P5, PT, R32, c[0x0][0x1d4], PT ;  /* 0x0000750020007a0c */ /* 0x000fe20003fa6270 */
[----:B-1----:R-:W-:Y:S01]  /*2640*/  HMMA.16816.F32 R40, R64, R208, RZ ;  /* 0x000000d04028723c */ /* 0x002fe200000018ff */
[----:B------:R-:W-:Y:S02]  /*2650*/  SHF.R.S32.HI R32, RZ, 0x1f, R29 ;  /* 0x0000001fff207819 */ /* 0x000fe4000001141d */
[----:B------:R-:W-:-:S05]  /*2660*/  ISETP.LT.OR P5, PT, R30, 0x41, P5 ;  /* 0x000000411e00780c */ /* 0x000fca0002fa1670 */
[----:B------:R-:W-:Y:S02]  /*2670*/  HMMA.16816.F32 R208, R64, R210, RZ ;  /* 0x000000d240d0723c */ /* 0x000fe400000018ff */
[----:B------:R1:W-:Y:S01]  /*2680*/  LDGSTS.E.BYPASS.LTC128B.128 [R249+0x5100], [R14.64], !P0 ;  /* 0x051000000ef97fae */ /* 0x0003e2000c101d4c */
[----:B------:R-:W-:-:S04]  /*2690*/  LOP3.LUT P0, RZ, R13, 0x4, RZ, 0xc0, !PT ;  /* 0x000000040dff7812 */ /* 0x000fc8000780c0ff */
[----:B------:R-:W-:Y:S01]  /*26a0*/  SEL R0, R0, 0xffffffc0, !P0 ;  /* 0xffffffc000007807 */ /* 0x000fe20004000000 */
[----:B------:R4:W-:Y:S01]  /*26b0*/  LDGSTS.E.BYPASS.LTC128B.128 [R249+0x8100], [R80.64], !P5 ;  /* 0x0810000050f97fae */ /* 0x0009e2000e901d4c */
[----:B------:R-:W-:Y:S02]  /*26c0*/  ISETP.LT.OR P0, PT, R30, 0x41, P6 ;  /* 0x000000411e00780c */ /* 0x000fe40003701670 */
[----:B------:R-:W-:Y:S01]  /*26d0*/  ISETP.GT.AND P5, PT, R108, 0x5f, PT ;  /* 0x0000005f6c00780c */ /* 0x000fe20003fa4270 */
[----:B------:R-:W-:Y:S01]  /*26e0*/  IMAD.IADD R242, R247, 0x1, R0 ;  /* 0x00000001f7f27824 */ /* 0x000fe200078e0200 */
[----:B------:R-:W-:Y:S01]  /*26f0*/  SHF.R.S32.HI R30, RZ, 0x1f, R28 ;  /* 0x0000001fff1e7819 */ /* 0x000fe2000001141c */
[----:B------:R-:W-:Y:S01]  /*2700*/  IMAD.IADD R232, R0, 0x1, R246 ;  /* 0x0000000100e87824 */ /* 0x000fe200078e02f6 */
[----:B--2---:R-:W-:Y:S01]  /*2710*/  HMMA.16816.F32 R20, R64, R16, RZ ;  /* 0x000000104014723c */ /* 0x004fe200000018ff */
[----:B------:R-:W-:-:S06]  /*2720*/  IADD3 R0, R249, 0x100, RZ ;  /* 0x00000100f9007810 */ /* 0x000fcc0007ffe0ff */
[----:B------:R2:W-:Y:S01]  /*2730*/  LDGSTS.E.BYPASS.LTC128B.128 [R249+0xb100], [R34.64], !P0 ;  /* 0x0b10000022f97fae */ /* 0x0005e2000c101d4c */
[C---:B------:R-:W-:Y:S01]  /*2740*/  HMMA.16816.F32 R16, R64.reuse, R18, RZ ;  /* 0x000000124010723c */ /* 0x040fe200000018ff */
[----:B------:R-:W-:Y:S02]  /*2750*/  PLOP3.LUT P0, PT, PT, PT, UP0, 0x80, 0x0 ;  /* 0x000000000000781c */ /* 0x000fe40003f0f008 */
[----:B------:R-:W-:Y:S04]  /*2760*/  LDSM.16.M88.4 R8, [R243+0x18100] ;  /* 0x01810000f308783b */ /* 0x000fe80000000200 */
[----:B------:R-:W5:Y:S01]  /*2770*/  LDSM.16.M88.4 R68, [R242+0xc100] ;  /* 0x00c10000f244783b */ /* 0x000f620000000200 */
[C---:B-1----:R-:W-:Y:S03]  /*2780*/  HMMA.16816.F32 R12, R64.reuse, R76, RZ ;  /* 0x0000004c400c723c */ /* 0x042fe600000018ff */
[----:B------:R-:W1:Y:S04]  /*2790*/  LDSM.16.M88.4 R56, [R242+0xd100] ;  /* 0x00d10000f238783b */ /* 0x000e680000000200 */
[----:B------:R-:W-:Y:S01]  /*27a0*/  LDSM.16.M88.4 R92, [R242+0xd900] ;  /* 0x00d90000f25c783b */ /* 0x000fe20000000200 */
[----:B------:R-:W-:Y:S03]  /*27b0*/  HMMA.16816.F32 R64, R64, R78, RZ ;  /* 0x0000004e4040723c */ /* 0x000fe600000018ff */
[----:B------:R-:W1:Y:S04]  /*27c0*/  LDSM.16.M88.4 R76, [R242+0xc900] ;  /* 0x00c90000f24c783b */ /* 0x000e680000000200 */
[----:B------:R-:W1:Y:S01]  /*27d0*/  LDSM.16.M88.4 R88, [R242+0xe100] ;  /* 0x00e10000f258783b */ /* 0x000e620000000200 */
[----:B------:R-:W-:Y:S01]  /*27e0*/  HMMA.16816.F32 R40, R96, R72, R40 ;  /* 0x000000486028723c */ /* 0x000fe20000001828 */
[----:B--2---:R-:W-:-:S02]  /*27f0*/  SHF.R.S32.HI R35, RZ, 0x1f, R33 ;  /* 0x0000001fff237819 */ /* 0x004fc40000011421 */
[----:B------:R-:W2:Y:S01]  /*2800*/  LDSM.16.M88.4 R84, [R242+0xe900] ;  /* 0x00e90000f254783b */ /* 0x000ea20000000200 */
[----:B------:R-:W-:-:S03]  /*2810*/  SHF.R.S32.HI R34, RZ, 0x1f, R31 ;  /* 0x0000001fff227819 */ /* 0x000fc6000001141f */
[----:B----4-:R-:W-:Y:S01]  /*2820*/  LDSM.16.M88.4 R80, [R232+0x800] ;  /* 0x00080000e850783b */ /* 0x010fe20000000200 */
[C---:B------:R-:W-:Y:S03]  /*2830*/  HMMA.16816.F32 R208, R96.reuse, R74, R208 ;  /* 0x0000004a60d0723c */ /* 0x040fe600000018d0 */
[----:B------:R-:W-:Y:S04]  /*2840*/  LDSM.16.M88.4 R72, [R241+0x18100] ;  /* 0x01810000f148783b */ /* 0x000fe80000000200 */
[----:B------:R-:W-:Y:S01]  /*2850*/  LDSM.16.M88.4 R104, [R242+0x15900] ;  /* 0x01590000f268783b */ /* 0x000fe20000000200 */
[C---:B---3--:R-:W-:Y:S03]  /*2860*/  HMMA.16816.F32 R20, R96.reuse, R60, R20 ;  /* 0x0000003c6014723c */ /* 0x048fe60000001814 */
[----:B------:R-:W0:Y:S05]  /*2870*/  LDGDEPBAR ;  /* 0x00000000000079af */ /* 0x000e2a0000000000 */
[----:B------:R-:W-:Y:S01]  /*2880*/  HMMA.16816.F32 R16, R96, R62, R16 ;  /* 0x0000003e6010723c */ /* 0x000fe20000001810 */
[----:B------:R-:W3:Y:S07]  /*2890*/  LDSM.16.M88.4 R60, [R232] ;  /* 0x00000000e83c783b */ /* 0x000eee0000000200 */
[C---:B-----5:R-:W-:Y:S08]  /*28a0*/  HMMA.16816.F32 R52, R8.reuse, R68, R52 ;  /* 0x000000440834723c */ /* 0x060ff00000001834 */
[----:B------:R-:W-:Y:S01]  /*28b0*/  HMMA.16816.F32 R48, R8, R70, R48 ;  /* 0x000000460830723c */ /* 0x000fe20000001830 */
[----:B------:R-:W4:Y:S07]  /*28c0*/  LDSM.16.M88.4 R68, [R232+0x1000] ;  /* 0x00100000e844783b */ /* 0x000f2e0000000200 */
[C---:B------:R-:W-:Y:S08]  /*28d0*/  HMMA.16816.F32 R12, R96.reuse, R100, R12 ;  /* 0x00000064600c723c */ /* 0x040ff0000000180c */
[----:B------:R-:W-:Y:S01]  /*28e0*/  HMMA.16816.F32 R64, R96, R102, R64 ;  /* 0x000000666040723c */ /* 0x000fe20000001840 */
[----:B------:R-:W-:Y:S04]  /*28f0*/  LDSM.16.M88.4 R96, [R232+0x2800] ;  /* 0x00280000e860783b */ /* 0x000fe80000000200 */
[----:B------:R-:W-:Y:S03]  /*2900*/  LDSM.16.M88.4 R100, [R247+0x17100] ;  /* 0x01710000f764783b */ /* 0x000fe60000000200 */
[C---:B-1----:R-:W-:Y:S08]  /*2910*/  HMMA.16816.F32 R40, R8.reuse, R56, R40 ;  /* 0x000000380828723c */ /* 0x042ff00000001828 */
[C---:B------:R-:W-:Y:S01]  /*2920*/  HMMA.16816.F32 R208, R8.reuse, R58, R208 ;  /* 0x0000003a08d0723c */ /* 0x040fe200000018d0 */
[----:B------:R-:W-:Y:S07]  /*2930*/  LDSM.16.M88.4 R56, [R232+0x2000] ;  /* 0x00200000e838783b */ /* 0x000fee0000000200 */
[C---:B------:R-:W-:Y:S08]  /*2940*/  HMMA.16816.F32 R44, R8.reuse, R76, R44 ;  /* 0x0000004c082c723c */ /* 0x040ff0000000182c */
        /* <DEDUP_REMOVED lines=10> */
[----:B------:R-:W-:Y:S04]  /*29f0*/  LDSM.16.M88.4 R64, [R248+0x1c100] ;  /* 0x01c10000f840783b */ /* 0x000fe80000000200 */
[----:B------:R-:W-:Y:S03]  /*2a00*/  LDSM.16.M88.4 R84, [R247+0x11100] ;  /* 0x01110000f754783b */ /* 0x000fe60000000200 */
[C---:B---3--:R-:W-:Y:S08]  /*2a10*/  HMMA.16816.F32 R52, R72.reuse, R60, R52 ;  /* 0x0000003c4834723c */ /* 0x048ff00000001834 */
[C---:B------:R-:W-:Y:S01]  /*2a20*/  HMMA.16816.F32 R48, R72.reuse, R62, R48 ;  /* 0x0000003e4830723c */ /* 0x040fe20000001830 */
[----:B------:R-:W2:Y:S07]  /*2a30*/  LDSM.16.M88.4 R60, [R247+0xf100] ;  /* 0x00f10000f73c783b */ /* 0x000eae0000000200 */
[C---:B----4-:R-:W-:Y:S08]  /*2a40*/  HMMA.16816.F32 R40, R72.reuse, R68, R40 ;  /* 0x000000444828723c */ /* 0x050ff00000001828 */
[C---:B------:R-:W-:Y:S01]  /*2a50*/  HMMA.16816.F32 R208, R72.reuse, R70, R208 ;  /* 0x0000004648d0723c */ /* 0x040fe200000018d0 */
[----:B------:R-:W3:Y:S07]  /*2a60*/  LDSM.16.M88.4 R68, [R247+0xf900] ;  /* 0x00f90000f744783b */ /* 0x000eee0000000200 */
[C---:B------:R-:W-:Y:S08]  /*2a70*/  HMMA.16816.F32 R44, R72.reuse, R80, R44 ;  /* 0x00000050482c723c */ /* 0x040ff0000000182c */
[C---:B------:R-:W-:Y:S01]  /*2a80*/  HMMA.16816.F32 R36, R72.reuse, R82, R36 ;  /* 0x000000524824723c */ /* 0x040fe20000001824 */
[----:B------:R-:W4:Y:S07]  /*2a90*/  LDSM.16.M88.4 R80, [R247+0x11900] ;  /* 0x01190000f750783b */ /* 0x000f2e0000000200 */
[C---:B-1----:R-:W-:Y:S08]  /*2aa0*/  HMMA.16816.F32 R200, R72.reuse, R76, R200 ;  /* 0x0000004c48c8723c */ /* 0x042ff000000018c8 */
[C---:B------:R-:W-:Y:S01]  /*2ab0*/  HMMA.16816.F32 R24, R72.reuse, R78, R24 ;  /* 0x0000004e4818723c */ /* 0x040fe20000001818 */
[----:B------:R-:W-:Y:S07]  /*2ac0*/  LDSM.16.M88.4 R76, [R246+0x3000] ;  /* 0x00300000f64c783b */ /* 0x000fee0000000200 */
[C---:B------:R-:W-:Y:S08]  /*2ad0*/  HMMA.16816.F32 R20, R72.reuse, R56, R20 ;  /* 0x000000384814723c */ /* 0x040ff00000001814 */
[C---:B------:R-:W-:Y:S01]  /*2ae0*/  HMMA.16816.F32 R16, R72.reuse, R58, R16 ;  /* 0x0000003a4810723c */ /* 0x040fe20000001810 */
[----:B------:R-:W-:Y:S07]  /*2af0*/  LDSM.16.M88.4 R56, [R244+0x1c100] ;  /* 0x01c10000f438783b */ /* 0x000fee0000000200 */
[C---:B------:R-:W-:Y:S08]  /*2b00*/  HMMA.16816.F32 R12, R72.reuse, R96, R12 ;  /* 0x00000060480c723c */ /* 0x040ff0000000180c */
[----:B------:R-:W-:Y:S01]  /*2b10*/  HMMA.16816.F32 R8, R72, R98, R8 ;  /* 0x000000624808723c */ /* 0x000fe20000001808 */
[----:B------:R-:W1:Y:S04]  /*2b20*/  LDSM.16.M88.4 R72, [R246+0x3800] ;  /* 0x00380000f648783b */ /* 0x000e680000000200 */
[----:B------:R-:W-:Y:S03]  /*2b30*/  LDSM.16.M88.4 R96, [R246+0x5800] ;  /* 0x00580000f660783b */ /* 0x000fe60000000200 */
[C---:B--2---:R-:W-:Y:S08]  /*2b40*/  HMMA.16816.F32 R52, R64.reuse, R60, R52 ;  /* 0x0000003c4034723c */ /* 0x044ff00000001834 */
[C---:B------:R-:W-:Y:S01]  /*2b50*/  HMMA.16816.F32 R48, R64.reuse, R62, R48 ;  /* 0x0000003e4030723c */ /* 0x040fe20000001830 */
[----:B------:R-:W2:Y:S07]  /*2b60*/  LDSM.16.M88.4 R60, [R246+0x4000] ;  /* 0x00400000f63c783b */ /* 0x000eae0000000200 */
[C---:B---3--:R-:W-:Y:S08]  /*2b70*/  HMMA.16816.F32 R44, R64.reuse, R68, R44 ;  /* 0x00000044402c723c */ /* 0x048ff0000000182c */
[C---:B------:R-:W-:Y:S01]  /*2b80*/  HMMA.16816.F32 R36, R64.reuse, R70, R36 ;  /* 0x000000464024723c */ /* 0x040fe20000001824 */
[----:B------:R-:W3:Y:S07]  /*2b90*/  LDSM.16.M88.4 R68, [R246+0x4800] ;  /* 0x00480000f644783b */ /* 0x000eee0000000200 */
[C---:B------:R-:W-:Y:S08]  /*2ba0*/  HMMA.16816.F32 R40, R64.reuse, R92, R40 ;  /* 0x0000005c4028723c */ /* 0x040ff00000001828 */
[C---:B------:R-:W-:Y:S01]  /*2bb0*/  HMMA.16816.F32 R208, R64.reuse, R94, R208 ;  /* 0x0000005e40d0723c */ /* 0x040fe200000018d0 */
[----:B------:R-:W-:Y:S07]  /*2bc0*/  LDSM.16.M88.4 R92, [R242+0xf100] ;  /* 0x00f10000f25c783b */ /* 0x000fee0000000200 */
[C---:B------:R-:W-:Y:S08]  /*2bd0*/  HMMA.16816.F32 R200, R64.reuse, R88, R200 ;  /* 0x0000005840c8723c */ /* 0x040ff000000018c8 */
[C---:B------:R-:W-:Y:S01]  /*2be0*/  HMMA.16816.F32 R24, R64.reuse, R90, R24 ;  /* 0x0000005a4018723c */ /* 0x040fe20000001818 */
[----:B------:R-:W-:Y:S07]  /*2bf0*/  LDSM.16.M88.4 R88, [R242+0xf900] ;  /* 0x00f90000f258783b */ /* 0x000fee0000000200 */
[C---:B------:R-:W-:Y:S08]  /*2c00*/  HMMA.16816.F32 R20, R64.reuse, R84, R20 ;  /* 0x000000544014723c */ /* 0x040ff00000001814 */
[C---:B------:R-:W-:Y:S01]  /*2c10*/  HMMA.16816.F32 R16, R64.reuse, R86, R16 ;  /* 0x000000564010723c */ /* 0x040fe20000001810 */
[----:B------:R-:W-:Y:S07]  /*2c20*/  LDSM.16.M88.4 R84, [R242+0x10100] ;  /* 0x01010000f254783b */ /* 0x000fee0000000200 */
[C---:B----4-:R-:W-:Y:S08]  /*2c30*/  HMMA.16816.F32 R12, R64.reuse, R80, R12 ;  /* 0x00000050400c723c */ /* 0x050ff0000000180c */
[----:B------:R-:W-:Y:S01]  /*2c40*/  HMMA.16816.F32 R8, R64, R82, R8 ;  /* 0x000000524008723c */ /* 0x000fe20000001808 */
[----:B------:R-:W4:Y:S04]  /*2c50*/  LDSM.16.M88.4 R64, [R246+0x5000] ;  /* 0x00500000f640783b */ /* 0x000f280000000200 */
[----:B------:R-:W-:Y:S03]  /*2c60*/  LDSM.16.M88.4 R80, [R242+0x10900] ;  /* 0x01090000f250783b */ /* 0x000fe60000000200 */
[C---:B-1----:R-:W-:Y:S08]  /*2c70*/  HMMA.16816.F32 R44, R56.reuse, R72, R44 ;  /* 0x00000048382c723c */ /* 0x042ff0000000182c */
[C---:B------:R-:W-:Y:S01]  /*2c80*/  HMMA.16816.F32 R36, R56.reuse, R74, R36 ;  /* 0x0000004a3824723c */ /* 0x040fe20000001824 */
[----:B------:R-:W1:Y:S07]  /*2c90*/  LDSM.16.M88.4 R72, [R243+0x1c100] ;  /* 0x01c10000f348783b */ /* 0x000e6e0000000200 */
[C---:B--2---:R-:W-:Y:S08]  /*2ca0*/  HMMA.16816.F32 R40, R56.reuse, R60, R40 ;  /* 0x0000003c3828723c */ /* 0x044ff00000001828 */
[C---:B------:R-:W-:Y:S01]  /*2cb0*/  HMMA.16816.F32 R208, R56.reuse, R62, R208 ;  /* 0x0000003e38d0723c */ /* 0x040fe200000018d0 */
[----:B------:R-:W2:Y:S07]  /*2cc0*/  LDSM.16.M88.4 R60, [R242+0x11100] ;  /* 0x01110000f23c783b */ /* 0x000eae0000000200 */
[C---:B------:R-:W-:Y:S08]  /*2cd0*/  HMMA.16816.F32 R52, R56.reuse, R76, R52 ;  /* 0x0000004c3834723c */ /* 0x040ff00000001834 */
[C---:B------:R-:W-:Y:S01]  /*2ce0*/  HMMA.16816.F32 R48, R56.reuse, R78, R48 ;  /* 0x0000004e3830723c */ /* 0x040fe20000001830 */
[----:B------:R-:W-:Y:S07]  /*2cf0*/  LDSM.16.M88.4 R76, [R242+0x11900] ;  /* 0x01190000f24c783b */ /* 0x000fee0000000200 */
[C---:B---3--:R-:W-:Y:S08]  /*2d00*/  HMMA.16816.F32 R200, R56.reuse, R68, R200 ;  /* 0x0000004438c8723c */ /* 0x048ff000000018c8 */
[C---:B------:R-:W-:Y:S01]  /*2d10*/  HMMA.16816.F32 R24, R56.reuse, R70, R24 ;  /* 0x000000463818723c */ /* 0x040fe20000001818 */
[----:B------:R-:W-:Y:S07]  /*2d20*/  LDSM.16.M88.4 R68, [R232+0x3000] ;  /* 0x00300000e844783b */ /* 0x000fee0000000200 */
[C---:B----4-:R-:W-:Y:S08]  /*2d30*/  HMMA.16816.F32 R20, R56.reuse, R64, R20 ;  /* 0x000000403814723c */ /* 0x050ff00000001814 */
[----:B------:R-:W-:Y:S01]  /*2d40*/  HMMA.16816.F32 R16, R56, R66, R16 ;  /* 0x000000423810723c */ /* 0x000fe20000001810 */
[----:B------:R-:W3:Y:S07]  /*2d50*/  LDSM.16.M88.4 R64, [R241+0x1c100] ;  /* 0x01c10000f140783b */ /* 0x000eee0000000200 */
[C---:B-1----:R-:W-:Y:S08]  /*2d60*/  HMMA.16816.F32 R52, R72.reuse, R92, R52 ;  /* 0x0000005c4834723c */ /* 0x042ff00000001834 */
[----:B------:R-:W-:Y:S01]  /*2d70*/  HMMA.16816.F32 R48, R72, R94, R48 ;  /* 0x0000005e4830723c */ /* 0x000fe20000001830 */
        /* <DEDUP_REMOVED lines=13> */
[----:B------:R-:W-:Y:S07]  /*2e50*/  LDSM.16.M88.4 R84, [R232+0x5800] ;  /* 0x00580000e854783b */ /* 0x000fee0000000200 */
[C---:B---3--:R-:W-:Y:S08]  /*2e60*/  HMMA.16816.F32 R52, R64.reuse, R68, R52 ;  /* 0x000000444034723c */ /* 0x048ff00000001834 */
[----:B------:R-:W-:Y:S01]  /*2e70*/  HMMA.16816.F32 R48, R64, R70, R48 ;  /* 0x000000464030723c */ /* 0x000fe20000001830 */
[----:B------:R-:W3:Y:S07]  /*2e80*/  LDSM.16.M88.4 R68, [R232+0x5000] ;  /* 0x00500000e844783b */ /* 0x000eee0000000200 */
[C---:B------:R-:W-:Y:S08]  /*2e90*/  HMMA.16816.F32 R12, R72.reuse, R76, R12 ;  /* 0x0000004c480c723c */ /* 0x040ff0000000180c */
[C---:B------:R-:W-:Y:S01]  /*2ea0*/  HMMA.16816.F32 R8, R72.reuse, R78, R8 ;  /* 0x0000004e4808723c */ /* 0x040fe20000001808 */
[----:B------:R-:W4:Y:S07]  /*2eb0*/  LDSM.16.M88.4 R76, [R232+0x4800] ;  /* 0x00480000e84c783b */ /* 0x000f2e0000000200 */
[C---:B------:R-:W-:Y:S08]  /*2ec0*/  HMMA.16816.F32 R200, R72.reuse, R80, R200 ;  /* 0x0000005048c8723c */ /* 0x040ff000000018c8 */
[----:B------:R-:W-:Y:S01]  /*2ed0*/  HMMA.16816.F32 R24, R72, R82, R24 ;  /* 0x000000524818723c */ /* 0x000fe20000001818 */
[----:B------:R-:W-:Y:S04]  /*2ee0*/  LDSM.16.M88.4 R72, [R247+0x12100] ;  /* 0x01210000f748783b */ /* 0x000fe80000000200 */
[----:B------:R-:W-:Y:S03]  /*2ef0*/  LDSM.16.M88.4 R80, [R247+0x13100] ;  /* 0x01310000f750783b */ /* 0x000fe60000000200 */
[C---:B-1----:R-:W-:Y:S08]  /*2f00*/  HMMA.16816.F32 R44, R64.reuse, R56, R44 ;  /* 0x00000038402c723c */ /* 0x042ff0000000182c */
[C---:B------:R-:W-:Y:S01]  /*2f10*/  HMMA.16816.F32 R36, R64.reuse, R58, R36 ;  /* 0x0000003a4024723c */ /* 0x040fe20000001824 */
[----:B------:R-:W1:Y:S07]  /*2f20*/  LDSM.16.M88.4 R56, [R248+0x20100] ;  /* 0x02010000f838783b */ /* 0x000e6e0000000200 */
[C---:B--2---:R-:W-:Y:S08]  /*2f30*/  HMMA.16816.F32 R40, R64.reuse, R60, R40 ;  /* 0x0000003c4028723c */ /* 0x044ff00000001828 */
[C---:B------:R-:W-:Y:S01]  /*2f40*/  HMMA.16816.F32 R208, R64.reuse, R62, R208 ;  /* 0x0000003e40d0723c */ /* 0x040fe200000018d0 */
[----:B------:R-:W2:Y:S07]  /*2f50*/  LDSM.16.M88.4 R60, [R247+0x12900] ;  /* 0x01290000f73c783b */ /* 0x000eae0000000200 */
[C---:B---3--:R-:W-:Y:S08]  /*2f60*/  HMMA.16816.F32 R20, R64.reuse, R68, R20 ;  /* 0x000000444014723c */ /* 0x048ff00000001814 */
[C---:B------:R-:W-:Y:S01]  /*2f70*/  HMMA.16816.F32 R16, R64.reuse, R70, R16 ;  /* 0x000000464010723c */ /* 0x040fe20000001810 */
[----:B------:R-:W3:Y:S07]  /*2f80*/  LDSM.16.M88.4 R68, [R247+0x13900] ;  /* 0x01390000f744783b */ /* 0x000eee0000000200 */
[C---:B----4-:R-:W-:Y:S08]  /*2f90*/  HMMA.16816.F32 R200, R64.reuse, R76, R200 ;  /* 0x0000004c40c8723c */ /* 0x050ff000000018c8 */
[C---:B------:R-:W-:Y:S01]  /*2fa0*/  HMMA.16816.F32 R24, R64.reuse, R78, R24 ;  /* 0x0000004e4018723c */ /* 0x040fe20000001818 */
[----:B------:R-:W-:Y:S07]  /*2fb0*/  LDSM.16.M88.4 R76, [R247+0x14100] ;  /* 0x01410000f74c783b */ /* 0x000fee0000000200 */
[C---:B------:R-:W-:Y:S08]  /*2fc0*/  HMMA.16816.F32 R12, R64.reuse, R84, R12 ;  /* 0x00000054400c723c */ /* 0x040ff0000000180c */
[----:B------:R-:W-:Y:S01]  /*2fd0*/  HMMA.16816.F32 R8, R64, R86, R8 ;  /* 0x000000564008723c */ /* 0x000fe20000001808 */
[----:B------:R-:W4:Y:S04]  /*2fe0*/  LDSM.16.M88.4 R64, [R247+0x14900] ;  /* 0x01490000f740783b */ /* 0x000f280000000200 */
[----:B------:R-:W-:Y:S03]  /*2ff0*/  LDSM.16.M88.4 R84, [R242+0x12100] ;  /* 0x01210000f254783b */ /* 0x000fe60000000200 */
[C---:B-1----:R-:W-:Y:S08]  /*3000*/  HMMA.16816.F32 R52, R56.reuse, R72, R52 ;  /* 0x000000483834723c */ /* 0x042ff00000001834 */
[C---:B------:R-:W-:Y:S01]  /*3010*/  HMMA.16816.F32 R48, R56.reuse, R74, R48 ;  /* 0x0000004a3830723c */ /* 0x040fe20000001830 */
[----:B------:R-:W-:Y:S07]  /*3020*/  LDSM.16.M88.4 R72, [R246+0x6000] ;  /* 0x00600000f648783b */ /* 0x000fee0000000200 */
[C---:B--2---:R-:W-:Y:S08]  /*3030*/  HMMA.16816.F32 R44, R56.reuse, R60, R44 ;  /* 0x0000003c382c723c */ /* 0x044ff0000000182c */
[C---:B------:R-:W-:Y:S01]  /*3040*/  HMMA.16816.F32 R36, R56.reuse, R62, R36 ;  /* 0x0000003e3824723c */ /* 0x040fe20000001824 */
[----:B------:R-:W1:Y:S07]  /*3050*/  LDSM.16.M88.4 R60, [R244+0x20100] ;  /* 0x02010000f43c783b */ /* 0x000e6e0000000200 */
[C---:B---3--:R-:W-:Y:S08]  /*3060*/  HMMA.16816.F32 R200, R56.reuse, R68, R200 ;  /* 0x0000004438c8723c */ /* 0x048ff000000018c8 */
[C---:B------:R-:W-:Y:S01]  /*3070*/  HMMA.16816.F32 R24, R56.reuse, R70, R24 ;  /* 0x000000463818723c */ /* 0x040fe20000001818 */
[----:B------:R-:W2:Y:S07]  /*3080*/  LDSM.16.M88.4 R68, [R246+0x6800] ;  /* 0x00680000f644783b */ /* 0x000eae0000000200 */
[C---:B------:R-:W-:Y:S08]  /*3090*/  HMMA.16816.F32 R40, R56.reuse, R80, R40 ;  /* 0x000000503828723c */ /* 0x040ff00000001828 */
[C---:B------:R-:W-:Y:S01]  /*30a0*/  HMMA.16816.F32 R208, R56.reuse, R82, R208 ;  /* 0x0000005238d0723c */ /* 0x040fe200000018d0 */
[----:B------:R-:W-:Y:S07]  /*30b0*/  LDSM.16.M88.4 R80, [R242+0x12900] ;  /* 0x01290000f250783b */ /* 0x000fee0000000200 */
[C---:B----4-:R-:W-:Y:S08]  /*30c0*/  HMMA.16816.F32 R12, R56.reuse, R64, R12 ;  /* 0x00000040380c723c */ /* 0x050ff0000000180c */
[C---:B------:R-:W-:Y:S01]  /*30d0*/  HMMA.16816.F32 R8, R56.reuse, R66, R8 ;  /* 0x000000423808723c */ /* 0x040fe20000001808 */
[----:B------:R-:W3:Y:S07]  /*30e0*/  LDSM.16.M88.4 R64, [R246+0x8800] ;  /* 0x00880000f640783b */ /* 0x000eee0000000200 */
[C---:B------:R-:W-:Y:S08]  /*30f0*/  HMMA.16816.F32 R20, R56.reuse, R76, R20 ;  /* 0x0000004c3814723c */ /* 0x040ff00000001814 */
[----:B------:R-:W-:Y:S01]  /*3100*/  HMMA.16816.F32 R16, R56, R78, R16 ;  /* 0x0000004e3810723c */ /* 0x000fe20000001810 */
[----:B------:R-:W4:Y:S04]  /*3110*/  LDSM.16.M88.4 R56, [R243+0x20100] ;  /* 0x02010000f338783b */ /* 0x000f280000000200 */
[----:B------:R-:W5:Y:S03]  /*3120*/  LDSM.16.M88.4 R76, [R242+0x13100] ;  /* 0x01310000f24c783b */ /* 0x000f660000000200 */
        /* <DEDUP_REMOVED lines=15> */
[C---:B---3--:R-:W-:Y:S08]  /*3220*/  HMMA.16816.F32 R12, R60.reuse, R64, R12 ;  /* 0x000000403c0c723c */ /* 0x048ff0000000180c */
[----:B------:R-:W-:Y:S01]  /*3230*/  HMMA.16816.F32 R8, R60, R66, R8 ;  /* 0x000000423c08723c */ /* 0x000fe20000001808 */
[----:B------:R-:W-:Y:S04]  /*3240*/  LDSM.16.M88.4 R60, [R241+0x20100] ;  /* 0x02010000f13c783b */ /* 0x000fe80000000200 */
[----:B------:R-:W3:Y:S03]  /*3250*/  LDSM.16.M88.4 R64, [R232+0x6000] ;  /* 0x00600000e840783b */ /* 0x000ee60000000200 */
[C---:B----4-:R-:W-:Y:S08]  /*3260*/  HMMA.16816.F32 R52, R56.reuse, R84, R52 ;  /* 0x000000543834723c */ /* 0x050ff00000001834 */
[C---:B------:R-:W-:Y:S01]  /*3270*/  HMMA.16816.F32 R48, R56.reuse, R86, R48 ;  /* 0x000000563830723c */ /* 0x040fe20000001830 */
[----:B------:R-:W4:Y:S07]  /*3280*/  LDSM.16.M88.4 R84, [R232+0x7000] ;  /* 0x00700000e854783b */ /* 0x000f2e0000000200 */
[C---:B------:R-:W-:Y:S08]  /*3290*/  HMMA.16816.F32 R44, R56.reuse, R80, R44 ;  /* 0x00000050382c723c */ /* 0x040ff0000000182c */
[C---:B------:R-:W-:Y:S01]  /*32a0*/  HMMA.16816.F32 R36, R56.reuse, R82, R36 ;  /* 0x000000523824723c */ /* 0x040fe20000001824 */
[----:B------:R-:W3:Y:S07]  /*32b0*/  LDSM.16.M88.4 R80, [R232+0x7800] ;  /* 0x00780000e850783b */ /* 0x000eee0000000200 */
[C---:B-----5:R-:W-:Y:S08]  /*32c0*/  HMMA.16816.F32 R40, R56.reuse, R76, R40 ;  /* 0x0000004c3828723c */ /* 0x060ff00000001828 */
[C---:B------:R-:W-:Y:S01]  /*32d0*/  HMMA.16816.F32 R208, R56.reuse, R78, R208 ;  /* 0x0000004e38d0723c */ /* 0x040fe200000018d0 */
[----:B------:R-:W5:Y:S07]  /*32e0*/  LDSM.16.M88.4 R76, [R232+0x8000] ;  /* 0x00800000e84c783b */ /* 0x000f6e0000000200 */
[C---:B-1----:R-:W-:Y:S08]  /*32f0*/  HMMA.16816.F32 R200, R56.reuse, R72, R200 ;  /* 0x0000004838c8723c */ /* 0x042ff000000018c8 */
[C---:B------:R-:W-:Y:S01]  /*3300*/  HMMA.16816.F32 R24, R56.reuse, R74, R24 ;  /* 0x0000004a3818723c */ /* 0x040fe20000001818 */
[----:B------:R-:W1:Y:S07]  /*3310*/  LDSM.16.M88.4 R72, [R232+0x8800] ;  /* 0x00880000e848783b */ /* 0x000e6e0000000200 */
[C---:B--2---:R-:W-:Y:S08]  /*3320*/  HMMA.16816.F32 R20, R56.reuse, R68, R20 ;  /* 0x000000443814723c */ /* 0x044ff00000001814 */
[C---:B------:R-:W-:Y:S01]  /*3330*/  HMMA.16816.F32 R16, R56.reuse, R70, R16 ;  /* 0x000000463810723c */ /* 0x040fe20000001810 */
[----:B------:R-:W-:Y:S07]  /*3340*/  LDSM.16.M88.4 R68, [R247+0x15100] ;  /* 0x01510000f744783b */ /* 0x000fee0000000200 */
[C---:B------:R-:W-:Y:S08]  /*3350*/  HMMA.16816.F32 R12, R56.reuse, R96, R12 ;  /* 0x00000060380c723c */ /* 0x040ff0000000180c */
[----:B------:R-:W-:Y:S01]  /*3360*/  HMMA.16816.F32 R8, R56, R98, R8 ;  /* 0x000000623808723c */ /* 0x000fe20000001808 */
[----:B------:R-:W2:Y:S04]  /*3370*/  LDSM.16.M88.4 R56, [R247+0x15900] ;  /* 0x01590000f738783b */ /* 0x000ea80000000200 */
[----:B------:R-:W-:Y:S03]  /*3380*/  LDSM.16.M88.4 R96, [R247+0x17900] ;  /* 0x01790000f760783b */ /* 0x000fe60000000200 */
[C---:B---3--:R-:W-:Y:S08]  /*3390*/  HMMA.16816.F32 R52, R60.reuse, R64, R52 ;  /* 0x000000403c34723c */ /* 0x048ff00000001834 */
[C---:B------:R-:W-:Y:S01]  /*33a0*/  HMMA.16816.F32 R48, R60.reuse, R66, R48 ;  /* 0x000000423c30723c */ /* 0x040fe20000001830 */
[----:B------:R-:W3:Y:S07]  /*33b0*/  LDSM.16.M88.4 R64, [R247+0x16100] ;  /* 0x01610000f740783b */ /* 0x000eee0000000200 */
[C---:B------:R-:W-:Y:S08]  /*33c0*/  HMMA.16816.F32 R44, R60.reuse, R88, R44 ;  /* 0x000000583c2c723c */ /* 0x040ff0000000182c */
[C---:B------:R-:W-:Y:S01]  /*33d0*/  HMMA.16816.F32 R36, R60.reuse, R90, R36 ;  /* 0x0000005a3c24723c */ /* 0x040fe20000001824 */
[----:B------:R-:W-:Y:S07]  /*33e0*/  LDSM.16.M88.4 R88, [R246+0x9000] ;  /* 0x00900000f658783b */ /* 0x000fee0000000200 */
[C---:B----4-:R-:W-:Y:S08]  /*33f0*/  HMMA.16816.F32 R40, R60.reuse, R84, R40 ;  /* 0x000000543c28723c */ /* 0x050ff00000001828 */
[C---:B------:R-:W-:Y:S01]  /*3400*/  HMMA.16816.F32 R208, R60.reuse, R86, R208 ;  /* 0x000000563cd0723c */ /* 0x040fe200000018d0 */
[----:B------:R-:W-:Y:S07]  /*3410*/  LDSM.16.M88.4 R84, [R243+0x24100] ;  /* 0x02410000f354783b */ /* 0x000fee0000000200 */
[C---:B------:R-:W-:Y:S08]  /*3420*/  HMMA.16816.F32 R200, R60.reuse, R80, R200 ;  /* 0x000000503cc8723c */ /* 0x040ff000000018c8 */
[C---:B------:R-:W-:Y:S01]  /*3430*/  HMMA.16816.F32 R24, R60.reuse, R82, R24 ;  /* 0x000000523c18723c */ /* 0x040fe20000001818 */
[----:B------:R-:W-:Y:S07]  /*3440*/  LDSM.16.M88.4 R80, [R246+0x9800] ;  /* 0x00980000f650783b */ /* 0x000fee0000000200 */
[C---:B-----5:R-:W-:Y:S08]  /*3450*/  HMMA.16816.F32 R20, R60.reuse, R76, R20 ;  /* 0x0000004c3c14723c */ /* 0x060ff00000001814 */
[C---:B------:R-:W-:Y:S01]  /*3460*/  HMMA.16816.F32 R16, R60.reuse, R78, R16 ;  /* 0x0000004e3c10723c */ /* 0x040fe20000001810 */
[----:B------:R-:W-:Y:S07]  /*3470*/  LDSM.16.M88.4 R76, [R246+0xa000] ;  /* 0x00a00000f64c783b */ /* 0x000fee0000000200 */
[C---:B-1----:R-:W-:Y:S08]  /*3480*/  HMMA.16816.F32 R12, R60.reuse, R72, R12 ;  /* 0x000000483c0c723c */ /* 0x042ff0000000180c */
        /* <DEDUP_REMOVED lines=8> */
[----:B------:R-:W4:Y:S07]  /*3510*/  LDSM.16.M88.4 R68, [R246+0xb000] ;  /* 0x00b00000f644783b */ /* 0x000f2e0000000200 */
[C---:B---3--:R-:W-:Y:S08]  /*3520*/  HMMA.16816.F32 R40, R92.reuse, R64, R40 ;  /* 0x000000405c28723c */ /* 0x048ff00000001828 */
[C---:B------:R-:W-:Y:S01]  /*3530*/  HMMA.16816.F32 R208, R92.reuse, R66, R208 ;  /* 0x000000425cd0723c */ /* 0x040fe200000018d0 */
[----:B------:R-:W3:Y:S07]  /*3540*/  LDSM.16.M88.4 R64, [R246+0xb800] ;  /* 0x00b80000f640783b */ /* 0x000eee0000000200 */
[C---:B-1----:R-:W-:Y:S08]  /*3550*/  HMMA.16816.F32 R200, R92.reuse, R60, R200 ;  /* 0x0000003c5cc8723c */ /* 0x042ff000000018c8 */
[C---:B------:R-:W-:Y:S01]  /*3560*/  HMMA.16816.F32 R24, R92.reuse, R62, R24 ;  /* 0x0000003e5c18723c */ /* 0x040fe20000001818 */
[----:B------:R-:W1:Y:S07]  /*3570*/  LDSM.16.M88.4 R60, [R242+0x15100] ;  /* 0x01510000f23c783b */ /* 0x000e6e0000000200 */
[C---:B------:R-:W-:Y:S08]  /*3580*/  HMMA.16816.F32 R20, R92.reuse, R100, R20 ;  /* 0x000000645c14723c */ /* 0x040ff00000001814 */
[C---:B------:R-:W-:Y:S01]  /*3590*/  HMMA.16816.F32 R16, R92.reuse, R102, R16 ;  /* 0x000000665c10723c */ /* 0x040fe20000001810 */
[----:B------:R-:W5:Y:S07]  /*35a0*/  LDSM.16.M88.4 R100, [R242+0x16100] ;  /* 0x01610000f264783b */ /* 0x000f6e0000000200 */
[C---:B------:R-:W-:Y:S08]  /*35b0*/  HMMA.16816.F32 R12, R92.reuse, R96, R12 ;  /* 0x000000605c0c723c */ /* 0x040ff0000000180c */
[----:B------:R-:W-:Y:S01]  /*35c0*/  HMMA.16816.F32 R8, R92, R98, R8 ;  /* 0x000000625c08723c */ /* 0x000fe20000001808 */
[----:B------:R-:W1:Y:S04]  /*35d0*/  LDSM.16.M88.4 R96, [R242+0x16900] ;  /* 0x01690000f260783b */ /* 0x000e680000000200 */
[----:B------:R-:W1:Y:S03]  /*35e0*/  LDSM.16.M88.4 R92, [R242+0x17100] ;  /* 0x01710000f25c783b */ /* 0x000e660000000200 */
[C---:B--2---:R-:W-:Y:S08]  /*35f0*/  HMMA.16816.F32 R52, R56.reuse, R88, R52 ;  /* 0x000000583834723c */ /* 0x044ff00000001834 */
[C---:B------:R-:W-:Y:S01]  /*3600*/  HMMA.16816.F32 R48, R56.reuse, R90, R48 ;  /* 0x0000005a3830723c */ /* 0x040fe20000001830 */
[----:B------:R-:W2:Y:S07]  /*3610*/  LDSM.16.M88.4 R88, [R242+0x17900] ;  /* 0x01790000f258783b */ /* 0x000eae0000000200 */
        /* <DEDUP_REMOVED lines=10> */
[C---:B------:R-:W-:Y:S01]  /*36c0*/  HMMA.16816.F32 R16, R56.reuse, R70, R16 ;  /* 0x000000463810723c */ /* 0x040fe20000001810 */
[----:B------:R-:W-:Y:S07]  /*36d0*/  LDSM.16.M88.4 R68, [R232+0xa800] ;  /* 0x00a80000e844783b */ /* 0x000fee0000000200 */
[C---:B---3--:R-:W-:Y:S08]  /*36e0*/  HMMA.16816.F32 R12, R56.reuse, R64, R12 ;  /* 0x00000040380c723c */ /* 0x048ff0000000180c */
[----:B------:R-:W-:Y:S01]  /*36f0*/  HMMA.16816.F32 R8, R56, R66, R8 ;  /* 0x000000423808723c */ /* 0x000fe20000001808 */
[----:B------:R-:W3:Y:S04]  /*3700*/  LDSM.16.M88.4 R56, [R241+0x24100] ;  /* 0x02410000f138783b */ /* 0x000ee80000000200 */
[----:B------:R-:W4:Y:S03]  /*3710*/  LDSM.16.M88.4 R64, [R232+0xb000] ;  /* 0x00b00000e840783b */ /* 0x000f260000000200 */
[C---:B-1----:R-:W-:Y:S08]  /*3720*/  HMMA.16816.F32 R52, R84.reuse, R60, R52 ;  /* 0x0000003c5434723c */ /* 0x042ff00000001834 */
[----:B------:R-:W-:Y:S01]  /*3730*/  HMMA.16816.F32 R48, R84, R62, R48 ;  /* 0x0000003e5430723c */ /* 0x000fe20000001830 */
[----:B------:R-:W1:Y:S01]  /*3740*/  LDSM.16.M88.4 R60, [R232+0xb800] ;  /* 0x00b80000e83c783b */ /* 0x000e620000000200 */
[----:B------:R-:W-:-:S06]  /*3750*/  DEPBAR.LE SB0, 0x0 ;  /* 0x000080000000791a */ /* 0x000fcc0000000000 */
[C---:B------:R-:W-:Y:S08]  /*3760*/  HMMA.16816.F32 R44, R84.reuse, R104, R44 ;  /* 0x00000068542c723c */ /* 0x040ff0000000182c */
[C---:B------:R-:W-:Y:S08]  /*3770*/  HMMA.16816.F32 R36, R84.reuse, R106, R36 ;  /* 0x0000006a5424723c */ /* 0x040ff00000001824 */
[C---:B-----5:R-:W-:Y:S08]  /*3780*/  HMMA.16816.F32 R40, R84.reuse, R100, R40 ;  /* 0x000000645428723c */ /* 0x060ff00000001828 */
[C---:B------:R-:W-:Y:S08]  /*3790*/  HMMA.16816.F32 R208, R84.reuse, R102, R208 ;  /* 0x0000006654d0723c */ /* 0x040ff000000018d0 */
[C---:B------:R-:W-:Y:S08]  /*37a0*/  HMMA.16816.F32 R200, R84.reuse, R96, R200 ;  /* 0x0000006054c8723c */ /* 0x040ff000000018c8 */
[C---:B------:R-:W-:Y:S08]  /*37b0*/  HMMA.16816.F32 R24, R84.reuse, R98, R24 ;  /* 0x000000625418723c */ /* 0x040ff00000001818 */
[C---:B------:R-:W-:Y:S08]  /*37c0*/  HMMA.16816.F32 R20, R84.reuse, R92, R20 ;  /* 0x0000005c5414723c */ /* 0x040ff00000001814 */
[C---:B------:R-:W-:Y:S08]  /*37d0*/  HMMA.16816.F32 R16, R84.reuse, R94, R16 ;  /* 0x0000005e5410723c */ /* 0x040ff00000001810 */
[C---:B--2---:R-:W-:Y:S08]  /*37e0*/  HMMA.16816.F32 R12, R84.reuse, R88, R12 ;  /* 0x00000058540c723c */ /* 0x044ff0000000180c */
[----:B------:R-:W-:Y:S08]  /*37f0*/  HMMA.16816.F32 R8, R84, R90, R8 ;  /* 0x0000005a5408723c */ /* 0x000ff00000001808 */
[C---:B---3--:R-:W-:Y:S08]  /*3800*/  HMMA.16816.F32 R52, R56.reuse, R80, R52 ;  /* 0x000000503834723c */ /* 0x048ff00000001834 */
[C---:B------:R-:W-:Y:S08]  /*3810*/  HMMA.16816.F32 R48, R56.reuse, R82, R48 ;  /* 0x000000523830723c */ /* 0x040ff00000001830 */
[C---:B------:R-:W-:Y:S08]  /*3820*/  HMMA.16816.F32 R44, R56.reuse, R76, R44 ;  /* 0x0000004c382c723c */ /* 0x040ff0000000182c */
[C---:B------:R-:W-:Y:S08]  /*3830*/  HMMA.16816.F32 R36, R56.reuse, R78, R36 ;  /* 0x0000004e3824723c */ /* 0x040ff00000001824 */
[C---:B------:R-:W-:Y:S08]  /*3840*/  HMMA.16816.F32 R40, R56.reuse, R72, R40 ;  /* 0x000000483828723c */ /* 0x040ff00000001828 */
[C---:B------:R-:W-:Y:S08]  /*3850*/  HMMA.16816.F32 R208, R56.reuse, R74, R208 ;  /* 0x0000004a38d0723c */ /* 0x040ff000000018d0 */
[C---:B------:R-:W-:Y:S08]  /*3860*/  HMMA.16816.F32 R200, R56.reuse, R68, R200 ;  /* 0x0000004438c8723c */ /* 0x040ff000000018c8 */
[C---:B------:R-:W-:Y:S08]  /*3870*/  HMMA.16816.F32 R24, R56.reuse, R70, R24 ;  /* 0x000000463818723c */ /* 0x040ff00000001818 */
[C---:B----4-:R-:W-:Y:S08]  /*3880*/  HMMA.16816.F32 R20, R56.reuse, R64, R20 ;  /* 0x000000403814723c */ /* 0x050ff00000001814 */
[C---:B------:R-:W-:Y:S08]  /*3890*/  HMMA.16816.F32 R16, R56.reuse, R66, R16 ;  /* 0x000000423810723c */ /* 0x040ff00000001810 */
[C---:B-1----:R-:W-:Y:S08]  /*38a0*/  HMMA.16816.F32 R12, R56.reuse, R60, R12 ;  /* 0x0000003c380c723c */ /* 0x042ff0000000180c */
[----:B------:R-:W-:Y:S01]  /*38b0*/  HMMA.16816.F32 R8, R56, R62, R8 ;  /* 0x0000003e3808723c */ /* 0x000fe20000001808 */
[----:B------:R-:W-:Y:S06]  /*38c0*/  BAR.SYNC.DEFER_BLOCKING 0x0 ;  /* 0x0000000000007b1d */ /* 0x000fec0000010000 */
[----:B------:R-:W-:Y:S05]  /*38d0*/  @!P0 BRA `(.L_x_1542) ;  /* 0x000005e000008947 */ /* 0x000fea0003800000 */
[----:B------:R-:W-:Y:S01]  /*38e0*/  IMAD.U32 R0, RZ, RZ, UR6 ;  /* 0x00000006ff007e24 */ /* 0x000fe2000f8e00ff */
[----:B------:R-:W-:Y:S01]  /*38f0*/  ISETP.NE.AND P6, PT, R250, 0x1, PT ;  /* 0x00000001fa00780c */ /* 0x000fe20003fc5270 */
[----:B------:R-:W-:-:S03]  /*3900*/  IMAD.MOV.U32 R251, RZ, RZ, RZ ;  /* 0x000000fffffb7224 */ /* 0x000fc600078e00ff */
[----:B------:R-:W-:-:S04]  /*3910*/  IADD3 R0, R108, UR9, R0 ;  /* 0x000000096c007c10 */ /* 0x000fc8000fffe000 */
[----:B------:R-:W-:-:S05]  /*3920*/  IADD3 R252, R0, -0x60, RZ ;  /* 0xffffffa000fc7810 */ /* 0x000fca0007ffe0ff */
        /* <DEDUP_REMOVED lines=15> */
[----:B------:R-:W-:Y:S02]  /*3a20*/  IADD3 R74, -R59, 0x10, RZ ;  /* 0x000000103b4a7810 */ /* 0x000fe40007ffe1ff */
[----:B------:R-:W-:-:S02]  /*3a30*/  SHF.R.S32.HI R0, RZ, 0x1f, R252 ;  /* 0x0000001fff007819 */ /* 0x000fc400000114fc */
[----:B------:R-:W-:Y:S02]  /*3a40*/  LOP3.LUT R76, R76, 0xf, RZ, 0xc0, !PT ;  /* 0x0000000f4c4c7812 */ /* 0x000fe400078ec0ff */
[----:B------:R-:W-:Y:S01]  /*3a50*/  SHF.L.U64.HI R64, R33, 0x1, R35 ;  /* 0x0000000121407819 */ /* 0x000fe20000010223 */
[----:B------:R-:W-:Y:S01]  /*3a60*/  IMAD R0, R0, c[0x0][0x1e0], RZ ;  /* 0x0000780000007a24 */ /* 0x000fe200078e02ff */
[----:B------:R-:W-:Y:S02]  /*3a70*/  LOP3.LUT R74, R74, 0xf, RZ, 0xc0, !PT ;  /* 0x0000000f4a4a7812 */ /* 0x000fe400078ec0ff */
[----:B------:R-:W-:Y:S01]  /*3a80*/  SEL R69, RZ, 0x10, P1 ;  /* 0x00000010ff457807 */ /* 0x000fe20000800000 */
[----:B------:R-:W-:Y:S01]  /*3a90*/  IMAD R0, R252, c[0x0][0x1e4], R0 ;  /* 0x00007900fc007a24 */ /* 0x000fe200078e0200 */
[----:B------:R-:W-:Y:S02]  /*3aa0*/  SHF.L.U64.HI R61, R31, 0x1, R34 ;  /* 0x000000011f3d7819 */ /* 0x000fe40000010222 */
[----:B------:R-:W-:-:S02]  /*3ab0*/  IADD3 R70, -R69, 0x10, RZ ;  /* 0x0000001045467810 */ /* 0x000fc40007ffe1ff */
[----:B------:R-:W-:Y:S01]  /*3ac0*/  SHF.L.U64.HI R58, R29, 0x1, R32 ;  /* 0x000000011d3a7819 */ /* 0x000fe20000010220 */
[----:B-1----:R-:W-:Y:S01]  /*3ad0*/  IMAD.WIDE.U32 R56, R252, c[0x0][0x1e0], RZ ;  /* 0x00007800fc387a25 */ /* 0x002fe200078e00ff */
[----:B------:R-:W-:Y:S02]  /*3ae0*/  LOP3.LUT R70, R70, 0xf, RZ, 0xc0, !PT ;  /* 0x0000000f46467812 */ /* 0x000fe400078ec0ff */
[----:B------:R-:W-:Y:S01]  /*3af0*/  SHF.L.U64.HI R7, R28, 0x1, R30 ;  /* 0x000000011c077819 */ /* 0x000fe2000001021e */
[----:B------:R-:W-:Y:S01]  /*3b00*/  IMAD.IADD R57, R57, 0x1, R0 ;  /* 0x0000000139397824 */ /* 0x000fe200078e0200 */
[----:B--2---:R-:W-:-:S03]  /*3b10*/  SHF.R.S32.HI R0, RZ, 0x1f, R251 ;  /* 0x0000001fff007819 */ /* 0x004fc600000114fb */
[----:B------:R-:W-:-:S04]  /*3b20*/  IMAD.WIDE.U32 R56, R251, c[0x0][0x1f0], R56 ;  /* 0x00007c00fb387a25 */ /* 0x000fc800078e0038 */
[----:B------:R-:W-:Y:S01]  /*3b30*/  IMAD R0, R0, c[0x0][0x1f0], RZ ;  /* 0x00007c0000007a24 */ /* 0x000fe200078e02ff */
[----:B------:R-:W-:Y:S02]  /*3b40*/  IADD3 R65, P0, R56, UR20, RZ ;  /* 0x0000001438417c10 */ /* 0x000fe4000ff1e0ff */
[----:B------:R-:W-:Y:S01]  /*3b50*/  SEL R56, RZ, 0x10, P2 ;  /* 0x00000010ff387807 */ /* 0x000fe20001000000 */
[----:B------:R-:W-:-:S03]  /*3b60*/  IMAD R0, R251, c[0x0][0x1f4], R0 ;  /* 0x00007d00fb007a24 */ /* 0x000fc600078e0200 */
[----:B------:R-:W-:Y:S02]  /*3b70*/  IADD3 R72, -R56, 0x10, RZ ;  /* 0x0000001038487810 */ /* 0x000fe40007ffe1ff */
[----:B------:R-:W-:Y:S01]  /*3b80*/  IADD3.X R0, R57, UR18, R0, P0, !PT ;  /* 0x0000001239007c10 */ /* 0x000fe200087fe400 */
[----:B------:R-:W-:Y:S01]  /*3b90*/  IMAD.SHL.U32 R57, R29, 0x2, RZ ;  /* 0x000000021d397824 */ /* 0x000fe200078e00ff */
[C---:B------:R-:W-:Y:S02]  /*3ba0*/  LEA R66, P0, R65.reuse, c[0x0][0x1c8], 0x1 ;  /* 0x0000720041427a11 */ /* 0x040fe400078008ff */
[----:B------:R-:W-:Y:S02]  /*3bb0*/  LOP3.LUT R72, R72, 0xf, RZ, 0xc0, !PT ;  /* 0x0000000f48487812 */ /* 0x000fe400078ec0ff */
[----:B------:R-:W-:Y:S01]  /*3bc0*/  LEA.HI.X R65, R65, c[0x0][0x1cc], R0, 0x1, P0 ;  /* 0x0000730041417a11 */ /* 0x000fe200000f0c00 */
[----:B------:R-:W1:Y:S01]  /*3bd0*/  SHFL.IDX PT, R71, R66, 0x2, 0x181f ;  /* 0x00581f0042477f89 */ /* 0x000e6200000e0000 */
[----:B------:R-:W-:-:S03]  /*3be0*/  IMAD.SHL.U32 R0, R28, 0x2, RZ ;  /* 0x000000021c007824 */ /* 0x000fc600078e00ff */
[----:B------:R-:W2:Y:S04]  /*3bf0*/  SHFL.IDX PT, R67, R65, 0x2, 0x181f ;  /* 0x00581f0041437f89 */ /* 0x000ea800000e0000 */
[----:B------:R-:W-:Y:S04]  /*3c00*/  SHFL.IDX PT, R68, R65, RZ, 0x181f ;  /* 0x00181fff41447589 */ /* 0x000fe800000e0000 */
[----:B------:R-:W-:Y:S01]  /*3c10*/  SHFL.IDX PT, R65, R65, 0x1, 0x181f ;  /* 0x00381f0041417f89 */ /* 0x000fe200000e0000 */
[----:B-1----:R-:W-:-:S04]  /*3c20*/  IADD3 R76, P6, P0, R76, R71, R63 ;  /* 0x000000474c4c7210 */ /* 0x002fc800078de03f */
[----:B--2---:R-:W-:Y:S02]  /*3c30*/  IADD3.X R77, RZ, R67, R64, P6, P0 ;  /* 0x00000043ff4d7210 */ /* 0x004fe400037e0440 */
[----:B------:R-:W-:-:S04]  /*3c40*/  IADD3 R74, P6, P0, R74, R71, R60 ;  /* 0x000000474a4a7210 */ /* 0x000fc800078de03c */
[----:B------:R-:W-:Y:S02]  /*3c50*/  IADD3.X R75, RZ, R67, R61, P6, P0 ;  /* 0x00000043ff4b7210 */ /* 0x000fe400037e043d */
[----:B------:R-:W-:-:S04]  /*3c60*/  IADD3 R72, P6, P0, R72, R71, R57 ;  /* 0x0000004748487210 */ /* 0x000fc800078de039 */
[----:B------:R-:W-:Y:S02]  /*3c70*/  IADD3.X R73, RZ, R67, R58, P6, P0 ;  /* 0x00000043ff497210 */ /* 0x000fe400037e043a */
[----:B------:R-:W-:-:S04]  /*3c80*/  IADD3 R70, P6, P0, R70, R71, R0 ;  /* 0x0000004746467210 */ /* 0x000fc800078de000 */
[----:B------:R-:W-:Y:S02]  /*3c90*/  IADD3.X R71, RZ, R67, R7, P6, P0 ;  /* 0x00000043ff477210 */ /* 0x000fe400037e0407 */
[----:B------:R-:W1:Y:S04]  /*3ca0*/  SHFL.IDX PT, R67, R66, RZ, 0x181f ;  /* 0x00181fff42437589 */ /* 0x000e6800000e0000 */
[----:B------:R-:W2:Y:S01]  /*3cb0*/  SHFL.IDX PT, R66, R66, 0x1, 0x181f ;  /* 0x00381f0042427f89 */ /* 0x000ea200000e0000 */
[----:B-1----:R-:W-:-:S05]  /*3cc0*/  IADD3 R82, P0, R67, R63, RZ ;  /* 0x0000003f43527210 */ /* 0x002fca0007f1e0ff */
[----:B------:R-:W-:Y:S01]  /*3cd0*/  IMAD.X R83, R68, 0x1, R64, P0 ;  /* 0x0000000144537824 */ /* 0x000fe200000e0640 */
        /* <DEDUP_REMOVED lines=9> */
[----:B--2---:R-:W-:-:S04]  /*3d70*/  IADD3 R86, P0, R66, R63, RZ ;  /* 0x0000003f42567210 */ /* 0x004fc80007f1e0ff */
        /* <DEDUP_REMOVED lines=20> */
.L_x_1542:
[----:B------:R-:W-:Y:S01]  /*3ec0*/  LOP3.LUT R6, R6, 0xffffffe0, RZ, 0xc0, !PT ;  /* 0xffffffe006067812 */ /* 0x000fe200078ec0ff */
[----:B------:R-:W-:Y:S01]  /*3ed0*/  IMAD.SHL.U32 R245, R5, 0x2, RZ ;  /* 0x0000000205f57824 */ /* 0x000fe200078e00ff */
[----:B------:R-:W-:Y:S01]  /*3ee0*/  UIADD3 UR6, UR7, -0x2, URZ ;  /* 0xfffffffe07067890 */ /* 0x000fe2000fffe03f */
[----:B------:R-:W0:Y:S02]  /*3ef0*/  LDGDEPBAR ;  /* 0x00000000000079af */ /* 0x000e240000000000 */
[----:B------:R-:W-:Y:S01]  /*3f00*/  IMAD.IADD R6, R2, 0x1, -R6 ;  /* 0x0000000102067824 */ /* 0x000fe200078e0a06 */
[----:B------:R-:W-:Y:S01]  /*3f10*/  UISETP.GE.AND UP0, UPT, UR6, UR8, UPT ;  /* 0x000000080600728c */ /* 0x000fe2000bf06270 */
[----:B------:R-:W-:Y:S01]  /*3f20*/  IMAD.U32 R2, RZ, RZ, UR10 ;  /* 0x0000000aff027e24 */ /* 0x000fe2000f8e00ff */
[----:B------:R-:W-:Y:S01]  /*3f30*/  LDSM.16.MT88.4 R172, [R245+0x100] ;  /* 0x00010000f5ac783b */ /* 0x000fe20000004200 */
[--C-:B------:R-:W-:Y:S01]  /*3f40*/  IMAD R240, R4, 0x2, R245.reuse ;  /* 0x0000000204f07824 */ /* 0x100fe200078e02f5 */
[----:B------:R-:W-:Y:S01]  /*3f50*/  SHF.R.S32.HI R0, RZ, 0x1f, R6 ;  /* 0x0000001fff007819 */ /* 0x000fe20000011406 */
[C---:B------:R-:W-:Y:S01]  /*3f60*/  IMAD R239, R3.reuse, 0x2, R245 ;  /* 0x0000000203ef7824 */ /* 0x040fe200078e02f5 */
[----:B-1----:R-:W-:Y:S01]  /*3f70*/  LDSM.16.MT88.4 R80, [R245+0x3100] ;  /* 0x00310000f550783b */ /* 0x002fe20000004200 */
[----:B------:R-:W-:Y:S01]  /*3f80*/  IMAD R238, R3, 0x2, R240 ;  /* 0x0000000203ee7824 */ /* 0x000fe200078e02f0 */
[----:B------:R-:W-:-:S02]  /*3f90*/  LEA.HI R0, R0, R6, RZ, 0x2 ;  /* 0x0000000600007211 */ /* 0x000fc400078f10ff */
[----:B------:R-:W-:Y:S02]  /*3fa0*/  LDSM.16.MT88.4 R56, [R240+0x100] ;  /* 0x00010000f038783b */ /* 0x000fe40000004200 */
[----:B------:R-:W-:Y:S02]  /*3fb0*/  LOP3.LUT R0, R0, 0x7ffffffc, RZ, 0xc0, !PT ;  /* 0x7ffffffc00007812 */ /* 0x000fe400078ec0ff */
[----:B------:R-:W-:Y:S03]  /*3fc0*/  LDSM.16.MT88.4 R88, [R240+0x3100] ;  /* 0x00310000f058783b */ /* 0x000fe60000004200 */
[----:B------:R-:W-:Y:S01]  /*3fd0*/  IMAD.IADD R0, R6, 0x1, -R0 ;  /* 0x0000000106007824 */ /* 0x000fe200078e0a00 */
[----:B------:R-:W-:Y:S03]  /*3fe0*/  LDSM.16.MT88.4 R72, [R238+0x100] ;  /* 0x00010000ee48783b */ /* 0x000fe60000004200 */
[----:B------:R-:W-:Y:S01]  /*3ff0*/  IMAD R2, R0, -0x2, R2 ;  /* 0xfffffffe00027824 */ /* 0x000fe200078e0202 */
[----:B------:R-:W-:Y:S04]  /*4000*/  LDSM.16.MT88.4 R96, [R239+0x3100] ;  /* 0x00310000ef60783b */ /* 0x000fe80000004200 */
[----:B------:R-:W-:Y:S01]  /*4010*/  ISETP.GT.AND P0, PT, R2, RZ, PT ;  /* 0x000000ff0200720c */ /* 0x000fe20003f04270 */
[----:B------:R-:W-:Y:S03]  /*4020*/  LDSM.16.MT88.4 R128, [R239+0x6100] ;  /* 0x00610000ef80783b */ /* 0x000fe60000004200 */
[----:B------:R-:W-:Y:S01]  /*4030*/  FSEL R54, R54, -INF , P0 ;  /* 0xff80000036367808 */ /* 0x000fe20000000000 */
[----:B------:R-:W-:Y:S01]  /*4040*/  LDSM.16.MT88.4 R104, [R238+0x3100] ;  /* 0x00310000ee68783b */ /* 0x000fe20000004200 */
[----:B------:R-:W-:-:S02]  /*4050*/  FSEL R0, R52, -INF , P0 ;  /* 0xff80000034007808 */ /* 0x000fc40000000000 */
[C---:B------:R-:W-:Y:S01]  /*4060*/  ISETP.GT.AND P0, PT, R2.reuse, 0x1, PT ;  /* 0x000000010200780c */ /* 0x040fe20003f04270 */
[----:B------:R-:W-:Y:S03]  /*4070*/  LDSM.16.MT88.4 R64, [R239+0x100] ;  /* 0x00010000ef40783b */ /* 0x000fe60000004200 */
[----:B------:R-:W-:Y:S01]  /*4080*/  FSEL R55, R55, -INF , P0 ;  /* 0xff80000037377808 */ /* 0x000fe20000000000 */
[----:B------:R-:W-:Y:S01]  /*4090*/  LDSM.16.MT88.4 R108, [R238+0x3900] ;  /* 0x00390000ee6c783b */ /* 0x000fe20000004200 */
[----:B------:R-:W-:Y:S02]  /*40a0*/  FSEL R53, R53, -INF , P0 ;  /* 0xff80000035357808 */ /* 0x000fe40000000000 */
[----:B------:R-:W-:Y:S01]  /*40b0*/  ISETP.GT.AND P0, PT, R2, 0x8, PT ;  /* 0x000000080200780c */ /* 0x000fe20003f04270 */
        /* <DEDUP_REMOVED lines=14> */
[----:B------:R-:W-:-:S04]  /*41a0*/  ISETP.GT.AND P0, PT, R2, 0x11, PT ;  /* 0x000000110200780c */ /* 0x000fc80003f04270 */
[----:B------:R-:W-:Y:S02]  /*41b0*/  FSEL R47, R47, -INF , P0 ;  /* 0xff8000002f2f7808 */ /* 0x000fe40000000000 */
[----:B------:R-:W-:Y:S02]  /*41c0*/  FSEL R45, R45, -INF , P0 ;  /* 0xff8000002d2d7808 */ /* 0x000fe40000000000 */
        /* <DEDUP_REMOVED lines=12> */
[----:B------:R-:W-:Y:S02]  /*4290*/  ISETP.GT.AND P0, PT, R2, 0x28, PT ;  /* 0x000000280200780c */ /* 0x000fe40003f04270 */
[----:B------:R-:W-:Y:S02]  /*42a0*/  FMNMX.FTZ R41, R0, R53, !PT ;  /* 0x0000003500297209 */ /* 0x000fe40007810000 */
[----:B------:R-:W-:Y:S02]  /*42b0*/  FSEL R212, R210, -INF , P0 ;  /* 0xff800000d2d47808 */ /* 0x000fe40000000000 */
[----:B------:R-:W-:-:S02]  /*42c0*/  FSEL R215, R208, -INF , P0 ;  /* 0xff800000d0d77808 */ /* 0x000fc40000000000 */
[----:B------:R-:W-:Y:S02]  /*42d0*/  ISETP.GT.AND P0, PT, R2, 0x29, PT ;  /* 0x000000290200780c */ /* 0x000fe40003f04270 */
        /* <DEDUP_REMOVED lines=11> */
[----:B------:R-:W-:-:S04]  /*4390*/  ISETP.GT.AND P0, PT, R2, 0x38, PT ;  /* 0x000000380200780c */ /* 0x000fc80003f04270 */
[----:B------:R-:W-:Y:S02]  /*43a0*/  FSEL R202, R26, -INF , P0 ;  /* 0xff8000001aca7808 */ /* 0x000fe40000000000 */
[----:B------:R-:W-:Y:S02]  /*43b0*/  FMNMX.FTZ R26, R45, R41, !PT ;  /* 0x000000292d1a7209 */ /* 0x000fe40007810000 */
[----:B------:R-:W-:Y:S02]  /*43c0*/  FSEL R197, R24, -INF , P0 ;  /* 0xff80000018c57808 */ /* 0x000fe40000000000 */
[----:B------:R-:W-:Y:S02]  /*43d0*/  FMNMX.FTZ R24, R36, R26, !PT ;  /* 0x0000001a24187209 */ /* 0x000fe40007810000 */
[----:B------:R-:W-:Y:S02]  /*43e0*/  ISETP.GT.AND P0, PT, R2, 0x39, PT ;  /* 0x000000390200780c */ /* 0x000fe40003f04270 */
[----:B------:R-:W-:-:S02]  /*43f0*/  FMNMX.FTZ R24, R37, R24, !PT ;  /* 0x0000001825187209 */ /* 0x000fc40007810000 */
[----:B------:R-:W-:Y:S02]  /*4400*/  FSEL R201, R27, -INF , P0 ;  /* 0xff8000001bc97808 */ /* 0x000fe40000000000 */
[----:B------:R-:W-:Y:S02]  /*4410*/  FSEL R195, R25, -INF , P0 ;  /* 0xff80000019c37808 */ /* 0x000fe40000000000 */
[----:B------:R-:W-:Y:S02]  /*4420*/  ISETP.GT.AND P0, PT, R2, 0x40, PT ;  /* 0x000000400200780c */ /* 0x000fe40003f04270 */
[----:B------:R-:W-:Y:S02]  /*4430*/  FMNMX.FTZ R24, R44, R24, !PT ;  /* 0x000000182c187209 */ /* 0x000fe40007810000 */
[----:B------:R-:W-:Y:S02]  /*4440*/  FSEL R210, R22, -INF , P0 ;  /* 0xff80000016d27808 */ /* 0x000fe40000000000 */
[----:B------:R-:W-:-:S02]  /*4450*/  FMNMX.FTZ R22, R40, R24, !PT ;  /* 0x0000001828167209 */ /* 0x000fc40007810000 */
[----:B------:R-:W-:Y:S02]  /*4460*/  FSEL R209, R20, -INF , P0 ;  /* 0xff80000014d17808 */ /* 0x000fe40000000000 */
[C---:B------:R-:W-:Y:S02]  /*4470*/  ISETP.GT.AND P0, PT, R2.reuse, 0x41, PT ;  /* 0x000000410200780c */ /* 0x040fe40003f04270 */
[----:B------:R-:W-:Y:S02]  /*4480*/  FMNMX.FTZ R22, R215, R22, !PT ;  /* 0x00000016d7167209 */ /* 0x000fe40007810000 */
[----:B------:R-:W-:Y:S02]  /*4490*/  FSEL R208, R23, -INF , P0 ;  /* 0xff80000017d07808 */ /* 0x000fe40000000000 */
[----:B------:R-:W-:Y:S02]  /*44a0*/  FSEL R207, R21, -INF , P0 ;  /* 0xff80000015cf7808 */ /* 0x000fe40000000000 */
[----:B------:R-:W-:-:S02]  /*44b0*/  ISETP.GT.AND P0, PT, R2, 0x48, PT ;  /* 0x000000480200780c */ /* 0x000fc40003f04270 */
[----:B------:R-:W-:Y:S02]  /*44c0*/  FMNMX.FTZ R20, R54, R55, !PT ;  /* 0x0000003736147209 */ /* 0x000fe40007810000 */
[----:B------:R-:W-:Y:S02]  /*44d0*/  FMNMX.FTZ R21, R214, R22, !PT ;  /* 0x00000016d6157209 */ /* 0x000fe40007810000 */
[----:B------:R-:W-:Y:S02]  /*44e0*/  FSEL R206, R18, -INF , P0 ;  /* 0xff80000012ce7808 */ /* 0x000fe40000000000 */
[----:B------:R-:W-:Y:S02]  /*44f0*/  FMNMX.FTZ R20, R52, R20, !PT ;  /* 0x0000001434147209 */ /* 0x000fe40007810000 */
[----:B------:R-:W-:Y:S02]  /*4500*/  FMNMX.FTZ R18, R200, R21, !PT ;  /* 0x00000015c8127209 */ /* 0x000fe40007810000 */
[----:B------:R-:W-:-:S02]  /*4510*/  FSEL R205, R16, -INF , P0 ;  /* 0xff80000010cd7808 */ /* 0x000fc40000000000 */
[----:B------:R-:W-:Y:S02]  /*4520*/  FMNMX.FTZ R16, R7, R20, !PT ;  /* 0x0000001407107209 */ /* 0x000fe40007810000 */
[----:B------:R-:W-:Y:S01]  /*4530*/  FMNMX.FTZ R18, R198, R18, !PT ;  /* 0x00000012c6127209 */ /* 0x000fe20007810000 */
[----:B------:R-:W-:Y:S01]  /*4540*/  LDSM.16.MT88.4 R20, [R238+0x900] ;  /* 0x00090000ee14783b */ /* 0x000fe20000004200 */
[----:B------:R-:W-:Y:S02]  /*4550*/  ISETP.GT.AND P0, PT, R2, 0x49, PT ;  /* 0x000000490200780c */ /* 0x000fe40003f04270 */
[----:B------:R-:W-:Y:S02]  /*4560*/  FMNMX.FTZ R16, R6, R16, !PT ;  /* 0x0000001006107209 */ /* 0x000fe40007810000 */
[----:B------:R-:W-:Y:S02]  /*4570*/  FMNMX.FTZ R18, R197, R18, !PT ;  /* 0x00000012c5127209 */ /* 0x000fe40007810000 */
[----:B------:R-:W-:-:S02]  /*4580*/  FSEL R203, R19, -INF , P0 ;  /* 0xff80000013cb7808 */ /* 0x000fc40000000000 */
[----:B------:R-:W-:Y:S02]  /*4590*/  FSEL R204, R17, -INF , P0 ;  /* 0xff80000011cc7808 */ /* 0x000fe40000000000 */
[----:B------:R-:W-:Y:S02]  /*45a0*/  ISETP.GT.AND P0, PT, R2, 0x50, PT ;  /* 0x000000500200780c */ /* 0x000fe40003f04270 */
[----:B------:R-:W-:Y:S02]  /*45b0*/  FMNMX.FTZ R16, R47, R16, !PT ;  /* 0x000000102f107209 */ /* 0x000fe40007810000 */
[----:B------:R-:W-:Y:S02]  /*45c0*/  FMNMX.FTZ R17, R195, R18, !PT ;  /* 0x00000012c3117209 */ /* 0x000fe40007810000 */
[----:B------:R-:W-:Y:S02]  /*45d0*/  FSEL R189, R14, -INF , P0 ;  /* 0xff8000000ebd7808 */ /* 0x000fe40000000000 */
[----:B------:R-:W-:-:S02]  /*45e0*/  FMNMX.FTZ R16, R38, R16, !PT ;  /* 0x0000001026107209 */ /* 0x000fc40007810000 */
[----:B------:R-:W-:Y:S02]  /*45f0*/  FMNMX.FTZ R14, R209, R17, !PT ;  /* 0x00000011d10e7209 */ /* 0x000fe40007810000 */
[----:B------:R-:W-:Y:S02]  /*4600*/  FSEL R193, R12, -INF , P0 ;  /* 0xff8000000cc17808 */ /* 0x000fe40000000000 */
[----:B------:R-:W-:Y:S02]  /*4610*/  FMNMX.FTZ R12, R39, R16, !PT ;  /* 0x00000010270c7209 */ /* 0x000fe40007810000 */
[----:B------:R-:W-:Y:S01]  /*4620*/  FMNMX.FTZ R14, R207, R14, !PT ;  /* 0x0000000ecf0e7209 */ /* 0x000fe20007810000 */
[----:B------:R-:W-:Y:S01]  /*4630*/  LDSM.16.MT88.4 R16, [R245+0x3900] ;  /* 0x00390000f510783b */ /* 0x000fe20000004200 */
[----:B------:R-:W-:Y:S02]  /*4640*/  ISETP.GT.AND P0, PT, R2, 0x51, PT ;  /* 0x000000510200780c */ /* 0x000fe40003f04270 */
[----:B------:R-:W-:-:S02]  /*4650*/  FMNMX.FTZ R12, R42, R12, !PT ;  /* 0x0000000c2a0c7209 */ /* 0x000fc40007810000 */
[----:B------:R-:W-:Y:S02]  /*4660*/  FMNMX.FTZ R14, R205, R14, !PT ;  /* 0x0000000ecd0e7209 */ /* 0x000fe40007810000 */
[----:B------:R-:W-:Y:S02]  /*4670*/  FSEL R188, R15, -INF , P0 ;  /* 0xff8000000fbc7808 */ /* 0x000fe40000000000 */
[----:B------:R-:W-:Y:S02]  /*4680*/  FSEL R192, R13, -INF , P0 ;  /* 0xff8000000dc07808 */ /* 0x000fe40000000000 */
[----:B------:R-:W-:Y:S02]  /*4690*/  ISETP.GT.AND P0, PT, R2, 0x58, PT ;  /* 0x000000580200780c */ /* 0x000fe40003f04270 */
[----:B------:R-:W-:Y:S02]  /*46a0*/  FMNMX.FTZ R12, R213, R12, !PT ;  /* 0x0000000cd50c7209 */ /* 0x000fe40007810000 */
[----:B------:R-:W-:-:S02]  /*46b0*/  FMNMX.FTZ R13, R204, R14, !PT ;  /* 0x0000000ecc0d7209 */ /* 0x000fc40007810000 */
[----:B------:R-:W-:Y:S02]  /*46c0*/  FSEL R25, R10, -INF , P0 ;  /* 0xff8000000a197808 */ /* 0x000fe40000000000 */
[----:B------:R-:W-:Y:S02]  /*46d0*/  FMNMX.FTZ R12, R212, R12, !PT ;  /* 0x0000000cd40c7209 */ /* 0x000fe40007810000 */
[----:B------:R-:W-:Y:S02]  /*46e0*/  FMNMX.FTZ R10, R193, R13, !PT ;  /* 0x0000000dc10a7209 */ /* 0x000fe40007810000 */
[----:B------:R-:W-:Y:S02]  /*46f0*/  FSEL R191, R8, -INF , P0 ;  /* 0xff80000008bf7808 */ /* 0x000fe40000000000 */
[----:B------:R-:W-:Y:S02]  /*4700*/  ISETP.GT.AND P0, PT, R2, 0x59, PT ;  /* 0x000000590200780c */ /* 0x000fe40003f04270 */
[----:B------:R-:W-:-:S02]  /*4710*/  FMNMX.FTZ R12, R211, R12, !PT ;  /* 0x0000000cd30c7209 */ /* 0x000fc40007810000 */
[----:B------:R-:W-:Y:S02]  /*4720*/  FMNMX.FTZ R10, R192, R10, !PT ;  /* 0x0000000ac00a7209 */ /* 0x000fe40007810000 */
[----:B------:R-:W-:Y:S02]  /*4730*/  FSEL R190, R9, -INF , P0 ;  /* 0xff80000009be7808 */ /* 0x000fe40000000000 */
[----:B------:R-:W-:Y:S02]  /*4740*/  FMNMX.FTZ R8, R199, R12, !PT ;  /* 0x0000000cc7087209 */ /* 0x000fe40007810000 */
[----:B------:R-:W-:Y:S01]  /*4750*/  FMNMX.FTZ R2, R191, R10, !PT ;  /* 0x0000000abf027209 */ /* 0x000fe20007810000 */
[----:B------:R-:W-:Y:S01]  /*4760*/  LDSM.16.MT88.4 R12, [R245+0x900] ;  /* 0x00090000f50c783b */ /* 0x000fe20000004200 */
[----:B------:R-:W-:Y:S02]  /*4770*/  FMNMX.FTZ R8, R196, R8, !PT ;  /* 0x00000008c4087209 */ /* 0x000fe40007810000 */
[----:B------:R-:W-:-:S02]  /*4780*/  FMNMX.FTZ R2, R190, R2, !PT ;  /* 0x00000002be027209 */ /* 0x000fc40007810000 */
[----:B------:R-:W-:Y:S02]  /*4790*/  FMNMX.FTZ R8, R202, R8, !PT ;  /* 0x00000008ca087209 */ /* 0x000fe40007810000 */
[----:B------:R-:W-:Y:S01]  /*47a0*/  FSEL R24, R11, -INF , P0 ;  /* 0xff8000000b187808 */ /* 0x000fe20000000000 */
[----:B------:R-:W1:Y:S01]  /*47b0*/  SHFL.BFLY PT, R9, R2, 0x2, 0x1f ;  /* 0x0c401f0002097f89 */ /* 0x000e6200000e0000 */
[----:B------:R-:W-:-:S04]  /*47c0*/  FMNMX.FTZ R8, R201, R8, !PT ;  /* 0x00000008c9087209 */ /* 0x000fc80007810000 */
        /* <DEDUP_REMOVED lines=8> */
[----:B------:R-:W-:-:S04]  /*4850*/  FMNMX.FTZ R8, R25, R8, !PT ;  /* 0x0000000819087209 */ /* 0x000fc80007810000 */
[----:B------:R-:W-:-:S05]  /*4860*/  FMNMX.FTZ R8, R24, R8, !PT ;  /* 0x0000000818087209 */ /* 0x000fca0007810000 */
[----:B------:R-:W2:Y:S01]  /*4870*/  SHFL.BFLY PT, R9, R8, 0x2, 0x1f ;  /* 0x0c401f0008097f89 */ /* 0x000ea200000e0000 */
[----:B-1----:R-:W-:-:S04]  /*4880*/  FMNMX.FTZ R2, R2, R10, !PT ;  /* 0x0000000a02027209 */ /* 0x002fc80007810000 */
[C---:B------:R-:W-:Y:S01]  /*4890*/  FSETP.NEU.FTZ.AND P0, PT, R2.reuse, -INF , PT ;  /* 0xff8000000200780b */ /* 0x040fe20003f1d000 */
[----:B------:R-:W-:-:S05]  /*48a0*/  FMUL.FTZ R194, R2, c[0x0][0x2d0] ;  /* 0x0000b40002c27a20 */ /* 0x000fca0000410000 */
[----:B------:R-:W-:Y:S02]  /*48b0*/  FSEL R194, R194, RZ, P0 ;  /* 0x000000ffc2c27208 */ /* 0x000fe40000000000 */
[----:B--2---:R-:W-:-:S03]  /*48c0*/  FMNMX.FTZ R8, R8, R9, !PT ;  /* 0x0000000908087209 */ /* 0x004fc60007810000 */
[--C-:B------:R-:W-:Y:S02]  /*48d0*/  FFMA.FTZ R187, R0, c[0x0][0x2d0], -R194.reuse ;  /* 0x0000b40000bb7a23 */ /* 0x100fe400000108c2 */
[----:B------:R-:W1:Y:S01]  /*48e0*/  SHFL.BFLY PT, R0, R8, 0x1, 0x1f ;  /* 0x0c201f0008007f89 */ /* 0x000e6200000e0000 */
[--C-:B------:R-:W-:Y:S02]  /*48f0*/  FFMA.FTZ R27, R53, c[0x0][0x2d0], -R194.reuse ;  /* 0x0000b400351b7a23 */ /* 0x100fe400000108c2 */
[--C-:B------:R-:W-:Y:S01]  /*4900*/  FFMA.FTZ R184, R48, c[0x0][0x2d0], -R194.reuse ;  /* 0x0000b40030b87a23 */ /* 0x100fe200000108c2 */
[----:B------:R-:W-:Y:S01]  /*4910*/  MUFU.EX2 R187, R187 ;  /* 0x000000bb00bb7308 */ /* 0x000fe20000000800 */
[--C-:B------:R-:W-:Y:S02]  /*4920*/  FFMA.FTZ R51, R49, c[0x0][0x2d0], -R194.reuse ;  /* 0x0000b40031337a23 */ /* 0x100fe400000108c2 */
[--C-:B------:R-:W-:Y:S02]  /*4930*/  FFMA.FTZ R50, R46, c[0x0][0x2d0], -R194.reuse ;  /* 0x0000b4002e327a23 */ /* 0x100fe400000108c2 */
[----:B------:R-:W-:-:S02]  /*4940*/  FFMA.FTZ R46, R45, c[0x0][0x2d0], -R194 ;  /* 0x0000b4002d2e7a23 */ /* 0x000fc400000108c2 */
[--C-:B------:R-:W-:Y:S01]  /*4950*/  FFMA.FTZ R45, R36, c[0x0][0x2d0], -R194.reuse ;  /* 0x0000b400242d7a23 */ /* 0x100fe200000108c2 */
[----:B------:R-:W2:Y:S01]  /*4960*/  MUFU.EX2 R27, R27 ;  /* 0x0000001b001b7308 */ /* 0x000ea20000000800 */
[--C-:B------:R-:W-:Y:S02]  /*4970*/  FFMA.FTZ R41, R37, c[0x0][0x2d0], -R194.reuse ;  /* 0x0000b40025297a23 */ /* 0x100fe400000108c2 */
[--C-:B------:R-:W-:Y:S02]  /*4980*/  FFMA.FTZ R44, R44, c[0x0][0x2d0], -R194.reuse ;  /* 0x0000b4002c2c7a23 */ /* 0x100fe400000108c2 */
[--C-:B------:R-:W-:Y:S02]  /*4990*/  FFMA.FTZ R40, R40, c[0x0][0x2d0], -R194.reuse ;  /* 0x0000b40028287a23 */ /* 0x100fe400000108c2 */
[--C-:B------:R-:W-:Y:S01]  /*49a0*/  FFMA.FTZ R200, R200, c[0x0][0x2d0], -R194.reuse ;  /* 0x0000b400c8c87a23 */ /* 0x100fe200000108c2 */
[----:B------:R-:W-:Y:S01]  /*49b0*/  MUFU.EX2 R184, R184 ;  /* 0x000000b800b87308 */ /* 0x000fe20000000800 */
[----:B------:R-:W-:-:S02]  /*49c0*/  FFMA.FTZ R198, R198, c[0x0][0x2d0], -R194 ;  /* 0x0000b400c6c67a23 */ /* 0x000fc400000108c2 */
[--C-:B------:R-:W-:Y:S01]  /*49d0*/  FFMA.FTZ R197, R197, c[0x0][0x2d0], -R194.reuse ;  /* 0x0000b400c5c57a23 */ /* 0x100fe200000108c2 */
[----:B-1----:R-:W-:Y:S01]  /*49e0*/  FMNMX.FTZ R0, R0, R8, !PT ;  /* 0x0000000800007209 */ /* 0x002fe20007810000 */
[--C-:B------:R-:W-:Y:S01]  /*49f0*/  FFMA.FTZ R195, R195, c[0x0][0x2d0], -R194.reuse ;  /* 0x0000b400c3c37a23 */ /* 0x100fe200000108c2 */
[----:B------:R-:W1:Y:S01]  /*4a00*/  LDSM.16.MT88.4 R8, [R240+0x900] ;  /* 0x00090000f008783b */ /* 0x000e620000004200 */
[--C-:B------:R-:W-:Y:S01]  /*4a10*/  FFMA.FTZ R209, R209, c[0x0][0x2d0], -R194.reuse ;  /* 0x0000b400d1d17a23 */ /* 0x100fe200000108c2 */
[C---:B------:R-:W-:Y:S01]  /*4a20*/  FSETP.NEU.FTZ.AND P0, PT, R0.reuse, -INF , PT ;  /* 0xff8000000000780b */ /* 0x040fe20003f1d000 */
[----:B------:R-:W-:Y:S01]  /*4a30*/  FMUL.FTZ R26, R0, c[0x0][0x2d0] ;  /* 0x0000b400001a7a20 */ /* 0x000fe20000410000 */
[----:B------:R-:W3:Y:S01]  /*4a40*/  MUFU.EX2 R51, R51 ;  /* 0x0000003300337308 */ /* 0x000ee20000000800 */
[----:B--2---:R-:W-:Y:S01]  /*4a50*/  F2FP.PACK_AB R164, R27, R187 ;  /* 0x000000bb1ba4723e */ /* 0x004fe200000000ff */
[--C-:B------:R-:W-:Y:S02]  /*4a60*/  FFMA.FTZ R207, R207, c[0x0][0x2d0], -R194.reuse ;  /* 0x0000b400cfcf7a23 */ /* 0x100fe400000108c2 */
[----:B------:R-:W-:Y:S01]  /*4a70*/  FSEL R26, R26, RZ, P0 ;  /* 0x000000ff1a1a7208 */ /* 0x000fe20000000000 */
[--C-:B------:R-:W-:Y:S01]  /*4a80*/  FFMA.FTZ R205, R205, c[0x0][0x2d0], -R194.reuse ;  /* 0x0000b400cdcd7a23 */ /* 0x100fe200000108c2 */
[----:B------:R-:W-:Y:S01]  /*4a90*/  PLOP3.LUT P0, PT, PT, PT, UP0, 0x80, 0x0 ;  /* 0x000000000000781c */ /* 0x000fe20003f0f008 */
[----:B------:R-:W-:Y:S01]  /*4aa0*/  FFMA.FTZ R204, R204, c[0x0][0x2d0], -R194 ;  /* 0x0000b400cccc7a23 */ /* 0x000fe200000108c2 */
[----:B------:R-:W-:Y:S01]  /*4ab0*/  MUFU.EX2 R50, R50 ;  /* 0x0000003200327308 */ /* 0x000fe20000000800 */
[----:B------:R-:W-:-:S02]  /*4ac0*/  FFMA.FTZ R186, R54, c[0x0][0x2d0], -R26 ;  /* 0x0000b40036ba7a23 */ /* 0x000fc4000001081a */
[--C-:B------:R-:W-:Y:S02]  /*4ad0*/  FFMA.FTZ R185, R55, c[0x0][0x2d0], -R26.reuse ;  /* 0x0000b40037b97a23 */ /* 0x100fe4000001081a */
[--C-:B------:R-:W-:Y:S02]  /*4ae0*/  FFMA.FTZ R181, R52, c[0x0][0x2d0], -R26.reuse ;  /* 0x0000b40034b57a23 */ /* 0x100fe4000001081a */
[--C-:B------:R-:W-:Y:S01]  /*4af0*/  FFMA.FTZ R180, R7, c[0x0][0x2d0], -R26.reuse ;  /* 0x0000b40007b47a23 */ /* 0x100fe2000001081a */
[----:B------:R-:W-:Y:S01]  /*4b00*/  MUFU.EX2 R186, R186 ;  /* 0x000000ba00ba7308 */ /* 0x000fe20000000800 */
[----:B---3--:R-:W-:Y:S01]  /*4b10*/  F2FP.PACK_AB R166, R51, R184 ;  /* 0x000000b833a6723e */ /* 0x008fe200000000ff */
[--C-:B------:R-:W-:Y:S02]  /*4b20*/  FFMA.FTZ R48, R47, c[0x0][0x2d0], -R26.reuse ;  /* 0x0000b4002f307a23 */ /* 0x100fe4000001081a */
[--C-:B------:R-:W-:Y:S02]  /*4b30*/  FFMA.FTZ R49, R6, c[0x0][0x2d0], -R26.reuse ;  /* 0x0000b40006317a23 */ /* 0x100fe4000001081a */
[----:B------:R-:W-:-:S02]  /*4b40*/  FFMA.FTZ R47, R38, c[0x0][0x2d0], -R26 ;  /* 0x0000b400262f7a23 */ /* 0x000fc4000001081a */
[----:B------:R-:W2:Y:S01]  /*4b50*/  MUFU.EX2 R185, R185 ;  /* 0x000000b900b97308 */ /* 0x000ea20000000800 */
[--C-:B------:R-:W-:Y:S02]  /*4b60*/  FFMA.FTZ R43, R39, c[0x0][0x2d0], -R26.reuse ;  /* 0x0000b400272b7a23 */ /* 0x100fe4000001081a */
[----:B------:R-:W-:Y:S01]  /*4b70*/  LDSM.16.MT88.4 R36, [R239+0x900] ;  /* 0x00090000ef24783b */ /* 0x000fe20000004200 */
[--C-:B------:R-:W-:Y:S02]  /*4b80*/  FFMA.FTZ R42, R42, c[0x0][0x2d0], -R26.reuse ;  /* 0x0000b4002a2a7a23 */ /* 0x100fe4000001081a */
[--C-:B------:R-:W-:Y:S02]  /*4b90*/  FFMA.FTZ R3, R211, c[0x0][0x2d0], -R26.reuse ;  /* 0x0000b400d3037a23 */ /* 0x100fe4000001081a */
[----:B------:R-:W-:Y:S01]  /*4ba0*/  MUFU.EX2 R181, R181 ;  /* 0x000000b500b57308 */ /* 0x000fe20000000800 */
[--C-:B------:R-:W-:Y:S02]  /*4bb0*/  FFMA.FTZ R199, R199, c[0x0][0x2d0], -R26.reuse ;  /* 0x0000b400c7c77a23 */ /* 0x100fe4000001081a */
[----:B------:R-:W-:-:S02]  /*4bc0*/  FFMA.FTZ R196, R196, c[0x0][0x2d0], -R26 ;  /* 0x0000b400c4c47a23 */ /* 0x000fc4000001081a */
[--C-:B------:R-:W-:Y:S02]  /*4bd0*/  FFMA.FTZ R202, R202, c[0x0][0x2d0], -R26.reuse ;  /* 0x0000b400caca7a23 */ /* 0x100fe4000001081a */
[--C-:B------:R-:W-:Y:S01]  /*4be0*/  FFMA.FTZ R201, R201, c[0x0][0x2d0], -R26.reuse ;  /* 0x0000b400c9c97a23 */ /* 0x100fe2000001081a */
[----:B------:R-:W3:Y:S01]  /*4bf0*/  MUFU.EX2 R180, R180 ;  /* 0x000000b400b47308 */ /* 0x000ee20000000800 */
[----:B--2---:R-:W-:Y:S01]  /*4c00*/  F2FP.PACK_AB R165, R185, R186 ;  /* 0x000000bab9a5723e */ /* 0x004fe200000000ff */
[--C-:B------:R-:W-:Y:S02]  /*4c10*/  FFMA.FTZ R210, R210, c[0x0][0x2d0], -R26.reuse ;  /* 0x0000b400d2d27a23 */ /* 0x100fe4000001081a */
[--C-:B------:R-:W-:Y:S02]  /*4c20*/  FFMA.FTZ R208, R208, c[0x0][0x2d0], -R26.reuse ;  /* 0x0000b400d0d07a23 */ /* 0x100fe4000001081a */
[--C-:B------:R-:W-:Y:S02]  /*4c30*/  FFMA.FTZ R206, R206, c[0x0][0x2d0], -R26.reuse ;  /* 0x0000b400cece7a23 */ /* 0x100fe4000001081a */
[----:B------:R-:W2:Y:S01]  /*4c40*/  MUFU.EX2 R46, R46 ;  /* 0x0000002e002e7308 */ /* 0x000ea20000000800 */
[----:B------:R-:W-:-:S02]  /*4c50*/  FFMA.FTZ R203, R203, c[0x0][0x2d0], -R26 ;  /* 0x0000b400cbcb7a23 */ /* 0x000fc4000001081a */
[--C-:B------:R-:W-:Y:S02]  /*4c60*/  FFMA.FTZ R193, R193, c[0x0][0x2d0], -R194.reuse ;  /* 0x0000b400c1c17a23 */ /* 0x100fe400000108c2 */
[--C-:B------:R-:W-:Y:S02]  /*4c70*/  FFMA.FTZ R192, R192, c[0x0][0x2d0], -R194.reuse ;  /* 0x0000b400c0c07a23 */ /* 0x100fe400000108c2 */
[--C-:B------:R-:W-:Y:S01]  /*4c80*/  FFMA.FTZ R191, R191, c[0x0][0x2d0], -R194.reuse ;  /* 0x0000b400bfbf7a23 */ /* 0x100fe200000108c2 */
[----:B---3--:R-:W-:Y:S01]  /*4c90*/  F2FP.PACK_AB R167, R180, R181 ;  /* 0x000000b5b4a7723e */ /* 0x008fe200000000ff */
[----:B------:R-:W-:Y:S01]  /*4ca0*/  MUFU.EX2 R45, R45 ;  /* 0x0000002d002d7308 */ /* 0x000fe20000000800 */
[----:B------:R-:W-:Y:S02]  /*4cb0*/  FFMA.FTZ R190, R190, c[0x0][0x2d0], -R194 ;  /* 0x0000b400bebe7a23 */ /* 0x000fe400000108c2 */
[--C-:B------:R-:W-:Y:S02]  /*4cc0*/  FFMA.FTZ R189, R189, c[0x0][0x2d0], -R26.reuse ;  /* 0x0000b400bdbd7a23 */ /* 0x100fe4000001081a */
[--C-:B------:R-:W-:Y:S01]  /*4cd0*/  FFMA.FTZ R188, R188, c[0x0][0x2d0], -R26.reuse ;  /* 0x0000b400bcbc7a23 */ /* 0x100fe2000001081a */
[----:B------:R-:W-:Y:S01]  /*4ce0*/  HMMA.16816.F32 R176, R164, R172, RZ ;  /* 0x000000aca4b0723c */ /* 0x000fe200000018ff */
[----:B--2---:R-:W-:Y:S01]  /*4cf0*/  F2FP.PACK_AB R4, R46, R50 ;  /* 0x000000322e04723e */ /* 0x004fe200000000ff */
[----:B------:R-:W2:Y:S01]  /*4d00*/  MUFU.EX2 R41, R41 ;  /* 0x0000002900297308 */ /* 0x000ea20000000800 */
[----:B------:R-:W-:-:S02]  /*4d10*/  FFMA.FTZ R211, R24, c[0x0][0x2d0], -R26 ;  /* 0x0000b40018d37a23 */ /* 0x000fc4000001081a */
[----:B------:R-:W-:Y:S02]  /*4d20*/  FADD.FTZ R185, R186, R185 ;  /* 0x000000b9bab97221 */ /* 0x000fe40000010000 */
[----:B------:R-:W-:Y:S01]  /*4d30*/  FADD.FTZ R187, R187, R27 ;  /* 0x0000001bbbbb7221 */ /* 0x000fe20000010000 */
[C---:B------:R-:W-:Y:S01]  /*4d40*/  HMMA.16816.F32 R172, R164.reuse, R174, RZ ;  /* 0x000000aea4ac723c */ /* 0x040fe200000018ff */
[----:B------:R-:W-:Y:S01]  /*4d50*/  FADD.FTZ R185, R181, R185 ;  /* 0x000000b9b5b97221 */ /* 0x000fe20000010000 */
[----:B------:R-:W3:Y:S01]  /*4d60*/  MUFU.EX2 R49, R49 ;  /* 0x0000003100317308 */ /* 0x000ee20000000800 */
[----:B------:R-:W-:Y:S02]  /*4d70*/  FADD.FTZ R187, R184, R187 ;  /* 0x000000bbb8bb7221 */ /* 0x000fe40000010000 */
[----:B------:R-:W-:Y:S02]  /*4d80*/  FADD.FTZ R180, R180, R185 ;  /* 0x000000b9b4b47221 */ /* 0x000fe40000010000 */
[----:B------:R-:W-:Y:S01]  /*4d90*/  FADD.FTZ R187, R51, R187 ;  /* 0x000000bb33bb7221 */ /* 0x000fe20000010000 */
[----:B------:R-:W-:Y:S02]  /*4da0*/  HMMA.16816.F32 R52, R164, R56, RZ ;  /* 0x00000038a434723c */ /* 0x000fe400000018ff */
[----:B------:R-:W4:Y:S01]  /*4db0*/  MUFU.EX2 R48, R48 ;  /* 0x0000003000307308 */ /* 0x000f220000000800 */
[----:B--2---:R-:W-:Y:S01]  /*4dc0*/  F2FP.PACK_AB R6, R41, R45 ;  /* 0x0000002d2906723e */ /* 0x004fe200000000ff */
[----:B------:R-:W-:-:S04]  /*4dd0*/  FADD.FTZ R50, R50, R187 ;  /* 0x000000bb32327221 */ /* 0x000fc80000010000 */
[----:B------:R-:W-:Y:S01]  /*4de0*/  HMMA.16816.F32 R56, R164, R58, RZ ;  /* 0x0000003aa438723c */ /* 0x000fe200000018ff */
[----:B------:R-:W-:Y:S01]  /*4df0*/  FADD.FTZ R50, R46, R50 ;  /* 0x000000322e327221 */ /* 0x000fe20000010000 */
[----:B------:R-:W-:Y:S01]  /*4e00*/  MUFU.EX2 R47, R47 ;  /* 0x0000002f002f7308 */ /* 0x000fe20000000800 */
[----:B---3--:R-:W-:Y:S02]  /*4e10*/  FADD.FTZ R180, R49, R180 ;  /* 0x000000b431b47221 */ /* 0x008fe40000010000 */
[----:B------:R-:W-:-:S03]  /*4e20*/  FADD.FTZ R45, R45, R50 ;  /* 0x000000322d2d7221 */ /* 0x000fc60000010000 */
[----:B------:R-:W-:Y:S01]  /*4e30*/  HMMA.16816.F32 R84, R164, R88, RZ ;  /* 0x00000058a454723c */ /* 0x000fe200000018ff */
[----:B------:R-:W-:Y:S01]  /*4e40*/  FADD.FTZ R45, R41, R45 ;  /* 0x0000002d292d7221 */ /* 0x000fe20000010000 */
[----:B------:R-:W2:Y:S01]  /*4e50*/  MUFU.EX2 R43, R43 ;  /* 0x0000002b002b7308 */ /* 0x000ea20000000800 */
[C---:B----4-:R-:W-:Y:S01]  /*4e60*/  F2FP.PACK_AB R5, R48.reuse, R49 ;  /* 0x000000313005723e */ /* 0x050fe200000000ff */
[----:B------:R-:W-:-:S04]  /*4e70*/  FADD.FTZ R180, R48, R180 ;  /* 0x000000b430b47221 */ /* 0x000fc80000010000 */
[C---:B------:R-:W-:Y:S02]  /*4e80*/  HMMA.16816.F32 R88, R164.reuse, R90, RZ ;  /* 0x0000005aa458723c */ /* 0x040fe400000018ff */
[----:B------:R-:W-:Y:S06]  /*4e90*/  MUFU.EX2 R44, R44 ;  /* 0x0000002c002c7308 */ /* 0x000fec0000000800 */
[----:B------:R-:W-:Y:S01]  /*4ea0*/  HMMA.16816.F32 R68, R164, R72, RZ ;  /* 0x00000048a444723c */ /* 0x000fe200000018ff */
[----:B--2---:R-:W-:Y:S01]  /*4eb0*/  F2FP.PACK_AB R7, R43, R47 ;  /* 0x0000002f2b07723e */ /* 0x004fe200000000ff */
[----:B------:R-:W2:Y:S01]  /*4ec0*/  MUFU.EX2 R40, R40 ;  /* 0x0000002800287308 */ /* 0x000ea20000000800 */
[----:B------:R-:W-:-:S05]  /*4ed0*/  FADD.FTZ R47, R47, R180 ;  /* 0x000000b42f2f7221 */ /* 0x000fca0000010000 */
[----:B------:R-:W-:Y:S01]  /*4ee0*/  HMMA.16816.F32 R76, R164, R80, RZ ;  /* 0x00000050a44c723c */ /* 0x000fe200000018ff */
[----:B------:R-:W-:Y:S01]  /*4ef0*/  FADD.FTZ R47, R43, R47 ;  /* 0x0000002f2b2f7221 */ /* 0x000fe20000010000 */
[----:B------:R-:W-:Y:S06]  /*4f00*/  MUFU.EX2 R42, R42 ;  /* 0x0000002a002a7308 */ /* 0x000fec0000000800 */
[C---:B------:R-:W-:Y:S02]  /*4f10*/  HMMA.16816.F32 R176, R4.reuse, R12, R176 ;  /* 0x0000000c04b0723c */ /* 0x040fe400000018b0 */
[----:B------:R-:W-:Y:S06]  /*4f20*/  MUFU.EX2 R3, R3 ;  /* 0x0000000300037308 */ /* 0x000fec0000000800 */
[C---:B------:R-:W-:Y:S01]  /*4f30*/  HMMA.16816.F32 R172, R4.reuse, R14, R172 ;  /* 0x0000000e04ac723c */ /* 0x040fe200000018ac */
[----:B------:R-:W3:Y:S01]  /*4f40*/  LDSM.16.MT88.4 R12, [R240+0x3900] ;  /* 0x00390000f00c783b */ /* 0x000ee20000004200 */
[----:B------:R-:W-:Y:S06]  /*4f50*/  MUFU.EX2 R200, R200 ;  /* 0x000000c800c87308 */ /* 0x000fec0000000800 */
[C---:B-1----:R-:W-:Y:S02]  /*4f60*/  HMMA.16816.F32 R52, R4.reuse, R8, R52 ;  /* 0x000000080434723c */ /* 0x042fe40000001834 */
[----:B------:R-:W-:Y:S06]  /*4f70*/  MUFU.EX2 R198, R198 ;  /* 0x000000c600c67308 */ /* 0x000fec0000000800 */
[----:B------:R-:W-:Y:S01]  /*4f80*/  HMMA.16816.F32 R56, R4, R10, R56 ;  /* 0x0000000a0438723c */ /* 0x000fe20000001838 */
[----:B------:R-:W1:Y:S01]  /*4f90*/  LDSM.16.MT88.4 R8, [R239+0x3900] ;  /* 0x00390000ef08783b */ /* 0x000e620000004200 */
[----:B------:R-:W-:Y:S06]  /*4fa0*/  MUFU.EX2 R197, R197 ;  /* 0x000000c500c57308 */ /* 0x000fec0000000800 */
[C---:B------:R-:W-:Y:S02]  /*4fb0*/  HMMA.16816.F32 R92, R164.reuse, R96, RZ ;  /* 0x00000060a45c723c */ /* 0x040fe400000018ff */
[----:B------:R-:W-:Y:S06]  /*4fc0*/  MUFU.EX2 R195, R195 ;  /* 0x000000c300c37308 */ /* 0x000fec0000000800 */
[C---:B------:R-:W-:Y:S02]  /*4fd0*/  HMMA.16816.F32 R72, R164.reuse, R74, RZ ;  /* 0x0000004aa448723c */ /* 0x040fe400000018ff */
[----:B------:R-:W-:Y:S06]  /*4fe0*/  MUFU.EX2 R199, R199 ;  /* 0x000000c700c77308 */ /* 0x000fec0000000800 */
[----:B------:R-:W-:Y:S02]  /*4ff0*/  HMMA.16816.F32 R80, R164, R82, RZ ;  /* 0x00000052a450723c */ /* 0x000fe400000018ff */
[----:B------:R-:W-:Y:S06]  /*5000*/  MUFU.EX2 R196, R196 ;  /* 0x000000c400c47308 */ /* 0x000fec0000000800 */
[C---:B---3--:R-:W-:Y:S02]  /*5010*/  HMMA.16816.F32 R84, R4.reuse, R12, R84 ;  /* 0x0000000c0454723c */ /* 0x048fe40000001854 */
[----:B------:R-:W-:Y:S06]  /*5020*/  MUFU.EX2 R202, R202 ;  /* 0x000000ca00ca7308 */ /* 0x000fec0000000800 */
[----:B------:R-:W-:Y:S01]  /*5030*/  HMMA.16816.F32 R88, R4, R14, R88 ;  /* 0x0000000e0458723c */ /* 0x000fe20000001858 */
[----:B------:R-:W3:Y:S01]  /*5040*/  LDSM.16.MT88.4 R12, [R239+0x6900] ;  /* 0x00690000ef0c783b */ /* 0x000ee20000004200 */
[----:B------:R-:W-:Y:S06]  /*5050*/  MUFU.EX2 R201, R201 ;  /* 0x000000c900c97308 */ /* 0x000fec0000000800 */
[C---:B------:R-:W-:Y:S02]  /*5060*/  HMMA.16816.F32 R96, R164.reuse, R98, RZ ;  /* 0x00000062a460723c */ /* 0x040fe400000018ff */
        /* <DEDUP_REMOVED lines=11> */
[----:B------:R-:W-:Y:S02]  /*5120*/  HMMA.16816.F32 R64, R164, R66, RZ ;  /* 0x00000042a440723c */ /* 0x000fe400000018ff */
[----:B------:R-:W-:Y:S06]  /*5130*/  MUFU.EX2 R206, R206 ;  /* 0x000000ce00ce7308 */ /* 0x000fec0000000800 */
[C---:B------:R-:W-:Y:S02]  /*5140*/  HMMA.16816.F32 R68, R4.reuse, R20, R68 ;  /* 0x000000140444723c */ /* 0x040fe40000001844 */
[----:B------:R-:W-:Y:S06]  /*5150*/  MUFU.EX2 R203, R203 ;  /* 0x000000cb00cb7308 */ /* 0x000fec0000000800 */
[C---:B------:R-:W-:Y:S01]  /*5160*/  HMMA.16816.F32 R72, R4.reuse, R22, R72 ;  /* 0x000000160448723c */ /* 0x040fe20000001848 */
[----:B------:R-:W4:Y:S01]  /*5170*/  LDSM.16.MT88.4 R20, [R245+0x6900] ;  /* 0x00690000f514783b */ /* 0x000f220000004200 */
[----:B------:R-:W-:Y:S06]  /*5180*/  MUFU.EX2 R193, R193 ;  /* 0x000000c100c17308 */ /* 0x000fec0000000800 */
[C---:B------:R-:W-:Y:S02]  /*5190*/  HMMA.16816.F32 R76, R4.reuse, R16, R76 ;  /* 0x00000010044c723c */ /* 0x040fe4000000184c */
[----:B------:R-:W-:Y:S06]  /*51a0*/  MUFU.EX2 R192, R192 ;  /* 0x000000c000c07308 */ /* 0x000fec0000000800 */
[C---:B------:R-:W-:Y:S01]  /*51b0*/  HMMA.16816.F32 R80, R4.reuse, R18, R80 ;  /* 0x000000120450723c */ /* 0x040fe20000001850 */
[----:B------:R-:W5:Y:S01]  /*51c0*/  LDSM.16.MT88.4 R16, [R240+0x6900] ;  /* 0x00690000f010783b */ /* 0x000f620000004200 */
[----:B------:R-:W-:Y:S06]  /*51d0*/  MUFU.EX2 R191, R191 ;  /* 0x000000bf00bf7308 */ /* 0x000fec0000000800 */
[C---:B-1----:R-:W-:Y:S02]  /*51e0*/  HMMA.16816.F32 R92, R4.reuse, R8, R92 ;  /* 0x00000008045c723c */ /* 0x042fe4000000185c */
[----:B------:R-:W-:Y:S06]  /*51f0*/  MUFU.EX2 R190, R190 ;  /* 0x000000be00be7308 */ /* 0x000fec0000000800 */
[C---:B------:R-:W-:Y:S01]  /*5200*/  HMMA.16816.F32 R96, R4.reuse, R10, R96 ;  /* 0x0000000a0460723c */ /* 0x040fe20000001860 */
[----:B------:R-:W1:Y:S01]  /*5210*/  LDSM.16.MT88.4 R8, [R238+0x6900] ;  /* 0x00690000ee08783b */ /* 0x000e620000004200 */
[----:B------:R-:W-:Y:S06]  /*5220*/  MUFU.EX2 R189, R189 ;  /* 0x000000bd00bd7308 */ /* 0x000fec0000000800 */
[C---:B---3--:R-:W-:Y:S02]  /*5230*/  HMMA.16816.F32 R124, R4.reuse, R12, R124 ;  /* 0x0000000c047c723c */ /* 0x048fe4000000187c */
[----:B------:R-:W-:Y:S06]  /*5240*/  MUFU.EX2 R188, R188 ;  /* 0x000000bc00bc7308 */ /* 0x000fec0000000800 */
[C---:B------:R-:W-:Y:S01]  /*5250*/  HMMA.16816.F32 R128, R4.reuse, R14, R128 ;  /* 0x0000000e0480723c */ /* 0x040fe20000001880 */
[----:B------:R-:W3:Y:S01]  /*5260*/  LDSM.16.MT88.4 R12, [R239+0x9900] ;  /* 0x00990000ef0c783b */ /* 0x000ee20000004200 */
[----:B------:R-:W-:Y:S06]  /*5270*/  MUFU.EX2 R211, R211 ;  /* 0x000000d300d37308 */ /* 0x000fec0000000800 */
[C---:B------:R-:W-:Y:S08]  /*5280*/  HMMA.16816.F32 R100, R4.reuse, R108, R100 ;  /* 0x0000006c0464723c */ /* 0x040ff00000001864 */
[C---:B------:R-:W-:Y:S08]  /*5290*/  HMMA.16816.F32 R104, R4.reuse, R110, R104 ;  /* 0x0000006e0468723c */ /* 0x040ff00000001868 */
[C---:B------:R-:W-:Y:S08]  /*52a0*/  HMMA.16816.F32 R60, R4.reuse, R36, R60 ;  /* 0x00000024043c723c */ /* 0x040ff0000000183c */
[----:B------:R-:W-:Y:S01]  /*52b0*/  HMMA.16816.F32 R64, R4, R38, R64 ;  /* 0x000000260440723c */ /* 0x000fe20000001840 */
[----:B------:R-:W1:Y:S07]  /*52c0*/  LDSM.16.MT88.4 R36, [R238+0x9100] ;  /* 0x00910000ee24783b */ /* 0x000e6e0000004200 */
[C---:B------:R-:W-:Y:S08]  /*52d0*/  HMMA.16816.F32 R108, R164.reuse, R112, RZ ;  /* 0x00000070a46c723c */ /* 0x040ff000000018ff */
[C---:B------:R-:W-:Y:S08]  /*52e0*/  HMMA.16816.F32 R116, R164.reuse, R120, RZ ;  /* 0x00000078a474723c */ /* 0x040ff000000018ff */
[C---:B------:R-:W-:Y:S08]  /*52f0*/  HMMA.16816.F32 R132, R164.reuse, R136, RZ ;  /* 0x00000088a484723c */ /* 0x040ff000000018ff */
[C---:B------:R-:W-:Y:S08]  /*5300*/  HMMA.16816.F32 R112, R164.reuse, R114, RZ ;  /* 0x00000072a470723c */ /* 0x040ff000000018ff */
[C---:B------:R-:W-:Y:S08]  /*5310*/  HMMA.16816.F32 R120, R164.reuse, R122, RZ ;  /* 0x0000007aa478723c */ /* 0x040ff000000018ff */
[C---:B------:R-:W-:Y:S08]  /*5320*/  HMMA.16816.F32 R136, R164.reuse, R138, RZ ;  /* 0x0000008aa488723c */ /* 0x040ff000000018ff */
[C---:B------:R-:W-:Y:S08]  /*5330*/  HMMA.16816.F32 R152, R164.reuse, R156, RZ ;  /* 0x0000009ca498723c */ /* 0x040ff000000018ff */
[----:B------:R-:W-:Y:S08]  /*5340*/  HMMA.16816.F32 R156, R164, R158, RZ ;  /* 0x0000009ea49c723c */ /* 0x000ff000000018ff */
        /* <DEDUP_REMOVED lines=9> */
[C---:B---3--:R-:W-:Y:S08]  /*53e0*/  HMMA.16816.F32 R152, R4.reuse, R12, R152 ;  /* 0x0000000c0498723c */ /* 0x048ff00000001898 */
[----:B------:R-:W-:Y:S01]  /*53f0*/  HMMA.16816.F32 R156, R4, R14, R156 ;  /* 0x0000000e049c723c */ /* 0x000fe2000000189c */
[----:B------:R-:W3:Y:S07]  /*5400*/  LDSM.16.MT88.4 R12, [R239+0x1100] ;  /* 0x00110000ef0c783b */ /* 0x000eee0000004200 */
[C---:B------:R-:W-:Y:S08]  /*5410*/  HMMA.16816.F32 R140, R164.reuse, R144, RZ ;  /* 0x00000090a48c723c */ /* 0x040ff000000018ff */
[C---:B------:R-:W-:Y:S08]  /*5420*/  HMMA.16816.F32 R148, R164.reuse, R168, RZ ;  /* 0x000000a8a494723c */ /* 0x040ff000000018ff */
[C---:B------:R-:W-:Y:S08]  /*5430*/  HMMA.16816.F32 R144, R164.reuse, R146, RZ ;  /* 0x00000092a490723c */ /* 0x040ff000000018ff */
[C---:B------:R-:W-:Y:S08]  /*5440*/  HMMA.16816.F32 R168, R164.reuse, R170, RZ ;  /* 0x000000aaa4a8723c */ /* 0x040ff000000018ff */
[C---:B------:R-:W-:Y:S07]  /*5450*/  HMMA.16816.F32 R160, R164.reuse, R36, RZ ;  /* 0x00000024a4a0723c */ /* 0x040fee00000018ff */
[----:B------:R-:W-:Y:S01]  /*5460*/  FFMA.FTZ R36, R214, c[0x0][0x2d0], -R194 ;  /* 0x0000b400d6247a23 */ /* 0x000fe200000108c2 */
[----:B------:R-:W-:Y:S01]  /*5470*/  HMMA.16816.F32 R164, R164, R38, RZ ;  /* 0x00000026a4a4723c */ /* 0x000fe200000018ff */
[----:B------:R-:W-:-:S04]  /*5480*/  FFMA.FTZ R37, R212, c[0x0][0x2d0], -R26 ;  /* 0x0000b400d4257a23 */ /* 0x000fc8000001081a */
[----:B------:R-:W-:Y:S02]  /*5490*/  MUFU.EX2 R36, R36 ;  /* 0x0000002400247308 */ /* 0x000fe40000000800 */
[----:B------:R-:W-:Y:S01]  /*54a0*/  FFMA.FTZ R39, R215, c[0x0][0x2d0], -R194 ;  /* 0x0000b400d7277a23 */ /* 0x000fe200000108c2 */
[C---:B----4-:R-:W-:Y:S01]  /*54b0*/  HMMA.16816.F32 R140, R4.reuse, R20, R140 ;  /* 0x00000014048c723c */ /* 0x050fe2000000188c */
[--C-:B------:R-:W-:Y:S02]  /*54c0*/  FFMA.FTZ R38, R213, c[0x0][0x2d0], -R26.reuse ;  /* 0x0000b400d5267a23 */ /* 0x100fe4000001081a */
[----:B------:R-:W-:Y:S02]  /*54d0*/  FFMA.FTZ R194, R25, c[0x0][0x2d0], -R26 ;  /* 0x0000b40019c27a23 */ /* 0x000fe4000001081a */
[----:B------:R-:W4:Y:S01]  /*54e0*/  MUFU.EX2 R39, R39 ;  /* 0x0000002700277308 */ /* 0x000f220000000800 */
[----:B------:R-:W-:Y:S02]  /*54f0*/  LDSM.16.MT88.4 R24, [R239+0x2900] ;  /* 0x00290000ef18783b */ /* 0x000fe40000004200 */
[C---:B------:R-:W-:Y:S02]  /*5500*/  HMMA.16816.F32 R144, R4.reuse, R22, R144 ;  /* 0x000000160490723c */ /* 0x040fe40000001890 */
[----:B------:R-:W3:Y:S03]  /*5510*/  LDSM.16.MT88.4 R20, [R245+0x1100] ;  /* 0x00110000f514783b */ /* 0x000ee60000004200 */
[----:B------:R-:W1:Y:S03]  /*5520*/  MUFU.EX2 R38, R38 ;  /* 0x0000002600267308 */ /* 0x000e660000000800 */
[C---:B-----5:R-:W-:Y:S05]  /*5530*/  HMMA.16816.F32 R148, R4.reuse, R16, R148 ;  /* 0x000000100494723c */ /* 0x060fea0000001894 */
[----:B------:R-:W5:Y:S03]  /*5540*/  MUFU.EX2 R37, R37 ;  /* 0x0000002500257308 */ /* 0x000f660000000800 */
[C---:B------:R-:W-:Y:S01]  /*5550*/  HMMA.16816.F32 R168, R4.reuse, R18, R168 ;  /* 0x0000001204a8723c */ /* 0x040fe200000018a8 */
[----:B------:R-:W3:Y:S04]  /*5560*/  LDSM.16.MT88.4 R16, [R240+0x1100] ;  /* 0x00110000f010783b */ /* 0x000ee80000004200 */
[----:B------:R-:W2:Y:S03]  /*5570*/  MUFU.EX2 R194, R194 ;  /* 0x000000c200c27308 */ /* 0x000ea60000000800 */
[C---:B-1----:R-:W-:Y:S08]  /*5580*/  HMMA.16816.F32 R160, R4.reuse, R8, R160 ;  /* 0x0000000804a0723c */ /* 0x042ff000000018a0 */
[----:B------:R-:W-:Y:S01]  /*5590*/  HMMA.16816.F32 R164, R4, R10, R164 ;  /* 0x0000000a04a4723c */ /* 0x000fe200000018a4 */
[----:B------:R-:W1:Y:S06]  /*55a0*/  LDSM.16.MT88.4 R8, [R238+0x1100] ;  /* 0x00110000ee08783b */ /* 0x000e6c0000004200 */
[----:B--2---:R-:W-:Y:S01]  /*55b0*/  F2FP.PACK_AB R4, R40, R44 ;  /* 0x0000002c2804723e */ /* 0x004fe200000000ff */
[----:B------:R-:W-:Y:S01]  /*55c0*/  FADD.FTZ R44, R44, R45 ;  /* 0x0000002d2c2c7221 */ /* 0x000fe20000010000 */
[----:B----4-:R-:W-:-:S02]  /*55d0*/  F2FP.PACK_AB R6, R36, R39 ;  /* 0x000000272406723e */ /* 0x010fc400000000ff */
[----:B------:R-:W-:Y:S01]  /*55e0*/  F2FP.PACK_AB R5, R38, R42 ;  /* 0x0000002a2605723e */ /* 0x000fe200000000ff */
[----:B------:R-:W-:Y:S01]  /*55f0*/  FADD.FTZ R42, R42, R47 ;  /* 0x0000002f2a2a7221 */ /* 0x000fe20000010000 */
[----:B-----5:R-:W-:Y:S01]  /*5600*/  F2FP.PACK_AB R7, R3, R37 ;  /* 0x000000250307723e */ /* 0x020fe200000000ff */
[----:B------:R-:W-:Y:S02]  /*5610*/  FADD.FTZ R44, R40, R44 ;  /* 0x0000002c282c7221 */ /* 0x000fe40000010000 */
[----:B------:R-:W-:Y:S02]  /*5620*/  FADD.FTZ R42, R38, R42 ;  /* 0x0000002a262a7221 */ /* 0x000fe40000010000 */
[----:B------:R-:W-:Y:S02]  /*5630*/  FADD.FTZ R39, R39, R44 ;  /* 0x0000002c27277221 */ /* 0x000fe40000010000 */
[----:B---3--:R-:W-:Y:S01]  /*5640*/  HMMA.16816.F32 R60, R4, R12, R60 ;  /* 0x0000000c043c723c */ /* 0x008fe2000000183c */
[----:B------:R-:W-:-:S02]  /*5650*/  FADD.FTZ R37, R37, R42 ;  /* 0x0000002a25257221 */ /* 0x000fc40000010000 */
[----:B------:R-:W-:Y:S02]  /*5660*/  FADD.FTZ R39, R36, R39 ;  /* 0x0000002724277221 */ /* 0x000fe40000010000 */
[----:B------:R-:W-:-:S03]  /*5670*/  FADD.FTZ R37, R3, R37 ;  /* 0x0000002503257221 */ /* 0x000fc60000010000 */
        /* <DEDUP_REMOVED lines=45> */
[----:B------:R-:W-:Y:S01]  /*5950*/  HMMA.16816.F32 R164, R4, R10, R164 ;  /* 0x0000000a04a4723c */ /* 0x000fe200000018a4 */
[----:B------:R-:W1:Y:S06]  /*5960*/  LDSM.16.MT88.4 R8, [R238+0x1900] ;  /* 0x00190000ee08783b */ /* 0x000e6c0000004200 */
[----:B------:R-:W-:Y:S01]  /*5970*/  F2FP.PACK_AB R4, R198, R200 ;  /* 0x000000c8c604723e */ /* 0x000fe200000000ff */
[----:B------:R-:W-:Y:S01]  /*5980*/  FADD.FTZ R200, R200, R39 ;  /* 0x00000027c8c87221 */ /* 0x000fe20000010000 */
[----:B------:R-:W-:-:S02]  /*5990*/  F2FP.PACK_AB R6, R195, R197 ;  /* 0x000000c5c306723e */ /* 0x000fc400000000ff */
[----:B------:R-:W-:Y:S01]  /*59a0*/  F2FP.PACK_AB R5, R196, R199 ;  /* 0x000000c7c405723e */ /* 0x000fe200000000ff */
[----:B------:R-:W-:Y:S01]  /*59b0*/  FADD.FTZ R199, R199, R37 ;  /* 0x00000025c7c77221 */ /* 0x000fe20000010000 */
[----:B------:R-:W-:Y:S01]  /*59c0*/  F2FP.PACK_AB R7, R201, R202 ;  /* 0x000000cac907723e */ /* 0x000fe200000000ff */
[----:B------:R-:W-:Y:S02]  /*59d0*/  FADD.FTZ R200, R198, R200 ;  /* 0x000000c8c6c87221 */ /* 0x000fe40000010000 */
[----:B------:R-:W-:Y:S02]  /*59e0*/  FADD.FTZ R199, R196, R199 ;  /* 0x000000c7c4c77221 */ /* 0x000fe40000010000 */
[----:B------:R-:W-:Y:S02]  /*59f0*/  FADD.FTZ R197, R197, R200 ;  /* 0x000000c8c5c57221 */ /* 0x000fe40000010000 */
[----:B--2---:R-:W-:Y:S01]  /*5a00*/  HMMA.16816.F32 R60, R4, R12, R60 ;  /* 0x0000000c043c723c */ /* 0x004fe2000000183c */
[----:B------:R-:W-:-:S02]  /*5a10*/  FADD.FTZ R202, R202, R199 ;  /* 0x000000c7caca7221 */ /* 0x000fc40000010000 */
[----:B------:R-:W-:Y:S02]  /*5a20*/  FADD.FTZ R197, R195, R197 ;  /* 0x000000c5c3c57221 */ /* 0x000fe40000010000 */
[----:B------:R-:W-:-:S03]  /*5a30*/  FADD.FTZ R202, R201, R202 ;  /* 0x000000cac9ca7221 */ /* 0x000fc60000010000 */
        /* <DEDUP_REMOVED lines=40> */
[----:B------:R-:W-:Y:S07]  /*5cc0*/  LDSM.16.MT88.4 R20, [R238+0x2100] ;  /* 0x00210000ee14783b */ /* 0x000fee0000004200 */
[C---:B----4-:R-:W-:Y:S08]  /*5cd0*/  HMMA.16816.F32 R148, R4.reuse, R16, R148 ;  /* 0x000000100494723c */ /* 0x050ff00000001894 */
[C---:B------:R-:W-:Y:S01]  /*5ce0*/  HMMA.16816.F32 R168, R4.reuse, R18, R168 ;  /* 0x0000001204a8723c */ /* 0x040fe200000018a8 */
[----:B------:R-:W3:Y:S07]  /*5cf0*/  LDSM.16.MT88.4 R16, [R245+0x2100] ;  /* 0x00210000f510783b */ /* 0x000eee0000004200 */
        /* <DEDUP_REMOVED lines=15> */
[----:B------:R-:W-:Y:S02]  /*5df0*/  FADD.FTZ R206, R203, R206 ;  /* 0x000000cecbce7221 */ /* 0x000fe40000010000 */
[----:B------:R-:W-:Y:S01]  /*5e00*/  FADD.FTZ R205, R193, R205 ;  /* 0x000000cdc1cd7221 */ /* 0x000fe20000010000 */
[----:B------:R-:W-:Y:S01]  /*5e10*/  HMMA.16816.F32 R56, R4, R14, R56 ;  /* 0x0000000e0438723c */ /* 0x000fe20000001838 */
[----:B------:R-:W2:Y:S01]  /*5e20*/  LDSM.16.MT88.4 R12, [R240+0x5100] ;  /* 0x00510000f00c783b */ /* 0x000ea20000004200 */
[----:B------:R-:W-:Y:S02]  /*5e30*/  FADD.FTZ R206, R189, R206 ;  /* 0x000000cebdce7221 */ /* 0x000fe40000010000 */
[----:B------:R-:W-:Y:S02]  /*5e40*/  FADD.FTZ R205, R192, R205 ;  /* 0x000000cdc0cd7221 */ /* 0x000fe40000010000 */
[----:B------:R-:W-:-:S02]  /*5e50*/  FADD.FTZ R206, R188, R206 ;  /* 0x000000cebcce7221 */ /* 0x000fc40000010000 */
[----:B---3--:R-:W-:Y:S01]  /*5e60*/  HMMA.16816.F32 R176, R4, R16, R176 ;  /* 0x0000001004b0723c */ /* 0x008fe200000018b0 */
[----:B------:R-:W-:Y:S02]  /*5e70*/  FADD.FTZ R205, R191, R205 ;  /* 0x000000cdbfcd7221 */ /* 0x000fe40000010000 */
[----:B------:R-:W-:-:S04]  /*5e80*/  FADD.FTZ R206, R194, R206 ;  /* 0x000000cec2ce7221 */ /* 0x000fc80000010000 */
[----:B------:R-:W-:Y:S01]  /*5e90*/  FADD.FTZ R3, R211, R206 ;  /* 0x000000ced3037221 */ /* 0x000fe20000010000 */
[C---:B------:R-:W-:Y:S01]  /*5ea0*/  HMMA.16816.F32 R172, R4.reuse, R18, R172 ;  /* 0x0000001204ac723c */ /* 0x040fe200000018ac */
[----:B------:R-:W3:Y:S04]  /*5eb0*/  LDSM.16.MT88.4 R16, [R245+0x5100] ;  /* 0x00510000f510783b */ /* 0x000ee80000004200 */
[----:B------:R-:W-:Y:S03]  /*5ec0*/  STL [R1+0x24], R3 ;  /* 0x0000240301007387 */ /* 0x000fe60000100800 */
[C---:B-1----:R-:W-:Y:S08]  /*5ed0*/  HMMA.16816.F32 R60, R4.reuse, R8, R60 ;  /* 0x00000008043c723c */ /* 0x042ff0000000183c */
[C---:B------:R-:W-:Y:S01]  /*5ee0*/  HMMA.16816.F32 R64, R4.reuse, R10, R64 ;  /* 0x0000000a0440723c */ /* 0x040fe20000001840 */
[----:B------:R-:W1:Y:S07]  /*5ef0*/  LDSM.16.MT88.4 R8, [R239+0x5100] ;  /* 0x00510000ef08783b */ /* 0x000e6e0000004200 */
[C---:B------:R-:W-:Y:S08]  /*5f00*/  HMMA.16816.F32 R68, R4.reuse, R20, R68 ;  /* 0x000000140444723c */ /* 0x040ff00000001844 */
        /* <DEDUP_REMOVED lines=9> */
[C---:B------:R-:W-:Y:S01]  /*5fa0*/  HMMA.16816.F32 R72, R4.reuse, R22, R72 ;  /* 0x000000160448723c */ /* 0x040fe20000001848 */
[----:B------:R-:W4:Y:S07]  /*5fb0*/  LDSM.16.MT88.4 R20, [R238+0x5100] ;  /* 0x00510000ee14783b */ /* 0x000f2e0000004200 */
        /* <DEDUP_REMOVED lines=9> */
[C---:B----4-:R-:W-:Y:S08]  /*6050*/  HMMA.16816.F32 R100, R4.reuse, R20, R100 ;  /* 0x000000140464723c */ /* 0x050ff00000001864 */
[C---:B--2---:R-:W-:Y:S08]  /*6060*/  HMMA.16816.F32 R148, R4.reuse, R12, R148 ;  /* 0x0000000c0494723c */ /* 0x044ff00000001894 */
[C---:B------:R-:W-:Y:S01]  /*6070*/  HMMA.16816.F32 R168, R4.reuse, R14, R168 ;  /* 0x0000000e04a8723c */ /* 0x040fe200000018a8 */
[----:B------:R-:W2:Y:S07]  /*6080*/  LDSM.16.MT88.4 R12, [R238+0xb100] ;  /* 0x00b10000ee0c783b */ /* 0x000eae0000004200 */
[C---:B------:R-:W-:Y:S01]  /*6090*/  HMMA.16816.F32 R104, R4.reuse, R22, R104 ;  /* 0x000000160468723c */ /* 0x040fe20000001868 */
[----:B------:R-:W4:Y:S07]  /*60a0*/  LDSM.16.MT88.4 R20, [R238+0x8100] ;  /* 0x00810000ee14783b */ /* 0x000f2e0000004200 */
[C---:B---3--:R-:W-:Y:S08]  /*60b0*/  HMMA.16816.F32 R140, R4.reuse, R16, R140 ;  /* 0x00000010048c723c */ /* 0x048ff0000000188c */
[C---:B------:R-:W-:Y:S01]  /*60c0*/  HMMA.16816.F32 R144, R4.reuse, R18, R144 ;  /* 0x000000120490723c */ /* 0x040fe20000001890 */
[----:B------:R-:W-:Y:S07]  /*60d0*/  LDSM.16.MT88.4 R16, [R245+0x5900] ;  /* 0x00590000f510783b */ /* 0x000fee0000004200 */
[C---:B-1----:R-:W-:Y:S08]  /*60e0*/  HMMA.16816.F32 R152, R4.reuse, R8, R152 ;  /* 0x000000080498723c */ /* 0x042ff00000001898 */
[C---:B------:R-:W-:Y:S01]  /*60f0*/  HMMA.16816.F32 R156, R4.reuse, R10, R156 ;  /* 0x0000000a049c723c */ /* 0x040fe2000000189c */
[----:B------:R-:W1:Y:S07]  /*6100*/  LDSM.16.MT88.4 R8, [R240+0x2900] ;  /* 0x00290000f008783b */ /* 0x000e6e0000004200 */
[C---:B--2---:R-:W-:Y:S08]  /*6110*/  HMMA.16816.F32 R160, R4.reuse, R12, R160 ;  /* 0x0000000c04a0723c */ /* 0x044ff000000018a0 */
[C---:B------:R-:W-:Y:S01]  /*6120*/  HMMA.16816.F32 R164, R4.reuse, R14, R164 ;  /* 0x0000000e04a4723c */ /* 0x040fe200000018a4 */
[----:B------:R-:W2:Y:S07]  /*6130*/  LDSM.16.MT88.4 R12, [R245+0x2900] ;  /* 0x00290000f50c783b */ /* 0x000eae0000004200 */
[C---:B----4-:R-:W-:Y:S08]  /*6140*/  HMMA.16816.F32 R132, R4.reuse, R20, R132 ;  /* 0x000000140484723c */ /* 0x050ff00000001884 */
[----:B------:R-:W-:Y:S01]  /*6150*/  HMMA.16816.F32 R136, R4, R22, R136 ;  /* 0x000000160488723c */ /* 0x000fe20000001888 */
[----:B------:R-:W-:Y:S06]  /*6160*/  LDSM.16.MT88.4 R20, [R238+0x2900] ;  /* 0x00290000ee14783b */ /* 0x000fec0000004200 */
[----:B------:R-:W-:-:S02]  /*6170*/  F2FP.PACK_AB R4, R192, R193 ;  /* 0x000000c1c004723e */ /* 0x000fc400000000ff */
[----:B------:R-:W-:Y:S02]  /*6180*/  F2FP.PACK_AB R6, R190, R191 ;  /* 0x000000bfbe06723e */ /* 0x000fe400000000ff */
[----:B------:R-:W-:Y:S02]  /*6190*/  F2FP.PACK_AB R5, R188, R189 ;  /* 0x000000bdbc05723e */ /* 0x000fe400000000ff */
[----:B------:R-:W-:-:S07]  /*61a0*/  F2FP.PACK_AB R7, R211, R194 ;  /* 0x000000c2d307723e */ /* 0x000fce00000000ff */
[C---:B-1----:R-:W-:Y:S08]  /*61b0*/  HMMA.16816.F32 R52, R4.reuse, R8, R52 ;  /* 0x000000080434723c */ /* 0x042ff00000001834 */
[C---:B--2---:R-:W-:Y:S08]  /*61c0*/  HMMA.16816.F32 R176, R4.reuse, R12, R176 ;  /* 0x0000000c04b0723c */ /* 0x044ff000000018b0 */
[C---:B------:R-:W-:Y:S01]  /*61d0*/  HMMA.16816.F32 R172, R4.reuse, R14, R172 ;  /* 0x0000000e04ac723c */ /* 0x040fe200000018ac */
[----:B------:R-:W1:Y:S07]  /*61e0*/  LDSM.16.MT88.4 R12, [R240+0x5900] ;  /* 0x00590000f00c783b */ /* 0x000e6e0000004200 */
[C---:B------:R-:W-:Y:S01]  /*61f0*/  HMMA.16816.F32 R56, R4.reuse, R10, R56 ;  /* 0x0000000a0438723c */ /* 0x040fe20000001838 */
[----:B------:R-:W2:Y:S07]  /*6200*/  LDSM.16.MT88.4 R8, [R239+0x5900] ;  /* 0x00590000ef08783b */ /* 0x000eae0000004200 */
[C---:B------:R-:W-:Y:S08]  /*6210*/  HMMA.16816.F32 R76, R4.reuse, R16, R76 ;  /* 0x00000010044c723c */ /* 0x040ff0000000184c */
[C---:B------:R-:W-:Y:S01]  /*6220*/  HMMA.16816.F32 R80, R4.reuse, R18, R80 ;  /* 0x000000120450723c */ /* 0x040fe20000001850 */
[----:B------:R-:W3:Y:S07]  /*6230*/  LDSM.16.MT88.4 R16, [R240+0x8900] ;  /* 0x00890000f010783b */ /* 0x000eee0000004200 */
[C---:B------:R-:W-:Y:S08]  /*6240*/  HMMA.16816.F32 R60, R4.reuse, R24, R60 ;  /* 0x00000018043c723c */ /* 0x040ff0000000183c */
        /* <DEDUP_REMOVED lines=24> */
[C---:B------:R-:W-:Y:S08]  /*63d0*/  HMMA.16816.F32 R104, R4.reuse, R26, R104 ;  /* 0x0000001a0468723c */ /* 0x040ff00000001868 */
[C---:B----4-:R-:W-:Y:S08]  /*63e0*/  HMMA.16816.F32 R108, R4.reuse, R20, R108 ;  /* 0x00000014046c723c */ /* 0x050ff0000000186c */
[C---:B------:R-:W-:Y:S08]  /*63f0*/  HMMA.16816.F32 R112, R4.reuse, R22, R112 ;  /* 0x000000160470723c */ /* 0x040ff00000001870 */
[C---:B-1----:R-:W-:Y:S08]  /*6400*/  HMMA.16816.F32 R148, R4.reuse, R12, R148 ;  /* 0x0000000c0494723c */ /* 0x042ff00000001894 */
[C---:B------:R-:W-:Y:S08]  /*6410*/  HMMA.16816.F32 R168, R4.reuse, R14, R168 ;  /* 0x0000000e04a8723c */ /* 0x040ff000000018a8 */
[C---:B--2---:R-:W-:Y:S08]  /*6420*/  HMMA.16816.F32 R152, R4.reuse, R8, R152 ;  /* 0x000000080498723c */ /* 0x044ff00000001898 */
[C---:B------:R-:W-:Y:S08]  /*6430*/  HMMA.16816.F32 R156, R4.reuse, R10, R156 ;  /* 0x0000000a049c723c */ /* 0x040ff0000000189c */
[C---:B---3--:R-:W-:Y:S08]  /*6440*/  HMMA.16816.F32 R160, R4.reuse, R16, R160 ;  /* 0x0000001004a0723c */ /* 0x048ff000000018a0 */
[----:B------:R-:W-:Y:S07]  /*6450*/  HMMA.16816.F32 R164, R4, R18, R164 ;  /* 0x0000001204a4723c */ /* 0x000fee00000018a4 */
[----:B------:R-:W-:-:S05]  /*6460*/  FADD.FTZ R4, R190, R205 ;  /* 0x000000cdbe047221 */ /* 0x000fca0000010000 */
[----:B------:R1:W-:Y:S01]  /*6470*/  STL [R1+0x28], R4 ;  /* 0x0000280401007387 */ /* 0x0003e20000100800 */
[----:B------:R-:W-:Y:S05]  /*6480*/  @!P0 BRA `(.L_x_1543) ;  /* 0x0000483000008947 */ /* 0x000fea0003800000 */
[C---:B-1----:R-:W-:Y:S01]  /*6490*/  SHF.L.U64.HI R4, R33.reuse, 0x1, R35 ;  /* 0x0000000121047819 */ /* 0x042fe20000010223 */
[----:B------:R-:W-:Y:S01]  /*64a0*/  IMAD.SHL.U32 R3, R33, 0x2, RZ ;  /* 0x0000000221037824 */ /* 0x000fe200078e00ff */
[----:B------:R-:W-:Y:S02]  /*64b0*/  SHF.L.U64.HI R5, R31, 0x1, R34 ;  /* 0x000000011f057819 */ /* 0x000fe40000010222 */
[----:B------:R-:W-:Y:S01]  /*64c0*/  MOV R180, R2 ;  /* 0x0000000200b47202 */ /* 0x000fe20000000f00 */
[----:B------:R1:W-:Y:S01]  /*64d0*/  STL [R1+0x20], R4 ;  /* 0x0000200401007387 */ /* 0x0003e20000100800 */
[----:B------:R-:W-:-:S03]  /*64e0*/  SHF.L.U64.HI R2, R28, 0x1, R30 ;  /* 0x000000011c027819 */ /* 0x000fc6000001021e */
[----:B------:R2:W-:Y:S04]  /*64f0*/  STL [R1+0x1c], R3 ;  /* 0x00001c0301007387 */ /* 0x0005e80000100800 */
[----:B------:R-:W-:Y:S01]  /*6500*/  STL [R1+0x18], R5 ;  /* 0x0000180501007387 */ /* 0x000fe20000100800 */
[----:B-1----:R-:W-:Y:S02]  /*6510*/  IMAD.SHL.U32 R4, R31, 0x2, RZ ;  /* 0x000000021f047824 */ /* 0x002fe400078e00ff */
[----:B--2---:R-:W-:Y:S01]  /*6520*/  IMAD.MOV.U32 R3, RZ, RZ, R0 ;  /* 0x000000ffff037224 */ /* 0x004fe200078e0000 */
[C---:B------:R-:W-:Y:S02]  /*6530*/  SHF.L.U64.HI R0, R29.reuse, 0x1, R32 ;  /* 0x000000011d007819 */ /* 0x040fe40000010220 */
[----:B------:R1:W-:Y:S04]  /*6540*/  STL [R1+0x14], R4 ;  /* 0x0000140401007387 */ /* 0x0003e80000100800 */
[----:B------:R2:W-:Y:S01]  /*6550*/  STL [R1+0x10], R0 ;  /* 0x0000100001007387 */ /* 0x0005e20000100800 */
[----:B-1----:R-:W-:Y:S01]  /*6560*/  IMAD.SHL.U32 R4, R29, 0x2, RZ ;  /* 0x000000021d047824 */ /* 0x002fe200078e00ff */
[----:B--2---:R-:W-:-:S04]  /*6570*/  SHF.L.U32 R0, R28, 0x1, RZ ;  /* 0x000000011c007819 */ /* 0x004fc800000006ff */
[----:B------:R1:W-:Y:S04]  /*6580*/  STL [R1+0xc], R4 ;  /* 0x00000c0401007387 */ /* 0x0003e80000100800 */
[----:B------:R1:W-:Y:S04]  /*6590*/  STL [R1+0x4], R0 ;  /* 0x0000040001007387 */ /* 0x0003e80000100800 */
[----:B------:R1:W-:Y:S01]  /*65a0*/  STL [R1+0x8], R2 ;  /* 0x0000080201007387 */ /* 0x0003e20000100800 */
[----:B------:R-:W-:Y:S05]  /*65b0*/  BRA `(.L_x_1544) ;  /* 0x0000050000007947 */ /* 0x000fea0003800000 */
.L_x_1546:
[----:B------:R-:W2:Y:S01]  /*65c0*/  LDL R0, [R1] ;  /* 0x0000000001007983 */ /* 0x000ea20000100800 */
[----:B------:R-:W-:Y:S01]  /*65d0*/  UIMAD UR5, UR6, 0x60, UR9 ;  /* 0x00000060060578a4 */ /* 0x000fe2000f8e0209 */
[----:B------:R-:W-:Y:S01]  /*65e0*/  ISETP.NE.AND P6, PT, R250, 0x1, PT ;  /* 0x00000001fa00780c */ /* 0x000fe20003fc5270 */
[----:B------:R-:W-:Y:S01]  /*65f0*/  IMAD.MOV.U32 R251, RZ, RZ, RZ ;  /* 0x000000fffffb7224 */ /* 0x000fe200078e00ff */
[----:B------:R-:W3:Y:S03]  /*6600*/  LDL R204, [R1+0x1c] ;  /* 0x00001c0001cc7983 */ /* 0x000ee60000100800 */
[----:B------:R-:W-:Y:S01]  /*6610*/  IMAD.U32 R252, RZ, RZ, UR5 ;  /* 0x00000005fffc7e24 */ /* 0x000fe2000f8e00ff */
[----:B------:R-:W4:Y:S04]  /*6620*/  LDL R205, [R1+0x20] ;  /* 0x0000200001cd7983 */ /* 0x000f280000100800 */
[----:B------:R-:W5:Y:S04]  /*6630*/  LDL R202, [R1+0x14] ;  /* 0x0000140001ca7983 */ /* 0x000f680000100800 */
[----:B------:R-:W3:Y:S04]  /*6640*/  LDL R203, [R1+0x18] ;  /* 0x0000180001cb7983 */ /* 0x000ee80000100800 */
[----:B------:R-:W3:Y:S04]  /*6650*/  LDL R214, [R1+0xc] ;  /* 0x00000c0001d67983 */ /* 0x000ee80000100800 */
[----:B------:R-:W3:Y:S04]  /*6660*/  LDL R215, [R1+0x10] ;  /* 0x0000100001d77983 */ /* 0x000ee80000100800 */
[----:B------:R-:W3:Y:S04]  /*6670*/  LDL R212, [R1+0x4] ;  /* 0x0000040001d47983 */ /* 0x000ee80000100800 */
[----:B------:R-:W3:Y:S01]  /*6680*/  LDL R213, [R1+0x8] ;  /* 0x0000080001d57983 */ /* 0x000ee20000100800 */
[----:B--2---:R-:W-:Y:S05]  /*6690*/  IADD3 R252, R252, -0x60, R0 ;  /* 0xffffffa0fcfc7810 */ /* 0x004fea0007ffe000 */
[----:B------:R-:W-:Y:S04]  /*66a0*/  @P6 IMAD.HI.U32 R2, R252, c[0x0][0x2bc], RZ ;  /* 0x0000af00fc026a27 */ /* 0x000fe800078e00ff */
[----:B------:R-:W-:Y:S01]  /*66b0*/  IMAD.MOV.U32 R0, RZ, RZ, R252 ;  /* 0x000000ffff007224 */ /* 0x000fe200078e00fc */
[----:B------:R-:W-:Y:S04]  /*66c0*/  @P6 SHF.R.U32.HI R0, RZ, c[0x0][0x2c0], R2 ;  /* 0x0000b000ff006a19 */ /* 0x000fe80000011602 */
[C---:B------:R-:W-:Y:S04]  /*66d0*/  @!P5 IADD3 R181, P0, R0.reuse, UR16, RZ ;  /* 0x0000001000b5dc10 */ /* 0x040fe8000ff1e0ff */
[----:B------:R-:W-:Y:S01]  /*66e0*/  @!P5 LEA.HI.X.SX32 R2, R0, UR15, 0x1, P0 ;  /* 0x0000000f0002dc11 */ /* 0x000fe200080f0eff */
[----:B------:R-:W-:Y:S01]  /*66f0*/  IMAD.MOV R0, RZ, RZ, -R0 ;  /* 0x000000ffff007224 */ /* 0x000fe200078e0a00 */
[C---:B------:R-:W-:Y:S03]  /*6700*/  @!P5 LEA R184, P0, R181.reuse, c[0x0][0x2a0], 0x2 ;  /* 0x0000a800b5b8da11 */ /* 0x040fe600078010ff */
[----:B------:R-:W-:Y:S01]  /*6710*/  IMAD R252, R0, c[0x0][0x2b8], R252 ;  /* 0x0000ae0000fc7a24 */ /* 0x000fe200078e02fc */
[----:B------:R-:W-:Y:S04]  /*6720*/  @!P5 LEA.HI.X R185, R181, c[0x0][0x2a4], R2, 0x2, P0 ;  /* 0x0000a900b5b9da11 */ /* 0x000fe800000f1402 */
[----:B------:R-:W-:Y:S01]  /*6730*/  SHF.R.S32.HI R0, RZ, 0x1f, R252 ;  /* 0x0000001fff007819 */ /* 0x000fe200000114fc */
[----:B------:R1:W2:Y:S04]  /*6740*/  @!P5 LDG.E R251, [R184.64] ;  /* 0x0000000cb8fbd981 */ /* 0x0002a8000c1e1900 */
[----:B------:R-:W-:Y:S04]  /*6750*/  IMAD R0, R0, c[0x0][0x1e0], RZ ;  /* 0x0000780000007a24 */ /* 0x000fe800078e02ff */
[C---:B------:R-:W-:Y:S02]  /*6760*/  IMAD R0, R252.reuse, c[0x0][0x1e4], R0 ;  /* 0x00007900fc007a24 */ /* 0x040fe400078e0200 */
[----:B-1----:R-:W-:Y:S04]  /*6770*/  IMAD.WIDE.U32 R184, R252, c[0x0][0x1e0], RZ ;  /* 0x00007800fcb87a25 */ /* 0x002fe800078e00ff */
[----:B------:R-:W-:Y:S01]  /*6780*/  IMAD.IADD R185, R185, 0x1, R0 ;  /* 0x00000001b9b97824 */ /* 0x000fe200078e0200 */
[----:B--2---:R-:W-:Y:S03]  /*6790*/  SHF.R.S32.HI R0, RZ, 0x1f, R251 ;  /* 0x0000001fff007819 */ /* 0x004fe600000114fb */
[C---:B------:R-:W-:Y:S04]  /*67a0*/  IMAD.WIDE.U32 R184, R251.reuse, c[0x0][0x1f0], R184 ;  /* 0x00007c00fbb87a25 */ /* 0x040fe800078e00b8 */
[----:B------:R-:W-:Y:S01]  /*67b0*/  IMAD R0, R0, c[0x0][0x1f0], RZ ;  /* 0x00007c0000007a24 */ /* 0x000fe200078e02ff */
[----:B------:R-:W-:Y:S03]  /*67c0*/  IADD3 R181, P0, R184, UR20, RZ ;  /* 0x00000014b8b57c10 */ /* 0x000fe6000ff1e0ff */
[----:B------:R-:W-:Y:S05]  /*67d0*/  IMAD R0, R251, c[0x0][0x1f4], R0 ;  /* 0x00007d00fb007a24 */ /* 0x000fea00078e0200 */
[----:B------:R-:W-:Y:S02]  /*67e0*/  IADD3.X R0, R185, UR18, R0, P0, !PT ;  /* 0x00000012b9007c10 */ /* 0x000fe400087fe400 */
[C---:B------:R-:W-:Y:S04]  /*67f0*/  LEA R2, P0, R181.reuse, c[0x0][0x1c8], 0x1 ;  /* 0x00007200b5027a11 */ /* 0x040fe800078008ff */
[----:B------:R-:W-:Y:S01]  /*6800*/  LEA.HI.X R0, R181, c[0x0][0x1cc], R0, 0x1, P0 ;  /* 0x00007300b5007a11 */ /* 0x000fe200000f0c00 */
[----:B------:R-:W3:Y:S04]  /*6810*/  SHFL.IDX PT, R185, R2, RZ, 0x181f ;  /* 0x00181fff02b97589 */ /* 0x000ee800000e0000 */
[----:B------:R-:W4:Y:S04]  /*6820*/  SHFL.IDX PT, R186, R0, RZ, 0x181f ;  /* 0x00181fff00ba7589 */ /* 0x000f2800000e0000 */
[----:B------:R-:W1:Y:S04]  /*6830*/  SHFL.IDX PT, R181, R2, 0x1, 0x181f ;  /* 0x00381f0002b57f89 */ /* 0x000e6800000e0000 */
[----:B------:R-:W2:Y:S04]  /*6840*/  SHFL.IDX PT, R184, R0, 0x1, 0x181f ;  /* 0x00381f0000b87f89 */ /* 0x000ea800000e0000 */
[----:B------:R-:W1:Y:S04]  /*6850*/  SHFL.IDX PT, R2, R2, 0x2, 0x181f ;  /* 0x00581f0002027f89 */ /* 0x000e6800000e0000 */
[----:B------:R-:W1:Y:S01]  /*6860*/  SHFL.IDX PT, R0, R0, 0x2, 0x181f ;  /* 0x00581f0000007f89 */ /* 0x000e6200000e0000 */
[C---:B---3--:R-:W-:Y:S05]  /*6870*/  IADD3 R192, P0, R185.reuse, R204, RZ ;  /* 0x000000ccb9c07210 */ /* 0x048fea0007f1e0ff */
[C---:B----4-:R-:W-:Y:S01]  /*6880*/  IMAD.X R193, R186.reuse, 0x1, R205, P0 ;  /* 0x00000001bac17824 */ /* 0x050fe200000e06cd */
[C---:B-----5:R-:W-:Y:S04]  /*6890*/  IADD3 R190, P0, R185.reuse, R202, RZ ;  /* 0x000000cab9be7210 */ /* 0x060fe80007f1e0ff */
[----:B------:R3:W-:Y:S01]  /*68a0*/  LDGSTS.E.BYPASS.LTC128B.128 [R249+0xc100], [R192.64], !P4 ;  /* 0x0c100000c0f97fae */ /* 0x0007e2000e101d4c */
[C---:B------:R-:W-:Y:S01]  /*68b0*/  IMAD.X R191, R186.reuse, 0x1, R203, P0 ;  /* 0x00000001babf7824 */ /* 0x040fe200000e06cb */
[C---:B------:R-:W-:Y:S04]  /*68c0*/  IADD3 R188, P0, R185.reuse, R214, RZ ;  /* 0x000000d6b9bc7210 */ /* 0x040fe80007f1e0ff */
[----:B------:R4:W-:Y:S01]  /*68d0*/  LDGSTS.E.BYPASS.LTC128B.128 [R249+0xf100], [R190.64], !P3 ;  /* 0x0f100000bef97fae */ /* 0x0009e2000d901d4c */
[C---:B------:R-:W-:Y:S01]  /*68e0*/  IMAD.X R189, R186.reuse, 0x1, R215, P0 ;  /* 0x00000001babd7824 */ /* 0x040fe200000e06d7 */
[----:B------:R-:W-:Y:S04]  /*68f0*/  IADD3 R194, P0, R185, R212, RZ ;  /* 0x000000d4b9c27210 */ /* 0x000fe80007f1e0ff */
[----:B------:R5:W-:Y:S01]  /*6900*/  LDGSTS.E.BYPASS.LTC128B.128 [R249+0x12100], [R188.64], !P2 ;  /* 0x12100000bcf97fae */ /* 0x000be2000d101d4c */
[----:B------:R-:W-:Y:S01]  /*6910*/  IMAD.X R195, R186, 0x1, R213, P0 ;  /* 0x00000001bac37824 */ /* 0x000fe200000e06d5 */
[C---:B-1----:R-:W-:Y:S04]  /*6920*/  IADD3 R186, P0, R181.reuse, R204, RZ ;  /* 0x000000ccb5ba7210 */ /* 0x042fe80007f1e0ff */
[----:B------:R3:W-:Y:S01]  /*6930*/  LDGSTS.E.BYPASS.LTC128B.128 [R249+0x15100], [R194.64], !P1 ;  /* 0x15100000c2f97fae */ /* 0x0007e2000c901d4c */
[C---:B--2---:R-:W-:Y:S01]  /*6940*/  IMAD.X R187, R184.reuse, 0x1, R205, P0 ;  /* 0x00000001b8bb7824 */ /* 0x044fe200000e06cd */
[C---:B------:R-:W-:Y:S04]  /*6950*/  IADD3 R198, P0, R181.reuse, R202, RZ ;  /* 0x000000cab5c67210 */ /* 0x040fe80007f1e0ff */
        /* <DEDUP_REMOVED lines=8> */
[----:B------:R-:W-:Y:S04]  /*69e0*/  IADD3 R184, P0, R2, R204, RZ ;  /* 0x000000cc02b87210 */ /* 0x000fe80007f1e0ff */
[----:B------:R3:W-:Y:S01]  /*69f0*/  LDGSTS.E.BYPASS.LTC128B.128 [R249+0x16100], [R200.64], !P1 ;  /* 0x16100000c8f97fae */ /* 0x0007e2000c901d4c */
[----:B------:R-:W-:Y:S01]  /*6a00*/  IMAD.X R185, R0, 0x1, R205, P0 ;  /* 0x0000000100b97824 */ /* 0x000fe200000e06cd */
[----:B----4-:R-:W-:Y:S04]  /*6a10*/  IADD3 R190, P0, R2, R202, RZ ;  /* 0x000000ca02be7210 */ /* 0x010fe80007f1e0ff */
[----:B------:R3:W-:Y:S01]  /*6a20*/  LDGSTS.E.BYPASS.LTC128B.128 [R249+0xe100], [R184.64], !P4 ;  /* 0x0e100000b8f97fae */ /* 0x0007e2000e101d4c */
[----:B------:R-:W-:Y:S01]  /*6a30*/  IMAD.X R191, R0, 0x1, R203, P0 ;  /* 0x0000000100bf7824 */ /* 0x000fe200000e06cb */
[----:B-----5:R-:W-:Y:S04]  /*6a40*/  IADD3 R188, P0, R2, R214, RZ ;  /* 0x000000d602bc7210 */ /* 0x020fe80007f1e0ff */
[----:B------:R3:W-:Y:S01]  /*6a50*/  LDGSTS.E.BYPASS.LTC128B.128 [R249+0x11100], [R190.64], !P3 ;  /* 0x11100000bef97fae */ /* 0x0007e2000d901d4c */
[----:B------:R-:W-:Y:S01]  /*6a60*/  IMAD.X R189, R0, 0x1, R215, P0 ;  /* 0x0000000100bd7824 */ /* 0x000fe200000e06d7 */
[----:B-1----:R-:W-:Y:S04]  /*6a70*/  IADD3 R186, P0, R2, R212, RZ ;  /* 0x000000d402ba7210 */ /* 0x002fe80007f1e0ff */
[----:B------:R3:W-:Y:S01]  /*6a80*/  LDGSTS.E.BYPASS.LTC128B.128 [R249+0x14100], [R188.64], !P2 ;  /* 0x14100000bcf97fae */ /* 0x0007e2000d101d4c */
[----:B------:R-:W-:Y:S05]  /*6a90*/  IMAD.X R187, R0, 0x1, R213, P0 ;  /* 0x0000000100bb7824 */ /* 0x000fea00000e06d5 */
[----:B------:R3:W-:Y:S01]  /*6aa0*/  LDGSTS.E.BYPASS.LTC128B.128 [R249+0x17100], [R186.64], !P1 ;  /* 0x17100000baf97fae */ /* 0x0007e2000c901d4c */
[----:B------:R-:W-:-:S05]  /*6ab0*/  BRA `(.L_x_1545) ;  /* 0x0000185000007947 */ /* 0x000fca0003800000 */
.L_x_1544:
[----:B------:R2:W-:Y:S01]  /*6ac0*/  STL [R1+0x40], R56 ;  /* 0x0000403801007387 */ /* 0x0005e20000100800 */
[----:B-1----:R-:W-:Y:S01]  /*6ad0*/  SHF.R.S32.HI R0, RZ, 0x1f, R252 ;  /* 0x0000001fff007819 */ /* 0x002fe200000114fc */
[----:B------:R-:W-:Y:S01]  /*6ae0*/  IMAD.WIDE.U32 R4, R252, c[0x0][0x208], RZ ;  /* 0x00008200fc047a25 */ /* 0x000fe200078e00ff */
[----:B------:R-:W-:Y:S01]  /*6af0*/  SHF.R.S32.HI R2, RZ, 0x1f, R251 ;  /* 0x0000001fff027819 */ /* 0x000fe200000114fb */
[----:B------:R-:W-:Y:S04]  /*6b00*/  DEPBAR.LE SB0, 0x0 ;  /* 0x000080000000791a */ /* 0x000fe80000000000 */
[----:B------:R-:W-:Y:S01]  /*6b10*/  IMAD R0, R0, c[0x0][0x208], RZ ;  /* 0x0000820000007a24 */ /* 0x000fe200078e02ff */
[----:B------:R-:W-:Y:S01]  /*6b20*/  BAR.SYNC.DEFER_BLOCKING 0x0 ;  /* 0x0000000000007b1d */ /* 0x000fe20000010000 */
[----:B------:R-:W-:Y:S01]  /*6b30*/  IMAD R2, R2, c[0x0][0x218], RZ ;  /* 0x0000860002027a24 */ /* 0x000fe200078e02ff */
[----:B------:R-:W-:Y:S01]  /*6b40*/  IADD3 R181, R249, 0x100, RZ ;  /* 0x00000100f9b57810 */ /* 0x000fe20007ffe0ff */
[----:B------:R-:W-:Y:S01]  /*6b50*/  IMAD R0, R252, c[0x0][0x20c], R0 ;  /* 0x00008300fc007a24 */ /* 0x000fe200078e0200 */
[----:B------:R-:W-:Y:S01]  /*6b60*/  UISETP.GT.AND UP0, UPT, UR6, UR8, UPT ;  /* 0x000000080600728c */ /* 0x000fe2000bf04270 */
[----:B------:R-:W-:Y:S02]  /*6b70*/  IMAD R2, R251, c[0x0][0x21c], R2 ;  /* 0x00008700fb027a24 */ /* 0x000fe400078e0202 */
[----:B------:R-:W-:Y:S04]  /*6b80*/  IMAD.IADD R5, R5, 0x1, R0 ;  /* 0x0000000105057824 */ /* 0x000fe800078e0200 */
[----:B------:R-:W-:Y:S05]  /*6b90*/  IMAD.WIDE.U32 R4, R251, c[0x0][0x218], R4 ;  /* 0x00008600fb047a25 */ /* 0x000fea00078e0004 */
[----:B------:R-:W-:Y:S04]  /*6ba0*/  IADD3 R0, P0, R4, UR22, RZ ;  /* 0x0000001604007c10 */ /* 0x000fe8000ff1e0ff */
[----:B------:R-:W-:Y:S02]  /*6bb0*/  IADD3.X R4, R5, UR4, R2, P0, !PT ;  /* 0x0000000405047c10 */ /* 0x000fe400087fe402 */
[C---:B------:R-:W-:Y:S01]  /*6bc0*/  LEA R2, P0, R0.reuse, c[0x0][0x1f8], 0x1 ;  /* 0x00007e0000027a11 */ /* 0x040fe200078008ff */
[----:B------:R-:W-:Y:S03]  /*6bd0*/  LDSM.16.M88.4 R48, [R248+0x18100] ;  /* 0x01810000f830783b */ /* 0x000fe60000000200 */
[----:B------:R-:W-:Y:S01]  /*6be0*/  LEA.HI.X R0, R0, c[0x0][0x1fc], R4, 0x1, P0 ;  /* 0x00007f0000007a11 */ /* 0x000fe200000f0c04 */
[----:B--2---:R-:W2:Y:S04]  /*6bf0*/  LDL R56, [R1+0x1c] ;  /* 0x00001c0001387983 */ /* 0x004ea80000100800 */
[----:B------:R1:W-:Y:S04]  /*6c00*/  STL [R1+0x3c], R55 ;  /* 0x00003c3701007387 */ /* 0x0003e80000100800 */
[----:B------:R-:W3:Y:S04]  /*6c10*/  LDL R29, [R1+0x14] ;  /* 0x00001400011d7983 */ /* 0x000ee80000100800 */
[----:B------:R-:W-:Y:S04]  /*6c20*/  SHFL.IDX PT, R44, R2, RZ, 0x181f ;  /* 0x00181fff022c7589 */ /* 0x000fe800000e0000 */
[----:B------:R-:W-:Y:S04]  /*6c30*/  SHFL.IDX PT, R20, R0, RZ, 0x181f ;  /* 0x00181fff00147589 */ /* 0x000fe800000e0000 */
[----:B------:R-:W4:Y:S04]  /*6c40*/  LDSM.16.M88.4 R8, [R247+0xc100] ;  /* 0x00c10000f708783b */ /* 0x000f280000000200 */
[----:B------:R-:W4:Y:S04]  /*6c50*/  LDSM.16.M88.4 R16, [R247+0xc900] ;  /* 0x00c90000f710783b */ /* 0x000f280000000200 */
[----:B------:R-:W-:Y:S04]  /*6c60*/  LDSM.16.M88.4 R24, [R247+0xd100] ;  /* 0x00d10000f718783b */ /* 0x000fe80000000200 */
[----:B-1----:R-:W3:Y:S04]  /*6c70*/  LDL R55, [R1+0x20] ;  /* 0x0000200001377983 */ /* 0x002ee80000100800 */
[----:B------:R1:W-:Y:S04]  /*6c80*/  STL [R1+0x38], R54 ;  /* 0x0000383601007387 */ /* 0x0003e80000100800 */
[----:B------:R-:W-:Y:S04]  /*6c90*/  LDSM.16.M88.4 R32, [R247+0xd900] ;  /* 0x00d90000f720783b */ /* 0x000fe80000000200 */
[----:B------:R-:W-:Y:S04]  /*6ca0*/  LDSM.16.M88.4 R40, [R247+0xe100] ;  /* 0x00e10000f728783b */ /* 0x000fe80000000200 */
[----:B------:R-:W-:Y:S04]  /*6cb0*/  LDSM.16.M88.4 R184, [R247+0xe900] ;  /* 0x00e90000f7b8783b */ /* 0x000fe80000000200 */
[----:B------:R-:W-:Y:S04]  /*6cc0*/  LDSM.16.M88.4 R188, [R244+0x18100] ;  /* 0x01810000f4bc783b */ /* 0x000fe80000000200 */
[----:B------:R-:W-:Y:S01]  /*6cd0*/  LDSM.16.M88.4 R192, [R246] ;  /* 0x00000000f6c0783b */ /* 0x000fe20000000200 */
[C---:B----4-:R-:W-:Y:S03]  /*6ce0*/  HMMA.16816.F32 R4, R48.reuse, R8, RZ ;  /* 0x000000083004723c */ /* 0x050fe600000018ff */
[----:B-1----:R-:W4:Y:S04]  /*6cf0*/  LDL R54, [R1+0x18] ;  /* 0x0000180001367983 */ /* 0x002f280000100800 */
[----:B------:R1:W-:Y:S01]  /*6d00*/  STL [R1+0x34], R53 ;  /* 0x0000343501007387 */ /* 0x0003e20000100800 */
[C---:B------:R-:W-:Y:S03]  /*6d10*/  HMMA.16816.F32 R8, R48.reuse, R10, RZ ;  /* 0x0000000a3008723c */ /* 0x040fe600000018ff */
[----:B------:R-:W-:Y:S04]  /*6d20*/  LDSM.16.M88.4 R196, [R237] ;  /* 0x00000000edc4783b */ /* 0x000fe80000000200 */
[----:B------:R-:W-:Y:S01]  /*6d30*/  LDSM.16.M88.4 R200, [R236] ;  /* 0x00000000ecc8783b */ /* 0x000fe20000000200 */
[C---:B------:R-:W-:Y:S03]  /*6d40*/  HMMA.16816.F32 R12, R48.reuse, R16, RZ ;  /* 0x00000010300c723c */ /* 0x040fe600000018ff */
[----:B------:R-:W-:Y:S04]  /*6d50*/  LDSM.16.M88.4 R204, [R235] ;  /* 0x00000000ebcc783b */ /* 0x000fe80000000200 */
[----:B------:R-:W-:Y:S01]  /*6d60*/  LDSM.16.M88.4 R208, [R234] ;  /* 0x00000000ead0783b */ /* 0x000fe20000000200 */
[C---:B------:R-:W-:Y:S03]  /*6d70*/  HMMA.16816.F32 R16, R48.reuse, R18, RZ ;  /* 0x000000123010723c */ /* 0x040fe600000018ff */
[----:B------:R-:W-:Y:S04]  /*6d80*/  LDSM.16.M88.4 R212, [R233] ;  /* 0x00000000e9d4783b */ /* 0x000fe80000000200 */
[----:B------:R-:W2:Y:S04]  /*6d90*/  SHFL.IDX PT, R38, R2, 0x1, 0x181f ;  /* 0x00381f0002267f89 */ /* 0x000ea800000e0000 */
[----:B-1----:R-:W4:Y:S04]  /*6da0*/  LDL R53, [R1+0xc] ;  /* 0x00000c0001357983 */ /* 0x002f280000100800 */
[----:B------:R1:W-:Y:S04]  /*6db0*/  STL [R1+0x30], R52 ;  /* 0x0000303401007387 */ /* 0x0003e80000100800 */
[----:B------:R-:W2:Y:S04]  /*6dc0*/  SHFL.IDX PT, R28, R0, 0x1, 0x181f ;  /* 0x00381f00001c7f89 */ /* 0x000ea800000e0000 */
[----:B------:R-:W2:Y:S04]  /*6dd0*/  SHFL.IDX PT, R2, R2, 0x2, 0x181f ;  /* 0x00581f0002027f89 */ /* 0x000ea800000e0000 */
[----:B------:R-:W2:Y:S04]  /*6de0*/  SHFL.IDX PT, R0, R0, 0x2, 0x181f ;  /* 0x00581f0000007f89 */ /* 0x000ea800000e0000 */
[----:B-1----:R-:W4:Y:S04]  /*6df0*/  LDL R52, [R1+0x10] ;  /* 0x0000100001347983 */ /* 0x002f280000100800 */
[----:B------:R1:W-:Y:S04]  /*6e00*/  STL [R1+0x2c], R3 ;  /* 0x00002c0301007387 */ /* 0x0003e80000100800 */
[----:B------:R-:W4:Y:S04]  /*6e10*/  LDL R250, [R1+0x8] ;  /* 0x0000080001fa7983 */ /* 0x000f280000100800 */
[----:B-1----:R-:W4:Y:S01]  /*6e20*/  LDL R3, [R1+0x4] ;  /* 0x0000040001037983 */ /* 0x002f220000100800 */
[-C--:B--2---:R-:W-:Y:S05]  /*6e30*/  IADD3 R30, P0, R44, R56.reuse, RZ ;  /* 0x000000382c1e7210 */ /* 0x084fea0007f1e0ff */
[--C-:B---3--:R-:W-:Y:S01]  /*6e40*/  IMAD.X R31, R20, 0x1, R55.reuse, P0 ;  /* 0x00000001141f7824 */ /* 0x108fe200000e0637 */
[----:B------:R-:W-:Y:S04]  /*6e50*/  IADD3 R22, P0, R44, R29, RZ ;  /* 0x0000001d2c167210 */ /* 0x000fe80007f1e0ff */
[----:B------:R1:W-:Y:S01]  /*6e60*/  LDGSTS.E.BYPASS.LTC128B.128 [R181], [R30.64], !P4 ;  /* 0x000000001eb57fae */ /* 0x0003e2000e101d4c */
[----:B----4-:R-:W-:Y:S05]  /*6e70*/  IMAD.X R23, R20, 0x1, R54, P0 ;  /* 0x0000000114177824 */ /* 0x010fea00000e0636 */
[----:B------:R2:W-:Y:S01]  /*6e80*/  LDGSTS.E.BYPASS.LTC128B.128 [R181+0x3000], [R22.64], !P3 ;  /* 0x0300000016b57fae */ /* 0x0005e2000d901d4c */
[----:B------:R-:W-:Y:S05]  /*6e90*/  IADD3 R36, P0, R44, R53, RZ ;  /* 0x000000352c247210 */ /* 0x000fea0007f1e0ff */
[----:B------:R-:W-:Y:S05]  /*6ea0*/  IMAD.X R37, R20, 0x1, R52, P0 ;  /* 0x0000000114257824 */ /* 0x000fea00000e0634 */
[----:B------:R3:W-:Y:S01]  /*6eb0*/  LDGSTS.E.BYPASS.LTC128B.128 [R181+0x6000], [R36.64], !P2 ;  /* 0x0600000024b57fae */ /* 0x0007e2000d101d4c */
[----:B------:R-:W-:Y:S05]  /*6ec0*/  IADD3 R44, P0, R44, R3, RZ ;  /* 0x000000032c2c7210 */ /* 0x000fea0007f1e0ff */
[----:B------:R-:W-:Y:S01]  /*6ed0*/  IMAD.X R45, R20, 0x1, R250, P0 ;  /* 0x00000001142d7824 */ /* 0x000fe200000e06fa */
[-C--:B------:R-:W-:Y:S01]  /*6ee0*/  IADD3 R46, P0, R38, R56.reuse, RZ ;  /* 0x00000038262e7210 */ /* 0x080fe20007f1e0ff */
[C---:B--2---:R-:W-:Y:S03]  /*6ef0*/  HMMA.16816.F32 R20, R48.reuse, R24, RZ ;  /* 0x000000183014723c */ /* 0x044fe600000018ff */
[----:B------:R2:W-:Y:S01]  /*6f00*/  LDGSTS.E.BYPASS.LTC128B.128 [R181+0x9000], [R44.64], !P1 ;  /* 0x090000002cb57fae */ /* 0x0005e2000c901d4c */
[--C-:B------:R-:W-:Y:S01]  /*6f10*/  IMAD.X R47, R28, 0x1, R55.reuse, P0 ;  /* 0x000000011c2f7824 */ /* 0x100fe200000e0637 */
[----:B-1----:R-:W-:Y:S03]  /*6f20*/  IADD3 R30, P0, R38, R29, RZ ;  /* 0x0000001d261e7210 */ /* 0x002fe60007f1e0ff */
[C---:B------:R-:W-:Y:S01]  /*6f30*/  HMMA.16816.F32 R24, R48.reuse, R26, RZ ;  /* 0x0000001a3018723c */ /* 0x040fe200000018ff */
[----:B------:R1:W-:Y:S03]  /*6f40*/  LDGSTS.E.BYPASS.LTC128B.128 [R181+0x1000], [R46.64], !P4 ;  /* 0x010000002eb57fae */ /* 0x0003e6000e101d4c */
[----:B------:R-:W-:Y:S01]  /*6f50*/  IMAD.X R31, R28, 0x1, R54, P0 ;  /* 0x000000011c1f7824 */ /* 0x000fe200000e0636 */
[----:B---3--:R-:W-:Y:S04]  /*6f60*/  IADD3 R36, P0, R38, R53, RZ ;  /* 0x0000003526247210 */ /* 0x008fe80007f1e0ff */
[----:B------:R3:W-:Y:S03]  /*6f70*/  LDGSTS.E.BYPASS.LTC128B.128 [R181+0x4000], [R30.64], !P3 ;  /* 0x040000001eb57fae */ /* 0x0007e6000d901d4c */
[----:B------:R-:W-:Y:S01]  /*6f80*/  IMAD.X R37, R28, 0x1, R52, P0 ;  /* 0x000000011c257824 */ /* 0x000fe200000e0634 */
[----:B------:R-:W-:Y:S04]  /*6f90*/  IADD3 R38, P0, R38, R3, RZ ;  /* 0x0000000326267210 */ /* 0x000fe80007f1e0ff */
[----:B------:R4:W-:Y:S01]  /*6fa0*/  LDGSTS.E.BYPASS.LTC128B.128 [R181+0x7000], [R36.64], !P2 ;  /* 0x0700000024b57fae */ /* 0x0009e2000d101d4c */
[----:B------:R-:W-:Y:S01]  /*6fb0*/  IMAD.X R39, R28, 0x1, R250, P0 ;  /* 0x000000011c277824 */ /* 0x000fe200000e06fa */
[----:B--2---:R-:W-:Y:S04]  /*6fc0*/  IADD3 R44, P0, R2, R56, RZ ;  /* 0x00000038022c7210 */ /* 0x004fe80007f1e0ff */
[----:B------:R2:W-:Y:S01]  /*6fd0*/  LDGSTS.E.BYPASS.LTC128B.128 [R181+0xa000], [R38.64], !P1 ;  /* 0x0a00000026b57fae */ /* 0x0005e2000c901d4c */
[----:B------:R-:W-:Y:S03]  /*6fe0*/  IMAD.X R45, R0, 0x1, R55, P0 ;  /* 0x00000001002d7824 */ /* 0x000fe600000e0637 */
[----:B------:R1:W5:Y:S04]  /*6ff0*/  LDL.LU R56, [R1+0x40] ;  /* 0x0000400001387983 */ /* 0x0003680000300800 */
[----:B------:R1:W-:Y:S04]  /*7000*/  LDGSTS.E.BYPASS.LTC128B.128 [R181+0x2000], [R44.64], !P4 ;  /* 0x020000002cb57fae */ /* 0x0003e8000e101d4c */
[----:B------:R1:W5:Y:S01]  /*7010*/  LDL.LU R55, [R1+0x3c] ;  /* 0x00003c0001377983 */ /* 0x0003620000300800 */
[----:B----4-:R-:W-:Y:S02]  /*7020*/  IADD3 R36, P0, R2, R29, RZ ;  /* 0x0000001d02247210 */ /* 0x010fe40007f1e0ff */
[C---:B---3--:R-:W-:Y:S03]  /*7030*/  HMMA.16816.F32 R28, R48.reuse, R32, RZ ;  /* 0x00000020301c723c */ /* 0x048fe600000018ff */
[----:B------:R-:W-:Y:S01]  /*7040*/  IMAD.X R37, R0, 0x1, R54, P0 ;  /* 0x0000000100257824 */ /* 0x000fe200000e0636 */
[----:B--2---:R-:W-:Y:S01]  /*7050*/  IADD3 R38, P0, R2, R53, RZ ;  /* 0x0000003502267210 */ /* 0x004fe20007f1e0ff */
[----:B------:R2:W5:Y:S03]  /*7060*/  LDL.LU R54, [R1+0x38] ;  /* 0x0000380001367983 */ /* 0x0005660000300800 */
[C---:B------:R-:W-:Y:S01]  /*7070*/  HMMA.16816.F32 R32, R48.reuse, R34, RZ ;  /* 0x000000223020723c */ /* 0x040fe200000018ff */
[----:B------:R-:W-:Y:S01]  /*7080*/  IMAD.X R39, R0, 0x1, R52, P0 ;  /* 0x0000000100277824 */ /* 0x000fe200000e0634 */
[----:B------:R3:W-:Y:S02]  /*7090*/  LDGSTS.E.BYPASS.LTC128B.128 [R181+0x5000], [R36.64], !P3 ;  /* 0x0500000024b57fae */ /* 0x0007e4000d901d4c */
[----:B-1----:R-:W-:Y:S02]  /*70a0*/  IADD3 R44, P0, R2, R3, RZ ;  /* 0x00000003022c7210 */ /* 0x002fe40007f1e0ff */
[----:B------:R3:W-:Y:S04]  /*70b0*/  LDGSTS.E.BYPASS.LTC128B.128 [R181+0x8000], [R38.64], !P2 ;  /* 0x0800000026b57fae */ /* 0x0007e8000d101d4c */
[----:B------:R2:W5:Y:S02]  /*70c0*/  LDL.LU R53, [R1+0x34] ;  /* 0x0000340001357983 */ /* 0x0005640000300800 */
[----:B------:R-:W-:Y:S01]  /*70d0*/  IMAD.X R45, R0, 0x1, R250, P0 ;  /* 0x00000001002d7824 */ /* 0x000fe200000e06fa */
[----:B------:R-:W-:Y:S01]  /*70e0*/  PLOP3.LUT P0, PT, PT, PT, UP0, 0x80, 0x0 ;  /* 0x000000000000781c */ /* 0x000fe20003f0f008 */
[----:B------:R2:W5:Y:S01]  /*70f0*/  LDL.LU R52, [R1+0x30] ;  /* 0x0000300001347983 */ /* 0x0005620000300800 */
[----:B------:R-:W-:Y:S03]  /*7100*/  IMAD.MOV.U32 R250, RZ, RZ, c[0x0][0x2b8] ;  /* 0x0000ae00fffa7624 */ /* 0x000fe600078e00ff */
[----:B------:R1:W-:Y:S04]  /*7110*/  LDGSTS.E.BYPASS.LTC128B.128 [R181+0xb000], [R44.64], !P1 ;  /* 0x0b0000002cb57fae */ /* 0x0003e8000c901d4c */
[----:B------:R-:W0:Y:S04]  /*7120*/  LDGDEPBAR ;  /* 0x00000000000079af */ /* 0x000e280000000000 */
[----:B------:R2:W5:Y:S01]  /*7130*/  LDL.LU R3, [R1+0x2c] ;  /* 0x00002c0001037983 */ /* 0x0005620000300800 */
[C---:B---3--:R-:W-:Y:S08]  /*7140*/  HMMA.16816.F32 R36, R48.reuse, R40, RZ ;  /* 0x000000283024723c */ /* 0x048ff000000018ff */
[C---:B------:R-:W-:Y:S08]  /*7150*/  HMMA.16816.F32 R40, R48.reuse, R42, RZ ;  /* 0x0000002a3028723c */ /* 0x040ff000000018ff */
[C---:B-1----:R-:W-:Y:S08]  /*7160*/  HMMA.16816.F32 R44, R48.reuse, R184, RZ ;  /* 0x000000b8302c723c */ /* 0x042ff000000018ff */
[----:B------:R-:W-:Y:S01]  /*7170*/  HMMA.16816.F32 R48, R48, R186, RZ ;  /* 0x000000ba3030723c */ /* 0x000fe200000018ff */
[----:B------:R-:W-:Y:S07]  /*7180*/  LDSM.16.M88.4 R184, [R243+0x18100] ;  /* 0x01810000f3b8783b */ /* 0x000fee0000000200 */
[C---:B------:R-:W-:Y:S08]  /*7190*/  HMMA.16816.F32 R4, R188.reuse, R192, R4 ;  /* 0x000000c0bc04723c */ /* 0x040ff00000001804 */
[C---:B------:R-:W-:Y:S01]  /*71a0*/  HMMA.16816.F32 R8, R188.reuse, R194, R8 ;  /* 0x000000c2bc08723c */ /* 0x040fe20000001808 */
[----:B------:R-:W1:Y:S07]  /*71b0*/  LDSM.16.M88.4 R192, [R242+0xc100] ;  /* 0x00c10000f2c0783b */ /* 0x000e6e0000000200 */
[C---:B------:R-:W-:Y:S08]  /*71c0*/  HMMA.16816.F32 R12, R188.reuse, R196, R12 ;  /* 0x000000c4bc0c723c */ /* 0x040ff0000000180c */
[C---:B------:R-:W-:Y:S01]  /*71d0*/  HMMA.16816.F32 R16, R188.reuse, R198, R16 ;  /* 0x000000c6bc10723c */ /* 0x040fe20000001810 */
[----:B------:R-:W3:Y:S07]  /*71e0*/  LDSM.16.M88.4 R196, [R242+0xc900] ;  /* 0x00c90000f2c4783b */ /* 0x000eee0000000200 */
[C---:B------:R-:W-:Y:S08]  /*71f0*/  HMMA.16816.F32 R20, R188.reuse, R200, R20 ;  /* 0x000000c8bc14723c */ /* 0x040ff00000001814 */
[C---:B------:R-:W-:Y:S01]  /*7200*/  HMMA.16816.F32 R24, R188.reuse, R202, R24 ;  /* 0x000000cabc18723c */ /* 0x040fe20000001818 */
[----:B------:R-:W4:Y:S07]  /*7210*/  LDSM.16.M88.4 R200, [R242+0xd100] ;  /* 0x00d10000f2c8783b */ /* 0x000f2e0000000200 */
[C---:B------:R-:W-:Y:S08]  /*7220*/  HMMA.16816.F32 R28, R188.reuse, R204, R28 ;  /* 0x000000ccbc1c723c */ /* 0x040ff0000000181c */
        /* <DEDUP_REMOVED lines=10> */
[----:B------:R-:W-:Y:S07]  /*72d0*/  LDSM.16.M88.4 R192, [R232] ;  /* 0x00000000e8c0783b */ /* 0x000fee0000000200 */
[C---:B---3--:R-:W-:Y:S08]  /*72e0*/  HMMA.16816.F32 R12, R184.reuse, R196, R12 ;  /* 0x000000c4b80c723c */ /* 0x048ff0000000180c */
[C---:B------:R-:W-:Y:S01]  /*72f0*/  HMMA.16816.F32 R16, R184.reuse, R198, R16 ;  /* 0x000000c6b810723c */ /* 0x040fe20000001810 */
[----:B------:R-:W-:Y:S07]  /*7300*/  LDSM.16.M88.4 R196, [R232+0x800] ;  /* 0x00080000e8c4783b */ /* 0x000fee0000000200 */
[C---:B----4-:R-:W-:Y:S08]  /*7310*/  HMMA.16816.F32 R20, R184.reuse, R200, R20 ;  /* 0x000000c8b814723c */ /* 0x050ff00000001814 */
[C---:B------:R-:W-:Y:S01]  /*7320*/  HMMA.16816.F32 R24, R184.reuse, R202, R24 ;  /* 0x000000cab818723c */ /* 0x040fe20000001818 */
[----:B------:R-:W-:Y:S07]  /*7330*/  LDSM.16.M88.4 R200, [R232+0x1000] ;  /* 0x00100000e8c8783b */ /* 0x000fee0000000200 */
        /* <DEDUP_REMOVED lines=8> */
[----:B------:R-:W2:Y:S04]  /*73c0*/  LDSM.16.M88.4 R184, [R232+0x2000] ;  /* 0x00200000e8b8783b */ /* 0x000ea80000000200 */
[----:B------:R-:W3:Y:S03]  /*73d0*/  LDSM.16.M88.4 R208, [R232+0x2800] ;  /* 0x00280000e8d0783b */ /* 0x000ee60000000200 */
[C---:B-1----:R-:W-:Y:S08]  /*73e0*/  HMMA.16816.F32 R4, R188.reuse, R192, R4 ;  /* 0x000000c0bc04723c */ /* 0x042ff00000001804 */
        /* <DEDUP_REMOVED lines=11> */
[C---:B--2---:R-:W-:Y:S08]  /*74a0*/  HMMA.16816.F32 R36, R188.reuse, R184, R36 ;  /* 0x000000b8bc24723c */ /* 0x044ff00000001824 */
[C---:B------:R-:W-:Y:S01]  /*74b0*/  HMMA.16816.F32 R40, R188.reuse, R186, R40 ;  /* 0x000000babc28723c */ /* 0x040fe20000001828 */
[----:B------:R-:W1:Y:S07]  /*74c0*/  LDSM.16.M88.4 R184, [R248+0x1c100] ;  /* 0x01c10000f8b8783b */ /* 0x000e6e0000000200 */
[C---:B---3--:R-:W-:Y:S08]  /*74d0*/  HMMA.16816.F32 R44, R188.reuse, R208, R44 ;  /* 0x000000d0bc2c723c */ /* 0x048ff0000000182c */
[----:B------:R-:W-:Y:S01]  /*74e0*/  HMMA.16816.F32 R48, R188, R210, R48 ;  /* 0x000000d2bc30723c */ /* 0x000fe20000001830 */
[----:B------:R-:W2:Y:S04]  /*74f0*/  LDSM.16.M88.4 R188, [R247+0x11100] ;  /* 0x01110000f7bc783b */ /* 0x000ea80000000200 */
[----:B------:R-:W3:Y:S03]  /*7500*/  LDSM.16.M88.4 R208, [R247+0x11900] ;  /* 0x01190000f7d0783b */ /* 0x000ee60000000200 */
[C---:B-1----:R-:W-:Y:S08]  /*7510*/  HMMA.16816.F32 R4, R184.reuse, R192, R4 ;  /* 0x000000c0b804723c */ /* 0x042ff00000001804 */
[C---:B------:R-:W-:Y:S01]  /*7520*/  HMMA.16816.F32 R8, R184.reuse, R194, R8 ;  /* 0x000000c2b808723c */ /* 0x040fe20000001808 */
[----:B------:R-:W-:Y:S07]  /*7530*/  LDSM.16.M88.4 R192, [R231] ;  /* 0x00000000e7c0783b */ /* 0x000fee0000000200 */
[C---:B------:R-:W-:Y:S08]  /*7540*/  HMMA.16816.F32 R12, R184.reuse, R196, R12 ;  /* 0x000000c4b80c723c */ /* 0x040ff0000000180c */
        /* <DEDUP_REMOVED lines=8> */
[C---:B--2---:R-:W-:Y:S08]  /*75d0*/  HMMA.16816.F32 R36, R184.reuse, R188, R36 ;  /* 0x000000bcb824723c */ /* 0x044ff00000001824 */
[C---:B------:R-:W-:Y:S01]  /*75e0*/  HMMA.16816.F32 R40, R184.reuse, R190, R40 ;  /* 0x000000beb828723c */ /* 0x040fe20000001828 */
[----:B------:R-:W1:Y:S07]  /*75f0*/  LDSM.16.M88.4 R188, [R244+0x1c100] ;  /* 0x01c10000f4bc783b */ /* 0x000e6e0000000200 */
[C---:B---3--:R-:W-:Y:S08]  /*7600*/  HMMA.16816.F32 R44, R184.reuse, R208, R44 ;  /* 0x000000d0b82c723c */ /* 0x048ff0000000182c */
[----:B------:R-:W-:Y:S01]  /*7610*/  HMMA.16816.F32 R48, R184, R210, R48 ;  /* 0x000000d2b830723c */ /* 0x000fe20000001830 */
[----:B------:R-:W2:Y:S04]  /*7620*/  LDSM.16.M88.4 R184, [R227] ;  /* 0x00000000e3b8783b */ /* 0x000ea80000000200 */
[----:B------:R-:W3:Y:S03]  /*7630*/  LDSM.16.M88.4 R208, [R226] ;  /* 0x00000000e2d0783b */ /* 0x000ee60000000200 */
        /* <DEDUP_REMOVED lines=190> */
[----:B------:R-:W-:Y:S04]  /*8220*/  DEPBAR.LE SB0, 0x0 ;  /* 0x000080000000791a */ /* 0x000fe80000000000 */
[----:B------:R-:W-:Y:S01]  /*8230*/  BAR.SYNC.DEFER_BLOCKING 0x0 ;  /* 0x0000000000007b1d */ /* 0x000fe20000010000 */
[C---:B-1----:R-:W-:Y:S08]  /*8240*/  HMMA.16816.F32 R4, R188.reuse, R192, R4 ;  /* 0x000000c0bc04723c */ /* 0x042ff00000001804 */
[C---:B------:R-:W-:Y:S08]  /*8250*/  HMMA.16816.F32 R8, R188.reuse, R194, R8 ;  /* 0x000000c2bc08723c */ /* 0x040ff00000001808 */
[C---:B------:R-:W-:Y:S08]  /*8260*/  HMMA.16816.F32 R12, R188.reuse, R196, R12 ;  /* 0x000000c4bc0c723c */ /* 0x040ff0000000180c */
[C---:B------:R-:W-:Y:S08]  /*8270*/  HMMA.16816.F32 R16, R188.reuse, R198, R16 ;  /* 0x000000c6bc10723c */ /* 0x040ff00000001810 */
[C---:B------:R-:W-:Y:S08]  /*8280*/  HMMA.16816.F32 R20, R188.reuse, R200, R20 ;  /* 0x000000c8bc14723c */ /* 0x040ff00000001814 */
[C---:B------:R-:W-:Y:S08]  /*8290*/  HMMA.16816.F32 R24, R188.reuse, R202, R24 ;  /* 0x000000cabc18723c */ /* 0x040ff00000001818 */
[C---:B------:R-:W-:Y:S08]  /*82a0*/  HMMA.16816.F32 R28, R188.reuse, R204, R28 ;  /* 0x000000ccbc1c723c */ /* 0x040ff0000000181c */
[C---:B------:R-:W-:Y:S08]  /*82b0*/  HMMA.16816.F32 R32, R188.reuse, R206, R32 ;  /* 0x000000cebc20723c */ /* 0x040ff00000001820 */
[C---:B--2---:R-:W-:Y:S08]  /*82c0*/  HMMA.16816.F32 R36, R188.reuse, R184, R36 ;  /* 0x000000b8bc24723c */ /* 0x044ff00000001824 */
[C---:B------:R-:W-:Y:S08]  /*82d0*/  HMMA.16816.F32 R40, R188.reuse, R186, R40 ;  /* 0x000000babc28723c */ /* 0x040ff00000001828 */
[C---:B---3--:R-:W-:Y:S08]  /*82e0*/  HMMA.16816.F32 R44, R188.reuse, R208, R44 ;  /* 0x000000d0bc2c723c */ /* 0x048ff0000000182c */
[----:B------:R-:W-:Y:S01]  /*82f0*/  HMMA.16816.F32 R48, R188, R210, R48 ;  /* 0x000000d2bc30723c */ /* 0x000fe20000001830 */
[----:B-----5:R-:W-:-:S07]  /*8300*/  @P0 BRA `(.L_x_1546) ;  /* 0xffffe2b000000947 */ /* 0x020fce000383ffff */
.L_x_1545:
[----:B---3--:R-:W-:Y:S01]  /*8310*/  FMNMX.FTZ R184, R4, R180, !PT ;  /* 0x000000b404b87209 */ /* 0x008fe20007810000 */
[----:B------:R-:W-:Y:S01]  /*8320*/  LDSM.16.MT88.4 R188, [R240+0x100] ;  /* 0x00010000f0bc783b */ /* 0x000fe20000004200 */
[----:B------:R-:W-:Y:S01]  /*8330*/  FMNMX.FTZ R181, R6, R3, !PT ;  /* 0x0000000306b57209 */ /* 0x000fe20007810000 */
[----:B------:R-:W-:Y:S01]  /*8340*/  UISETP.GT.AND UP0, UPT, UR6, UR8, UPT ;  /* 0x000000080600728c */ /* 0x000fe2000bf04270 */
[----:B------:R-:W-:Y:S01]  /*8350*/  FMNMX.FTZ R184, R5, R184, !PT ;  /* 0x000000b805b87209 */ /* 0x000fe20007810000 */
[----:B------:R-:W-:Y:S01]  /*8360*/  UIADD3 UR6, UR6, -0x1, URZ ;  /* 0xffffffff06067890 */ /* 0x000fe2000fffe03f */
[----:B------:R-:W-:Y:S02]  /*8370*/  FMNMX.FTZ R181, R7, R181, !PT ;  /* 0x000000b507b57209 */ /* 0x000fe40007810000 */
[----:B------:R-:W-:Y:S01]  /*8380*/  FMNMX.FTZ R184, R8, R184, !PT ;  /* 0x000000b808b87209 */ /* 0x000fe20007810000 */
[----:B------:R-:W-:Y:S01]  /*8390*/  LDSM.16.MT88.4 R192, [R239+0x100] ;  /* 0x00010000efc0783b */ /* 0x000fe20000004200 */
[----:B------:R-:W-:Y:S02]  /*83a0*/  FMNMX.FTZ R181, R10, R181, !PT ;  /* 0x000000b50ab57209 */ /* 0x000fe40007810000 */
[----:B------:R-:W-:Y:S02]  /*83b0*/  FMNMX.FTZ R184, R9, R184, !PT ;  /* 0x000000b809b87209 */ /* 0x000fe40007810000 */
[----:B------:R-:W-:Y:S02]  /*83c0*/  FMNMX.FTZ R181, R11, R181, !PT ;  /* 0x000000b50bb57209 */ /* 0x000fe40007810000 */
[----:B------:R-:W-:Y:S01]  /*83d0*/  FMNMX.FTZ R184, R12, R184, !PT ;  /* 0x000000b80cb87209 */ /* 0x000fe20007810000 */
        /* <DEDUP_REMOVED lines=40> */
[----:B------:R-:W-:Y:S01]  /*8660*/  PLOP3.LUT P0, PT, PT, PT, UP0, 0x80, 0x0 ;  /* 0x000000000000781c */ /* 0x000fe20003f0f008 */
[----:B------:R-:W-:Y:S08]  /*8670*/  SHFL.BFLY PT, R2, R184, 0x2, 0x1f ;  /* 0x0c401f00b8027f89 */ /* 0x000ff000000e0000 */
[----:B------:R-:W1:Y:S02]  /*8680*/  SHFL.BFLY PT, R0, R181, 0x2, 0x1f ;  /* 0x0c401f00b5007f89 */ /* 0x000e6400000e0000 */
[----:B-1----:R-:W-:Y:S02]  /*8690*/  FMNMX.FTZ R181, R181, R0, !PT ;  /* 0x00000000b5b57209 */ /* 0x002fe40007810000 */
[----:B------:R-:W-:Y:S04]  /*86a0*/  FMNMX.FTZ R184, R184, R2, !PT ;  /* 0x00000002b8b87209 */ /* 0x000fe80007810000 */
[----:B------:R-:W1:Y:S08]  /*86b0*/  SHFL.BFLY PT, R0, R181, 0x1, 0x1f ;  /* 0x0c201f00b5007f89 */ /* 0x000e7000000e0000 */
[----:B------:R-:W2:Y:S01]  /*86c0*/  SHFL.BFLY PT, R2, R184, 0x1, 0x1f ;  /* 0x0c201f00b8027f89 */ /* 0x000ea200000e0000 */
[----:B-1----:R-:W-:Y:S05]  /*86d0*/  FMNMX.FTZ R0, R0, R181, !PT ;  /* 0x000000b500007209 */ /* 0x002fea0007810000 */
[C---:B------:R-:W-:Y:S02]  /*86e0*/  FMUL.FTZ R204, R0.reuse, c[0x0][0x2d0] ;  /* 0x0000b40000cc7a20 */ /* 0x040fe40000410000 */
[----:B------:R-:W-:Y:S01]  /*86f0*/  FADD.FTZ R3, -R0, R3 ;  /* 0x0000000300037221 */ /* 0x000fe20000010100 */
[----:B--2---:R-:W-:Y:S01]  /*8700*/  FMNMX.FTZ R2, R184, R2, !PT ;  /* 0x00000002b8027209 */ /* 0x004fe20007810000 */
[--C-:B------:R-:W-:Y:S01]  /*8710*/  FFMA.FTZ R197, R10, c[0x0][0x2d0], -R204.reuse ;  /* 0x0000b4000ac57a23 */ /* 0x100fe200000108cc */
[----:B------:R-:W1:Y:S01]  /*8720*/  LDSM.16.MT88.4 R184, [R245+0x100] ;  /* 0x00010000f5b8783b */ /* 0x000e620000004200 */
[----:B------:R-:W-:Y:S02]  /*8730*/  FFMA.FTZ R181, R11, c[0x0][0x2d0], -R204 ;  /* 0x0000b4000bb57a23 */ /* 0x000fe400000108cc */
[C---:B------:R-:W-:Y:S02]  /*8740*/  FMUL.FTZ R205, R2.reuse, c[0x0][0x2d0] ;  /* 0x0000b40002cd7a20 */ /* 0x040fe40000410000 */
[----:B------:R-:W-:Y:S01]  /*8750*/  FADD.FTZ R180, -R2, R180 ;  /* 0x000000b402b47221 */ /* 0x000fe20000010100 */
[----:B------:R-:W-:Y:S01]  /*8760*/  MUFU.EX2 R197, R197 ;  /* 0x000000c500c57308 */ /* 0x000fe20000000800 */
[--C-:B------:R-:W-:Y:S02]  /*8770*/  FFMA.FTZ R198, R8, c[0x0][0x2d0], -R205.reuse ;  /* 0x0000b40008c67a23 */ /* 0x100fe400000108cd */
[--C-:B------:R-:W-:Y:S02]  /*8780*/  FFMA.FTZ R196, R9, c[0x0][0x2d0], -R205.reuse ;  /* 0x0000b40009c47a23 */ /* 0x100fe400000108cd */
[----:B------:R-:W-:Y:S02]  /*8790*/  FMUL.FTZ R180, R180, c[0x0][0x2d0] ;  /* 0x0000b400b4b47a20 */ /* 0x000fe40000410000 */
[----:B------:R-:W-:Y:S02]  /*87a0*/  FMUL.FTZ R3, R3, c[0x0][0x2d0] ;  /* 0x0000b40003037a20 */ /* 0x000fe40000410000 */
[--C-:B------:R-:W-:Y:S01]  /*87b0*/  FFMA.FTZ R203, R4, c[0x0][0x2d0], -R205.reuse ;  /* 0x0000b40004cb7a23 */ /* 0x100fe200000108cd */
[----:B------:R-:W-:Y:S01]  /*87c0*/  MUFU.EX2 R198, R198 ;  /* 0x000000c600c67308 */ /* 0x000fe20000000800 */
[--C-:B------:R-:W-:Y:S02]  /*87d0*/  FFMA.FTZ R200, R5, c[0x0][0x2d0], -R205.reuse ;  /* 0x0000b40005c87a23 */ /* 0x100fe400000108cd */
[--C-:B------:R-:W-:Y:S02]  /*87e0*/  FFMA.FTZ R201, R6, c[0x0][0x2d0], -R204.reuse ;  /* 0x0000b40006c97a23 */ /* 0x100fe400000108cc */
[--C-:B------:R-:W-:Y:S02]  /*87f0*/  FFMA.FTZ R199, R7, c[0x0][0x2d0], -R204.reuse ;  /* 0x0000b40007c77a23 */ /* 0x100fe400000108cc */
[--C-:B------:R-:W-:Y:S02]  /*8800*/  FFMA.FTZ R206, R25, c[0x0][0x2d0], -R205.reuse ;  /* 0x0000b40019ce7a23 */ /* 0x100fe400000108cd */
[--C-:B------:R-:W-:Y:S01]  /*8810*/  FFMA.FTZ R207, R26, c[0x0][0x2d0], -R204.reuse ;  /* 0x0000b4001acf7a23 */ /* 0x100fe200000108cc */
[----:B------:R-:W2:Y:S01]  /*8820*/  MUFU.EX2 R180, R180 ;  /* 0x000000b400b47308 */ /* 0x000ea20000000800 */
[--C-:B------:R-:W-:Y:S02]  /*8830*/  FFMA.FTZ R208, R27, c[0x0][0x2d0], -R204.reuse ;  /* 0x0000b4001bd07a23 */ /* 0x100fe400000108cc */
[--C-:B------:R-:W-:Y:S02]  /*8840*/  FFMA.FTZ R209, R28, c[0x0][0x2d0], -R205.reuse ;  /* 0x0000b4001cd17a23 */ /* 0x100fe400000108cd */
[--C-:B------:R-:W-:Y:S02]  /*8850*/  FFMA.FTZ R210, R29, c[0x0][0x2d0], -R205.reuse ;  /* 0x0000b4001dd27a23 */ /* 0x100fe400000108cd */
[--C-:B------:R-:W-:Y:S02]  /*8860*/  FFMA.FTZ R211, R30, c[0x0][0x2d0], -R204.reuse ;  /* 0x0000b4001ed37a23 */ /* 0x100fe400000108cc */
[--C-:B------:R-:W-:Y:S01]  /*8870*/  FFMA.FTZ R212, R31, c[0x0][0x2d0], -R204.reuse ;  /* 0x0000b4001fd47a23 */ /* 0x100fe200000108cc */
[----:B------:R-:W3:Y:S01]  /*8880*/  MUFU.EX2 R3, R3 ;  /* 0x0000000300037308 */ /* 0x000ee20000000800 */
[----:B------:R-:W-:Y:S01]  /*8890*/  LDSM.16.MT88.4 R28, [R238+0xa100] ;  /* 0x00a10000ee1c783b */ /* 0x000fe20000004200 */
[--C-:B------:R-:W-:Y:S02]  /*88a0*/  FFMA.FTZ R35, R35, c[0x0][0x2d0], -R204.reuse ;  /* 0x0000b40023237a23 */ /* 0x100fe400000108cc */
[--C-:B------:R-:W-:Y:S02]  /*88b0*/  FFMA.FTZ R213, R32, c[0x0][0x2d0], -R205.reuse ;  /* 0x0000b40020d57a23 */ /* 0x100fe400000108cd */
[--C-:B------:R-:W-:Y:S02]  /*88c0*/  FFMA.FTZ R214, R33, c[0x0][0x2d0], -R205.reuse ;  /* 0x0000b40021d67a23 */ /* 0x100fe400000108cd */
[--C-:B------:R-:W-:Y:S02]  /*88d0*/  FFMA.FTZ R215, R34, c[0x0][0x2d0], -R204.reuse ;  /* 0x0000b40022d77a23 */ /* 0x100fe400000108cc */
[----:B------:R-:W-:Y:S01]  /*88e0*/  MUFU.EX2 R203, R203 ;  /* 0x000000cb00cb7308 */ /* 0x000fe20000000800 */
[--C-:B------:R-:W-:Y:S02]  /*88f0*/  FFMA.FTZ R43, R43, c[0x0][0x2d0], -R204.reuse ;  /* 0x0000b4002b2b7a23 */ /* 0x100fe400000108cc */
[--C-:B------:R-:W-:Y:S02]  /*8900*/  FFMA.FTZ R36, R36, c[0x0][0x2d0], -R205.reuse ;  /* 0x0000b40024247a23 */ /* 0x100fe400000108cd */
[C---:B--2---:R-:W-:Y:S02]  /*8910*/  FMUL.FTZ R4, R180.reuse, R176 ;  /* 0x000000b0b4047220 */ /* 0x044fe40000410000 */
[C---:B------:R-:W-:Y:S02]  /*8920*/  FMUL.FTZ R5, R180.reuse, R177 ;  /* 0x000000b1b4057220 */ /* 0x040fe40000410000 */
[C---:B------:R-:W-:Y:S01]  /*8930*/  FMUL.FTZ R8, R180.reuse, R172 ;  /* 0x000000acb4087220 */ /* 0x040fe20000410000 */
[----:B------:R-:W2:Y:S01]  /*8940*/  MUFU.EX2 R200, R200 ;  /* 0x000000c800c87308 */ /* 0x000ea20000000800 */
[C---:B------:R-:W-:Y:S02]  /*8950*/  FMUL.FTZ R9, R180.reuse, R173 ;  /* 0x000000adb4097220 */ /* 0x040fe40000410000 */
[C---:B------:R-:W-:Y:S02]  /*8960*/  FMUL.FTZ R52, R180.reuse, R52 ;  /* 0x00000034b4347220 */ /* 0x040fe40000410000 */
[C---:B---3--:R-:W-:Y:S02]  /*8970*/  FMUL.FTZ R6, R3.reuse, R178 ;  /* 0x000000b203067220 */ /* 0x048fe40000410000 */
[C---:B------:R-:W-:Y:S02]  /*8980*/  FMUL.FTZ R7, R3.reuse, R179 ;  /* 0x000000b303077220 */ /* 0x040fe40000410000 */
[C---:B------:R-:W-:Y:S01]  /*8990*/  FMUL.FTZ R10, R3.reuse, R174 ;  /* 0x000000ae030a7220 */ /* 0x040fe20000410000 */
[----:B------:R-:W3:Y:S01]  /*89a0*/  MUFU.EX2 R196, R196 ;  /* 0x000000c400c47308 */ /* 0x000ee20000000800 */
[C---:B------:R-:W-:Y:S02]  /*89b0*/  FMUL.FTZ R11, R3.reuse, R175 ;  /* 0x000000af030b7220 */ /* 0x040fe40000410000 */
[----:B------:R-:W4:Y:S01]  /*89c0*/  LDSM.16.MT88.4 R172, [R238+0x100] ;  /* 0x00010000eeac783b */ /* 0x000f220000004200 */
[C---:B------:R-:W-:Y:S02]  /*89d0*/  FMUL.FTZ R53, R180.reuse, R53 ;  /* 0x00000035b4357220 */ /* 0x040fe40000410000 */
[C---:B------:R-:W-:Y:S02]  /*89e0*/  FMUL.FTZ R54, R3.reuse, R54 ;  /* 0x0000003603367220 */ /* 0x040fe40000410000 */
[C---:B------:R-:W-:Y:S02]  /*89f0*/  FMUL.FTZ R55, R3.reuse, R55 ;  /* 0x0000003703377220 */ /* 0x040fe40000410000 */
[----:B------:R-:W-:Y:S01]  /*8a00*/  MUFU.EX2 R201, R201 ;  /* 0x000000c900c97308 */ /* 0x000fe20000000800 */
[C---:B------:R-:W-:Y:S02]  /*8a10*/  FMUL.FTZ R56, R180.reuse, R56 ;  /* 0x00000038b4387220 */ /* 0x040fe40000410000 */
[----:B------:R-:W-:Y:S01]  /*8a20*/  FMUL.FTZ R57, R180, R57 ;  /* 0x00000039b4397220 */ /* 0x000fe20000410000 */
[----:B--2---:R-:W-:Y:S01]  /*8a30*/  F2FP.PACK_AB R176, R200, R203 ;  /* 0x000000cbc8b0723e */ /* 0x004fe200000000ff */
[C---:B------:R-:W-:Y:S02]  /*8a40*/  FMUL.FTZ R58, R3.reuse, R58 ;  /* 0x0000003a033a7220 */ /* 0x040fe40000410000 */
[C---:B------:R-:W-:Y:S02]  /*8a50*/  FMUL.FTZ R59, R3.reuse, R59 ;  /* 0x0000003b033b7220 */ /* 0x040fe40000410000 */
[C---:B------:R-:W-:Y:S01]  /*8a60*/  FMUL.FTZ R60, R180.reuse, R60 ;  /* 0x0000003cb43c7220 */ /* 0x040fe20000410000 */
[----:B------:R-:W2:Y:S01]  /*8a70*/  MUFU.EX2 R199, R199 ;  /* 0x000000c700c77308 */ /* 0x000ea20000000800 */
[----:B------:R-:W-:Y:S02]  /*8a80*/  FMUL.FTZ R61, R180, R61 ;  /* 0x0000003db43d7220 */ /* 0x000fe40000410000 */
[C---:B------:R-:W-:Y:S01]  /*8a90*/  FMUL.FTZ R62, R3.reuse, R62 ;  /* 0x0000003e033e7220 */ /* 0x040fe20000410000 */
[----:B---3--:R-:W-:Y:S01]  /*8aa0*/  F2FP.PACK_AB R178, R196, R198 ;  /* 0x000000c6c4b2723e */ /* 0x008fe200000000ff */
[C---:B------:R-:W-:Y:S02]  /*8ab0*/  FMUL.FTZ R63, R3.reuse, R63 ;  /* 0x0000003f033f7220 */ /* 0x040fe40000410000 */
[C---:B------:R-:W-:Y:S02]  /*8ac0*/  FMUL.FTZ R64, R180.reuse, R64 ;  /* 0x00000040b4407220 */ /* 0x040fe40000410000 */
[C---:B------:R-:W-:Y:S01]  /*8ad0*/  FMUL.FTZ R65, R180.reuse, R65 ;  /* 0x00000041b4417220 */ /* 0x040fe20000410000 */
[----:B------:R-:W3:Y:S01]  /*8ae0*/  MUFU.EX2 R181, R181 ;  /* 0x000000b500b57308 */ /* 0x000ee20000000800 */
[C---:B------:R-:W-:Y:S02]  /*8af0*/  FMUL.FTZ R66, R3.reuse, R66 ;  /* 0x0000004203427220 */ /* 0x040fe40000410000 */
[C---:B------:R-:W-:Y:S02]  /*8b00*/  FMUL.FTZ R67, R3.reuse, R67 ;  /* 0x0000004303437220 */ /* 0x040fe40000410000 */
[C---:B------:R-:W-:Y:S02]  /*8b10*/  FMUL.FTZ R68, R180.reuse, R68 ;  /* 0x00000044b4447220 */ /* 0x040fe40000410000 */
[C---:B------:R-:W-:Y:S02]  /*8b20*/  FMUL.FTZ R69, R180.reuse, R69 ;  /* 0x00000045b4457220 */ /* 0x040fe40000410000 */
[C---:B------:R-:W-:Y:S01]  /*8b30*/  FMUL.FTZ R70, R3.reuse, R70 ;  /* 0x0000004603467220 */ /* 0x040fe20000410000 */
[----:B------:R-:W-:Y:S01]  /*8b40*/  MUFU.EX2 R215, R215 ;  /* 0x000000d700d77308 */ /* 0x000fe20000000800 */
[----:B------:R-:W-:Y:S02]  /*8b50*/  FMUL.FTZ R71, R3, R71 ;  /* 0x0000004703477220 */ /* 0x000fe40000410000 */
[C---:B------:R-:W-:Y:S01]  /*8b60*/  FMUL.FTZ R72, R180.reuse, R72 ;  /* 0x00000048b4487220 */ /* 0x040fe20000410000 */
[----:B--2---:R-:W-:Y:S01]  /*8b70*/  F2FP.PACK_AB R177, R199, R201 ;  /* 0x000000c9c7b1723e */ /* 0x004fe200000000ff */
[C---:B------:R-:W-:Y:S02]  /*8b80*/  FMUL.FTZ R73, R180.reuse, R73 ;  /* 0x00000049b4497220 */ /* 0x040fe40000410000 */
[C---:B------:R-:W-:Y:S02]  /*8b90*/  FMUL.FTZ R74, R3.reuse, R74 ;  /* 0x0000004a034a7220 */ /* 0x040fe40000410000 */
[----:B------:R-:W-:Y:S01]  /*8ba0*/  FMUL.FTZ R75, R3, R75 ;  /* 0x0000004b034b7220 */ /* 0x000fe20000410000 */
[----:B------:R-:W-:Y:S01]  /*8bb0*/  MUFU.EX2 R206, R206 ;  /* 0x000000ce00ce7308 */ /* 0x000fe20000000800 */
[C---:B------:R-:W-:Y:S02]  /*8bc0*/  FMUL.FTZ R76, R180.reuse, R76 ;  /* 0x0000004cb44c7220 */ /* 0x040fe40000410000 */
[----:B------:R-:W-:Y:S01]  /*8bd0*/  FMUL.FTZ R77, R180, R77 ;  /* 0x0000004db44d7220 */ /* 0x000fe20000410000 */
[----:B---3--:R-:W-:Y:S01]  /*8be0*/  F2FP.PACK_AB R179, R181, R197 ;  /* 0x000000c5b5b3723e */ /* 0x008fe200000000ff */
[--C-:B------:R-:W-:Y:S02]  /*8bf0*/  FFMA.FTZ R37, R37, c[0x0][0x2d0], -R205.reuse ;  /* 0x0000b40025257a23 */ /* 0x100fe400000108cd */
[--C-:B------:R-:W-:Y:S02]  /*8c00*/  FFMA.FTZ R38, R38, c[0x0][0x2d0], -R204.reuse ;  /* 0x0000b40026267a23 */ /* 0x100fe400000108cc */
[--C-:B------:R-:W-:Y:S01]  /*8c10*/  FFMA.FTZ R39, R39, c[0x0][0x2d0], -R204.reuse ;  /* 0x0000b40027277a23 */ /* 0x100fe200000108cc */
[----:B------:R-:W-:Y:S01]  /*8c20*/  MUFU.EX2 R207, R207 ;  /* 0x000000cf00cf7308 */ /* 0x000fe20000000800 */
[C---:B-1----:R-:W-:Y:S05]  /*8c30*/  HMMA.16816.F32 R4, R176.reuse, R184, R4 ;  /* 0x000000b8b004723c */ /* 0x042fea0000001804 */
[C---:B------:R-:W-:Y:S02]  /*8c40*/  FMUL.FTZ R78, R3.reuse, R78 ;  /* 0x0000004e034e7220 */ /* 0x040fe40000410000 */
[C---:B------:R-:W-:Y:S01]  /*8c50*/  FMUL.FTZ R79, R3.reuse, R79 ;  /* 0x0000004f034f7220 */ /* 0x040fe20000410000 */
[C---:B------:R-:W-:Y:S01]  /*8c60*/  HMMA.16816.F32 R8, R176.reuse, R186, R8 ;  /* 0x000000bab008723c */ /* 0x040fe20000001808 */
[----:B------:R-:W1:Y:S01]  /*8c70*/  LDSM.16.MT88.4 R184, [R245+0x3100] ;  /* 0x00310000f5b8783b */ /* 0x000e620000004200 */
[----:B------:R-:W-:Y:S02]  /*8c80*/  MUFU.EX2 R208, R208 ;  /* 0x000000d000d07308 */ /* 0x000fe40000000800 */
[C---:B------:R-:W-:Y:S02]  /*8c90*/  FMUL.FTZ R80, R180.reuse, R80 ;  /* 0x00000050b4507220 */ /* 0x040fe40000410000 */
[C---:B------:R-:W-:Y:S02]  /*8ca0*/  FMUL.FTZ R81, R180.reuse, R81 ;  /* 0x00000051b4517220 */ /* 0x040fe40000410000 */
[C---:B------:R-:W-:Y:S04]  /*8cb0*/  HMMA.16816.F32 R52, R176.reuse, R188, R52 ;  /* 0x000000bcb034723c */ /* 0x040fe80000001834 */
[C---:B------:R-:W-:Y:S01]  /*8cc0*/  FMUL.FTZ R82, R3.reuse, R82 ;  /* 0x0000005203527220 */ /* 0x040fe20000410000 */
[----:B------:R-:W-:Y:S01]  /*8cd0*/  MUFU.EX2 R209, R209 ;  /* 0x000000d100d17308 */ /* 0x000fe20000000800 */
[C---:B------:R-:W-:Y:S02]  /*8ce0*/  FMUL.FTZ R83, R3.reuse, R83 ;  /* 0x0000005303537220 */ /* 0x040fe40000410000 */
[C---:B------:R-:W-:Y:S01]  /*8cf0*/  HMMA.16816.F32 R56, R176.reuse, R190, R56 ;  /* 0x000000beb038723c */ /* 0x040fe20000001838 */
[----:B------:R-:W2:Y:S03]  /*8d00*/  LDSM.16.MT88.4 R188, [R240+0x3100] ;  /* 0x00310000f0bc783b */ /* 0x000ea60000004200 */
[C---:B------:R-:W-:Y:S02]  /*8d10*/  FMUL.FTZ R84, R180.reuse, R84 ;  /* 0x00000054b4547220 */ /* 0x040fe40000410000 */
[C---:B------:R-:W-:Y:S01]  /*8d20*/  FMUL.FTZ R85, R180.reuse, R85 ;  /* 0x00000055b4557220 */ /* 0x040fe20000410000 */
[----:B------:R-:W-:Y:S01]  /*8d30*/  MUFU.EX2 R210, R210 ;  /* 0x000000d200d27308 */ /* 0x000fe20000000800 */
[C---:B------:R-:W-:Y:S04]  /*8d40*/  HMMA.16816.F32 R60, R176.reuse, R192, R60 ;  /* 0x000000c0b03c723c */ /* 0x040fe8000000183c */
[C---:B------:R-:W-:Y:S02]  /*8d50*/  FMUL.FTZ R86, R3.reuse, R86 ;  /* 0x0000005603567220 */ /* 0x040fe40000410000 */
[C---:B------:R-:W-:Y:S02]  /*8d60*/  FMUL.FTZ R87, R3.reuse, R87 ;  /* 0x0000005703577220 */ /* 0x040fe40000410000 */
[C---:B------:R-:W-:Y:S01]  /*8d70*/  HMMA.16816.F32 R64, R176.reuse, R194, R64 ;  /* 0x000000c2b040723c */ /* 0x040fe20000001840 */
[----:B------:R-:W-:Y:S03]  /*8d80*/  MUFU.EX2 R211, R211 ;  /* 0x000000d300d37308 */ /* 0x000fe60000000800 */
[C---:B------:R-:W-:Y:S02]  /*8d90*/  FMUL.FTZ R88, R180.reuse, R88 ;  /* 0x00000058b4587220 */ /* 0x040fe40000410000 */
[C---:B------:R-:W-:Y:S02]  /*8da0*/  FMUL.FTZ R89, R180.reuse, R89 ;  /* 0x00000059b4597220 */ /* 0x040fe40000410000 */
[C---:B----4-:R-:W-:Y:S03]  /*8db0*/  HMMA.16816.F32 R68, R176.reuse, R172, R68 ;  /* 0x000000acb044723c */ /* 0x050fe60000001844 */
[----:B------:R-:W-:Y:S01]  /*8dc0*/  MUFU.EX2 R212, R212 ;  /* 0x000000d400d47308 */ /* 0x000fe20000000800 */
[C---:B------:R-:W-:Y:S02]  /*8dd0*/  FMUL.FTZ R90, R3.reuse, R90 ;  /* 0x0000005a035a7220 */ /* 0x040fe40000410000 */
[C---:B------:R-:W-:Y:S02]  /*8de0*/  FMUL.FTZ R91, R3.reuse, R91 ;  /* 0x0000005b035b7220 */ /* 0x040fe40000410000 */
[C---:B------:R-:W-:Y:S01]  /*8df0*/  HMMA.16816.F32 R72, R176.reuse, R174, R72 ;  /* 0x000000aeb048723c */ /* 0x040fe20000001848 */
[----:B------:R-:W3:Y:S03]  /*8e00*/  LDSM.16.MT88.4 R172, [R239+0x3100] ;  /* 0x00310000efac783b */ /* 0x000ee60000004200 */
[C---:B------:R-:W-:Y:S01]  /*8e10*/  FMUL.FTZ R92, R180.reuse, R92 ;  /* 0x0000005cb45c7220 */ /* 0x040fe20000410000 */
[----:B------:R-:W-:Y:S01]  /*8e20*/  MUFU.EX2 R213, R213 ;  /* 0x000000d500d57308 */ /* 0x000fe20000000800 */
[C---:B------:R-:W-:Y:S02]  /*8e30*/  FMUL.FTZ R93, R180.reuse, R93 ;  /* 0x0000005db45d7220 */ /* 0x040fe40000410000 */
[C---:B-1----:R-:W-:Y:S04]  /*8e40*/  HMMA.16816.F32 R76, R176.reuse, R184, R76 ;  /* 0x000000b8b04c723c */ /* 0x042fe8000000184c */
[C---:B------:R-:W-:Y:S02]  /*8e50*/  FMUL.FTZ R94, R3.reuse, R94 ;  /* 0x0000005e035e7220 */ /* 0x040fe40000410000 */
[C---:B------:R-:W-:Y:S01]  /*8e60*/  FMUL.FTZ R95, R3.reuse, R95 ;  /* 0x0000005f035f7220 */ /* 0x040fe20000410000 */
[----:B------:R-:W-:Y:S01]  /*8e70*/  MUFU.EX2 R214, R214 ;  /* 0x000000d600d67308 */ /* 0x000fe20000000800 */
[C---:B------:R-:W-:Y:S01]  /*8e80*/  HMMA.16816.F32 R80, R176.reuse, R186, R80 ;  /* 0x000000bab050723c */ /* 0x040fe20000001850 */
[----:B------:R-:W1:Y:S03]  /*8e90*/  LDSM.16.MT88.4 R184, [R238+0x3100] ;  /* 0x00310000eeb8783b */ /* 0x000e660000004200 */
[C---:B------:R-:W-:Y:S02]  /*8ea0*/  FMUL.FTZ R96, R180.reuse, R96 ;  /* 0x00000060b4607220 */ /* 0x040fe40000410000 */
[C---:B------:R-:W-:Y:S02]  /*8eb0*/  FMUL.FTZ R97, R180.reuse, R97 ;  /* 0x00000061b4617220 */ /* 0x040fe40000410000 */
[C---:B--2---:R-:W-:Y:S04]  /*8ec0*/  HMMA.16816.F32 R84, R176.reuse, R188, R84 ;  /* 0x000000bcb054723c */ /* 0x044fe80000001854 */
[C---:B------:R-:W-:Y:S02]  /*8ed0*/  FMUL.FTZ R98, R3.reuse, R98 ;  /* 0x0000006203627220 */ /* 0x040fe40000410000 */
[C---:B------:R-:W-:Y:S02]  /*8ee0*/  FMUL.FTZ R99, R3.reuse, R99 ;  /* 0x0000006303637220 */ /* 0x040fe40000410000 */
[C---:B------:R-:W-:Y:S01]  /*8ef0*/  HMMA.16816.F32 R88, R176.reuse, R190, R88 ;  /* 0x000000beb058723c */ /* 0x040fe20000001858 */
[----:B------:R-:W2:Y:S03]  /*8f00*/  LDSM.16.MT88.4 R188, [R245+0x6100] ;  /* 0x00610000f5bc783b */ /* 0x000ea60000004200 */
[C---:B------:R-:W-:Y:S02]  /*8f10*/  FMUL.FTZ R100, R180.reuse, R100 ;  /* 0x00000064b4647220 */ /* 0x040fe40000410000 */
[C---:B------:R-:W-:Y:S02]  /*8f20*/  FMUL.FTZ R101, R180.reuse, R101 ;  /* 0x00000065b4657220 */ /* 0x040fe40000410000 */
[C---:B------:R-:W-:Y:S01]  /*8f30*/  FMUL.FTZ R102, R3.reuse, R102 ;  /* 0x0000006603667220 */ /* 0x040fe20000410000 */
[C---:B---3--:R-:W-:Y:S03]  /*8f40*/  HMMA.16816.F32 R92, R176.reuse, R172, R92 ;  /* 0x000000acb05c723c */ /* 0x048fe6000000185c */
[C---:B------:R-:W-:Y:S02]  /*8f50*/  FMUL.FTZ R103, R3.reuse, R103 ;  /* 0x0000006703677220 */ /* 0x040fe40000410000 */
[C---:B------:R-:W-:Y:S02]  /*8f60*/  FMUL.FTZ R104, R180.reuse, R104 ;  /* 0x00000068b4687220 */ /* 0x040fe40000410000 */
[C---:B------:R-:W-:Y:S01]  /*8f70*/  FMUL.FTZ R105, R180.reuse, R105 ;  /* 0x00000069b4697220 */ /* 0x040fe20000410000 */
[C---:B------:R-:W-:Y:S01]  /*8f80*/  HMMA.16816.F32 R96, R176.reuse, R174, R96 ;  /* 0x000000aeb060723c */ /* 0x040fe20000001860 */
[----:B------:R-:W3:Y:S03]  /*8f90*/  LDSM.16.MT88.4 R172, [R240+0x6100] ;  /* 0x00610000f0ac783b */ /* 0x000ee60000004200 */
[C---:B------:R-:W-:Y:S02]  /*8fa0*/  FMUL.FTZ R106, R3.reuse, R106 ;  /* 0x0000006a036a7220 */ /* 0x040fe40000410000 */
[C---:B------:R-:W-:Y:S02]  /*8fb0*/  FMUL.FTZ R107, R3.reuse, R107 ;  /* 0x0000006b036b7220 */ /* 0x040fe40000410000 */
[C---:B-1----:R-:W-:Y:S04]  /*8fc0*/  HMMA.16816.F32 R100, R176.reuse, R184, R100 ;  /* 0x000000b8b064723c */ /* 0x042fe80000001864 */
[C---:B------:R-:W-:Y:S02]  /*8fd0*/  FMUL.FTZ R108, R180.reuse, R108 ;  /* 0x0000006cb46c7220 */ /* 0x040fe40000410000 */
[C---:B------:R-:W-:Y:S02]  /*8fe0*/  FMUL.FTZ R109, R180.reuse, R109 ;  /* 0x0000006db46d7220 */ /* 0x040fe40000410000 */
[C---:B------:R-:W-:Y:S01]  /*8ff0*/  HMMA.16816.F32 R104, R176.reuse, R186, R104 ;  /* 0x000000bab068723c */ /* 0x040fe20000001868 */
[----:B------:R-:W1:Y:S03]  /*9000*/  LDSM.16.MT88.4 R184, [R239+0x6100] ;  /* 0x00610000efb8783b */ /* 0x000e660000004200 */
[C---:B------:R-:W-:Y:S02]  /*9010*/  FMUL.FTZ R110, R3.reuse, R110 ;  /* 0x0000006e036e7220 */ /* 0x040fe40000410000 */
[C---:B------:R-:W-:Y:S02]  /*9020*/  FMUL.FTZ R111, R3.reuse, R111 ;  /* 0x0000006f036f7220 */ /* 0x040fe40000410000 */
[C---:B------:R-:W-:Y:S04]  /*9030*/  FMUL.FTZ R112, R180.reuse, R112 ;  /* 0x00000070b4707220 */ /* 0x040fe80000410000 */
[C---:B------:R-:W-:Y:S01]  /*9040*/  FMUL.FTZ R113, R180.reuse, R113 ;  /* 0x00000071b4717220 */ /* 0x040fe20000410000 */
[C---:B--2---:R-:W-:Y:S03]  /*9050*/  HMMA.16816.F32 R108, R176.reuse, R188, R108 ;  /* 0x000000bcb06c723c */ /* 0x044fe6000000186c */
[C---:B------:R-:W-:Y:S02]  /*9060*/  FMUL.FTZ R114, R3.reuse, R114 ;  /* 0x0000007203727220 */ /* 0x040fe40000410000 */
[C---:B------:R-:W-:Y:S02]  /*9070*/  FMUL.FTZ R115, R3.reuse, R115 ;  /* 0x0000007303737220 */ /* 0x040fe40000410000 */
[C---:B------:R-:W-:Y:S02]  /*9080*/  FMUL.FTZ R116, R180.reuse, R116 ;  /* 0x00000074b4747220 */ /* 0x040fe40000410000 */
[C---:B------:R-:W-:Y:S03]  /*9090*/  FMUL.FTZ R117, R180.reuse, R117 ;  /* 0x00000075b4757220 */ /* 0x040fe60000410000 */
[C---:B------:R-:W-:Y:S01]  /*90a0*/  HMMA.16816.F32 R112, R176.reuse, R190, R112 ;  /* 0x000000beb070723c */ /* 0x040fe20000001870 */
[----:B------:R-:W2:Y:S02]  /*90b0*/  LDSM.16.MT88.4 R188, [R238+0x6100] ;  /* 0x00610000eebc783b */ /* 0x000ea40000004200 */
[C---:B------:R-:W-:Y:S02]  /*90c0*/  FMUL.FTZ R118, R3.reuse, R118 ;  /* 0x0000007603767220 */ /* 0x040fe40000410000 */
[C---:B------:R-:W-:Y:S02]  /*90d0*/  FMUL.FTZ R119, R3.reuse, R119 ;  /* 0x0000007703777220 */ /* 0x040fe40000410000 */
[C---:B------:R-:W-:Y:S02]  /*90e0*/  FMUL.FTZ R120, R180.reuse, R120 ;  /* 0x00000078b4787220 */ /* 0x040fe40000410000 */
[C---:B------:R-:W-:Y:S03]  /*90f0*/  FMUL.FTZ R121, R180.reuse, R121 ;  /* 0x00000079b4797220 */ /* 0x040fe60000410000 */
[C---:B---3--:R-:W-:Y:S03]  /*9100*/  HMMA.16816.F32 R116, R176.reuse, R172, R116 ;  /* 0x000000acb074723c */ /* 0x048fe60000001874 */
[C---:B------:R-:W-:Y:S02]  /*9110*/  FMUL.FTZ R122, R3.reuse, R122 ;  /* 0x0000007a037a7220 */ /* 0x040fe40000410000 */
[C---:B------:R-:W-:Y:S02]  /*9120*/  FMUL.FTZ R123, R3.reuse, R123 ;  /* 0x0000007b037b7220 */ /* 0x040fe40000410000 */
[C---:B------:R-:W-:Y:S02]  /*9130*/  FMUL.FTZ R124, R180.reuse, R124 ;  /* 0x0000007cb47c7220 */ /* 0x040fe40000410000 */
[C---:B------:R-:W-:Y:S03]  /*9140*/  FMUL.FTZ R125, R180.reuse, R125 ;  /* 0x0000007db47d7220 */ /* 0x040fe60000410000 */
[C---:B------:R-:W-:Y:S01]  /*9150*/  HMMA.16816.F32 R120, R176.reuse, R174, R120 ;  /* 0x000000aeb078723c */ /* 0x040fe20000001878 */
[----:B------:R-:W3:Y:S02]  /*9160*/  LDSM.16.MT88.4 R172, [R245+0x9100] ;  /* 0x00910000f5ac783b */ /* 0x000ee40000004200 */
[C---:B------:R-:W-:Y:S02]  /*9170*/  FMUL.FTZ R126, R3.reuse, R126 ;  /* 0x0000007e037e7220 */ /* 0x040fe40000410000 */
[C---:B------:R-:W-:Y:S02]  /*9180*/  FMUL.FTZ R127, R3.reuse, R127 ;  /* 0x0000007f037f7220 */ /* 0x040fe40000410000 */
[C---:B------:R-:W-:Y:S02]  /*9190*/  FMUL.FTZ R128, R180.reuse, R128 ;  /* 0x00000080b4807220 */ /* 0x040fe40000410000 */
[C---:B------:R-:W-:Y:S03]  /*91a0*/  FMUL.FTZ R129, R180.reuse, R129 ;  /* 0x00000081b4817220 */ /* 0x040fe60000410000 */
[C---:B-1----:R-:W-:Y:S03]  /*91b0*/  HMMA.16816.F32 R124, R176.reuse, R184, R124 ;  /* 0x000000b8b07c723c */ /* 0x042fe6000000187c */
[C---:B------:R-:W-:Y:S02]  /*91c0*/  FMUL.FTZ R130, R3.reuse, R130 ;  /* 0x0000008203827220 */ /* 0x040fe40000410000 */
[C---:B------:R-:W-:Y:S02]  /*91d0*/  FMUL.FTZ R131, R3.reuse, R131 ;  /* 0x0000008303837220 */ /* 0x040fe40000410000 */
[C---:B------:R-:W-:Y:S02]  /*91e0*/  FMUL.FTZ R132, R180.reuse, R132 ;  /* 0x00000084b4847220 */ /* 0x040fe40000410000 */
[C---:B------:R-:W-:Y:S03]  /*91f0*/  FMUL.FTZ R133, R180.reuse, R133 ;  /* 0x00000085b4857220 */ /* 0x040fe60000410000 */
[C---:B------:R-:W-:Y:S01]  /*9200*/  HMMA.16816.F32 R128, R176.reuse, R186, R128 ;  /* 0x000000bab080723c */ /* 0x040fe20000001880 */
[----:B------:R-:W1:Y:S02]  /*9210*/  LDSM.16.MT88.4 R184, [R240+0x9100] ;  /* 0x00910000f0b8783b */ /* 0x000e640000004200 */
[C---:B------:R-:W-:Y:S02]  /*9220*/  FMUL.FTZ R134, R3.reuse, R134 ;  /* 0x0000008603867220 */ /* 0x040fe40000410000 */
[C---:B------:R-:W-:Y:S02]  /*9230*/  FMUL.FTZ R135, R3.reuse, R135 ;  /* 0x0000008703877220 */ /* 0x040fe40000410000 */
[C---:B------:R-:W-:Y:S02]  /*9240*/  FMUL.FTZ R136, R180.reuse, R136 ;  /* 0x00000088b4887220 */ /* 0x040fe40000410000 */
[C---:B------:R-:W-:Y:S03]  /*9250*/  FMUL.FTZ R137, R180.reuse, R137 ;  /* 0x00000089b4897220 */ /* 0x040fe60000410000 */
        /* <DEDUP_REMOVED lines=15> */
[----:B------:R-:W-:Y:S03]  /*9350*/  FMUL.FTZ R149, R180, R149 ;  /* 0x00000095b4957220 */ /* 0x000fe60000410000 */
[C---:B------:R-:W-:Y:S01]  /*9360*/  HMMA.16816.F32 R144, R176.reuse, R174, R144 ;  /* 0x000000aeb090723c */ /* 0x040fe20000001890 */
[----:B------:R-:W-:Y:S02]  /*9370*/  LDSM.16.MT88.4 R172, [R245+0x900] ;  /* 0x00090000f5ac783b */ /* 0x000fe40000004200 */
[C---:B------:R-:W-:Y:S02]  /*9380*/  FMUL.FTZ R150, R3.reuse, R150 ;  /* 0x0000009603967220 */ /* 0x040fe40000410000 */
[----:B------:R-:W-:Y:S02]  /*9390*/  FMUL.FTZ R151, R3, R151 ;  /* 0x0000009703977220 */ /* 0x000fe40000410000 */
[--C-:B------:R-:W-:Y:S02]  /*93a0*/  FFMA.FTZ R192, R12, c[0x0][0x2d0], -R205.reuse ;  /* 0x0000b4000cc07a23 */ /* 0x100fe400000108cd */
[C---:B------:R-:W-:Y:S03]  /*93b0*/  FMUL.FTZ R12, R180.reuse, R168 ;  /* 0x000000a8b40c7220 */ /* 0x040fe60000410000 */
[C---:B-1----:R-:W-:Y:S01]  /*93c0*/  HMMA.16816.F32 R148, R176.reuse, R184, R148 ;  /* 0x000000b8b094723c */ /* 0x042fe20000001894 */
[----:B------:R-:W-:Y:S02]  /*93d0*/  MUFU.EX2 R192, R192 ;  /* 0x000000c000c07308 */ /* 0x000fe40000000800 */
[--C-:B------:R-:W-:Y:S02]  /*93e0*/  FFMA.FTZ R193, R13, c[0x0][0x2d0], -R205.reuse ;  /* 0x0000b4000dc17a23 */ /* 0x100fe400000108cd */
[----:B------:R-:W-:Y:S02]  /*93f0*/  FMUL.FTZ R13, R180, R169 ;  /* 0x000000a9b40d7220 */ /* 0x000fe40000410000 */
[--C-:B------:R-:W-:Y:S02]  /*9400*/  FFMA.FTZ R194, R14, c[0x0][0x2d0], -R204.reuse ;  /* 0x0000b4000ec27a23 */ /* 0x100fe400000108cc */
[----:B------:R-:W-:Y:S02]  /*9410*/  FMUL.FTZ R14, R3, R170 ;  /* 0x000000aa030e7220 */ /* 0x000fe40000410000 */
[----:B------:R-:W1:Y:S01]  /*9420*/  MUFU.EX2 R193, R193 ;  /* 0x000000c100c17308 */ /* 0x000e620000000800 */
[--C-:B------:R-:W-:Y:S02]  /*9430*/  FFMA.FTZ R195, R15, c[0x0][0x2d0], -R204.reuse ;  /* 0x0000b4000fc37a23 */ /* 0x100fe400000108cc */
[C---:B------:R-:W-:Y:S02]  /*9440*/  FMUL.FTZ R15, R3.reuse, R171 ;  /* 0x000000ab030f7220 */ /* 0x040fe40000410000 */
[----:B------:R-:W3:Y:S01]  /*9450*/  LDSM.16.MT88.4 R168, [R238+0x9100] ;  /* 0x00910000eea8783b */ /* 0x000ee20000004200 */
[C---:B------:R-:W-:Y:S02]  /*9460*/  FMUL.FTZ R152, R180.reuse, R152 ;  /* 0x00000098b4987220 */ /* 0x040fe40000410000 */
[C---:B------:R-:W-:Y:S02]  /*9470*/  FMUL.FTZ R153, R180.reuse, R153 ;  /* 0x00000099b4997220 */ /* 0x040fe40000410000 */
[C---:B------:R-:W-:Y:S01]  /*9480*/  HMMA.16816.F32 R12, R176.reuse, R186, R12 ;  /* 0x000000bab00c723c */ /* 0x040fe2000000180c */
[----:B------:R-:W-:Y:S02]  /*9490*/  MUFU.EX2 R194, R194 ;  /* 0x000000c200c27308 */ /* 0x000fe40000000800 */
[C---:B------:R-:W-:Y:S01]  /*94a0*/  FMUL.FTZ R154, R3.reuse, R154 ;  /* 0x0000009a039a7220 */ /* 0x040fe20000410000 */
[----:B------:R-:W4:Y:S01]  /*94b0*/  LDSM.16.MT88.4 R184, [R240+0x900] ;  /* 0x00090000f0b8783b */ /* 0x000f220000004200 */
[C---:B------:R-:W-:Y:S02]  /*94c0*/  FMUL.FTZ R155, R3.reuse, R155 ;  /* 0x0000009b039b7220 */ /* 0x040fe40000410000 */
[C---:B------:R-:W-:Y:S02]  /*94d0*/  FMUL.FTZ R156, R180.reuse, R156 ;  /* 0x0000009cb49c7220 */ /* 0x040fe40000410000 */
[C---:B------:R-:W-:Y:S02]  /*94e0*/  FMUL.FTZ R157, R180.reuse, R157 ;  /* 0x0000009db49d7220 */ /* 0x040fe40000410000 */
[----:B------:R-:W5:Y:S01]  /*94f0*/  MUFU.EX2 R195, R195 ;  /* 0x000000c300c37308 */ /* 0x000f620000000800 */
[C---:B--2---:R-:W-:Y:S03]  /*9500*/  HMMA.16816.F32 R152, R176.reuse, R188, R152 ;  /* 0x000000bcb098723c */ /* 0x044fe60000001898 */
[C---:B------:R-:W-:Y:S02]  /*9510*/  FMUL.FTZ R158, R3.reuse, R158 ;  /* 0x0000009e039e7220 */ /* 0x040fe40000410000 */
[----:B------:R-:W-:Y:S02]  /*9520*/  FMUL.FTZ R159, R3, R159 ;  /* 0x0000009f039f7220 */ /* 0x000fe40000410000 */
[C---:B------:R-:W-:Y:S02]  /*9530*/  FMUL.FTZ R160, R180.reuse, R160 ;  /* 0x000000a0b4a07220 */ /* 0x040fe40000410000 */
[----:B------:R-:W-:Y:S03]  /*9540*/  FMUL.FTZ R161, R180, R161 ;  /* 0x000000a1b4a17220 */ /* 0x000fe60000410000 */
[C---:B------:R-:W-:Y:S03]  /*9550*/  HMMA.16816.F32 R156, R176.reuse, R190, R156 ;  /* 0x000000beb09c723c */ /* 0x040fe6000000189c */
[--C-:B------:R-:W-:Y:S02]  /*9560*/  FFMA.FTZ R17, R17, c[0x0][0x2d0], -R205.reuse ;  /* 0x0000b40011117a23 */ /* 0x100fe400000108cd */
[--C-:B------:R-:W-:Y:S02]  /*9570*/  FFMA.FTZ R202, R16, c[0x0][0x2d0], -R205.reuse ;  /* 0x0000b40010ca7a23 */ /* 0x100fe400000108cd */
[----:B------:R2:W-:Y:S01]  /*9580*/  MUFU.EX2 R188, R17 ;  /* 0x0000001100bc7308 */ /* 0x0005e20000000800 */
[--C-:B------:R-:W-:Y:S04]  /*9590*/  FFMA.FTZ R189, R18, c[0x0][0x2d0], -R204.reuse ;  /* 0x0000b40012bd7a23 */ /* 0x100fe800000108cc */
[--C-:B------:R-:W-:Y:S02]  /*95a0*/  FFMA.FTZ R190, R19, c[0x0][0x2d0], -R204.reuse ;  /* 0x0000b40013be7a23 */ /* 0x100fe400000108cc */
[C---:B------:R-:W-:Y:S02]  /*95b0*/  FMUL.FTZ R162, R3.reuse, R162 ;  /* 0x000000a203a27220 */ /* 0x040fe40000410000 */
[----:B------:R-:W-:Y:S01]  /*95c0*/  FMUL.FTZ R163, R3, R163 ;  /* 0x000000a303a37220 */ /* 0x000fe20000410000 */
[----:B------:R-:W4:Y:S01]  /*95d0*/  MUFU.EX2 R202, R202 ;  /* 0x000000ca00ca7308 */ /* 0x000f220000000800 */
[--C-:B------:R-:W-:Y:S02]  /*95e0*/  FFMA.FTZ R191, R24, c[0x0][0x2d0], -R205.reuse ;  /* 0x0000b40018bf7a23 */ /* 0x100fe400000108cd */
[----:B------:R-:W-:Y:S01]  /*95f0*/  LDSM.16.MT88.4 R24, [R240+0x1100] ;  /* 0x00110000f018783b */ /* 0x000fe20000004200 */
[C---:B------:R-:W-:Y:S01]  /*9600*/  FMUL.FTZ R16, R180.reuse, R164 ;  /* 0x000000a4b4107220 */ /* 0x040fe20000410000 */
[----:B-1----:R-:W-:Y:S01]  /*9610*/  F2FP.PACK_AB R164, R193, R192 ;  /* 0x000000c0c1a4723e */ /* 0x002fe200000000ff */
[C---:B---3--:R-:W-:Y:S03]  /*9620*/  HMMA.16816.F32 R160, R176.reuse, R168, R160 ;  /* 0x000000a8b0a0723c */ /* 0x048fe600000018a0 */
[C---:B------:R-:W-:Y:S01]  /*9630*/  FMUL.FTZ R18, R3.reuse, R166 ;  /* 0x000000a603127220 */ /* 0x040fe20000410000 */
[----:B------:R-:W-:Y:S01]  /*9640*/  MUFU.EX2 R189, R189 ;  /* 0x000000bd00bd7308 */ /* 0x000fe20000000800 */
[----:B------:R-:W-:Y:S02]  /*9650*/  FMUL.FTZ R19, R3, R167 ;  /* 0x000000a703137220 */ /* 0x000fe40000410000 */
[--C-:B------:R-:W-:Y:S02]  /*9660*/  FFMA.FTZ R41, R41, c[0x0][0x2d0], -R205.reuse ;  /* 0x0000b40029297a23 */ /* 0x100fe400000108cd */
[----:B--2---:R-:W-:Y:S03]  /*9670*/  FMUL.FTZ R17, R180, R165 ;  /* 0x000000a5b4117220 */ /* 0x004fe60000410000 */
[----:B-----5:R-:W-:Y:S01]  /*9680*/  F2FP.PACK_AB R165, R195, R194 ;  /* 0x000000c2c3a5723e */ /* 0x020fe200000000ff */
[--C-:B------:R-:W-:Y:S01]  /*9690*/  FFMA.FTZ R42, R42, c[0x0][0x2d0], -R204.reuse ;  /* 0x0000b4002a2a7a23 */ /* 0x100fe200000108cc */
[----:B------:R-:W1:Y:S01]  /*96a0*/  MUFU.EX2 R190, R190 ;  /* 0x000000be00be7308 */ /* 0x000e620000000800 */
[--C-:B------:R-:W-:Y:S01]  /*96b0*/  FFMA.FTZ R40, R40, c[0x0][0x2d0], -R205.reuse ;  /* 0x0000b40028287a23 */ /* 0x100fe200000108cd */
[----:B------:R-:W-:Y:S01]  /*96c0*/  HMMA.16816.F32 R16, R176, R170, R16 ;  /* 0x000000aab010723c */ /* 0x000fe20000001810 */
[----:B------:R-:W2:Y:S02]  /*96d0*/  LDSM.16.MT88.4 R168, [R239+0x900] ;  /* 0x00090000efa8783b */ /* 0x000ea40000004200 */
[----:B----4-:R-:W-:Y:S01]  /*96e0*/  F2FP.PACK_AB R166, R188, R202 ;  /* 0x000000cabca6723e */ /* 0x010fe200000000ff */
[--C-:B------:R-:W-:Y:S02]  /*96f0*/  FFMA.FTZ R45, R45, c[0x0][0x2d0], -R205.reuse ;  /* 0x0000b4002d2d7a23 */ /* 0x100fe400000108cd */
[--C-:B------:R-:W-:Y:S02]  /*9700*/  FFMA.FTZ R46, R46, c[0x0][0x2d0], -R204.reuse ;  /* 0x0000b4002e2e7a23 */ /* 0x100fe400000108cc */
[----:B------:R-:W3:Y:S01]  /*9710*/  MUFU.EX2 R191, R191 ;  /* 0x000000bf00bf7308 */ /* 0x000ee20000000800 */
[----:B------:R-:W-:Y:S03]  /*9720*/  LDSM.16.MT88.4 R176, [R245+0x3900] ;  /* 0x00390000f5b0783b */ /* 0x000fe60000004200 */
[--C-:B------:R-:W-:Y:S06]  /*9730*/  FFMA.FTZ R50, R50, c[0x0][0x2d0], -R204.reuse ;  /* 0x0000b40032327a23 */ /* 0x100fec00000108cc */
[----:B------:R-:W-:Y:S01]  /*9740*/  MUFU.EX2 R46, R46 ;  /* 0x0000002e002e7308 */ /* 0x000fe20000000800 */
[----:B-1----:R-:W-:Y:S09]  /*9750*/  F2FP.PACK_AB R167, R190, R189 ;  /* 0x000000bdbea7723e */ /* 0x002ff200000000ff */
[----:B------:R-:W-:Y:S01]  /*9760*/  MUFU.EX2 R50, R50 ;  /* 0x0000003200327308 */ /* 0x000fe20000000800 */
[C---:B------:R-:W-:Y:S08]  /*9770*/  HMMA.16816.F32 R4, R164.reuse, R172, R4 ;  /* 0x000000aca404723c */ /* 0x040ff00000001804 */
[C---:B------:R-:W-:Y:S01]  /*9780*/  HMMA.16816.F32 R8, R164.reuse, R174, R8 ;  /* 0x000000aea408723c */ /* 0x040fe20000001808 */
[----:B------:R-:W1:Y:S07]  /*9790*/  LDSM.16.MT88.4 R172, [R238+0x900] ;  /* 0x00090000eeac783b */ /* 0x000e6e0000004200 */
[C---:B------:R-:W-:Y:S07]  /*97a0*/  HMMA.16816.F32 R52, R164.reuse, R184, R52 ;  /* 0x000000b8a434723c */ /* 0x040fee0000001834 */
[--C-:B------:R-:W-:Y:S01]  /*97b0*/  FFMA.FTZ R185, R20, c[0x0][0x2d0], -R205.reuse ;  /* 0x0000b40014b97a23 */ /* 0x100fe200000108cd */
[C---:B------:R-:W-:Y:S04]  /*97c0*/  HMMA.16816.F32 R56, R164.reuse, R186, R56 ;  /* 0x000000baa438723c */ /* 0x040fe80000001838 */
[--C-:B------:R-:W-:Y:S01]  /*97d0*/  FFMA.FTZ R184, R21, c[0x0][0x2d0], -R205.reuse ;  /* 0x0000b40015b87a23 */ /* 0x100fe200000108cd */
[----:B------:R-:W-:Y:S02]  /*97e0*/  MUFU.EX2 R185, R185 ;  /* 0x000000b900b97308 */ /* 0x000fe40000000800 */
[--C-:B------:R-:W-:Y:S01]  /*97f0*/  FFMA.FTZ R186, R22, c[0x0][0x2d0], -R204.reuse ;  /* 0x0000b40016ba7a23 */ /* 0x100fe200000108cc */
[C---:B--2---:R-:W-:Y:S04]  /*9800*/  HMMA.16816.F32 R60, R164.reuse, R168, R60 ;  /* 0x000000a8a43c723c */ /* 0x044fe8000000183c */
[----:B---3--:R-:W-:Y:S01]  /*9810*/  F2FP.PACK_AB R22, R206, R191 ;  /* 0x000000bfce16723e */ /* 0x008fe200000000ff */
[--C-:B------:R-:W-:Y:S01]  /*9820*/  FFMA.FTZ R187, R23, c[0x0][0x2d0], -R204.reuse ;  /* 0x0000b40017bb7a23 */ /* 0x100fe200000108cc */
[----:B------:R-:W-:Y:S01]  /*9830*/  F2FP.PACK_AB R23, R208, R207 ;  /* 0x000000cfd017723e */ /* 0x000fe200000000ff */
[----:B------:R-:W2:Y:S01]  /*9840*/  MUFU.EX2 R184, R184 ;  /* 0x000000b800b87308 */ /* 0x000ea20000000800 */
[C---:B------:R-:W-:Y:S01]  /*9850*/  HMMA.16816.F32 R64, R164.reuse, R170, R64 ;  /* 0x000000aaa440723c */ /* 0x040fe20000001840 */
[----:B------:R-:W3:Y:S07]  /*9860*/  LDSM.16.MT88.4 R168, [R240+0x3900] ;  /* 0x00390000f0a8783b */ /* 0x000eee0000004200 */
[C---:B-1----:R-:W-:Y:S01]  /*9870*/  HMMA.16816.F32 R68, R164.reuse, R172, R68 ;  /* 0x000000aca444723c */ /* 0x042fe20000001844 */
[----:B------:R-:W-:Y:S07]  /*9880*/  MUFU.EX2 R186, R186 ;  /* 0x000000ba00ba7308 */ /* 0x000fee0000000800 */
[C---:B------:R-:W-:Y:S01]  /*9890*/  HMMA.16816.F32 R72, R164.reuse, R174, R72 ;  /* 0x000000aea448723c */ /* 0x040fe20000001848 */
[----:B------:R-:W1:Y:S02]  /*98a0*/  LDSM.16.MT88.4 R172, [R239+0x3900] ;  /* 0x00390000efac783b */ /* 0x000e640000004200 */
[----:B------:R-:W4:Y:S01]  /*98b0*/  MUFU.EX2 R187, R187 ;  /* 0x000000bb00bb7308 */ /* 0x000f220000000800 */
[----:B--2---:R-:W-:Y:S04]  /*98c0*/  F2FP.PACK_AB R20, R184, R185 ;  /* 0x000000b9b814723e */ /* 0x004fe800000000ff */
[C---:B------:R-:W-:Y:S08]  /*98d0*/  HMMA.16816.F32 R76, R164.reuse, R176, R76 ;  /* 0x000000b0a44c723c */ /* 0x040ff0000000184c */
[C---:B------:R-:W-:Y:S01]  /*98e0*/  HMMA.16816.F32 R80, R164.reuse, R178, R80 ;  /* 0x000000b2a450723c */ /* 0x040fe20000001850 */
[----:B------:R-:W2:Y:S07]  /*98f0*/  LDSM.16.MT88.4 R176, [R238+0x3900] ;  /* 0x00390000eeb0783b */ /* 0x000eae0000004200 */
[C---:B---3--:R-:W-:Y:S04]  /*9900*/  HMMA.16816.F32 R84, R164.reuse, R168, R84 ;  /* 0x000000a8a454723c */ /* 0x048fe80000001854 */
[----:B----4-:R-:W-:Y:S04]  /*9910*/  F2FP.PACK_AB R21, R187, R186 ;  /* 0x000000babb15723e */ /* 0x010fe800000000ff */
        /* <DEDUP_REMOVED lines=29> */
[C---:B-1----:R-:W-:Y:S01]  /*9af0*/  HMMA.16816.F32 R160, R164.reuse, R172, R160 ;  /* 0x000000aca4a0723c */ /* 0x042fe200000018a0 */
[----:B------:R-:W3:Y:S01]  /*9b00*/  LDL.LU R172, [R1+0x28] ;  /* 0x0000280001ac7983 */ /* 0x000ee20000300800 */
[----:B------:R1:W-:Y:S06]  /*9b10*/  MUFU.EX2 R173, R42 ;  /* 0x0000002a00ad7308 */ /* 0x0003ec0000000800 */
[----:B------:R-:W-:Y:S01]  /*9b20*/  HMMA.16816.F32 R16, R164, R174, R16 ;  /* 0x000000aea410723c */ /* 0x000fe20000001810 */
[----:B------:R-:W4:Y:S03]  /*9b30*/  LDSM.16.MT88.4 R164, [R239+0x1100] ;  /* 0x00110000efa4783b */ /* 0x000f260000004200 */
[----:B------:R5:W5:Y:S04]  /*9b40*/  MUFU.EX2 R175, R41 ;  /* 0x0000002900af7308 */ /* 0x000b680000000800 */
[C---:B--2---:R-:W-:Y:S06]  /*9b50*/  HMMA.16816.F32 R4, R20.reuse, R176, R4 ;  /* 0x000000b01404723c */ /* 0x044fec0000001804 */
[----:B------:R-:W-:Y:S02]  /*9b60*/  MUFU.EX2 R177, R36 ;  /* 0x0000002400b17308 */ /* 0x000fe40000000800 */
[C---:B------:R-:W-:Y:S04]  /*9b70*/  HMMA.16816.F32 R8, R20.reuse, R178, R8 ;  /* 0x000000b21408723c */ /* 0x040fe80000001808 */
[--C-:B-1----:R-:W-:Y:S02]  /*9b80*/  FFMA.FTZ R42, R47, c[0x0][0x2d0], -R204.reuse ;  /* 0x0000b4002f2a7a23 */ /* 0x102fe400000108cc */
[----:B------:R-:W-:Y:S02]  /*9b90*/  FFMA.FTZ R204, R51, c[0x0][0x2d0], -R204 ;  /* 0x0000b40033cc7a23 */ /* 0x000fe400000108cc */
[C---:B------:R-:W-:Y:S01]  /*9ba0*/  HMMA.16816.F32 R52, R20.reuse, R24, R52 ;  /* 0x000000181434723c */ /* 0x040fe20000001834 */
[----:B------:R-:W-:Y:S03]  /*9bb0*/  MUFU.EX2 R179, R37 ;  /* 0x0000002500b37308 */ /* 0x000fe60000000800 */
[--C-:B-----5:R-:W-:Y:S01]  /*9bc0*/  FFMA.FTZ R41, R44, c[0x0][0x2d0], -R205.reuse ;  /* 0x0000b4002c297a23 */ /* 0x120fe200000108cd */
[----:B------:R-:W-:Y:S03]  /*9bd0*/  MOV R51, R175 ;  /* 0x000000af00337202 */ /* 0x000fe60000000f00 */
[C---:B------:R-:W-:Y:S01]  /*9be0*/  HMMA.16816.F32 R56, R20.reuse, R26, R56 ;  /* 0x0000001a1438723c */ /* 0x040fe20000001838 */
[----:B------:R-:W1:Y:S02]  /*9bf0*/  LDSM.16.MT88.4 R24, [R245+0x4100] ;  /* 0x00410000f518783b */ /* 0x000e640000004200 */
[----:B------:R2:W-:Y:S05]  /*9c00*/  MUFU.EX2 R44, R43 ;  /* 0x0000002b002c7308 */ /* 0x0005ea0000000800 */
[C---:B----4-:R-:W-:Y:S05]  /*9c10*/  HMMA.16816.F32 R60, R20.reuse, R164, R60 ;  /* 0x000000a4143c723c */ /* 0x050fea000000183c */
[----:B------:R-:W-:Y:S03]  /*9c20*/  MUFU.EX2 R176, R38 ;  /* 0x0000002600b07308 */ /* 0x000fe60000000800 */
[C---:B------:R-:W-:Y:S01]  /*9c30*/  HMMA.16816.F32 R64, R20.reuse, R166, R64 ;  /* 0x000000a61440723c */ /* 0x040fe20000001840 */
[----:B------:R-:W4:Y:S06]  /*9c40*/  LDSM.16.MT88.4 R164, [R240+0x4100] ;  /* 0x00410000f0a4783b */ /* 0x000f2c0000004200 */
[----:B------:R5:W-:Y:S01]  /*9c50*/  MUFU.EX2 R178, R39 ;  /* 0x0000002700b27308 */ /* 0x000be20000000800 */
[C---:B------:R-:W-:Y:S01]  /*9c60*/  HMMA.16816.F32 R68, R20.reuse, R168, R68 ;  /* 0x000000a81444723c */ /* 0x040fe20000001844 */
[----:B--2---:R-:W2:Y:S07]  /*9c70*/  LDL.LU R43, [R1+0x24] ;  /* 0x00002400012b7983 */ /* 0x004eae0000300800 */
[C---:B------:R-:W-:Y:S01]  /*9c80*/  HMMA.16816.F32 R72, R20.reuse, R170, R72 ;  /* 0x000000aa1448723c */ /* 0x040fe20000001848 */
[----:B------:R-:W4:Y:S01]  /*9c90*/  LDSM.16.MT88.4 R168, [R239+0x4100] ;  /* 0x00410000efa8783b */ /* 0x000f220000004200 */
[----:B------:R-:W-:Y:S06]  /*9ca0*/  MUFU.EX2 R47, R45 ;  /* 0x0000002d002f7308 */ /* 0x000fec0000000800 */
[C---:B-1----:R-:W-:Y:S04]  /*9cb0*/  HMMA.16816.F32 R76, R20.reuse, R24, R76 ;  /* 0x00000018144c723c */ /* 0x042fe8000000184c */
[----:B------:R-:W1:Y:S01]  /*9cc0*/  MUFU.EX2 R45, R42 ;  /* 0x0000002a002d7308 */ /* 0x000e620000000800 */
[----:B-----5:R-:W-:Y:S03]  /*9cd0*/  LDSM.16.MT88.4 R36, [R239+0x2100] ;  /* 0x00210000ef24783b */ /* 0x020fe60000004200 */
[C---:B------:R-:W-:Y:S05]  /*9ce0*/  HMMA.16816.F32 R80, R20.reuse, R26, R80 ;  /* 0x0000001a1450723c */ /* 0x040fea0000001850 */
[----:B------:R-:W5:Y:S01]  /*9cf0*/  LDSM.16.MT88.4 R24, [R238+0x4100] ;  /* 0x00410000ee18783b */ /* 0x000f620000004200 */
[----:B------:R-:W1:Y:S02]  /*9d00*/  MUFU.EX2 R204, R204 ;  /* 0x000000cc00cc7308 */ /* 0x000e640000000800 */
[C---:B----4-:R-:W-:Y:S08]  /*9d10*/  HMMA.16816.F32 R84, R20.reuse, R164, R84 ;  /* 0x000000a41454723c */ /* 0x050ff00000001854 */
[C---:B------:R-:W-:Y:S01]  /*9d20*/  HMMA.16816.F32 R88, R20.reuse, R166, R88 ;  /* 0x000000a61458723c */ /* 0x040fe20000001858 */
[----:B------:R-:W4:Y:S07]  /*9d30*/  LDSM.16.MT88.4 R164, [R245+0x7100] ;  /* 0x00710000f5a4783b */ /* 0x000f2e0000004200 */
[C---:B------:R-:W-:Y:S08]  /*9d40*/  HMMA.16816.F32 R92, R20.reuse, R168, R92 ;  /* 0x000000a8145c723c */ /* 0x040ff0000000185c */
[C---:B------:R-:W-:Y:S01]  /*9d50*/  HMMA.16816.F32 R96, R20.reuse, R170, R96 ;  /* 0x000000aa1460723c */ /* 0x040fe20000001860 */
[----:B------:R-:W1:Y:S07]  /*9d60*/  LDSM.16.MT88.4 R168, [R240+0x7100] ;  /* 0x00710000f0a8783b */ /* 0x000e6e0000004200 */
[C---:B-----5:R-:W-:Y:S08]  /*9d70*/  HMMA.16816.F32 R100, R20.reuse, R24, R100 ;  /* 0x000000181464723c */ /* 0x060ff00000001864 */
[C---:B------:R-:W-:Y:S01]  /*9d80*/  HMMA.16816.F32 R104, R20.reuse, R26, R104 ;  /* 0x0000001a1468723c */ /* 0x040fe20000001868 */
[----:B------:R-:W5:Y:S07]  /*9d90*/  LDSM.16.MT88.4 R24, [R239+0x7100] ;  /* 0x00710000ef18783b */ /* 0x000f6e0000004200 */
[C---:B----4-:R-:W-:Y:S08]  /*9da0*/  HMMA.16816.F32 R108, R20.reuse, R164, R108 ;  /* 0x000000a4146c723c */ /* 0x050ff0000000186c */
[C---:B------:R-:W-:Y:S01]  /*9db0*/  HMMA.16816.F32 R112, R20.reuse, R166, R112 ;  /* 0x000000a61470723c */ /* 0x040fe20000001870 */
[----:B------:R-:W4:Y:S07]  /*9dc0*/  LDSM.16.MT88.4 R164, [R238+0x7100] ;  /* 0x00710000eea4783b */ /* 0x000f2e0000004200 */
[C---:B-1----:R-:W-:Y:S08]  /*9dd0*/  HMMA.16816.F32 R116, R20.reuse, R168, R116 ;  /* 0x000000a81474723c */ /* 0x042ff00000001874 */
        /* <DEDUP_REMOVED lines=8> */
[C---:B-1----:R-:W-:Y:S01]  /*9e60*/  HMMA.16816.F32 R140, R20.reuse, R168, R140 ;  /* 0x000000a8148c723c */ /* 0x042fe2000000188c */
[----:B------:R1:W-:Y:S07]  /*9e70*/  MUFU.EX2 R169, R35 ;  /* 0x0000002300a97308 */ /* 0x0003ee0000000800 */
[C---:B------:R-:W-:Y:S03]  /*9e80*/  HMMA.16816.F32 R144, R20.reuse, R170, R144 ;  /* 0x000000aa1490723c */ /* 0x040fe60000001890 */
[----:B------:R1:W-:Y:S05]  /*9e90*/  MUFU.EX2 R168, R40 ;  /* 0x0000002800a87308 */ /* 0x0003ea0000000800 */
[C---:B-----5:R-:W-:Y:S08]  /*9ea0*/  HMMA.16816.F32 R148, R20.reuse, R24, R148 ;  /* 0x000000181494723c */ /* 0x060ff00000001894 */
[C---:B------:R-:W-:Y:S01]  /*9eb0*/  HMMA.16816.F32 R12, R20.reuse, R26, R12 ;  /* 0x0000001a140c723c */ /* 0x040fe2000000180c */
[----:B------:R-:W5:Y:S07]  /*9ec0*/  LDSM.16.MT88.4 R24, [R245+0x1900] ;  /* 0x00190000f518783b */ /* 0x000f6e0000004200 */
[C---:B----4-:R-:W-:Y:S01]  /*9ed0*/  HMMA.16816.F32 R152, R20.reuse, R164, R152 ;  /* 0x000000a41498723c */ /* 0x050fe20000001898 */
[----:B-1----:R-:W1:Y:S03]  /*9ee0*/  LDSM.16.MT88.4 R32, [R240+0x1900] ;  /* 0x00190000f020783b */ /* 0x002e660000004200 */
[--C-:B------:R-:W-:Y:S02]  /*9ef0*/  FFMA.FTZ R40, R48, c[0x0][0x2d0], -R205.reuse ;  /* 0x0000b40030287a23 */ /* 0x100fe400000108cd */
[----:B------:R-:W4:Y:S01]  /*9f00*/  MUFU.EX2 R48, R41 ;  /* 0x0000002900307308 */ /* 0x000f220000000800 */
[----:B------:R-:W-:Y:S01]  /*9f10*/  FFMA.FTZ R205, R49, c[0x0][0x2d0], -R205 ;  /* 0x0000b40031cd7a23 */ /* 0x000fe200000108cd */
[C---:B------:R-:W-:Y:S04]  /*9f20*/  HMMA.16816.F32 R156, R20.reuse, R166, R156 ;  /* 0x000000a6149c723c */ /* 0x040fe8000000189c */
[----:B------:R-:W-:Y:S03]  /*9f30*/  F2FP.PACK_AB R165, R45, R46 ;  /* 0x0000002e2da5723e */ /* 0x000fe600000000ff */
[----:B------:R-:W-:Y:S01]  /*9f40*/  F2FP.PACK_AB R167, R204, R50 ;  /* 0x00000032cca7723e */ /* 0x000fe200000000ff */
[C---:B------:R-:W-:Y:S01]  /*9f50*/  HMMA.16816.F32 R160, R20.reuse, R28, R160 ;  /* 0x0000001c14a0723c */ /* 0x040fe200000018a0 */
[----:B------:R-:W-:Y:S07]  /*9f60*/  MUFU.EX2 R49, R40 ;  /* 0x0000002800317308 */ /* 0x000fee0000000800 */
[----:B------:R-:W-:Y:S01]  /*9f70*/  HMMA.16816.F32 R16, R20, R30, R16 ;  /* 0x0000001e1410723c */ /* 0x000fe20000001810 */
[----:B------:R-:W1:Y:S02]  /*9f80*/  LDSM.16.MT88.4 R28, [R239+0x1900] ;  /* 0x00190000ef1c783b */ /* 0x000e640000004200 */
[----:B------:R-:W3:Y:S01]  /*9f90*/  MUFU.EX2 R205, R205 ;  /* 0x000000cd00cd7308 */ /* 0x000ee20000000800 */
[----:B----4-:R-:W-:Y:S03]  /*9fa0*/  F2FP.PACK_AB R164, R47, R48 ;  /* 0x000000302fa4723e */ /* 0x010fe600000000ff */
[----:B------:R-:W-:Y:S02]  /*9fb0*/  F2FP.PACK_AB R23, R169, R215 ;  /* 0x000000d7a917723e */ /* 0x000fe400000000ff */
[----:B------:R-:W-:Y:S03]  /*9fc0*/  F2FP.PACK_AB R20, R210, R209 ;  /* 0x000000d1d214723e */ /* 0x000fe600000000ff */
[----:B------:R-:W-:Y:S02]  /*9fd0*/  F2FP.PACK_AB R21, R212, R211 ;  /* 0x000000d3d415723e */ /* 0x000fe400000000ff */
[----:B------:R-:W-:Y:S07]  /*9fe0*/  F2FP.PACK_AB R22, R214, R213 ;  /* 0x000000d5d616723e */ /* 0x000fee00000000ff */
[C---:B-----5:R-:W-:Y:S03]  /*9ff0*/  HMMA.16816.F32 R4, R20.reuse, R24, R4 ;  /* 0x000000181404723c */ /* 0x060fe60000001804 */
[----:B---3--:R-:W-:Y:S01]  /*a000*/  F2FP.PACK_AB R166, R205, R49 ;  /* 0x00000031cda6723e */ /* 0x008fe200000000ff */
[----:B------:R-:W-:Y:S01]  /*a010*/  FFMA.FTZ R203, R180, R172, R203 ;  /* 0x000000acb4cb7223 */ /* 0x000fe200000100cb */
[----:B------:R-:W-:Y:S03]  /*a020*/  MOV R180, R173 ;  /* 0x000000ad00b47202 */ /* 0x000fe60000000f00 */
[C---:B------:R-:W-:Y:S01]  /*a030*/  HMMA.16816.F32 R8, R20.reuse, R26, R8 ;  /* 0x0000001a1408723c */ /* 0x040fe20000001808 */
[----:B------:R-:W3:Y:S03]  /*a040*/  LDSM.16.MT88.4 R24, [R238+0x1900] ;  /* 0x00190000ee18783b */ /* 0x000ee60000004200 */
[----:B------:R-:W-:Y:S01]  /*a050*/  FADD.FTZ R203, R200, R203 ;  /* 0x000000cbc8cb7221 */ /* 0x000fe20000010000 */
[----:B------:R-:W-:Y:S03]  /*a060*/  MOV R200, R168 ;  /* 0x000000a800c87202 */ /* 0x000fe60000000f00 */
[C---:B-1----:R-:W-:Y:S01]  /*a070*/  HMMA.16816.F32 R52, R20.reuse, R32, R52 ;  /* 0x000000201434723c */ /* 0x042fe20000001834 */
[----:B------:R-:W-:Y:S03]  /*a080*/  LDSM.16.MT88.4 R172, [R245+0x2900] ;  /* 0x00290000f5ac783b */ /* 0x000fe60000004200 */
[----:B------:R-:W-:Y:S01]  /*a090*/  FADD.FTZ R198, R198, R203 ;  /* 0x000000cbc6c67221 */ /* 0x000fe20000010000 */
[----:B------:R-:W-:Y:S03]  /*a0a0*/  MOV R203, R179 ;  /* 0x000000b300cb7202 */ /* 0x000fe60000000f00 */
[C---:B------:R-:W-:Y:S01]  /*a0b0*/  HMMA.16816.F32 R56, R20.reuse, R34, R56 ;  /* 0x000000221438723c */ /* 0x040fe20000001838 */
[----:B------:R-:W1:Y:S03]  /*a0c0*/  LDSM.16.MT88.4 R32, [R245+0x4900] ;  /* 0x00490000f520783b */ /* 0x000e660000004200 */
[----:B------:R-:W-:Y:S01]  /*a0d0*/  FADD.FTZ R196, R196, R198 ;  /* 0x000000c6c4c47221 */ /* 0x000fe20000010000 */
[----:B------:R-:W-:Y:S03]  /*a0e0*/  MOV R198, R177 ;  /* 0x000000b100c67202 */ /* 0x000fe60000000f00 */
[C---:B------:R-:W-:Y:S04]  /*a0f0*/  HMMA.16816.F32 R60, R20.reuse, R28, R60 ;  /* 0x0000001c143c723c */ /* 0x040fe8000000183c */
[----:B------:R-:W-:Y:S04]  /*a100*/  FADD.FTZ R196, R192, R196 ;  /* 0x000000c4c0c47221 */ /* 0x000fe80000010000 */
[C---:B------:R-:W-:Y:S01]  /*a110*/  HMMA.16816.F32 R64, R20.reuse, R30, R64 ;  /* 0x0000001e1440723c */ /* 0x040fe20000001840 */
[----:B------:R-:W4:Y:S03]  /*a120*/  LDSM.16.MT88.4 R28, [R240+0x4900] ;  /* 0x00490000f01c783b */ /* 0x000f260000004200 */
[----:B------:R-:W-:Y:S04]  /*a130*/  FADD.FTZ R196, R193, R196 ;  /* 0x000000c4c1c47221 */ /* 0x000fe80000010000 */
[----:B------:R-:W-:Y:S01]  /*a140*/  FADD.FTZ R202, R202, R196 ;  /* 0x000000c4caca7221 */ /* 0x000fe20000010000 */
[C---:B---3--:R-:W-:Y:S03]  /*a150*/  HMMA.16816.F32 R68, R20.reuse, R24, R68 ;  /* 0x000000181444723c */ /* 0x048fe60000001844 */
[----:B------:R-:W-:Y:S04]  /*a160*/  FADD.FTZ R202, R188, R202 ;  /* 0x000000cabcca7221 */ /* 0x000fe80000010000 */
[----:B------:R-:W-:Y:S01]  /*a170*/  FADD.FTZ R185, R185, R202 ;  /* 0x000000cab9b97221 */ /* 0x000fe20000010000 */
[C---:B------:R-:W-:Y:S01]  /*a180*/  HMMA.16816.F32 R72, R20.reuse, R26, R72 ;  /* 0x0000001a1448723c */ /* 0x040fe20000001848 */
[----:B------:R-:W3:Y:S03]  /*a190*/  LDSM.16.MT88.4 R24, [R239+0x4900] ;  /* 0x00490000ef18783b */ /* 0x000ee60000004200 */
[----:B------:R-:W-:Y:S04]  /*a1a0*/  FADD.FTZ R185, R184, R185 ;  /* 0x000000b9b8b97221 */ /* 0x000fe80000010000 */
[C---:B-1----:R-:W-:Y:S04]  /*a1b0*/  HMMA.16816.F32 R76, R20.reuse, R32, R76 ;  /* 0x00000020144c723c */ /* 0x042fe8000000184c */
[----:B------:R-:W-:Y:S02]  /*a1c0*/  FADD.FTZ R191, R191, R185 ;  /* 0x000000b9bfbf7221 */ /* 0x000fe40000010000 */
[----:B--2---:R-:W-:Y:S02]  /*a1d0*/  FFMA.FTZ R201, R3, R43, R201 ;  /* 0x0000002b03c97223 */ /* 0x004fe400000100c9 */
[C---:B------:R-:W-:Y:S01]  /*a1e0*/  HMMA.16816.F32 R80, R20.reuse, R34, R80 ;  /* 0x000000221450723c */ /* 0x040fe20000001850 */
[----:B------:R-:W1:Y:S03]  /*a1f0*/  LDSM.16.MT88.4 R32, [R238+0x4900] ;  /* 0x00490000ee20783b */ /* 0x000e660000004200 */
[----:B------:R-:W-:Y:S01]  /*a200*/  FADD.FTZ R201, R199, R201 ;  /* 0x000000c9c7c97221 */ /* 0x000fe20000010000 */
[----:B------:R-:W-:Y:S01]  /*a210*/  MOV R199, R178 ;  /* 0x000000b200c77202 */ /* 0x000fe20000000f00 */
[----:B------:R-:W-:Y:S02]  /*a220*/  FADD.FTZ R191, R206, R191 ;  /* 0x000000bfcebf7221 */ /* 0x000fe40000010000 */
[C---:B----4-:R-:W-:Y:S01]  /*a230*/  HMMA.16816.F32 R84, R20.reuse, R28, R84 ;  /* 0x0000001c1454723c */ /* 0x050fe20000001854 */
[----:B------:R-:W-:Y:S03]  /*a240*/  LDSM.16.MT88.4 R40, [R245+0x5900] ;  /* 0x00590000f528783b */ /* 0x000fe60000004200 */
[----:B------:R-:W-:Y:S01]  /*a250*/  FADD.FTZ R197, R197, R201 ;  /* 0x000000c9c5c57221 */ /* 0x000fe20000010000 */
[-C--:B------:R-:W-:Y:S01]  /*a260*/  MOV R201, R176.reuse ;  /* 0x000000b000c97202 */ /* 0x080fe20000000f00 */
[----:B------:R-:W-:Y:S02]  /*a270*/  FADD.FTZ R209, R209, R191 ;  /* 0x000000bfd1d17221 */ /* 0x000fe40000010000 */
[C---:B------:R-:W-:Y:S01]  /*a280*/  HMMA.16816.F32 R88, R20.reuse, R30, R88 ;  /* 0x0000001e1458723c */ /* 0x040fe20000001858 */
[----:B------:R-:W2:Y:S03]  /*a290*/  LDSM.16.MT88.4 R28, [R245+0x7900] ;  /* 0x00790000f51c783b */ /* 0x000ea60000004200 */
[----:B------:R-:W-:Y:S02]  /*a2a0*/  FADD.FTZ R209, R210, R209 ;  /* 0x000000d1d2d17221 */ /* 0x000fe40000010000 */
[----:B------:R-:W-:Y:S02]  /*a2b0*/  FADD.FTZ R197, R181, R197 ;  /* 0x000000c5b5c57221 */ /* 0x000fe40000010000 */
        /* <DEDUP_REMOVED lines=8> */
[----:B------:R-:W-:Y:S04]  /*a340*/  FADD.FTZ R190, R190, R195 ;  /* 0x000000c3bebe7221 */ /* 0x000fe80000010000 */
[C---:B------:R-:W-:Y:S01]  /*a350*/  HMMA.16816.F32 R104, R20.reuse, R34, R104 ;  /* 0x000000221468723c */ /* 0x040fe20000001868 */
[----:B------:R-:W1:Y:S03]  /*a360*/  LDSM.16.MT88.4 R32, [R239+0x7900] ;  /* 0x00790000ef20783b */ /* 0x000e660000004200 */
[----:B------:R-:W-:Y:S04]  /*a370*/  FADD.FTZ R190, R186, R190 ;  /* 0x000000bebabe7221 */ /* 0x000fe80000010000 */
[C---:B--2---:R-:W-:Y:S04]  /*a380*/  HMMA.16816.F32 R108, R20.reuse, R28, R108 ;  /* 0x0000001c146c723c */ /* 0x044fe8000000186c */
[----:B------:R-:W-:Y:S04]  /*a390*/  FADD.FTZ R187, R187, R190 ;  /* 0x000000bebbbb7221 */ /* 0x000fe80000010000 */
[C---:B------:R-:W-:Y:S01]  /*a3a0*/  HMMA.16816.F32 R112, R20.reuse, R30, R112 ;  /* 0x0000001e1470723c */ /* 0x040fe20000001870 */
[----:B------:R-:W2:Y:S03]  /*a3b0*/  LDSM.16.MT88.4 R28, [R238+0x7900] ;  /* 0x00790000ee1c783b */ /* 0x000ea60000004200 */
        /* <DEDUP_REMOVED lines=24> */
[----:B------:R-:W-:Y:S01]  /*a540*/  HMMA.16816.F32 R16, R20, R26, R16 ;  /* 0x0000001a1410723c */ /* 0x000fe20000001810 */
[----:B------:R-:W3:Y:S06]  /*a550*/  LDSM.16.MT88.4 R24, [R238+0x2100] ;  /* 0x00210000ee18783b */ /* 0x000eec0000004200 */
[----:B------:R-:W-:Y:S02]  /*a560*/  F2FP.PACK_AB R20, R179, R177 ;  /* 0x000000b1b314723e */ /* 0x000fe400000000ff */
[----:B------:R-:W-:Y:S03]  /*a570*/  F2FP.PACK_AB R21, R178, R176 ;  /* 0x000000b0b215723e */ /* 0x000fe600000000ff */
[----:B------:R-:W-:Y:S02]  /*a580*/  F2FP.PACK_AB R22, R51, R168 ;  /* 0x000000a83316723e */ /* 0x000fe400000000ff */
[----:B------:R-:W-:Y:S07]  /*a590*/  F2FP.PACK_AB R23, R44, R180 ;  /* 0x000000b42c17723e */ /* 0x000fee00000000ff */
[C---:B-1----:R-:W-:Y:S08]  /*a5a0*/  HMMA.16816.F32 R4, R20.reuse, R32, R4 ;  /* 0x000000201404723c */ /* 0x042ff00000001804 */
[C---:B------:R-:W-:Y:S01]  /*a5b0*/  HMMA.16816.F32 R8, R20.reuse, R34, R8 ;  /* 0x000000221408723c */ /* 0x040fe20000001808 */
[----:B------:R-:W-:Y:S07]  /*a5c0*/  LDSM.16.MT88.4 R32, [R240+0x5100] ;  /* 0x00510000f020783b */ /* 0x000fee0000004200 */
[C---:B--2---:R-:W-:Y:S08]  /*a5d0*/  HMMA.16816.F32 R52, R20.reuse, R28, R52 ;  /* 0x0000001c1434723c */ /* 0x044ff00000001834 */
[C---:B------:R-:W-:Y:S01]  /*a5e0*/  HMMA.16816.F32 R56, R20.reuse, R30, R56 ;  /* 0x0000001e1438723c */ /* 0x040fe20000001838 */
[----:B------:R-:W1:Y:S07]  /*a5f0*/  LDSM.16.MT88.4 R28, [R245+0x5100] ;  /* 0x00510000f51c783b */ /* 0x000e6e0000004200 */
[C---:B------:R-:W-:Y:S08]  /*a600*/  HMMA.16816.F32 R60, R20.reuse, R36, R60 ;  /* 0x00000024143c723c */ /* 0x040ff0000000183c */
        /* <DEDUP_REMOVED lines=8> */
[C---:B------:R-:W-:Y:S08]  /*a690*/  HMMA.16816.F32 R84, R20.reuse, R32, R84 ;  /* 0x000000201454723c */ /* 0x040ff00000001854 */
        /* <DEDUP_REMOVED lines=30> */
[----:B------:R-:W-:Y:S01]  /*a880*/  HMMA.16816.F32 R16, R20, R26, R16 ;  /* 0x0000001a1410723c */ /* 0x000fe20000001810 */
[----:B------:R-:W3:Y:S07]  /*a890*/  LDSM.16.MT88.4 R20, [R240+0x5900] ;  /* 0x00590000f014783b */ /* 0x000eee0000004200 */
[C---:B------:R-:W-:Y:S01]  /*a8a0*/  HMMA.16816.F32 R176, R164.reuse, R172, R4 ;  /* 0x000000aca4b0723c */ /* 0x040fe20000001804 */
[----:B------:R-:W5:Y:S07]  /*a8b0*/  LDSM.16.MT88.4 R4, [R239+0x5900] ;  /* 0x00590000ef04783b */ /* 0x000f6e0000004200 */
[C---:B------:R-:W-:Y:S01]  /*a8c0*/  HMMA.16816.F32 R172, R164.reuse, R174, R8 ;  /* 0x000000aea4ac723c */ /* 0x040fe20000001808 */
[----:B------:R-:W3:Y:S07]  /*a8d0*/  LDSM.16.MT88.4 R8, [R238+0x5900] ;  /* 0x00590000ee08783b */ /* 0x000eee0000004200 */
[C---:B-1----:R-:W-:Y:S01]  /*a8e0*/  HMMA.16816.F32 R52, R164.reuse, R28, R52 ;  /* 0x0000001ca434723c */ /* 0x042fe20000001834 */
[----:B------:R-:W1:Y:S07]  /*a8f0*/  LDSM.16.MT88.4 R24, [R245+0x8900] ;  /* 0x00890000f518783b */ /* 0x000e6e0000004200 */
[C---:B------:R-:W-:Y:S01]  /*a900*/  HMMA.16816.F32 R56, R164.reuse, R30, R56 ;  /* 0x0000001ea438723c */ /* 0x040fe20000001838 */
[----:B------:R-:W1:Y:S07]  /*a910*/  LDSM.16.MT88.4 R28, [R240+0x8900] ;  /* 0x00890000f01c783b */ /* 0x000e6e0000004200 */
[C---:B----4-:R-:W-:Y:S08]  /*a920*/  HMMA.16816.F32 R60, R164.reuse, R32, R60 ;  /* 0x00000020a43c723c */ /* 0x050ff0000000183c */
[C---:B------:R-:W-:Y:S01]  /*a930*/  HMMA.16816.F32 R64, R164.reuse, R34, R64 ;  /* 0x00000022a440723c */ /* 0x040fe20000001840 */
[----:B------:R-:W4:Y:S07]  /*a940*/  LDSM.16.MT88.4 R32, [R239+0x8900] ;  /* 0x00890000ef20783b */ /* 0x000f2e0000004200 */
[C---:B--2---:R-:W-:Y:S07]  /*a950*/  HMMA.16816.F32 R68, R164.reuse, R36, R68 ;  /* 0x00000024a444723c */ /* 0x044fee0000001844 */
[----:B------:R-:W-:Y:S01]  /*a960*/  MOV R37, R169 ;  /* 0x000000a900257202 */ /* 0x000fe20000000f00 */
[C---:B------:R-:W-:Y:S01]  /*a970*/  HMMA.16816.F32 R72, R164.reuse, R38, R72 ;  /* 0x00000026a448723c */ /* 0x040fe20000001848 */
[----:B------:R-:W-:Y:S03]  /*a980*/  LDSM.16.MT88.4 R168, [R240+0xb900] ;  /* 0x00b90000f0a8783b */ /* 0x000fe60000004200 */
[----:B------:R-:W-:Y:S04]  /*a990*/  FADD.FTZ R3, R37, R3 ;  /* 0x0000000325037221 */ /* 0x000fe80000010000 */
[C---:B------:R-:W-:Y:S04]  /*a9a0*/  HMMA.16816.F32 R76, R164.reuse, R40, R76 ;  /* 0x00000028a44c723c */ /* 0x040fe8000000184c */
[----:B------:R-:W-:Y:S04]  /*a9b0*/  FADD.FTZ R3, R201, R3 ;  /* 0x00000003c9037221 */ /* 0x000fe80000010000 */
[C---:B------:R-:W-:Y:S04]  /*a9c0*/  HMMA.16816.F32 R80, R164.reuse, R42, R80 ;  /* 0x0000002aa450723c */ /* 0x040fe80000001850 */
[----:B------:R-:W-:Y:S04]  /*a9d0*/  FADD.FTZ R3, R199, R3 ;  /* 0x00000003c7037221 */ /* 0x000fe80000010000 */
[C---:B---3--:R-:W-:Y:S04]  /*a9e0*/  HMMA.16816.F32 R84, R164.reuse, R20, R84 ;  /* 0x00000014a454723c */ /* 0x048fe80000001854 */
[----:B------:R-:W-:Y:S01]  /*a9f0*/  FADD.FTZ R3, R180, R3 ;  /* 0x00000003b4037221 */ /* 0x000fe20000010000 */
[----:B------:R-:W-:Y:S03]  /*aa00*/  MOV R180, R2 ;  /* 0x0000000200b47202 */ /* 0x000fe60000000f00 */
        /* <DEDUP_REMOVED lines=8> */
[C---:B------:R-:W-:Y:S04]  /*aa90*/  HMMA.16816.F32 R100, R164.reuse, R8, R100 ;  /* 0x00000008a464723c */ /* 0x040fe80000001864 */
[----:B------:R-:W-:Y:S04]  /*aaa0*/  FADD.FTZ R44, R50, R44 ;  /* 0x0000002c322c7221 */ /* 0x000fe80000010000 */
[C---:B------:R-:W-:Y:S01]  /*aab0*/  HMMA.16816.F32 R104, R164.reuse, R10, R104 ;  /* 0x0000000aa468723c */ /* 0x040fe20000001868 */
[----:B------:R-:W5:Y:S07]  /*aac0*/  LDSM.16.MT88.4 R8, [R239+0xb900] ;  /* 0x00b90000ef08783b */ /* 0x000f6e0000004200 */
[C---:B-1----:R-:W-:Y:S08]  /*aad0*/  HMMA.16816.F32 R108, R164.reuse, R24, R108 ;  /* 0x00000018a46c723c */ /* 0x042ff0000000186c */
[C---:B------:R-:W-:Y:S08]  /*aae0*/  HMMA.16816.F32 R112, R164.reuse, R26, R112 ;  /* 0x0000001aa470723c */ /* 0x040ff00000001870 */
[C---:B------:R-:W-:Y:S08]  /*aaf0*/  HMMA.16816.F32 R116, R164.reuse, R28, R116 ;  /* 0x0000001ca474723c */ /* 0x040ff00000001874 */
[C---:B------:R-:W-:Y:S08]  /*ab00*/  HMMA.16816.F32 R120, R164.reuse, R30, R120 ;  /* 0x0000001ea478723c */ /* 0x040ff00000001878 */
[C---:B----4-:R-:W-:Y:S08]  /*ab10*/  HMMA.16816.F32 R124, R164.reuse, R32, R124 ;  /* 0x00000020a47c723c */ /* 0x050ff0000000187c */
[C---:B------:R-:W-:Y:S08]  /*ab20*/  HMMA.16816.F32 R128, R164.reuse, R34, R128 ;  /* 0x00000022a480723c */ /* 0x040ff00000001880 */
[C---:B--2---:R-:W-:Y:S08]  /*ab30*/  HMMA.16816.F32 R132, R164.reuse, R20, R132 ;  /* 0x00000014a484723c */ /* 0x044ff00000001884 */
[C---:B------:R-:W-:Y:S08]  /*ab40*/  HMMA.16816.F32 R136, R164.reuse, R22, R136 ;  /* 0x00000016a488723c */ /* 0x040ff00000001888 */
[C---:B---3--:R-:W-:Y:S08]  /*ab50*/  HMMA.16816.F32 R140, R164.reuse, R4, R140 ;  /* 0x00000004a48c723c */ /* 0x048ff0000000188c */
[C---:B------:R-:W-:Y:S01]  /*ab60*/  HMMA.16816.F32 R144, R164.reuse, R6, R144 ;  /* 0x00000006a490723c */ /* 0x040fe20000001890 */
[----:B------:R-:W1:Y:S07]  /*ab70*/  LDSM.16.MT88.4 R4, [R238+0xb900] ;  /* 0x00b90000ee04783b */ /* 0x000e6e0000004200 */
[C---:B------:R-:W-:Y:S08]  /*ab80*/  HMMA.16816.F32 R148, R164.reuse, R168, R148 ;  /* 0x000000a8a494723c */ /* 0x040ff00000001894 */
[C---:B------:R-:W-:Y:S08]  /*ab90*/  HMMA.16816.F32 R168, R164.reuse, R170, R12 ;  /* 0x000000aaa4a8723c */ /* 0x040ff0000000180c */
[C---:B-----5:R-:W-:Y:S07]  /*aba0*/  HMMA.16816.F32 R152, R164.reuse, R8, R152 ;  /* 0x00000008a498723c */ /* 0x060fee0000001898 */
[----:B------:R-:W-:Y:S01]  /*abb0*/  FADD.FTZ R8, R214, R213 ;  /* 0x000000d5d6087221 */ /* 0x000fe20000010000 */
[C---:B------:R-:W-:Y:S04]  /*abc0*/  HMMA.16816.F32 R156, R164.reuse, R10, R156 ;  /* 0x0000000aa49c723c */ /* 0x040fe8000000189c */
[----:B------:R-:W-:Y:S04]  /*abd0*/  FADD.FTZ R8, R198, R8 ;  /* 0x00000008c6087221 */ /* 0x000fe80000010000 */
[----:B------:R-:W-:Y:S01]  /*abe0*/  FADD.FTZ R8, R203, R8 ;  /* 0x00000008cb087221 */ /* 0x000fe20000010000 */
[C---:B-1----:R-:W-:Y:S03]  /*abf0*/  HMMA.16816.F32 R160, R164.reuse, R4, R160 ;  /* 0x00000004a4a0723c */ /* 0x042fe600000018a0 */
[----:B------:R-:W-:Y:S04]  /*ac00*/  FADD.FTZ R8, R200, R8 ;  /* 0x00000008c8087221 */ /* 0x000fe80000010000 */
[----:B------:R-:W-:Y:S01]  /*ac10*/  FADD.FTZ R8, R51, R8 ;  /* 0x0000000833087221 */ /* 0x000fe20000010000 */
[----:B------:R-:W-:Y:S04]  /*ac20*/  HMMA.16816.F32 R164, R164, R6, R16 ;  /* 0x00000006a4a4723c */ /* 0x000fe80000001810 */
[----:B------:R-:W-:Y:S02]  /*ac30*/  FADD.FTZ R48, R48, R8 ;  /* 0x0000000830307221 */ /* 0x000fe40000010000 */
[----:B------:R-:W-:Y:S02]  /*ac40*/  FADD.FTZ R4, R204, R44 ;  /* 0x0000002ccc047221 */ /* 0x000fe40000010000 */
[----:B------:R-:W-:Y:S04]  /*ac50*/  FADD.FTZ R48, R47, R48 ;  /* 0x000000302f307221 */ /* 0x000fe80000010000 */
[----:B------:R-:W-:Y:S04]  /*ac60*/  FADD.FTZ R48, R49, R48 ;  /* 0x0000003031307221 */ /* 0x000fe80000010000 */
[----:B------:R-:W-:Y:S05]  /*ac70*/  FADD.FTZ R3, R205, R48 ;  /* 0x00000030cd037221 */ /* 0x000fea0000010000 */
[----:B------:R1:W-:Y:S04]  /*ac80*/  STL [R1+0x28], R3 ;  /* 0x0000280301007387 */ /* 0x0003e80000100800 */
[----:B------:R2:W-:Y:S01]  /*ac90*/  STL [R1+0x24], R4 ;  /* 0x0000240401007387 */ /* 0x0005e20000100800 */
[----:B-1----:R-:W-:Y:S01]  /*aca0*/  MOV R3, R0 ;  /* 0x0000000000037202 */ /* 0x002fe20000000f00 */
[----:B--2---:R-:W-:-:S05]  /*acb0*/  @P0 BRA `(.L_x_1544) ;  /* 0xffffbe0000000947 */ /* 0x004fca000383ffff */
.L_x_1543:
[----:B------:R-:W2:Y:S04]  /*acc0*/  LDL.LU R6, [R1+0x28] ;  /* 0x0000280001067983 */ /* 0x000ea80000300800 */
[----:B-1----:R-:W3:Y:S01]  /*acd0*/  LDL.LU R4, [R1+0x24] ;  /* 0x0000240001047983 */ /* 0x002ee20000300800 */
[----:B------:R-:W-:-:S03]  /*ace0*/  PLOP3.LUT P2, PT, PT, PT, PT, 0x8, 0x0 ;  /* 0x000000000000781c */ /* 0x000fc60003f4e170 */
        /* <DEDUP_REMOVED lines=13> */
[----:B------:R-:W-:-:S03]  /*adc0*/  @P1 MOV R8, 0x3f317218 ;  /* 0x3f31721800081802 */ /* 0x000fc60000000f00 */
[----:B------:R-:W-:Y:S02]  /*add0*/  @P0 MOV R10, 0x3f317218 ;  /* 0x3f317218000a0802 */ /* 0x000fe40000000f00 */
[----:B------:R-:W-:Y:S02]  /*ade0*/  @P1 FMUL.FTZ R8, R8, c[0x0][0x2d0] ;  /* 0x0000b40008081a20 */ /* 0x000fe40000410000 */
[----:B------:R-:W2:Y:S08]  /*adf0*/  @P0 MUFU.LG2 R7, R4 ;  /* 0x0000000400070308 */ /* 0x000eb00000000c00 */
[----:B------:R-:W3:Y:S01]  /*ae00*/  @P1 MUFU.LG2 R5, R5 ;  /* 0x0000000500051308 */ /* 0x000ee20000000c00 */
[----:B-1----:R-:W-:-:S02]  /*ae10*/  FMUL.FTZ R176, R6, R176 ;  /* 0x000000b006b07220 */ /* 0x002fc40000410000 */
[C---:B------:R-:W-:Y:S02]  /*ae20*/  FMUL.FTZ R177, R6.reuse, R177 ;  /* 0x000000b106b17220 */ /* 0x040fe40000410000 */
[C---:B------:R-:W-:Y:S02]  /*ae30*/  FMUL.FTZ R172, R6.reuse, R172 ;  /* 0x000000ac06ac7220 */ /* 0x040fe40000410000 */
[----:B------:R-:W-:Y:S01]  /*ae40*/  FMUL.FTZ R173, R6, R173 ;  /* 0x000000ad06ad7220 */ /* 0x000fe20000410000 */
[----:B------:R1:W4:Y:S01]  /*ae50*/  @P0 MUFU.RCP R3, R4 ;  /* 0x0000000400030308 */ /* 0x0003220000001000 */
[----:B--2---:R-:W-:Y:S02]  /*ae60*/  @P0 FMUL.FTZ R9, R7, 0.69314718246459960938 ;  /* 0x3f31721807090820 */ /* 0x004fe40000410000 */
[----:B------:R-:W-:Y:S02]  /*ae70*/  @P0 FMUL.FTZ R7, R10, c[0x0][0x2d0] ;  /* 0x0000b4000a070a20 */ /* 0x000fe40000410000 */
[----:B------:R-:W-:-:S02]  /*ae80*/  FMUL.FTZ R52, R6, R52 ;  /* 0x0000003406347220 */ /* 0x000fc40000410000 */
[C---:B------:R-:W-:Y:S02]  /*ae90*/  FMUL.FTZ R53, R6.reuse, R53 ;  /* 0x0000003506357220 */ /* 0x040fe40000410000 */
[----:B---3--:R-:W-:Y:S02]  /*aea0*/  @P1 FMUL.FTZ R5, R5, 0.69314718246459960938 ;  /* 0x3f31721805051820 */ /* 0x008fe40000410000 */
[C---:B------:R-:W-:Y:S02]  /*aeb0*/  FMUL.FTZ R56, R6.reuse, R56 ;  /* 0x0000003806387220 */ /* 0x040fe40000410000 */
[C---:B------:R-:W-:Y:S02]  /*aec0*/  FMUL.FTZ R57, R6.reuse, R57 ;  /* 0x0000003906397220 */ /* 0x040fe40000410000 */
[C---:B------:R-:W-:Y:S01]  /*aed0*/  FMUL.FTZ R60, R6.reuse, R60 ;  /* 0x0000003c063c7220 */ /* 0x040fe20000410000 */
[----:B-1----:R-:W-:Y:S01]  /*aee0*/  MOV R4, 0xff800000 ;  /* 0xff80000000047802 */ /* 0x002fe20000000f00 */
        /* <DEDUP_REMOVED lines=56> */
[----:B----4-:R-:W-:-:S02]  /*b270*/  FMUL.FTZ R178, R3, R178 ;  /* 0x000000b203b27220 */ /* 0x010fc40000410000 */
        /* <DEDUP_REMOVED lines=63> */
[----:B------:R-:W-:Y:S02]  /*b670*/  @P1 FFMA.FTZ R4, R8, R2, R5 ;  /* 0x0000000208041223 */ /* 0x000fe40000010005 */
[----:B------:R-:W-:Y:S02]  /*b680*/  @P0 FFMA.FTZ R6, R7, R0, R9 ;  /* 0x0000000007060223 */ /* 0x000fe40000010009 */
.L_x_1535:
[----:B------:R-:W-:Y:S05]  /*b690*/  @P2 BRA `(.L_x_1547) ;  /* 0x00001f7000002947 */ /* 0x000fea0003800000 */
[----:B------:R-:W1:Y:S01]  /*b6a0*/  S2R R0, SR_CTAID.Y ;  /* 0x0000000000007919 */ /* 0x000e620000002600 */
[----:B------:R-:W-:Y:S01]  /*b6b0*/  IMAD R5, RZ, RZ, -UR11 ;  /* 0x8000000bff057e24 */ /* 0x000fe2000f8e02ff */
[----:B------:R-:W-:Y:S01]  /*b6c0*/  USHF.R.S32.HI UR6, URZ, 0x1f, UR11 ;  /* 0x0000001f3f067899 */ /* 0x000fe2000801140b */
[----:B------:R-:W-:Y:S01]  /*b6d0*/  IMAD.MOV.U32 R9, RZ, RZ, c[0x0][0x4e8] ;  /* 0x00013a00ff097624 */ /* 0x000fe200078e00ff */
[----:B------:R-:W3:Y:S01]  /*b6e0*/  S2R R11, SR_TID.X ;  /* 0x00000000000b7919 */ /* 0x000ee20000002100 */
[----:B------:R-:W-:Y:S01]  /*b6f0*/  ULDC.64 UR4, c[0x0][0x4d0] ;  /* 0x0001340000047ab9 */ /* 0x000fe20000000a00 */
[----:B------:R-:W-:Y:S01]  /*b700*/  BSSY B0, `(.L_x_1548) ;  /* 0x000012d000007945 */ /* 0x000fe20003800000 */
[----:B------:R-:W-:Y:S01]  /*b710*/  UIMAD UR7, UR6, UR4, URZ ;  /* 0x00000004060772a4 */ /* 0x000fe2000f8e023f */
[----:B------:R-:W4:Y:S01]  /*b720*/  S2R R8, SR_CTAID.Z ;  /* 0x0000000000087919 */ /* 0x000f220000002700 */
[----:B--2---:R-:W-:-:S03]  /*b730*/  UIMAD.WIDE.U32 UR8, UR11, UR4, URZ ;  /* 0x000000040b0872a5 */ /* 0x004fc6000f8e003f */
[----:B------:R-:W-:Y:S01]  /*b740*/  BAR.SYNC.DEFER_BLOCKING 0x1, 0x100 ;  /* 0x0044000000007b1d */ /* 0x000fe20000010000 */
[----:B------:R-:W-:Y:S01]  /*b750*/  UIMAD UR7, UR11, UR5, UR7 ;  /* 0x000000050b0772a4 */ /* 0x000fe2000f8e0207 */
[C---:B------:R-:W-:Y:S01]  /*b760*/  ISETP.NE.AND P1, PT, R9.reuse, 0x1, PT ;  /* 0x000000010900780c */ /* 0x040fe20003f25270 */
[----:B------:R-:W-:Y:S01]  /*b770*/  IMAD.U32 R16, RZ, RZ, UR8 ;  /* 0x00000008ff107e24 */ /* 0x000fe2000f8e00ff */
[----:B------:R-:W-:Y:S01]  /*b780*/  MOV R17, UR9 ;  /* 0x0000000900117c02 */ /* 0x000fe20008000f00 */
[----:B------:R-:W-:Y:S01]  /*b790*/  UIADD3 UR7, UR9, UR7, URZ ;  /* 0x0000000709077290 */ /* 0x000fe2000fffe03f */
[----:B------:R-:W-:Y:S01]  /*b7a0*/  IMAD R9, R9, c[0x0][0x388], RZ ;  /* 0x0000e20009097a24 */ /* 0x000fe200078e02ff */
[----:B------:R-:W-:Y:S02]  /*b7b0*/  ULDC.64 UR4, c[0x0][0x438] ;  /* 0x00010e0000047ab9 */ /* 0x000fe40000000a00 */
[----:B------:R-:W-:Y:S02]  /*b7c0*/  UIMAD.WIDE.U32 UR14, UR11, UR4, URZ ;  /* 0x000000040b0e72a5 */ /* 0x000fe4000f8e003f */
[----:B------:R-:W-:Y:S01]  /*b7d0*/  UIMAD UR4, UR6, UR4, URZ ;  /* 0x00000004060472a4 */ /* 0x000fe2000f8e023f */
[----:B-1----:R-:W-:-:S02]  /*b7e0*/  IMAD R5, R5, c[0x0][0x550], R0 ;  /* 0x0001540005057a24 */ /* 0x002fc400078e0200 */
[----:B------:R-:W-:Y:S01]  /*b7f0*/  IMAD.U32 R17, RZ, RZ, UR7 ;  /* 0x00000007ff117e24 */ /* 0x000fe2000f8e00ff */
[----:B------:R-:W-:Y:S01]  /*b800*/  UIMAD UR4, UR11, UR5, UR4 ;  /* 0x000000050b0472a4 */ /* 0x000fe2000f8e0204 */
[----:B---3--:R-:W-:Y:S01]  /*b810*/  SHF.R.S32.HI R0, RZ, 0x1f, R11 ;  /* 0x0000001fff007819 */ /* 0x008fe2000001140b */
[----:B------:R-:W-:Y:S01]  /*b820*/  IMAD.U32 R15, RZ, RZ, UR15 ;  /* 0x0000000fff0f7e24 */ /* 0x000fe2000f8e00ff */
[----:B------:R-:W-:Y:S01]  /*b830*/  MOV R14, UR14 ;  /* 0x0000000e000e7c02 */ /* 0x000fe20008000f00 */
[----:B------:R-:W-:Y:S01]  /*b840*/  UIADD3 UR4, UR15, UR4, URZ ;  /* 0x000000040f047290 */ /* 0x000fe2000fffe03f */
[-C--:B------:R-:W-:Y:S01]  /*b850*/  LEA.HI R13, R0, R11.reuse, RZ, 0x5 ;  /* 0x0000000b000d7211 */ /* 0x080fe200078f28ff */
[----:B----4-:R-:W-:Y:S01]  /*b860*/  IMAD.WIDE.U32 R16, R8, c[0x0][0x4d8], R16 ;  /* 0x0001360008107a25 */ /* 0x010fe200078e0010 */
[----:B------:R-:W-:Y:S02]  /*b870*/  LEA.HI R0, R0, R11, RZ, 0x2 ;  /* 0x0000000b00007211 */ /* 0x000fe400078f10ff */
[----:B------:R-:W-:Y:S01]  /*b880*/  LOP3.LUT R3, R13, 0xffffffe0, RZ, 0xc0, !PT ;  /* 0xffffffe00d037812 */ /* 0x000fe200078ec0ff */
[----:B------:R-:W-:Y:S01]  /*b890*/  IMAD.U32 R15, RZ, RZ, UR4 ;  /* 0x00000004ff0f7e24 */ /* 0x000fe2000f8e00ff */
[----:B------:R-:W-:-:S02]  /*b8a0*/  LOP3.LUT R0, R0, 0xfffffffc, RZ, 0xc0, !PT ;  /* 0xfffffffc00007812 */ /* 0x000fc400078ec0ff */
[----:B------:R-:W-:Y:S01]  /*b8b0*/  SHF.R.S32.HI R7, RZ, 0x5, R13 ;  /* 0x00000005ff077819 */ /* 0x000fe2000001140d */
[----:B------:R-:W-:Y:S01]  /*b8c0*/  IMAD.IADD R3, R11, 0x1, -R3 ;  /* 0x000000010b037824 */ /* 0x000fe200078e0a03 */
[----:B------:R-:W-:Y:S01]  /*b8d0*/  SHF.R.S32.HI R13, RZ, 0x1f, R13 ;  /* 0x0000001fff0d7819 */ /* 0x000fe2000001140d */
[----:B------:R-:W-:Y:S01]  /*b8e0*/  IMAD.WIDE.U32 R14, R8, c[0x0][0x440], R14 ;  /* 0x00011000080e7a25 */ /* 0x000fe200078e000e */
[----:B------:R-:W-:Y:S02]  /*b8f0*/  IADD3 R11, -R0, R11, RZ ;  /* 0x0000000b000b7210 */ /* 0x000fe40007ffe1ff */
[----:B------:R-:W1:Y:S01]  /*b900*/  S2R R0, SR_CTAID.X ;  /* 0x0000000000007919 */ /* 0x000e620000002500 */
[----:B------:R-:W-:Y:S02]  /*b910*/  LEA.HI R13, R13, R7, RZ, 0x3 ;  /* 0x000000070d0d7211 */ /* 0x000fe400078f18ff */
[----:B------:R-:W-:Y:S02]  /*b920*/  SHF.R.S32.HI R2, RZ, 0x1f, R3 ;  /* 0x0000001fff027819 */ /* 0x000fe40000011403 */
[----:B------:R-:W-:-:S02]  /*b930*/  LOP3.LUT R13, R13, 0xffffff8, RZ, 0xc0, !PT ;  /* 0x0ffffff80d0d7812 */ /* 0x000fc400078ec0ff */
[----:B------:R-:W-:Y:S02]  /*b940*/  LEA.HI R10, R11, R11, RZ, 0x1 ;  /* 0x0000000b0b0a7211 */ /* 0x000fe400078f08ff */
[----:B------:R-:W-:Y:S01]  /*b950*/  LEA.HI R2, R2, R3, RZ, 0x2 ;  /* 0x0000000302027211 */ /* 0x000fe200078f10ff */
[----:B------:R-:W-:Y:S01]  /*b960*/  IMAD.IADD R13, R7, 0x1, -R13 ;  /* 0x00000001070d7824 */ /* 0x000fe200078e0a0d */
[----:B------:R-:W-:Y:S02]  /*b970*/  LOP3.LUT R10, R10, 0x1ffffffe, RZ, 0xc0, !PT ;  /* 0x1ffffffe0a0a7812 */ /* 0x000fe400078ec0ff */
[----:B------:R-:W-:Y:S02]  /*b980*/  SHF.R.S32.HI R12, RZ, 0x2, R2 ;  /* 0x00000002ff0c7819 */ /* 0x000fe40000011402 */
[----:B------:R-:W-:Y:S02]  /*b990*/  SHF.R.S32.HI R7, RZ, 0x1f, R8 ;  /* 0x0000001fff077819 */ /* 0x000fe40000011408 */
[----:B------:R-:W-:Y:S01]  /*b9a0*/  IADD3 R10, R11, -R10, RZ ;  /* 0x8000000a0b0a7210 */ /* 0x000fe20007ffe0ff */
[----:B------:R-:W-:Y:S01]  /*b9b0*/  IMAD R12, R13, 0x10, R12 ;  /* 0x000000100d0c7824 */ /* 0x000fe200078e020c */
[----:B------:R-:W-:Y:S01]  /*b9c0*/  LOP3.LUT R2, R2, 0x7ffffffc, RZ, 0xc0, !PT ;  /* 0x7ffffffc02027812 */ /* 0x000fe200078ec0ff */
[----:B------:R-:W-:-:S02]  /*b9d0*/  IMAD R11, R7, c[0x0][0x4d8], RZ ;  /* 0x00013600070b7a24 */ /* 0x000fc400078e02ff */
[----:B------:R-:W-:Y:S02]  /*b9e0*/  IMAD R10, R10, 0x8, R12 ;  /* 0x000000080a0a7824 */ /* 0x000fe400078e020c */
[----:B------:R-:W-:Y:S02]  /*b9f0*/  IMAD R7, R7, c[0x0][0x440], RZ ;  /* 0x0001100007077a24 */ /* 0x000fe400078e02ff */
[----:B------:R-:W-:Y:S01]  /*ba00*/  IMAD R11, R8, c[0x0][0x4dc], R11 ;  /* 0x00013700080b7a24 */ /* 0x000fe200078e020b */
[----:B-1----:R-:W-:Y:S01]  /*ba10*/  LEA R10, R0, R10, 0x7 ;  /* 0x0000000a000a7211 */ /* 0x002fe200078e38ff */
[----:B------:R-:W-:Y:S01]  /*ba20*/  IMAD R7, R8, c[0x0][0x444], R7 ;  /* 0x0001110008077a24 */ /* 0x000fe200078e0207 */
[----:B------:R-:W-:Y:S01]  /*ba30*/  SHF.R.S32.HI R8, RZ, 0x1f, R5 ;  /* 0x0000001fff087819 */ /* 0x000fe20000011405 */
[----:B------:R-:W-:Y:S01]  /*ba40*/  IMAD.IADD R17, R17, 0x1, R11 ;  /* 0x0000000111117824 */ /* 0x000fe200078e020b */
[----:B------:R-:W-:Y:S01]  /*ba50*/  MOV R11, R10 ;  /* 0x0000000a000b7202 */ /* 0x000fe20000000f00 */
[----:B------:R-:W-:Y:S01]  /*ba60*/  IMAD.IADD R15, R15, 0x1, R7 ;  /* 0x000000010f0f7824 */ /* 0x000fe200078e0207 */
[----:B------:R-:W-:Y:S01]  /*ba70*/  LEA R0, R0, R12, 0x7 ;  /* 0x0000000c00007211 */ /* 0x000fe200078e38ff */
[----:B------:R-:W-:-:S04]  /*ba80*/  @P1 IMAD.HI.U32 R7, R10, c[0x0][0x4ec], RZ ;  /* 0x00013b000a071a27 */ /* 0x000fc800078e00ff */
[C---:B------:R-:W-:Y:S01]  /*ba90*/  IMAD R13, R8.reuse, c[0x0][0x4e0], RZ ;  /* 0x00013800080d7a24 */ /* 0x040fe200078e02ff */
[----:B------:R-:W-:Y:S01]  /*baa0*/  @P1 SHF.R.U32.HI R11, RZ, c[0x0][0x4f0], R7 ;  /* 0x00013c00ff0b1a19 */ /* 0x000fe20000011607 */
[----:B------:R-:W-:Y:S02]  /*bab0*/  IMAD R8, R8, c[0x0][0x448], RZ ;  /* 0x0001120008087a24 */ /* 0x000fe400078e02ff */
[C---:B------:R-:W-:Y:S02]  /*bac0*/  IMAD R13, R5.reuse, c[0x0][0x4e4], R13 ;  /* 0x00013900050d7a24 */ /* 0x040fe400078e020d */
[----:B------:R-:W-:Y:S02]  /*bad0*/  IMAD.MOV R7, RZ, RZ, -R11 ;  /* 0x000000ffff077224 */ /* 0x000fe400078e0a0b */
[C---:B------:R-:W-:Y:S02]  /*bae0*/  IMAD R8, R5.reuse, c[0x0][0x44c], R8 ;  /* 0x0001130005087a24 */ /* 0x040fe400078e0208 */
[----:B------:R-:W-:-:S04]  /*baf0*/  IMAD.WIDE.U32 R14, R5, c[0x0][0x448], R14 ;  /* 0x00011200050e7a25 */ /* 0x000fc800078e000e */
[----:B------:R-:W-:Y:S01]  /*bb00*/  IMAD.WIDE.U32 R18, R5, c[0x0][0x4e0], R16 ;  /* 0x0001380005127a25 */ /* 0x000fe200078e0010 */
[----:B------:R-:W-:Y:S02]  /*bb10*/  IADD3 R15, R15, R8, RZ ;  /* 0x000000080f0f7210 */ /* 0x000fe40007ffe0ff */
[----:B------:R-:W-:Y:S01]  /*bb20*/  SHF.R.S32.HI R8, RZ, 0x1f, R11 ;  /* 0x0000001fff087819 */ /* 0x000fe2000001140b */
[----:B------:R-:W-:Y:S01]  /*bb30*/  @P1 IMAD.HI.U32 R5, R10, c[0x0][0x4ec], RZ ;  /* 0x00013b000a051a27 */ /* 0x000fe200078e00ff */
[----:B------:R-:W-:-:S03]  /*bb40*/  IADD3 R18, P0, R11, R18, RZ ;  /* 0x000000120b127210 */ /* 0x000fc60007f1e0ff */
[--C-:B------:R-:W-:Y:S01]  /*bb50*/  IMAD R7, R7, c[0x0][0x4e8], R10.reuse ;  /* 0x00013a0007077a24 */ /* 0x100fe200078e020a */
[----:B------:R-:W-:Y:S01]  /*bb60*/  IADD3.X R19, R8, R19, R13, P0, !PT ;  /* 0x0000001308137210 */ /* 0x000fe200007fe40d */
[----:B------:R-:W-:Y:S01]  /*bb70*/  IMAD.MOV.U32 R16, RZ, RZ, R10 ;  /* 0x000000ffff107224 */ /* 0x000fe200078e000a */
[----:B------:R-:W-:Y:S02]  /*bb80*/  @P1 SHF.R.U32.HI R16, RZ, c[0x0][0x4f0], R5 ;  /* 0x00013c00ff101a19 */ /* 0x000fe40000011605 */
[----:B------:R-:W-:Y:S01]  /*bb90*/  SHF.R.S32.HI R5, RZ, 0x1f, R7 ;  /* 0x0000001fff057819 */ /* 0x000fe20000011407 */
[----:B------:R-:W-:Y:S01]  /*bba0*/  IMAD.WIDE.U32 R18, R7, c[0x0][0x4c8], R18 ;  /* 0x0001320007127a25 */ /* 0x000fe200078e0012 */
[----:B------:R-:W-:-:S03]  /*bbb0*/  SHF.R.S32.HI R11, RZ, 0x1f, R16 ;  /* 0x0000001fff0b7819 */ /* 0x000fc60000011410 */
[----:B------:R-:W-:Y:S02]  /*bbc0*/  IMAD R5, R5, c[0x0][0x4c8], RZ ;  /* 0x0001320005057a24 */ /* 0x000fe400078e02ff */
[----:B------:R-:W-:Y:S02]  /*bbd0*/  IMAD R11, R11, c[0x0][0x430], RZ ;  /* 0x00010c000b0b7a24 */ /* 0x000fe400078e02ff */
[----:B------:R-:W-:Y:S01]  /*bbe0*/  IMAD R5, R7, c[0x0][0x4cc], R5 ;  /* 0x0001330007057a24 */ /* 0x000fe200078e0205 */
[----:B------:R-:W-:Y:S01]  /*bbf0*/  LEA R7, P0, R18, c[0x0][0x4a8], 0x2 ;  /* 0x00012a0012077a11 */ /* 0x000fe200078010ff */
[----:B------:R-:W-:Y:S02]  /*bc00*/  IMAD.MOV R8, RZ, RZ, -R16 ;  /* 0x000000ffff087224 */ /* 0x000fe400078e0a10 */
[----:B------:R-:W-:Y:S02]  /*bc10*/  IMAD.IADD R5, R19, 0x1, R5 ;  /* 0x0000000113057824 */ /* 0x000fe400078e0205 */
[----:B------:R-:W-:Y:S01]  /*bc20*/  IMAD.WIDE.U32 R14, R16, c[0x0][0x430], R14 ;  /* 0x00010c00100e7a25 */ /* 0x000fe200078e000e */
[----:B------:R-:W-:Y:S02]  /*bc30*/  SHFL.IDX PT, R12, R7, RZ, 0x1c1f ;  /* 0x001c1fff070c7589 */ /* 0x000fe400000e0000 */
[----:B------:R-:W-:Y:S01]  /*bc40*/  LEA.HI.X R5, R18, c[0x0][0x4ac], R5, 0x2, P0 ;  /* 0x00012b0012057a11 */ /* 0x000fe200000f1405 */
[----:B------:R-:W-:Y:S01]  /*bc50*/  IMAD R11, R16, c[0x0][0x434], R11 ;  /* 0x00010d00100b7a24 */ /* 0x000fe200078e020b */
[----:B------:R-:W-:Y:S01]  /*bc60*/  LOP3.LUT P0, RZ, R3, 0x3, RZ, 0xc0, !PT ;  /* 0x0000000303ff7812 */ /* 0x000fe2000780c0ff */
[----:B------:R1:W-:Y:S01]  /*bc70*/  SHFL.IDX PT, R16, R7, 0x1, 0x1c1f ;  /* 0x003c1f0007107f89 */ /* 0x0003e200000e0000 */
[----:B------:R-:W-:-:S02]  /*bc80*/  IMAD R8, R8, c[0x0][0x4e8], R10 ;  /* 0x00013a0008087a24 */ /* 0x000fc400078e020a */
[----:B------:R-:W-:Y:S01]  /*bc90*/  ISETP.GE.OR P2, PT, R0, R9, P0 ;  /* 0x000000090000720c */ /* 0x000fe20000746670 */
[----:B------:R-:W2:Y:S01]  /*bca0*/  SHFL.IDX PT, R13, R5, RZ, 0x1c1f ;  /* 0x001c1fff050d7589 */ /* 0x000ea200000e0000 */
[----:B------:R-:W-:Y:S01]  /*bcb0*/  IMAD.IADD R15, R15, 0x1, R11 ;  /* 0x000000010f0f7824 */ /* 0x000fe200078e020b */
[----:B------:R-:W-:Y:S01]  /*bcc0*/  SHF.R.S32.HI R10, RZ, 0x1f, R8 ;  /* 0x0000001fff0a7819 */ /* 0x000fe20000011408 */
[----:B------:R-:W-:Y:S01]  /*bcd0*/  IMAD.IADD R3, R3, 0x1, -R2 ;  /* 0x0000000103037824 */ /* 0x000fe200078e0a02 */
[----:B------:R3:W4:Y:S01]  /*bce0*/  SHFL.IDX PT, R17, R5, 0x1, 0x1c1f ;  /* 0x003c1f0005117f89 */ /* 0x00072200000e0000 */
[----:B------:R-:W-:-:S03]  /*bcf0*/  IMAD.WIDE.U32 R14, R8, c[0x0][0x428], R14 ;  /* 0x00010a00080e7a25 */ /* 0x000fc600078e000e */
[----:B------:R-:W-:Y:S01]  /*bd00*/  SHF.L.U32 R3, R3, 0x1, RZ ;  /* 0x0000000103037819 */ /* 0x000fe200000006ff */
[----:B------:R-:W-:-:S04]  /*bd10*/  IMAD R10, R10, c[0x0][0x428], RZ ;  /* 0x00010a000a0a7a24 */ /* 0x000fc800078e02ff */
[----:B------:R-:W-:-:S05]  /*bd20*/  IMAD R10, R8, c[0x0][0x42c], R10 ;  /* 0x00010b00080a7a24 */ /* 0x000fca00078e020a */
[----:B------:R-:W-:Y:S02]  /*bd30*/  IADD3 R10, R15, R10, RZ ;  /* 0x0000000a0f0a7210 */ /* 0x000fe40007ffe0ff */
[C---:B-1----:R-:W-:Y:S01]  /*bd40*/  LEA R7, P1, R14.reuse, c[0x0][0x400], 0x2 ;  /* 0x000100000e077a11 */ /* 0x042fe200078210ff */
[----:B--2---:R1:W-:Y:S03]  /*bd50*/  @!P2 ST.E [R12.64], R4 ;  /* 0x000000040c00a985 */ /* 0x0043e6000c10190c */
[----:B------:R-:W-:Y:S02]  /*bd60*/  LEA.HI.X R10, R14, c[0x0][0x404], R10, 0x2, P1 ;  /* 0x000101000e0a7a11 */ /* 0x000fe400008f140a */
[----:B---3--:R-:W-:Y:S01]  /*bd70*/  IADD3 R5, R0, 0x8, RZ ;  /* 0x0000000800057810 */ /* 0x008fe20007ffe0ff */
[----:B------:R2:W3:Y:S03]  /*bd80*/  SHFL.IDX PT, R14, R7, RZ, 0x1c1f ;  /* 0x001c1fff070e7589 */ /* 0x0004e600000e0000 */
[CC--:B------:R-:W-:Y:S01]  /*bd90*/  ISETP.GE.OR P0, PT, R5.reuse, R9.reuse, P0 ;  /* 0x000000090500720c */ /* 0x0c0fe20000706670 */
[----:B------:R2:W2:Y:S01]  /*bda0*/  SHFL.IDX PT, R15, R10, RZ, 0x1c1f ;  /* 0x001c1fff0a0f7589 */ /* 0x0004a200000e0000 */
[----:B------:R-:W-:-:S11]  /*bdb0*/  ISETP.GE.AND P1, PT, R5, R9, PT ;  /* 0x000000090500720c */ /* 0x000fd60003f26270 */
[----:B----4-:R4:W-:Y:S01]  /*bdc0*/  @!P0 ST.E [R16.64], R6 ;  /* 0x0000000610008985 */ /* 0x0109e2000c10190c */
[----:B------:R-:W-:Y:S02]  /*bdd0*/  ISETP.GE.AND P0, PT, R0, R9, PT ;  /* 0x000000090000720c */ /* 0x000fe40003f06270 */
[----:B-1----:R-:W-:-:S11]  /*bde0*/  P2R R4, PR, RZ, 0x2 ;  /* 0x00000002ff047803 */ /* 0x002fd60000000000 */
[----:B------:R-:W-:Y:S05]  /*bdf0*/  @P0 BRA `(.L_x_1549) ;  /* 0x00000bd000000947 */ /* 0x000fea0003800000 */
[C---:B--23--:R-:W-:Y:S02]  /*be00*/  ISETP.GE.AND P0, PT, R3.reuse, c[0x0][0x3c8], PT ;  /* 0x0000f20003007a0c */ /* 0x04cfe40003f06270 */
[C---:B------:R-:W-:Y:S02]  /*be10*/  IADD3 R0, R3.reuse, 0x10, RZ ;  /* 0x0000001003007810 */ /* 0x040fe40007ffe0ff */
[C---:B------:R-:W-:Y:S02]  /*be20*/  IADD3 R2, R3.reuse, 0x8, RZ ;  /* 0x0000000803027810 */ /* 0x040fe40007ffe0ff */
[----:B------:R-:W-:Y:S02]  /*be30*/  ISETP.GE.AND P4, PT, R0, c[0x0][0x3c8], PT ;  /* 0x0000f20000007a0c */ /* 0x000fe40003f86270 */
[----:B------:R-:W-:Y:S02]  /*be40*/  ISETP.GE.AND P5, PT, R2, c[0x0][0x3c8], PT ;  /* 0x0000f20002007a0c */ /* 0x000fe40003fa6270 */
[----:B----4-:R-:W-:-:S02]  /*be50*/  IADD3 R6, R3, 0x20, RZ ;  /* 0x0000002003067810 */ /* 0x010fc40007ffe0ff */
[C---:B------:R-:W-:Y:S01]  /*be60*/  IADD3 R5, R3.reuse, 0x28, RZ ;  /* 0x0000002803057810 */ /* 0x040fe20007ffe0ff */
[----:B------:R-:W-:Y:S01]  /*be70*/  @!P0 IMAD.WIDE R8, R3, 0x4, R14 ;  /* 0x0000000403088825 */ /* 0x000fe200078e020e */
[----:B------:R-:W-:Y:S02]  /*be80*/  ISETP.GE.AND P2, PT, R6, c[0x0][0x3c8], PT ;  /* 0x0000f20006007a0c */ /* 0x000fe40003f46270 */
[----:B------:R-:W-:Y:S02]  /*be90*/  ISETP.GE.AND P1, PT, R5, c[0x0][0x3c8], PT ;  /* 0x0000f20005007a0c */ /* 0x000fe40003f26270 */
[----:B------:R1:W-:Y:S03]  /*bea0*/  @!P0 ST.E.64 [R8.64], R176 ;  /* 0x000000b008008985 */ /* 0x0003e6000c101b0c */
[----:B------:R-:W-:-:S04]  /*beb0*/  @!P5 LEA.HI R2, R2, R2, RZ, 0x1 ;  /* 0x000000020202d211 */ /* 0x000fc800078f08ff */
[----:B------:R-:W-:Y:S02]  /*bec0*/  @!P5 LOP3.LUT R2, R2, 0xfffffffe, RZ, 0xc0, !PT ;  /* 0xfffffffe0202d812 */ /* 0x000fe400078ec0ff */
[----:B------:R-:W-:Y:S02]  /*bed0*/  @!P2 LEA.HI R6, R6, R6, RZ, 0x1 ;  /* 0x000000060606a211 */ /* 0x000fe400078f08ff */
[----:B------:R-:W-:Y:S01]  /*bee0*/  @!P1 LEA.HI R5, R5, R5, RZ, 0x1 ;  /* 0x0000000505059211 */ /* 0x000fe200078f08ff */
[----:B------:R-:W-:Y:S01]  /*bef0*/  @!P5 IMAD.WIDE R12, R2, 0x4, R14 ;  /* 0x00000004020cd825 */ /* 0x000fe200078e020e */
[----:B------:R-:W-:Y:S02]  /*bf00*/  IADD3 R2, R3, 0x38, RZ ;  /* 0x0000003803027810 */ /* 0x000fe40007ffe0ff */
[----:B------:R-:W-:Y:S02]  /*bf10*/  @!P2 LOP3.LUT R6, R6, 0xfffffffe, RZ, 0xc0, !PT ;  /* 0xfffffffe0606a812 */ /* 0x000fe400078ec0ff */
[----:B------:R-:W-:Y:S01]  /*bf20*/  @!P1 LOP3.LUT R5, R5, 0xfffffffe, RZ, 0xc0, !PT ;  /* 0xfffffffe05059812 */ /* 0x000fe200078ec0ff */
[----:B------:R2:W-:Y:S01]  /*bf30*/  @!P5 ST.E.64 [R12.64], R172 ;  /* 0x000000ac0c00d985 */ /* 0x0005e2000c101b0c */
[----:B------:R-:W-:-:S03]  /*bf40*/  ISETP.GE.AND P5, PT, R2, c[0x0][0x3c8], PT ;  /* 0x0000f20002007a0c */ /* 0x000fc60003fa6270 */
[----:B------:R-:W-:Y:S01]  /*bf50*/  @!P1 IMAD.WIDE R18, R5, 0x4, R14 ;  /* 0x0000000405129825 */ /* 0x000fe200078e020e */
[C---:B------:R-:W-:Y:S02]  /*bf60*/  IADD3 R5, R3.reuse, 0x50, RZ ;  /* 0x0000005003057810 */ /* 0x040fe40007ffe0ff */
[C---:B-1----:R-:W-:Y:S02]  /*bf70*/  IADD3 R8, R3.reuse, 0x18, RZ ;  /* 0x0000001803087810 */ /* 0x042fe40007ffe0ff */
[----:B------:R-:W-:Y:S02]  /*bf80*/  @!P4 LEA.HI R9, R0, R0, RZ, 0x1 ;  /* 0x000000000009c211 */ /* 0x000fe400078f08ff */
[----:B------:R-:W-:Y:S02]  /*bf90*/  IADD3 R0, R3, 0x30, RZ ;  /* 0x0000003003007810 */ /* 0x000fe40007ffe0ff */
[----:B------:R-:W-:Y:S02]  /*bfa0*/  ISETP.GE.AND P3, PT, R8, c[0x0][0x3c8], PT ;  /* 0x0000f20008007a0c */ /* 0x000fe40003f66270 */
[----:B------:R-:W-:-:S02]  /*bfb0*/  ISETP.GE.AND P0, PT, R0, c[0x0][0x3c8], PT ;  /* 0x0000f20000007a0c */ /* 0x000fc40003f06270 */
[----:B------:R-:W-:Y:S02]  /*bfc0*/  @!P4 LOP3.LUT R9, R9, 0xfffffffe, RZ, 0xc0, !PT ;  /* 0xfffffffe0909c812 */ /* 0x000fe400078ec0ff */
[----:B------:R-:W-:-:S03]  /*bfd0*/  @!P5 LEA.HI R2, R2, R2, RZ, 0x1 ;  /* 0x000000020202d211 */ /* 0x000fc600078f08ff */
[----:B------:R-:W-:Y:S01]  /*bfe0*/  @!P4 IMAD.WIDE R16, R9, 0x4, R14 ;  /* 0x000000040910c825 */ /* 0x000fe200078e020e */
[----:B------:R-:W-:Y:S02]  /*bff0*/  IADD3 R9, R3, 0x40, RZ ;  /* 0x0000004003097810 */ /* 0x000fe40007ffe0ff */
[----:B------:R-:W-:Y:S02]  /*c000*/  @!P5 LOP3.LUT R2, R2, 0xfffffffe, RZ, 0xc0, !PT ;  /* 0xfffffffe0202d812 */ /* 0x000fe400078ec0ff */
[----:B------:R-:W-:Y:S01]  /*c010*/  @!P3 LEA.HI R8, R8, R8, RZ, 0x1 ;  /* 0x000000080808b211 */ /* 0x000fe200078f08ff */
[----:B------:R1:W-:Y:S01]  /*c020*/  @!P4 ST.E.64 [R16.64], R52 ;  /* 0x000000341000c985 */ /* 0x0003e2000c101b0c */
[----:B------:R-:W-:Y:S02]  /*c030*/  @!P0 LEA.HI R0, R0, R0, RZ, 0x1 ;  /* 0x0000000000008211 */ /* 0x000fe400078f08ff */
[----:B------:R-:W-:Y:S02]  /*c040*/  @!P3 LOP3.LUT R8, R8, 0xfffffffe, RZ, 0xc0, !PT ;  /* 0xfffffffe0808b812 */ /* 0x000fe400078ec0ff */
[----:B------:R-:W-:-:S02]  /*c050*/  @!P0 LOP3.LUT R0, R0, 0xfffffffe, RZ, 0xc0, !PT ;  /* 0xfffffffe00008812 */ /* 0x000fc400078ec0ff */
[----:B------:R-:W-:Y:S01]  /*c060*/  ISETP.GE.AND P4, PT, R9, c[0x0][0x3c8], PT ;  /* 0x0000f20009007a0c */ /* 0x000fe20003f86270 */
[----:B--2---:R-:W-:Y:S01]  /*c070*/  @!P3 IMAD.WIDE R12, R8, 0x4, R14 ;  /* 0x00000004080cb825 */ /* 0x004fe200078e020e */
[----:B------:R-:W-:-:S03]  /*c080*/  IADD3 R8, R3, 0x60, RZ ;  /* 0x0000006003087810 */ /* 0x000fc60007ffe0ff */
[----:B------:R-:W-:Y:S01]  /*c090*/  @!P0 IMAD.WIDE R20, R0, 0x4, R14 ;  /* 0x0000000400148825 */ /* 0x000fe200078e020e */
[----:B------:R2:W-:Y:S01]  /*c0a0*/  @!P3 ST.E.64 [R12.64], R56 ;  /* 0x000000380c00b985 */ /* 0x0005e2000c101b0c */
[----:B------:R-:W-:-:S06]  /*c0b0*/  IADD3 R0, R3, 0x58, RZ ;  /* 0x0000005803007810 */ /* 0x000fcc0007ffe0ff */
[----:B------:R-:W-:-:S04]  /*c0c0*/  @!P4 LEA.HI R9, R9, R9, RZ, 0x1 ;  /* 0x000000090909c211 */ /* 0x000fc800078f08ff */
[----:B------:R-:W-:Y:S01]  /*c0d0*/  @!P4 LOP3.LUT R9, R9, 0xfffffffe, RZ, 0xc0, !PT ;  /* 0xfffffffe0909c812 */ /* 0x000fe200078ec0ff */
[----:B-1----:R-:W-:Y:S01]  /*c0e0*/  @!P2 IMAD.WIDE R16, R6, 0x4, R14 ;  /* 0x000000040610a825 */ /* 0x002fe200078e020e */
[----:B------:R-:W-:-:S04]  /*c0f0*/  IADD3 R6, R3, 0x48, RZ ;  /* 0x0000004803067810 */ /* 0x000fc80007ffe0ff */
[----:B------:R1:W-:Y:S01]  /*c100*/  @!P2 ST.E.64 [R16.64], R60 ;  /* 0x0000003c1000a985 */ /* 0x0003e2000c101b0c */
[----:B------:R-:W-:Y:S02]  /*c110*/  ISETP.GE.AND P3, PT, R6, c[0x0][0x3c8], PT ;  /* 0x0000f20006007a0c */ /* 0x000fe40003f66270 */
[----:B------:R-:W-:Y:S01]  /*c120*/  ISETP.GE.AND P2, PT, R5, c[0x0][0x3c8], PT ;  /* 0x0000f20005007a0c */ /* 0x000fe20003f46270 */
[----:B------:R-:W-:Y:S01]  /*c130*/  @!P1 ST.E.64 [R18.64], R64 ;  /* 0x0000004012009985 */ /* 0x000fe2000c101b0c */
[----:B------:R-:W-:-:S03]  /*c140*/  ISETP.GE.AND P1, PT, R0, c[0x0][0x3c8], PT ;  /* 0x0000f20000007a0c */ /* 0x000fc60003f26270 */
[----:B------:R3:W-:Y:S01]  /*c150*/  @!P0 ST.E.64 [R20.64], R68 ;  /* 0x0000004414008985 */ /* 0x0007e2000c101b0c */
[----:B------:R-:W-:Y:S01]  /*c160*/  ISETP.GE.AND P0, PT, R8, c[0x0][0x3c8], PT ;  /* 0x0000f20008007a0c */ /* 0x000fe20003f06270 */
[----:B--2---:R-:W-:Y:S01]  /*c170*/  @!P5 IMAD.WIDE R12, R2, 0x4, R14 ;  /* 0x00000004020cd825 */ /* 0x004fe200078e020e */
[----:B------:R-:W-:-:S03]  /*c180*/  IADD3 R2, R3, 0x68, RZ ;  /* 0x0000006803027810 */ /* 0x000fc60007ffe0ff */
[----:B------:R-:W-:Y:S01]  /*c190*/  @!P3 LEA.HI R6, R6, R6, RZ, 0x1 ;  /* 0x000000060606b211 */ /* 0x000fe200078f08ff */
[----:B------:R2:W-:Y:S01]  /*c1a0*/  @!P5 ST.E.64 [R12.64], R72 ;  /* 0x000000480c00d985 */ /* 0x0005e2000c101b0c */
[----:B------:R-:W-:Y:S02]  /*c1b0*/  @!P2 LEA.HI R5, R5, R5, RZ, 0x1 ;  /* 0x000000050505a211 */ /* 0x000fe400078f08ff */
[----:B------:R-:W-:Y:S02]  /*c1c0*/  @!P1 LEA.HI R0, R0, R0, RZ, 0x1 ;  /* 0x0000000000009211 */ /* 0x000fe400078f08ff */
[----:B------:R-:W-:Y:S02]  /*c1d0*/  @!P3 LOP3.LUT R6, R6, 0xfffffffe, RZ, 0xc0, !PT ;  /* 0xfffffffe0606b812 */ /* 0x000fe400078ec0ff */
[----:B------:R-:W-:Y:S02]  /*c1e0*/  @!P0 LEA.HI R8, R8, R8, RZ, 0x1 ;  /* 0x0000000808088211 */ /* 0x000fe400078f08ff */
[----:B------:R-:W-:-:S02]  /*c1f0*/  @!P2 LOP3.LUT R5, R5, 0xfffffffe, RZ, 0xc0, !PT ;  /* 0xfffffffe0505a812 */ /* 0x000fc400078ec0ff */
[----:B------:R-:W-:Y:S02]  /*c200*/  @!P0 LOP3.LUT R8, R8, 0xfffffffe, RZ, 0xc0, !PT ;  /* 0xfffffffe08088812 */ /* 0x000fe400078ec0ff */
[----:B------:R-:W-:Y:S01]  /*c210*/  ISETP.GE.AND P5, PT, R2, c[0x0][0x3c8], PT ;  /* 0x0000f20002007a0c */ /* 0x000fe20003fa6270 */
[--C-:B-1----:R-:W-:Y:S01]  /*c220*/  @!P4 IMAD.WIDE R16, R9, 0x4, R14.reuse ;  /* 0x000000040910c825 */ /* 0x102fe200078e020e */
[----:B------:R-:W-:Y:S02]  /*c230*/  IADD3 R9, R3, 0x70, RZ ;  /* 0x0000007003097810 */ /* 0x000fe40007ffe0ff */
[----:B------:R-:W-:Y:S02]  /*c240*/  @!P1 LOP3.LUT R0, R0, 0xfffffffe, RZ, 0xc0, !PT ;  /* 0xfffffffe00009812 */ /* 0x000fe400078ec0ff */
[----:B------:R1:W-:Y:S01]  /*c250*/  @!P4 ST.E.64 [R16.64], R76 ;  /* 0x0000004c1000c985 */ /* 0x0003e2000c101b0c */
[----:B------:R-:W-:Y:S01]  /*c260*/  ISETP.GE.AND P4, PT, R9, c[0x0][0x3c8], PT ;  /* 0x0000f20009007a0c */ /* 0x000fe20003f86270 */
[----:B---3--:R-:W-:Y:S01]  /*c270*/  @!P0 IMAD.WIDE R20, R8, 0x4, R14 ;  /* 0x0000000408148825 */ /* 0x008fe200078e020e */
[----:B------:R-:W-:-:S03]  /*c280*/  IADD3 R8, R3, 0x78, RZ ;  /* 0x0000007803087810 */ /* 0x000fc60007ffe0ff */
[--C-:B------:R-:W-:Y:S01]  /*c290*/  @!P1 IMAD.WIDE R18, R0, 0x4, R14.reuse ;  /* 0x0000000400129825 */ /* 0x100fe200078e020e */
[----:B------:R-:W-:Y:S02]  /*c2a0*/  @!P5 LEA.HI R2, R2, R2, RZ, 0x1 ;  /* 0x000000020202d211 */ /* 0x000fe400078f08ff */
[C---:B------:R-:W-:Y:S01]  /*c2b0*/  IADD3 R0, R3.reuse, 0x90, RZ ;  /* 0x0000009003007810 */ /* 0x040fe20007ffe0ff */
[----:B--2---:R-:W-:Y:S01]  /*c2c0*/  @!P3 IMAD.WIDE R12, R6, 0x4, R14 ;  /* 0x00000004060cb825 */ /* 0x004fe200078e020e */
[----:B------:R-:W-:-:S03]  /*c2d0*/  IADD3 R6, R3, 0x80, RZ ;  /* 0x0000008003067810 */ /* 0x000fc60007ffe0ff */
[----:B------:R-:W-:Y:S01]  /*c2e0*/  @!P4 LEA.HI R9, R9, R9, RZ, 0x1 ;  /* 0x000000090909c211 */ /* 0x000fe200078f08ff */
[----:B------:R2:W-:Y:S01]  /*c2f0*/  @!P3 ST.E.64 [R12.64], R80 ;  /* 0x000000500c00b985 */ /* 0x0005e2000c101b0c */
[----:B------:R-:W-:Y:S02]  /*c300*/  ISETP.GE.AND P3, PT, R8, c[0x0][0x3c8], PT ;  /* 0x0000f20008007a0c */ /* 0x000fe40003f66270 */
[----:B------:R-:W-:Y:S02]  /*c310*/  @!P5 LOP3.LUT R2, R2, 0xfffffffe, RZ, 0xc0, !PT ;  /* 0xfffffffe0202d812 */ /* 0x000fe400078ec0ff */
[----:B------:R-:W-:Y:S01]  /*c320*/  @!P4 LOP3.LUT R9, R9, 0xfffffffe, RZ, 0xc0, !PT ;  /* 0xfffffffe0909c812 */ /* 0x000fe200078ec0ff */
[----:B-1----:R-:W-:Y:S01]  /*c330*/  @!P2 IMAD.WIDE R16, R5, 0x4, R14 ;  /* 0x000000040510a825 */ /* 0x002fe200078e020e */
[----:B------:R-:W-:-:S07]  /*c340*/  IADD3 R5, R3, 0x88, RZ ;  /* 0x0000008803057810 */ /* 0x000fce0007ffe0ff */
[----:B------:R-:W-:Y:S01]  /*c350*/  @!P3 LEA.HI R8, R8, R8, RZ, 0x1 ;  /* 0x000000080808b211 */ /* 0x000fe200078f08ff */
[----:B------:R1:W-:Y:S01]  /*c360*/  @!P2 ST.E.64 [R16.64], R84 ;  /* 0x000000541000a985 */ /* 0x0003e2000c101b0c */
[----:B------:R-:W-:Y:S02]  /*c370*/  ISETP.GE.AND P2, PT, R6, c[0x0][0x3c8], PT ;  /* 0x0000f20006007a0c */ /* 0x000fe40003f46270 */
[----:B------:R-:W-:Y:S01]  /*c380*/  @!P3 LOP3.LUT R8, R8, 0xfffffffe, RZ, 0xc0, !PT ;  /* 0xfffffffe0808b812 */ /* 0x000fe200078ec0ff */
[----:B------:R3:W-:Y:S01]  /*c390*/  @!P1 ST.E.64 [R18.64], R88 ;  /* 0x0000005812009985 */ /* 0x0007e2000c101b0c */
[----:B------:R-:W-:-:S03]  /*c3a0*/  ISETP.GE.AND P1, PT, R5, c[0x0][0x3c8], PT ;  /* 0x0000f20005007a0c */ /* 0x000fc60003f26270 */
[----:B------:R-:W-:Y:S01]  /*c3b0*/  @!P0 ST.E.64 [R20.64], R92 ;  /* 0x0000005c14008985 */ /* 0x000fe2000c101b0c */
[----:B------:R-:W-:Y:S01]  /*c3c0*/  ISETP.GE.AND P0, PT, R0, c[0x0][0x3c8], PT ;  /* 0x0000f20000007a0c */ /* 0x000fe20003f06270 */
[----:B--2---:R-:W-:Y:S01]  /*c3d0*/  @!P5 IMAD.WIDE R12, R2, 0x4, R14 ;  /* 0x00000004020cd825 */ /* 0x004fe200078e020e */
[----:B------:R-:W-:-:S03]  /*c3e0*/  IADD3 R2, R3, 0x98, RZ ;  /* 0x0000009803027810 */ /* 0x000fc60007ffe0ff */
[----:B------:R-:W-:Y:S01]  /*c3f0*/  @!P2 LEA.HI R6, R6, R6, RZ, 0x1 ;  /* 0x000000060606a211 */ /* 0x000fe200078f08ff */
[----:B------:R2:W-:Y:S01]  /*c400*/  @!P5 ST.E.64 [R12.64], R96 ;  /* 0x000000600c00d985 */ /* 0x0005e2000c101b0c */
[----:B------:R-:W-:Y:S02]  /*c410*/  ISETP.GE.AND P5, PT, R2, c[0x0][0x3c8], PT ;  /* 0x0000f20002007a0c */ /* 0x000fe40003fa6270 */
[----:B------:R-:W-:Y:S02]  /*c420*/  @!P1 LEA.HI R5, R5, R5, RZ, 0x1 ;  /* 0x0000000505059211 */ /* 0x000fe400078f08ff */
[----:B------:R-:W-:Y:S02]  /*c430*/  @!P2 LOP3.LUT R6, R6, 0xfffffffe, RZ, 0xc0, !PT ;  /* 0xfffffffe0606a812 */ /* 0x000fe400078ec0ff */
[----:B------:R-:W-:-:S04]  /*c440*/  @!P0 LEA.HI R0, R0, R0, RZ, 0x1 ;  /* 0x0000000000008211 */ /* 0x000fc800078f08ff */
[----:B------:R-:W-:Y:S01]  /*c450*/  @!P0 LOP3.LUT R0, R0, 0xfffffffe, RZ, 0xc0, !PT ;  /* 0xfffffffe00008812 */ /* 0x000fe200078ec0ff */
[--C-:B-1----:R-:W-:Y:S01]  /*c460*/  @!P4 IMAD.WIDE R16, R9, 0x4, R14.reuse ;  /* 0x000000040910c825 */ /* 0x102fe200078e020e */
[----:B------:R-:W-:Y:S02]  /*c470*/  @!P1 LOP3.LUT R9, R5, 0xfffffffe, RZ, 0xc0, !PT ;  /* 0xfffffffe05099812 */ /* 0x000fe400078ec0ff */
[----:B------:R-:W-:Y:S01]  /*c480*/  IADD3 R5, R3, 0xa0, RZ ;  /* 0x000000a003057810 */ /* 0x000fe20007ffe0ff */
[----:B---3--:R-:W-:Y:S01]  /*c490*/  @!P0 IMAD.WIDE R18, R0, 0x4, R14 ;  /* 0x0000000400128825 */ /* 0x008fe200078e020e */
[----:B------:R1:W-:Y:S01]  /*c4a0*/  @!P4 ST.E.64 [R16.64], R100 ;  /* 0x000000641000c985 */ /* 0x0003e2000c101b0c */
[----:B------:R-:W-:Y:S02]  /*c4b0*/  @!P5 LEA.HI R2, R2, R2, RZ, 0x1 ;  /* 0x000000020202d211 */ /* 0x000fe400078f08ff */
[----:B------:R-:W-:Y:S02]  /*c4c0*/  ISETP.GE.AND P6, PT, R5, c[0x0][0x3c8], PT ;  /* 0x0000f20005007a0c */ /* 0x000fe40003fc6270 */
[----:B------:R-:W-:-:S02]  /*c4d0*/  IADD3 R0, R3, 0xb8, RZ ;  /* 0x000000b803007810 */ /* 0x000fc40007ffe0ff */
[----:B------:R-:W-:Y:S02]  /*c4e0*/  @!P5 LOP3.LUT R11, R2, 0xfffffffe, RZ, 0xc0, !PT ;  /* 0xfffffffe020bd812 */ /* 0x000fe400078ec0ff */
[----:B------:R-:W-:Y:S01]  /*c4f0*/  IADD3 R2, R3, 0xc8, RZ ;  /* 0x000000c803027810 */ /* 0x000fe20007ffe0ff */
[----:B--2---:R-:W-:-:S04]  /*c500*/  @!P3 IMAD.WIDE R12, R8, 0x4, R14 ;  /* 0x00000004080cb825 */ /* 0x004fc800078e020e */
[----:B------:R-:W-:Y:S01]  /*c510*/  @!P1 IMAD.WIDE R8, R9, 0x4, R14 ;  /* 0x0000000409089825 */ /* 0x000fe200078e020e */
[----:B------:R2:W-:Y:S01]  /*c520*/  @!P3 ST.E.64 [R12.64], R104 ;  /* 0x000000680c00b985 */ /* 0x0005e2000c101b0c */
[----:B------:R-:W-:-:S04]  /*c530*/  @!P6 LEA.HI R5, R5, R5, RZ, 0x1 ;  /* 0x000000050505e211 */ /* 0x000fc800078f08ff */
[----:B------:R-:W-:Y:S01]  /*c540*/  @!P6 LOP3.LUT R5, R5, 0xfffffffe, RZ, 0xc0, !PT ;  /* 0xfffffffe0505e812 */ /* 0x000fe200078ec0ff */
[----:B-1----:R-:W-:Y:S01]  /*c550*/  @!P2 IMAD.WIDE R16, R6, 0x4, R14 ;  /* 0x000000040610a825 */ /* 0x002fe200078e020e */
[----:B------:R-:W-:-:S04]  /*c560*/  IADD3 R6, R3, 0xb0, RZ ;  /* 0x000000b003067810 */ /* 0x000fc80007ffe0ff */
[----:B------:R1:W-:Y:S01]  /*c570*/  @!P2 ST.E.64 [R16.64], R108 ;  /* 0x0000006c1000a985 */ /* 0x0003e2000c101b0c */
[----:B------:R-:W-:Y:S02]  /*c580*/  ISETP.GE.AND P3, PT, R6, c[0x0][0x3c8], PT ;  /* 0x0000f20006007a0c */ /* 0x000fe40003f66270 */
[----:B------:R-:W-:Y:S01]  /*c590*/  ISETP.GE.AND P2, PT, R0, c[0x0][0x3c8], PT ;  /* 0x0000f20000007a0c */ /* 0x000fe20003f46270 */
[----:B------:R3:W-:Y:S04]  /*c5a0*/  @!P1 ST.E.64 [R8.64], R112 ;  /* 0x0000007008009985 */ /* 0x0007e8000c101b0c */
[----:B------:R4:W-:Y:S01]  /*c5b0*/  @!P0 ST.E.64 [R18.64], R116 ;  /* 0x0000007412008985 */ /* 0x0009e2000c101b0c */
[----:B------:R-:W-:Y:S01]  /*c5c0*/  ISETP.GE.AND P0, PT, R2, c[0x0][0x3c8], PT ;  /* 0x0000f20002007a0c */ /* 0x000fe20003f06270 */
[----:B--2---:R-:W-:-:S04]  /*c5d0*/  @!P5 IMAD.WIDE R12, R11, 0x4, R14 ;  /* 0x000000040b0cd825 */ /* 0x004fc800078e020e */
[----:B------:R-:W-:Y:S01]  /*c5e0*/  @!P3 LEA.HI R6, R6, R6, RZ, 0x1 ;  /* 0x000000060606b211 */ /* 0x000fe200078f08ff */
[----:B------:R2:W-:Y:S01]  /*c5f0*/  @!P5 ST.E.64 [R12.64], R120 ;  /* 0x000000780c00d985 */ /* 0x0005e2000c101b0c */
[----:B------:R-:W-:Y:S02]  /*c600*/  @!P2 LEA.HI R0, R0, R0, RZ, 0x1 ;  /* 0x000000000000a211 */ /* 0x000fe400078f08ff */
[----:B------:R-:W-:Y:S02]  /*c610*/  @!P3 LOP3.LUT R6, R6, 0xfffffffe, RZ, 0xc0, !PT ;  /* 0xfffffffe0606b812 */ /* 0x000fe400078ec0ff */
[----:B------:R-:W-:Y:S02]  /*c620*/  @!P2 LOP3.LUT R0, R0, 0xfffffffe, RZ, 0xc0, !PT ;  /* 0xfffffffe0000a812 */ /* 0x000fe400078ec0ff */
[----:B------:R-:W-:-:S04]  /*c630*/  @!P0 LEA.HI R2, R2, R2, RZ, 0x1 ;  /* 0x0000000202028211 */ /* 0x000fc800078f08ff */
[----:B------:R-:W-:Y:S01]  /*c640*/  @!P0 LOP3.LUT R2, R2, 0xfffffffe, RZ, 0xc0, !PT ;  /* 0xfffffffe02028812 */ /* 0x000fe200078ec0ff */
[--C-:B-1----:R-:W-:Y:S01]  /*c650*/  @!P3 IMAD.WIDE R16, R6, 0x4, R14.reuse ;  /* 0x000000040610b825 */ /* 0x102fe200078e020e */
[C---:B------:R-:W-:Y:S02]  /*c660*/  IADD3 R6, R3.reuse, 0xf0, RZ ;  /* 0x000000f003067810 */ /* 0x040fe40007ffe0ff */
[C---:B---3--:R-:W-:Y:S02]  /*c670*/  IADD3 R8, R3.reuse, 0xa8, RZ ;  /* 0x000000a803087810 */ /* 0x048fe40007ffe0ff */
[----:B------:R-:W-:Y:S02]  /*c680*/  IADD3 R9, R3, 0xc0, RZ ;  /* 0x000000c003097810 */ /* 0x000fe40007ffe0ff */
[----:B------:R-:W-:Y:S01]  /*c690*/  ISETP.GE.AND P4, PT, R8, c[0x0][0x3c8], PT ;  /* 0x0000f20008007a0c */ /* 0x000fe20003f86270 */
[----:B----4-:R-:W-:Y:S01]  /*c6a0*/  @!P2 IMAD.WIDE R18, R0, 0x4, R14 ;  /* 0x000000040012a825 */ /* 0x010fe200078e020e */
[----:B------:R-:W-:-:S02]  /*c6b0*/  ISETP.GE.AND P1, PT, R9, c[0x0][0x3c8], PT ;  /* 0x0000f20009007a0c */ /* 0x000fc40003f26270 */
[----:B------:R-:W-:Y:S01]  /*c6c0*/  IADD3 R0, R3, 0xd0, RZ ;  /* 0x000000d003007810 */ /* 0x000fe20007ffe0ff */
[----:B--2---:R-:W-:-:S03]  /*c6d0*/  @!P6 IMAD.WIDE R12, R5, 0x4, R14 ;  /* 0x00000004050ce825 */ /* 0x004fc600078e020e */
[----:B------:R-:W-:Y:S02]  /*c6e0*/  ISETP.GE.AND P5, PT, R0, c[0x0][0x3c8], PT ;  /* 0x0000f20000007a0c */ /* 0x000fe40003fa6270 */
[----:B------:R-:W-:-:S03]  /*c6f0*/  IADD3 R5, R3, 0xf8, RZ ;  /* 0x000000f803057810 */ /* 0x000fc60007ffe0ff */
[----:B------:R-:W-:Y:S01]  /*c700*/  @!P4 LEA.HI R8, R8, R8, RZ, 0x1 ;  /* 0x000000080808c211 */ /* 0x000fe200078f08ff */
[----:B------:R1:W-:Y:S01]  /*c710*/  @!P6 ST.E.64 [R12.64], R124 ;  /* 0x0000007c0c00e985 */ /* 0x0003e2000c101b0c */
[----:B------:R-:W-:Y:S02]  /*c720*/  @!P1 LEA.HI R9, R9, R9, RZ, 0x1 ;  /* 0x0000000909099211 */ /* 0x000fe400078f08ff */
[----:B------:R-:W-:Y:S02]  /*c730*/  @!P4 LOP3.LUT R8, R8, 0xfffffffe, RZ, 0xc0, !PT ;  /* 0xfffffffe0808c812 */ /* 0x000fe400078ec0ff */
[----:B------:R-:W-:Y:S02]  /*c740*/  @!P1 LOP3.LUT R9, R9, 0xfffffffe, RZ, 0xc0, !PT ;  /* 0xfffffffe09099812 */ /* 0x000fe400078ec0ff */
[----:B------:R-:W-:-:S04]  /*c750*/  @!P5 LEA.HI R0, R0, R0, RZ, 0x1 ;  /* 0x000000000000d211 */ /* 0x000fc800078f08ff */
[----:B------:R-:W-:Y:S01]  /*c760*/  @!P5 LOP3.LUT R0, R0, 0xfffffffe, RZ, 0xc0, !PT ;  /* 0xfffffffe0000d812 */ /* 0x000fe200078ec0ff */
[----:B-1----:R-:W-:-:S04]  /*c770*/  @!P4 IMAD.WIDE R12, R8, 0x4, R14 ;  /* 0x00000004080cc825 */ /* 0x002fc800078e020e */
[----:B------:R-:W-:Y:S01]  /*c780*/  @!P1 IMAD.WIDE R8, R9, 0x4, R14 ;  /* 0x0000000409089825 */ /* 0x000fe200078e020e */
[----:B------:R1:W-:Y:S04]  /*c790*/  @!P4 ST.E.64 [R12.64], R128 ;  /* 0x000000800c00c985 */ /* 0x0003e8000c101b0c */
[----:B------:R-:W-:Y:S04]  /*c7a0*/  @!P3 ST.E.64 [R16.64], R132 ;  /* 0x000000841000b985 */ /* 0x000fe8000c101b0c */
[----:B------:R-:W-:Y:S04]  /*c7b0*/  @!P2 ST.E.64 [R18.64], R136 ;  /* 0x000000881200a985 */ /* 0x000fe8000c101b0c */
[----:B------:R2:W-:Y:S01]  /*c7c0*/  @!P1 ST.E.64 [R8.64], R140 ;  /* 0x0000008c08009985 */ /* 0x0005e2000c101b0c */
[----:B------:R-:W-:-:S13]  /*c7d0*/  ISETP.GE.AND P1, PT, R6, c[0x0][0x3c8], PT ;  /* 0x0000f20006007a0c */ /* 0x000fda0003f26270 */
[----:B------:R-:W-:Y:S01]  /*c7e0*/  @!P1 LEA.HI R6, R6, R6, RZ, 0x1 ;  /* 0x0000000606069211 */ /* 0x000fe200078f08ff */
[--C-:B-1----:R-:W-:Y:S01]  /*c7f0*/  @!P0 IMAD.WIDE R12, R2, 0x4, R14.reuse ;  /* 0x00000004020c8825 */ /* 0x102fe200078e020e */
[----:B------:R-:W-:Y:S02]  /*c800*/  IADD3 R2, R3, 0xd8, RZ ;  /* 0x000000d803027810 */ /* 0x000fe40007ffe0ff */
[----:B------:R-:W-:Y:S02]  /*c810*/  @!P1 LOP3.LUT R6, R6, 0xfffffffe, RZ, 0xc0, !PT ;  /* 0xfffffffe06069812 */ /* 0x000fe400078ec0ff */
[----:B------:R-:W-:Y:S01]  /*c820*/  ISETP.GE.AND P4, PT, R2, c[0x0][0x3c8], PT ;  /* 0x0000f20002007a0c */ /* 0x000fe20003f86270 */
[----:B------:R1:W-:Y:S01]  /*c830*/  @!P0 ST.E.64 [R12.64], R144 ;  /* 0x000000900c008985 */ /* 0x0003e2000c101b0c */
[----:B------:R-:W-:Y:S01]  /*c840*/  ISETP.GE.AND P0, PT, R5, c[0x0][0x3c8], PT ;  /* 0x0000f20005007a0c */ /* 0x000fe20003f06270 */
[----:B------:R-:W-:Y:S01]  /*c850*/  @!P1 IMAD.WIDE R20, R6, 0x4, R14 ;  /* 0x0000000406149825 */ /* 0x000fe200078e020e */
[----:B--2---:R-:W-:-:S02]  /*c860*/  IADD3 R9, R3, 0xe0, RZ ;  /* 0x000000e003097810 */ /* 0x004fc40007ffe0ff */
[----:B------:R-:W-:Y:S02]  /*c870*/  IADD3 R8, R3, 0xe8, RZ ;  /* 0x000000e803087810 */ /* 0x000fe40007ffe0ff */
[----:B------:R-:W-:Y:S02]  /*c880*/  ISETP.GE.AND P3, PT, R9, c[0x0][0x3c8], PT ;  /* 0x0000f20009007a0c */ /* 0x000fe40003f66270 */
[----:B------:R-:W-:-:S03]  /*c890*/  ISETP.GE.AND P2, PT, R8, c[0x0][0x3c8], PT ;  /* 0x0000f20008007a0c */ /* 0x000fc60003f46270 */
[----:B------:R-:W-:Y:S02]  /*c8a0*/  @!P4 LEA.HI R2, R2, R2, RZ, 0x1 ;  /* 0x000000020202c211 */ /* 0x000fe400078f08ff */
[----:B------:R-:W-:Y:S02]  /*c8b0*/  @!P0 LEA.HI R5, R5, R5, RZ, 0x1 ;  /* 0x0000000505058211 */ /* 0x000fe400078f08ff */
[----:B------:R-:W-:Y:S02]  /*c8c0*/  @!P4 LOP3.LUT R2, R2, 0xfffffffe, RZ, 0xc0, !PT ;  /* 0xfffffffe0202c812 */ /* 0x000fe400078ec0ff */
[----:B------:R-:W-:Y:S02]  /*c8d0*/  @!P0 LOP3.LUT R5, R5, 0xfffffffe, RZ, 0xc0, !PT ;  /* 0xfffffffe05058812 */ /* 0x000fe400078ec0ff */
[----:B------:R-:W-:Y:S01]  /*c8e0*/  @!P3 LEA.HI R9, R9, R9, RZ, 0x1 ;  /* 0x000000090909b211 */ /* 0x000fe200078f08ff */
[----:B------:R-:W-:Y:S01]  /*c8f0*/  @!P4 IMAD.WIDE R16, R2, 0x4, R14 ;  /* 0x000000040210c825 */ /* 0x000fe200078e020e */
[----:B------:R-:W-:-:S02]  /*c900*/  @!P2 LEA.HI R8, R8, R8, RZ, 0x1 ;  /* 0x000000080808a211 */ /* 0x000fc400078f08ff */
[----:B------:R-:W-:Y:S02]  /*c910*/  @!P3 LOP3.LUT R9, R9, 0xfffffffe, RZ, 0xc0, !PT ;  /* 0xfffffffe0909b812 */ /* 0x000fe400078ec0ff */
[----:B------:R-:W-:Y:S01]  /*c920*/  @!P2 LOP3.LUT R8, R8, 0xfffffffe, RZ, 0xc0, !PT ;  /* 0xfffffffe0808a812 */ /* 0x000fe200078ec0ff */
[----:B-1----:R-:W-:-:S04]  /*c930*/  @!P5 IMAD.WIDE R12, R0, 0x4, R14 ;  /* 0x00000004000cd825 */ /* 0x002fc800078e020e */
        /* <DEDUP_REMOVED lines=9> */
.L_x_1549:
[----:B--23--:R-:W-:Y:S05]  /*c9d0*/  BSYNC B0 ;  /* 0x0000000000007941 */ /* 0x00cfea0003800000 */
.L_x_1548:
[----:B------:R-:W-:Y:S01]  /*c9e0*/  ISETP.NE.AND P0, PT, R4, RZ, PT ;  /* 0x000000ff0400720c */ /* 0x000fe20003f05270 */
[----:B------:R2:W3:Y:S04]  /*c9f0*/  SHFL.IDX PT, R11, R10, 0x1, 0x1c1f ;  /* 0x003c1f000a0b7f89 */ /* 0x0004e800000e0000 */
[----:B------:R2:W1:Y:S08]  /*ca00*/  SHFL.IDX PT, R10, R7, 0x1, 0x1c1f ;  /* 0x003c1f00070a7f89 */ /* 0x00047000000e0000 */
        /* <DEDUP_REMOVED lines=12> */
[--C-:B-1234-:R-:W-:Y:S01]  /*cad0*/  @!P2 IMAD.WIDE R6, R3, 0x4, R10.reuse ;  /* 0x000000040306a825 */ /* 0x11efe200078e020a */
[----:B------:R-:W-:Y:S02]  /*cae0*/  @!P1 LOP3.LUT R5, R5, 0xfffffffe, RZ, 0xc0, !PT ;  /* 0xfffffffe05059812 */ /* 0x000fe400078ec0ff */
[----:B------:R-:W-:Y:S02]  /*caf0*/  @!P0 LOP3.LUT R4, R4, 0xfffffffe, RZ, 0xc0, !PT ;  /* 0xfffffffe04048812 */ /* 0x000fe400078ec0ff */
[----:B------:R1:W-:Y:S01]  /*cb00*/  @!P2 ST.E.64 [R6.64], R178 ;  /* 0x000000b20600a985 */ /* 0x0003e2000c101b0c */
[----:B------:R-:W-:Y:S01]  /*cb10*/  @!P1 IMAD.WIDE R8, R5, 0x4, R10 ;  /* 0x0000000405089825 */ /* 0x000fe200078e020a */
[----:B------:R-:W-:-:S02]  /*cb20*/  @!P6 LEA.HI R2, R2, R2, RZ, 0x1 ;  /* 0x000000020202e211 */ /* 0x000fc400078f08ff */
[----:B------:R-:W-:Y:S01]  /*cb30*/  @!P5 LEA.HI R0, R0, R0, RZ, 0x1 ;  /* 0x000000000000d211 */ /* 0x000fe200078f08ff */
[--C-:B------:R-:W-:Y:S01]  /*cb40*/  @!P0 IMAD.WIDE R4, R4, 0x4, R10.reuse ;  /* 0x0000000404048825 */ /* 0x100fe200078e020a */
[----:B------:R2:W-:Y:S01]  /*cb50*/  @!P1 ST.E.64 [R8.64], R174 ;  /* 0x000000ae08009985 */ /* 0x0005e2000c101b0c */
[----:B------:R-:W-:Y:S02]  /*cb60*/  @!P6 LOP3.LUT R2, R2, 0xfffffffe, RZ, 0xc0, !PT ;  /* 0xfffffffe0202e812 */ /* 0x000fe400078ec0ff */
[----:B------:R-:W-:Y:S01]  /*cb70*/  @!P5 LOP3.LUT R0, R0, 0xfffffffe, RZ, 0xc0, !PT ;  /* 0xfffffffe0000d812 */ /* 0x000fe200078ec0ff */
[----:B------:R3:W-:Y:S02]  /*cb80*/  @!P0 ST.E.64 [R4.64], R54 ;  /* 0x0000003604008985 */ /* 0x0007e4000c101b0c */
[----:B------:R-:W-:Y:S01]  /*cb90*/  @!P6 IMAD.WIDE R12, R2, 0x4, R10 ;  /* 0x00000004020ce825 */ /* 0x000fe200078e020a */
[----:B------:R-:W-:-:S03]  /*cba0*/  IADD3 R2, R3, 0x50, RZ ;  /* 0x0000005003027810 */ /* 0x000fc60007ffe0ff */
[----:B------:R-:W-:Y:S01]  /*cbb0*/  @!P5 IMAD.WIDE R14, R0, 0x4, R10 ;  /* 0x00000004000ed825 */ /* 0x000fe200078e020a */
[----:B------:R4:W-:Y:S01]  /*cbc0*/  @!P6 ST.E.64 [R12.64], R58 ;  /* 0x0000003a0c00e985 */ /* 0x0009e2000c101b0c */
[C---:B------:R-:W-:Y:S02]  /*cbd0*/  IADD3 R0, R3.reuse, 0x58, RZ ;  /* 0x0000005803007810 */ /* 0x040fe40007ffe0ff */
[----:B------:R-:W-:Y:S01]  /*cbe0*/  ISETP.GE.AND P6, PT, R2, c[0x0][0x3c8], PT ;  /* 0x0000f20002007a0c */ /* 0x000fe20003fc6270 */
[----:B------:R5:W-:Y:S01]  /*cbf0*/  @!P5 ST.E.64 [R14.64], R62 ;  /* 0x0000003e0e00d985 */ /* 0x000be2000c101b0c */
[----:B------:R-:W-:Y:S02]  /*cc00*/  ISETP.GE.AND P5, PT, R0, c[0x0][0x3c8], PT ;  /* 0x0000f20000007a0c */ /* 0x000fe40003fa6270 */
[C---:B-1----:R-:W-:Y:S02]  /*cc10*/  IADD3 R7, R3.reuse, 0x30, RZ ;  /* 0x0000003003077810 */ /* 0x042fe40007ffe0ff */
[----:B------:R-:W-:-:S02]  /*cc20*/  IADD3 R6, R3, 0x38, RZ ;  /* 0x0000003803067810 */ /* 0x000fc40007ffe0ff */
[----:B------:R-:W-:Y:S02]  /*cc30*/  ISETP.GE.AND P3, PT, R7, c[0x0][0x3c8], PT ;  /* 0x0000f20007007a0c */ /* 0x000fe40003f66270 */
[C---:B--2---:R-:W-:Y:S02]  /*cc40*/  IADD3 R8, R3.reuse, 0x28, RZ ;  /* 0x0000002803087810 */ /* 0x044fe40007ffe0ff */
[----:B------:R-:W-:Y:S02]  /*cc50*/  ISETP.GE.AND P2, PT, R6, c[0x0][0x3c8], PT ;  /* 0x0000f20006007a0c */ /* 0x000fe40003f46270 */
[C---:B---3--:R-:W-:Y:S02]  /*cc60*/  IADD3 R5, R3.reuse, 0x40, RZ ;  /* 0x0000004003057810 */ /* 0x048fe40007ffe0ff */
[----:B------:R-:W-:Y:S02]  /*cc70*/  IADD3 R4, R3, 0x48, RZ ;  /* 0x0000004803047810 */ /* 0x000fe40007ffe0ff */
[----:B------:R-:W-:-:S02]  /*cc80*/  ISETP.GE.AND P4, PT, R8, c[0x0][0x3c8], PT ;  /* 0x0000f20008007a0c */ /* 0x000fc40003f86270 */
[----:B------:R-:W-:Y:S02]  /*cc90*/  ISETP.GE.AND P1, PT, R5, c[0x0][0x3c8], PT ;  /* 0x0000f20005007a0c */ /* 0x000fe40003f26270 */
[----:B------:R-:W-:Y:S02]  /*cca0*/  ISETP.GE.AND P0, PT, R4, c[0x0][0x3c8], PT ;  /* 0x0000f20004007a0c */ /* 0x000fe40003f06270 */
[----:B------:R-:W-:Y:S02]  /*ccb0*/  @!P3 LEA.HI R7, R7, R7, RZ, 0x1 ;  /* 0x000000070707b211 */ /* 0x000fe400078f08ff */
[----:B------:R-:W-:Y:S02]  /*ccc0*/  @!P2 LEA.HI R6, R6, R6, RZ, 0x1 ;  /* 0x000000060606a211 */ /* 0x000fe400078f08ff */
[----:B------:R-:W-:Y:S02]  /*ccd0*/  @!P3 LOP3.LUT R7, R7, 0xfffffffe, RZ, 0xc0, !PT ;  /* 0xfffffffe0707b812 */ /* 0x000fe400078ec0ff */
[----:B------:R-:W-:-:S02]  /*cce0*/  @!P2 LOP3.LUT R6, R6, 0xfffffffe, RZ, 0xc0, !PT ;  /* 0xfffffffe0606a812 */ /* 0x000fc400078ec0ff */
[----:B------:R-:W-:Y:S01]  /*ccf0*/  @!P4 LEA.HI R8, R8, R8, RZ, 0x1 ;  /* 0x000000080808c211 */ /* 0x000fe200078f08ff */
[--C-:B----4-:R-:W-:Y:S01]  /*cd00*/  @!P3 IMAD.WIDE R12, R7, 0x4, R10.reuse ;  /* 0x00000004070cb825 */ /* 0x110fe200078e020a */
[----:B------:R-:W-:Y:S02]  /*cd10*/  @!P1 LEA.HI R5, R5, R5, RZ, 0x1 ;  /* 0x0000000505059211 */ /* 0x000fe400078f08ff */
[----:B------:R-:W-:Y:S01]  /*cd20*/  @!P0 LEA.HI R4, R4, R4, RZ, 0x1 ;  /* 0x0000000404048211 */ /* 0x000fe200078f08ff */
[--C-:B------:R-:W-:Y:S01]  /*cd30*/  @!P2 IMAD.WIDE R6, R6, 0x4, R10.reuse ;  /* 0x000000040606a825 */ /* 0x100fe200078e020a */
[----:B------:R-:W-:Y:S02]  /*cd40*/  @!P4 LOP3.LUT R8, R8, 0xfffffffe, RZ, 0xc0, !PT ;  /* 0xfffffffe0808c812 */ /* 0x000fe400078ec0ff */
[----:B------:R-:W-:Y:S02]  /*cd50*/  @!P1 LOP3.LUT R5, R5, 0xfffffffe, RZ, 0xc0, !PT ;  /* 0xfffffffe05059812 */ /* 0x000fe400078ec0ff */
[----:B------:R-:W-:Y:S01]  /*cd60*/  @!P0 LOP3.LUT R4, R4, 0xfffffffe, RZ, 0xc0, !PT ;  /* 0xfffffffe04048812 */ /* 0x000fe200078ec0ff */
[----:B------:R-:W-:Y:S01]  /*cd70*/  @!P4 IMAD.WIDE R8, R8, 0x4, R10 ;  /* 0x000000040808c825 */ /* 0x000fe200078e020a */
[----:B------:R-:W-:-:S02]  /*cd80*/  @!P6 LEA.HI R2, R2, R2, RZ, 0x1 ;  /* 0x000000020202e211 */ /* 0x000fc400078f08ff */
[----:B------:R-:W-:Y:S01]  /*cd90*/  @!P5 LEA.HI R0, R0, R0, RZ, 0x1 ;  /* 0x000000000000d211 */ /* 0x000fe200078f08ff */
[--C-:B-----5:R-:W-:Y:S01]  /*cda0*/  @!P1 IMAD.WIDE R14, R5, 0x4, R10.reuse ;  /* 0x00000004050e9825 */ /* 0x120fe200078e020a */
[----:B------:R1:W-:Y:S01]  /*cdb0*/  @!P4 ST.E.64 [R8.64], R66 ;  /* 0x000000420800c985 */ /* 0x0003e2000c101b0c */
[----:B------:R-:W-:Y:S02]  /*cdc0*/  @!P6 LOP3.LUT R2, R2, 0xfffffffe, RZ, 0xc0, !PT ;  /* 0xfffffffe0202e812 */ /* 0x000fe400078ec0ff */
[----:B------:R-:W-:Y:S01]  /*cdd0*/  @!P0 IMAD.WIDE R4, R4, 0x4, R10 ;  /* 0x0000000404048825 */ /* 0x000fe200078e020a */
[----:B------:R2:W-:Y:S01]  /*cde0*/  @!P3 ST.E.64 [R12.64], R70 ;  /* 0x000000460c00b985 */ /* 0x0005e2000c101b0c */
[----:B------:R-:W-:-:S03]  /*cdf0*/  @!P5 LOP3.LUT R0, R0, 0xfffffffe, RZ, 0xc0, !PT ;  /* 0xfffffffe0000d812 */ /* 0x000fc600078ec0ff */
[----:B------:R3:W-:Y:S04]  /*ce00*/  @!P2 ST.E.64 [R6.64], R74 ;  /* 0x0000004a0600a985 */ /* 0x0007e8000c101b0c */
[----:B------:R4:W-:Y:S04]  /*ce10*/  @!P1 ST.E.64 [R14.64], R78 ;  /* 0x0000004e0e009985 */ /* 0x0009e8000c101b0c */
[----:B------:R5:W-:Y:S01]  /*ce20*/  @!P0 ST.E.64 [R4.64], R82 ;  /* 0x0000005204008985 */ /* 0x000be2000c101b0c */
[----:B-1----:R-:W-:-:S04]  /*ce30*/  IADD3 R8, R3, 0x60, RZ ;  /* 0x0000006003087810 */ /* 0x002fc80007ffe0ff */
[----:B------:R-:W-:Y:S01]  /*ce40*/  ISETP.GE.AND P4, PT, R8, c[0x0][0x3c8], PT ;  /* 0x0000f20008007a0c */ /* 0x000fe20003f86270 */
[--C-:B--2---:R-:W-:Y:S01]  /*ce50*/  @!P6 IMAD.WIDE R12, R2, 0x4, R10.reuse ;  /* 0x00000004020ce825 */ /* 0x104fe200078e020a */
[C---:B------:R-:W-:Y:S02]  /*ce60*/  IADD3 R2, R3.reuse, 0x88, RZ ;  /* 0x0000008803027810 */ /* 0x040fe40007ffe0ff */
[C---:B---3--:R-:W-:Y:S02]  /*ce70*/  IADD3 R7, R3.reuse, 0x68, RZ ;  /* 0x0000006803077810 */ /* 0x048fe40007ffe0ff */
[----:B------:R-:W-:Y:S01]  /*ce80*/  IADD3 R6, R3, 0x70, RZ ;  /* 0x0000007003067810 */ /* 0x000fe20007ffe0ff */
[----:B------:R1:W-:Y:S01]  /*ce90*/  @!P6 ST.E.64 [R12.64], R86 ;  /* 0x000000560c00e985 */ /* 0x0003e2000c101b0c */
[----:B------:R-:W-:Y:S01]  /*cea0*/  ISETP.GE.AND P3, PT, R7, c[0x0][0x3c8], PT ;  /* 0x0000f20007007a0c */ /* 0x000fe20003f66270 */
[----:B----4-:R-:W-:Y:S01]  /*ceb0*/  @!P5 IMAD.WIDE R14, R0, 0x4, R10 ;  /* 0x00000004000ed825 */ /* 0x010fe200078e020a */
[----:B------:R-:W-:-:S02]  /*cec0*/  ISETP.GE.AND P2, PT, R6, c[0x0][0x3c8], PT ;  /* 0x0000f20006007a0c */ /* 0x000fc40003f46270 */
[C---:B-----5:R-:W-:Y:S02]  /*ced0*/  IADD3 R5, R3.reuse, 0x78, RZ ;  /* 0x0000007803057810 */ /* 0x060fe40007ffe0ff */
[----:B------:R-:W-:Y:S01]  /*cee0*/  IADD3 R4, R3, 0x80, RZ ;  /* 0x0000008003047810 */ /* 0x000fe20007ffe0ff */
[----:B------:R2:W-:Y:S01]  /*cef0*/  @!P5 ST.E.64 [R14.64], R90 ;  /* 0x0000005a0e00d985 */ /* 0x0005e2000c101b0c */
[----:B------:R-:W-:Y:S02]  /*cf00*/  ISETP.GE.AND P1, PT, R5, c[0x0][0x3c8], PT ;  /* 0x0000f20005007a0c */ /* 0x000fe40003f26270 */
[----:B------:R-:W-:Y:S02]  /*cf10*/  ISETP.GE.AND P0, PT, R4, c[0x0][0x3c8], PT ;  /* 0x0000f20004007a0c */ /* 0x000fe40003f06270 */
[----:B------:R-:W-:Y:S02]  /*cf20*/  @!P4 LEA.HI R8, R8, R8, RZ, 0x1 ;  /* 0x000000080808c211 */ /* 0x000fe400078f08ff */
[----:B------:R-:W-:-:S02]  /*cf30*/  @!P3 LEA.HI R7, R7, R7, RZ, 0x1 ;  /* 0x000000070707b211 */ /* 0x000fc400078f08ff */
[----:B------:R-:W-:Y:S02]  /*cf40*/  @!P2 LEA.HI R6, R6, R6, RZ, 0x1 ;  /* 0x000000060606a211 */ /* 0x000fe400078f08ff */
[----:B------:R-:W-:Y:S02]  /*cf50*/  @!P4 LOP3.LUT R8, R8, 0xfffffffe, RZ, 0xc0, !PT ;  /* 0xfffffffe0808c812 */ /* 0x000fe400078ec0ff */
[----:B------:R-:W-:Y:S02]  /*cf60*/  @!P3 LOP3.LUT R7, R7, 0xfffffffe, RZ, 0xc0, !PT ;  /* 0xfffffffe0707b812 */ /* 0x000fe400078ec0ff */
[----:B------:R-:W-:Y:S01]  /*cf70*/  @!P1 LEA.HI R5, R5, R5, RZ, 0x1 ;  /* 0x0000000505059211 */ /* 0x000fe200078f08ff */
[----:B------:R-:W-:Y:S01]  /*cf80*/  @!P4 IMAD.WIDE R8, R8, 0x4, R10 ;  /* 0x000000040808c825 */ /* 0x000fe200078e020a */
[----:B------:R-:W-:Y:S02]  /*cf90*/  @!P0 LEA.HI R4, R4, R4, RZ, 0x1 ;  /* 0x0000000404048211 */ /* 0x000fe400078f08ff */
[----:B------:R-:W-:-:S02]  /*cfa0*/  @!P2 LOP3.LUT R6, R6, 0xfffffffe, RZ, 0xc0, !PT ;  /* 0xfffffffe0606a812 */ /* 0x000fc400078ec0ff */
[----:B------:R-:W-:Y:S01]  /*cfb0*/  @!P1 LOP3.LUT R5, R5, 0xfffffffe, RZ, 0xc0, !PT ;  /* 0xfffffffe05059812 */ /* 0x000fe200078ec0ff */
[--C-:B-1----:R-:W-:Y:S01]  /*cfc0*/  @!P3 IMAD.WIDE R12, R7, 0x4, R10.reuse ;  /* 0x00000004070cb825 */ /* 0x102fe200078e020a */
[----:B------:R-:W-:Y:S01]  /*cfd0*/  @!P0 LOP3.LUT R4, R4, 0xfffffffe, RZ, 0xc0, !PT ;  /* 0xfffffffe04048812 */ /* 0x000fe200078ec0ff */
[----:B------:R1:W-:Y:S01]  /*cfe0*/  @!P4 ST.E.64 [R8.64], R94 ;  /* 0x0000005e0800c985 */ /* 0x0003e2000c101b0c */
[----:B------:R-:W-:Y:S01]  /*cff0*/  IADD3 R0, R3, 0x90, RZ ;  /* 0x0000009003007810 */ /* 0x000fe20007ffe0ff */
[--C-:B------:R-:W-:Y:S01]  /*d000*/  @!P2 IMAD.WIDE R6, R6, 0x4, R10.reuse ;  /* 0x000000040606a825 */ /* 0x100fe200078e020a */
[----:B------:R-:W-:Y:S01]  /*d010*/  ISETP.GE.AND P6, PT, R2, c[0x0][0x3c8], PT ;  /* 0x0000f20002007a0c */ /* 0x000fe20003fc6270 */
[----:B------:R3:W-:Y:S01]  /*d020*/  @!P3 ST.E.64 [R12.64], R98 ;  /* 0x000000620c00b985 */ /* 0x0007e2000c101b0c */
[----:B------:R-:W-:Y:S01]  /*d030*/  ISETP.GE.AND P5, PT, R0, c[0x0][0x3c8], PT ;  /* 0x0000f20000007a0c */ /* 0x000fe20003fa6270 */
[--C-:B--2---:R-:W-:Y:S02]  /*d040*/  @!P1 IMAD.WIDE R14, R5, 0x4, R10.reuse ;  /* 0x00000004050e9825 */ /* 0x104fe400078e020a */
[----:B------:R2:W-:Y:S02]  /*d050*/  @!P2 ST.E.64 [R6.64], R102 ;  /* 0x000000660600a985 */ /* 0x0005e4000c101b0c */
[----:B------:R-:W-:-:S02]  /*d060*/  @!P0 IMAD.WIDE R4, R4, 0x4, R10 ;  /* 0x0000000404048825 */ /* 0x000fc400078e020a */
[----:B------:R4:W-:Y:S04]  /*d070*/  @!P1 ST.E.64 [R14.64], R106 ;  /* 0x0000006a0e009985 */ /* 0x0009e8000c101b0c */
[----:B------:R5:W-:Y:S01]  /*d080*/  @!P0 ST.E.64 [R4.64], R110 ;  /* 0x0000006e04008985 */ /* 0x000be2000c101b0c */
[----:B------:R-:W-:Y:S02]  /*d090*/  @!P6 LEA.HI R2, R2, R2, RZ, 0x1 ;  /* 0x000000020202e211 */ /* 0x000fe400078f08ff */
[----:B------:R-:W-:Y:S02]  /*d0a0*/  @!P5 LEA.HI R0, R0, R0, RZ, 0x1 ;  /* 0x000000000000d211 */ /* 0x000fe400078f08ff */
[----:B------:R-:W-:Y:S02]  /*d0b0*/  @!P6 LOP3.LUT R2, R2, 0xfffffffe, RZ, 0xc0, !PT ;  /* 0xfffffffe0202e812 */ /* 0x000fe400078ec0ff */
[----:B------:R-:W-:-:S02]  /*d0c0*/  @!P5 LOP3.LUT R0, R0, 0xfffffffe, RZ, 0xc0, !PT ;  /* 0xfffffffe0000d812 */ /* 0x000fc400078ec0ff */
[----:B-1----:R-:W-:-:S04]  /*d0d0*/  IADD3 R8, R3, 0x98, RZ ;  /* 0x0000009803087810 */ /* 0x002fc80007ffe0ff */
[----:B------:R-:W-:Y:S01]  /*d0e0*/  ISETP.GE.AND P4, PT, R8, c[0x0][0x3c8], PT ;  /* 0x0000f20008007a0c */ /* 0x000fe20003f86270 */
[--C-:B---3--:R-:W-:Y:S01]  /*d0f0*/  @!P6 IMAD.WIDE R12, R2, 0x4, R10.reuse ;  /* 0x00000004020ce825 */ /* 0x108fe200078e020a */
[C---:B------:R-:W-:Y:S02]  /*d100*/  IADD3 R2, R3.reuse, 0xc0, RZ ;  /* 0x000000c003027810 */ /* 0x040fe40007ffe0ff */
[C---:B--2---:R-:W-:Y:S02]  /*d110*/  IADD3 R7, R3.reuse, 0xa0, RZ ;  /* 0x000000a003077810 */ /* 0x044fe40007ffe0ff */
        /* <DEDUP_REMOVED lines=40> */
[C---:B--2---:R-:W-:Y:S02]  /*d3a0*/  IADD3 R7, R3.reuse, 0xd8, RZ ;  /* 0x000000d803077810 */ /* 0x044fe40007ffe0ff */
[----:B------:R-:W-:Y:S02]  /*d3b0*/  IADD3 R6, R3, 0xe0, RZ ;  /* 0x000000e003067810 */ /* 0x000fe40007ffe0ff */
[----:B------:R1:W-:Y:S01]  /*d3c0*/  @!P6 ST.E.64 [R12.64], R142 ;  /* 0x0000008e0c00e985 */ /* 0x0003e2000c101b0c */
[----:B------:R-:W-:Y:S01]  /*d3d0*/  ISETP.GE.AND P3, PT, R7, c[0x0][0x3c8], PT ;  /* 0x0000f20007007a0c */ /* 0x000fe20003f66270 */
[----:B----4-:R-:W-:Y:S01]  /*d3e0*/  @!P5 IMAD.WIDE R14, R0, 0x4, R10 ;  /* 0x00000004000ed825 */ /* 0x010fe200078e020a */
[----:B------:R-:W-:Y:S02]  /*d3f0*/  ISETP.GE.AND P2, PT, R6, c[0x0][0x3c8], PT ;  /* 0x0000f20006007a0c */ /* 0x000fe40003f46270 */
[----:B-----5:R-:W-:-:S02]  /*d400*/  IADD3 R5, R3, 0xe8, RZ ;  /* 0x000000e803057810 */ /* 0x020fc40007ffe0ff */
[----:B------:R-:W-:Y:S01]  /*d410*/  IADD3 R4, R3, 0xf0, RZ ;  /* 0x000000f003047810 */ /* 0x000fe20007ffe0ff */
[----:B------:R2:W-:Y:S01]  /*d420*/  @!P5 ST.E.64 [R14.64], R146 ;  /* 0x000000920e00d985 */ /* 0x0005e2000c101b0c */
[----:B------:R-:W-:Y:S02]  /*d430*/  ISETP.GE.AND P1, PT, R5, c[0x0][0x3c8], PT ;  /* 0x0000f20005007a0c */ /* 0x000fe40003f26270 */
[----:B------:R-:W-:Y:S02]  /*d440*/  ISETP.GE.AND P0, PT, R4, c[0x0][0x3c8], PT ;  /* 0x0000f20004007a0c */ /* 0x000fe40003f06270 */
[----:B------:R-:W-:Y:S02]  /*d450*/  @!P4 LEA.HI R8, R8, R8, RZ, 0x1 ;  /* 0x000000080808c211 */ /* 0x000fe400078f08ff */
[----:B------:R-:W-:Y:S02]  /*d460*/  @!P3 LEA.HI R7, R7, R7, RZ, 0x1 ;  /* 0x000000070707b211 */ /* 0x000fe400078f08ff */
[----:B------:R-:W-:-:S02]  /*d470*/  @!P2 LEA.HI R6, R6, R6, RZ, 0x1 ;  /* 0x000000060606a211 */ /* 0x000fc400078f08ff */
[----:B------:R-:W-:Y:S02]  /*d480*/  @!P4 LOP3.LUT R8, R8, 0xfffffffe, RZ, 0xc0, !PT ;  /* 0xfffffffe0808c812 */ /* 0x000fe400078ec0ff */
[----:B------:R-:W-:Y:S02]  /*d490*/  @!P3 LOP3.LUT R7, R7, 0xfffffffe, RZ, 0xc0, !PT ;  /* 0xfffffffe0707b812 */ /* 0x000fe400078ec0ff */
[----:B------:R-:W-:Y:S01]  /*d4a0*/  @!P1 LEA.HI R5, R5, R5, RZ, 0x1 ;  /* 0x0000000505059211 */ /* 0x000fe200078f08ff */
[--C-:B------:R-:W-:Y:S01]  /*d4b0*/  @!P4 IMAD.WIDE R8, R8, 0x4, R10.reuse ;  /* 0x000000040808c825 */ /* 0x100fe200078e020a */
[----:B------:R-:W-:Y:S02]  /*d4c0*/  @!P0 LEA.HI R4, R4, R4, RZ, 0x1 ;  /* 0x0000000404048211 */ /* 0x000fe400078f08ff */
[----:B------:R-:W-:Y:S02]  /*d4d0*/  @!P2 LOP3.LUT R6, R6, 0xfffffffe, RZ, 0xc0, !PT ;  /* 0xfffffffe0606a812 */ /* 0x000fe400078ec0ff */
[----:B------:R-:W-:Y:S01]  /*d4e0*/  @!P1 LOP3.LUT R5, R5, 0xfffffffe, RZ, 0xc0, !PT ;  /* 0xfffffffe05059812 */ /* 0x000fe200078ec0ff */
[--C-:B-1----:R-:W-:Y:S01]  /*d4f0*/  @!P3 IMAD.WIDE R12, R7, 0x4, R10.reuse ;  /* 0x00000004070cb825 */ /* 0x102fe200078e020a */
[----:B------:R-:W-:Y:S01]  /*d500*/  @!P0 LOP3.LUT R4, R4, 0xfffffffe, RZ, 0xc0, !PT ;  /* 0xfffffffe04048812 */ /* 0x000fe200078ec0ff */
[----:B------:R1:W-:Y:S01]  /*d510*/  @!P4 ST.E.64 [R8.64], R150 ;  /* 0x000000960800c985 */ /* 0x0003e2000c101b0c */
[----:B------:R-:W-:Y:S01]  /*d520*/  IADD3 R0, R3, 0xf8, RZ ;  /* 0x000000f803007810 */ /* 0x000fe20007ffe0ff */
[----:B------:R-:W-:-:S02]  /*d530*/  @!P2 IMAD.WIDE R6, R6, 0x4, R10 ;  /* 0x000000040606a825 */ /* 0x000fc400078e020a */
[----:B------:R1:W-:Y:S02]  /*d540*/  @!P3 ST.E.64 [R12.64], R170 ;  /* 0x000000aa0c00b985 */ /* 0x0003e4000c101b0c */
[--C-:B--2---:R-:W-:Y:S02]  /*d550*/  @!P1 IMAD.WIDE R14, R5, 0x4, R10.reuse ;  /* 0x00000004050e9825 */ /* 0x104fe400078e020a */
[----:B------:R1:W-:Y:S02]  /*d560*/  @!P2 ST.E.64 [R6.64], R154 ;  /* 0x0000009a0600a985 */ /* 0x0003e4000c101b0c */
[----:B------:R-:W-:Y:S02]  /*d570*/  @!P0 IMAD.WIDE R4, R4, 0x4, R10 ;  /* 0x0000000404048825 */ /* 0x000fe400078e020a */
        /* <DEDUP_REMOVED lines=9> */
.L_x_1547:
        /* <DEDUP_REMOVED lines=16> */
[----:B--2---:R-:W-:Y:S01]  /*d710*/  UIMAD.WIDE.U32 UR8, UR11, UR4, URZ ;  /* 0x000000040b0872a5 */ /* 0x004fe2000f8e003f */
        /* <DEDUP_REMOVED lines=15> */
[----:B------:R-:W-:Y:S01]  /*d810*/  IMAD.IADD R9, R0, 0x1, R9 ;  /* 0x0000000100097824 */ /* 0x000fe200078e0209 */
[----:B------:R-:W-:Y:S01]  /*d820*/  SHF.R.S32.HI R0, RZ, 0x1f, R6 ;  /* 0x0000001fff007819 */ /* 0x000fe20000011406 */
[----:B------:R-:W-:-:S02]  /*d830*/  IMAD R4, R4, c[0x0][0x4e8], R7 ;  /* 0x00013a0004047a24 */ /* 0x000fc400078e0207 */
[----:B------:R-:W-:Y:S02]  /*d840*/  IMAD R3, R3, c[0x0][0x4e0], RZ ;  /* 0x0001380003037a24 */ /* 0x000fe400078e02ff */
[----:B------:R-:W-:-:S04]  /*d850*/  IMAD.WIDE.U32 R8, R2, c[0x0][0x4e0], R8 ;  /* 0x0001380002087a25 */ /* 0x000fc800078e0008 */
[----:B------:R-:W-:Y:S01]  /*d860*/  IMAD R3, R2, c[0x0][0x4e4], R3 ;  /* 0x0001390002037a24 */ /* 0x000fe200078e0203 */
[----:B------:R-:W-:Y:S02]  /*d870*/  SHF.R.S32.HI R2, RZ, 0x1f, R4 ;  /* 0x0000001fff027819 */ /* 0x000fe40000011404 */
[----:B------:R-:W-:-:S03]  /*d880*/  IADD3 R6, P0, R6, R8, RZ ;  /* 0x0000000806067210 */ /* 0x000fc60007f1e0ff */
[----:B------:R-:W-:Y:S01]  /*d890*/  IMAD R2, R2, c[0x0][0x4c8], RZ ;  /* 0x0001320002027a24 */ /* 0x000fe200078e02ff */
[----:B------:R-:W-:Y:S02]  /*d8a0*/  IADD3.X R7, R0, R9, R3, P0, !PT ;  /* 0x0000000900077210 */ /* 0x000fe400007fe403 */
[----:B------:R-:W-:Y:S01]  /*d8b0*/  MOV R0, 0xff800000 ;  /* 0xff80000000007802 */ /* 0x000fe20000000f00 */
[C---:B------:R-:W-:Y:S02]  /*d8c0*/  IMAD R2, R4.reuse, c[0x0][0x4cc], R2 ;  /* 0x0001330004027a24 */ /* 0x040fe400078e0202 */
[----:B------:R-:W-:-:S05]  /*d8d0*/  IMAD.WIDE.U32 R6, R4, c[0x0][0x4c8], R6 ;  /* 0x0001320004067a25 */ /* 0x000fca00078e0006 */
[----:B------:R-:W-:Y:S02]  /*d8e0*/  IADD3 R2, R7, R2, RZ ;  /* 0x0000000207027210 */ /* 0x000fe40007ffe0ff */
[----:B------:R-:W-:-:S04]  /*d8f0*/  LEA R4, P0, R6, c[0x0][0x4a8], 0x2 ;  /* 0x00012a0006047a11 */ /* 0x000fc800078010ff */
[----:B------:R-:W-:-:S05]  /*d900*/  LEA.HI.X R5, R6, c[0x0][0x4ac], R2, 0x2, P0 ;  /* 0x00012b0006057a11 */ /* 0x000fca00000f1402 */
[----:B------:R-:W-:Y:S01]  /*d910*/  STG.E [R4.64], R0 ;  /* 0x0000000004007986 */ /* 0x000fe2000c10190c */
[----:B------:R-:W-:Y:S05]  /*d920*/  EXIT ;  /* 0x000000000000794d */ /* 0x000fea0003800000 */
.L_x_1550:
        /* <DEDUP_REMOVED lines=13> */
.L_x_3264:


//--------------------- .text._ZN7cutlass13device_kernelIN5flash19enable_sm80_to_sm89INS1_16FlashAttnFwdSm80INS1_25CollectiveMainloopFwdSm80ILi8ELi1ELb0EN4cute5tupleIJNS5_1CILi128EEENS7_ILi64EEENS7_ILi256EEEEEELi256ENS_6half_tEfNS_4arch4Sm80ELb0ELb0ELb0ELb1ELb1ELb0ELb1ELb1EEENS1_21CollectiveEpilogueFwdINS6_IJS8_SA_S9_EEENS6_IJNS7_ILi1EEESI_SI_EEESC_SE_Li256ELb1ELb1ELb1ELb0EEENS1_36VarlenDynamicPersistentTileSchedulerILi128ELi64ELi256ELi256ELb1ELb1ELb0ELb0ELb1ELb1EEEEEEEEEvNT_6ParamsE --------------------------
	.section	.text._ZN7cutlass13device_kernelIN5flash19enable_sm80_to_sm89INS1_16FlashAttnFwdSm80INS1_25CollectiveMainloopFwdSm80ILi8ELi1ELb0EN4cute5tupleIJNS5_1CILi128EEENS7_ILi64EEENS7_ILi256EEEEEELi256ENS_6half_tEfNS_4arch4Sm80ELb0ELb0ELb0ELb1ELb1ELb0ELb1ELb1EEENS1_21CollectiveEpilogueFwdINS6_IJS8_SA_S9_EEENS6_IJNS7_ILi1EEESI_SI_EEESC_SE_Li256ELb1ELb1ELb1ELb0EEENS1_36VarlenDynamicPersistentTileSchedulerILi128ELi64ELi256ELi256ELb1ELb1ELb0ELb0ELb1ELb1EEEEEEEEEvNT_6ParamsE,"ax",@progbits
	.sectioninfo	@"SHI_REGISTERS=255"
	.align	128
.text._ZN7cutlass13device_kernelIN5flash19enable_sm80_to_sm89INS1_16FlashAttnFwdSm80INS1_25CollectiveMainloopFwdSm80ILi8ELi1ELb0EN4cute5tupleIJNS5_1CILi128EEENS7_ILi64EEENS7_ILi256EEEEEELi256ENS_6half_tEfNS_4arch4Sm80ELb0ELb0ELb0ELb1ELb1ELb0ELb1ELb1EEENS1_21CollectiveEpilogueFwdINS6_IJS8_SA_S9_EEENS6_IJNS7_ILi1EEESI_SI_EEESC_SE_Li256ELb1ELb1ELb1ELb0EEENS1_36VarlenDynamicPersistentTileSchedulerILi128ELi64ELi256ELi256ELb1ELb1ELb0ELb0ELb1ELb1EEEEEEEEEvNT_6ParamsE:
        .type           _ZN7cutlass13device_kernelIN5flash19enable_sm80_to_sm89INS1_16FlashAttnFwdSm80INS1_25CollectiveMainloopFwdSm80ILi8ELi1ELb0EN4cute5tupleIJNS5_1CILi128EEENS7_ILi64EEENS7_ILi256EEEEEELi256ENS_6half_tEfNS_4arch4Sm80ELb0ELb0ELb0ELb1ELb1ELb0ELb1ELb1EEENS1_21CollectiveEpilogueFwdINS6_IJS8_SA_S9_EEENS6_IJNS7_ILi1EEESI_SI_EEESC_SE_Li256ELb1ELb1ELb1ELb0EEENS1_36VarlenDynamicPersistentTileSchedulerILi128ELi64ELi256ELi256ELb1ELb1ELb0ELb0ELb1ELb1EEEEEEEEEvNT_6ParamsE,@function
        .size           _ZN7cutlass13device_kernelIN5flash19enable_sm80_to_sm89INS1_16FlashAttnFwdSm80INS1_25CollectiveMainloopFwdSm80ILi8ELi1ELb0EN4cute5tupleIJNS5_1CILi128EEENS7_ILi64EEENS7_ILi256EEEEEELi256ENS_6half_tEfNS_4arch4Sm80ELb0ELb0ELb0ELb1ELb1ELb0ELb1ELb1EEENS1_21CollectiveEpilogueFwdINS6_IJS8_SA_S9_EEENS6_IJNS7_ILi1EEESI_SI_EEESC_SE_Li256ELb1ELb1ELb1ELb0EEENS1_36VarlenDynamicPersistentTileSchedulerILi128ELi64ELi256ELi256ELb1ELb1ELb0ELb0ELb1ELb1EEEEEEEEEvNT_6ParamsE,(.L_x_3265 - _ZN7cutlass13device_kernelIN5flash19enable_sm80_to_sm89INS1_16FlashAttnFwdSm80INS1_25CollectiveMainloopFwdSm80ILi8ELi1ELb0EN4cute5tupleIJNS5_1CILi128EEENS7_ILi64EEENS7_ILi256EEEEEELi256ENS_6half_tEfNS_4arch4Sm80ELb0ELb0ELb0ELb1ELb1ELb0ELb1ELb1EEENS1_21CollectiveEpilogueFwdINS6_IJS8_SA_S9_EEENS6_IJNS7_ILi1EEESI_SI_EEESC_SE_Li256ELb1ELb1ELb1ELb0EEENS1_36VarlenDynamicPersistentTileSchedulerILi128ELi64ELi256ELi256ELb1ELb1ELb0ELb0ELb1ELb1EEEEEEEEEvNT_6ParamsE)
        .other          _ZN7cutlass13device_kernelIN5flash19enable_sm80_to_sm89INS1_16FlashAttnFwdSm80INS1_25CollectiveMainloopFwdSm80ILi8ELi1ELb0EN4cute5tupleIJNS5_1CILi128EEENS7_ILi64EEENS7_ILi256EEEEEELi256ENS_6half_tEfNS_4arch4Sm80ELb0ELb0ELb0ELb1ELb1ELb0ELb1ELb1EEENS1_21CollectiveEpilogueFwdINS6_IJS8_SA_S9_EEENS6_IJNS7_ILi1EEESI_SI_EEESC_SE_Li256ELb1ELb1ELb1ELb0EEENS1_36VarlenDynamicPersistentTileSchedulerILi128ELi64ELi256ELi256ELb1ELb1ELb0ELb0ELb1ELb1EEEEEEEEEvNT_6ParamsE,@"STO_CUDA_ENTRY STV_DEFAULT"
_ZN7cutlass13device_kernelIN5flash19enable_sm80_to_sm89INS1_16FlashAttnFwdSm80INS1_25CollectiveMainloopFwdSm80ILi8ELi1ELb0EN4cute5tupleIJNS5_1CILi128EEENS7_ILi64EEENS7_ILi256EEEEEELi256ENS_6half_tEfNS_4arch4Sm80ELb0ELb0ELb0ELb1ELb1ELb0ELb1ELb1EEENS1_21CollectiveEpilogueFwdINS6_IJS8_SA_S9_EEENS6_IJNS7_ILi1EEESI_SI_EEESC_SE_Li256ELb1ELb1ELb1ELb0EEENS1_36VarlenDynamicPersistentTileSchedulerILi128ELi64ELi256ELi256ELb1ELb1ELb0ELb0ELb1ELb1EEEEEEEEEvNT_6ParamsE:
        /* <DEDUP_REMOVED lines=10> */
[----:B-1----:R1:W-:Y:S04]  /*00a0*/  @P0 STL.64 [R1], R4 ;  /* 0x0000000401000387 */ /* 0x0023e80000100a00 */
        /* <DEDUP_REMOVED lines=43> */
.L_x_1556:
        /* <DEDUP_REMOVED lines=17> */
.L_x_1654:
        /* <DEDUP_REMOVED lines=16> */
.L_x_1655:
[----:B--2---:R-:W-:-:S05]  /*0570*/  IMAD R0, R0, c[0x0][0x538], RZ ;  /* 0x00014e0000007a24 */ /* 0x004fca00078e02ff */
[----:B------:R-:W-:-:S04]  /*0580*/  IADD3 R6, R0, R6, RZ ;  /* 0x0000000600067210 */ /* 0x000fc80007ffe0ff */
[----:B------:R-:W-:-:S13]  /*0590*/  ISETP.GT.AND P0, PT, R6, UR4, PT ;  /* 0x0000000406007c0c */ /* 0x000fda000bf04270 */
[----:B-1----:R-:W-:Y:S05]  /*05a0*/  @!P0 BRA `(.L_x_1556) ;  /* 0xfffffdb000008947 */ /* 0x002fea000383ffff */
.L_x_1552:
[----:B------:R-:W-:-:S05]  /*05b0*/  IADD3 R12, -R0, R6, RZ ;  /* 0x00000006000c7210 */ /* 0x000fca0007ffe1ff */
[----:B------:R-:W-:-:S05]  /*05c0*/  IMAD R0, R4, c[0x0][0x538], R12 ;  /* 0x00014e0004007a24 */ /* 0x000fca00078e020c */
[----:B------:R-:W-:Y:S01]  /*05d0*/  ISETP.GT.AND P0, PT, R0, UR4, PT ;  /* 0x0000000400007c0c */ /* 0x000fe2000bf04270 */
[----:B------:R-:W-:-:S12]  /*05e0*/  BRA.DIV ~URZ, `(.L_x_1557) ;  /* 0x0000f4b27f007947 */ /* 0x000fd8000b800000 */
[----:B------:R-:W-:-:S04]  /*05f0*/  VOTE.ANY R0, PT, !P0 ;  /* 0x0000000000007806 */ /* 0x000fc800040e0100 */
.L_x_1656:
[----:B------:R1:W2:Y:S01]  /*0600*/  POPC R13, R0 ;  /* 0x00000000000d7309 */ /* 0x0002a20000000000 */
[----:B------:R-:W-:Y:S05]  /*0610*/  BRA.DIV ~URZ, `(.L_x_1558) ;  /* 0x0000f4c27f007947 */ /* 0x000fea000b800000 */
[----:B--2---:R2:W3:Y:S01]  /*0620*/  SHFL.IDX PT, R11, R8, R13, 0x1f ;  /* 0x00001f0d080b7589 */ /* 0x0044e200000e0000 */
[----:B------:R-:W-:-:S03]  /*0630*/  MOV R6, RZ ;  /* 0x000000ff00067202 */ /* 0x000fc60000000f00 */
[----:B------:R2:W4:Y:S04]  /*0640*/  SHFL.IDX PT, R10, R7, R13, 0x1f ;  /* 0x00001f0d070a7589 */ /* 0x00052800000e0000 */
.L_x_1657:
[----:B------:R-:W-:Y:S01]  /*0650*/  ISETP.NE.AND P0, PT, R0, RZ, PT ;  /* 0x000000ff0000720c */ /* 0x000fe20003f05270 */
[----:B------:R-:W-:-:S12]  /*0660*/  BSSY B0, `(.L_x_1559) ;  /* 0x0000005000007945 */ /* 0x000fd80003800000 */
[----:B------:R-:W-:Y:S05]  /*0670*/  @!P0 BRA `(.L_x_1560) ;  /* 0x0000003000008947 */ /* 0x000fea0003800000 */
[----:B------:R-:W-:Y:S01]  /*0680*/  IADD3 R195, R13, -0x1, RZ ;  /* 0xffffffff0dc37810 */ /* 0x000fe20007ffe0ff */
[----:B------:R-:W-:Y:S05]  /*0690*/  BRA.DIV ~URZ, `(.L_x_1561) ;  /* 0x0000f5227f007947 */ /* 0x000fea000b800000 */
[----:B------:R1:W2:Y:S02]  /*06a0*/  SHFL.IDX PT, R6, R4, R195, 0x1f ;  /* 0x00001fc304067589 */ /* 0x0002a400000e0000 */
.L_x_1560:
[----:B------:R-:W-:Y:S05]  /*06b0*/  BSYNC B0 ;  /* 0x0000000000007941 */ /* 0x000fea0003800000 */
.L_x_1559:
[----:B-1-3--:R-:W-:Y:S01]  /*06c0*/  IABS R0, R11 ;  /* 0x0000000b00007213 */ /* 0x00afe20000000000 */
[----:B--2---:R-:W-:-:S04]  /*06d0*/  IMAD R4, R6, c[0x0][0x538], R12 ;  /* 0x00014e0006047a24 */ /* 0x004fc800078e020c */
[----:B------:R-:W-:Y:S01]  /*06e0*/  IMAD.MOV.U32 R5, RZ, RZ, R0 ;  /* 0x000000ffff057224 */ /* 0x000fe200078e0000 */
[----:B----4-:R-:W-:Y:S01]  /*06f0*/  IABS R0, R10 ;  /* 0x0000000a00007213 */ /* 0x010fe20000000000 */
[----:B------:R1:W-:Y:S01]  /*0700*/  STL [R1], R4 ;  /* 0x0000000401007387 */ /* 0x0003e20000100800 */
        /* <DEDUP_REMOVED lines=64> */
.L_x_1553:
[----:B------:R-:W-:Y:S01]  /*0b10*/  MOV R0, UR4 ;  /* 0x0000000400007c02 */ /* 0x000fe20008000f00 */
[----:B------:R-:W-:Y:S04]  /*0b20*/  STL [R1+0x4], RZ ;  /* 0x000004ff01007387 */ /* 0x000fe80000100800 */
[----:B------:R1:W-:Y:S04]  /*0b30*/  STL [R1], R0 ;  /* 0x0000000001007387 */ /* 0x0003e80000100800 */
[----:B------:R2:W-:Y:S01]  /*0b40*/  STL [R1+0x8], RZ ;  /* 0x000008ff01007387 */ /* 0x0005e20000100800 */
[----:B-1----:R-:W-:-:S05]  /*0b50*/  MOV R0, c[0x0][0x53c] ;  /* 0x00014f0000007a02 */ /* 0x002fca0000000f00 */
[----:B------:R2:W-:Y:S02]  /*0b60*/  STL [R1+0xc], R0 ;  /* 0x00000c0001007387 */ /* 0x0005e40000100800 */
.L_x_1562:
[----:B-1----:R-:W3:Y:S04]  /*0b70*/  LDL R4, [R1] ;  /* 0x0000000001047983 */ /* 0x002ee80000100800 */
[----:B------:R-:W3:Y:S04]  /*0b80*/  LDL R5, [R1+0x4] ;  /* 0x0000040001057983 */ /* 0x000ee80000100800 */
[----:B------:R-:W3:Y:S04]  /*0b90*/  LDL R6, [R1+0x8] ;  /* 0x0000080001067983 */ /* 0x000ee80000100800 */
[----:B------:R-:W3:Y:S01]  /*0ba0*/  LDL R7, [R1+0xc] ;  /* 0x00000c0001077983 */ /* 0x000ee20000100800 */
[----:B------:R-:W-:Y:S01]  /*0bb0*/  ISETP.NE.AND P0, PT, R14, RZ, PT ;  /* 0x000000ff0e00720c */ /* 0x000fe20003f05270 */
[----:B------:R-:W-:-:S12]  /*0bc0*/  WARPSYNC 0xffffffff ;  /* 0xffffffff00007948 */ /* 0x000fd80003800000 */
[----:B---3--:R1:W-:Y:S04]  /*0bd0*/  @!P0 STS.128 [0x20100], R4 ;  /* 0x02010004ff008388 */ /* 0x0083e80000000c00 */
[----:B------:R-:W-:Y:S06]  /*0be0*/  BAR.ARV 0x5, 0x100 ;  /* 0x0144000000007b1d */ /* 0x000fec0000002000 */
.L_x_1551:
[----:B--2---:R-:W2:Y:S02]  /*0bf0*/  LDL R0, [R1+0xc] ;  /* 0x00000c0001007983 */ /* 0x004ea40000100800 */
[----:B--2---:R-:W-:-:S13]  /*0c00*/  ISETP.GE.AND P0, PT, R0, c[0x0][0x53c], PT ;  /* 0x00014f0000007a0c */ /* 0x004fda0003f06270 */
[----:B------:R-:W-:Y:S05]  /*0c10*/  @P0 EXIT ;  /* 0x000000000000094d */ /* 0x000fea0003800000 */
[----:B------:R-:W2:Y:S01]  /*0c20*/  S2R R17, SR_TID.X ;  /* 0x0000000000117919 */ /* 0x000ea20000002100 */
[----:B------:R-:W-:Y:S02]  /*0c30*/  ULDC UR5, c[0x0][0x2ac] ;  /* 0x0000ab0000057ab9 */ /* 0x000fe40000000800 */
[----:B------:R-:W-:Y:S02]  /*0c40*/  ULDC UR4, c[0x0][0x1d0] ;  /* 0x0000740000047ab9 */ /* 0x000fe40000000800 */
[----:B------:R-:W-:Y:S01]  /*0c50*/  UIMAD UR5, UR5, UR4, URZ ;  /* 0x00000004050572a4 */ /* 0x000fe2000f8e023f */
[----:B--2---:R-:W-:-:S04]  /*0c60*/  SHF.R.S32.HI R9, RZ, 0x1f, R17 ;  /* 0x0000001fff097819 */ /* 0x004fc80000011411 */
[CC--:B------:R-:W-:Y:S02]  /*0c70*/  LEA.HI R2, R9.reuse, R17.reuse, RZ, 0x4 ;  /* 0x0000001109027211 */ /* 0x0c0fe400078f20ff */
[CC--:B------:R-:W-:Y:S02]  /*0c80*/  LEA.HI R15, R9.reuse, R17.reuse, RZ, 0x3 ;  /* 0x00000011090f7211 */ /* 0x0c0fe400078f18ff */
[----:B------:R-:W-:Y:S02]  /*0c90*/  SHF.R.S32.HI R3, RZ, 0x4, R2 ;  /* 0x00000004ff037819 */ /* 0x000fe40000011402 */
[----:B------:R-:W-:Y:S02]  /*0ca0*/  LEA.HI R13, R9, R17, RZ, 0x2 ;  /* 0x00000011090d7211 */ /* 0x000fe400078f10ff */
[----:B------:R-:W-:Y:S02]  /*0cb0*/  LEA.HI R0, R2, R3, RZ, 0x1 ;  /* 0x0000000302007211 */ /* 0x000fe400078f08ff */
[----:B------:R-:W-:-:S02]  /*0cc0*/  SHF.R.S32.HI R243, RZ, 0x3, R15 ;  /* 0x00000003fff37819 */ /* 0x000fc4000001140f */
[----:B------:R-:W-:Y:S02]  /*0cd0*/  LOP3.LUT R0, R0, 0xfffffffe, RZ, 0xc0, !PT ;  /* 0xfffffffe00007812 */ /* 0x000fe400078ec0ff */
[--C-:B------:R-:W-:Y:S02]  /*0ce0*/  SHF.R.S32.HI R8, RZ, 0x2, R13.reuse ;  /* 0x00000002ff087819 */ /* 0x100fe4000001140d */
[----:B-1----:R-:W-:Y:S01]  /*0cf0*/  LOP3.LUT R4, R15, 0xfffffff8, RZ, 0xc0, !PT ;  /* 0xfffffff80f047812 */ /* 0x002fe200078ec0ff */
[----:B------:R-:W-:Y:S01]  /*0d00*/  IMAD.IADD R14, R3, 0x1, -R0 ;  /* 0x00000001030e7824 */ /* 0x000fe200078e0a00 */
[----:B------:R-:W-:Y:S01]  /*0d10*/  LOP3.LUT R0, R2, 0xfffffff0, RZ, 0xc0, !PT ;  /* 0xfffffff002007812 */ /* 0x000fe200078ec0ff */
[----:B------:R-:W-:Y:S01]  /*0d20*/  IMAD.SHL.U32 R3, R243, 0x40, RZ ;  /* 0x00000040f3037824 */ /* 0x000fe200078e00ff */
[----:B------:R-:W-:Y:S01]  /*0d30*/  SHF.R.S32.HI R2, RZ, 0x1f, R13 ;  /* 0x0000001fff027819 */ /* 0x000fe2000001140d */
[----:B------:R-:W-:Y:S01]  /*0d40*/  IMAD.IADD R235, R17, 0x1, -R4 ;  /* 0x0000000111eb7824 */ /* 0x000fe200078e0a04 */
[-C--:B------:R-:W-:Y:S01]  /*0d50*/  LEA.HI R7, R9, R17.reuse, RZ, 0x5 ;  /* 0x0000001109077211 */ /* 0x080fe200078f28ff */
[----:B------:R-:W-:Y:S01]  /*0d60*/  IMAD.IADD R0, R17, 0x1, -R0 ;  /* 0x0000000111007824 */ /* 0x000fe200078e0a00 */
[----:B------:R-:W-:Y:S01]  /*0d70*/  LEA.HI R2, R2, R8, RZ, 0x3 ;  /* 0x0000000802027211 */ /* 0x000fe200078f18ff */
[----:B------:R-:W-:Y:S01]  /*0d80*/  IMAD.SHL.U32 R231, R235, 0x8, RZ ;  /* 0x00000008ebe77824 */ /* 0x000fe200078e00ff */
[----:B------:R-:W-:-:S02]  /*0d90*/  LEA.HI R9, R9, R17, RZ, 0x6 ;  /* 0x0000001109097211 */ /* 0x000fc400078f30ff */
[----:B------:R-:W-:Y:S02]  /*0da0*/  SHF.R.S32.HI R5, RZ, 0x1f, R0 ;  /* 0x0000001fff057819 */ /* 0x000fe40000011400 */
[----:B------:R-:W-:Y:S01]  /*0db0*/  LOP3.LUT R4, R2, 0xfffffff8, RZ, 0xc0, !PT ;  /* 0xfffffff802047812 */ /* 0x000fe200078ec0ff */
[----:B------:R-:W-:Y:S01]  /*0dc0*/  IMAD.SHL.U32 R9, R9, 0x8, RZ ;  /* 0x0000000809097824 */ /* 0x000fe200078e00ff */
[----:B------:R-:W-:Y:S02]  /*0dd0*/  LEA.HI R10, R5, R0, RZ, 0x3 ;  /* 0x00000000050a7211 */ /* 0x000fe400078f18ff */
[----:B------:R-:W-:Y:S01]  /*0de0*/  LOP3.LUT R2, R3, 0x1c0, RZ, 0xc0, !PT ;  /* 0x000001c003027812 */ /* 0x000fe200078ec0ff */
[----:B------:R-:W-:Y:S01]  /*0df0*/  IMAD.IADD R8, R8, 0x1, -R4 ;  /* 0x0000000108087824 */ /* 0x000fe200078e0a04 */
[----:B------:R-:W-:Y:S02]  /*0e00*/  LOP3.LUT R3, R10, 0xfffffff8, RZ, 0xc0, !PT ;  /* 0xfffffff80a037812 */ /* 0x000fe400078ec0ff */
[----:B------:R-:W-:-:S02]  /*0e10*/  SHF.R.U32.HI R4, RZ, 0x3, R2 ;  /* 0x00000003ff047819 */ /* 0x000fc40000011602 */
[----:B------:R-:W-:Y:S01]  /*0e20*/  LOP3.LUT R2, R2, 0x38, R231, 0xf8, !PT ;  /* 0x0000003802027812 */ /* 0x000fe200078ef8e7 */
[----:B------:R-:W-:Y:S01]  /*0e30*/  IMAD.IADD R5, R0, 0x1, -R3 ;  /* 0x0000000100057824 */ /* 0x000fe200078e0a03 */
[----:B------:R-:W-:Y:S02]  /*0e40*/  LOP3.LUT R0, R7, 0xffffffe0, RZ, 0xc0, !PT ;  /* 0xffffffe007007812 */ /* 0x000fe400078ec0ff */
[----:B------:R-:W-:Y:S02]  /*0e50*/  LOP3.LUT R11, R2, R4, RZ, 0x3c, !PT ;  /* 0x00000004020b7212 */ /* 0x000fe400078e3cff */
[--C-:B------:R-:W-:Y:S01]  /*0e60*/  SHF.R.S32.HI R4, RZ, 0x5, R7.reuse ;  /* 0x00000005ff047819 */ /* 0x100fe20000011407 */
[----:B------:R-:W-:Y:S01]  /*0e70*/  IMAD.IADD R16, R17, 0x1, -R0 ;  /* 0x0000000111107824 */ /* 0x000fe200078e0a00 */
[----:B------:R-:W-:Y:S01]  /*0e80*/  SHF.R.S32.HI R2, RZ, 0x1f, R7 ;  /* 0x0000001fff027819 */ /* 0x000fe20000011407 */
[----:B------:R-:W-:Y:S01]  /*0e90*/  IMAD.SHL.U32 R0, R235, 0x40, RZ ;  /* 0x00000040eb007824 */ /* 0x000fe200078e00ff */
[----:B------:R-:W-:-:S02]  /*0ea0*/  LOP3.LUT R6, R8, 0x1, RZ, 0xc0, !PT ;  /* 0x0000000108067812 */ /* 0x000fc400078ec0ff */
[----:B------:R-:W-:Y:S02]  /*0eb0*/  LEA.HI R2, R2, R4, RZ, 0x3 ;  /* 0x0000000402027211 */ /* 0x000fe400078f18ff */
[----:B------:R-:W-:Y:S02]  /*0ec0*/  SHF.R.S32.HI R12, RZ, 0x1f, R16 ;  /* 0x0000001fff0c7819 */ /* 0x000fe40000011410 */
[----:B------:R-:W-:Y:S02]  /*0ed0*/  LOP3.LUT R0, R0, 0x1c0, RZ, 0xc0, !PT ;  /* 0x000001c000007812 */ /* 0x000fe400078ec0ff */
[----:B------:R-:W-:Y:S02]  /*0ee0*/  LOP3.LUT R2, R2, 0xffffff8, RZ, 0xc0, !PT ;  /* 0x0ffffff802027812 */ /* 0x000fe400078ec0ff */
[----:B------:R-:W-:Y:S02]  /*0ef0*/  ISETP.NE.U32.AND P0, PT, R6, 0x1, PT ;  /* 0x000000010600780c */ /* 0x000fe40003f05070 */
[----:B------:R-:W-:Y:S01]  /*0f00*/  LEA.HI R12, R12, R16, RZ, 0x2 ;  /* 0x000000100c0c7211 */ /* 0x000fe200078f10ff */
[----:B------:R-:W-:Y:S01]  /*0f10*/  IMAD.IADD R3, R4, 0x1, -R2 ;  /* 0x0000000104037824 */ /* 0x000fe200078e0a02 */
[----:B------:R-:W-:-:S02]  /*0f20*/  LOP3.LUT R7, R0, 0x8, R15, 0xf8, !PT ;  /* 0x0000000800077812 */ /* 0x000fc400078ef80f */
[----:B------:R-:W-:Y:S02]  /*0f30*/  SHF.R.U32.HI R6, RZ, 0x3, R0 ;  /* 0x00000003ff067819 */ /* 0x000fe40000011600 */
[----:B------:R-:W-:Y:S02]  /*0f40*/  LOP3.LUT R0, R13, 0xfffffffc, RZ, 0xc0, !PT ;  /* 0xfffffffc0d007812 */ /* 0x000fe400078ec0ff */
[----:B------:R-:W-:Y:S02]  /*0f50*/  SHF.R.S32.HI R2, RZ, 0x2, R12 ;  /* 0x00000002ff027819 */ /* 0x000fe4000001140c */
[----:B------:R-:W-:Y:S01]  /*0f60*/  LOP3.LUT R13, R7, R6, RZ, 0x3c, !PT ;  /* 0x00000006070d7212 */ /* 0x000fe200078e3cff */
[----:B------:R-:W-:Y:S01]  /*0f70*/  IMAD.IADD R0, R17, 0x1, -R0 ;  /* 0x0000000111007824 */ /* 0x000fe200078e0a00 */
[----:B------:R-:W-:Y:S01]  /*0f80*/  LOP3.LUT P4, RZ, R5, 0x2, RZ, 0xc0, !PT ;  /* 0x0000000205ff7812 */ /* 0x000fe2000788c0ff */
[----:B------:R-:W-:Y:S01]  /*0f90*/  IMAD R15, R3, 0x10, R2 ;  /* 0x00000010030f7824 */ /* 0x000fe200078e0202 */
[C---:B------:R-:W-:Y:S01]  /*0fa0*/  LOP3.LUT P3, RZ, R5.reuse, 0x4, RZ, 0xc0, !PT ;  /* 0x0000000405ff7812 */ /* 0x040fe2000786c0ff */
[----:B------:R-:W-:Y:S01]  /*0fb0*/  IMAD.SHL.U32 R2, R5, 0x40, RZ ;  /* 0x0000004005027824 */ /* 0x000fe200078e00ff */
[----:B------:R-:W-:Y:S01]  /*0fc0*/  LEA.HI R3, R0, R0, RZ, 0x1 ;  /* 0x0000000000037211 */ /* 0x000fe200078f08ff */
[----:B------:R-:W-:Y:S01]  /*0fd0*/  IMAD.SHL.U32 R7, R4, 0x400, RZ ;  /* 0x0000040004077824 */ /* 0x000fe200078e00ff */
[C---:B------:R-:W-:Y:S01]  /*0fe0*/  R2P PR, R8.reuse, 0x6 ;  /* 0x0000000608007804 */ /* 0x040fe20000000000 */
[----:B------:R-:W-:Y:S01]  /*0ff0*/  IMAD.SHL.U32 R4, R8, 0x40, RZ ;  /* 0x0000004008047824 */ /* 0x000fe200078e00ff */
[----:B------:R-:W-:Y:S01]  /*1000*/  LOP3.LUT R2, R2, 0x1c0, RZ, 0xc0, !PT ;  /* 0x000001c002027812 */ /* 0x000fe200078ec0ff */
[----:B------:R-:W-:Y:S01]  /*1010*/  IMAD.SHL.U32 R6, R14, 0x8, RZ ;  /* 0x000000080e067824 */ /* 0x000fe200078e00ff */
[----:B------:R-:W-:Y:S01]  /*1020*/  LOP3.LUT R3, R3, 0x1ffffffe, RZ, 0xc0, !PT ;  /* 0x1ffffffe03037812 */ /* 0x000fe200078ec0ff */
[----:B------:R-:W-:Y:S01]  /*1030*/  IMAD.SHL.U32 R8, R10, 0x40, RZ ;  /* 0x000000400a087824 */ /* 0x000fe200078e00ff */
[----:B------:R-:W-:Y:S01]  /*1040*/  LOP3.LUT R4, R4, 0x1c0, RZ, 0xc0, !PT ;  /* 0x000001c004047812 */ /* 0x000fe200078ec0ff */
[----:B------:R-:W-:Y:S01]  /*1050*/  IMAD R5, R0, 0x2, R7 ;  /* 0x0000000200057824 */ /* 0x000fe200078e0207 */
[----:B------:R-:W-:Y:S01]  /*1060*/  LOP3.LUT R6, R2, 0x8, R6, 0xf8, !PT ;  /* 0x0000000802067812 */ /* 0x000fe200078ef806 */
[----:B------:R1:W-:Y:S01]  /*1070*/  STL [R1+0x14c], R15 ;  /* 0x00014c0f01007387 */ /* 0x0003e20000100800 */
[----:B------:R-:W-:Y:S01]  /*1080*/  LOP3.LUT R11, R11, 0x7ffffe00, R9, 0xf8, !PT ;  /* 0x7ffffe000b0b7812 */ /* 0x000fe200078ef809 */
[----:B------:R-:W-:Y:S01]  /*1090*/  IMAD.IADD R9, R0, 0x1, -R3 ;  /* 0x0000000100097824 */ /* 0x000fe200078e0a03 */
[----:B------:R-:W-:Y:S01]  /*10a0*/  SHF.R.U32.HI R2, RZ, 0x3, R2 ;  /* 0x00000003ff027819 */ /* 0x000fe20000011602 */
[----:B------:R-:W-:Y:S01]  /*10b0*/  IMAD R0, R14, 0x200, R13 ;  /* 0x000002000e007824 */ /* 0x000fe200078e020d */
[----:B------:R-:W-:Y:S01]  /*10c0*/  LEA.HI R3, R4, R4, RZ, 0x1d ;  /* 0x0000000404037211 */ /* 0x000fe200078fe8ff */
[----:B------:R-:W-:Y:S01]  /*10d0*/  IMAD R9, R9, 0x8, R15 ;  /* 0x0000000809097824 */ /* 0x000fe200078e020f */
[----:B------:R-:W-:Y:S01]  /*10e0*/  LOP3.LUT R2, R6, R2, RZ, 0x3c, !PT ;  /* 0x0000000206027212 */ /* 0x000fe200078e3cff */
[----:B------:R-:W-:Y:S01]  /*10f0*/  IMAD.MOV.U32 R10, RZ, RZ, 0x40 ;  /* 0x00000040ff0a7424 */ /* 0x000fe200078e00ff */
[----:B------:R-:W-:Y:S01]  /*1100*/  LOP3.LUT R4, R8, 0xfffffe00, RZ, 0xc0, !PT ;  /* 0xfffffe0008047812 */ /* 0x000fe200078ec0ff */
[----:B------:R-:W-:Y:S01]  /*1110*/  IMAD.IADD R8, R5, 0x1, R3 ;  /* 0x0000000105087824 */ /* 0x000fe200078e0203 */
[----:B------:R2:W-:Y:S01]  /*1120*/  STL [R1+0x150], R9 ;  /* 0x0001500901007387 */ /* 0x0005e20000100800 */
[----:B------:R-:W-:Y:S01]  /*1130*/  IADD3 R240, R231, 0x40, RZ ;  /* 0x00000040e7f07810 */ /* 0x000fe20007ffe0ff */
[----:B------:R-:W-:Y:S01]  /*1140*/  IMAD.SHL.U32 R229, R11, 0x2, RZ ;  /* 0x000000020be57824 */ /* 0x000fe200078e00ff */
[CC--:B------:R-:W-:Y:S01]  /*1150*/  IADD3 R3, R2.reuse, R4.reuse, R7 ;  /* 0x0000000402037210 */ /* 0x0c0fe20007ffe007 */
[----:B------:R-:W-:Y:S01]  /*1160*/  IMAD.MOV.U32 R7, RZ, RZ, 0x20 ;  /* 0x00000020ff077424 */ /* 0x000fe200078e00ff */
[----:B------:R-:W-:-:S02]  /*1170*/  LOP3.LUT R4, R2, R4, RZ, 0xfc, !PT ;  /* 0x0000000402047212 */ /* 0x000fc400078efcff */
[----:B------:R-:W-:Y:S02]  /*1180*/  LOP3.LUT R2, R12, 0x7ffffffc, RZ, 0xc0, !PT ;  /* 0x7ffffffc0c027812 */ /* 0x000fe400078ec0ff */
[C---:B------:R-:W-:Y:S02]  /*1190*/  IADD3 R241, R231.reuse, 0xc0, RZ ;  /* 0x000000c0e7f17810 */ /* 0x040fe40007ffe0ff */
[----:B------:R-:W-:Y:S01]  /*11a0*/  SHF.R.S32.HI R12, RZ, 0x1f, R240 ;  /* 0x0000001fff0c7819 */ /* 0x000fe200000114f0 */
[----:B------:R-:W-:Y:S01]  /*11b0*/  IMAD.IADD R2, R16, 0x1, -R2 ;  /* 0x0000000110027824 */ /* 0x000fe200078e0a02 */
[----:B------:R-:W-:Y:S02]  /*11c0*/  IADD3 R239, R231, 0x80, RZ ;  /* 0x00000080e7ef7810 */ /* 0x000fe40007ffe0ff */
[----:B------:R-:W-:Y:S01]  /*11d0*/  SHF.R.S32.HI R5, RZ, 0x1f, R231 ;  /* 0x0000001fff057819 */ /* 0x000fe200000114e7 */
[----:B------:R-:W-:Y:S01]  /*11e0*/  IMAD.SHL.U32 R41, R2, 0x2, RZ ;  /* 0x0000000202297824 */ /* 0x000fe200078e00ff */
[----:B------:R-:W-:-:S02]  /*11f0*/  SHF.R.S32.HI R6, RZ, 0x1f, R241 ;  /* 0x0000001fff067819 */ /* 0x000fc400000114f1 */
[----:B------:R-:W-:Y:S02]  /*1200*/  LEA R208, R0, 0x8100, 0x1 ;  /* 0x0000810000d07811 */ /* 0x000fe400078e08ff */
        /* <DEDUP_REMOVED lines=19> */
[----:B------:R3:W-:Y:S01]  /*1340*/  STL [R1+0xb4], R35 ;  /* 0x0000b42301007387 */ /* 0x0007e20000100800 */
        /* <DEDUP_REMOVED lines=18> */
[C---:B-1----:R-:W-:Y:S02]  /*1470*/  IADD3 R15, R41.reuse, 0xd0, RZ ;  /* 0x000000d0290f7810 */ /* 0x042fe40007ffe0ff */
[C---:B------:R-:W-:Y:S01]  /*1480*/  IADD3 R14, R41.reuse, 0xd8, RZ ;  /* 0x000000d8290e7810 */ /* 0x040fe20007ffe0ff */
[----:B------:R-:W-:Y:S01]  /*1490*/  STL [R1+0x98], R28 ;  /* 0x0000981c01007387 */ /* 0x000fe20000100800 */
[C---:B------:R-:W-:Y:S02]  /*14a0*/  IADD3 R13, R41.reuse, 0xe0, RZ ;  /* 0x000000e0290d7810 */ /* 0x040fe40007ffe0ff */
[C---:B------:R-:W-:Y:S01]  /*14b0*/  IADD3 R12, R41.reuse, 0xe8, RZ ;  /* 0x000000e8290c7810 */ /* 0x040fe20007ffe0ff */
[----:B------:R-:W-:Y:S01]  /*14c0*/  STL [R1+0x94], R27 ;  /* 0x0000941b01007387 */ /* 0x000fe20000100800 */
[----:B------:R-:W-:-:S02]  /*14d0*/  IADD3 R11, R41, 0xf0, RZ ;  /* 0x000000f0290b7810 */ /* 0x000fc40007ffe0ff */
[----:B--2---:R-:W-:Y:S01]  /*14e0*/  LEA R9, R8, 0x80, 0x1 ;  /* 0x0000008008097811 */ /* 0x004fe200078e08ff */
[----:B------:R1:W-:Y:S01]  /*14f0*/  STL [R1+0x90], R26 ;  /* 0x0000901a01007387 */ /* 0x0003e20000100800 */
[----:B------:R-:W-:Y:S02]  /*1500*/  SHF.R.S32.HI R8, RZ, 0x1f, R40 ;  /* 0x0000001fff087819 */ /* 0x000fe40000011428 */
[----:B------:R-:W-:Y:S01]  /*1510*/  SHF.R.S32.HI R5, RZ, 0x1f, R239 ;  /* 0x0000001fff057819 */ /* 0x000fe200000114ef */
[----:B------:R-:W-:Y:S01]  /*1520*/  STL [R1+0x8c], R25 ;  /* 0x00008c1901007387 */ /* 0x000fe20000100800 */
[C---:B------:R-:W-:Y:S02]  /*1530*/  SEL R6, R10.reuse, 0xffffffc0, !P2 ;  /* 0xffffffc00a067807 */ /* 0x040fe40005000000 */
[----:B------:R-:W-:Y:S01]  /*1540*/  SEL R0, R10, 0xffffffc0, !P3 ;  /* 0xffffffc00a007807 */ /* 0x000fe20005800000 */
[----:B------:R-:W-:Y:S01]  /*1550*/  STL [R1+0x88], R24 ;  /* 0x0000881801007387 */ /* 0x000fe20000100800 */
[----:B------:R-:W-:-:S02]  /*1560*/  SEL R5, R7, 0xffffffe0, !P1 ;  /* 0xffffffe007057807 */ /* 0x000fc40004800000 */
[----:B------:R-:W-:Y:S01]  /*1570*/  SEL R2, R7, 0xffffffe0, !P4 ;  /* 0xffffffe007027807 */ /* 0x000fe20006000000 */
[----:B------:R2:W-:Y:S01]  /*1580*/  STL [R1+0x84], R23 ;  /* 0x0000841701007387 */ /* 0x0005e20000100800 */
[----:B------:R-:W-:Y:S02]  /*1590*/  IADD3 R10, R41, 0xf8, RZ ;  /* 0x000000f8290a7810 */ /* 0x000fe40007ffe0ff */
[----:B------:R-:W-:Y:S01]  /*15a0*/  SHF.R.S32.HI R7, RZ, 0x1f, R39 ;  /* 0x0000001fff077819 */ /* 0x000fe20000011427 */
[----:B------:R-:W-:Y:S01]  /*15b0*/  STL [R1+0x80], R22 ;  /* 0x0000801601007387 */ /* 0x000fe20000100800 */
[----:B---3--:R-:W-:Y:S02]  /*15c0*/  SHF.R.S32.HI R35, RZ, 0x1f, R35 ;  /* 0x0000001fff237819 */ /* 0x008fe40000011423 */
[----:B----4-:R-:W-:Y:S01]  /*15d0*/  SHF.R.S32.HI R32, RZ, 0x1f, R32 ;  /* 0x0000001fff207819 */ /* 0x010fe20000011420 */
[----:B------:R-:W-:Y:S01]  /*15e0*/  STL [R1+0x7c], R21 ;  /* 0x00007c1501007387 */ /* 0x000fe20000100800 */
[----:B-----5:R-:W-:-:S02]  /*15f0*/  SHF.R.S32.HI R29, RZ, 0x1f, R29 ;  /* 0x0000001fff1d7819 */ /* 0x020fc4000001141d */
[----:B------:R-:W-:Y:S01]  /*1600*/  LEA R220, R3, 0x10100, 0x1 ;  /* 0x0001010003dc7811 */ /* 0x000fe200078e08ff */
[----:B------:R3:W-:Y:S01]  /*1610*/  STL [R1+0x78], R20 ;  /* 0x0000781401007387 */ /* 0x0007e20000100800 */
[----:B-1----:R-:W-:Y:S02]  /*1620*/  SHF.R.S32.HI R26, RZ, 0x1f, R26 ;  /* 0x0000001fff1a7819 */ /* 0x002fe4000001141a */
[----:B------:R-:W-:Y:S01]  /*1630*/  LEA R210, R4, 0x100, 0x1 ;  /* 0x0000010004d27811 */ /* 0x000fe200078e08ff */
[----:B------:R-:W-:Y:S01]  /*1640*/  STL [R1+0x74], R19 ;  /* 0x0000741301007387 */ /* 0x000fe20000100800 */
[C---:B------:R-:W-:Y:S02]  /*1650*/  IMAD.IADD R221, R220.reuse, 0x1, R2 ;  /* 0x00000001dcdd7824 */ /* 0x040fe400078e0202 */
[----:B------:R-:W-:Y:S01]  /*1660*/  IMAD.IADD R223, R220, 0x1, R0 ;  /* 0x00000001dcdf7824 */ /* 0x000fe200078e0200 */
[----:B------:R-:W-:Y:S01]  /*1670*/  STL [R1+0x70], R18 ;  /* 0x0000701201007387 */ /* 0x000fe20000100800 */
[----:B------:R-:W-:-:S02]  /*1680*/  IMAD.IADD R211, R2, 0x1, R210 ;  /* 0x0000000102d37824 */ /* 0x000fc400078e02d2 */
[C---:B------:R-:W-:Y:S01]  /*1690*/  IMAD.IADD R213, R0.reuse, 0x1, R210 ;  /* 0x0000000100d57824 */ /* 0x040fe200078e02d2 */
[----:B------:R1:W-:Y:S01]  /*16a0*/  STL [R1+0x6c], R17 ;  /* 0x00006c1101007387 */ /* 0x0003e20000100800 */
[----:B--2---:R-:W-:Y:S01]  /*16b0*/  SHF.R.S32.HI R23, RZ, 0x1f, R23 ;  /* 0x0000001fff177819 */ /* 0x004fe20000011417 */
[----:B------:R-:W-:Y:S02]  /*16c0*/  IMAD.IADD R222, R221, 0x1, R0 ;  /* 0x00000001ddde7824 */ /* 0x000fe400078e0200 */
[----:B------:R-:W-:Y:S01]  /*16d0*/  STL [R1+0x68], R16 ;  /* 0x0000681001007387 */ /* 0x000fe20000100800 */
[----:B------:R-:W-:-:S03]  /*16e0*/  IMAD.IADD R212, R0, 0x1, R211 ;  /* 0x0000000100d47824 */ /* 0x000fc600078e02d3 */
[----:B------:R-:W-:Y:S04]  /*16f0*/  STL [R1+0x64], R15 ;  /* 0x0000640f01007387 */ /* 0x000fe80000100800 */
[----:B------:R2:W-:Y:S01]  /*1700*/  STL [R1+0x60], R14 ;  /* 0x0000600e01007387 */ /* 0x0005e20000100800 */
[----:B---3--:R-:W-:-:S03]  /*1710*/  SHF.R.S32.HI R20, RZ, 0x1f, R20 ;  /* 0x0000001fff147819 */ /* 0x008fc60000011414 */
[----:B------:R-:W-:Y:S04]  /*1720*/  STL [R1+0x5c], R13 ;  /* 0x00005c0d01007387 */ /* 0x000fe80000100800 */
[----:B------:R-:W-:Y:S04]  /*1730*/  STL [R1+0x58], R12 ;  /* 0x0000580c01007387 */ /* 0x000fe80000100800 */
[----:B------:R3:W-:Y:S01]  /*1740*/  STL [R1+0x54], R11 ;  /* 0x0000540b01007387 */ /* 0x0007e20000100800 */
[----:B-1----:R-:W-:-:S03]  /*1750*/  SHF.R.S32.HI R17, RZ, 0x1f, R17 ;  /* 0x0000001fff117819 */ /* 0x002fc60000011411 */
[----:B------:R1:W-:Y:S04]  /*1760*/  STL [R1+0x144], R8 ;  /* 0x0001440801007387 */ /* 0x0003e80000100800 */
[----:B------:R-:W-:Y:S04]  /*1770*/  STL [R1+0x50], R10 ;  /* 0x0000500a01007387 */ /* 0x000fe80000100800 */
[----:B------:R4:W-:Y:S01]  /*1780*/  STL [R1+0x140], R7 ;  /* 0x0001400701007387 */ /* 0x0009e20000100800 */
[----:B--2---:R-:W-:-:S03]  /*1790*/  SHF.R.S32.HI R14, RZ, 0x1f, R14 ;  /* 0x0000001fff0e7819 */ /* 0x004fc6000001140e */
[----:B------:R-:W-:Y:S01]  /*17a0*/  STL [R1+0x24], R9 ;  /* 0x0000240901007387 */ /* 0x000fe20000100800 */
[----:B---3--:R-:W-:Y:S02]  /*17b0*/  SHF.R.S32.HI R11, RZ, 0x1f, R11 ;  /* 0x0000001fff0b7819 */ /* 0x008fe4000001140b */
[----:B-1----:R-:W-:-:S05]  /*17c0*/  SHF.R.S32.HI R8, RZ, 0x1f, R38 ;  /* 0x0000001fff087819 */ /* 0x002fca0000011426 */
[----:B------:R1:W-:Y:S01]  /*17d0*/  STL [R1+0x13c], R8 ;  /* 0x00013c0801007387 */ /* 0x0003e20000100800 */
[----:B----4-:R-:W-:-:S05]  /*17e0*/  SHF.R.S32.HI R7, RZ, 0x1f, R37 ;  /* 0x0000001fff077819 */ /* 0x010fca0000011425 */
        /* <DEDUP_REMOVED lines=43> */
[----:B--2---:R-:W-:-:S03]  /*1aa0*/  IADD3 R7, R9, -0x10, RZ ;  /* 0xfffffff009077810 */ /* 0x004fc60007ffe0ff */
[----:B------:R2:W-:Y:S01]  /*1ab0*/  STL [R1+0xd0], R11 ;  /* 0x0000d00b01007387 */ /* 0x0005e20000100800 */
[----:B------:R-:W-:-:S05]  /*1ac0*/  @P0 IADD3 R7, R9, 0x10, RZ ;  /* 0x0000001009070810 */ /* 0x000fca0007ffe0ff */
[----:B------:R-:W-:Y:S02]  /*1ad0*/  IMAD.IADD R3, R6, 0x1, R7 ;  /* 0x0000000106037824 */ /* 0x000fe400078e0207 */
[----:B-1----:R-:W-:Y:S02]  /*1ae0*/  IMAD.IADD R8, R9, 0x1, R5 ;  /* 0x0000000109087824 */ /* 0x002fe400078e0205 */
[----:B------:R-:W-:Y:S01]  /*1af0*/  IMAD.IADD R5, R5, 0x1, R7 ;  /* 0x0000000105057824 */ /* 0x000fe200078e0207 */
[----:B--2---:R-:W-:Y:S01]  /*1b00*/  SHF.R.S32.HI R11, RZ, 0x1f, R10 ;  /* 0x0000001fff0b7819 */ /* 0x004fe2000001140a */
[--C-:B------:R-:W-:Y:S02]  /*1b10*/  IMAD.IADD R10, R9, 0x1, R6.reuse ;  /* 0x00000001090a7824 */ /* 0x100fe400078e0206 */
[--C-:B------:R-:W-:Y:S02]  /*1b20*/  IMAD.IADD R2, R5, 0x1, R6.reuse ;  /* 0x0000000105027824 */ /* 0x100fe400078e0206 */
[----:B------:R-:W-:Y:S04]  /*1b30*/  STL [R1+0xcc], R11 ;  /* 0x0000cc0b01007387 */ /* 0x000fe80000100800 */
[----:B------:R1:W-:Y:S04]  /*1b40*/  STL [R1+0x30], R8 ;  /* 0x0000300801007387 */ /* 0x0003e80000100800 */
[----:B------:R2:W-:Y:S01]  /*1b50*/  STL [R1+0x40], R10 ;  /* 0x0000400a01007387 */ /* 0x0005e20000100800 */
[----:B-1----:R-:W-:-:S05]  /*1b60*/  IMAD.IADD R8, R8, 0x1, R6 ;  /* 0x0000000108087824 */ /* 0x002fca00078e0206 */
[----:B------:R2:W-:Y:S04]  /*1b70*/  STL [R1+0x3c], R8 ;  /* 0x00003c0801007387 */ /* 0x0005e80000100800 */
[----:B------:R2:W-:Y:S04]  /*1b80*/  STL [R1+0x28], R7 ;  /* 0x0000280701007387 */ /* 0x0005e80000100800 */
[----:B------:R2:W-:Y:S04]  /*1b90*/  STL [R1+0x38], R3 ;  /* 0x0000380301007387 */ /* 0x0005e80000100800 */
[----:B------:R2:W-:Y:S04]  /*1ba0*/  STL [R1+0x2c], R5 ;  /* 0x00002c0501007387 */ /* 0x0005e80000100800 */
[----:B------:R2:W-:Y:S02]  /*1bb0*/  STL [R1+0x34], R2 ;  /* 0x0000340201007387 */ /* 0x0005e40000100800 */
.L_x_1653:
[----:B------:R-:W3:Y:S01]  /*1bc0*/  LDL R0, [R1+0xc] ;  /* 0x00000c0001007983 */ /* 0x000ee20000100800 */
[----:B--2---:R-:W-:Y:S01]  /*1bd0*/  IMAD.MOV.U32 R8, RZ, RZ, 0x4 ;  /* 0x00000004ff087424 */ /* 0x004fe200078e00ff */
[----:B------:R-:W-:-:S02]  /*1be0*/  ISETP.NE.U32.AND P4, PT, RZ, c[0x0][0x370], PT ;  /* 0x0000dc00ff007a0c */ /* 0x000fc40003f85070 */
[----:B------:R-:W-:Y:S02]  /*1bf0*/  ISETP.NE.U32.AND P3, PT, RZ, c[0x0][0x360], PT ;  /* 0x0000d800ff007a0c */ /* 0x000fe40003f65070 */
[----:B------:R-:W-:Y:S01]  /*1c00*/  ISETP.NE.AND.EX P4, PT, RZ, c[0x0][0x374], PT, P4 ;  /* 0x0000dd00ff007a0c */ /* 0x000fe20003f85340 */
[----:B---3--:R-:W-:-:S05]  /*1c10*/  IMAD.WIDE R2, R0, R8, c[0x0][0x588] ;  /* 0x0001620000027625 */ /* 0x008fca00078e0208 */
[----:B------:R-:W2:Y:S01]  /*1c20*/  LDG.E R12, [R2.64] ;  /* 0x00000006020c7981 */ /* 0x000ea2000c1e1900 */
[----:B------:R-:W-:Y:S01]  /*1c30*/  ISETP.NE.AND.EX P3, PT, RZ, c[0x0][0x364], PT, P3 ;  /* 0x0000d900ff007a0c */ /* 0x000fe20003f65330 */
[----:B------:R-:W-:Y:S01]  /*1c40*/  IMAD.MOV.U32 R244, RZ, RZ, RZ ;  /* 0x000000fffff47224 */ /* 0x000fe200078e00ff */
[----:B------:R-:W-:Y:S01]  /*1c50*/  ISETP.NE.U32.AND P0, PT, RZ, c[0x0][0x348], PT ;  /* 0x0000d200ff007a0c */ /* 0x000fe20003f05070 */
[----:B------:R-:W-:-:S03]  /*1c60*/  IMAD.MOV.U32 R11, RZ, RZ, RZ ;  /* 0x000000ffff0b7224 */ /* 0x000fc600078e00ff */
[----:B------:R-:W-:Y:S02]  /*1c70*/  ISETP.NE.AND.EX P0, PT, RZ, c[0x0][0x34c], PT, P0 ;  /* 0x0000d300ff007a0c */ /* 0x000fe40003f05300 */
[----:B--2---:R-:W-:Y:S01]  /*1c80*/  SHF.R.S32.HI R14, RZ, 0x1f, R12 ;  /* 0x0000001fff0e7819 */ /* 0x004fe2000001140c */
[C---:B------:R-:W-:Y:S01]  /*1c90*/  IMAD.SHL.U32 R19, R12.reuse, 0x4, RZ ;  /* 0x000000040c137824 */ /* 0x040fe200078e00ff */
[C---:B------:R-:W-:Y:S01]  /*1ca0*/  @P4 LEA R6, P2, R12.reuse, c[0x0][0x370], 0x2 ;  /* 0x0000dc000c064a11 */ /* 0x040fe200078410ff */
[----:B------:R1:W-:Y:S01]  /*1cb0*/  STL [R1+0x14], R12 ;  /* 0x0000140c01007387 */ /* 0x0003e20000100800 */
[C-C-:B------:R-:W-:Y:S02]  /*1cc0*/  SHF.L.U64.HI R18, R12.reuse, 0x2, R14.reuse ;  /* 0x000000020c127819 */ /* 0x140fe4000001020e */
[----:B------:R-:W-:Y:S01]  /*1cd0*/  @P4 LEA.HI.X R7, R12, c[0x0][0x374], R14, 0x2, P2 ;  /* 0x0000dd000c074a11 */ /* 0x000fe200010f140e */
[----:B------:R1:W-:Y:S01]  /*1ce0*/  STL [R1+0x4c], R14 ;  /* 0x00004c0e01007387 */ /* 0x0003e20000100800 */
[----:B------:R-:W-:-:S02]  /*1cf0*/  @P3 IADD3 R4, P1, R19, c[0x0][0x360], RZ ;  /* 0x0000d80013043a10 */ /* 0x000fc40007f3e0ff */
[----:B------:R-:W-:Y:S01]  /*1d00*/  IADD3 R2, P2, R19, c[0x0][0x348], RZ ;  /* 0x0000d20013027a10 */ /* 0x000fe20007f5e0ff */
[----:B------:R1:W5:Y:S01]  /*1d10*/  @P4 LDG.E R244, [R6.64] ;  /* 0x0000000606f44981 */ /* 0x000362000c1e1900 */
[C---:B------:R-:W-:Y:S02]  /*1d20*/  @P3 IADD3.X R5, R18.reuse, c[0x0][0x364], RZ, P1, !PT ;  /* 0x0000d90012053a10 */ /* 0x040fe40000ffe4ff */
[----:B------:R-:W-:Y:S01]  /*1d30*/  IADD3.X R3, R18, c[0x0][0x34c], RZ, P2, !PT ;  /* 0x0000d30012037a10 */ /* 0x000fe200017fe4ff */
[----:B------:R1:W-:Y:S04]  /*1d40*/  STL [R1+0x18], R19 ;  /* 0x0000181301007387 */ /* 0x0003e80000100800 */
[----:B------:R1:W5:Y:S04]  /*1d50*/  @P3 LDG.E R13, [R4.64] ;  /* 0x00000006040d3981 */ /* 0x000368000c1e1900 */
[----:B------:R1:W5:Y:S04]  /*1d60*/  @P0 LDG.E R11, [R2.64] ;  /* 0x00000006020b0981 */ /* 0x000368000c1e1900 */
[----:B------:R1:W-:Y:S01]  /*1d70*/  STL [R1+0x1c], R18 ;  /* 0x00001c1201007387 */ /* 0x0003e20000100800 */
[----:B------:R-:W-:Y:S01]  /*1d80*/  YIELD ;  /* 0x0000000000007946 */ /* 0x000fe20003800000 */
[----:B------:R-:W-:Y:S05]  /*1d90*/  @P3 BRA `(.L_x_1563) ;  /* 0x0000005000003947 */ /* 0x000fea0003800000 */
[----:B-----5:R-:W-:Y:S01]  /*1da0*/  MOV R13, c[0x0][0x168] ;  /* 0x00005a00000d7a02 */ /* 0x020fe20000000f00 */
[----:B------:R-:W-:Y:S05]  /*1db0*/  @!P0 BRA `(.L_x_1563) ;  /* 0x0000003000008947 */ /* 0x000fea0003800000 */
[----:B------:R2:W3:Y:S04]  /*1dc0*/  LDG.E R0, [R2.64] ;  /* 0x0000000602007981 */ /* 0x0004e8000c1e1900 */
[----:B-12---:R-:W3:Y:S02]  /*1dd0*/  LDG.E R2, [R2.64+0x4] ;  /* 0x0000040602027981 */ /* 0x006ee4000c1e1900 */
[----:B---3--:R-:W-:-:S02]  /*1de0*/  IADD3 R13, -R0, R2, RZ ;  /* 0x00000002000d7210 */ /* 0x008fc40007ffe1ff */
.L_x_1563:
[----:B------:R-:W-:-:S04]  /*1df0*/  ISETP.NE.U32.AND P1, PT, RZ, c[0x0][0x368], PT ;  /* 0x0000da00ff007a0c */ /* 0x000fc80003f25070 */
[----:B------:R-:W-:-:S13]  /*1e00*/  ISETP.NE.AND.EX P1, PT, RZ, c[0x0][0x36c], PT, P1 ;  /* 0x0000db00ff007a0c */ /* 0x000fda0003f25310 */
[----:B------:R-:W-:Y:S05]  /*1e10*/  @!P1 BRA `(.L_x_1564) ;  /* 0x0000004000009947 */ /* 0x000fea0003800000 */
[----:B-1----:R-:W-:-:S04]  /*1e20*/  IADD3 R2, P1, R19, c[0x0][0x368], RZ ;  /* 0x0000da0013027a10 */ /* 0x002fc80007f3e0ff */
[----:B------:R-:W-:-:S05]  /*1e30*/  IADD3.X R3, R18, c[0x0][0x36c], RZ, P1, !PT ;  /* 0x0000db0012037a10 */ /* 0x000fca0000ffe4ff */
[----:B------:R1:W5:Y:S01]  /*1e40*/  LDG.E R0, [R2.64] ;  /* 0x0000000602007981 */ /* 0x000362000c1e1900 */
[----:B------:R-:W-:Y:S05]  /*1e50*/  BRA `(.L_x_1565) ;  /* 0x0000008000007947 */ /* 0x000fea0003800000 */
.L_x_1564:
        /* <DEDUP_REMOVED lines=8> */
.L_x_1565:
[----:B------:R-:W2:Y:S01]  /*1ee0*/  LDL R16, [R1+0x8] ;  /* 0x0000080001107983 */ /* 0x000ea20000100800 */
[----:B-----5:R-:W-:Y:S01]  /*1ef0*/  IMAD.IADD R17, R0, 0x1, -R244 ;  /* 0x0000000100117824 */ /* 0x020fe200078e0af4 */
[----:B------:R-:W-:Y:S04]  /*1f00*/  BSSY B0, `(.L_x_1566) ;  /* 0x000002e000007945 */ /* 0x000fe80003800000 */
[----:B------:R-:W-:-:S02]  /*1f10*/  ISETP.GE.AND P1, PT, R17, 0x1, PT ;  /* 0x000000011100780c */ /* 0x000fc40003f26270 */
[----:B------:R-:W-:-:S04]  /*1f20*/  IADD3 R0, R17, 0x3f, RZ ;  /* 0x0000003f11007810 */ /* 0x000fc80007ffe0ff */
[----:B-1----:R-:W-:-:S04]  /*1f30*/  SHF.R.S32.HI R2, RZ, 0x1f, R0 ;  /* 0x0000001fff027819 */ /* 0x002fc80000011400 */
[----:B------:R-:W-:Y:S01]  /*1f40*/  LEA.HI R0, R2, R0, RZ, 0x6 ;  /* 0x0000000002007211 */ /* 0x000fe200078f30ff */
[----:B------:R-:W-:-:S03]  /*1f50*/  IMAD.MOV.U32 R2, RZ, RZ, RZ ;  /* 0x000000ffff027224 */ /* 0x000fc600078e00ff */
[----:B------:R-:W-:Y:S02]  /*1f60*/  SHF.R.S32.HI R10, RZ, 0x6, R0 ;  /* 0x00000006ff0a7819 */ /* 0x000fe40000011400 */
        /* <DEDUP_REMOVED lines=39> */
.L_x_1567:
[----:B------:R-:W-:Y:S05]  /*21e0*/  BSYNC B0 ;  /* 0x0000000000007941 */ /* 0x000fea0003800000 */
.L_x_1566:
[----:B------:R-:W-:Y:S01]  /*21f0*/  IMAD R242, R15, R2, RZ ;  /* 0x000000020ff27224 */ /* 0x000fe200078e02ff */
[----:B------:R-:W-:Y:S01]  /*2200*/  PRMT R0, RZ, 0x7610, R0 ;  /* 0x00007610ff007816 */ /* 0x000fe20000000000 */
[----:B-1----:R-:W-:Y:S01]  /*2210*/  IMAD.MOV.U32 R15, RZ, RZ, RZ ;  /* 0x000000ffff0f7224 */ /* 0x002fe200078e00ff */
[----:B------:R-:W-:Y:S01]  /*2220*/  MOV R20, RZ ;  /* 0x000000ff00147202 */ /* 0x000fe20000000f00 */
[----:B------:R-:W-:Y:S01]  /*2230*/  IMAD.IADD R2, R242, 0x1, R2 ;  /* 0x00000001f2027824 */ /* 0x000fe200078e0202 */
[----:B------:R-:W-:Y:S01]  /*2240*/  CS2R R38, SRZ ;  /* 0x0000000000267805 */ /* 0x000fe2000001ff00 */
        /* <DEDUP_REMOVED lines=66> */
[----:B------:R-:W2:Y:S01]  /*2670*/  LDL R6, [R1+0x4] ;  /* 0x0000040001067983 */ /* 0x000ea20000100800 */
[----:B------:R-:W-:-:S04]  /*2680*/  ISETP.NE.U32.AND P1, PT, RZ, c[0x0][0x340], PT ;  /* 0x0000d000ff007a0c */ /* 0x000fc80003f25070 */
[----:B------:R-:W-:-:S13]  /*2690*/  ISETP.NE.AND.EX P1, PT, RZ, c[0x0][0x344], PT, P1 ;  /* 0x0000d100ff007a0c */ /* 0x000fda0003f25310 */
[----:B------:R-:W-:-:S04]  /*26a0*/  @P1 IADD3 R2, P2, R19, c[0x0][0x340], RZ ;  /* 0x0000d00013021a10 */ /* 0x000fc80007f5e0ff */
[----:B------:R-:W-:-:S05]  /*26b0*/  @P1 IADD3.X R3, R18, c[0x0][0x344], RZ, P2, !PT ;  /* 0x0000d10012031a10 */ /* 0x000fca00017fe4ff */
[----:B------:R1:W5:Y:S01]  /*26c0*/  @P1 LDG.E R15, [R2.64] ;  /* 0x00000006020f1981 */ /* 0x000362000c1e1900 */
[----:B------:R-:W-:Y:S01]  /*26d0*/  SHF.R.S32.HI R0, RZ, 0x1f, R11 ;  /* 0x0000001fff007819 */ /* 0x000fe2000001140b */
[----:B------:R-:W-:Y:S01]  /*26e0*/  IMAD.MOV.U32 R4, RZ, RZ, c[0x0][0x2c4] ;  /* 0x0000b100ff047624 */ /* 0x000fe200078e00ff */
[----:B------:R-:W-:Y:S01]  /*26f0*/  LOP3.LUT R16, R16, 0xffff, RZ, 0xc0, !PT ;  /* 0x0000ffff10107812 */ /* 0x000fe200078ec0ff */
[----:B------:R-:W-:Y:S01]  /*2700*/  IMAD R5, R235, 0x20, R243 ;  /* 0x00000020eb057824 */ /* 0x000fe200078e02f3 */
[----:B------:R-:W-:Y:S01]  /*2710*/  ISETP.GE.AND P6, PT, R231, c[0x0][0x198], PT ;  /* 0x00006600e7007a0c */ /* 0x000fe20003fc6270 */
[----:B------:R-:W-:Y:S01]  /*2720*/  IMAD R0, R0, c[0x0][0x178], RZ ;  /* 0x00005e0000007a24 */ /* 0x000fe200078e02ff */
[----:B------:R-:W-:Y:S02]  /*2730*/  ISETP.NE.AND P2, PT, R4, 0x1, PT ;  /* 0x000000010400780c */ /* 0x000fe40003f45270 */
[----:B------:R-:W-:Y:S01]  /*2740*/  SEL R4, R12, RZ, !P0 ;  /* 0x000000ff0c047207 */ /* 0x000fe20004000000 */
[----:B------:R-:W-:Y:S01]  /*2750*/  IMAD R0, R11, c[0x0][0x17c], R0 ;  /* 0x00005f000b007a24 */ /* 0x000fe200078e0200 */
[----:B------:R-:W-:-:S02]  /*2760*/  ISETP.GE.AND P5, PT, R240, c[0x0][0x198], PT ;  /* 0x00006600f0007a0c */ /* 0x000fc40003fa6270 */
[----:B------:R-:W-:Y:S02]  /*2770*/  ISETP.GE.AND P4, PT, R239, c[0x0][0x198], PT ;  /* 0x00006600ef007a0c */ /* 0x000fe40003f86270 */
[----:B------:R-:W-:Y:S02]  /*2780*/  ISETP.GE.AND P3, PT, R241, c[0x0][0x198], PT ;  /* 0x00006600f1007a0c */ /* 0x000fe40003f66270 */
[----:B------:R-:W-:Y:S01]  /*2790*/  IADD3 R116, R205, -0x1, RZ ;  /* 0xffffffffcd747810 */ /* 0x000fe20007ffe0ff */
[----:B-1----:R-:W-:-:S05]  /*27a0*/  IMAD.WIDE.U32 R2, R11, c[0x0][0x178], RZ ;  /* 0x00005e000b027a25 */ /* 0x002fca00078e00ff */
[----:B------:R-:W-:-:S05]  /*27b0*/  IADD3 R3, R3, R0, RZ ;  /* 0x0000000003037210 */ /* 0x000fca0007ffe0ff */
[----:B------:R-:W-:-:S04]  /*27c0*/  IMAD.WIDE.U32 R2, R16, c[0x0][0x1b8], R2 ;  /* 0x00006e0010027a25 */ /* 0x000fc800078e0002 */
[----:B------:R-:W-:-:S04]  /*27d0*/  IMAD R3, R16, c[0x0][0x1bc], R3 ;  /* 0x00006f0010037a24 */ /* 0x000fc800078e0203 */
[----:B------:R-:W-:-:S04]  /*27e0*/  IMAD.WIDE.U32 R2, R4, c[0x0][0x1c0], R2 ;  /* 0x0000700004027a25 */ /* 0x000fc800078e0002 */
[----:B--2---:R-:W-:Y:S01]  /*27f0*/  IMAD R5, R6, 0x80, R5 ;  /* 0x0000008006057824 */ /* 0x004fe200078e0205 */
[----:B------:R-:W-:-:S03]  /*2800*/  SEL R6, R14, RZ, !P0 ;  /* 0x000000ff0e067207 */ /* 0x000fc60004000000 */
[----:B------:R-:W-:Y:S01]  /*2810*/  @P2 IMAD.HI.U32 R7, R5, c[0x0][0x2c8], RZ ;  /* 0x0000b20005072a27 */ /* 0x000fe200078e00ff */
[----:B------:R-:W-:-:S03]  /*2820*/  MOV R0, R5 ;  /* 0x0000000500007202 */ /* 0x000fc60000000f00 */
[----:B------:R-:W-:Y:S01]  /*2830*/  IMAD R6, R6, c[0x0][0x1c0], RZ ;  /* 0x0000700006067a24 */ /* 0x000fe200078e02ff */
[----:B------:R-:W-:-:S03]  /*2840*/  @P2 SHF.R.U32.HI R0, RZ, c[0x0][0x2cc], R7 ;  /* 0x0000b300ff002a19 */ /* 0x000fc60000011607 */
[----:B------:R-:W-:Y:S01]  /*2850*/  IMAD R6, R4, c[0x0][0x1c4], R6 ;  /* 0x0000710004067a24 */ /* 0x000fe200078e0206 */
[--C-:B------:R-:W-:Y:S01]  /*2860*/  SHF.R.S32.HI R7, RZ, 0x1f, R0.reuse ;  /* 0x0000001fff077819 */ /* 0x100fe20000011400 */
[----:B------:R-:W-:-:S03]  /*2870*/  IMAD.MOV R4, RZ, RZ, -R0 ;  /* 0x000000ffff047224 */ /* 0x000fc600078e0a00 */
[----:B------:R-:W-:Y:S01]  /*2880*/  IADD3 R3, R3, R6, RZ ;  /* 0x0000000603037210 */ /* 0x000fe20007ffe0ff */
[----:B------:R-:W-:Y:S02]  /*2890*/  IMAD R4, R4, c[0x0][0x2c4], R5 ;  /* 0x0000b10004047a24 */ /* 0x000fe400078e0205 */
[----:B------:R-:W-:Y:S02]  /*28a0*/  IMAD R5, R7, c[0x0][0x1b0], RZ ;  /* 0x00006c0007057a24 */ /* 0x000fe400078e02ff */
[----:B------:R-:W-:-:S04]  /*28b0*/  IMAD.WIDE.U32 R2, R0, c[0x0][0x1b0], R2 ;  /* 0x00006c0000027a25 */ /* 0x000fc800078e0002 */
[----:B------:R-:W-:Y:S01]  /*28c0*/  IMAD R6, R0, c[0x0][0x1b4], R5 ;  /* 0x00006d0000067a24 */ /* 0x000fe200078e0205 */
[----:B------:R-:W-:Y:S01]  /*28d0*/  SHF.R.S32.HI R5, RZ, 0x1f, R4 ;  /* 0x0000001fff057819 */ /* 0x000fe20000011404 */
[----:B------:R-:W-:Y:S02]  /*28e0*/  @!P1 IMAD.MOV.U32 R15, RZ, RZ, R12 ;  /* 0x000000ffff0f9224 */ /* 0x000fe400078e000c */
[----:B------:R-:W-:Y:S02]  /*28f0*/  IMAD.IADD R3, R3, 0x1, R6 ;  /* 0x0000000103037824 */ /* 0x000fe400078e0206 */
[----:B------:R-:W-:Y:S02]  /*2900*/  IMAD R0, R5, c[0x0][0x1a8], RZ ;  /* 0x00006a0005007a24 */ /* 0x000fe400078e02ff */
[----:B------:R-:W-:-:S04]  /*2910*/  IMAD.WIDE.U32 R2, R4, c[0x0][0x1a8], R2 ;  /* 0x00006a0004027a25 */ /* 0x000fc800078e0002 */
[----:B------:R-:W-:Y:S01]  /*2920*/  IMAD R0, R4, c[0x0][0x1ac], R0 ;  /* 0x00006b0004007a24 */ /* 0x000fe200078e0200 */
[----:B------:R-:W-:-:S04]  /*2930*/  LEA R14, P0, R2, c[0x0][0x160], 0x1 ;  /* 0x00005800020e7a11 */ /* 0x000fc800078008ff */
[----:B------:R-:W-:-:S04]  /*2940*/  IADD3 R0, R3, R0, RZ ;  /* 0x0000000003007210 */ /* 0x000fc80007ffe0ff */
[----:B------:R-:W-:Y:S01]  /*2950*/  LEA.HI.X R5, R2, c[0x0][0x164], R0, 0x1, P0 ;  /* 0x0000590002057a11 */ /* 0x000fe200000f0c00 */
[----:B------:R-:W-:Y:S05]  /*2960*/  BRA.DIV ~URZ, `(.L_x_1569) ;  /* 0x0000d2b27f007947 */ /* 0x000fea000b800000 */
[----:B------:R1:W2:Y:S02]  /*2970*/  SHFL.IDX PT, R4, R5, RZ, 0x181f ;  /* 0x00181fff05047589 */ /* 0x0002a400000e0000 */
.L_x_1658:
[----:B------:R-:W-:Y:S05]  /*2980*/  BRA.DIV ~URZ, `(.L_x_1570) ;  /* 0x0000d3027f007947 */ /* 0x000fea000b800000 */
[----:B------:R3:W4:Y:S02]  /*2990*/  SHFL.IDX PT, R0, R14, RZ, 0x181f ;  /* 0x00181fff0e007589 */ /* 0x00072400000e0000 */
.L_x_1659:
[----:B---3--:R-:W3:Y:S01]  /*29a0*/  LDL R2, [R1+0x4] ;  /* 0x0000040001027983 */ /* 0x008ee20000100800 */
[----:B------:R-:W-:Y:S01]  /*29b0*/  IMAD R13, R13, c[0x0][0x2c4], RZ ;  /* 0x0000b1000d0d7a24 */ /* 0x000fe200078e02ff */
[----:B------:R-:W-:Y:S01]  /*29c0*/  BSSY B0, `(.L_x_1571) ;  /* 0x0000017000007945 */ /* 0x000fe20003800000 */
[----:B---3--:R-:W-:-:S04]  /*29d0*/  LEA R12, R2, R243, 0x7 ;  /* 0x000000f3020c7211 */ /* 0x008fc800078e38ff */
[----:B------:R-:W-:-:S13]  /*29e0*/  ISETP.GE.AND P0, PT, R12, R13, PT ;  /* 0x0000000d0c00720c */ /* 0x000fda0003f06270 */
[----:B------:R-:W-:Y:S05]  /*29f0*/  @P0 BRA `(.L_x_1572) ;  /* 0x0000013000000947 */ /* 0x000fea0003800000 */
[----:B------:R-:W-:Y:S02]  /*2a00*/  SHF.R.S32.HI R2, RZ, 0x1f, R231 ;  /* 0x0000001fff027819 */ /* 0x000fe400000114e7 */
[-C--:B----4-:R-:W-:Y:S02]  /*2a10*/  LEA R10, P0, R231, R0.reuse, 0x1 ;  /* 0x00000000e70a7211 */ /* 0x090fe400078008ff */
[-C--:B------:R-:W-:Y:S02]  /*2a20*/  LEA R8, P2, R240, R0.reuse, 0x1 ;  /* 0x00000000f0087211 */ /* 0x080fe400078408ff */
[----:B------:R-:W-:Y:S02]  /*2a30*/  SHF.R.S32.HI R20, RZ, 0x1f, R240 ;  /* 0x0000001fff147819 */ /* 0x000fe400000114f0 */
[----:B------:R-:W-:Y:S02]  /*2a40*/  LEA R6, P1, R239, R0, 0x1 ;  /* 0x00000000ef067211 */ /* 0x000fe400078208ff */
[----:B--2---:R-:W-:-:S02]  /*2a50*/  LEA.HI.X R11, R231, R4, R2, 0x1, P0 ;  /* 0x00000004e70b7211 */ /* 0x004fc400000f0c02 */
[----:B------:R-:W-:Y:S02]  /*2a60*/  SHF.R.S32.HI R19, RZ, 0x1f, R239 ;  /* 0x0000001fff137819 */ /* 0x000fe400000114ef */
[----:B------:R-:W-:Y:S01]  /*2a70*/  SHF.R.S32.HI R18, RZ, 0x1f, R241 ;  /* 0x0000001fff127819 */ /* 0x000fe200000114f1 */
[----:B------:R-:W-:Y:S01]  /*2a80*/  @!PT LDS RZ, [RZ] ;  /* 0x00000000fffff984 */ /* 0x000fe20000000800 */
[----:B------:R-:W-:Y:S01]  /*2a90*/  @!PT LDS RZ, [RZ] ;  /* 0x00000000fffff984 */ /* 0x000fe20000000800 */
[----:B------:R-:W-:Y:S01]  /*2aa0*/  @!PT LDS RZ, [RZ] ;  /* 0x00000000fffff984 */ /* 0x000fe20000000800 */
[----:B------:R2:W-:Y:S01]  /*2ab0*/  LDGSTS.E.BYPASS.LTC128B.128 [R229+0x10100], [R10.64], !P6 ;  /* 0x101000000ae57fae */ /* 0x0005e2000f101d46 */
[----:B------:R-:W-:Y:S02]  /*2ac0*/  LEA R2, P0, R241, R0, 0x1 ;  /* 0x00000000f1027211 */ /* 0x000fe400078008ff */
[-C--:B------:R-:W-:Y:S02]  /*2ad0*/  LEA.HI.X R9, R240, R4.reuse, R20, 0x1, P2 ;  /* 0x00000004f0097211 */ /* 0x080fe400010f0c14 */
[-C--:B------:R-:W-:Y:S02]  /*2ae0*/  LEA.HI.X R7, R239, R4.reuse, R19, 0x1, P1 ;  /* 0x00000004ef077211 */ /* 0x080fe400008f0c13 */
[----:B------:R-:W-:Y:S01]  /*2af0*/  LEA.HI.X R3, R241, R4, R18, 0x1, P0 ;  /* 0x00000004f1037211 */ /* 0x000fe200000f0c12 */
[----:B------:R2:W-:Y:S04]  /*2b00*/  LDGSTS.E.BYPASS.LTC128B.128 [R229+0x14100], [R8.64], !P5 ;  /* 0x1410000008e57fae */ /* 0x0005e8000e901d46 */
[----:B------:R2:W-:Y:S04]  /*2b10*/  LDGSTS.E.BYPASS.LTC128B.128 [R229+0x18100], [R6.64], !P4 ;  /* 0x1810000006e57fae */ /* 0x0005e8000e101d46 */
[----:B------:R2:W-:Y:S02]  /*2b20*/  LDGSTS.E.BYPASS.LTC128B.128 [R229+0x1c100], [R2.64], !P3 ;  /* 0x1c10000002e57fae */ /* 0x0005e4000d901d46 */
.L_x_1572:
[----:B------:R-:W-:Y:S05]  /*2b30*/  BSYNC B0 ;  /* 0x0000000000007941 */ /* 0x000fea0003800000 */
.L_x_1571:
[----:B------:R-:W-:Y:S05]  /*2b40*/  BRA.DIV ~URZ, `(.L_x_1573) ;  /* 0x0000d1b27f007947 */ /* 0x000fea000b800000 */
[----:B--2---:R2:W3:Y:S04]  /*2b50*/  SHFL.IDX PT, R4, R5, 0x1, 0x181f ;  /* 0x00381f0005047f89 */ /* 0x0044e800000e0000 */
[----:B----4-:R2:W4:Y:S02]  /*2b60*/  SHFL.IDX PT, R0, R14, 0x1, 0x181f ;  /* 0x00381f000e007f89 */ /* 0x01052400000e0000 */
.L_x_1660:
[----:B------:R-:W-:Y:S01]  /*2b70*/  IADD3 R2, R12, 0x20, RZ ;  /* 0x000000200c027810 */ /* 0x000fe20007ffe0ff */
[----:B------:R-:W-:Y:S03]  /*2b80*/  BSSY B0, `(.L_x_1574) ;  /* 0x0000016000007945 */ /* 0x000fe60003800000 */
[----:B------:R-:W-:-:S13]  /*2b90*/  ISETP.GE.AND P0, PT, R2, R13, PT ;  /* 0x0000000d0200720c */ /* 0x000fda0003f06270 */
[----:B------:R-:W-:Y:S05]  /*2ba0*/  @P0 BRA `(.L_x_1575) ;  /* 0x0000013000000947 */ /* 0x000fea0003800000 */
[----:B------:R-:W-:Y:S02]  /*2bb0*/  SHF.R.S32.HI R3, RZ, 0x1f, R231 ;  /* 0x0000001fff037819 */ /* 0x000fe400000114e7 */
[-C--:B----4-:R-:W-:Y:S02]  /*2bc0*/  LEA R10, P0, R231, R0.reuse, 0x1 ;  /* 0x00000000e70a7211 */ /* 0x090fe400078008ff */
[-C--:B------:R-:W-:Y:S02]  /*2bd0*/  LEA R8, P2, R240, R0.reuse, 0x1 ;  /* 0x00000000f0087211 */ /* 0x080fe400078408ff */
[----:B------:R-:W-:Y:S02]  /*2be0*/  SHF.R.S32.HI R20, RZ, 0x1f, R240 ;  /* 0x0000001fff147819 */ /* 0x000fe400000114f0 */
[----:B------:R-:W-:Y:S02]  /*2bf0*/  LEA R6, P1, R239, R0, 0x1 ;  /* 0x00000000ef067211 */ /* 0x000fe400078208ff */
[----:B---3--:R-:W-:-:S02]  /*2c00*/  LEA.HI.X R11, R231, R4, R3, 0x1, P0 ;  /* 0x00000004e70b7211 */ /* 0x008fc400000f0c03 */
        /* <DEDUP_REMOVED lines=13> */
.L_x_1575:
[----:B------:R-:W-:Y:S05]  /*2ce0*/  BSYNC B0 ;  /* 0x0000000000007941 */ /* 0x000fea0003800000 */
.L_x_1574:
[----:B------:R-:W-:Y:S05]  /*2cf0*/  BRA.DIV ~URZ, `(.L_x_1576) ;  /* 0x0000d0d27f007947 */ /* 0x000fea000b800000 */
[----:B---3--:R3:W1:Y:S02]  /*2d00*/  SHFL.IDX PT, R4, R5, 0x2, 0x181f ;  /* 0x00581f0005047f89 */ /* 0x00866400000e0000 */
.L_x_1661:
[----:B------:R-:W-:Y:S05]  /*2d10*/  BRA.DIV ~URZ, `(.L_x_1577) ;  /* 0x0000d1227f007947 */ /* 0x000fea000b800000 */
[----:B----4-:R4:W2:Y:S02]  /*2d20*/  SHFL.IDX PT, R0, R14, 0x2, 0x181f ;  /* 0x00581f000e007f89 */ /* 0x0108a400000e0000 */
.L_x_1662:
[----:B------:R-:W-:Y:S01]  /*2d30*/  IADD3 R2, R12, 0x40, RZ ;  /* 0x000000400c027810 */ /* 0x000fe20007ffe0ff */
[----:B------:R-:W-:Y:S03]  /*2d40*/  BSSY B0, `(.L_x_1578) ;  /* 0x0000016000007945 */ /* 0x000fe60003800000 */
[----:B------:R-:W-:-:S13]  /*2d50*/  ISETP.GE.AND P0, PT, R2, R13, PT ;  /* 0x0000000d0200720c */ /* 0x000fda0003f06270 */
[----:B------:R-:W-:Y:S05]  /*2d60*/  @P0 BRA `(.L_x_1579) ;  /* 0x0000013000000947 */ /* 0x000fea0003800000 */
[----:B------:R-:W-:Y:S02]  /*2d70*/  SHF.R.S32.HI R3, RZ, 0x1f, R231 ;  /* 0x0000001fff037819 */ /* 0x000fe400000114e7 */
[-C--:B--2---:R-:W-:Y:S02]  /*2d80*/  LEA R10, P0, R231, R0.reuse, 0x1 ;  /* 0x00000000e70a7211 */ /* 0x084fe400078008ff */
[-C--:B------:R-:W-:Y:S02]  /*2d90*/  LEA R8, P2, R240, R0.reuse, 0x1 ;  /* 0x00000000f0087211 */ /* 0x080fe400078408ff */
[----:B------:R-:W-:Y:S02]  /*2da0*/  SHF.R.S32.HI R20, RZ, 0x1f, R240 ;  /* 0x0000001fff147819 */ /* 0x000fe400000114f0 */
[----:B------:R-:W-:Y:S02]  /*2db0*/  LEA R6, P1, R239, R0, 0x1 ;  /* 0x00000000ef067211 */ /* 0x000fe400078208ff */
[----:B-1----:R-:W-:-:S02]  /*2dc0*/  LEA.HI.X R11, R231, R4, R3, 0x1, P0 ;  /* 0x00000004e70b7211 */ /* 0x002fc400000f0c03 */
        /* <DEDUP_REMOVED lines=13> */
.L_x_1579:
[----:B------:R-:W-:Y:S05]  /*2ea0*/  BSYNC B0 ;  /* 0x0000000000007941 */ /* 0x000fea0003800000 */
.L_x_1578:
[----:B------:R-:W-:Y:S05]  /*2eb0*/  BRA.DIV ~URZ, `(.L_x_1580) ;  /* 0x0000cff27f007947 */ /* 0x000fea000b800000 */
[----:B-1----:R1:W3:Y:S04]  /*2ec0*/  SHFL.IDX PT, R4, R5, 0x3, 0x181f ;  /* 0x00781f0005047f89 */ /* 0x0022e800000e0000 */
[----:B--2---:R1:W2:Y:S02]  /*2ed0*/  SHFL.IDX PT, R0, R14, 0x3, 0x181f ;  /* 0x00781f000e007f89 */ /* 0x0042a400000e0000 */
.L_x_1663:
[----:B------:R-:W-:Y:S01]  /*2ee0*/  IADD3 R2, R12, 0x60, RZ ;  /* 0x000000600c027810 */ /* 0x000fe20007ffe0ff */
[----:B-----5:R-:W-:Y:S01]  /*2ef0*/  IMAD.WIDE.U32 R248, R15, c[0x0][0x2b0], RZ ;  /* 0x0000ac000ff87a25 */ /* 0x020fe200078e00ff */
[----:B------:R-:W-:-:S02]  /*2f00*/  SHF.R.S32.HI R25, RZ, 0x1f, R231 ;  /* 0x0000001fff197819 */ /* 0x000fc400000114e7 */
[----:B------:R-:W-:Y:S01]  /*2f10*/  ISETP.GE.AND P2, PT, R2, R13, PT ;  /* 0x0000000d0200720c */ /* 0x000fe20003f46270 */
[----:B------:R-:W-:Y:S01]  /*2f20*/  IMAD R117, R235, 0x20, R243 ;  /* 0x00000020eb757824 */ /* 0x000fe200078e02f3 */
[----:B------:R-:W-:Y:S02]  /*2f30*/  SHF.R.S32.HI R19, RZ, 0x1f, R240 ;  /* 0x0000001fff137819 */ /* 0x000fe400000114f0 */
[----:B------:R-:W-:Y:S02]  /*2f40*/  SHF.R.S32.HI R18, RZ, 0x1f, R239 ;  /* 0x0000001fff127819 */ /* 0x000fe400000114ef */
[----:B------:R-:W-:-:S07]  /*2f50*/  SHF.R.S32.HI R24, RZ, 0x1f, R241 ;  /* 0x0000001fff187819 */ /* 0x000fce00000114f1 */
[CC--:B--2---:R-:W-:Y:S02]  /*2f60*/  @!P2 LEA R10, P1, R231.reuse, R0.reuse, 0x1 ;  /* 0x00000000e70aa211 */ /* 0x0c4fe400078208ff */
[C---:B------:R-:W-:Y:S02]  /*2f70*/  @!P2 LEA R8, P0, R240.reuse, R0, 0x1 ;  /* 0x00000000f008a211 */ /* 0x040fe400078008ff */
[-C--:B---3--:R-:W-:Y:S02]  /*2f80*/  @!P2 LEA.HI.X R11, R231, R4.reuse, R25, 0x1, P1 ;  /* 0x00000004e70ba211 */ /* 0x088fe400008f0c19 */
[----:B------:R-:W-:Y:S02]  /*2f90*/  @!P2 LEA.HI.X R9, R240, R4, R19, 0x1, P0 ;  /* 0x00000004f009a211 */ /* 0x000fe400000f0c13 */
[-C--:B------:R-:W-:Y:S01]  /*2fa0*/  @!P2 LEA R6, P1, R239, R0.reuse, 0x1 ;  /* 0x00000000ef06a211 */ /* 0x080fe200078208ff */
[----:B------:R-:W-:Y:S01]  /*2fb0*/  @!PT LDS RZ, [RZ] ;  /* 0x00000000fffff984 */ /* 0x000fe20000000800 */
[----:B------:R-:W-:Y:S01]  /*2fc0*/  @!PT LDS RZ, [RZ] ;  /* 0x00000000fffff984 */ /* 0x000fe20000000800 */
[----:B------:R-:W-:Y:S01]  /*2fd0*/  @!PT LDS RZ, [RZ] ;  /* 0x00000000fffff984 */ /* 0x000fe20000000800 */
[----:B------:R2:W-:Y:S01]  /*2fe0*/  @!P2 LDGSTS.E.BYPASS.LTC128B.128 [R229+0x13100], [R10.64], !P6 ;  /* 0x131000000ae5afae */ /* 0x0005e2000f101d46 */
[----:B------:R-:W-:-:S02]  /*2ff0*/  @!P2 LEA R2, P0, R241, R0, 0x1 ;  /* 0x00000000f102a211 */ /* 0x000fc400078008ff */
[----:B------:R-:W-:Y:S01]  /*3000*/  SHF.R.S32.HI R0, RZ, 0x1f, R15 ;  /* 0x0000001fff007819 */ /* 0x000fe2000001140f */
[----:B------:R2:W-:Y:S01]  /*3010*/  @!P2 LDGSTS.E.BYPASS.LTC128B.128 [R229+0x17100], [R8.64], !P5 ;  /* 0x1710000008e5afae */ /* 0x0005e2000e901d46 */
[-C--:B------:R-:W-:Y:S02]  /*3020*/  @!P2 LEA.HI.X R7, R239, R4.reuse, R18, 0x1, P1 ;  /* 0x00000004ef07a211 */ /* 0x080fe400008f0c12 */
[----:B------:R-:W-:Y:S01]  /*3030*/  @!P2 LEA.HI.X R3, R241, R4, R24, 0x1, P0 ;  /* 0x00000004f103a211 */ /* 0x000fe200000f0c18 */
[----:B------:R-:W-:Y:S01]  /*3040*/  IMAD R0, R0, c[0x0][0x2b0], RZ ;  /* 0x0000ac0000007a24 */ /* 0x000fe200078e02ff */
[----:B------:R-:W-:Y:S01]  /*3050*/  ISETP.GE.AND P6, PT, R231, c[0x0][0x1d4], PT ;  /* 0x00007500e7007a0c */ /* 0x000fe20003fc6270 */
[----:B------:R2:W-:Y:S01]  /*3060*/  @!P2 LDGSTS.E.BYPASS.LTC128B.128 [R229+0x1b100], [R6.64], !P4 ;  /* 0x1b10000006e5afae */ /* 0x0005e2000e101d46 */
[----:B------:R-:W-:Y:S01]  /*3070*/  ISETP.GE.AND P5, PT, R240, c[0x0][0x1d4], PT ;  /* 0x00007500f0007a0c */ /* 0x000fe20003fa6270 */
[----:B------:R-:W-:Y:S01]  /*3080*/  IMAD R0, R15, c[0x0][0x2b4], R0 ;  /* 0x0000ad000f007a24 */ /* 0x000fe200078e0200 */
[----:B------:R-:W-:Y:S01]  /*3090*/  ISETP.GE.AND P4, PT, R239, c[0x0][0x1d4], PT ;  /* 0x00007500ef007a0c */ /* 0x000fe20003f86270 */
[----:B------:R2:W-:Y:S01]  /*30a0*/  @!P2 LDGSTS.E.BYPASS.LTC128B.128 [R229+0x1f100], [R2.64], !P3 ;  /* 0x1f10000002e5afae */ /* 0x0005e2000d901d46 */
[----:B------:R-:W-:Y:S01]  /*30b0*/  ISETP.GE.AND P3, PT, R241, c[0x0][0x1d4], PT ;  /* 0x00007500f1007a0c */ /* 0x000fe20003f66270 */
[----:B------:R-:W-:-:S02]  /*30c0*/  IMAD.IADD R252, R249, 0x1, R0 ;  /* 0x00000001f9fc7824 */ /* 0x000fc400078e0200 */
[----:B------:R-:W0:Y:S01]  /*30d0*/  LDGDEPBAR ;  /* 0x00000000000079af */ /* 0x000e220000000000 */
[----:B------:R-:W-:Y:S03]  /*30e0*/  WARPSYNC 0xffffffff ;  /* 0xffffffff00007948 */ /* 0x000fe60003800000 */
[----:B------:R-:W-:Y:S01]  /*30f0*/  IMAD.MOV.U32 R0, RZ, RZ, c[0x0][0x2b8] ;  /* 0x0000ae00ff007624 */ /* 0x000fe200078e00ff */
[----:B------:R-:W-:Y:S01]  /*3100*/  BAR.SYNC.DEFER_BLOCKING 0x0 ;  /* 0x0000000000007b1d */ /* 0x000fe20000010000 */
[----:B--2---:R-:W-:Y:S02]  /*3110*/  IMAD R2, R116, 0x40, R117 ;  /* 0x0000004074027824 */ /* 0x004fe400078e0275 */
[----:B------:R-:W-:Y:S01]  /*3120*/  IMAD.MOV.U32 R228, RZ, RZ, RZ ;  /* 0x000000ffffe47224 */ /* 0x000fe200078e00ff */
[----:B------:R-:W-:Y:S02]  /*3130*/  ISETP.NE.AND P0, PT, R0, 0x1, PT ;  /* 0x000000010000780c */ /* 0x000fe40003f05270 */
[C---:B------:R-:W-:Y:S01]  /*3140*/  ISETP.GE.AND P2, PT, R2.reuse, R17, PT ;  /* 0x000000110200720c */ /* 0x040fe20003f46270 */
[----:B------:R-:W-:Y:S02]  /*3150*/  IMAD.IADD R2, R2, 0x1, R244 ;  /* 0x0000000102027824 */ /* 0x000fe400078e02f4 */
[----:B------:R-:W-:Y:S01]  /*3160*/  IMAD.WIDE.U32 R246, R16, c[0x0][0x1e8], RZ ;  /* 0x00007a0010f67a25 */ /* 0x000fe200078e00ff */
[----:B------:R-:W-:-:S03]  /*3170*/  ISETP.GT.OR P2, PT, R117, 0x3f, P2 ;  /* 0x0000003f7500780c */ /* 0x000fc60001744670 */
[----:B------:R-:W-:Y:S02]  /*3180*/  IMAD R118, R116, -0x40, R17 ;  /* 0xffffffc074767824 */ /* 0x000fe400078e0211 */
[----:B------:R-:W-:-:S04]  /*3190*/  IMAD.WIDE.U32 R250, R16, c[0x0][0x210], RZ ;  /* 0x0000840010fa7a25 */ /* 0x000fc800078e00ff */
[C---:B------:R-:W-:Y:S01]  /*31a0*/  IMAD.SHL.U32 R119, R231.reuse, 0x2, RZ ;  /* 0x00000002e7777824 */ /* 0x040fe200078e00ff */
[----:B------:R-:W-:Y:S01]  /*31b0*/  SHF.L.U64.HI R113, R231, 0x1, R25 ;  /* 0x00000001e7717819 */ /* 0x000fe20000010219 */
[----:B------:R-:W-:-:S04]  /*31c0*/  @P0 IMAD.HI.U32 R3, R2, c[0x0][0x2bc], RZ ;  /* 0x0000af0002030a27 */ /* 0x000fc800078e00ff */
[C---:B------:R-:W-:Y:S01]  /*31d0*/  IMAD.SHL.U32 R120, R240.reuse, 0x2, RZ ;  /* 0x00000002f0787824 */ /* 0x040fe200078e00ff */
[----:B------:R-:W-:Y:S01]  /*31e0*/  SHF.L.U64.HI R114, R240, 0x1, R19 ;  /* 0x00000001f0727819 */ /* 0x000fe20000010213 */
[----:B------:R-:W-:Y:S01]  /*31f0*/  IMAD.MOV.U32 R0, RZ, RZ, R2 ;  /* 0x000000ffff007224 */ /* 0x000fe200078e0002 */
[----:B------:R-:W-:Y:S01]  /*3200*/  @P0 SHF.R.U32.HI R0, RZ, c[0x0][0x2c0], R3 ;  /* 0x0000b000ff000a19 */ /* 0x000fe20000011603 */
[C---:B------:R-:W-:Y:S01]  /*3210*/  IMAD.SHL.U32 R122, R239.reuse, 0x2, RZ ;  /* 0x00000002ef7a7824 */ /* 0x040fe200078e00ff */
[----:B------:R-:W-:Y:S02]  /*3220*/  SHF.L.U64.HI R115, R239, 0x1, R18 ;  /* 0x00000001ef737819 */ /* 0x000fe40000010212 */
[C---:B------:R-:W-:Y:S02]  /*3230*/  @!P2 IADD3 R3, P1, R0.reuse, R248, RZ ;  /* 0x000000f80003a210 */ /* 0x040fe40007f3e0ff */
[----:B------:R-:W-:Y:S02]  /*3240*/  P2R R23, PR, RZ, 0x1 ;  /* 0x00000001ff177803 */ /* 0x000fe40000000000 */
[----:B-1----:R-:W-:-:S02]  /*3250*/  @!P2 LEA.HI.X.SX32 R5, R0, R252, 0x1, P1 ;  /* 0x000000fc0005a211 */ /* 0x002fc400008f0eff */
[----:B------:R-:W-:-:S04]  /*3260*/  @!P2 LEA R4, P1, R3, c[0x0][0x2a0], 0x2 ;  /* 0x0000a8000304aa11 */ /* 0x000fc800078210ff */
[----:B------:R-:W-:-:S05]  /*3270*/  @!P2 LEA.HI.X R5, R3, c[0x0][0x2a4], R5, 0x2, P1 ;  /* 0x0000a9000305aa11 */ /* 0x000fca00008f1405 */
[----:B------:R1:W2:Y:S01]  /*3280*/  @!P2 LDG.E R228, [R4.64] ;  /* 0x0000000604e4a981 */ /* 0x0002a2000c1e1900 */
[----:B------:R-:W-:Y:S01]  /*3290*/  IMAD.MOV R0, RZ, RZ, -R0 ;  /* 0x000000ffff007224 */ /* 0x000fe200078e0a00 */
[----:B------:R-:W-:Y:S01]  /*32a0*/  SHF.L.U64.HI R112, R241, 0x1, R24 ;  /* 0x00000001f1707819 */ /* 0x000fe20000010218 */
[----:B------:R-:W-:Y:S01]  /*32b0*/  IMAD R245, R16, c[0x0][0x1ec], R247 ;  /* 0x00007b0010f57a24 */ /* 0x000fe200078e02f7 */
[----:B------:R-:W-:Y:S01]  /*32c0*/  BSSY B0, `(.L_x_1581) ;  /* 0x000019c000007945 */ /* 0x000fe20003800000 */
[----:B------:R-:W-:Y:S02]  /*32d0*/  IMAD R232, R0, c[0x0][0x2b8], R2 ;  /* 0x0000ae0000e87a24 */ /* 0x000fe400078e0202 */
[----:B------:R-:W-:Y:S02]  /*32e0*/  IMAD.IADD R20, R118, 0x1, -R243 ;  /* 0x0000000176147824 */ /* 0x000fe400078e0af3 */
[----:B------:R-:W-:-:S04]  /*32f0*/  IMAD.WIDE.U32 R2, R232, c[0x0][0x1e0], RZ ;  /* 0x00007800e8027a25 */ /* 0x000fc800078e00ff */
[----:B------:R-:W-:Y:S02]  /*3300*/  IMAD R15, R16, c[0x0][0x214], R251 ;  /* 0x00008500100f7a24 */ /* 0x000fe400078e02fb */
[----:B------:R-:W-:-:S03]  /*3310*/  IMAD.SHL.U32 R121, R241, 0x2, RZ ;  /* 0x00000002f1797824 */ /* 0x000fc600078e00ff */
[----:B------:R-:W-:Y:S01]  /*3320*/  STL [R1+0x10], R15 ;  /* 0x0000100f01007387 */ /* 0x000fe20000100800 */
[----:B-1----:R-:W-:-:S05]  /*3330*/  SHF.R.S32.HI R5, RZ, 0x1f, R232 ;  /* 0x0000001fff057819 */ /* 0x002fca00000114e8 */
        /* <DEDUP_REMOVED lines=8> */
[----:B------:R-:W-:Y:S01]  /*33c0*/  IADD3.X R2, R245, R3, R4, P1, !PT ;  /* 0x00000003f5027210 */ /* 0x000fe20000ffe404 */
[----:B------:R-:W-:Y:S01]  /*33d0*/  IMAD R3, R5, c[0x0][0x208], RZ ;  /* 0x0000820005037a24 */ /* 0x000fe200078e02ff */
[----:B------:R-:W-:Y:S01]  /*33e0*/  LEA R9, P1, R0, c[0x0][0x1c8], 0x1 ;  /* 0x0000720000097a11 */ /* 0x000fe200078208ff */
[----:B------:R-:W-:-:S03]  /*33f0*/  IMAD.WIDE.U32 R4, R232, c[0x0][0x208], RZ ;  /* 0x00008200e8047a25 */ /* 0x000fc600078e00ff */
[----:B----4-:R-:W-:Y:S01]  /*3400*/  LEA.HI.X R14, R0, c[0x0][0x1cc], R2, 0x1, P1 ;  /* 0x00007300000e7a11 */ /* 0x010fe200008f0c02 */
[----:B------:R-:W-:Y:S01]  /*3410*/  SHFL.IDX PT, R12, R9, 0x1, 0x181f ;  /* 0x00381f00090c7f89 */ /* 0x000fe200000e0000 */
[----:B------:R-:W-:Y:S01]  /*3420*/  ISETP.GE.AND P1, PT, R20, 0x1, PT ;  /* 0x000000011400780c */ /* 0x000fe20003f26270 */
[----:B------:R-:W-:Y:S02]  /*3430*/  IMAD R3, R232, c[0x0][0x20c], R3 ;  /* 0x00008300e8037a24 */ /* 0x000fe400078e0203 */
[----:B------:R-:W1:Y:S02]  /*3440*/  SHFL.IDX PT, R0, R9, RZ, 0x181f ;  /* 0x00181fff09007589 */ /* 0x000e6400000e0000 */
[----:B------:R-:W-:Y:S02]  /*3450*/  IMAD.IADD R5, R5, 0x1, R3 ;  /* 0x0000000105057824 */ /* 0x000fe400078e0203 */
[----:B------:R-:W2:Y:S04]  /*3460*/  SHFL.IDX PT, R2, R14, RZ, 0x181f ;  /* 0x00181fff0e027589 */ /* 0x000ea800000e0000 */
[----:B------:R-:W3:Y:S02]  /*3470*/  SHFL.IDX PT, R14, R14, 0x1, 0x181f ;  /* 0x00381f000e0e7f89 */ /* 0x000ee400000e0000 */
[----:B-1----:R-:W-:-:S04]  /*3480*/  @P1 LEA R6, P2, R231, R0, 0x1 ;  /* 0x00000000e7061211 */ /* 0x002fc800078408ff */
[----:B--2---:R-:W-:Y:S02]  /*3490*/  @P1 LEA.HI.X R7, R231, R2, R25, 0x1, P2 ;  /* 0x00000002e7071211 */ /* 0x004fe400010f0c19 */
[----:B------:R-:W-:-:S03]  /*34a0*/  @P1 LEA R10, P2, R240, R0, 0x1 ;  /* 0x00000000f00a1211 */ /* 0x000fc600078408ff */
[----:B------:R1:W-:Y:S01]  /*34b0*/  @P1 LDGSTS.E.BYPASS.LTC128B.128 [R229+0x8100], [R6.64], !P6 ;  /* 0x0810000006e51fae */ /* 0x0003e2000f101d46 */
[----:B------:R-:W-:Y:S02]  /*34c0*/  @P1 LEA.HI.X R11, R240, R2, R19, 0x1, P2 ;  /* 0x00000002f00b1211 */ /* 0x000fe400010f0c13 */
[----:B------:R-:W-:-:S03]  /*34d0*/  @P1 LEA R8, P2, R239, R0, 0x1 ;  /* 0x00000000ef081211 */ /* 0x000fc600078408ff */
[----:B------:R2:W-:Y:S01]  /*34e0*/  @P1 LDGSTS.E.BYPASS.LTC128B.128 [R229+0xa100], [R10.64], !P5 ;  /* 0x0a1000000ae51fae */ /* 0x0005e2000e901d46 */
[----:B------:R-:W-:-:S05]  /*34f0*/  @P1 LEA.HI.X R9, R239, R2, R18, 0x1, P2 ;  /* 0x00000002ef091211 */ /* 0x000fca00010f0c12 */
[----:B------:R4:W-:Y:S01]  /*3500*/  @P1 LDGSTS.E.BYPASS.LTC128B.128 [R229+0xc100], [R8.64], !P4 ;  /* 0x0c10000008e51fae */ /* 0x0009e2000e101d46 */
[----:B-1----:R-:W-:Y:S01]  /*3510*/  @P1 LEA R6, P2, R241, R0, 0x1 ;  /* 0x00000000f1061211 */ /* 0x002fe200078408ff */
[----:B------:R-:W-:-:S03]  /*3520*/  IMAD R0, R13, c[0x0][0x218], RZ ;  /* 0x000086000d007a24 */ /* 0x000fc600078e02ff */
[----:B------:R-:W-:Y:S01]  /*3530*/  @P1 LEA.HI.X R7, R241, R2, R24, 0x1, P2 ;  /* 0x00000002f1071211 */ /* 0x000fe200010f0c18 */
[----:B------:R-:W-:Y:S01]  /*3540*/  IMAD.WIDE.U32 R2, R228, c[0x0][0x218], R4 ;  /* 0x00008600e4027a25 */ /* 0x000fe200078e0004 */
[----:B------:R-:W-:-:S03]  /*3550*/  ISETP.GE.AND P2, PT, R20, 0x21, PT ;  /* 0x000000211400780c */ /* 0x000fc60003f46270 */
[----:B------:R1:W-:Y:S01]  /*3560*/  @P1 LDGSTS.E.BYPASS.LTC128B.128 [R229+0xe100], [R6.64], !P3 ;  /* 0x0e10000006e51fae */ /* 0x0003e2000d901d46 */
[----:B------:R-:W-:Y:S01]  /*3570*/  IMAD R4, R228, c[0x0][0x21c], R0 ;  /* 0x00008700e4047a24 */ /* 0x000fe200078e0200 */
[----:B------:R-:W-:-:S04]  /*3580*/  IADD3 R0, P1, R2, R250, RZ ;  /* 0x000000fa02007210 */ /* 0x000fc80007f3e0ff */
[----:B------:R-:W-:-:S04]  /*3590*/  IADD3.X R2, R15, R3, R4, P1, !PT ;  /* 0x000000030f027210 */ /* 0x000fc80000ffe404 */
[----:B----4-:R-:W-:-:S04]  /*35a0*/  @P2 LEA R8, P1, R231, R12, 0x1 ;  /* 0x0000000ce7082211 */ /* 0x010fc800078208ff */
[----:B---3--:R-:W-:-:S05]  /*35b0*/  @P2 LEA.HI.X R9, R231, R14, R25, 0x1, P1 ;  /* 0x0000000ee7092211 */ /* 0x008fca00008f0c19 */
[----:B------:R2:W-:Y:S01]  /*35c0*/  @P2 LDGSTS.E.BYPASS.LTC128B.128 [R229+0x9100], [R8.64], !P6 ;  /* 0x0910000008e52fae */ /* 0x0005e2000f101d46 */
[----:B-1----:R-:W-:-:S04]  /*35d0*/  @P2 LEA R6, P1, R240, R12, 0x1 ;  /* 0x0000000cf0062211 */ /* 0x002fc800078208ff */
[----:B------:R-:W-:Y:S02]  /*35e0*/  @P2 LEA.HI.X R7, R240, R14, R19, 0x1, P1 ;  /* 0x0000000ef0072211 */ /* 0x000fe400008f0c13 */
[----:B------:R-:W-:-:S03]  /*35f0*/  @P2 LEA R4, P1, R239, R12, 0x1 ;  /* 0x0000000cef042211 */ /* 0x000fc600078208ff */
[----:B------:R1:W-:Y:S01]  /*3600*/  @P2 LDGSTS.E.BYPASS.LTC128B.128 [R229+0xb100], [R6.64], !P5 ;  /* 0x0b10000006e52fae */ /* 0x0003e2000e901d46 */
[----:B------:R-:W-:Y:S02]  /*3610*/  @P2 LEA.HI.X R5, R239, R14, R18, 0x1, P1 ;  /* 0x0000000eef052211 */ /* 0x000fe400008f0c12 */
[----:B------:R-:W-:-:S03]  /*3620*/  LEA R21, P1, R0, c[0x0][0x1f8], 0x1 ;  /* 0x00007e0000157a11 */ /* 0x000fc600078208ff */
[----:B------:R1:W-:Y:S01]  /*3630*/  @P2 LDGSTS.E.BYPASS.LTC128B.128 [R229+0xd100], [R4.64], !P4 ;  /* 0x0d10000004e52fae */ /* 0x0003e2000e101d46 */
[----:B------:R-:W-:Y:S01]  /*3640*/  LEA.HI.X R22, R0, c[0x0][0x1fc], R2, 0x1, P1 ;  /* 0x00007f0000167a11 */ /* 0x000fe200008f0c02 */
[----:B------:R-:W-:Y:S01]  /*3650*/  IMAD.MOV.U32 R0, RZ, RZ, 0x40 ;  /* 0x00000040ff007424 */ /* 0x000fe200078e00ff */
[C---:B------:R-:W-:Y:S01]  /*3660*/  @P2 LEA R2, P1, R241.reuse, R12, 0x1 ;  /* 0x0000000cf1022211 */ /* 0x040fe200078208ff */
[----:B------:R-:W3:Y:S03]  /*3670*/  SHFL.IDX PT, R13, R21, RZ, 0x181f ;  /* 0x00181fff150d7589 */ /* 0x000ee600000e0000 */
[----:B------:R-:W-:Y:S01]  /*3680*/  @P2 LEA.HI.X R3, R241, R14, R24, 0x1, P1 ;  /* 0x0000000ef1032211 */ /* 0x000fe200008f0c18 */
[----:B------:R-:W4:Y:S04]  /*3690*/  SHFL.IDX PT, R12, R22, RZ, 0x181f ;  /* 0x00181fff160c7589 */ /* 0x000f2800000e0000 */
[----:B------:R5:W-:Y:S04]  /*36a0*/  @P2 LDGSTS.E.BYPASS.LTC128B.128 [R229+0xf100], [R2.64], !P3 ;  /* 0x0f10000002e52fae */ /* 0x000be8000d901d46 */
[----:B------:R-:W0:Y:S01]  /*36b0*/  LDGDEPBAR ;  /* 0x00000000000079af */ /* 0x000e220000000000 */
[----:B------:R-:W-:-:S05]  /*36c0*/  R2P PR, R235, 0x6 ;  /* 0x00000006eb007804 */ /* 0x000fca0000000000 */
[----:B------:R-:W-:Y:S02]  /*36d0*/  SEL R0, R0, 0xffffffc0, !P2 ;  /* 0xffffffc000007807 */ /* 0x000fe40005000000 */
[----:B------:R-:W-:-:S04]  /*36e0*/  ISETP.GE.AND P2, PT, R240, c[0x0][0x1d4], PT ;  /* 0x00007500f0007a0c */ /* 0x000fc80003f46270 */
[----:B------:R-:W-:Y:S02]  /*36f0*/  ISETP.LT.OR P2, PT, R20, 0x1, P2 ;  /* 0x000000011400780c */ /* 0x000fe40001741670 */
[----:B-----5:R-:W-:Y:S01]  /*3700*/  IADD3 R3, R208, 0x20, RZ ;  /* 0x00000020d0037810 */ /* 0x020fe20007ffe0ff */
[----:B------:R-:W-:-:S04]  /*3710*/  DEPBAR.LE SB0, 0x1 ;  /* 0x000080400000791a */ /* 0x000fc80000000000 */
[----:B------:R-:W-:Y:S01]  /*3720*/  @P1 IADD3 R3, R208, -0x20, RZ ;  /* 0xffffffe0d0031810 */ /* 0x000fe20007ffe0ff */
[----:B------:R-:W-:-:S04]  /*3730*/  DEPBAR.LE SB0, 0x0 ;  /* 0x000080000000791a */ /* 0x000fc80000000000 */
[----:B------:R-:W-:Y:S01]  /*3740*/  BAR.SYNC.DEFER_BLOCKING 0x0 ;  /* 0x0000000000007b1d */ /* 0x000fe20000010000 */
[----:B---3--:R-:W-:-:S05]  /*3750*/  IADD3 R14, P1, R13, R119, RZ ;  /* 0x000000770d0e7210 */ /* 0x008fca0007f3e0ff */
[C---:B----4-:R-:W-:Y:S01]  /*3760*/  IMAD.X R15, R12.reuse, 0x1, R113, P1 ;  /* 0x000000010c0f7824 */ /* 0x050fe200008e0671 */
[C---:B------:R-:W-:Y:S01]  /*3770*/  IADD3 R16, P1, R13.reuse, R120, RZ ;  /* 0x000000780d107210 */ /* 0x040fe20007f3e0ff */
[----:B------:R-:W-:Y:S04]  /*3780*/  SHFL.IDX PT, R2, R21, 0x1, 0x181f ;  /* 0x00381f0015027f89 */ /* 0x000fe800000e0000 */
[----:B------:R-:W-:Y:S01]  /*3790*/  IMAD.X R17, R12, 0x1, R114, P1 ;  /* 0x000000010c117824 */ /* 0x000fe200008e0672 */
[----:B------:R-:W-:-:S05]  /*37a0*/  IADD3 R18, P1, R13, R122, RZ ;  /* 0x0000007a0d127210 */ /* 0x000fca0007f3e0ff */
[----:B------:R-:W-:Y:S01]  /*37b0*/  IMAD.X R19, R12, 0x1, R115, P1 ;  /* 0x000000010c137824 */ /* 0x000fe200008e0673 */
[----:B------:R-:W-:-:S04]  /*37c0*/  ISETP.GE.AND P1, PT, R231, c[0x0][0x1d4], PT ;  /* 0x00007500e7007a0c */ /* 0x000fc80003f26270 */
[C---:B------:R-:W-:Y:S01]  /*37d0*/  ISETP.LT.OR P0, PT, R20.reuse, 0x1, P1 ;  /* 0x000000011400780c */ /* 0x040fe20000f01670 */
[----:B-1----:R-:W-:Y:S01]  /*37e0*/  LDSM.16.M88.4 R4, [R220] ;  /* 0x00000000dc04783b */ /* 0x002fe20000000200 */
[----:B------:R-:W-:-:S03]  /*37f0*/  ISETP.LT.OR P1, PT, R20, 0x21, P1 ;  /* 0x000000211400780c */ /* 0x000fc60000f21670 */
[----:B------:R-:W1:Y:S04]  /*3800*/  LDSM.16.M88.4 R36, [R208] ;  /* 0x00000000d024783b */ /* 0x000e680000000200 */
[----:B------:R-:W3:Y:S04]  /*3810*/  LDSM.16.M88.4 R28, [R208+0x800] ;  /* 0x00080000d01c783b */ /* 0x000ee80000000200 */
[----:B------:R-:W4:Y:S04]  /*3820*/  LDSM.16.M88.4 R44, [R208+0x1000] ;  /* 0x00100000d02c783b */ /* 0x000f280000000200 */
[----:B------:R-:W5:Y:S04]  /*3830*/  LDSM.16.M88.4 R52, [R208+0x1800] ;  /* 0x00180000d034783b */ /* 0x000f680000000200 */
[----:B--2---:R-:W-:Y:S04]  /*3840*/  LDSM.16.M88.4 R8, [R221] ;  /* 0x00000000dd08783b */ /* 0x004fe80000000200 */
[----:B------:R-:W-:Y:S04]  /*3850*/  LDSM.16.M88.4 R48, [R3] ;  /* 0x000000000330783b */ /* 0x000fe80000000200 */
[----:B------:R-:W-:Y:S04]  /*3860*/  LDSM.16.M88.4 R60, [R3+0x800] ;  /* 0x00080000033c783b */ /* 0x000fe80000000200 */
[----:B------:R-:W-:Y:S04]  /*3870*/  LDSM.16.M88.4 R76, [R3+0x1000] ;  /* 0x00100000034c783b */ /* 0x000fe80000000200 */
[----:B------:R-:W-:Y:S04]  /*3880*/  LDSM.16.M88.4 R80, [R3+0x1800] ;  /* 0x001800000350783b */ /* 0x000fe80000000200 */
[----:B------:R-:W-:Y:S01]  /*3890*/  @!PT LDS RZ, [RZ] ;  /* 0x00000000fffff984 */ /* 0x000fe20000000800 */
[----:B------:R-:W-:Y:S01]  /*38a0*/  @!PT LDS RZ, [RZ] ;  /* 0x00000000fffff984 */ /* 0x000fe20000000800 */
[----:B------:R-:W-:Y:S01]  /*38b0*/  @!PT LDS RZ, [RZ] ;  /* 0x00000000fffff984 */ /* 0x000fe20000000800 */
[----:B------:R2:W-:Y:S01]  /*38c0*/  LDGSTS.E.BYPASS.LTC128B.128 [R229+0x100], [R14.64], !P0 ;  /* 0x001000000ee57fae */ /* 0x0005e2000c101d46 */
[----:B------:R-:W-:-:S03]  /*38d0*/  ISETP.NE.AND P0, PT, R23, RZ, PT ;  /* 0x000000ff1700720c */ /* 0x000fc60003f05270 */
[----:B------:R4:W-:Y:S01]  /*38e0*/  LDGSTS.E.BYPASS.LTC128B.128 [R229+0x2100], [R16.64], !P2 ;  /* 0x0210000010e57fae */ /* 0x0009e2000d101d46 */
[C---:B-1----:R-:W-:Y:S08]  /*38f0*/  HMMA.16816.F32 R40, R4.reuse, R36, RZ ;  /* 0x000000240428723c */ /* 0x042ff000000018ff */
[C---:B------:R-:W-:Y:S08]  /*3900*/  HMMA.16816.F32 R36, R4.reuse, R38, RZ ;  /* 0x000000260424723c */ /* 0x040ff000000018ff */
[----:B---3--:R-:W-:Y:S01]  /*3910*/  HMMA.16816.F32 R32, R4, R28, RZ ;  /* 0x0000001c0420723c */ /* 0x008fe200000018ff */
[----:B--2---:R-:W-:-:S07]  /*3920*/  IADD3 R14, P2, R13, R121, RZ ;  /* 0x000000790d0e7210 */ /* 0x004fce0007f5e0ff */
[C---:B------:R-:W-:Y:S01]  /*3930*/  HMMA.16816.F32 R28, R4.reuse, R30, RZ ;  /* 0x0000001e041c723c */ /* 0x040fe200000018ff */
[----:B------:R-:W-:Y:S01]  /*3940*/  IMAD.X R15, R12, 0x1, R112, P2 ;  /* 0x000000010c0f7824 */ /* 0x000fe200010e0670 */
[----:B------:R-:W-:Y:S01]  /*3950*/  ISETP.GE.AND P2, PT, R239, c[0x0][0x1d4], PT ;  /* 0x00007500ef007a0c */ /* 0x000fe20003f46270 */
[----:B------:R-:W1:Y:S03]  /*3960*/  SHFL.IDX PT, R12, R22, 0x1, 0x181f ;  /* 0x00381f00160c7f89 */ /* 0x000e6600000e0000 */
[----:B------:R-:W-:Y:S02]  /*3970*/  ISETP.LT.OR P2, PT, R20, 0x1, P2 ;  /* 0x000000011400780c */ /* 0x000fe40001741670 */
[C---:B----4-:R-:W-:Y:S08]  /*3980*/  HMMA.16816.F32 R24, R4.reuse, R44, RZ ;  /* 0x0000002c0418723c */ /* 0x050ff000000018ff */
[----:B------:R-:W-:Y:S03]  /*3990*/  HMMA.16816.F32 R44, R4, R46, RZ ;  /* 0x0000002e042c723c */ /* 0x000fe600000018ff */
[----:B------:R2:W-:Y:S01]  /*39a0*/  LDGSTS.E.BYPASS.LTC128B.128 [R229+0x4100], [R18.64], !P2 ;  /* 0x0410000012e57fae */ /* 0x0005e2000d101d46 */
[----:B------:R-:W-:-:S04]  /*39b0*/  IADD3 R16, P2, R2, R119, RZ ;  /* 0x0000007702107210 */ /* 0x000fc80007f5e0ff */
[----:B-----5:R-:W-:Y:S01]  /*39c0*/  HMMA.16816.F32 R68, R4, R52, RZ ;  /* 0x000000340444723c */ /* 0x020fe200000018ff */
[----:B-1----:R-:W-:Y:S01]  /*39d0*/  IMAD.X R17, R12, 0x1, R113, P2 ;  /* 0x000000010c117824 */ /* 0x002fe200010e0671 */
[----:B------:R-:W-:-:S06]  /*39e0*/  ISETP.GE.AND P2, PT, R241, c[0x0][0x1d4], PT ;  /* 0x00007500f1007a0c */ /* 0x000fcc0003f46270 */
[----:B------:R-:W-:Y:S01]  /*39f0*/  HMMA.16816.F32 R64, R4, R54, RZ ;  /* 0x000000360440723c */ /* 0x000fe200000018ff */
[----:B------:R-:W-:-:S07]  /*3a00*/  ISETP.LT.OR P2, PT, R20, 0x1, P2 ;  /* 0x000000011400780c */ /* 0x000fce0001741670 */
[C---:B------:R-:W-:Y:S06]  /*3a10*/  HMMA.16816.F32 R72, R8.reuse, R48, R40 ;  /* 0x000000300848723c */ /* 0x040fec0000001828 */
[----:B------:R1:W-:Y:S02]  /*3a20*/  LDGSTS.E.BYPASS.LTC128B.128 [R229+0x6100], [R14.64], !P2 ;  /* 0x061000000ee57fae */ /* 0x0003e4000d101d46 */
[----:B------:R-:W-:Y:S02]  /*3a30*/  HMMA.16816.F32 R56, R8, R50, R36 ;  /* 0x000000320838723c */ /* 0x000fe40000001824 */
[----:B------:R3:W-:Y:S01]  /*3a40*/  LDGSTS.E.BYPASS.LTC128B.128 [R229+0x1100], [R16.64], !P1 ;  /* 0x0110000010e57fae */ /* 0x0007e2000c901d46 */
[----:B--2---:R-:W-:-:S05]  /*3a50*/  IADD3 R18, P1, R2, R122, RZ ;  /* 0x0000007a02127210 */ /* 0x004fca0007f3e0ff */
[----:B------:R-:W-:Y:S01]  /*3a60*/  IMAD.X R19, R12, 0x1, R115, P1 ;  /* 0x000000010c137824 */ /* 0x000fe200008e0673 */
[C---:B------:R-:W-:Y:S08]  /*3a70*/  HMMA.16816.F32 R48, R8.reuse, R62, R28 ;  /* 0x0000003e0830723c */ /* 0x040ff0000000181c */
[----:B------:R-:W-:Y:S01]  /*3a80*/  HMMA.16816.F32 R40, R8, R76, R24 ;  /* 0x0000004c0828723c */ /* 0x000fe20000001818 */
[----:B-1----:R-:W-:-:S07]  /*3a90*/  IADD3 R14, P2, R2, R120, RZ ;  /* 0x00000078020e7210 */ /* 0x002fce0007f5e0ff */
[----:B------:R-:W-:Y:S01]  /*3aa0*/  HMMA.16816.F32 R52, R8, R60, R32 ;  /* 0x0000003c0834723c */ /* 0x000fe20000001820 */
[----:B---3--:R-:W-:Y:S02]  /*3ab0*/  IMAD.IADD R16, R208, 0x1, R0 ;  /* 0x00000001d0107824 */ /* 0x008fe400078e0200 */
[----:B------:R-:W-:Y:S01]  /*3ac0*/  IMAD.X R15, R12, 0x1, R114, P2 ;  /* 0x000000010c0f7824 */ /* 0x000fe200010e0672 */
[----:B------:R-:W-:-:S04]  /*3ad0*/  ISETP.GE.AND P2, PT, R240, c[0x0][0x1d4], PT ;  /* 0x00007500f0007a0c */ /* 0x000fc80003f46270 */
[----:B------:R-:W-:Y:S01]  /*3ae0*/  HMMA.16816.F32 R36, R8, R80, R68 ;  /* 0x000000500824723c */ /* 0x000fe20000001844 */
[----:B------:R-:W-:Y:S02]  /*3af0*/  ISETP.LT.OR P1, PT, R20, 0x21, P2 ;  /* 0x000000211400780c */ /* 0x000fe40001721670 */
[----:B------:R-:W-:-:S04]  /*3b00*/  ISETP.GE.AND P2, PT, R241, c[0x0][0x1d4], PT ;  /* 0x00007500f1007a0c */ /* 0x000fc80003f46270 */
[----:B------:R-:W-:Y:S01]  /*3b10*/  ISETP.LT.OR P2, PT, R20, 0x21, P2 ;  /* 0x000000211400780c */ /* 0x000fe20001741670 */
[----:B------:R-:W-:Y:S06]  /*3b20*/  HMMA.16816.F32 R32, R8, R82, R64 ;  /* 0x000000520820723c */ /* 0x000fec0000001840 */
[----:B------:R1:W-:Y:S02]  /*3b30*/  LDGSTS.E.BYPASS.LTC128B.128 [R229+0x3100], [R14.64], !P1 ;  /* 0x031000000ee57fae */ /* 0x0003e4000c901d46 */
[----:B-1----:R-:W-:Y:S02]  /*3b40*/  IADD3 R14, P1, R2, R121, RZ ;  /* 0x00000079020e7210 */ /* 0x002fe40007f3e0ff */
[----:B------:R-:W-:-:S03]  /*3b50*/  IADD3 R2, R3, 0x6000, RZ ;  /* 0x0000600003027810 */ /* 0x000fc60007ffe0ff */
[----:B------:R-:W-:Y:S01]  /*3b60*/  IMAD.X R15, R12, 0x1, R112, P1 ;  /* 0x000000010c0f7824 */ /* 0x000fe200008e0670 */
[----:B------:R-:W-:Y:S01]  /*3b70*/  ISETP.GE.AND P1, PT, R239, c[0x0][0x1d4], PT ;  /* 0x00007500ef007a0c */ /* 0x000fe20003f26270 */
[----:B------:R-:W-:-:S03]  /*3b80*/  IMAD.IADD R209, R2, 0x1, R0 ;  /* 0x0000000102d17824 */ /* 0x000fc600078e0200 */
[----:B------:R-:W-:Y:S11]  /*3b90*/  ISETP.LT.OR P1, PT, R20, 0x21, P1 ;  /* 0x000000211400780c */ /* 0x000ff60000f21670 */
[----:B------:R-:W-:Y:S02]  /*3ba0*/  @!UPT UIADD3 URZ, URZ, URZ, URZ ;  /* 0x0000003f3f3ff290 */ /* 0x000fe4000fffe03f */
[----:B------:R1:W-:Y:S01]  /*3bb0*/  LDGSTS.E.BYPASS.LTC128B.128 [R229+0x5100], [R18.64], !P1 ;  /* 0x0510000012e57fae */ /* 0x0003e2000c901d46 */
[----:B------:R-:W-:-:S03]  /*3bc0*/  ISETP.GT.AND P1, PT, R117, 0x3f, PT ;  /* 0x0000003f7500780c */ /* 0x000fc60003f24270 */
[----:B------:R2:W-:Y:S01]  /*3bd0*/  LDGSTS.E.BYPASS.LTC128B.128 [R229+0x7100], [R14.64], !P2 ;  /* 0x071000000ee57fae */ /* 0x0005e2000d101d46 */
[----:B------:R-:W-:-:S03]  /*3be0*/  ISETP.GT.AND P2, PT, R116, R242, PT ;  /* 0x000000f27400720c */ /* 0x000fc60003f44270 */
[----:B------:R-:W-:Y:S04]  /*3bf0*/  LDSM.16.M88.4 R4, [R223] ;  /* 0x00000000df04783b */ /* 0x000fe80000000200 */
[----:B------:R-:W3:Y:S04]  /*3c00*/  LDSM.16.M88.4 R28, [R16] ;  /* 0x00000000101c783b */ /* 0x000ee80000000200 */
[----:B------:R-:W4:Y:S04]  /*3c10*/  LDSM.16.M88.4 R24, [R16+0x800] ;  /* 0x000800001018783b */ /* 0x000f280000000200 */
[----:B------:R-:W5:Y:S04]  /*3c20*/  LDSM.16.M88.4 R20, [R16+0x1000] ;  /* 0x001000001014783b */ /* 0x000f680000000200 */
[----:B------:R-:W-:Y:S04]  /*3c30*/  LDSM.16.M88.4 R68, [R209+-0x6000] ;  /* 0xffa00000d144783b */ /* 0x000fe80000000200 */
[----:B------:R-:W-:Y:S01]  /*3c40*/  LDSM.16.M88.4 R80, [R209+-0x5000] ;  /* 0xffb00000d150783b */ /* 0x000fe20000000200 */
[----:B--2---:R-:W-:Y:S03]  /*3c50*/  HMMA.16816.F32 R12, R8, R78, R44 ;  /* 0x0000004e080c723c */ /* 0x004fe6000000182c */
[----:B------:R-:W2:Y:S04]  /*3c60*/  LDSM.16.M88.4 R44, [R16+0x1800] ;  /* 0x00180000102c783b */ /* 0x000ea80000000200 */
[----:B------:R-:W1:Y:S04]  /*3c70*/  LDSM.16.M88.4 R8, [R222] ;  /* 0x00000000de08783b */ /* 0x000e680000000200 */
[----:B------:R-:W1:Y:S04]  /*3c80*/  LDSM.16.M88.4 R76, [R209+-0x5800] ;  /* 0xffa80000d14c783b */ /* 0x000e680000000200 */
[----:B------:R-:W1:Y:S04]  /*3c90*/  LDSM.16.M88.4 R88, [R209+-0x4800] ;  /* 0xffb80000d158783b */ /* 0x000e680000000200 */
[----:B------:R-:W-:Y:S01]  /*3ca0*/  LDSM.16.M88.4 R64, [R208+0x2800] ;  /* 0x00280000d040783b */ /* 0x000fe20000000200 */
[C---:B---3--:R-:W-:Y:S03]  /*3cb0*/  HMMA.16816.F32 R60, R4.reuse, R28, R72 ;  /* 0x0000001c043c723c */ /* 0x048fe60000001848 */
[----:B------:R-:W-:Y:S04]  /*3cc0*/  LDSM.16.M88.4 R72, [R208+0x3000] ;  /* 0x00300000d048783b */ /* 0x000fe80000000200 */
[----:B------:R-:W-:Y:S01]  /*3cd0*/  LDSM.16.M88.4 R84, [R208+0x3800] ;  /* 0x00380000d054783b */ /* 0x000fe20000000200 */
[C---:B------:R-:W-:Y:S03]  /*3ce0*/  HMMA.16816.F32 R56, R4.reuse, R30, R56 ;  /* 0x0000001e0438723c */ /* 0x040fe60000001838 */
[----:B------:R-:W-:Y:S04]  /*3cf0*/  LDSM.16.M88.4 R96, [R3+0x7000] ;  /* 0x007000000360783b */ /* 0x000fe80000000200 */
[----:B------:R-:W-:Y:S01]  /*3d00*/  LDSM.16.M88.4 R108, [R3+0x7800] ;  /* 0x00780000036c783b */ /* 0x000fe20000000200 */
[C---:B----4-:R-:W-:Y:S03]  /*3d10*/  HMMA.16816.F32 R52, R4.reuse, R24, R52 ;  /* 0x000000180434723c */ /* 0x050fe60000001834 */
[----:B------:R-:W-:Y:S04]  /*3d20*/  LDSM.16.M88.4 R92, [R16+0x6800] ;  /* 0x00680000105c783b */ /* 0x000fe80000000200 */
[----:B------:R-:W-:Y:S01]  /*3d30*/  LDSM.16.M88.4 R100, [R16+0x7000] ;  /* 0x007000001064783b */ /* 0x000fe20000000200 */
[C---:B------:R-:W-:Y:S03]  /*3d40*/  HMMA.16816.F32 R48, R4.reuse, R26, R48 ;  /* 0x0000001a0430723c */ /* 0x040fe60000001830 */
[----:B------:R-:W-:Y:S04]  /*3d50*/  LDSM.16.M88.4 R104, [R16+0x7800] ;  /* 0x007800001068783b */ /* 0x000fe80000000200 */
[----:B------:R-:W0:Y:S01]  /*3d60*/  LDGDEPBAR ;  /* 0x00000000000079af */ /* 0x000e220000000000 */
[C---:B-----5:R-:W-:Y:S08]  /*3d70*/  HMMA.16816.F32 R40, R4.reuse, R20, R40 ;  /* 0x000000140428723c */ /* 0x060ff00000001828 */
[C---:B------:R-:W-:Y:S08]  /*3d80*/  HMMA.16816.F32 R24, R4.reuse, R22, R12 ;  /* 0x000000160418723c */ /* 0x040ff0000000180c */
[C---:B--2---:R-:W-:Y:S08]  /*3d90*/  HMMA.16816.F32 R20, R4.reuse, R44, R36 ;  /* 0x0000002c0414723c */ /* 0x044ff00000001824 */
[----:B------:R-:W-:Y:S01]  /*3da0*/  HMMA.16816.F32 R12, R4, R46, R32 ;  /* 0x0000002e040c723c */ /* 0x000fe20000001820 */
[----:B------:R-:W-:Y:S04]  /*3db0*/  LDSM.16.M88.4 R4, [R220+0x4000] ;  /* 0x00400000dc04783b */ /* 0x000fe80000000200 */
[----:B------:R-:W2:Y:S03]  /*3dc0*/  LDSM.16.M88.4 R32, [R208+0x2000] ;  /* 0x00200000d020783b */ /* 0x000ea60000000200 */
[C---:B-1----:R-:W-:Y:S08]  /*3dd0*/  HMMA.16816.F32 R28, R8.reuse, R68, R60 ;  /* 0x00000044081c723c */ /* 0x042ff0000000183c */
[C---:B------:R-:W-:Y:S01]  /*3de0*/  HMMA.16816.F32 R36, R8.reuse, R70, R56 ;  /* 0x000000460824723c */ /* 0x040fe20000001838 */
[----:B------:R-:W-:Y:S04]  /*3df0*/  LDSM.16.M88.4 R68, [R3+0x2800] ;  /* 0x002800000344783b */ /* 0x000fe80000000200 */
[----:B------:R-:W-:Y:S03]  /*3e00*/  LDSM.16.M88.4 R56, [R16+0x2800] ;  /* 0x002800001038783b */ /* 0x000fe60000000200 */
[C---:B------:R-:W-:Y:S01]  /*3e10*/  HMMA.16816.F32 R44, R8.reuse, R76, R52 ;  /* 0x0000004c082c723c */ /* 0x040fe20000001834 */
[----:B------:R-:W-:Y:S07]  /*3e20*/  LDSM.16.M88.4 R52, [R3+0x2000] ;  /* 0x002000000334783b */ /* 0x000fee0000000200 */
[C---:B------:R-:W-:Y:S08]  /*3e30*/  HMMA.16816.F32 R40, R8.reuse, R80, R40 ;  /* 0x000000500828723c */ /* 0x040ff00000001828 */
[C---:B------:R-:W-:Y:S01]  /*3e40*/  HMMA.16816.F32 R48, R8.reuse, R78, R48 ;  /* 0x0000004e0830723c */ /* 0x040fe20000001830 */
[----:B------:R-:W-:Y:S07]  /*3e50*/  LDSM.16.M88.4 R76, [R3+0x3000] ;  /* 0x00300000034c783b */ /* 0x000fee0000000200 */
[C---:B------:R-:W-:Y:S01]  /*3e60*/  HMMA.16816.F32 R24, R8.reuse, R82, R24 ;  /* 0x000000520818723c */ /* 0x040fe20000001818 */
[----:B------:R-:W-:Y:S07]  /*3e70*/  LDSM.16.M88.4 R80, [R16+0x3800] ;  /* 0x003800001050783b */ /* 0x000fee0000000200 */
[C---:B------:R-:W-:Y:S08]  /*3e80*/  HMMA.16816.F32 R20, R8.reuse, R88, R20 ;  /* 0x000000580814723c */ /* 0x040ff00000001814 */
[----:B------:R-:W-:Y:S01]  /*3e90*/  HMMA.16816.F32 R12, R8, R90, R12 ;  /* 0x0000005a080c723c */ /* 0x000fe2000000180c */
[----:B------:R-:W1:Y:S04]  /*3ea0*/  LDSM.16.M88.4 R8, [R221+0x4000] ;  /* 0x00400000dd08783b */ /* 0x000e680000000200 */
[----:B------:R-:W3:Y:S03]  /*3eb0*/  LDSM.16.M88.4 R88, [R3+0x3800] ;  /* 0x003800000358783b */ /* 0x000ee60000000200 */
[C---:B--2---:R-:W-:Y:S08]  /*3ec0*/  HMMA.16816.F32 R28, R4.reuse, R32, R28 ;  /* 0x00000020041c723c */ /* 0x044ff0000000181c */
[C---:B------:R-:W-:Y:S08]  /*3ed0*/  HMMA.16816.F32 R32, R4.reuse, R34, R36 ;  /* 0x000000220420723c */ /* 0x040ff00000001824 */
[C---:B------:R-:W-:Y:S08]  /*3ee0*/  HMMA.16816.F32 R36, R4.reuse, R64, R44 ;  /* 0x000000400424723c */ /* 0x040ff0000000182c */
[C---:B------:R-:W-:Y:S08]  /*3ef0*/  HMMA.16816.F32 R44, R4.reuse, R72, R40 ;  /* 0x00000048042c723c */ /* 0x040ff00000001828 */
[C---:B------:R-:W-:Y:S01]  /*3f00*/  HMMA.16816.F32 R60, R4.reuse, R66, R48 ;  /* 0x00000042043c723c */ /* 0x040fe20000001830 */
[----:B------:R-:W-:Y:S04]  /*3f10*/  LDSM.16.M88.4 R64, [R16+0x3000] ;  /* 0x003000001040783b */ /* 0x000fe80000000200 */
[----:B------:R-:W-:Y:S03]  /*3f20*/  LDSM.16.M88.4 R48, [R209+-0x4000] ;  /* 0xffc00000d130783b */ /* 0x000fe60000000200 */
[C---:B------:R-:W-:Y:S01]  /*3f30*/  HMMA.16816.F32 R40, R4.reuse, R74, R24 ;  /* 0x0000004a0428723c */ /* 0x040fe20000001818 */
[----:B------:R-:W-:Y:S04]  /*3f40*/  LDSM.16.M88.4 R24, [R16+0x2000] ;  /* 0x002000001018783b */ /* 0x000fe80000000200 */
[----:B------:R-:W-:Y:S03]  /*3f50*/  LDSM.16.M88.4 R72, [R209+-0x3000] ;  /* 0xffd00000d148783b */ /* 0x000fe60000000200 */
[C---:B------:R-:W-:Y:S08]  /*3f60*/  HMMA.16816.F32 R20, R4.reuse, R84, R20 ;  /* 0x000000540414723c */ /* 0x040ff00000001814 */
[----:B------:R-:W-:Y:S01]  /*3f70*/  HMMA.16816.F32 R12, R4, R86, R12 ;  /* 0x00000056040c723c */ /* 0x000fe2000000180c */
[----:B------:R-:W2:Y:S04]  /*3f80*/  LDSM.16.M88.4 R4, [R223+0x4000] ;  /* 0x00400000df04783b */ /* 0x000ea80000000200 */
[----:B------:R-:W-:Y:S03]  /*3f90*/  LDSM.16.M88.4 R84, [R209+-0x2800] ;  /* 0xffd80000d154783b */ /* 0x000fe60000000200 */
[C---:B-1----:R-:W-:Y:S08]  /*3fa0*/  HMMA.16816.F32 R28, R8.reuse, R52, R28 ;  /* 0x00000034081c723c */ /* 0x042ff0000000181c */
[C---:B------:R-:W-:Y:S01]  /*3fb0*/  HMMA.16816.F32 R32, R8.reuse, R54, R32 ;  /* 0x000000360820723c */ /* 0x040fe20000001820 */
[----:B------:R-:W-:Y:S07]  /*3fc0*/  LDSM.16.M88.4 R52, [R209+-0x3800] ;  /* 0xffc80000d134783b */ /* 0x000fee0000000200 */
        /* <DEDUP_REMOVED lines=8> */
[----:B------:R-:W1:Y:S04]  /*4050*/  LDSM.16.M88.4 R8, [R222+0x4000] ;  /* 0x00400000de08783b */ /* 0x000e680000000200 */
[----:B------:R-:W-:Y:S03]  /*4060*/  LDSM.16.M88.4 R88, [R208+0x7800] ;  /* 0x00780000d058783b */ /* 0x000fe60000000200 */
[C---:B--2---:R-:W-:Y:S08]  /*4070*/  HMMA.16816.F32 R28, R4.reuse, R24, R28 ;  /* 0x00000018041c723c */ /* 0x044ff0000000181c */
        /* <DEDUP_REMOVED lines=10> */
[----:B------:R-:W2:Y:S04]  /*4120*/  LDSM.16.M88.4 R4, [R220+0x8000] ;  /* 0x00800000dc04783b */ /* 0x000ea80000000200 */
[----:B------:R-:W-:Y:S03]  /*4130*/  LDSM.16.M88.4 R80, [R3+0x5800] ;  /* 0x005800000350783b */ /* 0x000fe60000000200 */
        /* <DEDUP_REMOVED lines=12> */
[----:B------:R-:W-:Y:S03]  /*4200*/  LDSM.16.M88.4 R84, [R209+-0x800] ;  /* 0xfff80000d154783b */ /* 0x000fe60000000200 */
[C---:B--2---:R-:W-:Y:S08]  /*4210*/  HMMA.16816.F32 R28, R4.reuse, R24, R28 ;  /* 0x00000018041c723c */ /* 0x044ff0000000181c */
[C---:B------:R-:W-:Y:S08]  /*4220*/  HMMA.16816.F32 R32, R4.reuse, R26, R32 ;  /* 0x0000001a0420723c */ /* 0x040ff00000001820 */
        /* <DEDUP_REMOVED lines=9> */
[----:B------:R-:W3:Y:S03]  /*42c0*/  LDSM.16.M88.4 R76, [R16+0x5800] ;  /* 0x00580000104c783b */ /* 0x000ee60000000200 */
[C---:B-1----:R-:W-:Y:S08]  /*42d0*/  HMMA.16816.F32 R20, R8.reuse, R52, R28 ;  /* 0x000000340814723c */ /* 0x042ff0000000181c */
[C---:B------:R-:W-:Y:S01]  /*42e0*/  HMMA.16816.F32 R32, R8.reuse, R54, R32 ;  /* 0x000000360820723c */ /* 0x040fe20000001820 */
[----:B------:R-:W-:Y:S07]  /*42f0*/  LDSM.16.M88.4 R52, [R209+-0x2000] ;  /* 0xffe00000d134783b */ /* 0x000fee0000000200 */
[C---:B------:R-:W-:Y:S08]  /*4300*/  HMMA.16816.F32 R36, R8.reuse, R64, R36 ;  /* 0x000000400824723c */ /* 0x040ff00000001824 */
[C---:B------:R-:W-:Y:S01]  /*4310*/  HMMA.16816.F32 R60, R8.reuse, R66, R60 ;  /* 0x00000042083c723c */ /* 0x040fe2000000183c */
[----:B------:R-:W-:Y:S07]  /*4320*/  LDSM.16.M88.4 R64, [R209+-0x1800] ;  /* 0xffe80000d140783b */ /* 0x000fee0000000200 */
[C---:B------:R-:W-:Y:S08]  /*4330*/  HMMA.16816.F32 R44, R8.reuse, R72, R44 ;  /* 0x00000048082c723c */ /* 0x040ff0000000182c */
[C---:B------:R-:W-:Y:S01]  /*4340*/  HMMA.16816.F32 R40, R8.reuse, R74, R40 ;  /* 0x0000004a0828723c */ /* 0x040fe20000001828 */
[----:B------:R-:W-:Y:S07]  /*4350*/  LDSM.16.M88.4 R72, [R208+0x6800] ;  /* 0x00680000d048783b */ /* 0x000fee0000000200 */
[C---:B------:R-:W-:Y:S08]  /*4360*/  HMMA.16816.F32 R28, R8.reuse, R80, R24 ;  /* 0x00000050081c723c */ /* 0x040ff00000001818 */
[----:B------:R-:W-:Y:S01]  /*4370*/  HMMA.16816.F32 R12, R8, R82, R12 ;  /* 0x00000052080c723c */ /* 0x000fe2000000180c */
[----:B------:R-:W1:Y:S04]  /*4380*/  LDSM.16.M88.4 R8, [R222+0x8000] ;  /* 0x00800000de08783b */ /* 0x000e680000000200 */
[----:B------:R-:W4:Y:S03]  /*4390*/  LDSM.16.M88.4 R80, [R209+-0x1000] ;  /* 0xfff00000d150783b */ /* 0x000f260000000200 */
[C---:B--2---:R-:W-:Y:S08]  /*43a0*/  HMMA.16816.F32 R20, R4.reuse, R48, R20 ;  /* 0x000000300414723c */ /* 0x044ff00000001814 */
[C---:B------:R-:W-:Y:S08]  /*43b0*/  HMMA.16816.F32 R24, R4.reuse, R50, R32 ;  /* 0x000000320418723c */ /* 0x040ff00000001820 */
[C---:B------:R-:W-:Y:S08]  /*43c0*/  HMMA.16816.F32 R36, R4.reuse, R56, R36 ;  /* 0x000000380424723c */ /* 0x040ff00000001824 */
[C---:B------:R-:W-:Y:S08]  /*43d0*/  HMMA.16816.F32 R60, R4.reuse, R58, R60 ;  /* 0x0000003a043c723c */ /* 0x040ff0000000183c */
[C---:B------:R-:W-:Y:S08]  /*43e0*/  HMMA.16816.F32 R44, R4.reuse, R68, R44 ;  /* 0x00000044042c723c */ /* 0x040ff0000000182c */
[C---:B------:R-:W-:Y:S01]  /*43f0*/  HMMA.16816.F32 R40, R4.reuse, R70, R40 ;  /* 0x000000460428723c */ /* 0x040fe20000001828 */
[----:B------:R-:W-:Y:S07]  /*4400*/  LDSM.16.M88.4 R68, [R208+0x6000] ;  /* 0x00600000d044783b */ /* 0x000fee0000000200 */
[C---:B---3--:R-:W-:Y:S08]  /*4410*/  HMMA.16816.F32 R32, R4.reuse, R76, R28 ;  /* 0x0000004c0420723c */ /* 0x048ff0000000181c */
[----:B------:R-:W-:Y:S01]  /*4420*/  HMMA.16816.F32 R12, R4, R78, R12 ;  /* 0x0000004e040c723c */ /* 0x000fe2000000180c */
[----:B------:R-:W2:Y:S04]  /*4430*/  LDSM.16.M88.4 R4, [R220+0xc000] ;  /* 0x00c00000dc04783b */ /* 0x000ea80000000200 */
[----:B------:R-:W3:Y:S03]  /*4440*/  LDSM.16.M88.4 R76, [R208+0x7000] ;  /* 0x00700000d04c783b */ /* 0x000ee60000000200 */
[C---:B-1----:R-:W-:Y:S08]  /*4450*/  HMMA.16816.F32 R28, R8.reuse, R52, R20 ;  /* 0x00000034081c723c */ /* 0x042ff00000001814 */
[C---:B------:R-:W-:Y:S08]  /*4460*/  HMMA.16816.F32 R24, R8.reuse, R54, R24 ;  /* 0x000000360818723c */ /* 0x040ff00000001818 */
[C---:B------:R-:W-:Y:S08]  /*4470*/  HMMA.16816.F32 R20, R8.reuse, R64, R36 ;  /* 0x000000400814723c */ /* 0x040ff00000001824 */
[C---:B------:R-:W-:Y:S01]  /*4480*/  HMMA.16816.F32 R60, R8.reuse, R66, R60 ;  /* 0x00000042083c723c */ /* 0x040fe2000000183c */
[----:B------:R-:W-:Y:S07]  /*4490*/  LDSM.16.M88.4 R64, [R3+0x6000] ;  /* 0x006000000340783b */ /* 0x000fee0000000200 */
[C---:B----4-:R-:W-:Y:S08]  /*44a0*/  HMMA.16816.F32 R56, R8.reuse, R80, R44 ;  /* 0x000000500838723c */ /* 0x050ff0000000182c */
[C---:B------:R-:W-:Y:S08]  /*44b0*/  HMMA.16816.F32 R52, R8.reuse, R82, R40 ;  /* 0x000000520834723c */ /* 0x040ff00000001828 */
[C---:B------:R-:W-:Y:S08]  /*44c0*/  HMMA.16816.F32 R48, R8.reuse, R84, R32 ;  /* 0x000000540830723c */ /* 0x040ff00000001820 */
[----:B------:R-:W-:Y:S01]  /*44d0*/  HMMA.16816.F32 R8, R8, R86, R12 ;  /* 0x000000560808723c */ /* 0x000fe2000000180c */
[----:B------:R-:W1:Y:S04]  /*44e0*/  LDSM.16.M88.4 R12, [R221+0xc000] ;  /* 0x00c00000dd0c783b */ /* 0x000e680000000200 */
[----:B------:R-:W4:Y:S03]  /*44f0*/  LDSM.16.M88.4 R84, [R3+0x6800] ;  /* 0x006800000354783b */ /* 0x000f260000000200 */
[C---:B--2---:R-:W-:Y:S08]  /*4500*/  HMMA.16816.F32 R44, R4.reuse, R68, R28 ;  /* 0x00000044042c723c */ /* 0x044ff0000000181c */
[C---:B------:R-:W-:Y:S08]  /*4510*/  HMMA.16816.F32 R40, R4.reuse, R70, R24 ;  /* 0x000000460428723c */ /* 0x040ff00000001818 */
[C---:B------:R-:W-:Y:S08]  /*4520*/  HMMA.16816.F32 R36, R4.reuse, R72, R20 ;  /* 0x000000480424723c */ /* 0x040ff00000001814 */
[C---:B------:R-:W-:Y:S08]  /*4530*/  HMMA.16816.F32 R32, R4.reuse, R74, R60 ;  /* 0x0000004a0420723c */ /* 0x040ff0000000183c */
[C---:B---3--:R-:W-:Y:S01]  /*4540*/  HMMA.16816.F32 R28, R4.reuse, R76, R56 ;  /* 0x0000004c041c723c */ /* 0x048fe20000001838 */
[----:B------:R-:W-:Y:S07]  /*4550*/  LDSM.16.M88.4 R56, [R209] ;  /* 0x00000000d138783b */ /* 0x000fee0000000200 */
[C---:B------:R-:W-:Y:S01]  /*4560*/  HMMA.16816.F32 R24, R4.reuse, R78, R52 ;  /* 0x0000004e0418723c */ /* 0x040fe20000001834 */
[----:B------:R-:W-:Y:S07]  /*4570*/  LDSM.16.M88.4 R52, [R209+0x800] ;  /* 0x00080000d134783b */ /* 0x000fee0000000200 */
[C---:B------:R-:W-:Y:S01]  /*4580*/  HMMA.16816.F32 R20, R4.reuse, R88, R48 ;  /* 0x000000580414723c */ /* 0x040fe20000001830 */
[----:B------:R-:W-:Y:S07]  /*4590*/  LDSM.16.M88.4 R48, [R209+0x1000] ;  /* 0x00100000d130783b */ /* 0x000fee0000000200 */
[----:B------:R-:W-:Y:S01]  /*45a0*/  HMMA.16816.F32 R4, R4, R90, R8 ;  /* 0x0000005a0404723c */ /* 0x000fe20000001808 */
[----:B------:R-:W-:Y:S04]  /*45b0*/  LDSM.16.M88.4 R8, [R223+0xc000] ;  /* 0x00c00000df08783b */ /* 0x000fe80000000200 */
[----:B------:R2:W3:Y:S03]  /*45c0*/  LDSM.16.M88.4 R88, [R16+0x6000] ;  /* 0x006000001058783b */ /* 0x0004e60000000200 */
[C---:B-1----:R-:W-:Y:S01]  /*45d0*/  HMMA.16816.F32 R80, R12.reuse, R64, R44 ;  /* 0x000000400c50723c */ /* 0x042fe2000000182c */
[----:B------:R-:W-:Y:S07]  /*45e0*/  LDSM.16.M88.4 R44, [R209+0x1800] ;  /* 0x00180000d12c783b */ /* 0x000fee0000000200 */
[C---:B------:R-:W-:Y:S08]  /*45f0*/  HMMA.16816.F32 R76, R12.reuse, R66, R40 ;  /* 0x000000420c4c723c */ /* 0x040ff00000001828 */
[C---:B----4-:R-:W-:Y:S08]  /*4600*/  HMMA.16816.F32 R72, R12.reuse, R84, R36 ;  /* 0x000000540c48723c */ /* 0x050ff00000001824 */
[C---:B------:R-:W-:Y:S08]  /*4610*/  HMMA.16816.F32 R68, R12.reuse, R86, R32 ;  /* 0x000000560c44723c */ /* 0x040ff00000001820 */
[C---:B------:R-:W-:Y:S08]  /*4620*/  HMMA.16816.F32 R64, R12.reuse, R96, R28 ;  /* 0x000000600c40723c */ /* 0x040ff0000000181c */
[C---:B------:R-:W-:Y:S08]  /*4630*/  HMMA.16816.F32 R60, R12.reuse, R98, R24 ;  /* 0x000000620c3c723c */ /* 0x040ff00000001818 */
[C---:B--2---:R-:W-:Y:S08]  /*4640*/  HMMA.16816.F32 R16, R12.reuse, R108, R20 ;  /* 0x0000006c0c10723c */ /* 0x044ff00000001814 */
[----:B------:R-:W-:Y:S01]  /*4650*/  HMMA.16816.F32 R12, R12, R110, R4 ;  /* 0x0000006e0c0c723c */ /* 0x000fe20000001804 */
[----:B------:R-:W1:Y:S01]  /*4660*/  LDSM.16.M88.4 R4, [R222+0xc000] ;  /* 0x00c00000de04783b */ /* 0x000e620000000200 */
[----:B------:R-:W-:-:S06]  /*4670*/  DEPBAR.LE SB0, 0x0 ;  /* 0x000080000000791a */ /* 0x000fcc0000000000 */
[C---:B---3--:R-:W-:Y:S08]  /*4680*/  HMMA.16816.F32 R40, R8.reuse, R88, R80 ;  /* 0x000000580828723c */ /* 0x048ff00000001850 */
        /* <DEDUP_REMOVED lines=9> */
[C---:B------:R-:W-:Y:S08]  /*4720*/  HMMA.16816.F32 R40, R4.reuse, R44, R16 ;  /* 0x0000002c0428723c */ /* 0x040ff00000001810 */
[C---:B------:R-:W-:Y:S08]  /*4730*/  HMMA.16816.F32 R36, R4.reuse, R58, R36 ;  /* 0x0000003a0424723c */ /* 0x040ff00000001824 */
[C---:B------:R-:W-:Y:S08]  /*4740*/  HMMA.16816.F32 R32, R4.reuse, R52, R32 ;  /* 0x000000340420723c */ /* 0x040ff00000001820 */
[C---:B------:R-:W-:Y:S08]  /*4750*/  HMMA.16816.F32 R28, R4.reuse, R54, R28 ;  /* 0x00000036041c723c */ /* 0x040ff0000000181c */
[C---:B------:R-:W-:Y:S08]  /*4760*/  HMMA.16816.F32 R48, R4.reuse, R50, R20 ;  /* 0x000000320430723c */ /* 0x040ff00000001814 */
[----:B------:R-:W-:Y:S01]  /*4770*/  HMMA.16816.F32 R44, R4, R46, R8 ;  /* 0x0000002e042c723c */ /* 0x000fe20000001808 */
[----:B------:R-:W-:Y:S06]  /*4780*/  BAR.SYNC.DEFER_BLOCKING 0x0 ;  /* 0x0000000000007b1d */ /* 0x000fec0000010000 */
[----:B------:R-:W-:Y:S01]  /*4790*/  @!UPT UIADD3 URZ, URZ, URZ, URZ ;  /* 0x0000003f3f3ff290 */ /* 0x000fe2000fffe03f */
[----:B------:R-:W-:Y:S11]  /*47a0*/  @!P2 BRA `(.L_x_1582) ;  /* 0x000004d00000a947 */ /* 0x000ff60003800000 */
[----:B------:R-:W-:Y:S02]  /*47b0*/  IMAD R2, R116, 0x40, R244 ;  /* 0x0000004074027824 */ /* 0x000fe400078e02f4 */
[----:B------:R-:W-:-:S03]  /*47c0*/  IMAD.MOV.U32 R228, RZ, RZ, RZ ;  /* 0x000000ffffe47224 */ /* 0x000fc600078e00ff */
[----:B------:R-:W-:-:S05]  /*47d0*/  IADD3 R2, R2, -0x40, R117 ;  /* 0xffffffc002027810 */ /* 0x000fca0007ffe075 */
[----:B------:R-:W-:-:S04]  /*47e0*/  @P0 IMAD.HI.U32 R3, R2, c[0x0][0x2bc], RZ ;  /* 0x0000af0002030a27 */ /* 0x000fc800078e00ff */
[----:B------:R-:W-:Y:S01]  /*47f0*/  IMAD.MOV.U32 R0, RZ, RZ, R2 ;  /* 0x000000ffff007224 */ /* 0x000fe200078e0002 */
[----:B------:R-:W-:-:S04]  /*4800*/  @P0 SHF.R.U32.HI R0, RZ, c[0x0][0x2c0], R3 ;  /* 0x0000b000ff000a19 */ /* 0x000fc80000011603 */
[----:B------:R-:W-:-:S04]  /*4810*/  @!P1 IADD3 R3, P0, R0, R248, RZ ;  /* 0x000000f800039210 */ /* 0x000fc80007f1e0ff */
[----:B------:R-:W-:Y:S02]  /*4820*/  @!P1 LEA.HI.X.SX32 R5, R0, R252, 0x1, P0 ;  /* 0x000000fc00059211 */ /* 0x000fe400000f0eff */
[----:B------:R-:W-:-:S04]  /*4830*/  @!P1 LEA R4, P0, R3, c[0x0][0x2a0], 0x2 ;  /* 0x0000a80003049a11 */ /* 0x000fc800078010ff */
[----:B------:R-:W-:-:S05]  /*4840*/  @!P1 LEA.HI.X R5, R3, c[0x0][0x2a4], R5, 0x2, P0 ;  /* 0x0000a90003059a11 */ /* 0x000fca00000f1405 */
[----:B------:R-:W2:Y:S01]  /*4850*/  @!P1 LDG.E R228, [R4.64] ;  /* 0x0000000604e49981 */ /* 0x000ea2000c1e1900 */
[----:B------:R-:W-:Y:S01]  /*4860*/  IMAD.MOV R0, RZ, RZ, -R0 ;  /* 0x000000ffff007224 */ /* 0x000fe200078e0a00 */
[----:B------:R-:W-:-:S03]  /*4870*/  SEL R14, RZ, 0x10, P3 ;  /* 0x00000010ff0e7807 */ /* 0x000fc60001800000 */
        /* <DEDUP_REMOVED lines=16> */
.L_x_1664:
[----:B------:R-:W-:Y:S05]  /*4980*/  BRA.DIV ~URZ, `(.L_x_1584) ;  /* 0x0000b6627f007947 */ /* 0x000fea000b800000 */
[----:B------:R-:W3:Y:S01]  /*4990*/  SHFL.IDX PT, R0, R15, RZ, 0x181f ;  /* 0x00181fff0f007589 */ /* 0x000ee200000e0000 */
[----:B------:R-:W-:Y:S02]  /*49a0*/  SEL R13, RZ, 0x10, P5 ;  /* 0x00000010ff0d7807 */ /* 0x000fe40002800000 */
[----:B------:R-:W-:Y:S02]  /*49b0*/  SEL R12, RZ, 0x10, P4 ;  /* 0x00000010ff0c7807 */ /* 0x000fe40002000000 */
[C---:B---3--:R-:W-:Y:S02]  /*49c0*/  IADD3 R6, P2, R0.reuse, R119, RZ ;  /* 0x0000007700067210 */ /* 0x048fe40007f5e0ff */
[----:B------:R-:W-:-:S03]  /*49d0*/  IADD3 R2, P0, R0, R120, RZ ;  /* 0x0000007800027210 */ /* 0x000fc60007f1e0ff */
[----:B--2---:R-:W-:Y:S01]  /*49e0*/  IMAD.X R7, R4, 0x1, R113, P2 ;  /* 0x0000000104077824 */ /* 0x004fe200010e0671 */
[----:B------:R-:W-:Y:S01]  /*49f0*/  IADD3 R10, P2, R0, R122, RZ ;  /* 0x0000007a000a7210 */ /* 0x000fe20007f5e0ff */
[----:B------:R-:W-:Y:S01]  /*4a00*/  IMAD.X R3, R4, 0x1, R114, P0 ;  /* 0x0000000104037824 */ /* 0x000fe200000e0672 */
[----:B------:R-:W-:Y:S02]  /*4a10*/  IADD3 R8, P0, R0, R121, RZ ;  /* 0x0000007900087210 */ /* 0x000fe40007f1e0ff */
[----:B------:R-:W-:Y:S01]  /*4a20*/  @!PT LDS RZ, [RZ] ;  /* 0x00000000fffff984 */ /* 0x000fe20000000800 */
[----:B------:R-:W-:Y:S01]  /*4a30*/  @!PT LDS RZ, [RZ] ;  /* 0x00000000fffff984 */ /* 0x000fe20000000800 */
[----:B------:R2:W-:Y:S01]  /*4a40*/  LDGSTS.E.BYPASS.LTC128B.128 [R229+0x8100], [R6.64], !P6 ;  /* 0x0810000006e57fae */ /* 0x0005e2000f101d46 */
[C---:B------:R-:W-:Y:S02]  /*4a50*/  IMAD.X R11, R4.reuse, 0x1, R115, P2 ;  /* 0x00000001040b7824 */ /* 0x040fe400010e0673 */
[----:B------:R-:W-:Y:S01]  /*4a60*/  IMAD.X R9, R4, 0x1, R112, P0 ;  /* 0x0000000104097824 */ /* 0x000fe200000e0670 */
[----:B------:R3:W-:Y:S04]  /*4a70*/  LDGSTS.E.BYPASS.LTC128B.128 [R229+0xa100], [R2.64], !P5 ;  /* 0x0a10000002e57fae */ /* 0x0007e8000e901d46 */
[----:B------:R3:W-:Y:S04]  /*4a80*/  LDGSTS.E.BYPASS.LTC128B.128 [R229+0xc100], [R10.64], !P4 ;  /* 0x0c1000000ae57fae */ /* 0x0007e8000e101d46 */
[----:B------:R3:W4:Y:S04]  /*4a90*/  SHFL.IDX PT, R4, R5, 0x1, 0x181f ;  /* 0x00381f0005047f89 */ /* 0x00072800000e0000 */
[----:B------:R3:W1:Y:S04]  /*4aa0*/  SHFL.IDX PT, R0, R15, 0x1, 0x181f ;  /* 0x00381f000f007f89 */ /* 0x00066800000e0000 */
[----:B------:R3:W-:Y:S01]  /*4ab0*/  LDGSTS.E.BYPASS.LTC128B.128 [R229+0xe100], [R8.64], !P3 ;  /* 0x0e10000008e57fae */ /* 0x0007e2000d901d46 */
[----:B--2---:R-:W-:-:S04]  /*4ac0*/  SEL R7, RZ, 0x10, P6 ;  /* 0x00000010ff077807 */ /* 0x004fc80003000000 */
.L_x_1665:
[----:B---3--:R-:W-:Y:S02]  /*4ad0*/  IADD3 R2, -R7, 0x10, RZ ;  /* 0x0000001007027810 */ /* 0x008fe40007ffe1ff */
[----:B------:R-:W-:-:S02]  /*4ae0*/  IADD3 R3, -R13, 0x10, RZ ;  /* 0x000000100d037810 */ /* 0x000fc40007ffe1ff */
[----:B------:R-:W-:Y:S02]  /*4af0*/  LOP3.LUT R2, R2, 0xf, RZ, 0xc0, !PT ;  /* 0x0000000f02027812 */ /* 0x000fe400078ec0ff */
[----:B-1----:R-:W-:Y:S02]  /*4b00*/  IADD3 R5, -R12, 0x10, RZ ;  /* 0x000000100c057810 */ /* 0x002fe40007ffe1ff */
[----:B------:R-:W-:Y:S02]  /*4b10*/  LOP3.LUT R3, R3, 0xf, RZ, 0xc0, !PT ;  /* 0x0000000f03037812 */ /* 0x000fe400078ec0ff */
[----:B------:R-:W-:Y:S02]  /*4b20*/  IADD3 R6, -R14, 0x10, RZ ;  /* 0x000000100e067810 */ /* 0x000fe40007ffe1ff */
[----:B------:R-:W-:Y:S02]  /*4b30*/  IADD3 R10, P4, P3, R2, R0, R119 ;  /* 0x00000000020a7210 */ /* 0x000fe40007b9e077 */
[----:B------:R-:W-:-:S02]  /*4b40*/  LOP3.LUT R2, R5, 0xf, RZ, 0xc0, !PT ;  /* 0x0000000f05027812 */ /* 0x000fc400078ec0ff */
[----:B------:R-:W-:Y:S02]  /*4b50*/  IADD3 R8, P2, P0, R3, R0, R120 ;  /* 0x0000000003087210 */ /* 0x000fe4000785e078 */
[----:B------:R-:W-:Y:S02]  /*4b60*/  LOP3.LUT R3, R6, 0xf, RZ, 0xc0, !PT ;  /* 0x0000000f06037812 */ /* 0x000fe400078ec0ff */
[----:B----4-:R-:W-:Y:S02]  /*4b70*/  IADD3.X R11, RZ, R4, R113, P4, P3 ;  /* 0x00000004ff0b7210 */ /* 0x010fe400027e6471 */
[----:B------:R-:W-:Y:S02]  /*4b80*/  IADD3 R6, P4, P3, R2, R0, R122 ;  /* 0x0000000002067210 */ /* 0x000fe40007b9e07a */
[----:B------:R-:W-:Y:S02]  /*4b90*/  IADD3.X R9, RZ, R4, R114, P2, P0 ;  /* 0x00000004ff097210 */ /* 0x000fe400017e0472 */
[----:B------:R-:W-:-:S02]  /*4ba0*/  IADD3 R2, P2, P0, R3, R0, R121 ;  /* 0x0000000003027210 */ /* 0x000fc4000785e079 */
[----:B------:R-:W-:Y:S02]  /*4bb0*/  ISETP.NE.U32.AND P5, PT, R7, RZ, PT ;  /* 0x000000ff0700720c */ /* 0x000fe40003fa5070 */
[-C--:B------:R-:W-:Y:S02]  /*4bc0*/  IADD3.X R7, RZ, R4.reuse, R115, P4, P3 ;  /* 0x00000004ff077210 */ /* 0x080fe400027e6473 */
[----:B------:R-:W-:Y:S02]  /*4bd0*/  ISETP.NE.U32.AND P4, PT, R13, RZ, PT ;  /* 0x000000ff0d00720c */ /* 0x000fe40003f85070 */
[----:B------:R-:W-:Y:S02]  /*4be0*/  ISETP.NE.U32.AND P3, PT, R12, RZ, PT ;  /* 0x000000ff0c00720c */ /* 0x000fe40003f65070 */
[----:B------:R-:W-:Y:S02]  /*4bf0*/  IADD3.X R3, RZ, R4, R112, P2, P0 ;  /* 0x00000004ff037210 */ /* 0x000fe400017e0470 */
[----:B------:R-:W-:-:S03]  /*4c00*/  ISETP.NE.U32.AND P0, PT, R14, RZ, PT ;  /* 0x000000ff0e00720c */ /* 0x000fc60003f05070 */
[----:B------:R-:W-:Y:S01]  /*4c10*/  @!PT LDS RZ, [RZ] ;  /* 0x00000000fffff984 */ /* 0x000fe20000000800 */
[----:B------:R-:W-:Y:S01]  /*4c20*/  @!PT LDS RZ, [RZ] ;  /* 0x00000000fffff984 */ /* 0x000fe20000000800 */
[----:B------:R-:W-:Y:S01]  /*4c30*/  @!PT LDS RZ, [RZ] ;  /* 0x00000000fffff984 */ /* 0x000fe20000000800 */
[----:B------:R1:W-:Y:S04]  /*4c40*/  LDGSTS.E.BYPASS.LTC128B.128.ZFILL [R229+0x9100], [R10.64], P5 ;  /* 0x091000000ae57fae */ /* 0x0003e8000a941d46 */
[----:B------:R1:W-:Y:S04]  /*4c50*/  LDGSTS.E.BYPASS.LTC128B.128.ZFILL [R229+0xb100], [R8.64], P4 ;  /* 0x0b10000008e57fae */ /* 0x0003e8000a141d46 */
[----:B------:R1:W-:Y:S04]  /*4c60*/  LDGSTS.E.BYPASS.LTC128B.128.ZFILL [R229+0xd100], [R6.64], P3 ;  /* 0x0d10000006e57fae */ /* 0x0003e80009941d46 */
[----:B------:R1:W-:Y:S02]  /*4c70*/  LDGSTS.E.BYPASS.LTC128B.128.ZFILL [R229+0xf100], [R2.64], P0 ;  /* 0x0f10000002e57fae */ /* 0x0003e40008141d46 */
.L_x_1582:
[----:B------:R-:W-:Y:S05]  /*4c80*/  BSYNC B0 ;  /* 0x0000000000007941 */ /* 0x000fea0003800000 */
.L_x_1581:
[----:B------:R-:W2:Y:S04]  /*4c90*/  LDL R0, [R1+0x44] ;  /* 0x0000440001007983 */ /* 0x000ea80000100800 */
[----:B------:R-:W0:Y:S01]  /*4ca0*/  LDGDEPBAR ;  /* 0x00000000000079af */ /* 0x000e220000000000 */
[----:B--2---:R-:W-:-:S05]  /*4cb0*/  IMAD.IADD R0, R118, 0x1, -R0 ;  /* 0x0000000176007824 */ /* 0x004fca00078e0a00 */
        /* <DEDUP_REMOVED lines=9> */
[----:B------:R-:W-:Y:S02]  /*4d50*/  FMNMX.FTZ R2, R6, R7, !PT ;  /* 0x0000000706027209 */ /* 0x000fe40007810000 */
[----:B------:R-:W-:Y:S02]  /*4d60*/  FSEL R16, R38, -INF , P2 ;  /* 0xff80000026107808 */ /* 0x000fe40001000000 */
[----:B------:R-:W-:-:S02]  /*4d70*/  FMNMX.FTZ R3, R14, R15, !PT ;  /* 0x0000000f0e037209 */ /* 0x000fc40007810000 */
[----:B------:R-:W-:Y:S02]  /*4d80*/  FSEL R9, R37, -INF , P0 ;  /* 0xff80000025097808 */ /* 0x000fe40000000000 */
[----:B------:R-:W-:Y:S02]  /*4d90*/  ISETP.GT.AND P4, PT, R0, 0x10, PT ;  /* 0x000000100000780c */ /* 0x000fe40003f84270 */
[----:B------:R-:W-:Y:S02]  /*4da0*/  FMNMX.FTZ R2, R8, R2, !PT ;  /* 0x0000000208027209 */ /* 0x000fe40007810000 */
[----:B------:R-:W-:Y:S02]  /*4db0*/  FSEL R17, R39, -INF , P0 ;  /* 0xff80000027117808 */ /* 0x000fe40000000000 */
[----:B------:R-:W-:Y:S02]  /*4dc0*/  FMNMX.FTZ R3, R16, R3, !PT ;  /* 0x0000000310037209 */ /* 0x000fe40007810000 */
[----:B------:R-:W-:-:S02]  /*4dd0*/  ISETP.GT.AND P3, PT, R0, 0x11, PT ;  /* 0x000000110000780c */ /* 0x000fc40003f64270 */
[----:B------:R-:W-:Y:S02]  /*4de0*/  FSEL R10, R32, -INF , P4 ;  /* 0xff800000200a7808 */ /* 0x000fe40002000000 */
[----:B------:R-:W-:Y:S02]  /*4df0*/  FMNMX.FTZ R2, R9, R2, !PT ;  /* 0x0000000209027209 */ /* 0x000fe40007810000 */
[----:B------:R-:W-:Y:S02]  /*4e00*/  FSEL R18, R34, -INF , P4 ;  /* 0xff80000022127808 */ /* 0x000fe40002000000 */
[----:B------:R-:W-:Y:S02]  /*4e10*/  FMNMX.FTZ R3, R17, R3, !PT ;  /* 0x0000000311037209 */ /* 0x000fe40007810000 */
[----:B------:R-:W-:Y:S02]  /*4e20*/  ISETP.GT.AND P2, PT, R0, 0x18, PT ;  /* 0x000000180000780c */ /* 0x000fe40003f44270 */
[----:B------:R-:W-:-:S02]  /*4e30*/  FSEL R11, R33, -INF , P3 ;  /* 0xff800000210b7808 */ /* 0x000fc40001800000 */
[----:B------:R-:W-:Y:S02]  /*4e40*/  FMNMX.FTZ R2, R10, R2, !PT ;  /* 0x000000020a027209 */ /* 0x000fe40007810000 */
[----:B------:R-:W-:Y:S02]  /*4e50*/  FSEL R20, R35, -INF , P3 ;  /* 0xff80000023147808 */ /* 0x000fe40001800000 */
[----:B------:R-:W-:Y:S02]  /*4e60*/  FMNMX.FTZ R3, R18, R3, !PT ;  /* 0x0000000312037209 */ /* 0x000fe40007810000 */
[----:B------:R-:W-:Y:S02]  /*4e70*/  ISETP.GT.AND P0, PT, R0, 0x19, PT ;  /* 0x000000190000780c */ /* 0x000fe40003f04270 */
[----:B------:R-:W-:Y:S02]  /*4e80*/  FSEL R12, R28, -INF , P2 ;  /* 0xff8000001c0c7808 */ /* 0x000fe40001000000 */
[----:B------:R-:W-:-:S02]  /*4e90*/  FMNMX.FTZ R2, R11, R2, !PT ;  /* 0x000000020b027209 */ /* 0x000fc40007810000 */
[----:B------:R-:W-:Y:S02]  /*4ea0*/  FSEL R21, R30, -INF , P2 ;  /* 0xff8000001e157808 */ /* 0x000fe40001000000 */
[----:B------:R-:W-:Y:S02]  /*4eb0*/  FMNMX.FTZ R3, R20, R3, !PT ;  /* 0x0000000314037209 */ /* 0x000fe40007810000 */
[----:B------:R-:W-:Y:S02]  /*4ec0*/  FSEL R22, R31, -INF , P0 ;  /* 0xff8000001f167808 */ /* 0x000fe40000000000 */
[----:B------:R-:W-:Y:S02]  /*4ed0*/  FSEL R13, R29, -INF , P0 ;  /* 0xff8000001d0d7808 */ /* 0x000fe40000000000 */
[----:B------:R-:W-:Y:S02]  /*4ee0*/  ISETP.GT.AND P2, PT, R0, 0x20, PT ;  /* 0x000000200000780c */ /* 0x000fe40003f44270 */
[----:B------:R-:W-:-:S02]  /*4ef0*/  FMNMX.FTZ R2, R12, R2, !PT ;  /* 0x000000020c027209 */ /* 0x000fc40007810000 */
[----:B------:R-:W-:Y:S02]  /*4f00*/  ISETP.GT.AND P0, PT, R0, 0x21, PT ;  /* 0x000000210000780c */ /* 0x000fe40003f04270 */
[----:B------:R-:W-:Y:S02]  /*4f10*/  FMNMX.FTZ R3, R21, R3, !PT ;  /* 0x0000000315037209 */ /* 0x000fe40007810000 */
[----:B------:R-:W-:Y:S02]  /*4f20*/  FSEL R88, R24, -INF , P2 ;  /* 0xff80000018587808 */ /* 0x000fe40001000000 */
[----:B------:R-:W-:Y:S02]  /*4f30*/  FMNMX.FTZ R2, R13, R2, !PT ;  /* 0x000000020d027209 */ /* 0x000fe40007810000 */
[----:B------:R-:W-:Y:S02]  /*4f40*/  FSEL R96, R26, -INF , P2 ;  /* 0xff8000001a607808 */ /* 0x000fe40001000000 */
[----:B------:R-:W-:-:S02]  /*4f50*/  FSEL R95, R27, -INF , P0 ;  /* 0xff8000001b5f7808 */ /* 0x000fc40000000000 */
[----:B------:R-:W-:Y:S02]  /*4f60*/  FSEL R87, R25, -INF , P0 ;  /* 0xff80000019577808 */ /* 0x000fe40000000000 */
[----:B------:R-:W-:Y:S02]  /*4f70*/  FMNMX.FTZ R3, R22, R3, !PT ;  /* 0x0000000316037209 */ /* 0x000fe40007810000 */
[----:B------:R-:W-:Y:S02]  /*4f80*/  ISETP.GT.AND P0, PT, R0, 0x28, PT ;  /* 0x000000280000780c */ /* 0x000fe40003f04270 */
[----:B------:R-:W-:Y:S02]  /*4f90*/  FMNMX.FTZ R2, R88, R2, !PT ;  /* 0x0000000258027209 */ /* 0x000fe40007810000 */
[----:B------:R-:W-:Y:S02]  /*4fa0*/  FMNMX.FTZ R3, R96, R3, !PT ;  /* 0x0000000360037209 */ /* 0x000fe40007810000 */
[----:B------:R-:W-:-:S02]  /*4fb0*/  FSEL R94, R50, -INF , P0 ;  /* 0xff800000325e7808 */ /* 0x000fc40000000000 */
[----:B------:R-:W-:Y:S02]  /*4fc0*/  FSEL R27, R48, -INF , P0 ;  /* 0xff800000301b7808 */ /* 0x000fe40000000000 */
[C---:B------:R-:W-:Y:S02]  /*4fd0*/  ISETP.GT.AND P5, PT, R0.reuse, 0x29, PT ;  /* 0x000000290000780c */ /* 0x040fe40003fa4270 */
[C---:B------:R-:W-:Y:S02]  /*4fe0*/  ISETP.GT.AND P4, PT, R0.reuse, 0x30, PT ;  /* 0x000000300000780c */ /* 0x040fe40003f84270 */
        /* <DEDUP_REMOVED lines=25> */
[----:B------:R-:W-:Y:S02]  /*5180*/  FMNMX.FTZ R4, R25, R0, !PT ;  /* 0x0000000019047209 */ /* 0x000fe40007810000 */
[----:B------:R-:W-:Y:S01]  /*5190*/  FMNMX.FTZ R5, R89, R2, !PT ;  /* 0x0000000259057209 */ /* 0x000fe20007810000 */
[----:B------:R-:W-:Y:S05]  /*51a0*/  BRA.DIV ~URZ, `(.L_x_1585) ;  /* 0x0000b0827f007947 */ /* 0x000fea000b800000 */
[----:B------:R-:W1:Y:S04]  /*51b0*/  SHFL.BFLY PT, R0, R4, 0x2, 0x1f ;  /* 0x0c401f0004007f89 */ /* 0x000e6800000e0000 */
[----:B------:R-:W2:Y:S01]  /*51c0*/  SHFL.BFLY PT, R3, R5, 0x2, 0x1f ;  /* 0x0c401f0005037f89 */ /* 0x000ea200000e0000 */
[----:B-1----:R-:W-:-:S02]  /*51d0*/  FMNMX.FTZ R0, R4, R0, !PT ;  /* 0x0000000004007209 */ /* 0x002fc40007810000 */
[----:B--2---:R-:W-:-:S03]  /*51e0*/  FMNMX.FTZ R5, R5, R3, !PT ;  /* 0x0000000305057209 */ /* 0x004fc60007810000 */
[----:B------:R-:W1:Y:S04]  /*51f0*/  SHFL.BFLY PT, R2, R0, 0x1, 0x1f ;  /* 0x0c201f0000027f89 */ /* 0x000e6800000e0000 */
[----:B------:R2:W3:Y:S01]  /*5200*/  SHFL.BFLY PT, R3, R5, 0x1, 0x1f ;  /* 0x0c201f0005037f89 */ /* 0x0004e200000e0000 */
[----:B-1----:R-:W-:-:S05]  /*5210*/  FMNMX.FTZ R133, R0, R2, !PT ;  /* 0x0000000200857209 */ /* 0x002fca0007810000 */
.L_x_1666:
[C---:B------:R-:W-:Y:S01]  /*5220*/  FMUL.FTZ R2, R133.reuse, c[0x0][0x2d0] ;  /* 0x0000b40085027a20 */ /* 0x040fe20000410000 */
[----:B------:R-:W-:Y:S01]  /*5230*/  FSETP.NEU.FTZ.AND P0, PT, R133, -INF , PT ;  /* 0xff8000008500780b */ /* 0x000fe20003f1d000 */
[----:B------:R-:W-:Y:S01]  /*5240*/  WARPSYNC 0xffffffff ;  /* 0xffffffff00007948 */ /* 0x000fe20003800000 */
[----:B---3--:R-:W-:Y:S01]  /*5250*/  FMNMX.FTZ R24, R3, R5, !PT ;  /* 0x0000000503187209 */ /* 0x008fe20007810000 */
[----:B------:R-:W-:Y:S01]  /*5260*/  LDSM.16.MT88.4 R36, [R210+0x800] ;  /* 0x00080000d224783b */ /* 0x000fe20000004200 */
[----:B------:R-:W-:-:S02]  /*5270*/  FSEL R2, R2, RZ, P0 ;  /* 0x000000ff02027208 */ /* 0x000fc40000000000 */
[----:B------:R-:W-:Y:S01]  /*5280*/  FSETP.NEU.FTZ.AND P0, PT, R24, -INF , PT ;  /* 0xff8000001800780b */ /* 0x000fe20003f1d000 */
[----:B------:R-:W-:Y:S02]  /*5290*/  LDSM.16.MT88.4 R44, [R213] ;  /* 0x00000000d52c783b */ /* 0x000fe40000004200 */
[--C-:B------:R-:W-:Y:S02]  /*52a0*/  FFMA.FTZ R0, R6, c[0x0][0x2d0], -R2.reuse ;  /* 0x0000b40006007a23 */ /* 0x100fe40000010802 */
[--C-:B------:R-:W-:Y:S01]  /*52b0*/  FFMA.FTZ R3, R12, c[0x0][0x2d0], -R2.reuse ;  /* 0x0000b4000c037a23 */ /* 0x100fe20000010802 */
[----:B------:R-:W-:Y:S01]  /*52c0*/  LDSM.16.MT88.4 R40, [R211+0x800] ;  /* 0x00080000d328783b */ /* 0x000fe20000004200 */
[----:B------:R1:W-:Y:S01]  /*52d0*/  MUFU.EX2 R112, R0 ;  /* 0x0000000000707308 */ /* 0x0003e20000000800 */
[--C-:B------:R-:W-:Y:S02]  /*52e0*/  FFMA.FTZ R27, R27, c[0x0][0x2d0], -R2.reuse ;  /* 0x0000b4001b1b7a23 */ /* 0x100fe40000010802 */
[----:B------:R-:W-:Y:S01]  /*52f0*/  LDSM.16.MT88.4 R28, [R212] ;  /* 0x00000000d41c783b */ /* 0x000fe20000004200 */
[----:B------:R-:W-:-:S03]  /*5300*/  FFMA.FTZ R26, R26, c[0x0][0x2d0], -R2 ;  /* 0x0000b4001a1a7a23 */ /* 0x000fc60000010802 */
[----:B------:R-:W-:Y:S01]  /*5310*/  LDSM.16.MT88.4 R68, [R211+0x2000] ;  /* 0x00200000d344783b */ /* 0x000fe20000004200 */
[----:B------:R3:W-:Y:S03]  /*5320*/  MUFU.EX2 R131, R3 ;  /* 0x0000000300837308 */ /* 0x0007e60000000800 */
[----:B------:R-:W-:Y:S04]  /*5330*/  LDSM.16.MT88.4 R60, [R213+0x800] ;  /* 0x00080000d53c783b */ /* 0x000fe80000004200 */
[----:B------:R-:W-:Y:S01]  /*5340*/  LDSM.16.MT88.4 R64, [R212+0x800] ;  /* 0x00080000d440783b */ /* 0x000fe20000004200 */
[----:B-1----:R-:W-:-:S03]  /*5350*/  FFMA.FTZ R0, R7, c[0x0][0x2d0], -R2 ;  /* 0x0000b40007007a23 */ /* 0x002fc60000010802 */
[----:B------:R-:W-:Y:S01]  /*5360*/  LDSM.16.MT88.4 R72, [R213+0x2000] ;  /* 0x00200000d548783b */ /* 0x000fe20000004200 */
[----:B------:R1:W4:Y:S03]  /*5370*/  MUFU.EX2 R99, R0 ;  /* 0x0000000000637308 */ /* 0x0003260000000800 */
[----:B------:R-:W-:Y:S01]  /*5380*/  LDSM.16.MT88.4 R48, [R210+0x2800] ;  /* 0x00280000d230783b */ /* 0x000fe20000004200 */
[----:B---3--:R-:W-:-:S03]  /*5390*/  FFMA.FTZ R3, R13, c[0x0][0x2d0], -R2 ;  /* 0x0000b4000d037a23 */ /* 0x008fc60000010802 */
[----:B------:R-:W-:Y:S01]  /*53a0*/  LDSM.16.MT88.4 R56, [R212+0x2000] ;  /* 0x00200000d438783b */ /* 0x000fe20000004200 */
[----:B------:R-:W-:Y:S03]  /*53b0*/  MUFU.EX2 R135, R3 ;  /* 0x0000000300877308 */ /* 0x000fe60000000800 */
[----:B------:R-:W-:Y:S04]  /*53c0*/  LDSM.16.MT88.4 R76, [R213+0x2800] ;  /* 0x00280000d54c783b */ /* 0x000fe80000004200 */
[----:B------:R-:W-:Y:S01]  /*53d0*/  LDSM.16.MT88.4 R80, [R210+0x4000] ;  /* 0x00400000d250783b */ /* 0x000fe20000004200 */
[----:B-1----:R-:W-:Y:S01]  /*53e0*/  FFMA.FTZ R0, R8, c[0x0][0x2d0], -R2 ;  /* 0x0000b40008007a23 */ /* 0x002fe20000010802 */
[----:B----4-:R-:W-:-:S03]  /*53f0*/  F2FP.PACK_AB R12, R99, R112 ;  /* 0x00000070630c723e */ /* 0x010fc600000000ff */
[----:B------:R1:W-:Y:S02]  /*5400*/  MUFU.EX2 R117, R0 ;  /* 0x0000000000757308 */ /* 0x0003e40000000800 */
[----:B-1----:R-:W-:-:S06]  /*5410*/  FFMA.FTZ R0, R9, c[0x0][0x2d0], -R2 ;  /* 0x0000b40009007a23 */ /* 0x002fcc0000010802 */
[----:B------:R1:W3:Y:S02]  /*5420*/  MUFU.EX2 R119, R0 ;  /* 0x0000000000777308 */ /* 0x0002e40000000800 */
[----:B-1----:R-:W-:-:S06]  /*5430*/  FFMA.FTZ R0, R10, c[0x0][0x2d0], -R2 ;  /* 0x0000b4000a007a23 */ /* 0x002fcc0000010802 */
[----:B------:R1:W-:Y:S02]  /*5440*/  MUFU.EX2 R129, R0 ;  /* 0x0000000000817308 */ /* 0x0003e40000000800 */
[----:B-1----:R-:W-:Y:S02]  /*5450*/  FFMA.FTZ R0, R11, c[0x0][0x2d0], -R2 ;  /* 0x0000b4000b007a23 */ /* 0x002fe40000010802 */
[----:B------:R-:W1:Y:S04]  /*5460*/  LDSM.16.MT88.4 R8, [R210] ;  /* 0x00000000d208783b */ /* 0x000e680000004200 */
[----:B------:R4:W-:Y:S02]  /*5470*/  MUFU.EX2 R130, R0 ;  /* 0x0000000000827308 */ /* 0x0009e40000000800 */
[----:B----4-:R-:W-:-:S05]  /*5480*/  FMUL.FTZ R0, R24, c[0x0][0x2d0] ;  /* 0x0000b40018007a20 */ /* 0x010fca0000410000 */
[----:B------:R-:W-:-:S05]  /*5490*/  FSEL R0, R0, RZ, P0 ;  /* 0x000000ff00007208 */ /* 0x000fca0000000000 */
[----:B------:R-:W-:Y:S01]  /*54a0*/  FFMA.FTZ R3, R14, c[0x0][0x2d0], -R0 ;  /* 0x0000b4000e037a23 */ /* 0x000fe20000010800 */
[----:B---3--:R-:W-:-:S03]  /*54b0*/  F2FP.PACK_AB R14, R119, R117 ;  /* 0x00000075770e723e */ /* 0x008fc600000000ff */
[----:B------:R3:W-:Y:S02]  /*54c0*/  MUFU.EX2 R98, R3 ;  /* 0x0000000300627308 */ /* 0x0007e40000000800 */
[----:B---3--:R-:W-:-:S06]  /*54d0*/  FFMA.FTZ R3, R15, c[0x0][0x2d0], -R0 ;  /* 0x0000b4000f037a23 */ /* 0x008fcc0000010800 */
[----:B------:R3:W4:Y:S02]  /*54e0*/  MUFU.EX2 R97, R3 ;  /* 0x0000000300617308 */ /* 0x0007240000000800 */
[----:B---3--:R-:W-:Y:S01]  /*54f0*/  FFMA.FTZ R3, R16, c[0x0][0x2d0], -R0 ;  /* 0x0000b40010037a23 */ /* 0x008fe20000010800 */
[----:B----4-:R-:W-:-:S05]  /*5500*/  F2FP.PACK_AB R13, R97, R98 ;  /* 0x00000062610d723e */ /* 0x010fca00000000ff */
[----:B------:R3:W-:Y:S02]  /*5510*/  MUFU.EX2 R116, R3 ;  /* 0x0000000300747308 */ /* 0x0007e40000000800 */
[----:B---3--:R-:W-:-:S06]  /*5520*/  FFMA.FTZ R3, R17, c[0x0][0x2d0], -R0 ;  /* 0x0000b40011037a23 */ /* 0x008fcc0000010800 */
[----:B------:R3:W4:Y:S02]  /*5530*/  MUFU.EX2 R118, R3 ;  /* 0x0000000300767308 */ /* 0x0007240000000800 */
[--C-:B---3--:R-:W-:Y:S01]  /*5540*/  FFMA.FTZ R3, R18, c[0x0][0x2d0], -R0.reuse ;  /* 0x0000b40012037a23 */ /* 0x108fe20000010800 */
[----:B----4-:R-:W-:Y:S01]  /*5550*/  F2FP.PACK_AB R15, R118, R116 ;  /* 0x00000074760f723e */ /* 0x010fe200000000ff */
[----:B------:R-:W3:Y:S04]  /*5560*/  LDSM.16.MT88.4 R16, [R211] ;  /* 0x00000000d310783b */ /* 0x000ee80000004200 */
[----:B------:R4:W-:Y:S02]  /*5570*/  MUFU.EX2 R128, R3 ;  /* 0x0000000300807308 */ /* 0x0009e40000000800 */
[C---:B-12---:R-:W-:Y:S07]  /*5580*/  HMMA.16816.F32 R4, R12.reuse, R8, RZ ;  /* 0x000000080c04723c */ /* 0x046fee00000018ff */
[----:B------:R-:W-:Y:S01]  /*5590*/  F2FP.PACK_AB R8, R130, R129 ;  /* 0x000000818208723e */ /* 0x000fe200000000ff */
[----:B------:R-:W-:Y:S01]  /*55a0*/  HMMA.16816.F32 R52, R12, R46, RZ ;  /* 0x0000002e0c34723c */ /* 0x000fe200000018ff */
[----:B----4-:R-:W-:-:S04]  /*55b0*/  FFMA.FTZ R3, R20, c[0x0][0x2d0], -R0 ;  /* 0x0000b40014037a23 */ /* 0x010fc80000010800 */
[----:B------:R1:W2:Y:S02]  /*55c0*/  MUFU.EX2 R132, R3 ;  /* 0x0000000300847308 */ /* 0x0002a40000000800 */
[--C-:B-1----:R-:W-:Y:S01]  /*55d0*/  FFMA.FTZ R3, R21, c[0x0][0x2d0], -R0.reuse ;  /* 0x0000b40015037a23 */ /* 0x102fe20000010800 */
[----:B--2---:R-:W-:Y:S01]  /*55e0*/  F2FP.PACK_AB R9, R132, R128 ;  /* 0x000000808409723e */ /* 0x004fe200000000ff */
[C---:B---3--:R-:W-:Y:S04]  /*55f0*/  HMMA.16816.F32 R32, R12.reuse, R16, RZ ;  /* 0x000000100c20723c */ /* 0x048fe800000018ff */
[----:B------:R1:W-:Y:S04]  /*5600*/  MUFU.EX2 R134, R3 ;  /* 0x0000000300867308 */ /* 0x0003e80000000800 */
[----:B------:R-:W-:Y:S01]  /*5610*/  HMMA.16816.F32 R16, R12, R18, RZ ;  /* 0x000000120c10723c */ /* 0x000fe200000018ff */
[----:B-1----:R-:W-:-:S07]  /*5620*/  FFMA.FTZ R3, R22, c[0x0][0x2d0], -R0 ;  /* 0x0000b40016037a23 */ /* 0x002fce0000010800 */
[----:B------:R-:W-:Y:S01]  /*5630*/  HMMA.16816.F32 R20, R12, R10, RZ ;  /* 0x0000000a0c14723c */ /* 0x000fe200000018ff */
[----:B------:R-:W1:Y:S06]  /*5640*/  MUFU.EX2 R204, R3 ;  /* 0x0000000300cc7308 */ /* 0x000e6c0000000800 */
[----:B------:R-:W-:Y:S02]  /*5650*/  F2FP.PACK_AB R10, R135, R131 ;  /* 0x00000083870a723e */ /* 0x000fe400000000ff */
[----:B-1----:R-:W-:Y:S01]  /*5660*/  F2FP.PACK_AB R11, R204, R134 ;  /* 0x00000086cc0b723e */ /* 0x002fe200000000ff */
[----:B------:R-:W-:-:S04]  /*5670*/  FADD.FTZ R3, R112, R99 ;  /* 0x0000006370037221 */ /* 0x000fc80000010000 */
[----:B------:R-:W-:-:S10]  /*5680*/  FADD.FTZ R3, R117, R3 ;  /* 0x0000000375037221 */ /* 0x000fd40000010000 */
[----:B------:R-:W-:Y:S01]  /*5690*/  HMMA.16816.F32 R200, R8, R38, R20 ;  /* 0x0000002608c8723c */ /* 0x000fe20000001814 */
[----:B------:R-:W1:Y:S01]  /*56a0*/  LDSM.16.MT88.4 R20, [R210+0x2000] ;  /* 0x00200000d214783b */ /* 0x000e620000004200 */
[----:B------:R-:W-:-:S04]  /*56b0*/  FADD.FTZ R3, R119, R3 ;  /* 0x0000000377037221 */ /* 0x000fc80000010000 */
[----:B------:R-:W-:Y:S02]  /*56c0*/  FADD.FTZ R3, R129, R3 ;  /* 0x0000000381037221 */ /* 0x000fe40000010000 */
[----:B------:R-:W-:Y:S02]  /*56d0*/  HMMA.16816.F32 R164, R8, R36, R4 ;  /* 0x0000002408a4723c */ /* 0x000fe40000001804 */
[----:B------:R-:W-:-:S06]  /*56e0*/  FADD.FTZ R3, R130, R3 ;  /* 0x0000000382037221 */ /* 0x000fcc0000010000 */
[----:B------:R-:W-:Y:S01]  /*56f0*/  HMMA.16816.F32 R4, R12, R44, RZ ;  /* 0x0000002c0c04723c */ /* 0x000fe200000018ff */
[----:B------:R-:W2:Y:S07]  /*5700*/  LDSM.16.MT88.4 R44, [R211+0x2800] ;  /* 0x00280000d32c783b */ /* 0x000eae0000004200 */
[C---:B------:R-:W-:Y:S08]  /*5710*/  HMMA.16816.F32 R156, R8.reuse, R40, R32 ;  /* 0x00000028089c723c */ /* 0x040ff00000001820 */
[----:B------:R-:W-:Y:S08]  /*5720*/  HMMA.16816.F32 R148, R8, R42, R16 ;  /* 0x0000002a0894723c */ /* 0x000ff00000001810 */
[C---:B------:R-:W-:Y:S08]  /*5730*/  HMMA.16816.F32 R40, R12.reuse, R28, RZ ;  /* 0x0000001c0c28723c */ /* 0x040ff000000018ff */
[C---:B------:R-:W-:Y:S08]  /*5740*/  HMMA.16816.F32 R36, R12.reuse, R30, RZ ;  /* 0x0000001e0c24723c */ /* 0x040ff000000018ff */
[C---:B-1----:R-:W-:Y:S08]  /*5750*/  HMMA.16816.F32 R32, R12.reuse, R20, RZ ;  /* 0x000000140c20723c */ /* 0x042ff000000018ff */
[C---:B------:R-:W-:Y:S08]  /*5760*/  HMMA.16816.F32 R28, R12.reuse, R22, RZ ;  /* 0x000000160c1c723c */ /* 0x040ff000000018ff */
[C---:B------:R-:W-:Y:S08]  /*5770*/  HMMA.16816.F32 R20, R12.reuse, R68, RZ ;  /* 0x000000440c14723c */ /* 0x040ff000000018ff */
[----:B------:R-:W-:Y:S08]  /*5780*/  HMMA.16816.F32 R16, R12, R70, RZ ;  /* 0x000000460c10723c */ /* 0x000ff000000018ff */
[C---:B------:R-:W-:Y:S01]  /*5790*/  HMMA.16816.F32 R140, R8.reuse, R62, R52 ;  /* 0x0000003e088c723c */ /* 0x040fe20000001834 */
[----:B------:R-:W1:Y:S07]  /*57a0*/  LDSM.16.MT88.4 R52, [R212+0x2800] ;  /* 0x00280000d434783b */ /* 0x000e6e0000004200 */
[C---:B------:R-:W-:Y:S01]  /*57b0*/  HMMA.16816.F32 R192, R8.reuse, R64, R40 ;  /* 0x0000004008c0723c */ /* 0x040fe20000001828 */
[----:B------:R-:W3:Y:S07]  /*57c0*/  LDSM.16.MT88.4 R40, [R211+0x4000] ;  /* 0x00400000d328783b */ /* 0x000eee0000004200 */
[----:B------:R-:W-:Y:S01]  /*57d0*/  HMMA.16816.F32 R196, R8, R60, R4 ;  /* 0x0000003c08c4723c */ /* 0x000fe20000001804 */
[----:B------:R-:W4:Y:S07]  /*57e0*/  LDSM.16.MT88.4 R60, [R210+0x4800] ;  /* 0x00480000d23c783b */ /* 0x000f2e0000004200 */
[----:B------:R-:W-:Y:S08]  /*57f0*/  HMMA.16816.F32 R4, R12, R72, RZ ;  /* 0x000000480c04723c */ /* 0x000ff000000018ff */
[C---:B------:R-:W-:Y:S08]  /*5800*/  HMMA.16816.F32 R172, R8.reuse, R50, R28 ;  /* 0x0000003208ac723c */ /* 0x040ff0000000181c */
[C---:B--2---:R-:W-:Y:S08]  /*5810*/  HMMA.16816.F32 R184, R8.reuse, R44, R20 ;  /* 0x0000002c08b8723c */ /* 0x044ff00000001814 */
[----:B------:R-:W-:Y:S01]  /*5820*/  HMMA.16816.F32 R68, R8, R46, R16 ;  /* 0x0000002e0844723c */ /* 0x000fe20000001810 */
[----:B------:R-:W2:Y:S07]  /*5830*/  LDSM.16.MT88.4 R44, [R213+0x4000] ;  /* 0x00400000d52c783b */ /* 0x000eae0000004200 */
[C---:B------:R-:W-:Y:S08]  /*5840*/  HMMA.16816.F32 R28, R12.reuse, R74, RZ ;  /* 0x0000004a0c1c723c */ /* 0x040ff000000018ff */
[C---:B------:R-:W-:Y:S08]  /*5850*/  HMMA.16816.F32 R20, R12.reuse, R56, RZ ;  /* 0x000000380c14723c */ /* 0x040ff000000018ff */
[----:B------:R-:W-:Y:S08]  /*5860*/  HMMA.16816.F32 R16, R12, R58, RZ ;  /* 0x0000003a0c10723c */ /* 0x000ff000000018ff */
[C---:B------:R-:W-:Y:S01]  /*5870*/  HMMA.16816.F32 R188, R8.reuse, R48, R32 ;  /* 0x0000003008bc723c */ /* 0x040fe20000001820 */
[----:B------:R-:W5:Y:S07]  /*5880*/  LDSM.16.MT88.4 R32, [R211+0x4800] ;  /* 0x00480000d320783b */ /* 0x000f6e0000004200 */
[----:B------:R-:W-:Y:S08]  /*5890*/  HMMA.16816.F32 R180, R8, R76, R4 ;  /* 0x0000004c08b4723c */ /* 0x000ff00000001804 */
[----:B------:R-:W-:Y:S08]  /*58a0*/  HMMA.16816.F32 R4, R12, R80, RZ ;  /* 0x000000500c04723c */ /* 0x000ff000000018ff */
[C---:B------:R-:W-:Y:S08]  /*58b0*/  HMMA.16816.F32 R72, R8.reuse, R78, R28 ;  /* 0x0000004e0848723c */ /* 0x040ff0000000181c */
[C---:B------:R-:W-:Y:S01]  /*58c0*/  HMMA.16816.F32 R176, R8.reuse, R66, R36 ;  /* 0x0000004208b0723c */ /* 0x040fe20000001824 */
[----:B------:R-:W2:Y:S07]  /*58d0*/  LDSM.16.MT88.4 R36, [R213+0x4800] ;  /* 0x00480000d524783b */ /* 0x000eae0000004200 */
[C---:B-1----:R-:W-:Y:S08]  /*58e0*/  HMMA.16816.F32 R76, R8.reuse, R52, R20 ;  /* 0x00000034084c723c */ /* 0x042ff00000001814 */
[----:B------:R-:W-:Y:S08]  /*58f0*/  HMMA.16816.F32 R160, R8, R54, R16 ;  /* 0x0000003608a0723c */ /* 0x000ff00000001810 */
[C---:B---3--:R-:W-:Y:S08]  /*5900*/  HMMA.16816.F32 R20, R12.reuse, R40, RZ ;  /* 0x000000280c14723c */ /* 0x048ff000000018ff */
[----:B------:R-:W-:Y:S01]  /*5910*/  HMMA.16816.F32 R16, R12, R42, RZ ;  /* 0x0000002a0c10723c */ /* 0x000fe200000018ff */
[----:B------:R-:W1:Y:S07]  /*5920*/  LDSM.16.MT88.4 R40, [R212+0x4000] ;  /* 0x00400000d428783b */ /* 0x000e6e0000004200 */
[----:B----4-:R-:W-:Y:S08]  /*5930*/  HMMA.16816.F32 R168, R8, R60, R4 ;  /* 0x0000003c08a8723c */ /* 0x010ff00000001804 */
[----:B--2---:R-:W-:Y:S08]  /*5940*/  HMMA.16816.F32 R4, R12, R44, RZ ;  /* 0x0000002c0c04723c */ /* 0x004ff000000018ff */
[----:B-----5:R-:W-:Y:S01]  /*5950*/  HMMA.16816.F32 R152, R8, R32, R20 ;  /* 0x000000200898723c */ /* 0x020fe20000001814 */
[----:B------:R-:W2:Y:S06]  /*5960*/  LDSM.16.MT88.4 R20, [R212+0x4800] ;  /* 0x00480000d414783b */ /* 0x000eac0000004200 */
[--C-:B------:R-:W-:Y:S01]  /*5970*/  FFMA.FTZ R32, R91, c[0x0][0x2d0], -R0.reuse ;  /* 0x0000b4005b207a23 */ /* 0x100fe20000010800 */
[----:B------:R-:W-:Y:S01]  /*5980*/  HMMA.16816.F32 R28, R12, R82, RZ ;  /* 0x000000520c1c723c */ /* 0x000fe200000018ff */
[----:B------:R-:W-:-:S07]  /*5990*/  FFMA.FTZ R33, R89, c[0x0][0x2d0], -R0 ;  /* 0x0000b40059217a23 */ /* 0x000fce0000010800 */
[----:B------:R-:W-:Y:S07]  /*59a0*/  HMMA.16816.F32 R144, R8, R36, R4 ;  /* 0x000000240890723c */ /* 0x000fee0000001804 */
[--C-:B------:R-:W-:Y:S01]  /*59b0*/  FFMA.FTZ R36, R84, c[0x0][0x2d0], -R2.reuse ;  /* 0x0000b40054247a23 */ /* 0x100fe20000010802 */
[----:B-1----:R-:W-:Y:S08]  /*59c0*/  HMMA.16816.F32 R4, R12, R40, RZ ;  /* 0x000000280c04723c */ /* 0x002ff000000018ff */
[C---:B------:R-:W-:Y:S07]  /*59d0*/  HMMA.16816.F32 R100, R8.reuse, R34, R16 ;  /* 0x000000220864723c */ /* 0x040fee0000001810 */
[----:B------:R-:W-:Y:S01]  /*59e0*/  FFMA.FTZ R35, R25, c[0x0][0x2d0], -R2 ;  /* 0x0000b40019237a23 */ /* 0x000fe20000010802 */
[----:B------:R-:W-:Y:S01]  /*59f0*/  HMMA.16816.F32 R136, R8, R62, R28 ;  /* 0x0000003e0888723c */ /* 0x000fe2000000181c */
[----:B------:R-:W1:Y:S01]  /*5a00*/  LDSM.16.MT88.4 R28, [R210+0x6000] ;  /* 0x00600000d21c783b */ /* 0x000e620000004200 */
[----:B------:R-:W-:-:S06]  /*5a10*/  FFMA.FTZ R34, R90, c[0x0][0x2d0], -R0 ;  /* 0x0000b4005a227a23 */ /* 0x000fcc0000010800 */
[----:B------:R-:W-:Y:S08]  /*5a20*/  HMMA.16816.F32 R16, R12, R46, RZ ;  /* 0x0000002e0c10723c */ /* 0x000ff000000018ff */
[----:B--2---:R-:W-:Y:S07]  /*5a30*/  HMMA.16816.F32 R108, R8, R20, R4 ;  /* 0x00000014086c723c */ /* 0x004fee0000001804 */
[----:B------:R-:W-:Y:S01]  /*5a40*/  FADD.FTZ R20, R98, R97 ;  /* 0x0000006162147221 */ /* 0x000fe20000010000 */
[----:B------:R-:W-:Y:S08]  /*5a50*/  HMMA.16816.F32 R4, R12, R42, RZ ;  /* 0x0000002a0c04723c */ /* 0x000ff000000018ff */
[C---:B------:R-:W-:Y:S01]  /*5a60*/  HMMA.16816.F32 R104, R8.reuse, R38, R16 ;  /* 0x000000260868723c */ /* 0x040fe20000001810 */
[----:B------:R-:W2:Y:S11]  /*5a70*/  LDSM.16.MT88.4 R16, [R210+0x6800] ;  /* 0x00680000d210783b */ /* 0x000eb60000004200 */
[----:B------:R-:W-:Y:S04]  /*5a80*/  @!UPT UIADD3 URZ, URZ, URZ, URZ ;  /* 0x0000003f3f3ff290 */ /* 0x000fe8000fffe03f */
[----:B------:R-:W-:Y:S08]  /*5a90*/  HMMA.16816.F32 R112, R8, R22, R4 ;  /* 0x000000160870723c */ /* 0x000ff00000001804 */
[----:B-1----:R-:W-:Y:S07]  /*5aa0*/  HMMA.16816.F32 R4, R12, R28, RZ ;  /* 0x0000001c0c04723c */ /* 0x002fee00000018ff */
[----:B------:R-:W-:-:S02]  /*5ab0*/  FFMA.FTZ R29, R88, c[0x0][0x2d0], -R2 ;  /* 0x0000b400581d7a23 */ /* 0x000fc40000010802 */
[----:B------:R-:W-:Y:S11]  /*5ac0*/  FFMA.FTZ R28, R87, c[0x0][0x2d0], -R2 ;  /* 0x0000b400571c7a23 */ /* 0x000ff60000010802 */
[----:B------:R-:W-:Y:S04]  /*5ad0*/  @!UPT UIADD3 URZ, URZ, URZ, URZ ;  /* 0x0000003f3f3ff290 */ /* 0x000fe8000fffe03f */
[----:B--2---:R-:W-:Y:S07]  /*5ae0*/  HMMA.16816.F32 R124, R8, R16, R4 ;  /* 0x00000010087c723c */ /* 0x004fee0000001804 */
[----:B------:R-:W-:Y:S01]  /*5af0*/  FADD.FTZ R16, R116, R20 ;  /* 0x0000001474107221 */ /* 0x000fe20000010000 */
[----:B------:R-:W-:Y:S01]  /*5b00*/  HMMA.16816.F32 R4, R12, R30, RZ ;  /* 0x0000001e0c04723c */ /* 0x000fe200000018ff */
[----:B------:R-:W1:Y:S06]  /*5b10*/  LDSM.16.MT88.4 R20, [R211+0x6000] ;  /* 0x00600000d314783b */ /* 0x000e6c0000004200 */
[----:B------:R-:W-:-:S02]  /*5b20*/  FFMA.FTZ R30, R86, c[0x0][0x2d0], -R2 ;  /* 0x0000b400561e7a23 */ /* 0x000fc40000010802 */
[----:B------:R-:W-:Y:S02]  /*5b30*/  FFMA.FTZ R31, R85, c[0x0][0x2d0], -R2 ;  /* 0x0000b400551f7a23 */ /* 0x000fe40000010802 */
[----:B------:R-:W-:-:S04]  /*5b40*/  FADD.FTZ R2, R131, R3 ;  /* 0x0000000383027221 */ /* 0x000fc80000010000 */
[----:B------:R-:W-:-:S09]  /*5b50*/  FADD.FTZ R2, R135, R2 ;  /* 0x0000000287027221 */ /* 0x000fd20000010000 */
[----:B------:R-:W-:Y:S07]  /*5b60*/  HMMA.16816.F32 R120, R8, R18, R4 ;  /* 0x000000120878723c */ /* 0x000fee0000001804 */
[----:B------:R-:W-:Y:S02]  /*5b70*/  FADD.FTZ R4, R118, R16 ;  /* 0x0000001076047221 */ /* 0x000fe40000010000 */
[----:B------:R-:W2:Y:S02]  /*5b80*/  LDSM.16.MT88.4 R16, [R211+0x6800] ;  /* 0x00680000d310783b */ /* 0x000ea40000004200 */
[----:B------:R-:W-:-:S04]  /*5b90*/  FADD.FTZ R25, R128, R4 ;  /* 0x0000000480197221 */ /* 0x000fc80000010000 */
[----:B------:R-:W-:Y:S01]  /*5ba0*/  FADD.FTZ R3, R132, R25 ;  /* 0x0000001984037221 */ /* 0x000fe20000010000 */
[----:B-1----:R-:W-:Y:S01]  /*5bb0*/  HMMA.16816.F32 R4, R12, R20, RZ ;  /* 0x000000140c04723c */ /* 0x002fe200000018ff */
[----:B------:R-:W-:Y:S01]  /*5bc0*/  MUFU.EX2 R21, R28 ;  /* 0x0000001c00157308 */ /* 0x000fe20000000800 */
[----:B------:R-:W-:Y:S02]  /*5bd0*/  FFMA.FTZ R25, R94, c[0x0][0x2d0], -R0 ;  /* 0x0000b4005e197a23 */ /* 0x000fe40000010800 */
[----:B------:R-:W-:-:S05]  /*5be0*/  FADD.FTZ R3, R134, R3 ;  /* 0x0000000386037221 */ /* 0x000fca0000010000 */
[----:B------:R1:W-:Y:S08]  /*5bf0*/  MUFU.EX2 R20, R26 ;  /* 0x0000001a00147308 */ /* 0x0003f00000000800 */
[----:B------:R-:W-:Y:S01]  /*5c00*/  MUFU.EX2 R25, R25 ;  /* 0x0000001900197308 */ /* 0x000fe20000000800 */
[----:B-1----:R-:W-:-:S06]  /*5c10*/  FFMA.FTZ R26, R95, c[0x0][0x2d0], -R0 ;  /* 0x0000b4005f1a7a23 */ /* 0x002fcc0000010800 */
[----:B--2---:R-:W-:Y:S01]  /*5c20*/  HMMA.16816.F32 R116, R8, R16, R4 ;  /* 0x000000100874723c */ /* 0x004fe20000001804 */
[----:B------:R-:W-:Y:S07]  /*5c30*/  MUFU.EX2 R17, R30 ;  /* 0x0000001e00117308 */ /* 0x000fee0000000800 */
[----:B------:R-:W-:Y:S01]  /*5c40*/  HMMA.16816.F32 R4, R12, R22, RZ ;  /* 0x000000160c04723c */ /* 0x000fe200000018ff */
[----:B------:R-:W-:Y:S08]  /*5c50*/  MUFU.EX2 R23, R29 ;  /* 0x0000001d00177308 */ /* 0x000ff00000000800 */
[----:B------:R1:W2:Y:S08]  /*5c60*/  MUFU.EX2 R16, R31 ;  /* 0x0000001f00107308 */ /* 0x0002b00000000800 */
[----:B------:R3:W4:Y:S07]  /*5c70*/  MUFU.EX2 R22, R27 ;  /* 0x0000001b00167308 */ /* 0x00072e0000000800 */
[----:B------:R-:W-:Y:S01]  /*5c80*/  HMMA.16816.F32 R64, R8, R18, R4 ;  /* 0x000000120840723c */ /* 0x000fe20000001804 */
[----:B-1----:R-:W1:Y:S01]  /*5c90*/  LDSM.16.MT88.4 R28, [R213+0x6000] ;  /* 0x00600000d51c783b */ /* 0x002e620000004200 */
[----:B--2---:R-:W-:-:S05]  /*5ca0*/  F2FP.PACK_AB R128, R16, R17 ;  /* 0x000000111080723e */ /* 0x004fca00000000ff */
[--C-:B------:R-:W-:Y:S01]  /*5cb0*/  FFMA.FTZ R7, R93, c[0x0][0x2d0], -R0.reuse ;  /* 0x0000b4005d077a23 */ /* 0x100fe20000010800 */
[----:B------:R-:W-:Y:S01]  /*5cc0*/  F2FP.PACK_AB R4, R21, R23 ;  /* 0x000000171504723e */ /* 0x000fe200000000ff */
[--C-:B---3--:R-:W-:Y:S01]  /*5cd0*/  FFMA.FTZ R27, R96, c[0x0][0x2d0], -R0.reuse ;  /* 0x0000b400601b7a23 */ /* 0x108fe20000010800 */
[----:B----4-:R-:W-:Y:S01]  /*5ce0*/  F2FP.PACK_AB R6, R20, R22 ;  /* 0x000000161406723e */ /* 0x010fe200000000ff */
[----:B------:R-:W-:Y:S02]  /*5cf0*/  FFMA.FTZ R5, R92, c[0x0][0x2d0], -R0 ;  /* 0x0000b4005c057a23 */ /* 0x000fe40000010800 */
[----:B------:R-:W-:Y:S01]  /*5d00*/  FADD.FTZ R0, R23, R2 ;  /* 0x0000000217007221 */ /* 0x000fe20000010000 */
[----:B------:R-:W-:Y:S01]  /*5d10*/  MUFU.EX2 R7, R7 ;  /* 0x0000000700077308 */ /* 0x000fe20000000800 */
[----:B------:R-:W-:Y:S02]  /*5d20*/  FADD.FTZ R2, R204, R3 ;  /* 0x00000003cc027221 */ /* 0x000fe40000010000 */
[----:B------:R-:W-:-:S04]  /*5d30*/  FADD.FTZ R0, R21, R0 ;  /* 0x0000000015007221 */ /* 0x000fc80000010000 */
[----:B------:R-:W-:Y:S01]  /*5d40*/  FADD.FTZ R0, R22, R0 ;  /* 0x0000000016007221 */ /* 0x000fe20000010000 */
[----:B------:R-:W2:Y:S03]  /*5d50*/  MUFU.EX2 R27, R27 ;  /* 0x0000001b001b7308 */ /* 0x000ea60000000800 */
[----:B------:R-:W-:Y:S02]  /*5d60*/  FADD.FTZ R0, R20, R0 ;  /* 0x0000000014007221 */ /* 0x000fe40000010000 */
[----:B------:R-:W3:Y:S02]  /*5d70*/  LDSM.16.MT88.4 R20, [R213+0x6800] ;  /* 0x00680000d514783b */ /* 0x000ee40000004200 */
[----:B------:R-:W-:-:S04]  /*5d80*/  FADD.FTZ R0, R17, R0 ;  /* 0x0000000011007221 */ /* 0x000fc80000010000 */
[----:B------:R-:W-:Y:S02]  /*5d90*/  FADD.FTZ R3, R16, R0 ;  /* 0x0000000010037221 */ /* 0x000fe40000010000 */
[----:B--2---:R-:W-:Y:S01]  /*5da0*/  FADD.FTZ R0, R27, R2 ;  /* 0x000000021b007221 */ /* 0x004fe20000010000 */
[----:B-1----:R-:W-:Y:S01]  /*5db0*/  HMMA.16816.F32 R16, R12, R28, RZ ;  /* 0x0000001c0c10723c */ /* 0x002fe200000018ff */
[----:B------:R-:W-:Y:S08]  /*5dc0*/  MUFU.EX2 R29, R36 ;  /* 0x00000024001d7308 */ /* 0x000ff00000000800 */
[----:B------:R-:W1:Y:S02]  /*5dd0*/  MUFU.EX2 R28, R35 ;  /* 0x00000023001c7308 */ /* 0x000e640000000800 */
[----:B-1----:R-:W-:Y:S11]  /*5de0*/  F2FP.PACK_AB R130, R28, R29 ;  /* 0x0000001d1c82723e */ /* 0x002ff600000000ff */
[----:B------:R-:W-:Y:S02]  /*5df0*/  @!UPT UIADD3 URZ, URZ, URZ, URZ ;  /* 0x0000003f3f3ff290 */ /* 0x000fe4000fffe03f */
[----:B---3--:R-:W-:Y:S01]  /*5e00*/  HMMA.16816.F32 R48, R8, R20, R16 ;  /* 0x000000140830723c */ /* 0x008fe20000001810 */
[----:B------:R-:W1:Y:S07]  /*5e10*/  MUFU.EX2 R20, R26 ;  /* 0x0000001a00147308 */ /* 0x000e6e0000000800 */
[----:B------:R-:W-:Y:S01]  /*5e20*/  HMMA.16816.F32 R16, R12, R30, RZ ;  /* 0x0000001e0c10723c */ /* 0x000fe200000018ff */
[----:B------:R2:W3:Y:S01]  /*5e30*/  MUFU.EX2 R21, R5 ;  /* 0x0000000500157308 */ /* 0x0004e20000000800 */
[----:B-1----:R-:W-:-:S02]  /*5e40*/  FADD.FTZ R2, R20, R0 ;  /* 0x0000000014027221 */ /* 0x002fc40000010000 */
[----:B------:R-:W-:Y:S02]  /*5e50*/  FADD.FTZ R0, R29, R3 ;  /* 0x000000031d007221 */ /* 0x000fe40000010000 */
[----:B------:R-:W-:-:S03]  /*5e60*/  FADD.FTZ R2, R25, R2 ;  /* 0x0000000219027221 */ /* 0x000fc60000010000 */
[----:B------:R-:W-:Y:S01]  /*5e70*/  MUFU.EX2 R3, R34 ;  /* 0x0000002200037308 */ /* 0x000fe20000000800 */
[----:B------:R-:W-:Y:S02]  /*5e80*/  FADD.FTZ R237, R28, R0 ;  /* 0x000000001ced7221 */ /* 0x000fe40000010000 */
[C---:B------:R-:W-:Y:S01]  /*5e90*/  FADD.FTZ R0, R7.reuse, R2 ;  /* 0x0000000207007221 */ /* 0x040fe20000010000 */
[----:B--2---:R-:W-:Y:S02]  /*5ea0*/  F2FP.PACK_AB R5, R20, R27 ;  /* 0x0000001b1405723e */ /* 0x004fe400000000ff */
[----:B------:R-:W-:Y:S01]  /*5eb0*/  F2FP.PACK_AB R7, R7, R25 ;  /* 0x000000190707723e */ /* 0x000fe200000000ff */
[----:B---3--:R-:W-:Y:S01]  /*5ec0*/  FADD.FTZ R0, R21, R0 ;  /* 0x0000000015007221 */ /* 0x008fe20000010000 */
[----:B------:R-:W1:Y:S07]  /*5ed0*/  MUFU.EX2 R2, R33 ;  /* 0x0000002100027308 */ /* 0x000e6e0000000800 */
[----:B------:R-:W-:Y:S01]  /*5ee0*/  HMMA.16816.F32 R40, R8, R22, R16 ;  /* 0x000000160828723c */ /* 0x000fe20000001810 */
[----:B------:R-:W2:Y:S01]  /*5ef0*/  MUFU.EX2 R16, R32 ;  /* 0x0000002000107308 */ /* 0x000ea20000000800 */
[----:B-1----:R-:W-:Y:S01]  /*5f00*/  F2FP.PACK_AB R131, R2, R3 ;  /* 0x000000030283723e */ /* 0x002fe200000000ff */
[C---:B--2---:R-:W-:Y:S01]  /*5f10*/  FADD.FTZ R0, R16.reuse, R0 ;  /* 0x0000000010007221 */ /* 0x044fe20000010000 */
[----:B------:R-:W-:-:S02]  /*5f20*/  F2FP.PACK_AB R129, R16, R21 ;  /* 0x000000151081723e */ /* 0x000fc400000000ff */
[----:B------:R-:W1:Y:S01]  /*5f30*/  LDSM.16.MT88.4 R16, [R212+0x6000] ;  /* 0x00600000d410783b */ /* 0x000e620000004200 */
[----:B------:R-:W-:-:S04]  /*5f40*/  FADD.FTZ R0, R3, R0 ;  /* 0x0000000003007221 */ /* 0x000fc80000010000 */
[----:B------:R-:W-:Y:S01]  /*5f50*/  FADD.FTZ R236, R2, R0 ;  /* 0x0000000002ec7221 */ /* 0x000fe20000010000 */
[----:B------:R-:W-:-:S04]  /*5f60*/  IADD3 R0, R205, -0x2, RZ ;  /* 0xfffffffecd007810 */ /* 0x000fc80007ffe0ff */
[----:B------:R-:W-:Y:S01]  /*5f70*/  ISETP.GE.AND P0, PT, R0, R242, PT ;  /* 0x000000f20000720c */ /* 0x000fe20003f06270 */
[C---:B-1----:R-:W-:Y:S08]  /*5f80*/  HMMA.16816.F32 R20, R12.reuse, R16, RZ ;  /* 0x000000100c14723c */ /* 0x042ff000000018ff */
[----:B------:R-:W-:Y:S01]  /*5f90*/  HMMA.16816.F32 R12, R12, R18, RZ ;  /* 0x000000120c0c723c */ /* 0x000fe200000018ff */
[----:B------:R-:W1:Y:S11]  /*5fa0*/  LDSM.16.MT88.4 R16, [R212+0x6800] ;  /* 0x00680000d410783b */ /* 0x000e760000004200 */
[----:B------:R-:W-:Y:S04]  /*5fb0*/  @!UPT UIADD3 URZ, URZ, URZ, URZ ;  /* 0x0000003f3f3ff290 */ /* 0x000fe8000fffe03f */
[C---:B-1----:R-:W-:Y:S08]  /*5fc0*/  HMMA.16816.F32 R20, R8.reuse, R16, R20 ;  /* 0x000000100814723c */ /* 0x042ff00000001814 */
[----:B------:R-:W-:Y:S01]  /*5fd0*/  HMMA.16816.F32 R12, R8, R18, R12 ;  /* 0x00000012080c723c */ /* 0x000fe2000000180c */
        /* <DEDUP_REMOVED lines=24> */
[----:B------:R-:W1:Y:S04]  /*6160*/  LDSM.16.MT88.4 R8, [R210+0x5000] ;  /* 0x00500000d208783b */ /* 0x000e680000004200 */
[----:B------:R-:W2:Y:S03]  /*6170*/  LDSM.16.MT88.4 R160, [R210+0x1800] ;  /* 0x00180000d2a0783b */ /* 0x000ea60000004200 */
[C---:B-1----:R-:W-:Y:S08]  /*6180*/  HMMA.16816.F32 R84, R4.reuse, R8, R168 ;  /* 0x000000080454723c */ /* 0x042ff000000018a8 */
[----:B------:R-:W-:Y:S01]  /*6190*/  HMMA.16816.F32 R88, R4, R10, R136 ;  /* 0x0000000a0458723c */ /* 0x000fe20000001888 */
[----:B------:R-:W1:Y:S04]  /*61a0*/  LDSM.16.MT88.4 R8, [R211+0x5000] ;  /* 0x00500000d308783b */ /* 0x000e680000004200 */
[----:B------:R-:W3:Y:S03]  /*61b0*/  LDSM.16.MT88.4 R136, [R212+0x1800] ;  /* 0x00180000d488783b */ /* 0x000ee60000004200 */
[C---:B--2---:R-:W-:Y:S08]  /*61c0*/  HMMA.16816.F32 R164, R128.reuse, R160, R164 ;  /* 0x000000a080a4723c */ /* 0x044ff000000018a4 */
[----:B------:R-:W-:Y:S08]  /*61d0*/  HMMA.16816.F32 R160, R128, R162, R16 ;  /* 0x000000a280a0723c */ /* 0x000ff00000001810 */
[C---:B-1----:R-:W-:Y:S01]  /*61e0*/  HMMA.16816.F32 R92, R4.reuse, R8, R152 ;  /* 0x00000008045c723c */ /* 0x042fe20000001898 */
[----:B------:R-:W1:Y:S07]  /*61f0*/  LDSM.16.MT88.4 R152, [R211+0x1800] ;  /* 0x00180000d398783b */ /* 0x000e6e0000004200 */
[----:B------:R-:W-:Y:S01]  /*6200*/  HMMA.16816.F32 R96, R4, R10, R100 ;  /* 0x0000000a0460723c */ /* 0x000fe20000001864 */
[----:B------:R-:W2:Y:S07]  /*6210*/  LDSM.16.MT88.4 R8, [R213+0x5000] ;  /* 0x00500000d508783b */ /* 0x000eae0000004200 */
[C---:B---3--:R-:W-:Y:S08]  /*6220*/  HMMA.16816.F32 R140, R128.reuse, R136, R140 ;  /* 0x00000088808c723c */ /* 0x048ff0000000188c */
[C---:B------:R-:W-:Y:S08]  /*6230*/  HMMA.16816.F32 R136, R128.reuse, R138, R36 ;  /* 0x0000008a8088723c */ /* 0x040ff00000001824 */
[----:B-1----:R-:W-:Y:S08]  /*6240*/  HMMA.16816.F32 R156, R128, R152, R156 ;  /* 0x00000098809c723c */ /* 0x002ff0000000189c */
[C---:B--2---:R-:W-:Y:S01]  /*6250*/  HMMA.16816.F32 R100, R4.reuse, R8, R144 ;  /* 0x000000080464723c */ /* 0x044fe20000001890 */
[----:B------:R-:W1:Y:S07]  /*6260*/  LDSM.16.MT88.4 R144, [R213+0x1800] ;  /* 0x00180000d590783b */ /* 0x000e6e0000004200 */
[----:B------:R-:W-:Y:S01]  /*6270*/  HMMA.16816.F32 R104, R4, R10, R104 ;  /* 0x0000000a0468723c */ /* 0x000fe20000001868 */
[----:B------:R-:W2:Y:S07]  /*6280*/  LDSM.16.MT88.4 R8, [R212+0x5000] ;  /* 0x00500000d408783b */ /* 0x000eae0000004200 */
[C---:B------:R-:W-:Y:S08]  /*6290*/  HMMA.16816.F32 R152, R128.reuse, R154, R28 ;  /* 0x0000009a8098723c */ /* 0x040ff0000000181c */
[----:B-1----:R-:W-:Y:S08]  /*62a0*/  HMMA.16816.F32 R148, R128, R144, R148 ;  /* 0x000000908094723c */ /* 0x002ff00000001894 */
[C---:B--2---:R-:W-:Y:S08]  /*62b0*/  HMMA.16816.F32 R108, R4.reuse, R8, R108 ;  /* 0x00000008046c723c */ /* 0x044ff0000000186c */
[----:B------:R-:W-:Y:S01]  /*62c0*/  HMMA.16816.F32 R112, R4, R10, R112 ;  /* 0x0000000a0470723c */ /* 0x000fe20000001870 */
[----:B------:R-:W1:Y:S07]  /*62d0*/  LDSM.16.MT88.4 R8, [R210+0x7000] ;  /* 0x00700000d208783b */ /* 0x000e6e0000004200 */
[----:B------:R-:W-:Y:S08]  /*62e0*/  HMMA.16816.F32 R144, R128, R146, R32 ;  /* 0x000000928090723c */ /* 0x000ff00000001820 */
[C---:B-1----:R-:W-:Y:S08]  /*62f0*/  HMMA.16816.F32 R176, R4.reuse, R8, R124 ;  /* 0x0000000804b0723c */ /* 0x042ff0000000187c */
[C---:B------:R-:W-:Y:S01]  /*6300*/  HMMA.16816.F32 R168, R4.reuse, R10, R120 ;  /* 0x0000000a04a8723c */ /* 0x040fe20000001878 */
[----:B------:R-:W1:Y:S07]  /*6310*/  LDSM.16.MT88.4 R8, [R211+0x7000] ;  /* 0x00700000d308783b */ /* 0x000e6e0000004200 */
[C---:B-1----:R-:W-:Y:S08]  /*6320*/  HMMA.16816.F32 R120, R4.reuse, R8, R116 ;  /* 0x000000080478723c */ /* 0x042ff00000001874 */
[C---:B------:R-:W-:Y:S01]  /*6330*/  HMMA.16816.F32 R116, R4.reuse, R10, R64 ;  /* 0x0000000a0474723c */ /* 0x040fe20000001840 */
[----:B------:R-:W1:Y:S04]  /*6340*/  LDSM.16.MT88.4 R8, [R213+0x7000] ;  /* 0x00700000d508783b */ /* 0x000e680000004200 */
[----:B------:R-:W-:Y:S03]  /*6350*/  LDSM.16.MT88.4 R64, [R212+0x3800] ;  /* 0x00380000d440783b */ /* 0x000fe60000004200 */
[C---:B-1----:R-:W-:Y:S01]  /*6360*/  HMMA.16816.F32 R124, R4.reuse, R10, R40 ;  /* 0x0000000a047c723c */ /* 0x042fe20000001828 */
[----:B------:R-:W1:Y:S07]  /*6370*/  LDSM.16.MT88.4 R40, [R210+0x3800] ;  /* 0x00380000d228783b */ /* 0x000e6e0000004200 */
[----:B------:R-:W-:Y:S01]  /*6380*/  HMMA.16816.F32 R172, R4, R8, R48 ;  /* 0x0000000804ac723c */ /* 0x000fe20000001830 */
[----:B------:R-:W2:Y:S04]  /*6390*/  LDSM.16.MT88.4 R48, [R211+0x3800] ;  /* 0x00380000d330783b */ /* 0x000ea80000004200 */
[----:B------:R-:W3:Y:S03]  /*63a0*/  LDSM.16.MT88.4 R8, [R212+0x7000] ;  /* 0x00700000d408783b */ /* 0x000ee60000004200 */
[C---:B-1----:R-:W-:Y:S08]  /*63b0*/  HMMA.16816.F32 R36, R128.reuse, R40, R44 ;  /* 0x000000288024723c */ /* 0x042ff0000000182c */
[C---:B--2---:R-:W-:Y:S01]  /*63c0*/  HMMA.16816.F32 R44, R128.reuse, R48, R56 ;  /* 0x00000030802c723c */ /* 0x044fe20000001838 */
[----:B------:R-:W1:Y:S07]  /*63d0*/  LDSM.16.MT88.4 R56, [R213+0x3800] ;  /* 0x00380000d538783b */ /* 0x000e6e0000004200 */
[C---:B------:R-:W-:Y:S08]  /*63e0*/  HMMA.16816.F32 R48, R128.reuse, R50, R60 ;  /* 0x000000328030723c */ /* 0x040ff0000000183c */
[C---:B------:R-:W-:Y:S08]  /*63f0*/  HMMA.16816.F32 R60, R128.reuse, R64, R76 ;  /* 0x00000040803c723c */ /* 0x040ff0000000184c */
[C---:B------:R-:W-:Y:S01]  /*6400*/  HMMA.16816.F32 R64, R128.reuse, R66, R80 ;  /* 0x000000428040723c */ /* 0x040fe20000001850 */
[----:B------:R-:W2:Y:S07]  /*6410*/  LDSM.16.MT88.4 R80, [R211+0x5800] ;  /* 0x00580000d350783b */ /* 0x000eae0000004200 */
[----:B------:R-:W-:Y:S08]  /*6420*/  HMMA.16816.F32 R40, R128, R42, R52 ;  /* 0x0000002a8028723c */ /* 0x000ff00000001834 */
[----:B---3--:R-:W-:Y:S08]  /*6430*/  HMMA.16816.F32 R20, R4, R8, R20 ;  /* 0x000000080414723c */ /* 0x008ff00000001814 */
[C---:B-1----:R-:W-:Y:S08]  /*6440*/  HMMA.16816.F32 R52, R128.reuse, R56, R68 ;  /* 0x000000388034723c */ /* 0x042ff00000001844 */
[----:B------:R-:W-:Y:S01]  /*6450*/  HMMA.16816.F32 R56, R128, R58, R72 ;  /* 0x0000003a8038723c */ /* 0x000fe20000001848 */
[----:B------:R-:W1:Y:S07]  /*6460*/  LDSM.16.MT88.4 R72, [R210+0x5800] ;  /* 0x00580000d248783b */ /* 0x000e6e0000004200 */
[----:B------:R-:W-:Y:S01]  /*6470*/  HMMA.16816.F32 R12, R4, R10, R12 ;  /* 0x0000000a040c723c */ /* 0x000fe2000000180c */
[----:B------:R-:W-:Y:S07]  /*6480*/  LDSM.16.MT88.4 R4, [R212+0x7800] ;  /* 0x00780000d404783b */ /* 0x000fee0000004200 */
        /* <DEDUP_REMOVED lines=12> */
[C---:B--2---:R-:W-:Y:S01]  /*6550*/  HMMA.16816.F32 R108, R128.reuse, R112, R120 ;  /* 0x00000070806c723c */ /* 0x044fe20000001878 */
[----:B------:R-:W2:Y:S07]  /*6560*/  LDSM.16.MT88.4 R120, [R213+0x7800] ;  /* 0x00780000d578783b */ /* 0x000eae0000004200 */
[C---:B------:R-:W-:Y:S08]  /*6570*/  HMMA.16816.F32 R112, R128.reuse, R114, R116 ;  /* 0x000000728070723c */ /* 0x040ff00000001874 */
[C---:B-1----:R-:W-:Y:S08]  /*6580*/  HMMA.16816.F32 R100, R128.reuse, R104, R176 ;  /* 0x000000688064723c */ /* 0x042ff000000018b0 */
[C---:B------:R-:W-:Y:S08]  /*6590*/  HMMA.16816.F32 R104, R128.reuse, R106, R168 ;  /* 0x0000006a8068723c */ /* 0x040ff000000018a8 */
[C---:B--2---:R-:W-:Y:S08]  /*65a0*/  HMMA.16816.F32 R116, R128.reuse, R120, R172 ;  /* 0x000000788074723c */ /* 0x044ff000000018ac */
[C---:B------:R-:W-:Y:S08]  /*65b0*/  HMMA.16816.F32 R120, R128.reuse, R122, R124 ;  /* 0x0000007a8078723c */ /* 0x040ff0000000187c */
[C---:B------:R-:W-:Y:S08]  /*65c0*/  HMMA.16816.F32 R124, R128.reuse, R4, R20 ;  /* 0x00000004807c723c */ /* 0x040ff00000001814 */
[----:B------:R-:W-:Y:S01]  /*65d0*/  HMMA.16816.F32 R128, R128, R6, R12 ;  /* 0x000000068080723c */ /* 0x000fe2000000180c */
[----:B------:R-:W-:Y:S07]  /*65e0*/  @!UPT UIADD3 URZ, URZ, URZ, URZ ;  /* 0x0000003f3f3ff290 */ /* 0x000fee000fffe03f */
[----:B------:R-:W-:Y:S11]  /*65f0*/  @!P0 BRA `(.L_x_1586) ;  /* 0x000038a000008947 */ /* 0x000ff60003800000 */
[----:B------:R-:W-:Y:S02]  /*6600*/  MOV R234, R0 ;  /* 0x0000000000ea7202 */ /* 0x000fe40000000f00 */
[----:B------:R-:W-:-:S02]  /*6610*/  MOV R135, R24 ;  /* 0x0000001800877202 */ /* 0x000fc40000000f00 */
[----:B------:R-:W-:Y:S02]  /*6620*/  MOV R134, R133 ;  /* 0x0000008500867202 */ /* 0x000fe40000000f00 */
.L_x_1593:
[----:B------:R-:W-:Y:S01]  /*6630*/  SHF.R.S32.HI R0, RZ, 0x1f, R232 ;  /* 0x0000001fff007819 */ /* 0x000fe200000114e8 */
[----:B------:R-:W2:Y:S01]  /*6640*/  LDL R5, [R1+0x10] ;  /* 0x0000100001057983 */ /* 0x000ea20000100800 */
[----:B------:R-:W-:Y:S01]  /*6650*/  SHF.R.S32.HI R6, RZ, 0x1f, R241 ;  /* 0x0000001fff067819 */ /* 0x000fe200000114f1 */
[----:B------:R-:W-:Y:S04]  /*6660*/  DEPBAR.LE SB0, 0x0 ;  /* 0x000080000000791a */ /* 0x000fe80000000000 */
[----:B------:R-:W-:Y:S01]  /*6670*/  SHF.R.S32.HI R4, RZ, 0x1f, R228 ;  /* 0x0000001fff047819 */ /* 0x000fe200000114e4 */
[----:B------:R-:W-:Y:S01]  /*6680*/  WARPSYNC 0xffffffff ;  /* 0xffffffff00007948 */ /* 0x000fe20003800000 */
[----:B------:R-:W-:Y:S01]  /*6690*/  IADD3 R132, R208, 0x40, RZ ;  /* 0x00000040d0847810 */ /* 0x000fe20007ffe0ff */
[----:B------:R-:W-:Y:S01]  /*66a0*/  BAR.SYNC.DEFER_BLOCKING 0x0 ;  /* 0x0000000000007b1d */ /* 0x000fe20000010000 */
[----:B------:R-:W-:Y:S01]  /*66b0*/  LOP3.LUT P5, RZ, R235, 0x2, RZ, 0xc0, !PT ;  /* 0x00000002ebff7812 */ /* 0x000fe200078ac0ff */
[----:B------:R-:W-:Y:S01]  /*66c0*/  IMAD R0, R0, c[0x0][0x208], RZ ;  /* 0x0000820000007a24 */ /* 0x000fe200078e02ff */
[C---:B------:R-:W-:Y:S01]  /*66d0*/  SHF.L.U64.HI R22, R241.reuse, 0x1, R6 ;  /* 0x00000001f1167819 */ /* 0x040fe20000010206 */
[C---:B------:R-:W-:Y:S01]  /*66e0*/  IMAD.WIDE.U32 R2, R232.reuse, c[0x0][0x208], RZ ;  /* 0x00008200e8027a25 */ /* 0x040fe200078e00ff */
[----:B------:R-:W-:Y:S02]  /*66f0*/  SHF.R.S32.HI R6, RZ, 0x1f, R240 ;  /* 0x0000001fff067819 */ /* 0x000fe400000114f0 */
[----:B------:R-:W-:Y:S01]  /*6700*/  ISETP.GE.AND P4, PT, R241, c[0x0][0x1d4], PT ;  /* 0x00007500f1007a0c */ /* 0x000fe20003f86270 */
[----:B------:R-:W-:Y:S01]  /*6710*/  IMAD R0, R232, c[0x0][0x20c], R0 ;  /* 0x00008300e8007a24 */ /* 0x000fe200078e0200 */
[----:B------:R-:W-:Y:S01]  /*6720*/  ISETP.GE.AND P3, PT, R239, c[0x0][0x1d4], PT ;  /* 0x00007500ef007a0c */ /* 0x000fe20003f66270 */
[----:B------:R-:W-:Y:S01]  /*6730*/  IMAD R4, R4, c[0x0][0x218], RZ ;  /* 0x0000860004047a24 */ /* 0x000fe200078e02ff */
[----:B------:R-:W-:Y:S01]  /*6740*/  SHF.L.U64.HI R20, R240, 0x1, R6 ;  /* 0x00000001f0147819 */ /* 0x000fe20000010206 */
[----:B------:R-:W-:Y:S02]  /*6750*/  IMAD.IADD R3, R3, 0x1, R0 ;  /* 0x0000000103037824 */ /* 0x000fe400078e0200 */
[C---:B------:R-:W-:Y:S02]  /*6760*/  IMAD R4, R228.reuse, c[0x0][0x21c], R4 ;  /* 0x00008700e4047a24 */ /* 0x040fe400078e0204 */
[----:B------:R-:W-:Y:S04]  /*6770*/  IMAD.WIDE.U32 R2, R228, c[0x0][0x218], R2 ;  /* 0x00008600e4027a25 */ /* 0x000fe800078e0002 */
[----:B------:R-:W-:Y:S01]  /*6780*/  IMAD.SHL.U32 R30, R241, 0x2, RZ ;  /* 0x00000002f11e7824 */ /* 0x000fe200078e00ff */
[----:B------:R-:W-:Y:S01]  /*6790*/  IADD3 R0, P0, R250, R2, RZ ;  /* 0x00000002fa007210 */ /* 0x000fe20007f1e0ff */
[----:B------:R-:W-:Y:S01]  /*67a0*/  IMAD.SHL.U32 R29, R239, 0x2, RZ ;  /* 0x00000002ef1d7824 */ /* 0x000fe200078e00ff */
[----:B------:R-:W1:Y:S02]  /*67b0*/  LDSM.16.M88.4 R32, [R220] ;  /* 0x00000000dc20783b */ /* 0x000e640000000200 */
[----:B------:R-:W-:Y:S01]  /*67c0*/  LEA R14, P2, R0, c[0x0][0x1f8], 0x1 ;  /* 0x00007e00000e7a11 */ /* 0x000fe200078408ff */
[----:B------:R-:W-:Y:S01]  /*67d0*/  IMAD.SHL.U32 R28, R240, 0x2, RZ ;  /* 0x00000002f01c7824 */ /* 0x000fe200078e00ff */
[----:B------:R-:W3:Y:S01]  /*67e0*/  LDSM.16.M88.4 R8, [R208] ;  /* 0x00000000d008783b */ /* 0x000ee20000000200 */
[----:B------:R-:W-:Y:S03]  /*67f0*/  IMAD.SHL.U32 R23, R231, 0x2, RZ ;  /* 0x00000002e7177824 */ /* 0x000fe600078e00ff */
[----:B------:R-:W4:Y:S04]  /*6800*/  LDSM.16.M88.4 R16, [R208+0x800] ;  /* 0x00080000d010783b */ /* 0x000f280000000200 */
[----:B------:R-:W1:Y:S04]  /*6810*/  LDSM.16.M88.4 R24, [R208+0x1000] ;  /* 0x00100000d018783b */ /* 0x000e680000000200 */
[----:B------:R-:W1:Y:S04]  /*6820*/  LDSM.16.M88.4 R168, [R208+0x1800] ;  /* 0x00180000d0a8783b */ /* 0x000e680000000200 */
[----:B------:R-:W1:Y:S01]  /*6830*/  LDSM.16.M88.4 R172, [R221] ;  /* 0x00000000ddac783b */ /* 0x000e620000000200 */
[----:B--2---:R-:W-:Y:S02]  /*6840*/  IADD3.X R2, R5, R3, R4, P0, !PT ;  /* 0x0000000305027210 */ /* 0x004fe400007fe404 */
[----:B------:R-:W-:Y:S02]  /*6850*/  LOP3.LUT P0, RZ, R235, 0x4, RZ, 0xc0, !PT ;  /* 0x00000004ebff7812 */ /* 0x000fe4000780c0ff */
[----:B------:R-:W-:Y:S02]  /*6860*/  LEA.HI.X R4, R0, c[0x0][0x1fc], R2, 0x1, P2 ;  /* 0x00007f0000047a11 */ /* 0x000fe400010f0c02 */
[----:B------:R-:W-:Y:S02]  /*6870*/  SHF.R.S32.HI R5, RZ, 0x1f, R239 ;  /* 0x0000001fff057819 */ /* 0x000fe400000114ef */
[C---:B------:R-:W-:Y:S02]  /*6880*/  IADD3 R0, R208.reuse, 0x20, RZ ;  /* 0x00000020d0007810 */ /* 0x040fe40007ffe0ff */
[----:B------:R-:W-:Y:S02]  /*6890*/  SHF.L.U64.HI R21, R239, 0x1, R5 ;  /* 0x00000001ef157819 */ /* 0x000fe40000010205 */
[C---:B------:R-:W-:Y:S02]  /*68a0*/  @P5 IADD3 R0, R208.reuse, -0x20, RZ ;  /* 0xffffffe0d0005810 */ /* 0x040fe40007ffe0ff */
[----:B------:R-:W-:Y:S02]  /*68b0*/  SHF.R.S32.HI R5, RZ, 0x1f, R231 ;  /* 0x0000001fff057819 */ /* 0x000fe400000114e7 */
[----:B------:R-:W-:Y:S01]  /*68c0*/  @P0 IADD3 R132, R208, -0x40, RZ ;  /* 0xffffffc0d0840810 */ /* 0x000fe20007ffe0ff */
[----:B------:R-:W2:Y:S01]  /*68d0*/  LDSM.16.M88.4 R176, [R0] ;  /* 0x0000000000b0783b */ /* 0x000ea20000000200 */
[----:B------:R-:W-:Y:S02]  /*68e0*/  ISETP.GE.AND P2, PT, R240, c[0x0][0x1d4], PT ;  /* 0x00007500f0007a0c */ /* 0x000fe40003f46270 */
[----:B------:R-:W-:Y:S01]  /*68f0*/  SHF.L.U64.HI R15, R231, 0x1, R5 ;  /* 0x00000001e70f7819 */ /* 0x000fe20000010205 */
[----:B------:R-:W1:Y:S01]  /*6900*/  LDSM.16.M88.4 R180, [R0+0x800] ;  /* 0x0008000000b4783b */ /* 0x000e620000000200 */
[C---:B------:R-:W-:Y:S02]  /*6910*/  IADD3 R219, R0.reuse, 0x7800, RZ ;  /* 0x0000780000db7810 */ /* 0x040fe40007ffe0ff */
[C---:B------:R-:W-:Y:S01]  /*6920*/  IADD3 R218, R0.reuse, 0x7000, RZ ;  /* 0x0000700000da7810 */ /* 0x040fe20007ffe0ff */
[----:B------:R-:W1:Y:S01]  /*6930*/  LDSM.16.M88.4 R184, [R0+0x1000] ;  /* 0x0010000000b8783b */ /* 0x000e620000000200 */
[C---:B------:R-:W-:Y:S02]  /*6940*/  IADD3 R217, R0.reuse, 0x6800, RZ ;  /* 0x0000680000d97810 */ /* 0x040fe40007ffe0ff */
[C---:B------:R-:W-:Y:S01]  /*6950*/  IADD3 R216, R0.reuse, 0x6000, RZ ;  /* 0x0000600000d87810 */ /* 0x040fe20007ffe0ff */
[----:B------:R5:W1:Y:S01]  /*6960*/  LDSM.16.M88.4 R188, [R0+0x1800] ;  /* 0x0018000000bc783b */ /* 0x000a620000000200 */
[C---:B------:R-:W-:Y:S02]  /*6970*/  IADD3 R205, R0.reuse, 0x5800, RZ ;  /* 0x0000580000cd7810 */ /* 0x040fe40007ffe0ff */
[C---:B------:R-:W-:Y:S02]  /*6980*/  IADD3 R204, R0.reuse, 0x5000, RZ ;  /* 0x0000500000cc7810 */ /* 0x040fe40007ffe0ff */
[C---:B------:R-:W-:Y:S02]  /*6990*/  IADD3 R203, R0.reuse, 0x4800, RZ ;  /* 0x0000480000cb7810 */ /* 0x040fe40007ffe0ff */
[C---:B------:R-:W-:Y:S02]  /*69a0*/  IADD3 R202, R0.reuse, 0x4000, RZ ;  /* 0x0000400000ca7810 */ /* 0x040fe40007ffe0ff */
[C---:B------:R-:W-:Y:S02]  /*69b0*/  IADD3 R197, R0.reuse, 0x3800, RZ ;  /* 0x0000380000c57810 */ /* 0x040fe40007ffe0ff */
[C---:B------:R-:W-:Y:S02]  /*69c0*/  IADD3 R196, R0.reuse, 0x3000, RZ ;  /* 0x0000300000c47810 */ /* 0x040fe40007ffe0ff */
[C---:B------:R-:W-:Y:S02]  /*69d0*/  IADD3 R194, R0.reuse, 0x2800, RZ ;  /* 0x0000280000c27810 */ /* 0x040fe40007ffe0ff */
[----:B------:R-:W-:Y:S02]  /*69e0*/  IADD3 R193, R0, 0x2000, RZ ;  /* 0x0000200000c17810 */ /* 0x000fe40007ffe0ff */
[C---:B------:R-:W-:Y:S02]  /*69f0*/  IADD3 R227, R132.reuse, 0x7800, RZ ;  /* 0x0000780084e37810 */ /* 0x040fe40007ffe0ff */
        /* <DEDUP_REMOVED lines=13> */
[----:B-----5:R-:W-:Y:S01]  /*6ad0*/  IADD3 R0, R132, 0x800, RZ ;  /* 0x0000080084007810 */ /* 0x020fe20007ffe0ff */
[----:B------:R-:W-:-:S05]  /*6ae0*/  BRA.DIV ~URZ, `(.L_x_1587) ;  /* 0x000098927f007947 */ /* 0x000fca000b800000 */
[----:B-1234-:R1:W2:Y:S02]  /*6af0*/  SHFL.IDX PT, R2, R4, RZ, 0x181f ;  /* 0x00181fff04027589 */ /* 0x01e2a400000e0000 */
.L_x_1667:
[----:B------:R-:W3:Y:S01]  /*6b00*/  SHFL.IDX PT, R5, R14, RZ, 0x181f ;  /* 0x00181fff0e057589 */ /* 0x000ee200000e0000 */
[----:B------:R-:W-:Y:S01]  /*6b10*/  SEL R233, RZ, 0x10, P6 ;  /* 0x00000010ffe97807 */ /* 0x000fe20003000000 */
[----:B------:R-:W-:Y:S03]  /*6b20*/  BSSY B0, `(.L_x_1588) ;  /* 0x000014c000007945 */ /* 0x000fe60003800000 */
[----:B------:R4:W5:Y:S05]  /*6b30*/  SHFL.IDX PT, R3, R14, 0x1, 0x181f ;  /* 0x00381f000e037f89 */ /* 0x00096a00000e0000 */
[----:B-1----:R-:W1:Y:S01]  /*6b40*/  SHFL.IDX PT, R4, R4, 0x1, 0x181f ;  /* 0x00381f0004047f89 */ /* 0x002e6200000e0000 */
[----:B----4-:R-:W-:Y:S02]  /*6b50*/  SEL R14, RZ, 0x10, P3 ;  /* 0x00000010ff0e7807 */ /* 0x010fe40001800000 */
[C---:B---3--:R-:W-:Y:S05]  /*6b60*/  IADD3 R6, P0, R5.reuse, R23, RZ ;  /* 0x0000001705067210 */ /* 0x048fea0007f1e0ff */
[C---:B--2---:R-:W-:Y:S05]  /*6b70*/  IMAD.X R7, R2.reuse, 0x1, R15, P0 ;  /* 0x0000000102077824 */ /* 0x044fea00000e060f */
[----:B------:R2:W-:Y:S02]  /*6b80*/  LDGSTS.E.BYPASS.LTC128B.128 [R229+0x100], [R6.64], !P6 ;  /* 0x0010000006e57fae */ /* 0x0005e4000f101d46 */
[C---:B--2---:R-:W-:Y:S05]  /*6b90*/  IADD3 R6, P0, R5.reuse, R28, RZ ;  /* 0x0000001c05067210 */ /* 0x044fea0007f1e0ff */
[C---:B------:R-:W-:Y:S01]  /*6ba0*/  IMAD.X R7, R2.reuse, 0x1, R20, P0 ;  /* 0x0000000102077824 */ /* 0x040fe200000e0614 */
[C---:B------:R-:W-:Y:S04]  /*6bb0*/  IADD3 R12, P0, R5.reuse, R29, RZ ;  /* 0x0000001d050c7210 */ /* 0x040fe80007f1e0ff */
[----:B------:R2:W-:Y:S01]  /*6bc0*/  LDGSTS.E.BYPASS.LTC128B.128 [R229+0x2100], [R6.64], !P2 ;  /* 0x0210000006e57fae */ /* 0x0005e2000d101d46 */
[C---:B------:R-:W-:Y:S05]  /*6bd0*/  IMAD.X R13, R2.reuse, 0x1, R21, P0 ;  /* 0x00000001020d7824 */ /* 0x040fea00000e0615 */
[----:B------:R3:W-:Y:S01]  /*6be0*/  LDGSTS.E.BYPASS.LTC128B.128 [R229+0x4100], [R12.64], !P3 ;  /* 0x041000000ce57fae */ /* 0x0007e2000d901d46 */
[----:B--2---:R-:W-:Y:S02]  /*6bf0*/  IADD3 R6, P0, R5, R30, RZ ;  /* 0x0000001e05067210 */ /* 0x004fe40007f1e0ff */
[----:B------:R-:W-:Y:S03]  /*6c00*/  SEL R5, RZ, 0x10, P2 ;  /* 0x00000010ff057807 */ /* 0x000fe60001000000 */
[----:B------:R-:W-:Y:S01]  /*6c10*/  IMAD.X R7, R2, 0x1, R22, P0 ;  /* 0x0000000102077824 */ /* 0x000fe200000e0616 */
[----:B------:R-:W-:Y:S04]  /*6c20*/  IADD3 R2, -R233, 0x10, RZ ;  /* 0x00000010e9027810 */ /* 0x000fe80007ffe1ff */
[----:B------:R5:W-:Y:S01]  /*6c30*/  LDGSTS.E.BYPASS.LTC128B.128 [R229+0x6100], [R6.64], !P4 ;  /* 0x0610000006e57fae */ /* 0x000be2000e101d46 */
[----:B------:R-:W-:Y:S04]  /*6c40*/  LOP3.LUT R2, R2, 0xf, RZ, 0xc0, !PT ;  /* 0x0000000f02027812 */ /* 0x000fe800078ec0ff */
[-C--:B-----5:R-:W-:Y:S02]  /*6c50*/  IADD3 R6, P5, P0, R2, R3.reuse, R23 ;  /* 0x0000000302067210 */ /* 0x0a0fe400078be017 */
[----:B------:R-:W-:Y:S02]  /*6c60*/  IADD3 R2, -R5, 0x10, RZ ;  /* 0x0000001005027810 */ /* 0x000fe40007ffe1ff */
[-C--:B-1----:R-:W-:Y:S02]  /*6c70*/  IADD3.X R7, RZ, R4.reuse, R15, P5, P0 ;  /* 0x00000004ff077210 */ /* 0x082fe40002fe040f */
[----:B------:R-:W-:Y:S02]  /*6c80*/  ISETP.NE.U32.AND P0, PT, R233, RZ, PT ;  /* 0x000000ffe900720c */ /* 0x000fe40003f05070 */
[----:B------:R-:W-:Y:S02]  /*6c90*/  LOP3.LUT R2, R2, 0xf, RZ, 0xc0, !PT ;  /* 0x0000000f02027812 */ /* 0x000fe400078ec0ff */
[----:B------:R-:W-:Y:S09]  /*6ca0*/  SEL R23, RZ, 0x10, P4 ;  /* 0x00000010ff177807 */ /* 0x000ff20002000000 */
[----:B------:R1:W-:Y:S01]  /*6cb0*/  LDGSTS.E.BYPASS.LTC128B.128.ZFILL [R229+0x1100], [R6.64], P0 ;  /* 0x0110000006e57fae */ /* 0x0003e20008141d46 */
[-C--:B---3--:R-:W-:Y:S04]  /*6cc0*/  IADD3 R12, P5, P0, R2, R3.reuse, R28 ;  /* 0x00000003020c7210 */ /* 0x088fe800078be01c */
[-C--:B------:R-:W-:Y:S02]  /*6cd0*/  IADD3.X R13, RZ, R4.reuse, R20, P5, P0 ;  /* 0x00000004ff0d7210 */ /* 0x080fe40002fe0414 */
[----:B-1----:R-:W-:Y:S04]  /*6ce0*/  IADD3 R6, -R14, 0x10, RZ ;  /* 0x000000100e067810 */ /* 0x002fe80007ffe1ff */
[----:B------:R-:W-:Y:S04]  /*6cf0*/  LOP3.LUT R2, R6, 0xf, RZ, 0xc0, !PT ;  /* 0x0000000f06027812 */ /* 0x000fe800078ec0ff */
[-C--:B------:R-:W-:Y:S02]  /*6d00*/  IADD3 R20, P5, P0, R2, R3.reuse, R29 ;  /* 0x0000000302147210 */ /* 0x080fe400078be01d */
[----:B------:R-:W-:Y:S02]  /*6d10*/  IADD3 R2, -R23, 0x10, RZ ;  /* 0x0000001017027810 */ /* 0x000fe40007ffe1ff */
[-C--:B------:R-:W-:Y:S02]  /*6d20*/  IADD3.X R21, RZ, R4.reuse, R21, P5, P0 ;  /* 0x00000004ff157210 */ /* 0x080fe40002fe0415 */
[----:B------:R-:W-:Y:S04]  /*6d30*/  LOP3.LUT R2, R2, 0xf, RZ, 0xc0, !PT ;  /* 0x0000000f02027812 */ /* 0x000fe800078ec0ff */
[----:B------:R-:W-:Y:S04]  /*6d40*/  IADD3 R2, P5, P0, R2, R3, R30 ;  /* 0x0000000302027210 */ /* 0x000fe800078be01e */
[----:B------:R-:W-:Y:S02]  /*6d50*/  IADD3.X R3, RZ, R4, R22, P5, P0 ;  /* 0x00000004ff037210 */ /* 0x000fe40002fe0416 */
[----:B------:R-:W-:Y:S02]  /*6d60*/  ISETP.NE.U32.AND P0, PT, R5, RZ, PT ;  /* 0x000000ff0500720c */ /* 0x000fe40003f05070 */
[C---:B------:R-:W-:Y:S03]  /*6d70*/  HMMA.16816.F32 R4, R32.reuse, R8, RZ ;  /* 0x000000082004723c */ /* 0x040fe600000018ff */
[----:B------:R-:W-:Y:S05]  /*6d80*/  ISETP.NE.U32.AND P5, PT, R14, RZ, PT ;  /* 0x000000ff0e00720c */ /* 0x000fea0003fa5070 */
[C---:B------:R-:W-:Y:S03]  /*6d90*/  HMMA.16816.F32 R8, R32.reuse, R10, RZ ;  /* 0x0000000a2008723c */ /* 0x040fe600000018ff */
[----:B------:R1:W-:Y:S01]  /*6da0*/  LDGSTS.E.BYPASS.LTC128B.128.ZFILL [R229+0x3100], [R12.64], P0 ;  /* 0x031000000ce57fae */ /* 0x0003e20008141d46 */
[----:B------:R-:W-:Y:S04]  /*6db0*/  ISETP.NE.U32.AND P0, PT, R23, RZ, PT ;  /* 0x000000ff1700720c */ /* 0x000fe80003f05070 */
[----:B------:R2:W-:Y:S09]  /*6dc0*/  LDGSTS.E.BYPASS.LTC128B.128.ZFILL [R229+0x5100], [R20.64], P5 ;  /* 0x0510000014e57fae */ /* 0x0005f2000a941d46 */
[----:B------:R3:W-:Y:S01]  /*6dd0*/  LDGSTS.E.BYPASS.LTC128B.128.ZFILL [R229+0x7100], [R2.64], P0 ;  /* 0x0710000002e57fae */ /* 0x0007e20008141d46 */
[----:B------:R-:W-:Y:S04]  /*6de0*/  ISETP.GT.AND P0, PT, R234, R242, PT ;  /* 0x000000f2ea00720c */ /* 0x000fe80003f04270 */
[----:B------:R-:W0:Y:S01]  /*6df0*/  LDGDEPBAR ;  /* 0x00000000000079af */ /* 0x000e220000000000 */
[C---:B-1----:R-:W-:Y:S08]  /*6e00*/  HMMA.16816.F32 R12, R32.reuse, R16, RZ ;  /* 0x00000010200c723c */ /* 0x042ff000000018ff */
[C---:B------:R-:W-:Y:S08]  /*6e10*/  HMMA.16816.F32 R16, R32.reuse, R18, RZ ;  /* 0x000000122010723c */ /* 0x040ff000000018ff */
[C---:B--2---:R-:W-:Y:S08]  /*6e20*/  HMMA.16816.F32 R20, R32.reuse, R24, RZ ;  /* 0x000000182014723c */ /* 0x044ff000000018ff */
[C---:B------:R-:W-:Y:S08]  /*6e30*/  HMMA.16816.F32 R24, R32.reuse, R26, RZ ;  /* 0x0000001a2018723c */ /* 0x040ff000000018ff */
[C---:B------:R-:W-:Y:S08]  /*6e40*/  HMMA.16816.F32 R28, R32.reuse, R168, RZ ;  /* 0x000000a8201c723c */ /* 0x040ff000000018ff */
[----:B------:R-:W-:Y:S01]  /*6e50*/  HMMA.16816.F32 R32, R32, R170, RZ ;  /* 0x000000aa2020723c */ /* 0x000fe200000018ff */
[----:B------:R-:W-:Y:S07]  /*6e60*/  LDSM.16.M88.4 R168, [R223] ;  /* 0x00000000dfa8783b */ /* 0x000fee0000000200 */
[C---:B------:R-:W-:Y:S08]  /*6e70*/  HMMA.16816.F32 R4, R172.reuse, R176, R4 ;  /* 0x000000b0ac04723c */ /* 0x040ff00000001804 */
[C---:B------:R-:W-:Y:S01]  /*6e80*/  HMMA.16816.F32 R8, R172.reuse, R178, R8 ;  /* 0x000000b2ac08723c */ /* 0x040fe20000001808 */
[----:B------:R-:W1:Y:S07]  /*6e90*/  LDSM.16.M88.4 R176, [R132] ;  /* 0x0000000084b0783b */ /* 0x000e6e0000000200 */
[C---:B------:R-:W-:Y:S08]  /*6ea0*/  HMMA.16816.F32 R12, R172.reuse, R180, R12 ;  /* 0x000000b4ac0c723c */ /* 0x040ff0000000180c */
[C---:B------:R-:W-:Y:S01]  /*6eb0*/  HMMA.16816.F32 R16, R172.reuse, R182, R16 ;  /* 0x000000b6ac10723c */ /* 0x040fe20000001810 */
[----:B------:R-:W2:Y:S07]  /*6ec0*/  LDSM.16.M88.4 R180, [R0] ;  /* 0x0000000000b4783b */ /* 0x000eae0000000200 */
[C---:B------:R-:W-:Y:S08]  /*6ed0*/  HMMA.16816.F32 R20, R172.reuse, R184, R20 ;  /* 0x000000b8ac14723c */ /* 0x040ff00000001814 */
[C---:B------:R-:W-:Y:S01]  /*6ee0*/  HMMA.16816.F32 R24, R172.reuse, R186, R24 ;  /* 0x000000baac18723c */ /* 0x040fe20000001818 */
[----:B------:R-:W-:Y:S07]  /*6ef0*/  LDSM.16.M88.4 R184, [R222] ;  /* 0x00000000deb8783b */ /* 0x000fee0000000200 */
[C---:B------:R-:W-:Y:S08]  /*6f00*/  HMMA.16816.F32 R28, R172.reuse, R188, R28 ;  /* 0x000000bcac1c723c */ /* 0x040ff0000000181c */
[----:B------:R-:W-:Y:S01]  /*6f10*/  HMMA.16816.F32 R32, R172, R190, R32 ;  /* 0x000000beac20723c */ /* 0x000fe20000001820 */
[----:B------:R-:W4:Y:S05]  /*6f20*/  LDSM.16.M88.4 R172, [R133] ;  /* 0x0000000085ac783b */ /* 0x000f2a0000000200 */
[----:B------:R-:W-:Y:S02]  /*6f30*/  LDSM.16.M88.4 R188, [R209+-0x6000] ;  /* 0xffa00000d1bc783b */ /* 0x000fe40000000200 */
[C---:B-1----:R-:W-:Y:S08]  /*6f40*/  HMMA.16816.F32 R4, R168.reuse, R176, R4 ;  /* 0x000000b0a804723c */ /* 0x042ff00000001804 */
[C---:B------:R-:W-:Y:S01]  /*6f50*/  HMMA.16816.F32 R8, R168.reuse, R178, R8 ;  /* 0x000000b2a808723c */ /* 0x040fe20000001808 */
[----:B------:R-:W1:Y:S07]  /*6f60*/  LDSM.16.M88.4 R176, [R192] ;  /* 0x00000000c0b0783b */ /* 0x000e6e0000000200 */
[C---:B--2---:R-:W-:Y:S08]  /*6f70*/  HMMA.16816.F32 R12, R168.reuse, R180, R12 ;  /* 0x000000b4a80c723c */ /* 0x044ff0000000180c */
[C---:B------:R-:W-:Y:S01]  /*6f80*/  HMMA.16816.F32 R16, R168.reuse, R182, R16 ;  /* 0x000000b6a810723c */ /* 0x040fe20000001810 */
[----:B------:R-:W2:Y:S07]  /*6f90*/  LDSM.16.M88.4 R180, [R209+-0x5800] ;  /* 0xffa80000d1b4783b */ /* 0x000eae0000000200 */
[C---:B----4-:R-:W-:Y:S08]  /*6fa0*/  HMMA.16816.F32 R20, R168.reuse, R172, R20 ;  /* 0x000000aca814723c */ /* 0x050ff00000001814 */
[C---:B------:R-:W-:Y:S01]  /*6fb0*/  HMMA.16816.F32 R24, R168.reuse, R174, R24 ;  /* 0x000000aea818723c */ /* 0x040fe20000001818 */
[----:B------:R-:W4:Y:S07]  /*6fc0*/  LDSM.16.M88.4 R172, [R209+-0x5000] ;  /* 0xffb00000d1ac783b */ /* 0x000f2e0000000200 */
[C---:B-1----:R-:W-:Y:S08]  /*6fd0*/  HMMA.16816.F32 R28, R168.reuse, R176, R28 ;  /* 0x000000b0a81c723c */ /* 0x042ff0000000181c */
[----:B------:R-:W-:Y:S01]  /*6fe0*/  HMMA.16816.F32 R32, R168, R178, R32 ;  /* 0x000000b2a820723c */ /* 0x000fe20000001820 */
[----:B------:R-:W1:Y:S05]  /*6ff0*/  LDSM.16.M88.4 R168, [R209+-0x4800] ;  /* 0xffb80000d1a8783b */ /* 0x000e6a0000000200 */
[----:B------:R-:W-:Y:S02]  /*7000*/  LDSM.16.M88.4 R176, [R220+0x4000] ;  /* 0x00400000dcb0783b */ /* 0x000fe40000000200 */
[C---:B------:R-:W-:Y:S08]  /*7010*/  HMMA.16816.F32 R4, R184.reuse, R188, R4 ;  /* 0x000000bcb804723c */ /* 0x040ff00000001804 */
[C---:B------:R-:W-:Y:S01]  /*7020*/  HMMA.16816.F32 R8, R184.reuse, R190, R8 ;  /* 0x000000beb808723c */ /* 0x040fe20000001808 */
[----:B------:R-:W5:Y:S07]  /*7030*/  LDSM.16.M88.4 R188, [R208+0x2000] ;  /* 0x00200000d0bc783b */ /* 0x000f6e0000000200 */
[C---:B--2---:R-:W-:Y:S08]  /*7040*/  HMMA.16816.F32 R12, R184.reuse, R180, R12 ;  /* 0x000000b4b80c723c */ /* 0x044ff0000000180c */
[C---:B------:R-:W-:Y:S01]  /*7050*/  HMMA.16816.F32 R16, R184.reuse, R182, R16 ;  /* 0x000000b6b810723c */ /* 0x040fe20000001810 */
[----:B------:R-:W2:Y:S07]  /*7060*/  LDSM.16.M88.4 R180, [R208+0x2800] ;  /* 0x00280000d0b4783b */ /* 0x000eae0000000200 */
[C---:B----4-:R-:W-:Y:S08]  /*7070*/  HMMA.16816.F32 R20, R184.reuse, R172, R20 ;  /* 0x000000acb814723c */ /* 0x050ff00000001814 */
[C---:B------:R-:W-:Y:S01]  /*7080*/  HMMA.16816.F32 R24, R184.reuse, R174, R24 ;  /* 0x000000aeb818723c */ /* 0x040fe20000001818 */
[----:B------:R-:W4:Y:S07]  /*7090*/  LDSM.16.M88.4 R172, [R208+0x3000] ;  /* 0x00300000d0ac783b */ /* 0x000f2e0000000200 */
[C---:B-1----:R-:W-:Y:S08]  /*70a0*/  HMMA.16816.F32 R28, R184.reuse, R168, R28 ;  /* 0x000000a8b81c723c */ /* 0x042ff0000000181c */
[----:B------:R-:W-:Y:S01]  /*70b0*/  HMMA.16816.F32 R32, R184, R170, R32 ;  /* 0x000000aab820723c */ /* 0x000fe20000001820 */
[----:B------:R-:W1:Y:S05]  /*70c0*/  LDSM.16.M88.4 R168, [R208+0x3800] ;  /* 0x00380000d0a8783b */ /* 0x000e6a0000000200 */
[----:B------:R-:W-:Y:S02]  /*70d0*/  LDSM.16.M88.4 R184, [R221+0x4000] ;  /* 0x00400000ddb8783b */ /* 0x000fe40000000200 */
[C---:B-----5:R-:W-:Y:S08]  /*70e0*/  HMMA.16816.F32 R4, R176.reuse, R188, R4 ;  /* 0x000000bcb004723c */ /* 0x060ff00000001804 */
[C---:B------:R-:W-:Y:S01]  /*70f0*/  HMMA.16816.F32 R8, R176.reuse, R190, R8 ;  /* 0x000000beb008723c */ /* 0x040fe20000001808 */
[----:B------:R-:W5:Y:S05]  /*7100*/  LDSM.16.M88.4 R188, [R193] ;  /* 0x00000000c1bc783b */ /* 0x000f6a0000000200 */
[----:B------:R-:W3:Y:S02]  /*7110*/  LDSM.16.M88.4 R192, [R194] ;  /* 0x00000000c2c0783b */ /* 0x000ee40000000200 */
[C---:B--2---:R-:W-:Y:S08]  /*7120*/  HMMA.16816.F32 R12, R176.reuse, R180, R12 ;  /* 0x000000b4b00c723c */ /* 0x044ff0000000180c */
[C---:B------:R-:W-:Y:S01]  /*7130*/  HMMA.16816.F32 R16, R176.reuse, R182, R16 ;  /* 0x000000b6b010723c */ /* 0x040fe20000001810 */
[----:B------:R-:W2:Y:S07]  /*7140*/  LDSM.16.M88.4 R180, [R196] ;  /* 0x00000000c4b4783b */ /* 0x000eae0000000200 */
[C---:B----4-:R-:W-:Y:S08]  /*7150*/  HMMA.16816.F32 R20, R176.reuse, R172, R20 ;  /* 0x000000acb014723c */ /* 0x050ff00000001814 */
[C---:B------:R-:W-:Y:S01]  /*7160*/  HMMA.16816.F32 R24, R176.reuse, R174, R24 ;  /* 0x000000aeb018723c */ /* 0x040fe20000001818 */
[----:B------:R-:W4:Y:S07]  /*7170*/  LDSM.16.M88.4 R172, [R197] ;  /* 0x00000000c5ac783b */ /* 0x000f2e0000000200 */
[C---:B-1----:R-:W-:Y:S08]  /*7180*/  HMMA.16816.F32 R28, R176.reuse, R168, R28 ;  /* 0x000000a8b01c723c */ /* 0x042ff0000000181c */
[----:B------:R-:W-:Y:S01]  /*7190*/  HMMA.16816.F32 R32, R176, R170, R32 ;  /* 0x000000aab020723c */ /* 0x000fe20000001820 */
[----:B------:R-:W-:Y:S05]  /*71a0*/  LDSM.16.M88.4 R176, [R198] ;  /* 0x00000000c6b0783b */ /* 0x000fea0000000200 */
[----:B------:R-:W1:Y:S02]  /*71b0*/  LDSM.16.M88.4 R168, [R223+0x4000] ;  /* 0x00400000dfa8783b */ /* 0x000e640000000200 */
[C---:B-----5:R-:W-:Y:S08]  /*71c0*/  HMMA.16816.F32 R4, R184.reuse, R188, R4 ;  /* 0x000000bcb804723c */ /* 0x060ff00000001804 */
[C---:B------:R-:W-:Y:S01]  /*71d0*/  HMMA.16816.F32 R8, R184.reuse, R190, R8 ;  /* 0x000000beb808723c */ /* 0x040fe20000001808 */
[----:B------:R-:W5:Y:S05]  /*71e0*/  LDSM.16.M88.4 R188, [R199] ;  /* 0x00000000c7bc783b */ /* 0x000f6a0000000200 */
[----:B------:R-:W1:Y:S02]  /*71f0*/  LDSM.16.M88.4 R196, [R200] ;  /* 0x00000000c8c4783b */ /* 0x000e640000000200 */
[C---:B---3--:R-:W-:Y:S08]  /*7200*/  HMMA.16816.F32 R12, R184.reuse, R192, R12 ;  /* 0x000000c0b80c723c */ /* 0x048ff0000000180c */
[C---:B------:R-:W-:Y:S01]  /*7210*/  HMMA.16816.F32 R16, R184.reuse, R194, R16 ;  /* 0x000000c2b810723c */ /* 0x040fe20000001810 */
[----:B------:R-:W3:Y:S07]  /*7220*/  LDSM.16.M88.4 R192, [R201] ;  /* 0x00000000c9c0783b */ /* 0x000eee0000000200 */
[C---:B--2---:R-:W-:Y:S08]  /*7230*/  HMMA.16816.F32 R20, R184.reuse, R180, R20 ;  /* 0x000000b4b814723c */ /* 0x044ff00000001814 */
[C---:B------:R-:W-:Y:S01]  /*7240*/  HMMA.16816.F32 R24, R184.reuse, R182, R24 ;  /* 0x000000b6b818723c */ /* 0x040fe20000001818 */
[----:B------:R-:W-:Y:S07]  /*7250*/  LDSM.16.M88.4 R180, [R209+-0x4000] ;  /* 0xffc00000d1b4783b */ /* 0x000fee0000000200 */
[C---:B----4-:R-:W-:Y:S08]  /*7260*/  HMMA.16816.F32 R28, R184.reuse, R172, R28 ;  /* 0x000000acb81c723c */ /* 0x050ff0000000181c */
[----:B------:R-:W-:Y:S01]  /*7270*/  HMMA.16816.F32 R32, R184, R174, R32 ;  /* 0x000000aeb820723c */ /* 0x000fe20000001820 */
[----:B------:R-:W2:Y:S05]  /*7280*/  LDSM.16.M88.4 R172, [R222+0x4000] ;  /* 0x00400000deac783b */ /* 0x000eaa0000000200 */
[----:B------:R-:W4:Y:S02]  /*7290*/  LDSM.16.M88.4 R184, [R209+-0x3800] ;  /* 0xffc80000d1b8783b */ /* 0x000f240000000200 */
[C---:B-1----:R-:W-:Y:S08]  /*72a0*/  HMMA.16816.F32 R4, R168.reuse, R176, R4 ;  /* 0x000000b0a804723c */ /* 0x042ff00000001804 */
[C---:B------:R-:W-:Y:S01]  /*72b0*/  HMMA.16816.F32 R8, R168.reuse, R178, R8 ;  /* 0x000000b2a808723c */ /* 0x040fe20000001808 */
[----:B------:R-:W1:Y:S07]  /*72c0*/  LDSM.16.M88.4 R176, [R209+-0x3000] ;  /* 0xffd00000d1b0783b */ /* 0x000e6e0000000200 */
[C---:B-----5:R-:W-:Y:S08]  /*72d0*/  HMMA.16816.F32 R12, R168.reuse, R188, R12 ;  /* 0x000000bca80c723c */ /* 0x060ff0000000180c */
[C---:B------:R-:W-:Y:S01]  /*72e0*/  HMMA.16816.F32 R16, R168.reuse, R190, R16 ;  /* 0x000000bea810723c */ /* 0x040fe20000001810 */
[----:B------:R-:W-:Y:S07]  /*72f0*/  LDSM.16.M88.4 R188, [R220+0x8000] ;  /* 0x00800000dcbc783b */ /* 0x000fee0000000200 */
[C---:B------:R-:W-:Y:S08]  /*7300*/  HMMA.16816.F32 R20, R168.reuse, R196, R20 ;  /* 0x000000c4a814723c */ /* 0x040ff00000001814 */
[C---:B------:R-:W-:Y:S01]  /*7310*/  HMMA.16816.F32 R24, R168.reuse, R198, R24 ;  /* 0x000000c6a818723c */ /* 0x040fe20000001818 */
[----:B------:R-:W-:Y:S07]  /*7320*/  LDSM.16.M88.4 R196, [R208+0x5000] ;  /* 0x00500000d0c4783b */ /* 0x000fee0000000200 */
[C---:B---3--:R-:W-:Y:S08]  /*7330*/  HMMA.16816.F32 R28, R168.reuse, R192, R28 ;  /* 0x000000c0a81c723c */ /* 0x048ff0000000181c */
[----:B------:R-:W-:Y:S01]  /*7340*/  HMMA.16816.F32 R32, R168, R194, R32 ;  /* 0x000000c2a820723c */ /* 0x000fe20000001820 */
[----:B------:R-:W3:Y:S05]  /*7350*/  LDSM.16.M88.4 R168, [R209+-0x2800] ;  /* 0xffd80000d1a8783b */ /* 0x000eea0000000200 */
[----:B------:R-:W5:Y:S02]  /*7360*/  LDSM.16.M88.4 R192, [R208+0x4000] ;  /* 0x00400000d0c0783b */ /* 0x000f640000000200 */
[C---:B--2---:R-:W-:Y:S08]  /*7370*/  HMMA.16816.F32 R4, R172.reuse, R180, R4 ;  /* 0x000000b4ac04723c */ /* 0x044ff00000001804 */
[C---:B------:R-:W-:Y:S01]  /*7380*/  HMMA.16816.F32 R8, R172.reuse, R182, R8 ;  /* 0x000000b6ac08723c */ /* 0x040fe20000001808 */
[----:B------:R-:W2:Y:S07]  /*7390*/  LDSM.16.M88.4 R180, [R208+0x4800] ;  /* 0x00480000d0b4783b */ /* 0x000eae0000000200 */
[C---:B----4-:R-:W-:Y:S08]  /*73a0*/  HMMA.16816.F32 R12, R172.reuse, R184, R12 ;  /* 0x000000b8ac0c723c */ /* 0x050ff0000000180c */
[C---:B------:R-:W-:Y:S01]  /*73b0*/  HMMA.16816.F32 R16, R172.reuse, R186, R16 ;  /* 0x000000baac10723c */ /* 0x040fe20000001810 */
[----:B------:R-:W4:Y:S07]  /*73c0*/  LDSM.16.M88.4 R184, [R208+0x5800] ;  /* 0x00580000d0b8783b */ /* 0x000f2e0000000200 */
[C---:B-1----:R-:W-:Y:S08]  /*73d0*/  HMMA.16816.F32 R20, R172.reuse, R176, R20 ;  /* 0x000000b0ac14723c */ /* 0x042ff00000001814 */
[C---:B------:R-:W-:Y:S01]  /*73e0*/  HMMA.16816.F32 R24, R172.reuse, R178, R24 ;  /* 0x000000b2ac18723c */ /* 0x040fe20000001818 */
[----:B------:R-:W-:Y:S07]  /*73f0*/  LDSM.16.M88.4 R176, [R203] ;  /* 0x00000000cbb0783b */ /* 0x000fee0000000200 */
[C---:B---3--:R-:W-:Y:S08]  /*7400*/  HMMA.16816.F32 R28, R172.reuse, R168, R28 ;  /* 0x000000a8ac1c723c */ /* 0x048ff0000000181c */
[----:B------:R-:W-:Y:S01]  /*7410*/  HMMA.16816.F32 R32, R172, R170, R32 ;  /* 0x000000aaac20723c */ /* 0x000fe20000001820 */
[----:B------:R-:W-:Y:S05]  /*7420*/  LDSM.16.M88.4 R172, [R202] ;  /* 0x00000000caac783b */ /* 0x000fea0000000200 */
[----:B------:R-:W1:Y:S02]  /*7430*/  LDSM.16.M88.4 R168, [R221+0x8000] ;  /* 0x00800000dda8783b */ /* 0x000e640000000200 */
[C---:B-----5:R-:W-:Y:S03]  /*7440*/  HMMA.16816.F32 R4, R188.reuse, R192, R4 ;  /* 0x000000c0bc04723c */ /* 0x060fe60000001804 */
[----:B------:R-:W3:Y:S05]  /*7450*/  LDSM.16.M88.4 R200, [R204] ;  /* 0x00000000ccc8783b */ /* 0x000eea0000000200 */
[C---:B------:R-:W-:Y:S01]  /*7460*/  HMMA.16816.F32 R8, R188.reuse, R194, R8 ;  /* 0x000000c2bc08723c */ /* 0x040fe20000001808 */
[----:B------:R-:W5:Y:S07]  /*7470*/  LDSM.16.M88.4 R192, [R205] ;  /* 0x00000000cdc0783b */ /* 0x000f6e0000000200 */
[C---:B--2---:R-:W-:Y:S08]  /*7480*/  HMMA.16816.F32 R12, R188.reuse, R180, R12 ;  /* 0x000000b4bc0c723c */ /* 0x044ff0000000180c */
[C---:B------:R-:W-:Y:S01]  /*7490*/  HMMA.16816.F32 R16, R188.reuse, R182, R16 ;  /* 0x000000b6bc10723c */ /* 0x040fe20000001810 */
[----:B------:R-:W-:Y:S07]  /*74a0*/  LDSM.16.M88.4 R180, [R223+0x8000] ;  /* 0x00800000dfb4783b */ /* 0x000fee0000000200 */
[C---:B------:R-:W-:Y:S08]  /*74b0*/  HMMA.16816.F32 R20, R188.reuse, R196, R20 ;  /* 0x000000c4bc14723c */ /* 0x040ff00000001814 */
[C---:B------:R-:W-:Y:S01]  /*74c0*/  HMMA.16816.F32 R24, R188.reuse, R198, R24 ;  /* 0x000000c6bc18723c */ /* 0x040fe20000001818 */
[----:B------:R-:W2:Y:S05]  /*74d0*/  LDSM.16.M88.4 R196, [R206] ;  /* 0x00000000cec4783b */ /* 0x000eaa0000000200 */
[----:B------:R-:W2:Y:S02]  /*74e0*/  LDSM.16.M88.4 R204, [R207] ;  /* 0x00000000cfcc783b */ /* 0x000ea40000000200 */
[C---:B----4-:R-:W-:Y:S08]  /*74f0*/  HMMA.16816.F32 R28, R188.reuse, R184, R28 ;  /* 0x000000b8bc1c723c */ /* 0x050ff0000000181c */
[----:B------:R-:W-:Y:S01]  /*7500*/  HMMA.16816.F32 R32, R188, R186, R32 ;  /* 0x000000babc20723c */ /* 0x000fe20000001820 */
[----:B------:R-:W4:Y:S05]  /*7510*/  LDSM.16.M88.4 R184, [R214] ;  /* 0x00000000d6b8783b */ /* 0x000f2a0000000200 */
[----:B------:R-:W2:Y:S02]  /*7520*/  LDSM.16.M88.4 R188, [R215] ;  /* 0x00000000d7bc783b */ /* 0x000ea40000000200 */
[C---:B-1----:R-:W-:Y:S08]  /*7530*/  HMMA.16816.F32 R4, R168.reuse, R172, R4 ;  /* 0x000000aca804723c */ /* 0x042ff00000001804 */
[C---:B------:R-:W-:Y:S01]  /*7540*/  HMMA.16816.F32 R8, R168.reuse, R174, R8 ;  /* 0x000000aea808723c */ /* 0x040fe20000001808 */
[----:B------:R-:W-:Y:S07]  /*7550*/  LDSM.16.M88.4 R172, [R222+0x8000] ;  /* 0x00800000deac783b */ /* 0x000fee0000000200 */
[C---:B------:R-:W-:Y:S08]  /*7560*/  HMMA.16816.F32 R12, R168.reuse, R176, R12 ;  /* 0x000000b0a80c723c */ /* 0x040ff0000000180c */
[C---:B------:R-:W-:Y:S01]  /*7570*/  HMMA.16816.F32 R16, R168.reuse, R178, R16 ;  /* 0x000000b2a810723c */ /* 0x040fe20000001810 */
[----:B------:R-:W1:Y:S07]  /*7580*/  LDSM.16.M88.4 R176, [R209+-0x2000] ;  /* 0xffe00000d1b0783b */ /* 0x000e6e0000000200 */
[C---:B---3--:R-:W-:Y:S08]  /*7590*/  HMMA.16816.F32 R20, R168.reuse, R200, R20 ;  /* 0x000000c8a814723c */ /* 0x048ff00000001814 */
[C---:B------:R-:W-:Y:S01]  /*75a0*/  HMMA.16816.F32 R24, R168.reuse, R202, R24 ;  /* 0x000000caa818723c */ /* 0x040fe20000001818 */
[----:B------:R-:W3:Y:S07]  /*75b0*/  LDSM.16.M88.4 R200, [R209+-0x1800] ;  /* 0xffe80000d1c8783b */ /* 0x000eee0000000200 */
[C---:B-----5:R-:W-:Y:S08]  /*75c0*/  HMMA.16816.F32 R28, R168.reuse, R192, R28 ;  /* 0x000000c0a81c723c */ /* 0x060ff0000000181c */
[----:B------:R-:W-:Y:S01]  /*75d0*/  HMMA.16816.F32 R32, R168, R194, R32 ;  /* 0x000000c2a820723c */ /* 0x000fe20000001820 */
[----:B------:R-:W5:Y:S05]  /*75e0*/  LDSM.16.M88.4 R168, [R209+-0x1000] ;  /* 0xfff00000d1a8783b */ /* 0x000f6a0000000200 */
[----:B------:R-:W1:Y:S02]  /*75f0*/  LDSM.16.M88.4 R192, [R209+-0x800] ;  /* 0xfff80000d1c0783b */ /* 0x000e640000000200 */
[C---:B--2---:R-:W-:Y:S08]  /*7600*/  HMMA.16816.F32 R4, R180.reuse, R196, R4 ;  /* 0x000000c4b404723c */ /* 0x044ff00000001804 */
[C---:B------:R-:W-:Y:S01]  /*7610*/  HMMA.16816.F32 R8, R180.reuse, R198, R8 ;  /* 0x000000c6b408723c */ /* 0x040fe20000001808 */
[----:B------:R-:W-:Y:S07]  /*7620*/  LDSM.16.M88.4 R196, [R208+0x6000] ;  /* 0x00600000d0c4783b */ /* 0x000fee0000000200 */
[C---:B------:R-:W-:Y:S08]  /*7630*/  HMMA.16816.F32 R12, R180.reuse, R204, R12 ;  /* 0x000000ccb40c723c */ /* 0x040ff0000000180c */
[C---:B------:R-:W-:Y:S01]  /*7640*/  HMMA.16816.F32 R16, R180.reuse, R206, R16 ;  /* 0x000000ceb410723c */ /* 0x040fe20000001810 */
[----:B------:R-:W-:Y:S07]  /*7650*/  LDSM.16.M88.4 R204, [R208+0x6800] ;  /* 0x00680000d0cc783b */ /* 0x000fee0000000200 */
[C---:B----4-:R-:W-:Y:S08]  /*7660*/  HMMA.16816.F32 R20, R180.reuse, R184, R20 ;  /* 0x000000b8b414723c */ /* 0x050ff00000001814 */
[C---:B------:R-:W-:Y:S01]  /*7670*/  HMMA.16816.F32 R24, R180.reuse, R186, R24 ;  /* 0x000000bab418723c */ /* 0x040fe20000001818 */
[----:B------:R-:W2:Y:S07]  /*7680*/  LDSM.16.M88.4 R184, [R220+0xc000] ;  /* 0x00c00000dcb8783b */ /* 0x000eae0000000200 */
[C---:B------:R-:W-:Y:S08]  /*7690*/  HMMA.16816.F32 R28, R180.reuse, R188, R28 ;  /* 0x000000bcb41c723c */ /* 0x040ff0000000181c */
[----:B------:R-:W-:Y:S01]  /*76a0*/  HMMA.16816.F32 R32, R180, R190, R32 ;  /* 0x000000beb420723c */ /* 0x000fe20000001820 */
[----:B------:R-:W4:Y:S05]  /*76b0*/  LDSM.16.M88.4 R180, [R208+0x7000] ;  /* 0x00700000d0b4783b */ /* 0x000f2a0000000200 */
[----:B------:R-:W2:Y:S02]  /*76c0*/  LDSM.16.M88.4 R188, [R208+0x7800] ;  /* 0x00780000d0bc783b */ /* 0x000ea40000000200 */
[C---:B-1----:R-:W-:Y:S08]  /*76d0*/  HMMA.16816.F32 R4, R172.reuse, R176, R4 ;  /* 0x000000b0ac04723c */ /* 0x042ff00000001804 */
[C---:B------:R-:W-:Y:S01]  /*76e0*/  HMMA.16816.F32 R8, R172.reuse, R178, R8 ;  /* 0x000000b2ac08723c */ /* 0x040fe20000001808 */
[----:B------:R-:W-:Y:S07]  /*76f0*/  LDSM.16.M88.4 R176, [R216] ;  /* 0x00000000d8b0783b */ /* 0x000fee0000000200 */
[C---:B---3--:R-:W-:Y:S08]  /*7700*/  HMMA.16816.F32 R12, R172.reuse, R200, R12 ;  /* 0x000000c8ac0c723c */ /* 0x048ff0000000180c */
[C---:B------:R-:W-:Y:S01]  /*7710*/  HMMA.16816.F32 R16, R172.reuse, R202, R16 ;  /* 0x000000caac10723c */ /* 0x040fe20000001810 */
[----:B------:R-:W-:Y:S07]  /*7720*/  LDSM.16.M88.4 R200, [R217] ;  /* 0x00000000d9c8783b */ /* 0x000fee0000000200 */
[C---:B-----5:R-:W-:Y:S08]  /*7730*/  HMMA.16816.F32 R20, R172.reuse, R168, R20 ;  /* 0x000000a8ac14723c */ /* 0x060ff00000001814 */
[C---:B------:R-:W-:Y:S01]  /*7740*/  HMMA.16816.F32 R24, R172.reuse, R170, R24 ;  /* 0x000000aaac18723c */ /* 0x040fe20000001818 */
[----:B------:R-:W1:Y:S07]  /*7750*/  LDSM.16.M88.4 R168, [R221+0xc000] ;  /* 0x00c00000dda8783b */ /* 0x000e6e0000000200 */
[C---:B------:R-:W-:Y:S08]  /*7760*/  HMMA.16816.F32 R28, R172.reuse, R192, R28 ;  /* 0x000000c0ac1c723c */ /* 0x040ff0000000181c */
[----:B------:R-:W-:Y:S01]  /*7770*/  HMMA.16816.F32 R32, R172, R194, R32 ;  /* 0x000000c2ac20723c */ /* 0x000fe20000001820 */
[----:B------:R-:W3:Y:S05]  /*7780*/  LDSM.16.M88.4 R172, [R218] ;  /* 0x00000000daac783b */ /* 0x000eea0000000200 */
[----:B------:R-:W5:Y:S02]  /*7790*/  LDSM.16.M88.4 R192, [R219] ;  /* 0x00000000dbc0783b */ /* 0x000f640000000200 */
[C---:B--2---:R-:W-:Y:S08]  /*77a0*/  HMMA.16816.F32 R4, R184.reuse, R196, R4 ;  /* 0x000000c4b804723c */ /* 0x044ff00000001804 */
[C---:B------:R-:W-:Y:S01]  /*77b0*/  HMMA.16816.F32 R8, R184.reuse, R198, R8 ;  /* 0x000000c6b808723c */ /* 0x040fe20000001808 */
[----:B------:R-:W-:Y:S07]  /*77c0*/  LDSM.16.M88.4 R196, [R224] ;  /* 0x00000000e0c4783b */ /* 0x000fee0000000200 */
[C---:B------:R-:W-:Y:S08]  /*77d0*/  HMMA.16816.F32 R12, R184.reuse, R204, R12 ;  /* 0x000000ccb80c723c */ /* 0x040ff0000000180c */
[C---:B------:R-:W-:Y:S01]  /*77e0*/  HMMA.16816.F32 R16, R184.reuse, R206, R16 ;  /* 0x000000ceb810723c */ /* 0x040fe20000001810 */
[----:B------:R-:W-:Y:S07]  /*77f0*/  LDSM.16.M88.4 R204, [R225] ;  /* 0x00000000e1cc783b */ /* 0x000fee0000000200 */
[C---:B----4-:R-:W-:Y:S08]  /*7800*/  HMMA.16816.F32 R20, R184.reuse, R180, R20 ;  /* 0x000000b4b814723c */ /* 0x050ff00000001814 */
[C---:B------:R-:W-:Y:S01]  /*7810*/  HMMA.16816.F32 R24, R184.reuse, R182, R24 ;  /* 0x000000b6b818723c */ /* 0x040fe20000001818 */
[----:B------:R-:W2:Y:S07]  /*7820*/  LDSM.16.M88.4 R180, [R223+0xc000] ;  /* 0x00c00000dfb4783b */ /* 0x000eae0000000200 */
[C---:B------:R-:W-:Y:S08]  /*7830*/  HMMA.16816.F32 R28, R184.reuse, R188, R28 ;  /* 0x000000bcb81c723c */ /* 0x040ff0000000181c */
[----:B------:R-:W-:Y:S01]  /*7840*/  HMMA.16816.F32 R32, R184, R190, R32 ;  /* 0x000000beb820723c */ /* 0x000fe20000001820 */
[----:B------:R-:W4:Y:S05]  /*7850*/  LDSM.16.M88.4 R184, [R226] ;  /* 0x00000000e2b8783b */ /* 0x000f2a0000000200 */
[----:B------:R-:W2:Y:S02]  /*7860*/  LDSM.16.M88.4 R188, [R227] ;  /* 0x00000000e3bc783b */ /* 0x000ea40000000200 */
[C---:B-1----:R-:W-:Y:S08]  /*7870*/  HMMA.16816.F32 R4, R168.reuse, R176, R4 ;  /* 0x000000b0a804723c */ /* 0x042ff00000001804 */
[C---:B------:R-:W-:Y:S01]  /*7880*/  HMMA.16816.F32 R8, R168.reuse, R178, R8 ;  /* 0x000000b2a808723c */ /* 0x040fe20000001808 */
[----:B------:R-:W-:Y:S07]  /*7890*/  LDSM.16.M88.4 R176, [R209] ;  /* 0x00000000d1b0783b */ /* 0x000fee0000000200 */
[C---:B------:R-:W-:Y:S08]  /*78a0*/  HMMA.16816.F32 R12, R168.reuse, R200, R12 ;  /* 0x000000c8a80c723c */ /* 0x040ff0000000180c */
[C---:B------:R-:W-:Y:S01]  /*78b0*/  HMMA.16816.F32 R16, R168.reuse, R202, R16 ;  /* 0x000000caa810723c */ /* 0x040fe20000001810 */
[----:B------:R-:W-:Y:S07]  /*78c0*/  LDSM.16.M88.4 R200, [R209+0x800] ;  /* 0x00080000d1c8783b */ /* 0x000fee0000000200 */
[C---:B---3--:R-:W-:Y:S08]  /*78d0*/  HMMA.16816.F32 R20, R168.reuse, R172, R20 ;  /* 0x000000aca814723c */ /* 0x048ff00000001814 */
[C---:B------:R-:W-:Y:S01]  /*78e0*/  HMMA.16816.F32 R24, R168.reuse, R174, R24 ;  /* 0x000000aea818723c */ /* 0x040fe20000001818 */
[----:B------:R-:W1:Y:S07]  /*78f0*/  LDSM.16.M88.4 R172, [R222+0xc000] ;  /* 0x00c00000deac783b */ /* 0x000e6e0000000200 */
[C---:B-----5:R-:W-:Y:S08]  /*7900*/  HMMA.16816.F32 R28, R168.reuse, R192, R28 ;  /* 0x000000c0a81c723c */ /* 0x060ff0000000181c */
[----:B------:R-:W-:Y:S01]  /*7910*/  HMMA.16816.F32 R32, R168, R194, R32 ;  /* 0x000000c2a820723c */ /* 0x000fe20000001820 */
[----:B------:R-:W3:Y:S05]  /*7920*/  LDSM.16.M88.4 R168, [R209+0x1000] ;  /* 0x00100000d1a8783b */ /* 0x000eea0000000200 */
[----:B------:R-:W5:Y:S02]  /*7930*/  LDSM.16.M88.4 R192, [R209+0x1800] ;  /* 0x00180000d1c0783b */ /* 0x000f640000000200 */
[C---:B--2---:R-:W-:Y:S01]  /*7940*/  HMMA.16816.F32 R4, R180.reuse, R196, R4 ;  /* 0x000000c4b404723c */ /* 0x044fe20000001804 */
[----:B------:R-:W-:Y:S04]  /*7950*/  DEPBAR.LE SB0, 0x0 ;  /* 0x000080000000791a */ /* 0x000fe80000000000 */
[----:B------:R-:W-:Y:S03]  /*7960*/  BAR.SYNC.DEFER_BLOCKING 0x0 ;  /* 0x0000000000007b1d */ /* 0x000fe60000010000 */
[C---:B------:R-:W-:Y:S08]  /*7970*/  HMMA.16816.F32 R8, R180.reuse, R198, R8 ;  /* 0x000000c6b408723c */ /* 0x040ff00000001808 */
[C---:B------:R-:W-:Y:S08]  /*7980*/  HMMA.16816.F32 R12, R180.reuse, R204, R12 ;  /* 0x000000ccb40c723c */ /* 0x040ff0000000180c */
[C---:B------:R-:W-:Y:S08]  /*7990*/  HMMA.16816.F32 R16, R180.reuse, R206, R16 ;  /* 0x000000ceb410723c */ /* 0x040ff00000001810 */
[C---:B----4-:R-:W-:Y:S08]  /*79a0*/  HMMA.16816.F32 R20, R180.reuse, R184, R20 ;  /* 0x000000b8b414723c */ /* 0x050ff00000001814 */
[C---:B------:R-:W-:Y:S08]  /*79b0*/  HMMA.16816.F32 R24, R180.reuse, R186, R24 ;  /* 0x000000bab418723c */ /* 0x040ff00000001818 */
[C---:B------:R-:W-:Y:S08]  /*79c0*/  HMMA.16816.F32 R28, R180.reuse, R188, R28 ;  /* 0x000000bcb41c723c */ /* 0x040ff0000000181c */
[----:B------:R-:W-:Y:S08]  /*79d0*/  HMMA.16816.F32 R32, R180, R190, R32 ;  /* 0x000000beb420723c */ /* 0x000ff00000001820 */
[C---:B-1----:R-:W-:Y:S08]  /*79e0*/  HMMA.16816.F32 R4, R172.reuse, R176, R4 ;  /* 0x000000b0ac04723c */ /* 0x042ff00000001804 */
[C---:B------:R-:W-:Y:S08]  /*79f0*/  HMMA.16816.F32 R8, R172.reuse, R178, R8 ;  /* 0x000000b2ac08723c */ /* 0x040ff00000001808 */
[C---:B------:R-:W-:Y:S08]  /*7a00*/  HMMA.16816.F32 R12, R172.reuse, R200, R12 ;  /* 0x000000c8ac0c723c */ /* 0x040ff0000000180c */
[C---:B------:R-:W-:Y:S08]  /*7a10*/  HMMA.16816.F32 R16, R172.reuse, R202, R16 ;  /* 0x000000caac10723c */ /* 0x040ff00000001810 */
[C---:B---3--:R-:W-:Y:S08]  /*7a20*/  HMMA.16816.F32 R20, R172.reuse, R168, R20 ;  /* 0x000000a8ac14723c */ /* 0x048ff00000001814 */
[C---:B------:R-:W-:Y:S08]  /*7a30*/  HMMA.16816.F32 R24, R172.reuse, R170, R24 ;  /* 0x000000aaac18723c */ /* 0x040ff00000001818 */
[C---:B-----5:R-:W-:Y:S08]  /*7a40*/  HMMA.16816.F32 R28, R172.reuse, R192, R28 ;  /* 0x000000c0ac1c723c */ /* 0x060ff0000000181c */
[----:B------:R-:W-:Y:S01]  /*7a50*/  HMMA.16816.F32 R32, R172, R194, R32 ;  /* 0x000000c2ac20723c */ /* 0x000fe20000001820 */
[----:B------:R-:W-:Y:S07]  /*7a60*/  @!UPT UIADD3 URZ, URZ, URZ, URZ ;  /* 0x0000003f3f3ff290 */ /* 0x000fee000fffe03f */
[----:B------:R-:W-:-:S11]  /*7a70*/  @!P0 BRA `(.L_x_1589) ;  /* 0x0000056000008947 */ /* 0x000fd60003800000 */
[----:B------:R-:W-:Y:S01]  /*7a80*/  IMAD.MOV.U32 R0, RZ, RZ, 0x1 ;  /* 0x00000001ff007424 */ /* 0x000fe200078e00ff */
[----:B------:R-:W-:Y:S01]  /*7a90*/  SHF.R.S32.HI R230, RZ, 0x1f, R241 ;  /* 0x0000001fffe67819 */ /* 0x000fe200000114f1 */
[----:B------:R-:W-:Y:S01]  /*7aa0*/  IMAD R2, R234, 0x40, R244 ;  /* 0x00000040ea027824 */ /* 0x000fe200078e02f4 */
[----:B------:R-:W-:Y:S01]  /*7ab0*/  SHF.R.S32.HI R214, RZ, 0x1f, R240 ;  /* 0x0000001fffd67819 */ /* 0x000fe200000114f0 */
[----:B------:R-:W-:Y:S01]  /*7ac0*/  IMAD.MOV.U32 R228, RZ, RZ, RZ ;  /* 0x000000ffffe47224 */ /* 0x000fe200078e00ff */
[----:B------:R-:W-:Y:S01]  /*7ad0*/  ISETP.NE.AND P0, PT, R0, c[0x0][0x2b8], PT ;  /* 0x0000ae0000007a0c */ /* 0x000fe20003f05270 */
[----:B------:R-:W-:Y:S01]  /*7ae0*/  IMAD R0, R235, 0x20, R243 ;  /* 0x00000020eb007824 */ /* 0x000fe200078e02f3 */
[C---:B------:R-:W-:Y:S01]  /*7af0*/  SHF.L.U64.HI R174, R241.reuse, 0x1, R230 ;  /* 0x00000001f1ae7819 */ /* 0x040fe200000102e6 */
[----:B------:R-:W-:Y:S01]  /*7b00*/  IMAD.SHL.U32 R178, R241, 0x2, RZ ;  /* 0x00000002f1b27824 */ /* 0x000fe200078e00ff */
[----:B------:R-:W-:Y:S01]  /*7b10*/  SHF.R.S32.HI R230, RZ, 0x1f, R239 ;  /* 0x0000001fffe67819 */ /* 0x000fe200000114ef */
[C---:B------:R-:W-:Y:S01]  /*7b20*/  IMAD.SHL.U32 R177, R239.reuse, 0x2, RZ ;  /* 0x00000002efb17824 */ /* 0x040fe200078e00ff */
[----:B------:R-:W-:Y:S01]  /*7b30*/  IADD3 R2, R2, -0x40, R0 ;  /* 0xffffffc002027810 */ /* 0x000fe20007ffe000 */
[C---:B------:R-:W-:Y:S01]  /*7b40*/  IMAD.SHL.U32 R176, R240.reuse, 0x2, RZ ;  /* 0x00000002f0b07824 */ /* 0x040fe200078e00ff */
[----:B------:R-:W-:Y:S01]  /*7b50*/  SHF.L.U64.HI R173, R239, 0x1, R230 ;  /* 0x00000001efad7819 */ /* 0x000fe200000102e6 */
[C---:B------:R-:W-:Y:S01]  /*7b60*/  IMAD.SHL.U32 R175, R231.reuse, 0x2, RZ ;  /* 0x00000002e7af7824 */ /* 0x040fe200078e00ff */
[----:B------:R-:W-:Y:S01]  /*7b70*/  SHF.R.S32.HI R230, RZ, 0x1f, R231 ;  /* 0x0000001fffe67819 */ /* 0x000fe200000114e7 */
[----:B------:R-:W-:Y:S01]  /*7b80*/  IMAD.MOV.U32 R0, RZ, RZ, R2 ;  /* 0x000000ffff007224 */ /* 0x000fe200078e0002 */
[----:B------:R-:W-:Y:S01]  /*7b90*/  SHF.L.U64.HI R172, R240, 0x1, R214 ;  /* 0x00000001f0ac7819 */ /* 0x000fe200000102d6 */
[----:B------:R-:W-:Y:S01]  /*7ba0*/  @P0 IMAD.HI.U32 R3, R2, c[0x0][0x2bc], RZ ;  /* 0x0000af0002030a27 */ /* 0x000fe200078e00ff */
[----:B------:R-:W-:Y:S04]  /*7bb0*/  SHF.L.U64.HI R171, R231, 0x1, R230 ;  /* 0x00000001e7ab7819 */ /* 0x000fe800000102e6 */
[----:B------:R-:W-:Y:S04]  /*7bc0*/  @P0 SHF.R.U32.HI R0, RZ, c[0x0][0x2c0], R3 ;  /* 0x0000b000ff000a19 */ /* 0x000fe80000011603 */
[C---:B------:R-:W-:Y:S04]  /*7bd0*/  @!P1 IADD3 R3, P0, R0.reuse, R248, RZ ;  /* 0x000000f800039210 */ /* 0x040fe80007f1e0ff */
[----:B------:R-:W-:Y:S01]  /*7be0*/  @!P1 LEA.HI.X.SX32 R133, R0, R252, 0x1, P0 ;  /* 0x000000fc00859211 */ /* 0x000fe200000f0eff */
[----:B------:R-:W-:Y:S01]  /*7bf0*/  IMAD.MOV R0, RZ, RZ, -R0 ;  /* 0x000000ffff007224 */ /* 0x000fe200078e0a00 */
[C---:B------:R-:W-:Y:S03]  /*7c00*/  @!P1 LEA R132, P0, R3.reuse, c[0x0][0x2a0], 0x2 ;  /* 0x0000a80003849a11 */ /* 0x040fe600078010ff */
[----:B------:R-:W-:Y:S01]  /*7c10*/  IMAD R232, R0, c[0x0][0x2b8], R2 ;  /* 0x0000ae0000e87a24 */ /* 0x000fe200078e0202 */
[----:B------:R-:W-:Y:S03]  /*7c20*/  @!P1 LEA.HI.X R133, R3, c[0x0][0x2a4], R133, 0x2, P0 ;  /* 0x0000a90003859a11 */ /* 0x000fe600000f1485 */
[----:B------:R-:W-:Y:S01]  /*7c30*/  IMAD.WIDE.U32 R2, R232, c[0x0][0x1e0], RZ ;  /* 0x00007800e8027a25 */ /* 0x000fe200078e00ff */
[----:B------:R-:W-:Y:S01]  /*7c40*/  SHF.R.S32.HI R0, RZ, 0x1f, R232 ;  /* 0x0000001fff007819 */ /* 0x000fe200000114e8 */
[----:B------:R-:W2:Y:S04]  /*7c50*/  @!P1 LDG.E R228, [R132.64] ;  /* 0x0000000684e49981 */ /* 0x000ea8000c1e1900 */
[----:B------:R-:W-:Y:S04]  /*7c60*/  IMAD R0, R0, c[0x0][0x1e0], RZ ;  /* 0x0000780000007a24 */ /* 0x000fe800078e02ff */
[----:B------:R-:W-:Y:S04]  /*7c70*/  IMAD R0, R232, c[0x0][0x1e4], R0 ;  /* 0x00007900e8007a24 */ /* 0x000fe800078e0200 */
[----:B------:R-:W-:Y:S01]  /*7c80*/  IMAD.IADD R3, R3, 0x1, R0 ;  /* 0x0000000103037824 */ /* 0x000fe200078e0200 */
        /* <DEDUP_REMOVED lines=10> */
.L_x_1668:
[----:B------:R-:W-:-:S05]  /*7d30*/  BRA.DIV ~URZ, `(.L_x_1591) ;  /* 0x000087227f007947 */ /* 0x000fca000b800000 */
[----:B------:R-:W3:Y:S01]  /*7d40*/  SHFL.IDX PT, R0, R170, RZ, 0x181f ;  /* 0x00181fffaa007589 */ /* 0x000ee200000e0000 */
[C---:B------:R-:W-:Y:S04]  /*7d50*/  IADD3 R2, -R233.reuse, 0x10, RZ ;  /* 0x00000010e9027810 */ /* 0x040fe80007ffe1ff */
[----:B------:R-:W-:Y:S04]  /*7d60*/  LOP3.LUT R2, R2, 0xf, RZ, 0xc0, !PT ;  /* 0x0000000f02027812 */ /* 0x000fe800078ec0ff */
[----:B---3--:R-:W-:Y:S04]  /*7d70*/  IADD3 R2, P5, P0, R2, R0, R175 ;  /* 0x0000000002027210 */ /* 0x008fe800078be0af */
[----:B--2---:R-:W-:Y:S02]  /*7d80*/  IADD3.X R3, RZ, R132, R171, P5, P0 ;  /* 0x00000084ff037210 */ /* 0x004fe40002fe04ab */
[----:B------:R-:W-:Y:S11]  /*7d90*/  ISETP.NE.U32.AND P0, PT, R233, RZ, PT ;  /* 0x000000ffe900720c */ /* 0x000ff60003f05070 */
[----:B------:R-:W-:Y:S02]  /*7da0*/  @!UPT UIADD3 URZ, URZ, URZ, URZ ;  /* 0x0000003f3f3ff290 */ /* 0x000fe4000fffe03f */
[----:B------:R-:W-:Y:S01]  /*7db0*/  @!PT LDS RZ, [RZ] ;  /* 0x00000000fffff984 */ /* 0x000fe20000000800 */
[----:B------:R-:W-:Y:S01]  /*7dc0*/  @!PT LDS RZ, [RZ] ;  /* 0x00000000fffff984 */ /* 0x000fe20000000800 */
[----:B------:R2:W-:Y:S02]  /*7dd0*/  LDGSTS.E.BYPASS.LTC128B.128.ZFILL [R229+0x8100], [R2.64], P0 ;  /* 0x0810000002e57fae */ /* 0x0005e40008141d46 */
[----:B--2---:R-:W-:Y:S05]  /*7de0*/  IADD3 R2, P0, R0, R176, RZ ;  /* 0x000000b000027210 */ /* 0x004fea0007f1e0ff */
[----:B------:R-:W-:Y:S01]  /*7df0*/  IMAD.X R3, R132, 0x1, R172, P0 ;  /* 0x0000000184037824 */ /* 0x000fe200000e06ac */
[----:B------:R-:W-:Y:S04]  /*7e00*/  IADD3 R168, P0, R0, R177, RZ ;  /* 0x000000b100a87210 */ /* 0x000fe80007f1e0ff */
[----:B------:R2:W-:Y:S01]  /*7e10*/  LDGSTS.E.BYPASS.LTC128B.128 [R229+0xa100], [R2.64], !P2 ;  /* 0x0a10000002e57fae */ /* 0x0005e2000d101d46 */
[----:B------:R-:W-:Y:S05]  /*7e20*/  IMAD.X R169, R132, 0x1, R173, P0 ;  /* 0x0000000184a97824 */ /* 0x000fea00000e06ad */
[----:B------:R3:W-:Y:S01]  /*7e30*/  LDGSTS.E.BYPASS.LTC128B.128 [R229+0xc100], [R168.64], !P3 ;  /* 0x0c100000a8e57fae */ /* 0x0007e2000d901d46 */
[----:B--2---:R-:W-:Y:S03]  /*7e40*/  IADD3 R2, P0, R0, R178, RZ ;  /* 0x000000b200027210 */ /* 0x004fe60007f1e0ff */
[----:B------:R3:W2:Y:S02]  /*7e50*/  SHFL.IDX PT, R0, R170, 0x1, 0x181f ;  /* 0x00381f00aa007f89 */ /* 0x0006a400000e0000 */
[----:B------:R-:W-:Y:S02]  /*7e60*/  IMAD.X R3, R132, 0x1, R174, P0 ;  /* 0x0000000184037824 */ /* 0x000fe400000e06ae */
[----:B------:R3:W4:Y:S04]  /*7e70*/  SHFL.IDX PT, R132, R133, 0x1, 0x181f ;  /* 0x00381f0085847f89 */ /* 0x00072800000e0000 */
[----:B------:R3:W-:Y:S02]  /*7e80*/  LDGSTS.E.BYPASS.LTC128B.128 [R229+0xe100], [R2.64], !P4 ;  /* 0x0e10000002e57fae */ /* 0x0007e4000e101d46 */
.L_x_1669:
[C---:B---3--:R-:W-:Y:S02]  /*7e90*/  IADD3 R2, -R233.reuse, 0x10, RZ ;  /* 0x00000010e9027810 */ /* 0x048fe40007ffe1ff */
[----:B------:R-:W-:Y:S02]  /*7ea0*/  LOP3.LUT R238, R238, 0xfffffff7, RZ, 0xc0, !PT ;  /* 0xfffffff7eeee7812 */ /* 0x000fe400078ec0ff */
[----:B------:R-:W-:Y:S02]  /*7eb0*/  ISETP.NE.U32.AND P0, PT, R233, RZ, PT ;  /* 0x000000ffe900720c */ /* 0x000fe40003f05070 */
[----:B------:R-:W-:Y:S02]  /*7ec0*/  LOP3.LUT R2, R2, 0xf, RZ, 0xc0, !PT ;  /* 0x0000000f02027812 */ /* 0x000fe400078ec0ff */
[----:B------:R-:W-:Y:S02]  /*7ed0*/  @P1 LOP3.LUT R238, R238, 0x8, RZ, 0xfc, !PT ;  /* 0x00000008eeee1812 */ /* 0x000fe400078efcff */
[----:B--2---:R-:W-:Y:S04]  /*7ee0*/  IADD3 R2, P1, P5, R2, R0, R175 ;  /* 0x0000000002027210 */ /* 0x004fe80007d3e0af */
[----:B----4-:R-:W-:Y:S02]  /*7ef0*/  IADD3.X R3, RZ, R132, R171, P1, P5 ;  /* 0x00000084ff037210 */ /* 0x010fe40000fea4ab */
[----:B------:R-:W-:Y:S02]  /*7f00*/  IADD3 R168, P5, R0, R177, RZ ;  /* 0x000000b100a87210 */ /* 0x000fe40007fbe0ff */
[----:B------:R-:W-:Y:S01]  /*7f10*/  LOP3.LUT P1, RZ, R238, 0x8, RZ, 0xc0, !PT ;  /* 0x00000008eeff7812 */ /* 0x000fe2000782c0ff */
[----:B------:R-:W-:Y:S01]  /*7f20*/  @!PT LDS RZ, [RZ] ;  /* 0x00000000fffff984 */ /* 0x000fe20000000800 */
[----:B------:R-:W-:Y:S01]  /*7f30*/  @!PT LDS RZ, [RZ] ;  /* 0x00000000fffff984 */ /* 0x000fe20000000800 */
[----:B------:R-:W-:Y:S01]  /*7f40*/  @!PT LDS RZ, [RZ] ;  /* 0x00000000fffff984 */ /* 0x000fe20000000800 */
[----:B------:R2:W-:Y:S01]  /*7f50*/  LDGSTS.E.BYPASS.LTC128B.128.ZFILL [R229+0x9100], [R2.64], P0 ;  /* 0x0910000002e57fae */ /* 0x0005e20008141d46 */
[----:B------:R-:W-:Y:S01]  /*7f60*/  IADD3 R170, P0, R0, R176, RZ ;  /* 0x000000b000aa7210 */ /* 0x000fe20007f1e0ff */
[C---:B------:R-:W-:Y:S04]  /*7f70*/  IMAD.X R169, R132.reuse, 0x1, R173, P5 ;  /* 0x0000000184a97824 */ /* 0x040fe800028e06ad */
[----:B------:R-:W-:Y:S05]  /*7f80*/  IMAD.X R171, R132, 0x1, R172, P0 ;  /* 0x0000000184ab7824 */ /* 0x000fea00000e06ac */
[----:B------:R3:W-:Y:S04]  /*7f90*/  LDGSTS.E.BYPASS.LTC128B.128 [R229+0xb100], [R170.64], !P2 ;  /* 0x0b100000aae57fae */ /* 0x0007e8000d101d46 */
[----:B------:R3:W-:Y:S01]  /*7fa0*/  LDGSTS.E.BYPASS.LTC128B.128 [R229+0xd100], [R168.64], !P3 ;  /* 0x0d100000a8e57fae */ /* 0x0007e2000d901d46 */
[----:B--2---:R-:W-:Y:S05]  /*7fb0*/  IADD3 R2, P0, R0, R178, RZ ;  /* 0x000000b200027210 */ /* 0x004fea0007f1e0ff */
[----:B------:R-:W-:Y:S05]  /*7fc0*/  IMAD.X R3, R132, 0x1, R174, P0 ;  /* 0x0000000184037824 */ /* 0x000fea00000e06ae */
[----:B------:R3:W-:Y:S03]  /*7fd0*/  LDGSTS.E.BYPASS.LTC128B.128 [R229+0xf100], [R2.64], !P4 ;  /* 0x0f10000002e57fae */ /* 0x0007e6000e101d46 */
.L_x_1589:
[----:B------:R-:W-:Y:S05]  /*7fe0*/  BSYNC B0 ;  /* 0x0000000000007941 */ /* 0x000fea0003800000 */
.L_x_1588:
        /* <DEDUP_REMOVED lines=41> */
.L_x_1670:
[----:B--2---:R-:W-:Y:S01]  /*8280*/  FMNMX.FTZ R3, R0, R132, !PT ;  /* 0x0000008400037209 */ /* 0x004fe20007810000 */
[C---:B-1----:R-:W-:Y:S01]  /*8290*/  FMUL.FTZ R132, R133.reuse, c[0x0][0x2d0] ;  /* 0x0000b40085847a20 */ /* 0x042fe20000410000 */
[----:B------:R-:W-:Y:S01]  /*82a0*/  WARPSYNC 0xffffffff ;  /* 0xffffffff00007948 */ /* 0x000fe20003800000 */
[----:B------:R-:W-:Y:S01]  /*82b0*/  FADD.FTZ R0, -R133, R134 ;  /* 0x0000008685007221 */ /* 0x000fe20000010100 */
[----:B------:R-:W-:Y:S01]  /*82c0*/  ISETP.GT.AND P0, PT, R234, R242, PT ;  /* 0x000000f2ea00720c */ /* 0x000fe20003f04270 */
        /* <DEDUP_REMOVED lines=19> */
[----:B------:R-:W-:Y:S03]  /*8400*/  FFMA.FTZ R132, R33, c[0x0][0x2d0], -R132 ;  /* 0x0000b40021847a23 */ /* 0x000fe60000010884 */
[----:B------:R3:W-:Y:S10]  /*8410*/  MUFU.EX2 R13, R4 ;  /* 0x00000004000d7308 */ /* 0x0007f40000000800 */
[----:B------:R-:W4:Y:S10]  /*8420*/  MUFU.EX2 R9, R9 ;  /* 0x0000000900097308 */ /* 0x000f340000000800 */
[----:B------:R-:W-:Y:S01]  /*8430*/  MUFU.EX2 R132, R132 ;  /* 0x0000008400847308 */ /* 0x000fe20000000800 */
[----:B---3--:R-:W-:Y:S04]  /*8440*/  FMUL.FTZ R4, R3, c[0x0][0x2d0] ;  /* 0x0000b40003047a20 */ /* 0x008fe80000410000 */
        /* <DEDUP_REMOVED lines=16> */
[----:B------:R-:W-:Y:S02]  /*8550*/  FFMA.FTZ R172, R15, c[0x0][0x2d0], -R4 ;  /* 0x0000b4000fac7a23 */ /* 0x000fe40000010804 */
[----:B------:R-:W-:Y:S10]  /*8560*/  MUFU.EX2 R197, R173 ;  /* 0x000000ad00c57308 */ /* 0x000ff40000000800 */
[----:B------:R-:W-:Y:S10]  /*8570*/  MUFU.EX2 R196, R172 ;  /* 0x000000ac00c47308 */ /* 0x000ff40000000800 */
[----:B------:R-:W-:Y:S10]  /*8580*/  MUFU.EX2 R173, R189 ;  /* 0x000000bd00ad7308 */ /* 0x000ff40000000800 */
[----:B------:R-:W-:Y:S01]  /*8590*/  MUFU.EX2 R172, R190 ;  /* 0x000000be00ac7308 */ /* 0x000fe20000000800 */
[----:B-1----:R-:W-:Y:S01]  /*85a0*/  FFMA.FTZ R0, R2, R237, R12 ;  /* 0x000000ed02007223 */ /* 0x002fe2000001000c */
[----:B--2---:R-:W-:Y:S01]  /*85b0*/  F2FP.PACK_AB R168, R8, R12 ;  /* 0x0000000c08a8723e */ /* 0x004fe200000000ff */
[----:B------:R-:W-:Y:S01]  /*85c0*/  FMUL.FTZ R32, R2, R136 ;  /* 0x0000008802207220 */ /* 0x000fe20000410000 */
[----:B----4-:R-:W-:Y:S01]  /*85d0*/  F2FP.PACK_AB R170, R9, R13 ;  /* 0x0000000d09aa723e */ /* 0x010fe200000000ff */
[----:B------:R-:W-:Y:S01]  /*85e0*/  FADD.FTZ R5, R8, R0 ;  /* 0x0000000008057221 */ /* 0x000fe20000010000 */
[----:B---3--:R-:W-:Y:S01]  /*85f0*/  F2FP.PACK_AB R169, R7, R10 ;  /* 0x0000000a07a9723e */ /* 0x008fe200000000ff */
[----:B------:R-:W-:Y:S02]  /*8600*/  FADD.FTZ R0, -R3, R135 ;  /* 0x0000008703007221 */ /* 0x000fe40000010100 */
[----:B------:R-:W-:Y:S02]  /*8610*/  FMUL.FTZ R33, R2, R137 ;  /* 0x0000008902217220 */ /* 0x000fe40000410000 */
[----:B------:R-:W-:Y:S02]  /*8620*/  FMUL.FTZ R0, R0, c[0x0][0x2d0] ;  /* 0x0000b40000007a20 */ /* 0x000fe40000410000 */
[----:B------:R-:W-:Y:S02]  /*8630*/  FFMA.FTZ R135, R11, c[0x0][0x2d0], -R4 ;  /* 0x0000b4000b877a23 */ /* 0x000fe40000010804 */
[C---:B------:R-:W-:Y:S02]  /*8640*/  FMUL.FTZ R12, R2.reuse, R156 ;  /* 0x0000009c020c7220 */ /* 0x040fe40000410000 */
[----:B------:R-:W1:Y:S01]  /*8650*/  MUFU.EX2 R0, R0 ;  /* 0x0000000000007308 */ /* 0x000e620000000800 */
[C---:B------:R-:W-:Y:S02]  /*8660*/  FMUL.FTZ R17, R2.reuse, R153 ;  /* 0x0000009902117220 */ /* 0x040fe40000410000 */
[----:B------:R-:W-:Y:S02]  /*8670*/  FADD.FTZ R4, R13, R5 ;  /* 0x000000050d047221 */ /* 0x000fe40000010000 */
[C---:B------:R-:W-:Y:S02]  /*8680*/  FMUL.FTZ R5, R2.reuse, R165 ;  /* 0x000000a502057220 */ /* 0x040fe40000410000 */
[----:B------:R-:W-:Y:S02]  /*8690*/  FADD.FTZ R180, R9, R4 ;  /* 0x0000000409b47221 */ /* 0x000fe40000010000 */
        /* <DEDUP_REMOVED lines=9> */
[----:B------:R-:W-:Y:S02]  /*8730*/  FMUL.FTZ R25, R2, R145 ;  /* 0x0000009102197220 */ /* 0x000fe40000410000 */
[C---:B-1----:R-:W-:Y:S02]  /*8740*/  FMUL.FTZ R34, R0.reuse, R138 ;  /* 0x0000008a00227220 */ /* 0x042fe40000410000 */
[C---:B------:R-:W-:Y:S02]  /*8750*/  FMUL.FTZ R35, R0.reuse, R139 ;  /* 0x0000008b00237220 */ /* 0x040fe40000410000 */
[----:B------:R-:W1:Y:S01]  /*8760*/  LDSM.16.MT88.4 R136, [R210] ;  /* 0x00000000d288783b */ /* 0x000e620000004200 */
[C---:B------:R-:W-:Y:S01]  /*8770*/  FFMA.FTZ R6, R0.reuse, R236, R10 ;  /* 0x000000ec00067223 */ /* 0x040fe2000001000a */
[----:B------:R-:W-:Y:S01]  /*8780*/  MUFU.EX2 R148, R186 ;  /* 0x000000ba00947308 */ /* 0x000fe20000000800 */
[C---:B------:R-:W-:Y:S02]  /*8790*/  FMUL.FTZ R10, R0.reuse, R162 ;  /* 0x000000a2000a7220 */ /* 0x040fe40000410000 */
[----:B------:R-:W-:Y:S02]  /*87a0*/  FADD.FTZ R152, R7, R6 ;  /* 0x0000000607987221 */ /* 0x000fe40000010000 */
[C---:B------:R-:W-:Y:S02]  /*87b0*/  FMUL.FTZ R6, R0.reuse, R166 ;  /* 0x000000a600067220 */ /* 0x040fe40000410000 */
[C---:B------:R-:W-:Y:S02]  /*87c0*/  FMUL.FTZ R7, R0.reuse, R167 ;  /* 0x000000a700077220 */ /* 0x040fe40000410000 */
[C---:B------:R-:W-:Y:S01]  /*87d0*/  FMUL.FTZ R11, R0.reuse, R163 ;  /* 0x000000a3000b7220 */ /* 0x040fe20000410000 */
[----:B------:R-:W-:Y:S01]  /*87e0*/  MUFU.EX2 R135, R176 ;  /* 0x000000b000877308 */ /* 0x000fe20000000800 */
[----:B------:R-:W-:Y:S01]  /*87f0*/  FMUL.FTZ R14, R0, R158 ;  /* 0x0000009e000e7220 */ /* 0x000fe20000410000 */
[----:B------:R-:W-:Y:S01]  /*8800*/  LDSM.16.MT88.4 R160, [R210+0x1800] ;  /* 0x00180000d2a0783b */ /* 0x000fe20000004200 */
[----:B--2---:R-:W-:Y:S01]  /*8810*/  F2FP.PACK_AB R171, R156, R153 ;  /* 0x000000999cab723e */ /* 0x004fe200000000ff */
[C---:B------:R-:W-:Y:S02]  /*8820*/  FMUL.FTZ R18, R0.reuse, R154 ;  /* 0x0000009a00127220 */ /* 0x040fe40000410000 */
[C---:B------:R-:W-:Y:S02]  /*8830*/  FMUL.FTZ R19, R0.reuse, R155 ;  /* 0x0000009b00137220 */ /* 0x040fe40000410000 */
[C---:B------:R-:W-:Y:S02]  /*8840*/  FMUL.FTZ R22, R0.reuse, R150 ;  /* 0x0000009600167220 */ /* 0x040fe40000410000 */
[C---:B------:R-:W-:Y:S01]  /*8850*/  FMUL.FTZ R23, R0.reuse, R151 ;  /* 0x0000009700177220 */ /* 0x040fe20000410000 */
[----:B------:R-:W-:Y:S01]  /*8860*/  MUFU.EX2 R176, R181 ;  /* 0x000000b500b07308 */ /* 0x000fe20000000800 */
[C---:B------:R-:W-:Y:S02]  /*8870*/  FMUL.FTZ R26, R0.reuse, R146 ;  /* 0x00000092001a7220 */ /* 0x040fe40000410000 */
[----:B------:R-:W-:Y:S02]  /*8880*/  FMUL.FTZ R27, R0, R147 ;  /* 0x00000093001b7220 */ /* 0x000fe40000410000 */
[C---:B------:R-:W-:Y:S02]  /*8890*/  FMUL.FTZ R28, R2.reuse, R140 ;  /* 0x0000008c021c7220 */ /* 0x040fe40000410000 */
[----:B------:R-:W-:Y:S02]  /*88a0*/  FMUL.FTZ R29, R2, R141 ;  /* 0x0000008d021d7220 */ /* 0x000fe40000410000 */
[C---:B------:R-:W-:Y:S01]  /*88b0*/  FMUL.FTZ R30, R0.reuse, R142 ;  /* 0x0000008e001e7220 */ /* 0x040fe20000410000 */
[----:B------:R-:W2:Y:S01]  /*88c0*/  MUFU.EX2 R134, R179 ;  /* 0x000000b300867308 */ /* 0x000ea20000000800 */
[C---:B------:R-:W-:Y:S02]  /*88d0*/  FMUL.FTZ R31, R0.reuse, R143 ;  /* 0x0000008f001f7220 */ /* 0x040fe40000410000 */
[----:B------:R-:W-:Y:S01]  /*88e0*/  LDSM.16.MT88.4 R140, [R210+0x800] ;  /* 0x00080000d28c783b */ /* 0x000fe20000004200 */
[----:B------:R-:W-:Y:S02]  /*88f0*/  FMUL.FTZ R15, R0, R159 ;  /* 0x0000009f000f7220 */ /* 0x000fe40000410000 */
[C---:B------:R-:W-:Y:S01]  /*8900*/  FMUL.FTZ R24, R2.reuse, R144 ;  /* 0x0000009002187220 */ /* 0x040fe20000410000 */
[C---:B-1----:R-:W-:Y:S03]  /*8910*/  HMMA.16816.F32 R4, R168.reuse, R136, R4 ;  /* 0x00000088a804723c */ /* 0x042fe60000001804 */
[----:B------:R-:W-:Y:S02]  /*8920*/  MUFU.EX2 R144, R177 ;  /* 0x000000b100907308 */ /* 0x000fe40000000800 */
[C---:B------:R-:W-:Y:S02]  /*8930*/  FMUL.FTZ R36, R2.reuse, R36 ;  /* 0x0000002402247220 */ /* 0x040fe40000410000 */
[----:B------:R-:W-:Y:S01]  /*8940*/  FMUL.FTZ R37, R2, R37 ;  /* 0x0000002502257220 */ /* 0x000fe20000410000 */
[C---:B------:R-:W-:Y:S01]  /*8950*/  HMMA.16816.F32 R8, R168.reuse, R138, R8 ;  /* 0x0000008aa808723c */ /* 0x040fe20000001808 */
[----:B------:R-:W1:Y:S03]  /*8960*/  LDSM.16.MT88.4 R136, [R211] ;  /* 0x00000000d388783b */ /* 0x000e660000004200 */
[C---:B------:R-:W-:Y:S01]  /*8970*/  FMUL.FTZ R38, R0.reuse, R38 ;  /* 0x0000002600267220 */ /* 0x040fe20000410000 */
[----:B------:R-:W-:Y:S01]  /*8980*/  MUFU.EX2 R177, R182 ;  /* 0x000000b600b17308 */ /* 0x000fe20000000800 */
[----:B------:R-:W-:Y:S02]  /*8990*/  FMUL.FTZ R39, R0, R39 ;  /* 0x0000002700277220 */ /* 0x000fe40000410000 */
[C---:B------:R-:W-:Y:S04]  /*89a0*/  FMUL.FTZ R40, R2.reuse, R40 ;  /* 0x0000002802287220 */ /* 0x040fe80000410000 */
        /* <DEDUP_REMOVED lines=100> */
[----:B------:R-:W-:Y:S02]  /*8ff0*/  FMUL.FTZ R129, R2, R129 ;  /* 0x0000008102817220 */ /* 0x000fe40000410000 */
[----:B------:R-:W3:Y:S01]  /*9000*/  MUFU.EX2 R2, R178 ;  /* 0x000000b200027308 */ /* 0x000ee20000000800 */
[C---:B------:R-:W-:Y:S02]  /*9010*/  FMUL.FTZ R126, R0.reuse, R126 ;  /* 0x0000007e007e7220 */ /* 0x040fe40000410000 */
[C---:B------:R-:W-:Y:S02]  /*9020*/  FMUL.FTZ R127, R0.reuse, R127 ;  /* 0x0000007f007f7220 */ /* 0x040fe40000410000 */
[C---:B------:R-:W-:Y:S02]  /*9030*/  FMUL.FTZ R130, R0.reuse, R130 ;  /* 0x0000008200827220 */ /* 0x040fe40000410000 */
[----:B------:R-:W-:Y:S02]  /*9040*/  FMUL.FTZ R131, R0, R131 ;  /* 0x0000008300837220 */ /* 0x000fe40000410000 */
[----:B--2---:R-:W-:Y:S01]  /*9050*/  FADD.FTZ R0, R134, R180 ;  /* 0x000000b486007221 */ /* 0x004fe20000010000 */
[----:B------:R-:W2:Y:S10]  /*9060*/  MUFU.EX2 R178, R175 ;  /* 0x000000af00b27308 */ /* 0x000eb40000000800 */
[----:B------:R-:W-:Y:S01]  /*9070*/  MUFU.EX2 R175, R183 ;  /* 0x000000b700af7308 */ /* 0x000fe20000000800 */
[C---:B-1----:R-:W-:Y:S03]  /*9080*/  HMMA.16816.F32 R44, R168.reuse, R136, R44 ;  /* 0x00000088a82c723c */ /* 0x042fe6000000182c */
[----:B---3--:R-:W-:Y:S04]  /*9090*/  FADD.FTZ R0, R2, R0 ;  /* 0x0000000002007221 */ /* 0x008fe80000010000 */
[----:B------:R-:W-:Y:S01]  /*90a0*/  FADD.FTZ R0, R144, R0 ;  /* 0x0000000090007221 */ /* 0x000fe20000010000 */
[C---:B------:R-:W-:Y:S01]  /*90b0*/  HMMA.16816.F32 R48, R168.reuse, R138, R48 ;  /* 0x0000008aa830723c */ /* 0x040fe20000001830 */
[----:B------:R-:W1:Y:S03]  /*90c0*/  LDSM.16.MT88.4 R136, [R213+0x2000] ;  /* 0x00200000d588783b */ /* 0x000e660000004200 */
[C---:B------:R-:W-:Y:S04]  /*90d0*/  FADD.FTZ R0, R135.reuse, R0 ;  /* 0x0000000087007221 */ /* 0x040fe80000010000 */
        /* <DEDUP_REMOVED lines=31> */
[----:B------:R-:W-:Y:S03]  /*92d0*/  F2FP.PACK_AB R137, R196, R197 ;  /* 0x000000c5c489723e */ /* 0x000fe600000000ff */
[----:B------:R-:W-:Y:S02]  /*92e0*/  F2FP.PACK_AB R138, R135, R144 ;  /* 0x00000090878a723e */ /* 0x000fe400000000ff */
[----:B------:R-:W3:Y:S02]  /*92f0*/  LDSM.16.MT88.4 R144, [R211+0x800] ;  /* 0x00080000d390783b */ /* 0x000ee40000004200 */
[----:B------:R-:W4:Y:S01]  /*9300*/  MUFU.EX2 R2, R187 ;  /* 0x000000bb00027308 */ /* 0x000f220000000800 */
[----:B--2---:R-:W-:Y:S02]  /*9310*/  F2FP.PACK_AB R139, R178, R179 ;  /* 0x000000b3b28b723e */ /* 0x004fe400000000ff */
[----:B------:R-:W-:Y:S05]  /*9320*/  F2FP.PACK_AB R169, R172, R173 ;  /* 0x000000adaca9723e */ /* 0x000fea00000000ff */
[C---:B------:R-:W-:Y:S02]  /*9330*/  HMMA.16816.F32 R4, R136.reuse, R140, R4 ;  /* 0x0000008c8804723c */ /* 0x040fe40000001804 */
[----:B------:R-:W2:Y:S03]  /*9340*/  MUFU.EX2 R135, R185 ;  /* 0x000000b900877308 */ /* 0x000ea60000000800 */
[----:B-1----:R-:W-:Y:S03]  /*9350*/  FADD.FTZ R0, R134, R0 ;  /* 0x0000000086007221 */ /* 0x002fe60000010000 */
[C---:B------:R-:W-:Y:S01]  /*9360*/  HMMA.16816.F32 R8, R136.reuse, R142, R8 ;  /* 0x0000008e8808723c */ /* 0x040fe20000001808 */
[----:B------:R-:W1:Y:S03]  /*9370*/  LDSM.16.MT88.4 R140, [R213+0x800] ;  /* 0x00080000d58c783b */ /* 0x000e660000004200 */
[----:B----4-:R-:W-:Y:S04]  /*9380*/  FADD.FTZ R0, R2, R0 ;  /* 0x0000000002007221 */ /* 0x010fe80000010000 */
[----:B------:R-:W-:Y:S04]  /*9390*/  FADD.FTZ R0, R148, R0 ;  /* 0x0000000094007221 */ /* 0x000fe80000010000 */
[C---:B--2---:R-:W-:Y:S01]  /*93a0*/  FADD.FTZ R0, R135.reuse, R0 ;  /* 0x0000000087007221 */ /* 0x044fe20000010000 */
        /* <DEDUP_REMOVED lines=47> */
[----:B------:R-:W4:Y:S02]  /*96a0*/  MUFU.EX2 R135, R194 ;  /* 0x000000c200877308 */ /* 0x000f240000000800 */
[----:B------:R-:W-:Y:S02]  /*96b0*/  F2FP.PACK_AB R136, R2, R134 ;  /* 0x000000860288723e */ /* 0x000fe400000000ff */
[----:B------:R-:W-:Y:S02]  /*96c0*/  F2FP.PACK_AB R137, R176, R177 ;  /* 0x000000b1b089723e */ /* 0x000fe400000000ff */
[----:B------:R-:W-:Y:S04]  /*96d0*/  F2FP.PACK_AB R139, R174, R175 ;  /* 0x000000afae8b723e */ /* 0x000fe800000000ff */
[----:B------:R-:W-:Y:S03]  /*96e0*/  MUFU.EX2 R2, R193 ;  /* 0x000000c100027308 */ /* 0x000fe60000000800 */
[C---:B-1----:R-:W-:Y:S07]  /*96f0*/  HMMA.16816.F32 R4, R136.reuse, R140, R4 ;  /* 0x0000008c8804723c */ /* 0x042fee0000001804 */
[----:B------:R-:W1:Y:S01]  /*9700*/  MUFU.EX2 R134, R191 ;  /* 0x000000bf00867308 */ /* 0x000e620000000800 */
[C---:B------:R-:W-:Y:S01]  /*9710*/  HMMA.16816.F32 R8, R136.reuse, R142, R8 ;  /* 0x0000008e8808723c */ /* 0x040fe20000001808 */
[----:B------:R-:W5:Y:S03]  /*9720*/  LDSM.16.MT88.4 R140, [R212+0x1000] ;  /* 0x00100000d48c783b */ /* 0x000f660000004200 */
[----:B----4-:R-:W-:Y:S04]  /*9730*/  F2FP.PACK_AB R170, R132, R135 ;  /* 0x0000008784aa723e */ /* 0x010fe800000000ff */
[C---:B--2---:R-:W-:Y:S08]  /*9740*/  HMMA.16816.F32 R12, R136.reuse, R144, R12 ;  /* 0x00000090880c723c */ /* 0x044ff0000000180c */
[C---:B------:R-:W-:Y:S01]  /*9750*/  HMMA.16816.F32 R16, R136.reuse, R146, R16 ;  /* 0x000000928810723c */ /* 0x040fe20000001810 */
[----:B------:R-:W2:Y:S03]  /*9760*/  LDSM.16.MT88.4 R144, [R210+0x3000] ;  /* 0x00300000d290783b */ /* 0x000ea60000004200 */
[----:B-1----:R-:W-:Y:S01]  /*9770*/  F2FP.PACK_AB R168, R2, R134 ;  /* 0x0000008602a8723e */ /* 0x002fe200000000ff */
[----:B------:R-:W-:Y:S03]  /*9780*/  FADD.FTZ R0, R134, R0 ;  /* 0x0000000086007221 */ /* 0x000fe60000010000 */
[C---:B---3--:R-:W-:Y:S01]  /*9790*/  HMMA.16816.F32 R20, R136.reuse, R148, R20 ;  /* 0x000000948814723c */ /* 0x048fe20000001814 */
[----:B------:R-:W-:Y:S03]  /*97a0*/  MUFU.EX2 R134, R192 ;  /* 0x000000c000867308 */ /* 0x000fe60000000800 */
[----:B------:R-:W-:Y:S02]  /*97b0*/  FADD.FTZ R0, R2, R0 ;  /* 0x0000000002007221 */ /* 0x000fe40000010000 */
[----:B------:R-:W-:Y:S02]  /*97c0*/  FADD.FTZ R2, R153, R152 ;  /* 0x0000009899027221 */ /* 0x000fe40000010000 */
[C---:B------:R-:W-:Y:S01]  /*97d0*/  HMMA.16816.F32 R24, R136.reuse, R150, R24 ;  /* 0x000000968818723c */ /* 0x040fe20000001818 */
[----:B------:R-:W1:Y:S03]  /*97e0*/  LDSM.16.MT88.4 R148, [R211+0x3000] ;  /* 0x00300000d394783b */ /* 0x000e660000004200 */
[----:B------:R-:W-:Y:S01]  /*97f0*/  FADD.FTZ R0, R135, R0 ;  /* 0x0000000087007221 */ /* 0x000fe20000010000 */
[----:B------:R-:W-:Y:S03]  /*9800*/  MOV R135, R3 ;  /* 0x0000000300877202 */ /* 0x000fe60000000f00 */
[C---:B-----5:R-:W-:Y:S01]  /*9810*/  HMMA.16816.F32 R28, R136.reuse, R140, R28 ;  /* 0x0000008c881c723c */ /* 0x060fe2000000181c */
[----:B------:R-:W-:Y:S03]  /*9820*/  LDSM.16.MT88.4 R152, [R211+0x1800] ;  /* 0x00180000d398783b */ /* 0x000fe60000004200 */
[----:B------:R-:W-:Y:S02]  /*9830*/  FADD.FTZ R237, R132, R0 ;  /* 0x0000000084ed7221 */ /* 0x000fe40000010000 */
[----:B------:R-:W-:Y:S01]  /*9840*/  FADD.FTZ R0, R156, R2 ;  /* 0x000000029c007221 */ /* 0x000fe20000010000 */
[----:B------:R-:W3:Y:S01]  /*9850*/  MUFU.EX2 R132, R195 ;  /* 0x000000c300847308 */ /* 0x000ee20000000800 */
[C---:B------:R-:W-:Y:S01]  /*9860*/  HMMA.16816.F32 R32, R136.reuse, R142, R32 ;  /* 0x0000008e8820723c */ /* 0x040fe20000001820 */
[----:B------:R-:W4:Y:S03]  /*9870*/  LDSM.16.MT88.4 R140, [R213+0x3000] ;  /* 0x00300000d58c783b */ /* 0x000f260000004200 */
[----:B------:R-:W-:Y:S04]  /*9880*/  FADD.FTZ R0, R197, R0 ;  /* 0x00000000c5007221 */ /* 0x000fe80000010000 */
[----:B------:R-:W-:Y:S01]  /*9890*/  FADD.FTZ R0, R196, R0 ;  /* 0x00000000c4007221 */ /* 0x000fe20000010000 */
[C---:B--2---:R-:W-:Y:S03]  /*98a0*/  HMMA.16816.F32 R36, R136.reuse, R144, R36 ;  /* 0x000000908824723c */ /* 0x044fe60000001824 */
[----:B------:R-:W-:Y:S04]  /*98b0*/  FADD.FTZ R0, R179, R0 ;  /* 0x00000000b3007221 */ /* 0x000fe80000010000 */
[----:B------:R-:W-:Y:S01]  /*98c0*/  FADD.FTZ R0, R178, R0 ;  /* 0x00000000b2007221 */ /* 0x000fe20000010000 */
[C---:B------:R-:W-:Y:S01]  /*98d0*/  HMMA.16816.F32 R40, R136.reuse, R146, R40 ;  /* 0x000000928828723c */ /* 0x040fe20000001828 */
[----:B------:R-:W2:Y:S03]  /*98e0*/  LDSM.16.MT88.4 R144, [R212+0x3000] ;  /* 0x00300000d490783b */ /* 0x000ea60000004200 */
[----:B------:R-:W-:Y:S01]  /*98f0*/  FADD.FTZ R0, R177, R0 ;  /* 0x00000000b1007221 */ /* 0x000fe20000010000 */
[----:B---3--:R-:W-:Y:S03]  /*9900*/  F2FP.PACK_AB R171, R132, R134 ;  /* 0x0000008684ab723e */ /* 0x008fe600000000ff */
        /* <DEDUP_REMOVED lines=12> */
[----:B------:R-:W-:Y:S01]  /*99d0*/  FADD.FTZ R2, R134, R0 ;  /* 0x0000000086027221 */ /* 0x000fe20000010000 */
[----:B------:R-:W-:Y:S02]  /*99e0*/  IADD3 R0, R234, -0x1, RZ ;  /* 0xffffffffea007810 */ /* 0x000fe40007ffe0ff */
[----:B------:R-:W-:Y:S01]  /*99f0*/  MOV R134, R133 ;  /* 0x0000008500867202 */ /* 0x000fe20000000f00 */
        /* <DEDUP_REMOVED lines=24> */
[C---:B---3--:R-:W-:Y:S08]  /*9b80*/  HMMA.16816.F32 R124, R136.reuse, R140, R124 ;  /* 0x0000008c887c723c */ /* 0x048ff0000000187c */
[----:B------:R-:W-:Y:S01]  /*9b90*/  HMMA.16816.F32 R128, R136, R142, R128 ;  /* 0x0000008e8880723c */ /* 0x000fe20000001880 */
[----:B------:R-:W1:Y:S07]  /*9ba0*/  LDSM.16.MT88.4 R136, [R212+0x1800] ;  /* 0x00180000d488783b */ /* 0x000e6e0000004200 */
        /* <DEDUP_REMOVED lines=8> */
[C---:B--2---:R-:W-:Y:S08]  /*9c30*/  HMMA.16816.F32 R148, R168.reuse, R144, R20 ;  /* 0x00000090a894723c */ /* 0x044ff00000001814 */
[C---:B------:R-:W-:Y:S07]  /*9c40*/  HMMA.16816.F32 R144, R168.reuse, R146, R24 ;  /* 0x00000092a890723c */ /* 0x040fee0000001818 */
[----:B------:R-:W-:Y:S01]  /*9c50*/  MOV R24, R3 ;  /* 0x0000000300187202 */ /* 0x000fe20000000f00 */
        /* <DEDUP_REMOVED lines=34> */
[----:B------:R-:W-:Y:S07]  /*9e80*/  @!UPT UIADD3 URZ, URZ, URZ, URZ ;  /* 0x0000003f3f3ff290 */ /* 0x000fee000fffe03f */
[----:B------:R-:W-:-:S11]  /*9e90*/  @P0 BRA `(.L_x_1593) ;  /* 0xffffc79000000947 */ /* 0x000fd6000383ffff */
.L_x_1586:
[----:B------:R-:W-:Y:S05]  /*9ea0*/  BRA.DIV ~URZ, `(.L_x_1594) ;  /* 0x000069127f007947 */ /* 0x000fea000b800000 */
[----:B------:R1:W2:Y:S02]  /*9eb0*/  SHFL.BFLY PT, R0, R237, 0x2, 0x1f ;  /* 0x0c401f00ed007f89 */ /* 0x0002a400000e0000 */
.L_x_1671:
[----:B--2---:R-:W-:Y:S01]  /*9ec0*/  FADD.FTZ R4, R0, R237 ;  /* 0x000000ed00047221 */ /* 0x004fe20000010000 */
[----:B------:R-:W-:Y:S05]  /*9ed0*/  BRA.DIV ~URZ, `(.L_x_1595) ;  /* 0x000069327f007947 */ /* 0x000fea000b800000 */
[----:B------:R-:W2:Y:S02]  /*9ee0*/  SHFL.BFLY PT, R0, R236, 0x2, 0x1f ;  /* 0x0c401f00ec007f89 */ /* 0x000ea400000e0000 */
[----:B--2---:R-:W-:-:S02]  /*9ef0*/  FADD.FTZ R5, R0, R236 ;  /* 0x000000ec00057221 */ /* 0x004fc40000010000 */
[----:B------:R-:W2:Y:S04]  /*9f00*/  SHFL.BFLY PT, R0, R4, 0x1, 0x1f ;  /* 0x0c201f0004007f89 */ /* 0x000ea800000e0000 */
[----:B------:R3:W4:Y:S01]  /*9f10*/  SHFL.BFLY PT, R3, R5, 0x1, 0x1f ;  /* 0x0c201f0005037f89 */ /* 0x00072200000e0000 */
[----:B--2---:R-:W-:-:S05]  /*9f20*/  FADD.FTZ R4, R4, R0 ;  /* 0x0000000004047221 */ /* 0x004fca0000010000 */
.L_x_1672:
[----:B------:R-:W-:Y:S01]  /*9f30*/  FSETP.NE.FTZ.AND P1, PT, R4, RZ, PT ;  /* 0x000000ff0400720b */ /* 0x000fe20003f35000 */
[----:B----4-:R-:W-:Y:S01]  /*9f40*/  FADD.FTZ R3, R3, R5 ;  /* 0x0000000503037221 */ /* 0x010fe20000010000 */
[----:B------:R-:W-:Y:S02]  /*9f50*/  MOV R15, 0xff800000 ;  /* 0xff800000000f7802 */ /* 0x000fe40000000f00 */
[----:B------:R-:W-:Y:S02]  /*9f60*/  MOV R20, 0xff800000 ;  /* 0xff80000000147802 */ /* 0x000fe40000000f00 */
[----:B------:R-:W-:-:S07]  /*9f70*/  FSETP.NE.FTZ.AND P0, PT, R3, RZ, PT ;  /* 0x000000ff0300720b */ /* 0x000fce0003f15000 */
[----:B------:R-:W2:Y:S01]  /*9f80*/  @P1 MUFU.LG2 R0, R4 ;  /* 0x0000000400001308 */ /* 0x000ea20000000c00 */
[----:B------:R-:W-:-:S05]  /*9f90*/  @P1 MOV R2, 0x3f317218 ;  /* 0x3f31721800021802 */ /* 0x000fca0000000f00 */
[----:B------:R-:W-:Y:S02]  /*9fa0*/  @P1 FMUL.FTZ R2, R2, c[0x0][0x2d0] ;  /* 0x0000b40002021a20 */ /* 0x000fe40000410000 */
[----:B--2---:R-:W-:-:S04]  /*9fb0*/  @P1 FMUL.FTZ R0, R0, 0.69314718246459960938 ;  /* 0x3f31721800001820 */ /* 0x004fc80000410000 */
[----:B------:R-:W-:Y:S01]  /*9fc0*/  @P1 FFMA.FTZ R15, R2, R133, R0 ;  /* 0x00000085020f1223 */ /* 0x000fe20000010000 */
[----:B------:R-:W-:Y:S01]  /*9fd0*/  MOV R2, RZ ;  /* 0x000000ff00027202 */ /* 0x000fe20000000f00 */
[----:B------:R-:W2:Y:S08]  /*9fe0*/  @P0 MUFU.LG2 R0, R3 ;  /* 0x0000000300000308 */ /* 0x000eb00000000c00 */
[----:B------:R4:W5:Y:S01]  /*9ff0*/  @P1 MUFU.RCP R2, R4 ;  /* 0x0000000400021308 */ /* 0x0009620000001000 */
[----:B--2---:R-:W-:Y:S01]  /*a000*/  @P0 FMUL.FTZ R0, R0, 0.69314718246459960938 ;  /* 0x3f31721800000820 */ /* 0x004fe20000410000 */
[----:B----4-:R-:W-:Y:S01]  /*a010*/  @P0 MOV R4, 0x3f317218 ;  /* 0x3f31721800040802 */ /* 0x010fe20000000f00 */
[----:B-----5:R-:W-:-:S02]  /*a020*/  FMUL.FTZ R134, R2, R136 ;  /* 0x0000008802867220 */ /* 0x020fc40000410000 */
        /* <DEDUP_REMOVED lines=8> */
[----:B------:R-:W2:Y:S01]  /*a0b0*/  @P0 MUFU.RCP R0, R3 ;  /* 0x0000000300000308 */ /* 0x000ea20000001000 */
        /* <DEDUP_REMOVED lines=16> */
[----:B--2---:R-:W-:-:S02]  /*a1c0*/  FMUL.FTZ R156, R0, R46 ;  /* 0x0000002e009c7220 */ /* 0x004fc40000410000 */
        /* <DEDUP_REMOVED lines=30> */
[----:B------:R-:W-:Y:S02]  /*a3b0*/  FMUL.FTZ R55, R0, R79 ;  /* 0x0000004f00377220 */ /* 0x000fe40000410000 */
        /* <DEDUP_REMOVED lines=75> */
.L_x_1568:
[----:B------:R2:W5:Y:S04]  /*a870*/  LDL R6, [R1] ;  /* 0x0000000001067983 */ /* 0x0005680000100800 */
[----:B------:R-:W4:Y:S01]  /*a880*/  S2R R2, SR_TID.X ;  /* 0x0000000000027919 */ /* 0x000f220000002100 */
[----:B------:R-:W-:Y:S01]  /*a890*/  BSSY B0, `(.L_x_1596) ;  /* 0x0000011000007945 */ /* 0x000fe20003800000 */
[----:B----4-:R-:W-:-:S13]  /*a8a0*/  LOP3.LUT P0, RZ, R2, 0xff, RZ, 0xc0, !PT ;  /* 0x000000ff02ff7812 */ /* 0x010fda000780c0ff */
[----:B------:R-:W-:Y:S05]  /*a8b0*/  @P0 BRA `(.L_x_1597) ;  /* 0x000000e000000947 */ /* 0x000fea0003800000 */
[----:B--2---:R-:W2:Y:S01]  /*a8c0*/  S2R R2, SR_LANEID ;  /* 0x0000000000027919 */ /* 0x004ea20000000000 */
[----:B------:R-:W-:Y:S01]  /*a8d0*/  VOTEU.ANY UR4, UPT, PT ;  /* 0x0000000000047886 */ /* 0x000fe200038e0100 */
[----:B------:R-:W-:Y:S01]  /*a8e0*/  IMAD.MOV.U32 R4, RZ, RZ, c[0x0][0x560] ;  /* 0x00015800ff047624 */ /* 0x000fe200078e00ff */
[----:B------:R-:W2:Y:S01]  /*a8f0*/  FLO.U32 R3, UR4 ;  /* 0x0000000400037d00 */ /* 0x000ea200080e0000 */
[----:B---3--:R-:W-:Y:S01]  /*a900*/  IMAD.MOV.U32 R5, RZ, RZ, c[0x0][0x564] ;  /* 0x00015900ff057624 */ /* 0x008fe200078e00ff */
[----:B--2---:R-:W-:-:S06]  /*a910*/  ISETP.EQ.U32.AND P0, PT, R3, R2, PT ;  /* 0x000000020300720c */ /* 0x004fcc0003f02070 */
[----:B------:R-:W2:Y:S07]  /*a920*/  POPC R2, UR4 ;  /* 0x0000000400027d09 */ /* 0x000eae0008000000 */
[----:B--2---:R2:W3:Y:S04]  /*a930*/  @P0 ATOMG.E.ADD.STRONG.GPU PT, R2, [R4.64], R2 ;  /* 0x00000002040209a8 */ /* 0x0044e800081ee1c6 */
[----:B--2---:R-:W2:Y:S04]  /*a940*/  S2R R4, SR_LTMASK ;  /* 0x0000000000047919 */ /* 0x004ea80000003900 */
[----:B---3--:R2:W3:Y:S02]  /*a950*/  SHFL.IDX PT, R3, R2, R3, 0x1f ;  /* 0x00001f0302037589 */ /* 0x0084e400000e0000 */
[----:B--2---:R-:W-:-:S06]  /*a960*/  LOP3.LUT R2, R4, UR4, RZ, 0xc0, !PT ;  /* 0x0000000404027c12 */ /* 0x004fcc000f8ec0ff */
[----:B------:R-:W3:Y:S02]  /*a970*/  POPC R2, R2 ;  /* 0x0000000200027309 */ /* 0x000ee40000000000 */
[----:B---3-5:R-:W-:-:S05]  /*a980*/  IADD3 R6, R3, c[0x0][0xc], R2 ;  /* 0x0000030003067a10 */ /* 0x028fca0007ffe002 */
[----:B------:R2:W-:Y:S02]  /*a990*/  STL [R1], R6 ;  /* 0x0000000601007387 */ /* 0x0005e40000100800 */
.L_x_1597:
[----:B--2---:R-:W-:Y:S05]  /*a9a0*/  BSYNC B0 ;  /* 0x0000000000007941 */ /* 0x004fea0003800000 */
.L_x_1596:
[----:B------:R-:W-:Y:S01]  /*a9b0*/  PRMT R0, R0, 0x9910, RZ ;  /* 0x0000991000007816 */ /* 0x000fe200000000ff */
[----:B------:R-:W-:Y:S01]  /*a9c0*/  BSSY B1, `(.L_x_1598) ;  /* 0x0000424000017945 */ /* 0x000fe20003800000 */
[----:B-----5:R-:W-:Y:S02]  /*a9d0*/  IMAD.MOV.U32 R106, RZ, RZ, R6 ;  /* 0x000000ffff6a7224 */ /* 0x020fe400078e0006 */
[----:B------:R-:W-:-:S13]  /*a9e0*/  ISETP.NE.AND P0, PT, R0, RZ, PT ;  /* 0x000000ff0000720c */ /* 0x000fda0003f05270 */
[----:B------:R-:W-:Y:S05]  /*a9f0*/  @!P0 BRA `(.L_x_1599) ;  /* 0x0000339000008947 */ /* 0x000fea0003800000 */
[----:B---3--:R-:W2:Y:S04]  /*aa00*/  LDL R5, [R1+0x24] ;  /* 0x0000240001057983 */ /* 0x008ea80000100800 */
        /* <DEDUP_REMOVED lines=14> */
[----:B--2---:R-:W-:Y:S02]  /*aaf0*/  F2FP.PACK_AB R2, R27, R26 ;  /* 0x0000001a1b02723e */ /* 0x004fe400000000ff */
[----:B-1----:R-:W-:-:S03]  /*ab00*/  F2FP.PACK_AB R0, R153, R152 ;  /* 0x000000989900723e */ /* 0x002fc600000000ff */
        /* <DEDUP_REMOVED lines=144> */
.L_x_1600:
[----:B-1----:R-:W2:Y:S04]  /*b410*/  LDL.LU R6, [R1+0x14] ;  /* 0x0000140001067983 */ /* 0x002ea80000300800 */
[----:B------:R-:W3:Y:S04]  /*b420*/  LDL.LU R3, [R1+0x8] ;  /* 0x0000080001037983 */ /* 0x000ee80000300800 */
[----:B------:R-:W4:Y:S04]  /*b430*/  LDL.LU R2, [R1+0x4c] ;  /* 0x00004c0001027983 */ /* 0x000f280000300800 */
[----:B------:R-:W4:Y:S01]  /*b440*/  LDL R110, [R1+0x48] ;  /* 0x00004800016e7983 */ /* 0x000f220000100800 */
[----:B------:R-:W-:Y:S01]  /*b450*/  IMAD.MOV.U32 R10, RZ, RZ, 0x368 ;  /* 0x00000368ff0a7424 */ /* 0x000fe200078e00ff */
[----:B------:R-:W-:-:S02]  /*b460*/  ISETP.GT.AND P2, PT, R5, 0x1, PT ;  /* 0x000000010500780c */ /* 0x000fc40003f44270 */
[----:B------:R-:W4:Y:S02]  /*b470*/  LDL R107, [R1+0x150] ;  /* 0x00015000016b7983 */ /* 0x000f240000100800 */
[----:B------:R-:W-:Y:S02]  /*b480*/  SEL R10, R10, 0x328, P2 ;  /* 0x000003280a0a7807 */ /* 0x000fe40001000000 */
[----:B------:R-:W4:Y:S01]  /*b490*/  LDL R21, [R1+0x4] ;  /* 0x0000040001157983 */ /* 0x000f220000100800 */
[----:B------:R-:W-:Y:S01]  /*b4a0*/  ISETP.NE.U32.AND P0, PT, RZ, c[0x0][0x500], PT ;  /* 0x00014000ff007a0c */ /* 0x000fe20003f05070 */
[----:B------:R-:W1:Y:S03]  /*b4b0*/  LDC.64 R4, c[0x0][R10+0x170] ;  /* 0x00005c000a047b82 */ /* 0x000e660000000a00 */
[----:B------:R-:W-:-:S05]  /*b4c0*/  ISETP.NE.AND.EX P0, PT, RZ, c[0x0][0x504], PT, P0 ;  /* 0x00014100ff007a0c */ /* 0x000fca0003f05300 */
[----:B------:R-:W1:Y:S08]  /*b4d0*/  LDC.64 R12, c[0x0][R10+0x168] ;  /* 0x00005a000a0c7b82 */ /* 0x000e700000000a00 */
[----:B------:R1:W1:Y:S08]  /*b4e0*/  LDC.64 R18, c[0x0][R10+0x178] ;  /* 0x00005e000a127b82 */ /* 0x0002700000000a00 */
[----:B------:R1:W1:Y:S01]  /*b4f0*/  LDC.64 R16, c[0x0][R10+0x160] ;  /* 0x000058000a107b82 */ /* 0x0002620000000a00 */
[----:B--2---:R-:W-:-:S02]  /*b500*/  SEL R8, R6, RZ, !P0 ;  /* 0x000000ff06087207 */ /* 0x004fc40004000000 */
[----:B---3--:R-:W-:Y:S02]  /*b510*/  LOP3.LUT R11, R3, 0xffff, RZ, 0xc0, !PT ;  /* 0x0000ffff030b7812 */ /* 0x008fe400078ec0ff */
[----:B----4-:R-:W-:Y:S01]  /*b520*/  SEL R3, R2, RZ, !P0 ;  /* 0x000000ff02037207 */ /* 0x010fe20004000000 */
[-C--:B-1----:R-:W-:Y:S02]  /*b530*/  IMAD R2, R5, R8.reuse, RZ ;  /* 0x0000000805027224 */ /* 0x082fe400078e02ff */
        /* <DEDUP_REMOVED lines=10> */
[----:B------:R-:W-:-:S05]  /*b5e0*/  SEL R2, R110, RZ, P2 ;  /* 0x000000ff6e027207 */ /* 0x000fca0001000000 */
[-C--:B------:R-:W-:Y:S02]  /*b5f0*/  IMAD.WIDE.U32 R4, R18, R2.reuse, RZ ;  /* 0x0000000212047225 */ /* 0x080fe400078e00ff */
[----:B------:R-:W2:Y:S02]  /*b600*/  LDL R18, [R1+0x14c] ;  /* 0x00014c0001127983 */ /* 0x000ea40000100800 */
[----:B------:R-:W-:Y:S02]  /*b610*/  IMAD R6, R19, R2, RZ ;  /* 0x0000000213067224 */ /* 0x000fe400078e02ff */
[----:B------:R-:W-:-:S04]  /*b620*/  @P1 IMAD.HI.U32 R3, R10, c[0x0][0x4ec], RZ ;  /* 0x00013b000a031a27 */ /* 0x000fc800078e00ff */
[----:B------:R-:W-:Y:S01]  /*b630*/  IMAD.MOV.U32 R2, RZ, RZ, R10 ;  /* 0x000000ffff027224 */ /* 0x000fe200078e000a */
[----:B------:R-:W-:Y:S01]  /*b640*/  @P1 SHF.R.U32.HI R2, RZ, c[0x0][0x4f0], R3 ;  /* 0x00013c00ff021a19 */ /* 0x000fe20000011603 */
[----:B------:R-:W-:Y:S01]  /*b650*/  IMAD.IADD R6, R5, 0x1, R6 ;  /* 0x0000000105067824 */ /* 0x000fe200078e0206 */
[----:B------:R-:W1:Y:S02]  /*b660*/  S2R R13, SR_TID.X ;  /* 0x00000000000d7919 */ /* 0x000e640000002100 */
[----:B------:R-:W-:Y:S02]  /*b670*/  IADD3 R4, P3, P0, R2, R9, R4 ;  /* 0x0000000902047210 */ /* 0x000fe4000787e004 */
[--C-:B------:R-:W-:Y:S01]  /*b680*/  SHF.R.S32.HI R5, RZ, 0x1f, R2.reuse ;  /* 0x0000001fff057819 */ /* 0x100fe20000011402 */
[----:B------:R-:W-:Y:S01]  /*b690*/  IMAD.MOV R2, RZ, RZ, -R2 ;  /* 0x000000ffff027224 */ /* 0x000fe200078e0a02 */
[----:B------:R-:W-:-:S03]  /*b6a0*/  SHF.R.S32.HI R9, RZ, 0x1f, R0 ;  /* 0x0000001fff097819 */ /* 0x000fc60000011400 */
[----:B------:R-:W-:Y:S01]  /*b6b0*/  IMAD R2, R2, c[0x0][0x4e8], R10 ;  /* 0x00013a0002027a24 */ /* 0x000fe200078e020a */
[----:B------:R-:W-:-:S04]  /*b6c0*/  IADD3.X R3, R12, R7, R9, P5, P4 ;  /* 0x000000070c037210 */ /* 0x000fc80002fe8409 */
[----:B------:R-:W-:Y:S01]  /*b6d0*/  IADD3.X R5, R5, R3, R6, P3, P0 ;  /* 0x0000000305057210 */ /* 0x000fe20001fe0406 */
[----:B------:R-:W-:Y:S01]  /*b6e0*/  IMAD R3, R17, R2, RZ ;  /* 0x0000000211037224 */ /* 0x000fe200078e02ff */
[----:B------:R-:W-:-:S05]  /*b6f0*/  SHF.R.S32.HI R6, RZ, 0x1f, R2 ;  /* 0x0000001fff067819 */ /* 0x000fca0000011402 */
[C---:B------:R-:W-:Y:S02]  /*b700*/  IMAD R6, R16.reuse, R6, R3 ;  /* 0x0000000610067224 */ /* 0x040fe400078e0203 */
[----:B------:R-:W-:-:S04]  /*b710*/  IMAD.WIDE.U32 R2, R16, R2, R4 ;  /* 0x0000000210027225 */ /* 0x000fc800078e0004 */
[----:B------:R-:W-:Y:S02]  /*b720*/  IMAD.MOV.U32 R4, RZ, RZ, c[0x0][0x4a8] ;  /* 0x00012a00ff047624 */ /* 0x000fe400078e00ff */
[----:B------:R-:W-:Y:S01]  /*b730*/  IMAD.MOV.U32 R5, RZ, RZ, c[0x0][0x4ac] ;  /* 0x00012b00ff057624 */ /* 0x000fe200078e00ff */
[----:B-1----:R-:W-:Y:S02]  /*b740*/  SHF.R.S32.HI R107, RZ, 0x1f, R13 ;  /* 0x0000001fff6b7819 */ /* 0x002fe4000001140d */
[----:B------:R-:W-:Y:S01]  /*b750*/  SEL R4, R4, c[0x0][0x450], P2 ;  /* 0x0001140004047a07 */ /* 0x000fe20001000000 */
[----:B------:R-:W-:Y:S01]  /*b760*/  IMAD.IADD R3, R3, 0x1, R6 ;  /* 0x0000000103037824 */ /* 0x000fe200078e0206 */
[----:B------:R-:W-:Y:S02]  /*b770*/  SEL R5, R5, c[0x0][0x454], P2 ;  /* 0x0001150005057a07 */ /* 0x000fe40001000000 */
[----:B------:R-:W-:Y:S02]  /*b780*/  LEA R4, P0, R2, R4, 0x2 ;  /* 0x0000000402047211 */ /* 0x000fe400078010ff */
[----:B------:R-:W-:-:S02]  /*b790*/  LEA.HI R107, R107, R13, RZ, 0x5 ;  /* 0x0000000d6b6b7211 */ /* 0x000fc400078f28ff */
        /* <DEDUP_REMOVED lines=18> */
[----:B------:R-:W-:Y:S01]  /*b8c0*/  IMAD R9, R9, c[0x0][0x3a0], RZ ;  /* 0x0000e80009097a24 */ /* 0x000fe200078e02ff */
[----:B-1----:R-:W-:Y:S01]  /*b8d0*/  LEA R4, R235, R243, 0x5 ;  /* 0x000000f3eb047211 */ /* 0x002fe200078e28ff */
[C---:B------:R-:W-:Y:S01]  /*b8e0*/  IMAD.WIDE.U32 R2, R0.reuse, c[0x0][0x3a0], RZ ;  /* 0x0000e80000027a25 */ /* 0x040fe200078e00ff */
[----:B------:R-:W-:Y:S01]  /*b8f0*/  SHF.R.S32.HI R5, RZ, 0x1f, R8 ;  /* 0x0000001fff057819 */ /* 0x000fe20000011408 */
[----:B------:R1:W2:Y:S01]  /*b900*/  LDS.128 R28, [R229+0x80] ;  /* 0x00008000e51c7984 */ /* 0x0002a20000000c00 */
[----:B------:R-:W-:Y:S01]  /*b910*/  LEA R4, R21, R4, 0x7 ;  /* 0x0000000415047211 */ /* 0x000fe200078e38ff */
[----:B------:R-:W-:Y:S02]  /*b920*/  IMAD R0, R0, c[0x0][0x3a4], R9 ;  /* 0x0000e90000007a24 */ /* 0x000fe400078e0209 */
[----:B------:R1:W3:Y:S01]  /*b930*/  LDS.128 R44, [R229+0x1080] ;  /* 0x00108000e52c7984 */ /* 0x0002e20000000c00 */
[----:B------:R-:W-:-:S02]  /*b940*/  IMAD R5, R5, c[0x0][0x3f0], RZ ;  /* 0x0000fc0005057a24 */ /* 0x000fc400078e02ff */
[----:B------:R-:W-:Y:S01]  /*b950*/  IADD3 R3, R3, R0, RZ ;  /* 0x0000000003037210 */ /* 0x000fe20007ffe0ff */
[----:B------:R-:W-:Y:S01]  /*b960*/  @P1 IMAD.HI.U32 R6, R4, c[0x0][0x4ec], RZ ;  /* 0x00013b0004061a27 */ /* 0x000fe200078e00ff */
[----:B------:R1:W4:Y:S01]  /*b970*/  LDS.128 R60, [R229+0x2080] ;  /* 0x00208000e53c7984 */ /* 0x0003220000000c00 */
[----:B------:R-:W-:Y:S02]  /*b980*/  MOV R0, R4 ;  /* 0x0000000400007202 */ /* 0x000fe40000000f00 */
[C---:B------:R-:W-:Y:S01]  /*b990*/  IMAD.WIDE.U32 R2, R11.reuse, c[0x0][0x3e8], R2 ;  /* 0x0000fa000b027a25 */ /* 0x040fe200078e0002 */
[----:B------:R1:W1:Y:S01]  /*b9a0*/  LDS.128 R72, [R229+0x3080] ;  /* 0x00308000e5487984 */ /* 0x0002620000000c00 */
[----:B------:R-:W-:Y:S02]  /*b9b0*/  @P1 SHF.R.U32.HI R0, RZ, c[0x0][0x4f0], R6 ;  /* 0x00013c00ff001a19 */ /* 0x000fe40000011606 */
[----:B------:R-:W-:Y:S01]  /*b9c0*/  IMAD R3, R11, c[0x0][0x3ec], R3 ;  /* 0x0000fb000b037a24 */ /* 0x000fe200078e0203 */
[----:B------:R1:W1:Y:S01]  /*b9d0*/  LDS.128 R24, [R229+0x4080] ;  /* 0x00408000e5187984 */ /* 0x0002620000000c00 */
[C---:B------:R-:W-:Y:S01]  /*b9e0*/  IMAD R7, R8.reuse, c[0x0][0x3f4], R5 ;  /* 0x0000fd0008077a24 */ /* 0x040fe200078e0205 */
[----:B------:R-:W-:Y:S01]  /*b9f0*/  SHF.R.S32.HI R6, RZ, 0x1f, R0 ;  /* 0x0000001fff067819 */ /* 0x000fe20000011400 */
[----:B------:R-:W-:Y:S01]  /*ba00*/  IMAD.WIDE.U32 R2, R8, c[0x0][0x3f0], R2 ;  /* 0x0000fc0008027a25 */ /* 0x000fe200078e0002 */
[----:B------:R1:W1:Y:S01]  /*ba10*/  LDS.128 R40, [R229+0x5080] ;  /* 0x00508000e5287984 */ /* 0x0002620000000c00 */
[----:B------:R-:W-:-:S02]  /*ba20*/  IADD3 R5, -R0, RZ, RZ ;  /* 0x000000ff00057210 */ /* 0x000fc40007ffe1ff */
[----:B------:R-:W-:Y:S01]  /*ba30*/  IMAD R6, R6, c[0x0][0x3e0], RZ ;  /* 0x0000f80006067a24 */ /* 0x000fe200078e02ff */
[----:B------:R1:W1:Y:S01]  /*ba40*/  LDS.128 R56, [R229+0x6080] ;  /* 0x00608000e5387984 */ /* 0x0002620000000c00 */
[----:B------:R-:W-:Y:S01]  /*ba50*/  IADD3 R3, R3, R7, RZ ;  /* 0x0000000703037210 */ /* 0x000fe20007ffe0ff */
[----:B------:R-:W-:Y:S02]  /*ba60*/  IMAD R4, R5, c[0x0][0x4e8], R4 ;  /* 0x00013a0005047a24 */ /* 0x000fe400078e0204 */
        /* <DEDUP_REMOVED lines=18> */
[----:B------:R1:W1:Y:S01]  /*bb90*/  LDS.128 R76, [R229+0xf080] ;  /* 0x00f08000e54c7984 */ /* 0x0002620000000c00 */
[----:B------:R-:W-:Y:S05]  /*bba0*/  BRA.DIV ~URZ, `(.L_x_1602) ;  /* 0x00004d627f007947 */ /* 0x000fea000b800000 */
[----:B--234-:R2:W3:Y:S02]  /*bbb0*/  SHFL.IDX PT, R4, R5, RZ, 0x181f ;  /* 0x00181fff05047589 */ /* 0x01c4e400000e0000 */
.L_x_1673:
[----:B------:R-:W-:Y:S05]  /*bbc0*/  BRA.DIV ~URZ, `(.L_x_1603) ;  /* 0x00004db27f007947 */ /* 0x000fea000b800000 */
[----:B------:R4:W2:Y:S02]  /*bbd0*/  SHFL.IDX PT, R0, R14, RZ, 0x181f ;  /* 0x00181fff0e007589 */ /* 0x0008a400000e0000 */
.L_x_1674:
[----:B------:R-:W5:Y:S01]  /*bbe0*/  LDL.LU R2, [R1+0x4] ;  /* 0x0000040001027983 */ /* 0x000f620000300800 */
[----:B------:R-:W-:Y:S01]  /*bbf0*/  BSSY B0, `(.L_x_1604) ;  /* 0x0000018000007945 */ /* 0x000fe20003800000 */
[----:B-----5:R-:W-:-:S04]  /*bc00*/  LEA R12, R2, R243, 0x7 ;  /* 0x000000f3020c7211 */ /* 0x020fc800078e38ff */
[----:B------:R-:W-:-:S13]  /*bc10*/  ISETP.GE.AND P0, PT, R12, R13, PT ;  /* 0x0000000d0c00720c */ /* 0x000fda0003f06270 */
[----:B------:R-:W-:Y:S05]  /*bc20*/  @P0 BRA `(.L_x_1605) ;  /* 0x0000014000000947 */ /* 0x000fea0003800000 */
[----:B------:R-:W-:Y:S02]  /*bc30*/  ISETP.GE.AND P6, PT, R231, c[0x0][0x3c8], PT ;  /* 0x0000f200e7007a0c */ /* 0x000fe40003fc6270 */
[----:B------:R-:W-:Y:S02]  /*bc40*/  ISETP.GE.AND P5, PT, R240, c[0x0][0x3c8], PT ;  /* 0x0000f200f0007a0c */ /* 0x000fe40003fa6270 */
[----:B------:R-:W-:Y:S02]  /*bc50*/  ISETP.GE.AND P4, PT, R239, c[0x0][0x3c8], PT ;  /* 0x0000f200ef007a0c */ /* 0x000fe40003f86270 */
[----:B------:R-:W-:Y:S02]  /*bc60*/  ISETP.GE.AND P3, PT, R241, c[0x0][0x3c8], PT ;  /* 0x0000f200f1007a0c */ /* 0x000fe40003f66270 */
[----:B------:R-:W-:Y:S02]  /*bc70*/  SHF.R.S32.HI R2, RZ, 0x1f, R231 ;  /* 0x0000001fff027819 */ /* 0x000fe400000114e7 */
[----:B------:R-:W-:-:S02]  /*bc80*/  SHF.R.S32.HI R81, RZ, 0x1f, R240 ;  /* 0x0000001fff517819 */ /* 0x000fc400000114f0 */
[----:B------:R-:W-:Y:S02]  /*bc90*/  SHF.R.S32.HI R80, RZ, 0x1f, R239 ;  /* 0x0000001fff507819 */ /* 0x000fe400000114ef */
[-C--:B--2---:R-:W-:Y:S02]  /*bca0*/  @!P6 LEA R10, P0, R231, R0.reuse, 0x1 ;  /* 0x00000000e70ae211 */ /* 0x084fe400078008ff */
[-C--:B------:R-:W-:Y:S02]  /*bcb0*/  @!P5 LEA R8, P2, R240, R0.reuse, 0x1 ;  /* 0x00000000f008d211 */ /* 0x080fe400078408ff */
[----:B------:R-:W-:Y:S02]  /*bcc0*/  @!P4 LEA R6, P1, R239, R0, 0x1 ;  /* 0x00000000ef06c211 */ /* 0x000fe400078208ff */
[----:B---3--:R-:W-:Y:S02]  /*bcd0*/  @!P6 LEA.HI.X R11, R231, R4, R2, 0x1, P0 ;  /* 0x00000004e70be211 */ /* 0x008fe400000f0c02 */
[----:B------:R-:W-:-:S02]  /*bce0*/  SHF.R.S32.HI R15, RZ, 0x1f, R241 ;  /* 0x0000001fff0f7819 */ /* 0x000fc400000114f1 */
[----:B------:R-:W-:Y:S01]  /*bcf0*/  @!P3 LEA R2, P0, R241, R0, 0x1 ;  /* 0x00000000f102b211 */ /* 0x000fe200078008ff */
[----:B------:R2:W-:Y:S01]  /*bd00*/  @!P6 ST.E.128 [R10.64], R28 ;  /* 0x0000001c0a00e985 */ /* 0x0005e2000c101d06 */
[-C--:B------:R-:W-:Y:S02]  /*bd10*/  @!P5 LEA.HI.X R9, R240, R4.reuse, R81, 0x1, P2 ;  /* 0x00000004f009d211 */ /* 0x080fe400010f0c51 */
[-C--:B------:R-:W-:Y:S02]  /*bd20*/  @!P4 LEA.HI.X R7, R239, R4.reuse, R80, 0x1, P1 ;  /* 0x00000004ef07c211 */ /* 0x080fe400008f0c50 */
[----:B------:R-:W-:Y:S01]  /*bd30*/  @!P3 LEA.HI.X R3, R241, R4, R15, 0x1, P0 ;  /* 0x00000004f103b211 */ /* 0x000fe200000f0c0f */
[----:B-1----:R2:W-:Y:S04]  /*bd40*/  @!P5 ST.E.128 [R8.64], R24 ;  /* 0x000000180800d985 */ /* 0x0025e8000c101d06 */
[----:B------:R2:W-:Y:S04]  /*bd50*/  @!P4 ST.E.128 [R6.64], R20 ;  /* 0x000000140600c985 */ /* 0x0005e8000c101d06 */
[----:B------:R2:W-:Y:S02]  /*bd60*/  @!P3 ST.E.128 [R2.64], R16 ;  /* 0x000000100200b985 */ /* 0x0005e4000c101d06 */
.L_x_1605:
[----:B------:R-:W-:Y:S05]  /*bd70*/  BSYNC B0 ;  /* 0x0000000000007941 */ /* 0x000fea0003800000 */
.L_x_1604:
[----:B------:R-:W-:Y:S05]  /*bd80*/  BRA.DIV ~URZ, `(.L_x_1606) ;  /* 0x00004c627f007947 */ /* 0x000fea000b800000 */
[----:B---3--:R3:W4:Y:S04]  /*bd90*/  SHFL.IDX PT, R4, R5, 0x1, 0x181f ;  /* 0x00381f0005047f89 */ /* 0x00872800000e0000 */
[----:B--2---:R3:W2:Y:S02]  /*bda0*/  SHFL.IDX PT, R0, R14, 0x1, 0x181f ;  /* 0x00381f000e007f89 */ /* 0x0046a400000e0000 */
.L_x_1675:
[----:B------:R-:W-:Y:S01]  /*bdb0*/  IADD3 R2, R12, 0x20, RZ ;  /* 0x000000200c027810 */ /* 0x000fe20007ffe0ff */
[----:B------:R-:W-:Y:S03]  /*bdc0*/  BSSY B0, `(.L_x_1607) ;  /* 0x0000017000007945 */ /* 0x000fe60003800000 */
[----:B------:R-:W-:-:S13]  /*bdd0*/  ISETP.GE.AND P0, PT, R2, R13, PT ;  /* 0x0000000d0200720c */ /* 0x000fda0003f06270 */
[----:B------:R-:W-:Y:S05]  /*bde0*/  @P0 BRA `(.L_x_1608) ;  /* 0x0000014000000947 */ /* 0x000fea0003800000 */
[----:B------:R-:W-:Y:S02]  /*bdf0*/  ISETP.GE.AND P3, PT, R231, c[0x0][0x3c8], PT ;  /* 0x0000f200e7007a0c */ /* 0x000fe40003f66270 */
[----:B------:R-:W-:Y:S02]  /*be00*/  ISETP.GE.AND P2, PT, R240, c[0x0][0x3c8], PT ;  /* 0x0000f200f0007a0c */ /* 0x000fe40003f46270 */
[----:B------:R-:W-:Y:S02]  /*be10*/  ISETP.GE.AND P1, PT, R239, c[0x0][0x3c8], PT ;  /* 0x0000f200ef007a0c */ /* 0x000fe40003f26270 */
[----:B------:R-:W-:Y:S02]  /*be20*/  ISETP.GE.AND P0, PT, R241, c[0x0][0x3c8], PT ;  /* 0x0000f200f1007a0c */ /* 0x000fe40003f06270 */
[----:B------:R-:W-:Y:S02]  /*be30*/  SHF.R.S32.HI R3, RZ, 0x1f, R231 ;  /* 0x0000001fff037819 */ /* 0x000fe400000114e7 */
[----:B-1----:R-:W-:-:S02]  /*be40*/  SHF.R.S32.HI R17, RZ, 0x1f, R240 ;  /* 0x0000001fff117819 */ /* 0x002fc400000114f0 */
[----:B------:R-:W-:Y:S02]  /*be50*/  SHF.R.S32.HI R16, RZ, 0x1f, R239 ;  /* 0x0000001fff107819 */ /* 0x000fe400000114ef */
[-C--:B--2---:R-:W-:Y:S02]  /*be60*/  @!P3 LEA R10, P4, R231, R0.reuse, 0x1 ;  /* 0x00000000e70ab211 */ /* 0x084fe400078808ff */
[-C--:B------:R-:W-:Y:S02]  /*be70*/  @!P2 LEA R8, P6, R240, R0.reuse, 0x1 ;  /* 0x00000000f008a211 */ /* 0x080fe400078c08ff */
[----:B------:R-:W-:Y:S02]  /*be80*/  @!P1 LEA R6, P5, R239, R0, 0x1 ;  /* 0x00000000ef069211 */ /* 0x000fe400078a08ff */
[----:B----4-:R-:W-:Y:S02]  /*be90*/  @!P3 LEA.HI.X R11, R231, R4, R3, 0x1, P4 ;  /* 0x00000004e70bb211 */ /* 0x010fe400020f0c03 */
[----:B------:R-:W-:-:S02]  /*bea0*/  SHF.R.S32.HI R15, RZ, 0x1f, R241 ;  /* 0x0000001fff0f7819 */ /* 0x000fc400000114f1 */
[----:B------:R-:W-:Y:S01]  /*beb0*/  @!P0 LEA R2, P4, R241, R0, 0x1 ;  /* 0x00000000f1028211 */ /* 0x000fe200078808ff */
[----:B------:R1:W-:Y:S01]  /*bec0*/  @!P3 ST.E.128 [R10.64], R44 ;  /* 0x0000002c0a00b985 */ /* 0x0003e2000c101d06 */
[-C--:B------:R-:W-:Y:S02]  /*bed0*/  @!P2 LEA.HI.X R9, R240, R4.reuse, R17, 0x1, P6 ;  /* 0x00000004f009a211 */ /* 0x080fe400030f0c11 */
[-C--:B------:R-:W-:Y:S02]  /*bee0*/  @!P1 LEA.HI.X R7, R239, R4.reuse, R16, 0x1, P5 ;  /* 0x00000004ef079211 */ /* 0x080fe400028f0c10 */
[----:B------:R-:W-:Y:S01]  /*bef0*/  @!P0 LEA.HI.X R3, R241, R4, R15, 0x1, P4 ;  /* 0x00000004f1038211 */ /* 0x000fe200020f0c0f */
[----:B------:R1:W-:Y:S04]  /*bf00*/  @!P2 ST.E.128 [R8.64], R40 ;  /* 0x000000280800a985 */ /* 0x0003e8000c101d06 */
[----:B------:R1:W-:Y:S04]  /*bf10*/  @!P1 ST.E.128 [R6.64], R36 ;  /* 0x0000002406009985 */ /* 0x0003e8000c101d06 */
[----:B------:R1:W-:Y:S02]  /*bf20*/  @!P0 ST.E.128 [R2.64], R32 ;  /* 0x0000002002008985 */ /* 0x0003e4000c101d06 */
.L_x_1608:
[----:B------:R-:W-:Y:S05]  /*bf30*/  BSYNC B0 ;  /* 0x0000000000007941 */ /* 0x000fea0003800000 */
.L_x_1607:
[----:B------:R-:W-:Y:S05]  /*bf40*/  BRA.DIV ~URZ, `(.L_x_1609) ;  /* 0x00004b727f007947 */ /* 0x000fea000b800000 */
[----:B----4-:R4:W3:Y:S02]  /*bf50*/  SHFL.IDX PT, R4, R5, 0x2, 0x181f ;  /* 0x00581f0005047f89 */ /* 0x0108e400000e0000 */
.L_x_1676:
[----:B------:R-:W-:Y:S05]  /*bf60*/  BRA.DIV ~URZ, `(.L_x_1610) ;  /* 0x00004bc27f007947 */ /* 0x000fea000b800000 */
[----:B--2---:R2:W4:Y:S02]  /*bf70*/  SHFL.IDX PT, R0, R14, 0x2, 0x181f ;  /* 0x00581f000e007f89 */ /* 0x00452400000e0000 */
.L_x_1677:
[----:B-1----:R-:W-:Y:S01]  /*bf80*/  IADD3 R2, R12, 0x40, RZ ;  /* 0x000000400c027810 */ /* 0x002fe20007ffe0ff */
        /* <DEDUP_REMOVED lines=10> */
[-C--:B----4-:R-:W-:Y:S02]  /*c030*/  @!P3 LEA R10, P4, R231, R0.reuse, 0x1 ;  /* 0x00000000e70ab211 */ /* 0x090fe400078808ff */
        /* <DEDUP_REMOVED lines=12> */
.L_x_1612:
[----:B------:R-:W-:Y:S05]  /*c100*/  BSYNC B0 ;  /* 0x0000000000007941 */ /* 0x000fea0003800000 */
.L_x_1611:
[----:B------:R-:W-:Y:S05]  /*c110*/  BRA.DIV ~URZ, `(.L_x_1613) ;  /* 0x00004a827f007947 */ /* 0x000fea000b800000 */
[----:B---3--:R3:W1:Y:S04]  /*c120*/  SHFL.IDX PT, R4, R5, 0x3, 0x181f ;  /* 0x00781f0005047f89 */ /* 0x00866800000e0000 */
[----:B----4-:R3:W4:Y:S02]  /*c130*/  SHFL.IDX PT, R0, R14, 0x3, 0x181f ;  /* 0x00781f000e007f89 */ /* 0x01072400000e0000 */
.L_x_1678:
[----:B-1----:R-:W-:-:S04]  /*c140*/  IADD3 R2, R12, 0x60, RZ ;  /* 0x000000600c027810 */ /* 0x002fc80007ffe0ff */
[----:B------:R-:W-:-:S13]  /*c150*/  ISETP.GE.AND P0, PT, R2, R13, PT ;  /* 0x0000000d0200720c */ /* 0x000fda0003f06270 */
[----:B------:R-:W-:Y:S05]  /*c160*/  @P0 BRA `(.L_x_1614) ;  /* 0x00002a9000000947 */ /* 0x000fea0003800000 */
[----:B------:R-:W-:Y:S02]  /*c170*/  ISETP.GE.AND P2, PT, R231, c[0x0][0x3c8], PT ;  /* 0x0000f200e7007a0c */ /* 0x000fe40003f46270 */
[----:B------:R-:W-:Y:S02]  /*c180*/  ISETP.GE.AND P1, PT, R240, c[0x0][0x3c8], PT ;  /* 0x0000f200f0007a0c */ /* 0x000fe40003f26270 */
[----:B------:R-:W-:Y:S02]  /*c190*/  ISETP.GE.AND P0, PT, R239, c[0x0][0x3c8], PT ;  /* 0x0000f200ef007a0c */ /* 0x000fe40003f06270 */
[----:B------:R-:W-:Y:S02]  /*c1a0*/  SHF.R.S32.HI R11, RZ, 0x1f, R231 ;  /* 0x0000001fff0b7819 */ /* 0x000fe400000114e7 */
[----:B------:R-:W-:Y:S02]  /*c1b0*/  SHF.R.S32.HI R10, RZ, 0x1f, R240 ;  /* 0x0000001fff0a7819 */ /* 0x000fe400000114f0 */
[----:B---3--:R-:W-:-:S03]  /*c1c0*/  SHF.R.S32.HI R5, RZ, 0x1f, R239 ;  /* 0x0000001fff057819 */ /* 0x008fc600000114ef */
[-C--:B----4-:R-:W-:Y:S02]  /*c1d0*/  @!P2 LEA R8, P5, R231, R0.reuse, 0x1 ;  /* 0x00000000e708a211 */ /* 0x090fe400078a08ff */
[CC--:B------:R-:W-:Y:S02]  /*c1e0*/  @!P1 LEA R6, P4, R240.reuse, R0.reuse, 0x1 ;  /* 0x00000000f0069211 */ /* 0x0c0fe400078808ff */
[----:B------:R-:W-:Y:S02]  /*c1f0*/  @!P0 LEA R2, P3, R239, R0, 0x1 ;  /* 0x00000000ef028211 */ /* 0x000fe400078608ff */
[-C--:B------:R-:W-:Y:S02]  /*c200*/  @!P2 LEA.HI.X R9, R231, R4.reuse, R11, 0x1, P5 ;  /* 0x00000004e709a211 */ /* 0x080fe400028f0c0b */
[-C--:B------:R-:W-:Y:S02]  /*c210*/  @!P1 LEA.HI.X R7, R240, R4.reuse, R10, 0x1, P4 ;  /* 0x00000004f0079211 */ /* 0x080fe400020f0c0a */
[----:B------:R-:W-:Y:S01]  /*c220*/  @!P0 LEA.HI.X R3, R239, R4, R5, 0x1, P3 ;  /* 0x00000004ef038211 */ /* 0x000fe200018f0c05 */
[----:B------:R1:W-:Y:S04]  /*c230*/  @!P2 ST.E.128 [R8.64], R72 ;  /* 0x000000480800a985 */ /* 0x0003e8000c101d06 */
[----:B------:R1:W-:Y:S04]  /*c240*/  @!P1 ST.E.128 [R6.64], R68 ;  /* 0x0000004406009985 */ /* 0x0003e8000c101d06 */
[----:B------:R1:W-:Y:S01]  /*c250*/  @!P0 ST.E.128 [R2.64], R64 ;  /* 0x0000004002008985 */ /* 0x0003e2000c101d06 */
[----:B------:R-:W-:-:S13]  /*c260*/  ISETP.GE.AND P0, PT, R241, c[0x0][0x3c8], PT ;  /* 0x0000f200f1007a0c */ /* 0x000fda0003f06270 */
[----:B------:R-:W-:Y:S05]  /*c270*/  @P0 BRA `(.L_x_1614) ;  /* 0x0000298000000947 */ /* 0x000fea0003800000 */
[----:B------:R-:W-:Y:S02]  /*c280*/  SHF.R.S32.HI R5, RZ, 0x1f, R241 ;  /* 0x0000001fff057819 */ /* 0x000fe400000114f1 */
[----:B-1----:R-:W-:-:S04]  /*c290*/  LEA R2, P0, R241, R0, 0x1 ;  /* 0x00000000f1027211 */ /* 0x002fc800078008ff */
[----:B------:R-:W-:-:S05]  /*c2a0*/  LEA.HI.X R3, R241, R4, R5, 0x1, P0 ;  /* 0x00000004f1037211 */ /* 0x000fca00000f0c05 */
[----:B------:R1:W-:Y:S01]  /*c2b0*/  ST.E.128 [R2.64], R76 ;  /* 0x0000004c02007985 */ /* 0x0003e2000c101d06 */
[----:B------:R-:W-:Y:S05]  /*c2c0*/  BRA `(.L_x_1614) ;  /* 0x0000293000007947 */ /* 0x000fea0003800000 */
.L_x_1601:
        /* <DEDUP_REMOVED lines=19> */
[----:B------:R-:W-:Y:S01]  /*c400*/  IMAD R3, R5, c[0x0][0x44c], R3 ;  /* 0x0001130005037a24 */ /* 0x000fe200078e0203 */
[----:B------:R-:W-:-:S03]  /*c410*/  IADD3 R5, -R0, RZ, RZ ;  /* 0x000000ff00057210 */ /* 0x000fc60007ffe1ff */
[----:B------:R-:W-:-:S04]  /*c420*/  IMAD.WIDE.U32 R2, R0, c[0x0][0x430], R2 ;  /* 0x00010c0000027a25 */ /* 0x000fc800078e0002 */
[----:B------:R-:W-:Y:S01]  /*c430*/  IMAD R0, R5, c[0x0][0x4e8], R10 ;  /* 0x00013a0005007a24 */ /* 0x000fe200078e020a */
[----:B------:R-:W-:-:S04]  /*c440*/  IADD3 R3, R3, R4, RZ ;  /* 0x0000000403037210 */ /* 0x000fc80007ffe0ff */
[----:B------:R-:W-:Y:S01]  /*c450*/  SHF.R.S32.HI R4, RZ, 0x1f, R0 ;  /* 0x0000001fff047819 */ /* 0x000fe20000011400 */
        /* <DEDUP_REMOVED lines=8> */
.L_x_1679:
[----:B------:R-:W-:Y:S05]  /*c4e0*/  BRA.DIV ~URZ, `(.L_x_1616) ;  /* 0x000047f27f007947 */ /* 0x000fea000b800000 */
[----:B------:R3:W4:Y:S02]  /*c4f0*/  SHFL.IDX PT, R0, R12, RZ, 0x1c1f ;  /* 0x001c1fff0c007589 */ /* 0x00072400000e0000 */
.L_x_1680:
        /* <DEDUP_REMOVED lines=19> */
[----:B-----5:R-:W-:-:S13]  /*c630*/  ISETP.GE.AND P1, PT, R8, c[0x0][0x3c8], PT ;  /* 0x0000f20008007a0c */ /* 0x020fda0003f26270 */
[----:B------:R-:W-:Y:S02]  /*c640*/  @!P1 IMAD.MOV.U32 R2, RZ, RZ, R0 ;  /* 0x000000ffff029224 */ /* 0x000fe400078e0000 */
[----:B------:R-:W-:-:S04]  /*c650*/  @!P1 IMAD.MOV.U32 R3, RZ, RZ, R4 ;  /* 0x000000ffff039224 */ /* 0x000fc800078e0004 */
[----:B------:R-:W-:Y:S01]  /*c660*/  @!P1 IMAD.WIDE R2, R8, 0x4, R2 ;  /* 0x0000000408029825 */ /* 0x000fe200078e0202 */
[----:B---3--:R-:W-:Y:S01]  /*c670*/  ISETP.GE.AND P3, PT, R6, c[0x0][0x3c8], PT ;  /* 0x0000f20006007a0c */ /* 0x008fe20003f66270 */
[----:B------:R-:W3:Y:S04]  /*c680*/  LDL R8, [R1+0xa8] ;  /* 0x0000a80001087983 */ /* 0x000ee80000100800 */
[----:B------:R5:W-:Y:S04]  /*c690*/  @!P1 ST.E.64 [R2.64], R24 ;  /* 0x0000001802009985 */ /* 0x000be8000c101b06 */
[----:B-----5:R-:W5:Y:S01]  /*c6a0*/  LDL R24, [R1+0x128] ;  /* 0x0001280001187983 */ /* 0x020f620000100800 */
[----:B----4-:R-:W-:-:S03]  /*c6b0*/  ISETP.GE.AND P5, PT, R11, c[0x0][0x3c8], PT ;  /* 0x0000f2000b007a0c */ /* 0x010fc60003fa6270 */
[----:B------:R-:W-:Y:S01]  /*c6c0*/  @!P3 LEA R2, P2, R6, R0, 0x2 ;  /* 0x000000000602b211 */ /* 0x000fe200078410ff */
[----:B------:R-:W4:Y:S01]  /*c6d0*/  LDL R25, [R1+0x9c] ;  /* 0x00009c0001197983 */ /* 0x000f220000100800 */
[----:B--2---:R-:W-:Y:S02]  /*c6e0*/  ISETP.GE.AND P1, PT, R10, c[0x0][0x3c8], PT ;  /* 0x0000f2000a007a0c */ /* 0x004fe40003f26270 */
[----:B------:R-:W-:Y:S02]  /*c6f0*/  @!P3 LEA.HI.X R3, R6, R4, R7, 0x2, P2 ;  /* 0x000000040603b211 */ /* 0x000fe400010f1407 */
[----:B------:R-:W-:-:S03]  /*c700*/  ISETP.GE.AND P6, PT, R9, c[0x0][0x3c8], PT ;  /* 0x0000f20009007a0c */ /* 0x000fc60003fc6270 */
[----:B------:R2:W-:Y:S01]  /*c710*/  @!P3 ST.E.64 [R2.64], R26 ;  /* 0x0000001a0200b985 */ /* 0x0005e2000c101b06 */
[----:B------:R-:W-:-:S05]  /*c720*/  ISETP.GE.AND P2, PT, R16, c[0x0][0x3c8], PT ;  /* 0x0000f20010007a0c */ /* 0x000fca0003f46270 */
[----:B------:R-:W-:-:S04]  /*c730*/  @!P1 LEA R6, P3, R10, R0, 0x2 ;  /* 0x000000000a069211 */ /* 0x000fc800078610ff */
[----:B------:R-:W-:Y:S02]  /*c740*/  @!P1 LEA.HI.X R7, R10, R4, R107, 0x2, P3 ;  /* 0x000000040a079211 */ /* 0x000fe400018f146b */
[----:B------:R-:W4:Y:S01]  /*c750*/  LDL R10, [R1+0x124] ;  /* 0x00012400010a7983 */ /* 0x000f220000100800 */
[----:B--2---:R-:W-:-:S03]  /*c760*/  @!P5 LEA R2, P4, R11, R0, 0x2 ;  /* 0x000000000b02d211 */ /* 0x004fc600078810ff */
[----:B------:R-:W2:Y:S01]  /*c770*/  LDL R26, [R1+0x118] ;  /* 0x00011800011a7983 */ /* 0x000ea20000100800 */
[----:B------:R-:W-:-:S03]  /*c780*/  @!P5 LEA.HI.X R3, R11, R4, R110, 0x2, P4 ;  /* 0x000000040b03d211 */ /* 0x000fc600020f146e */
[----:B------:R-:W2:Y:S04]  /*c790*/  LDL R27, [R1+0x6c] ;  /* 0x00006c00011b7983 */ /* 0x000ea80000100800 */
[----:B------:R-:W2:Y:S04]  /*c7a0*/  LDL R11, [R1+0xa0] ;  /* 0x0000a000010b7983 */ /* 0x000ea80000100800 */
[----:B------:R1:W-:Y:S01]  /*c7b0*/  @!P5 ST.E.64 [R2.64], R28 ;  /* 0x0000001c0200d985 */ /* 0x0003e2000c101b06 */
[----:B------:R-:W-:-:S03]  /*c7c0*/  ISETP.GE.AND P5, PT, R14, c[0x0][0x3c8], PT ;  /* 0x0000f2000e007a0c */ /* 0x000fc60003fa6270 */
[----:B------:R1:W-:Y:S01]  /*c7d0*/  @!P1 ST.E.64 [R6.64], R30 ;  /* 0x0000001e06009985 */ /* 0x0003e2000c101b06 */
[----:B------:R-:W-:Y:S02]  /*c7e0*/  ISETP.GE.AND P1, PT, R13, c[0x0][0x3c8], PT ;  /* 0x0000f2000d007a0c */ /* 0x000fe40003f26270 */
[C---:B-1----:R-:W-:Y:S01]  /*c7f0*/  @!P6 LEA R2, P4, R9.reuse, R0, 0x2 ;  /* 0x000000000902e211 */ /* 0x042fe200078810ff */
[----:B------:R-:W2:Y:S03]  /*c800*/  LDL R29, [R1+0x70] ;  /* 0x00007000011d7983 */ /* 0x000ea60000100800 */
[----:B------:R-:W-:Y:S01]  /*c810*/  @!P6 LEA.HI.X R3, R9, R4, R21, 0x2, P4 ;  /* 0x000000040903e211 */ /* 0x000fe200020f1415 */
[----:B------:R-:W2:Y:S01]  /*c820*/  LDL R31, [R1+0x74] ;  /* 0x00007400011f7983 */ /* 0x000ea20000100800 */
[----:B------:R-:W-:-:S03]  /*c830*/  @!P2 LEA R6, P3, R16, R0, 0x2 ;  /* 0x000000001006a211 */ /* 0x000fc600078610ff */
[----:B------:R-:W2:Y:S01]  /*c840*/  LDL R9, [R1+0x98] ;  /* 0x0000980001097983 */ /* 0x000ea20000100800 */
[----:B------:R-:W-:-:S03]  /*c850*/  @!P2 LEA.HI.X R7, R16, R4, R20, 0x2, P3 ;  /* 0x000000041007a211 */ /* 0x000fc600018f1414 */
[----:B------:R-:W2:Y:S04]  /*c860*/  LDL R20, [R1+0x120] ;  /* 0x0001200001147983 */ /* 0x000ea80000100800 */
[----:B------:R-:W2:Y:S04]  /*c870*/  LDL R16, [R1+0x11c] ;  /* 0x00011c0001107983 */ /* 0x000ea80000100800 */
[----:B------:R1:W-:Y:S04]  /*c880*/  @!P6 ST.E.64 [R2.64], R32 ;  /* 0x000000200200e985 */ /* 0x0003e8000c101b06 */
[----:B------:R1:W-:Y:S01]  /*c890*/  @!P2 ST.E.64 [R6.64], R34 ;  /* 0x000000220600a985 */ /* 0x0003e2000c101b06 */
[----:B------:R-:W-:-:S03]  /*c8a0*/  ISETP.GE.AND P6, PT, R18, c[0x0][0x3c8], PT ;  /* 0x0000f20012007a0c */ /* 0x000fc60003fc6270 */
[----:B------:R-:W2:Y:S04]  /*c8b0*/  LDL R21, [R1+0x94] ;  /* 0x0000940001157983 */ /* 0x000ea80000100800 */
[----:B------:R-:W2:Y:S04]  /*c8c0*/  LDL R30, [R1+0xec] ;  /* 0x0000ec00011e7983 */ /* 0x000ea80000100800 */
[----:B------:R-:W2:Y:S01]  /*c8d0*/  LDL R28, [R1+0xe8] ;  /* 0x0000e800011c7983 */ /* 0x000ea20000100800 */
[----:B-1----:R-:W-:-:S03]  /*c8e0*/  @!P5 LEA R2, P4, R14, R0, 0x2 ;  /* 0x000000000e02d211 */ /* 0x002fc600078810ff */
[----:B------:R-:W2:Y:S01]  /*c8f0*/  LDL R32, [R1+0xf0] ;  /* 0x0000f00001207983 */ /* 0x000ea20000100800 */
[C---:B------:R-:W-:Y:S02]  /*c900*/  @!P1 LEA R6, P3, R13.reuse, R0, 0x2 ;  /* 0x000000000d069211 */ /* 0x040fe400078610ff */
[-C--:B------:R-:W-:Y:S02]  /*c910*/  @!P5 LEA.HI.X R3, R14, R4.reuse, R19, 0x2, P4 ;  /* 0x000000040e03d211 */ /* 0x080fe400020f1413 */
[----:B------:R-:W-:Y:S01]  /*c920*/  @!P1 LEA.HI.X R7, R13, R4, R15, 0x2, P3 ;  /* 0x000000040d079211 */ /* 0x000fe200018f140f */
[----:B------:R-:W2:Y:S04]  /*c930*/  LDL R14, [R1+0x90] ;  /* 0x00009000010e7983 */ /* 0x000ea80000100800 */
[----:B------:R-:W2:Y:S04]  /*c940*/  LDL R13, [R1+0x114] ;  /* 0x00011400010d7983 */ /* 0x000ea80000100800 */
[----:B------:R1:W-:Y:S04]  /*c950*/  @!P5 ST.E.64 [R2.64], R132 ;  /* 0x000000840200d985 */ /* 0x0003e8000c101b06 */
[----:B------:R-:W2:Y:S04]  /*c960*/  LDL R19, [R1+0x8c] ;  /* 0x00008c0001137983 */ /* 0x000ea80000100800 */
[----:B------:R-:W2:Y:S01]  /*c970*/  LDL R15, [R1+0x88] ;  /* 0x00008800010f7983 */ /* 0x000ea20000100800 */
[----:B-1----:R-:W-:-:S04]  /*c980*/  @!P6 LEA R2, P4, R18, R0, 0x2 ;  /* 0x000000001202e211 */ /* 0x002fc800078810ff */
[----:B-----5:R-:W-:Y:S02]  /*c990*/  @!P6 LEA.HI.X R3, R18, R4, R24, 0x2, P4 ;  /* 0x000000041203e211 */ /* 0x020fe400020f1418 */
[----:B------:R-:W5:Y:S01]  /*c9a0*/  LDL R18, [R1+0x10c] ;  /* 0x00010c0001127983 */ /* 0x000f620000100800 */
[----:B---3--:R-:W-:Y:S02]  /*c9b0*/  ISETP.GE.AND P2, PT, R8, c[0x0][0x3c8], PT ;  /* 0x0000f20008007a0c */ /* 0x008fe40003f46270 */
[----:B------:R-:W-:Y:S01]  /*c9c0*/  ISETP.GE.AND P5, PT, R17, c[0x0][0x3c8], PT ;  /* 0x0000f20011007a0c */ /* 0x000fe20003fa6270 */
[----:B------:R1:W-:Y:S04]  /*c9d0*/  @!P1 ST.E.64 [R6.64], R134 ;  /* 0x0000008606009985 */ /* 0x0003e8000c101b06 */
[----:B------:R-:W3:Y:S04]  /*c9e0*/  LDL R24, [R1+0x110] ;  /* 0x0001100001187983 */ /* 0x000ee80000100800 */
[----:B------:R2:W-:Y:S01]  /*c9f0*/  @!P6 ST.E.64 [R2.64], R36 ;  /* 0x000000240200e985 */ /* 0x0005e2000c101b06 */
[----:B----4-:R-:W-:-:S02]  /*ca00*/  ISETP.GE.AND P6, PT, R25, c[0x0][0x3c8], PT ;  /* 0x0000f20019007a0c */ /* 0x010fc40003fc6270 */
[----:B-1----:R-:W-:-:S04]  /*ca10*/  @!P2 LEA R6, P3, R8, R0, 0x2 ;  /* 0x000000000806a211 */ /* 0x002fc800078610ff */
[----:B------:R-:W-:Y:S02]  /*ca20*/  @!P2 LEA.HI.X R7, R8, R4, R10, 0x2, P3 ;  /* 0x000000040807a211 */ /* 0x000fe400018f140a */
[----:B------:R-:W4:Y:S01]  /*ca30*/  LDL R10, [R1+0x84] ;  /* 0x00008400010a7983 */ /* 0x000f220000100800 */
[----:B--2---:R-:W-:-:S03]  /*ca40*/  ISETP.GE.AND P1, PT, R11, c[0x0][0x3c8], PT ;  /* 0x0000f2000b007a0c */ /* 0x004fc60003f26270 */
[----:B------:R1:W-:Y:S01]  /*ca50*/  @!P2 ST.E.64 [R6.64], R40 ;  /* 0x000000280600a985 */ /* 0x0003e2000c101b06 */
[----:B------:R-:W-:-:S03]  /*ca60*/  @!P5 LEA R2, P4, R17, R0, 0x2 ;  /* 0x000000001102d211 */ /* 0x000fc600078810ff */
[----:B------:R-:W2:Y:S06]  /*ca70*/  LDL R8, [R1+0x80] ;  /* 0x0000800001087983 */ /* 0x000eac0000100800 */
[----:B-1----:R-:W-:Y:S02]  /*ca80*/  @!P1 LEA R6, P3, R11, R0, 0x2 ;  /* 0x000000000b069211 */ /* 0x002fe400078610ff */
[----:B------:R-:W-:Y:S02]  /*ca90*/  ISETP.GE.AND P2, PT, R9, c[0x0][0x3c8], PT ;  /* 0x0000f20009007a0c */ /* 0x000fe40003f46270 */
[----:B------:R-:W-:-:S02]  /*caa0*/  @!P5 LEA.HI.X R3, R17, R4, R20, 0x2, P4 ;  /* 0x000000041103d211 */ /* 0x000fc400020f1414 */
[----:B------:R-:W2:Y:S01]  /*cab0*/  LDL R20, [R1+0x108] ;  /* 0x0001080001147983 */ /* 0x000ea20000100800 */
[----:B------:R-:W-:-:S03]  /*cac0*/  @!P1 LEA.HI.X R7, R11, R4, R16, 0x2, P3 ;  /* 0x000000040b079211 */ /* 0x000fc600018f1410 */
[----:B------:R1:W-:Y:S04]  /*cad0*/  @!P5 ST.E.64 [R2.64], R44 ;  /* 0x0000002c0200d985 */ /* 0x0003e8000c101b06 */
[----:B------:R-:W2:Y:S04]  /*cae0*/  LDL R17, [R1+0x104] ;  /* 0x0001040001117983 */ /* 0x000ea80000100800 */
[----:B------:R1:W-:Y:S04]  /*caf0*/  @!P1 ST.E.64 [R6.64], R48 ;  /* 0x0000003006009985 */ /* 0x0003e8000c101b06 */
[----:B------:R-:W2:Y:S04]  /*cb00*/  LDL R11, [R1+0x78] ;  /* 0x00007800010b7983 */ /* 0x000ea80000100800 */
[----:B------:R-:W2:Y:S01]  /*cb10*/  LDL R16, [R1+0x7c] ;  /* 0x00007c0001107983 */ /* 0x000ea20000100800 */
[----:B-1----:R-:W-:-:S02]  /*cb20*/  @!P6 LEA R2, P4, R25, R0, 0x2 ;  /* 0x000000001902e211 */ /* 0x002fc400078810ff */
[C---:B------:R-:W-:Y:S02]  /*cb30*/  @!P2 LEA R6, P3, R9.reuse, R0, 0x2 ;  /* 0x000000000906a211 */ /* 0x040fe400078610ff */
[----:B------:R-:W-:Y:S02]  /*cb40*/  ISETP.GE.AND P1, PT, R14, c[0x0][0x3c8], PT ;  /* 0x0000f2000e007a0c */ /* 0x000fe40003f26270 */
[-C--:B------:R-:W-:Y:S02]  /*cb50*/  @!P2 LEA.HI.X R7, R9, R4.reuse, R13, 0x2, P3 ;  /* 0x000000040907a211 */ /* 0x080fe400018f140d */
[----:B------:R-:W2:Y:S01]  /*cb60*/  LDL R13, [R1+0x100] ;  /* 0x00010000010d7983 */ /* 0x000ea20000100800 */
[----:B------:R-:W-:-:S03]  /*cb70*/  @!P6 LEA.HI.X R3, R25, R4, R26, 0x2, P4 ;  /* 0x000000041903e211 */ /* 0x000fc600020f141a */
[----:B------:R-:W2:Y:S04]  /*cb80*/  LDL R9, [R1+0xfc] ;  /* 0x0000fc0001097983 */ /* 0x000ea80000100800 */
[----:B------:R-:W-:Y:S04]  /*cb90*/  @!P6 ST.E.64 [R2.64], R52 ;  /* 0x000000340200e985 */ /* 0x000fe8000c101b06 */
[----:B------:R1:W-:Y:S01]  /*cba0*/  @!P2 ST.E.64 [R6.64], R56 ;  /* 0x000000380600a985 */ /* 0x0003e2000c101b06 */
[----:B------:R-:W-:-:S03]  /*cbb0*/  ISETP.GE.AND P5, PT, R21, c[0x0][0x3c8], PT ;  /* 0x0000f20015007a0c */ /* 0x000fc60003fa6270 */
[----:B------:R-:W2:Y:S04]  /*cbc0*/  LDL R25, [R1+0x68] ;  /* 0x0000680001197983 */ /* 0x000ea80000100800 */
[----:B------:R-:W2:Y:S01]  /*cbd0*/  LDL R26, [R1+0xe4] ;  /* 0x0000e400011a7983 */ /* 0x000ea20000100800 */
[----:B-1----:R-:W-:-:S04]  /*cbe0*/  @!P1 LEA R6, P3, R14, R0, 0x2 ;  /* 0x000000000e069211 */ /* 0x002fc800078610ff */
[----:B-----5:R-:W-:Y:S02]  /*cbf0*/  @!P1 LEA.HI.X R7, R14, R4, R18, 0x2, P3 ;  /* 0x000000040e079211 */ /* 0x020fe400018f1412 */
[----:B------:R-:W5:Y:S04]  /*cc00*/  LDL R14, [R1+0xf4] ;  /* 0x0000f400010e7983 */ /* 0x000f680000100800 */
[----:B------:R-:W5:Y:S01]  /*cc10*/  LDL R18, [R1+0xf8] ;  /* 0x0000f80001127983 */ /* 0x000f620000100800 */
[----:B------:R-:W-:Y:S02]  /*cc20*/  ISETP.GE.AND P6, PT, R19, c[0x0][0x3c8], PT ;  /* 0x0000f20013007a0c */ /* 0x000fe40003fc6270 */
[----:B------:R-:W-:Y:S02]  /*cc30*/  @!P5 LEA R2, P4, R21, R0, 0x2 ;  /* 0x000000001502d211 */ /* 0x000fe400078810ff */
[----:B------:R-:W-:-:S02]  /*cc40*/  ISETP.GE.AND P2, PT, R15, c[0x0][0x3c8], PT ;  /* 0x0000f2000f007a0c */ /* 0x000fc40003f46270 */
[----:B---3--:R-:W-:Y:S02]  /*cc50*/  @!P5 LEA.HI.X R3, R21, R4, R24, 0x2, P4 ;  /* 0x000000041503d211 */ /* 0x008fe400020f1418 */
[----:B------:R-:W3:Y:S04]  /*cc60*/  LDL R21, [R1+0x64] ;  /* 0x0000640001157983 */ /* 0x000ee80000100800 */
[----:B------:R1:W-:Y:S04]  /*cc70*/  @!P5 ST.E.64 [R2.64], R60 ;  /* 0x0000003c0200d985 */ /* 0x0003e8000c101b06 */
[----:B------:R2:W-:Y:S04]  /*cc80*/  @!P1 ST.E.64 [R6.64], R64 ;  /* 0x0000004006009985 */ /* 0x0005e8000c101b06 */
[----:B------:R-:W3:Y:S01]  /*cc90*/  LDL R24, [R1+0xe0] ;  /* 0x0000e00001187983 */ /* 0x000ee20000100800 */
[----:B----4-:R-:W-:-:S02]  /*cca0*/  ISETP.GE.AND P5, PT, R10, c[0x0][0x3c8], PT ;  /* 0x0000f2000a007a0c */ /* 0x010fc40003fa6270 */
[-C--:B-1----:R-:W-:Y:S02]  /*ccb0*/  @!P6 LEA R2, P4, R19, R0.reuse, 0x2 ;  /* 0x000000001302e211 */ /* 0x082fe400078810ff */
[----:B--2---:R-:W-:Y:S02]  /*ccc0*/  @!P2 LEA R6, P3, R15, R0, 0x2 ;  /* 0x000000000f06a211 */ /* 0x004fe400078610ff */
[----:B------:R-:W-:Y:S02]  /*ccd0*/  ISETP.GE.AND P1, PT, R8, c[0x0][0x3c8], PT ;  /* 0x0000f20008007a0c */ /* 0x000fe40003f26270 */
[-C--:B------:R-:W-:Y:S02]  /*cce0*/  @!P6 LEA.HI.X R3, R19, R4.reuse, R20, 0x2, P4 ;  /* 0x000000041303e211 */ /* 0x080fe400020f1414 */
[----:B------:R-:W2:Y:S04]  /*ccf0*/  LDL R19, [R1+0x5c] ;  /* 0x00005c0001137983 */ /* 0x000ea80000100800 */
[----:B------:R1:W-:Y:S01]  /*cd00*/  @!P6 ST.E.64 [R2.64], R68 ;  /* 0x000000440200e985 */ /* 0x0003e2000c101b06 */
[----:B------:R-:W-:-:S03]  /*cd10*/  @!P2 LEA.HI.X R7, R15, R4, R17, 0x2, P3 ;  /* 0x000000040f07a211 */ /* 0x000fc600018f1411 */
[----:B------:R-:W4:Y:S04]  /*cd20*/  LDL R17, [R1+0x58] ;  /* 0x0000580001117983 */ /* 0x000f280000100800 */
[----:B------:R1:W-:Y:S01]  /*cd30*/  @!P2 ST.E.64 [R6.64], R72 ;  /* 0x000000480600a985 */ /* 0x0003e2000c101b06 */
[----:B------:R-:W-:-:S03]  /*cd40*/  ISETP.GE.AND P2, PT, R11, c[0x0][0x3c8], PT ;  /* 0x0000f2000b007a0c */ /* 0x000fc60003f46270 */
[----:B------:R-:W4:Y:S01]  /*cd50*/  LDL R15, [R1+0x54] ;  /* 0x00005400010f7983 */ /* 0x000f220000100800 */
[----:B------:R-:W-:-:S03]  /*cd60*/  ISETP.GE.AND P6, PT, R16, c[0x0][0x3c8], PT ;  /* 0x0000f20010007a0c */ /* 0x000fc60003fc6270 */
[----:B------:R-:W4:Y:S01]  /*cd70*/  LDL R20, [R1+0xd8] ;  /* 0x0000d80001147983 */ /* 0x000f220000100800 */
[----:B-1----:R-:W-:-:S04]  /*cd80*/  @!P5 LEA R2, P4, R10, R0, 0x2 ;  /* 0x000000000a02d211 */ /* 0x002fc800078810ff */
[----:B------:R-:W-:Y:S02]  /*cd90*/  @!P5 LEA.HI.X R3, R10, R4, R13, 0x2, P4 ;  /* 0x000000040a03d211 */ /* 0x000fe400020f140d */
[----:B------:R-:W4:Y:S01]  /*cda0*/  LDL R10, [R1+0x60] ;  /* 0x00006000010a7983 */ /* 0x000f220000100800 */
[----:B------:R-:W-:-:S03]  /*cdb0*/  @!P1 LEA R6, P3, R8, R0, 0x2 ;  /* 0x0000000008069211 */ /* 0x000fc600078610ff */
[----:B------:R-:W4:Y:S01]  /*cdc0*/  LDL R13, [R1+0x50] ;  /* 0x00005000010d7983 */ /* 0x000f220000100800 */
[----:B------:R-:W-:Y:S02]  /*cdd0*/  @!P1 LEA.HI.X R7, R8, R4, R9, 0x2, P3 ;  /* 0x0000000408079211 */ /* 0x000fe400018f1409 */
[CC--:B------:R-:W-:Y:S01]  /*cde0*/  @!P2 LEA R8, P3, R11.reuse, R0.reuse, 0x2 ;  /* 0x000000000b08a211 */ /* 0x0c0fe200078610ff */
[----:B------:R1:W-:Y:S02]  /*cdf0*/  @!P5 ST.E.64 [R2.64], R76 ;  /* 0x0000004c0200d985 */ /* 0x0003e4000c101b06 */
[C---:B-1----:R-:W-:Y:S02]  /*ce00*/  @!P6 LEA R2, P4, R16.reuse, R0, 0x2 ;  /* 0x000000001002e211 */ /* 0x042fe400078810ff */
[-C--:B-----5:R-:W-:Y:S02]  /*ce10*/  @!P2 LEA.HI.X R9, R11, R4.reuse, R14, 0x2, P3 ;  /* 0x000000040b09a211 */ /* 0x0a0fe400018f140e */
[----:B------:R-:W5:Y:S01]  /*ce20*/  LDL R11, [R1+0xdc] ;  /* 0x0000dc00010b7983 */ /* 0x000f620000100800 */
[----:B------:R-:W-:-:S03]  /*ce30*/  @!P6 LEA.HI.X R3, R16, R4, R18, 0x2, P4 ;  /* 0x000000041003e211 */ /* 0x000fc600020f1412 */
[----:B------:R-:W5:Y:S04]  /*ce40*/  LDL R18, [R1+0xd4] ;  /* 0x0000d40001127983 */ /* 0x000f680000100800 */
[----:B------:R-:W5:Y:S04]  /*ce50*/  LDL R16, [R1+0xd0] ;  /* 0x0000d00001107983 */ /* 0x000f680000100800 */
[----:B------:R-:W5:Y:S01]  /*ce60*/  LDL R14, [R1+0xcc] ;  /* 0x0000cc00010e7983 */ /* 0x000f620000100800 */
        /* <DEDUP_REMOVED lines=8> */
[----:B---3--:R-:W-:Y:S02]  /*cef0*/  @!P1 LEA R2, P2, R29, R0, 0x2 ;  /* 0x000000001d029211 */ /* 0x008fe400078410ff */
        /* <DEDUP_REMOVED lines=8> */
[-C--:B-1----:R-:W-:Y:S02]  /*cf80*/  @!P3 LEA R6, P2, R21, R0.reuse, 0x2 ;  /* 0x000000001506b211 */ /* 0x082fe400078410ff */
[----:B---3--:R-:W-:Y:S02]  /*cf90*/  @!P4 LEA R2, P5, R25, R0, 0x2 ;  /* 0x000000001902c211 */ /* 0x008fe400078a10ff */
[-C--:B------:R-:W-:Y:S02]  /*cfa0*/  @!P3 LEA.HI.X R7, R21, R4.reuse, R24, 0x2, P2 ;  /* 0x000000041507b211 */ /* 0x080fe400010f1418 */
[----:B------:R-:W-:Y:S02]  /*cfb0*/  @!P4 LEA.HI.X R3, R25, R4, R26, 0x2, P5 ;  /* 0x000000041903c211 */ /* 0x000fe400028f141a */
[----:B--2---:R-:W-:-:S03]  /*cfc0*/  ISETP.GE.AND P6, PT, R19, c[0x0][0x3c8], PT ;  /* 0x0000f20013007a0c */ /* 0x004fc60003fc6270 */
[----:B------:R1:W-:Y:S01]  /*cfd0*/  @!P4 ST.E.64 [R2.64], R100 ;  /* 0x000000640200c985 */ /* 0x0003e2000c101b06 */
[----:B----4-:R-:W-:-:S03]  /*cfe0*/  ISETP.GE.AND P5, PT, R17, c[0x0][0x3c8], PT ;  /* 0x0000f20011007a0c */ /* 0x010fc60003fa6270 */
[----:B------:R2:W-:Y:S01]  /*cff0*/  @!P3 ST.E.64 [R6.64], R104 ;  /* 0x000000680600b985 */ /* 0x0005e2000c101b06 */
[----:B------:R-:W-:Y:S02]  /*d000*/  ISETP.GE.AND P4, PT, R15, c[0x0][0x3c8], PT ;  /* 0x0000f2000f007a0c */ /* 0x000fe40003f86270 */
[----:B------:R-:W-:Y:S02]  /*d010*/  ISETP.GE.AND P1, PT, R10, c[0x0][0x3c8], PT ;  /* 0x0000f2000a007a0c */ /* 0x000fe40003f26270 */
[----:B------:R-:W-:-:S11]  /*d020*/  ISETP.GE.AND P3, PT, R13, c[0x0][0x3c8], PT ;  /* 0x0000f2000d007a0c */ /* 0x000fd60003f66270 */
[----:B-1----:R-:W-:-:S04]  /*d030*/  @!P1 LEA R2, P2, R10, R0, 0x2 ;  /* 0x000000000a029211 */ /* 0x002fc800078410ff */
[----:B-----5:R-:W-:Y:S02]  /*d040*/  @!P1 LEA.HI.X R3, R10, R4, R11, 0x2, P2 ;  /* 0x000000040a039211 */ /* 0x020fe400010f140b */
        /* <DEDUP_REMOVED lines=13> */
.L_x_1618:
[----:B------:R-:W-:Y:S05]  /*d120*/  BSYNC B0 ;  /* 0x0000000000007941 */ /* 0x000fea0003800000 */
.L_x_1617:
[----:B------:R-:W-:Y:S05]  /*d130*/  BRA.DIV ~URZ, `(.L_x_1619) ;  /* 0x00003c127f007947 */ /* 0x000fea000b800000 */
[----:B--2---:R2:W1:Y:S04]  /*d140*/  SHFL.IDX PT, R4, R5, 0x1, 0x1c1f ;  /* 0x003c1f0005047f89 */ /* 0x00446800000e0000 */
[----:B----4-:R2:W4:Y:S02]  /*d150*/  SHFL.IDX PT, R0, R12, 0x1, 0x1c1f ;  /* 0x003c1f000c007f89 */ /* 0x01052400000e0000 */
.L_x_1681:
        /* <DEDUP_REMOVED lines=195> */
.L_x_1599:
[----:B------:R-:W2:Y:S04]  /*dd90*/  LDL.LU R4, [R1+0x18] ;  /* 0x0000180001047983 */ /* 0x000ea80000300800 */
[----:B------:R-:W4:Y:S01]  /*dda0*/  LDL.LU R6, [R1+0x1c] ;  /* 0x00001c0001067983 */ /* 0x000f220000300800 */
[----:B------:R-:W-:Y:S02]  /*ddb0*/  ISETP.NE.U32.AND P1, PT, RZ, c[0x0][0x508], PT ;  /* 0x00014200ff007a0c */ /* 0x000fe40003f25070 */
[----:B------:R-:W-:Y:S01]  /*ddc0*/  ISETP.NE.U32.AND P3, PT, RZ, c[0x0][0x500], PT ;  /* 0x00014000ff007a0c */ /* 0x000fe20003f65070 */
[----:B---3--:R-:W3:Y:S01]  /*ddd0*/  LDL.LU R0, [R1+0x20] ;  /* 0x0000200001007983 */ /* 0x008ee20000300800 */
[----:B------:R-:W-:Y:S01]  /*dde0*/  ISETP.NE.AND.EX P1, PT, RZ, c[0x0][0x50c], PT, P1 ;  /* 0x00014300ff007a0c */ /* 0x000fe20003f25310 */
[----:B------:R-:W-:Y:S01]  /*ddf0*/  IMAD.MOV.U32 R8, RZ, RZ, RZ ;  /* 0x000000ffff087224 */ /* 0x000fe200078e00ff */
[----:B------:R-:W-:Y:S01]  /*de00*/  ISETP.NE.AND.EX P3, PT, RZ, c[0x0][0x504], PT, P3 ;  /* 0x00014100ff007a0c */ /* 0x000fe20003f65330 */
[----:B------:R-:W-:Y:S01]  /*de10*/  IMAD.MOV.U32 R20, RZ, RZ, c[0x0][0x388] ;  /* 0x0000e200ff147624 */ /* 0x000fe200078e00ff */
[----:B--2---:R-:W-:-:S09]  /*de20*/  IADD3 R2, P2, R4, c[0x0][0x500], RZ ;  /* 0x0001400004027a10 */ /* 0x004fd20007f5e0ff */
[----:B------:R-:W-:Y:S02]  /*de30*/  @P1 IADD3 R4, P0, R4, c[0x0][0x508], RZ ;  /* 0x0001420004041a10 */ /* 0x000fe40007f1e0ff */
[C---:B----4-:R-:W-:Y:S02]  /*de40*/  IADD3.X R3, R6.reuse, c[0x0][0x504], RZ, P2, !PT ;  /* 0x0001410006037a10 */ /* 0x050fe400017fe4ff */
[----:B------:R-:W-:-:S03]  /*de50*/  @P1 IADD3.X R5, R6, c[0x0][0x50c], RZ, P0, !PT ;  /* 0x0001430006051a10 */ /* 0x000fc600007fe4ff */
[----:B------:R2:W5:Y:S04]  /*de60*/  @P3 LDG.E R8, [R2.64] ;  /* 0x0000000602083981 */ /* 0x000568000c1e1900 */
[----:B------:R2:W5:Y:S01]  /*de70*/  @P1 LDG.E R20, [R4.64] ;  /* 0x0000000604141981 */ /* 0x000562000c1e1900 */
[----:B---3--:R-:W-:-:S04]  /*de80*/  ISETP.NE.AND P0, PT, R0, RZ, PT ;  /* 0x000000ff0000720c */ /* 0x008fc80003f05270 */
[----:B------:R-:W-:Y:S01]  /*de90*/  SEL R19, R0, c[0x0][0x3d4], P0 ;  /* 0x0000f50000137a07 */ /* 0x000fe20000000000 */
[----:B------:R-:W-:Y:S05]  /*dea0*/  @P1 BRA `(.L_x_1620) ;  /* 0x0000004000001947 */ /* 0x000fea0003800000 */
[----:B------:R-:W-:Y:S05]  /*deb0*/  @!P3 BRA `(.L_x_1620) ;  /* 0x000000300000b947 */ /* 0x000fea0003800000 */
[----:B------:R3:W4:Y:S04]  /*dec0*/  LDG.E R0, [R2.64] ;  /* 0x0000000602007981 */ /* 0x000728000c1e1900 */
[----:B--23--:R-:W4:Y:S02]  /*ded0*/  LDG.E R2, [R2.64+0x4] ;  /* 0x0000040602027981 */ /* 0x00cf24000c1e1900 */
[----:B----45:R-:W-:Y:S02]  /*dee0*/  IADD3 R20, -R0, R2, RZ ;  /* 0x0000000200147210 */ /* 0x030fe40007ffe1ff */
.L_x_1620:
[----:B--2---:R-:W2:Y:S04]  /*def0*/  LDL.LU R4, [R1+0x8] ;  /* 0x0000080001047983 */ /* 0x004ea80000300800 */
        /* <DEDUP_REMOVED lines=38> */
[----:B------:R-:W-:Y:S02]  /*e160*/  IADD3.X R9, R3, R16, R18, P1, P0 ;  /* 0x0000001003097210 */ /* 0x000fe40000fe0412 */
[----:B------:R-:W-:Y:S02]  /*e170*/  SHF.R.S32.HI R3, RZ, 0x1f, R0 ;  /* 0x0000001fff037819 */ /* 0x000fe40000011400 */
        /* <DEDUP_REMOVED lines=19> */
.L_x_1622:
[----:B------:R-:W-:Y:S05]  /*e2b0*/  BSYNC B0 ;  /* 0x0000000000007941 */ /* 0x000fea0003800000 */
.L_x_1621:
[----:B------:R-:W-:-:S13]  /*e2c0*/  ISETP.GT.AND P0, PT, R19, 0x1, PT ;  /* 0x000000011300780c */ /* 0x000fda0003f04270 */
[----:B------:R-:W-:Y:S05]  /*e2d0*/  @P0 BRA `(.L_x_1614) ;  /* 0x0000092000000947 */ /* 0x000fea0003800000 */
[----:B-1----:R-:W2:Y:S01]  /*e2e0*/  LDL R5, [R1+0x4] ;  /* 0x0000040001057983 */ /* 0x002ea20000100800 */
[----:B------:R-:W-:Y:S01]  /*e2f0*/  MOV R2, c[0x0][0x4e8] ;  /* 0x00013a0000027a02 */ /* 0x000fe20000000f00 */
[----:B------:R-:W-:Y:S01]  /*e300*/  IMAD R0, R18, c[0x0][0x3a0], RZ ;  /* 0x0000e80012007a24 */ /* 0x000fe200078e02ff */
[----:B------:R-:W-:Y:S02]  /*e310*/  LEA R4, R235, R243, 0x5 ;  /* 0x000000f3eb047211 */ /* 0x000fe400078e28ff */
[----:B------:R-:W-:Y:S01]  /*e320*/  ISETP.NE.AND P0, PT, R2, 0x1, PT ;  /* 0x000000010200780c */ /* 0x000fe20003f05270 */
[----:B------:R-:W-:-:S04]  /*e330*/  IMAD.WIDE.U32 R2, R8, c[0x0][0x3a0], RZ ;  /* 0x0000e80008027a25 */ /* 0x000fc800078e00ff */
[----:B------:R-:W-:-:S05]  /*e340*/  IMAD R0, R8, c[0x0][0x3a4], R0 ;  /* 0x0000e90008007a24 */ /* 0x000fca00078e0200 */
[----:B------:R-:W-:-:S05]  /*e350*/  IADD3 R3, R3, R0, RZ ;  /* 0x0000000003037210 */ /* 0x000fca0007ffe0ff */
[----:B------:R-:W-:-:S04]  /*e360*/  IMAD.WIDE.U32 R2, R14, c[0x0][0x3e8], R2 ;  /* 0x0000fa000e027a25 */ /* 0x000fc800078e0002 */
[----:B------:R-:W-:-:S04]  /*e370*/  IMAD R3, R14, c[0x0][0x3ec], R3 ;  /* 0x0000fb000e037a24 */ /* 0x000fc800078e0203 */
[----:B------:R-:W-:Y:S01]  /*e380*/  IMAD.WIDE.U32 R2, R15, c[0x0][0x3f0], R2 ;  /* 0x0000fc000f027a25 */ /* 0x000fe200078e0002 */
[----:B--2---:R-:W-:-:S03]  /*e390*/  LEA R4, R5, R4, 0x7 ;  /* 0x0000000405047211 */ /* 0x004fc600078e38ff */
        /* <DEDUP_REMOVED lines=22> */
.L_x_1682:
[----:B------:R-:W-:Y:S05]  /*e500*/  BRA.DIV ~URZ, `(.L_x_1624) ;  /* 0x000029827f007947 */ /* 0x000fea000b800000 */
[----:B------:R3:W4:Y:S02]  /*e510*/  SHFL.IDX PT, R0, R14, RZ, 0x181f ;  /* 0x00181fff0e007589 */ /* 0x00072400000e0000 */
.L_x_1683:
[----:B------:R-:W5:Y:S01]  /*e520*/  LDL.LU R2, [R1+0x4] ;  /* 0x0000040001027983 */ /* 0x000f620000300800 */
[----:B------:R-:W-:Y:S01]  /*e530*/  IMAD R13, R20, c[0x0][0x4e8], RZ ;  /* 0x00013a00140d7a24 */ /* 0x000fe200078e02ff */
        /* <DEDUP_REMOVED lines=14> */
[----:B--2---:R-:W-:Y:S02]  /*e620*/  @!P3 LEA.HI.X R11, R231, R4, R2, 0x1, P4 ;  /* 0x00000004e70bb211 */ /* 0x004fe400020f0c02 */
[----:B------:R-:W-:-:S02]  /*e630*/  SHF.R.S32.HI R15, RZ, 0x1f, R241 ;  /* 0x0000001fff0f7819 */ /* 0x000fc400000114f1 */
[----:B------:R-:W-:Y:S01]  /*e640*/  @!P0 LEA R2, P4, R241, R0, 0x1 ;  /* 0x00000000f1028211 */ /* 0x000fe200078808ff */
[----:B------:R2:W-:Y:S01]  /*e650*/  @!P3 ST.E.128 [R10.64], RZ ;  /* 0x000000ff0a00b985 */ /* 0x0005e2000c101d06 */
[-C--:B------:R-:W-:Y:S02]  /*e660*/  @!P2 LEA.HI.X R9, R240, R4.reuse, R17, 0x1, P6 ;  /* 0x00000004f009a211 */ /* 0x080fe400030f0c11 */
[-C--:B------:R-:W-:Y:S02]  /*e670*/  @!P1 LEA.HI.X R7, R239, R4.reuse, R16, 0x1, P5 ;  /* 0x00000004ef079211 */ /* 0x080fe400028f0c10 */
[----:B------:R-:W-:Y:S01]  /*e680*/  @!P0 LEA.HI.X R3, R241, R4, R15, 0x1, P4 ;  /* 0x00000004f1038211 */ /* 0x000fe200020f0c0f */
[----:B------:R2:W-:Y:S04]  /*e690*/  @!P2 ST.E.128 [R8.64], RZ ;  /* 0x000000ff0800a985 */ /* 0x0005e8000c101d06 */
[----:B------:R2:W-:Y:S04]  /*e6a0*/  @!P1 ST.E.128 [R6.64], RZ ;  /* 0x000000ff06009985 */ /* 0x0005e8000c101d06 */
[----:B------:R2:W-:Y:S02]  /*e6b0*/  @!P0 ST.E.128 [R2.64], RZ ;  /* 0x000000ff02008985 */ /* 0x0005e4000c101d06 */
.L_x_1626:
[----:B------:R-:W-:Y:S05]  /*e6c0*/  BSYNC B0 ;  /* 0x0000000000007941 */ /* 0x000fea0003800000 */
.L_x_1625:
[----:B------:R-:W-:Y:S05]  /*e6d0*/  BRA.DIV ~URZ, `(.L_x_1627) ;  /* 0x000028227f007947 */ /* 0x000fea000b800000 */
[----:B--2---:R2:W1:Y:S04]  /*e6e0*/  SHFL.IDX PT, R4, R5, 0x1, 0x181f ;  /* 0x00381f0005047f89 */ /* 0x00446800000e0000 */
[----:B----4-:R2:W4:Y:S02]  /*e6f0*/  SHFL.IDX PT, R0, R14, 0x1, 0x181f ;  /* 0x00381f000e007f89 */ /* 0x01052400000e0000 */
.L_x_1684:
        /* <DEDUP_REMOVED lines=14> */
[----:B-1----:R-:W-:Y:S02]  /*e7e0*/  @!P3 LEA.HI.X R11, R231, R4, R3, 0x1, P4 ;  /* 0x00000004e70bb211 */ /* 0x002fe400020f0c03 */
        /* <DEDUP_REMOVED lines=9> */
.L_x_1629:
[----:B------:R-:W-:Y:S05]  /*e880*/  BSYNC B0 ;  /* 0x0000000000007941 */ /* 0x000fea0003800000 */
.L_x_1628:
[----:B------:R-:W-:Y:S05]  /*e890*/  BRA.DIV ~URZ, `(.L_x_1630) ;  /* 0x000027327f007947 */ /* 0x000fea000b800000 */
[----:B-1----:R1:W2:Y:S02]  /*e8a0*/  SHFL.IDX PT, R4, R5, 0x2, 0x181f ;  /* 0x00581f0005047f89 */ /* 0x0022a400000e0000 */
.L_x_1685:
[----:B------:R-:W-:Y:S05]  /*e8b0*/  BRA.DIV ~URZ, `(.L_x_1631) ;  /* 0x000027827f007947 */ /* 0x000fea000b800000 */
[----:B----4-:R4:W1:Y:S02]  /*e8c0*/  SHFL.IDX PT, R0, R14, 0x2, 0x181f ;  /* 0x00581f000e007f89 */ /* 0x01086400000e0000 */
.L_x_1686:
        /* <DEDUP_REMOVED lines=11> */
[-C--:B-1----:R-:W-:Y:S02]  /*e980*/  @!P3 LEA R10, P4, R231, R0.reuse, 0x1 ;  /* 0x00000000e70ab211 */ /* 0x082fe400078808ff */
        /* <DEDUP_REMOVED lines=12> */
.L_x_1633:
[----:B------:R-:W-:Y:S05]  /*ea50*/  BSYNC B0 ;  /* 0x0000000000007941 */ /* 0x000fea0003800000 */
.L_x_1632:
[----:B------:R-:W-:Y:S05]  /*ea60*/  BRA.DIV ~URZ, `(.L_x_1634) ;  /* 0x000026427f007947 */ /* 0x000fea000b800000 */
[----:B--2---:R2:W3:Y:S04]  /*ea70*/  SHFL.IDX PT, R4, R5, 0x3, 0x181f ;  /* 0x00781f0005047f89 */ /* 0x0044e800000e0000 */
[----:B-1----:R2:W1:Y:S02]  /*ea80*/  SHFL.IDX PT, R0, R14, 0x3, 0x181f ;  /* 0x00781f000e007f89 */ /* 0x00246400000e0000 */
.L_x_1687:
[----:B------:R-:W-:-:S04]  /*ea90*/  IADD3 R2, R12, 0x60, RZ ;  /* 0x000000600c027810 */ /* 0x000fc80007ffe0ff */
        /* <DEDUP_REMOVED lines=8> */
[----:B--234-:R-:W-:Y:S02]  /*eb20*/  SHF.R.S32.HI R14, RZ, 0x1f, R239 ;  /* 0x0000001fff0e7819 */ /* 0x01cfe400000114ef */
[-C--:B-1----:R-:W-:Y:S02]  /*eb30*/  @!P3 LEA R10, P4, R231, R0.reuse, 0x1 ;  /* 0x00000000e70ab211 */ /* 0x082fe400078808ff */
[-C--:B------:R-:W-:Y:S02]  /*eb40*/  @!P2 LEA R8, P6, R240, R0.reuse, 0x1 ;  /* 0x00000000f008a211 */ /* 0x080fe400078c08ff */
[----:B------:R-:W-:Y:S02]  /*eb50*/  @!P1 LEA R6, P5, R239, R0, 0x1 ;  /* 0x00000000ef069211 */ /* 0x000fe400078a08ff */
[----:B------:R-:W-:Y:S02]  /*eb60*/  @!P3 LEA.HI.X R11, R231, R4, R3, 0x1, P4 ;  /* 0x00000004e70bb211 */ /* 0x000fe400020f0c03 */
        /* <DEDUP_REMOVED lines=9> */
.L_x_1614:
[----:B------:R-:W-:Y:S05]  /*ec00*/  BSYNC B1 ;  /* 0x0000000000017941 */ /* 0x000fea0003800000 */
.L_x_1598:
[----:B-1--4-:R-:W4:Y:S02]  /*ec10*/  LDL R0, [R1+0x148] ;  /* 0x0001480001007983 */ /* 0x012f240000100800 */
[----:B----4-:R-:W-:-:S13]  /*ec20*/  ISETP.NE.AND P0, PT, R0, RZ, PT ;  /* 0x000000ff0000720c */ /* 0x010fda0003f05270 */
[----:B------:R-:W-:Y:S01]  /*ec30*/  @P0 WARPSYNC 0xffffffff ;  /* 0xffffffff00000948 */ /* 0x000fe20003800000 */
[----:B------:R-:W-:Y:S06]  /*ec40*/  @P0 BAR.SYNC.DEFER_BLOCKING 0x5, 0x100 ;  /* 0x0144000000000b1d */ /* 0x000fec0000010000 */
[----:B--23--:R-:W1:Y:S04]  /*ec50*/  @P0 LDS.128 R4, [0x20100] ;  /* 0x02010000ff040984 */ /* 0x00ce680000000c00 */
[----:B-1----:R1:W-:Y:S04]  /*ec60*/  @P0 STL.64 [R1], R4 ;  /* 0x0000000401000387 */ /* 0x0023e80000100a00 */
        /* <DEDUP_REMOVED lines=9> */
.L_x_1688:
[----:B------:R-:W-:Y:S05]  /*ed00*/  BRA.DIV ~URZ, `(.L_x_1637) ;  /* 0x000024e27f007947 */ /* 0x000fea000b800000 */
[----:B------:R3:W4:Y:S02]  /*ed10*/  SHFL.IDX PT, R8, R106, 0x1, 0x1f ;  /* 0x00201f006a087f89 */ /* 0x00072400000e0000 */
.L_x_1689:
        /* <DEDUP_REMOVED lines=19> */
.L_x_1690:
        /* <DEDUP_REMOVED lines=16> */
.L_x_1691:
[----:B---3--:R-:W-:Y:S01]  /*ef50*/  IMAD R0, R0, c[0x0][0x538], RZ ;  /* 0x00014e0000007a24 */ /* 0x008fe200078e02ff */
[----:B------:R-:W-:Y:S04]  /*ef60*/  BSSY B1, `(.L_x_1640) ;  /* 0x0000083000017945 */ /* 0x000fe80003800000 */
[----:B----4-:R-:W-:-:S04]  /*ef70*/  IADD3 R8, R0, R8, RZ ;  /* 0x0000000800087210 */ /* 0x010fc80007ffe0ff */
[----:B--2---:R-:W-:-:S13]  /*ef80*/  ISETP.GT.AND P6, PT, R8, R9, PT ;  /* 0x000000090800720c */ /* 0x004fda0003fc4270 */
[----:B------:R-:W-:Y:S05]  /*ef90*/  @P6 BRA `(.L_x_1641) ;  /* 0x0000025000006947 */ /* 0x000fea0003800000 */
.L_x_1645:
        /* <DEDUP_REMOVED lines=17> */
.L_x_1692:
        /* <DEDUP_REMOVED lines=16> */
.L_x_1693:
[----:B--2---:R-:W-:-:S05]  /*f1b0*/  IMAD R0, R0, c[0x0][0x538], RZ ;  /* 0x00014e0000007a24 */ /* 0x004fca00078e02ff */
[----:B------:R-:W-:-:S04]  /*f1c0*/  IADD3 R8, R0, R8, RZ ;  /* 0x0000000800087210 */ /* 0x000fc80007ffe0ff */
[----:B------:R-:W-:-:S13]  /*f1d0*/  ISETP.GT.AND P6, PT, R8, R9, PT ;  /* 0x000000090800720c */ /* 0x000fda0003fc4270 */
[----:B-1----:R-:W-:Y:S05]  /*f1e0*/  @!P6 BRA `(.L_x_1645) ;  /* 0xfffffdb00000e947 */ /* 0x002fea000383ffff */
.L_x_1641:
[----:B------:R-:W-:-:S05]  /*f1f0*/  IADD3 R8, -R0, R8, RZ ;  /* 0x0000000800087210 */ /* 0x000fca0007ffe1ff */
[----:B------:R-:W-:-:S05]  /*f200*/  IMAD R0, R4, c[0x0][0x538], R8 ;  /* 0x00014e0004007a24 */ /* 0x000fca00078e0208 */
[----:B------:R-:W-:Y:S01]  /*f210*/  ISETP.GT.AND P0, PT, R0, R9, PT ;  /* 0x000000090000720c */ /* 0x000fe20003f04270 */
[----:B------:R-:W-:-:S12]  /*f220*/  BRA.DIV ~URZ, `(.L_x_1646) ;  /* 0x000024227f007947 */ /* 0x000fd8000b800000 */
[----:B------:R-:W-:-:S04]  /*f230*/  VOTE.ANY R0, PT, !P0 ;  /* 0x0000000000007806 */ /* 0x000fc800040e0100 */
.L_x_1694:
[----:B------:R2:W3:Y:S01]  /*f240*/  POPC R11, R0 ;  /* 0x00000000000b7309 */ /* 0x0004e20000000000 */
[----:B------:R-:W-:Y:S05]  /*f250*/  BRA.DIV ~URZ, `(.L_x_1647) ;  /* 0x000024327f007947 */ /* 0x000fea000b800000 */
[----:B---3--:R3:W4:Y:S04]  /*f260*/  SHFL.IDX PT, R6, R6, R11, 0x1f ;  /* 0x00001f0b06067589 */ /* 0x00872800000e0000 */
[----:B------:R3:W1:Y:S02]  /*f270*/  SHFL.IDX PT, R7, R7, R11, 0x1f ;  /* 0x00001f0b07077589 */ /* 0x00066400000e0000 */
.L_x_1695:
[----:B------:R-:W-:Y:S01]  /*f280*/  ISETP.NE.AND P0, PT, R0, RZ, PT ;  /* 0x000000ff0000720c */ /* 0x000fe20003f05270 */
[----:B------:R-:W-:-:S12]  /*f290*/  BSSY B0, `(.L_x_1648) ;  /* 0x0000005000007945 */ /* 0x000fd80003800000 */
[----:B------:R-:W-:Y:S05]  /*f2a0*/  @!P0 BRA `(.L_x_1649) ;  /* 0x0000003000008947 */ /* 0x000fea0003800000 */
[----:B--2---:R-:W-:Y:S01]  /*f2b0*/  IADD3 R0, R11, -0x1, RZ ;  /* 0xffffffff0b007810 */ /* 0x004fe20007ffe0ff */
[----:B------:R-:W-:Y:S05]  /*f2c0*/  BRA.DIV ~URZ, `(.L_x_1650) ;  /* 0x000024927f007947 */ /* 0x000fea000b800000 */
[----:B------:R2:W3:Y:S02]  /*f2d0*/  SHFL.IDX PT, R10, R4, R0, 0x1f ;  /* 0x00001f00040a7589 */ /* 0x0004e400000e0000 */
.L_x_1649:
[----:B------:R-:W-:Y:S05]  /*f2e0*/  BSYNC B0 ;  /* 0x0000000000007941 */ /* 0x000fea0003800000 */
.L_x_1648:
[----:B---3--:R-:W-:Y:S01]  /*f2f0*/  IMAD R5, R10, c[0x0][0x538], R8 ;  /* 0x00014e000a057a24 */ /* 0x008fe200078e0208 */
[----:B-12-4-:R-:W-:Y:S02]  /*f300*/  IABS R4, R6 ;  /* 0x0000000600047213 */ /* 0x016fe40000000000 */
[----:B------:R-:W-:Y:S01]  /*f310*/  IABS R0, R7 ;  /* 0x0000000700007213 */ /* 0x000fe20000000000 */
[----:B------:R-:W-:Y:S01]  /*f320*/  IMAD.IADD R10, R9, 0x1, -R5 ;  /* 0x00000001090a7824 */ /* 0x000fe200078e0a05 */
[----:B------:R1:W-:Y:S01]  /*f330*/  STL [R1], R5 ;  /* 0x0000000501007387 */ /* 0x0003e20000100800 */
        /* <DEDUP_REMOVED lines=64> */
.L_x_1642:
[----:B------:R-:W-:Y:S01]  /*f740*/  MOV R0, c[0x0][0x53c] ;  /* 0x00014f0000007a02 */ /* 0x000fe20000000f00 */
[----:B------:R2:W-:Y:S04]  /*f750*/  STL [R1], R9 ;  /* 0x0000000901007387 */ /* 0x0005e80000100800 */
[----:B------:R2:W-:Y:S04]  /*f760*/  STL [R1+0x4], RZ ;  /* 0x000004ff01007387 */ /* 0x0005e80000100800 */
[----:B------:R2:W-:Y:S04]  /*f770*/  STL [R1+0x8], RZ ;  /* 0x000008ff01007387 */ /* 0x0005e80000100800 */
[----:B------:R2:W-:Y:S02]  /*f780*/  STL [R1+0xc], R0 ;  /* 0x00000c0001007387 */ /* 0x0005e40000100800 */
.L_x_1651:
[----:B------:R-:W-:Y:S05]  /*f790*/  BSYNC B1 ;  /* 0x0000000000017941 */ /* 0x000fea0003800000 */
.L_x_1640:
[----:B-1----:R-:W3:Y:S04]  /*f7a0*/  LDL R4, [R1] ;  /* 0x0000000001047983 */ /* 0x002ee80000100800 */
        /* <DEDUP_REMOVED lines=8> */
.L_x_1635:
[----:B--2---:R-:W2:Y:S02]  /*f830*/  LDL R0, [R1+0xc] ;  /* 0x00000c0001007983 */ /* 0x004ea40000100800 */
[----:B--2---:R-:W-:-:S13]  /*f840*/  ISETP.GE.AND P0, PT, R0, c[0x0][0x53c], PT ;  /* 0x00014f0000007a0c */ /* 0x004fda0003f06270 */
[----:B-1----:R-:W-:Y:S01]  /*f850*/  @P0 CALL.REL.NOINC `(.L_x_1652) ;  /* 0x0000001000000944 */ /* 0x002fe20003c00000 */
[----:B------:R-:W-:Y:S05]  /*f860*/  BRA `(.L_x_1653) ;  /* 0xffff235000007947 */ /* 0x000fea000383ffff */
.L_x_1652:
[----:B------:R-:W-:Y:S05]  /*f870*/  EXIT ;  /* 0x000000000000794d */ /* 0x000fea0003800000 */
.L_x_1554:
[----:B------:R-:W-:Y:S01]  /*f880*/  IMAD.MOV.U32 R0, RZ, RZ, R5 ;  /* 0x000000ffff007224 */ /* 0x000fe200078e0005 */
[----:B------:R-:W-:Y:S02]  /*f890*/  MOV R3, 0x1 ;  /* 0x0000000100037802 */ /* 0x000fe40000000f00 */
[----:B------:R-:W-:Y:S02]  /*f8a0*/  MOV R2, 0xf8c0 ;  /* 0x0000f8c000027802 */ /* 0x000fe40000000f00 */
[----:B------:R-:W-:Y:S05]  /*f8b0*/  CALL.REL.NOINC `($__internal_29_$__cuda_sm70_shflsync_up_p) ;  /* 0x00001fe000007944 */ /* 0x000fea0003c00000 */
[----:B------:R-:W-:Y:S01]  /*f8c0*/  MOV R0, R4 ;  /* 0x0000000400007202 */ /* 0x000fe20000000f00 */
[----:B------:R-:W-:Y:S05]  /*f8d0*/  BRA `(.L_x_1654) ;  /* 0xffff0b9000007947 */ /* 0x000fea000383ffff */
.L_x_1555:
[----:B------:R-:W-:Y:S01]  /*f8e0*/  IMAD.MOV.U32 R0, RZ, RZ, R5 ;  /* 0x000000ffff007224 */ /* 0x000fe200078e0005 */
[----:B------:R-:W-:Y:S02]  /*f8f0*/  MOV R3, 0x2 ;  /* 0x0000000200037802 */ /* 0x000fe40000000f00 */
[----:B------:R-:W-:Y:S02]  /*f900*/  MOV R2, 0xf920 ;  /* 0x0000f92000027802 */ /* 0x000fe40000000f00 */
[----:B------:R-:W-:Y:S05]  /*f910*/  CALL.REL.NOINC `($__internal_29_$__cuda_sm70_shflsync_up_p) ;  /* 0x00001f8000007944 */ /* 0x000fea0003c00000 */
[----:B------:R-:W-:Y:S01]  /*f920*/  SEL R4, R4, RZ, P4 ;  /* 0x000000ff04047207 */ /* 0x000fe20002000000 */
[----:B------:R-:W-:Y:S01]  /*f930*/  IMAD.MOV.U32 R3, RZ, RZ, 0x4 ;  /* 0x00000004ff037424 */ /* 0x000fe200078e00ff */
[----:B------:R-:W-:-:S03]  /*f940*/  MOV R2, 0xf970 ;  /* 0x0000f97000027802 */ /* 0x000fc60000000f00 */
[----:B------:R-:W-:Y:S02]  /*f950*/  IMAD.IADD R0, R5, 0x1, R4 ;  /* 0x0000000105007824 */ /* 0x000fe400078e0204 */
        /* <DEDUP_REMOVED lines=13> */
[----:B------:R-:W-:Y:S02]  /*fa30*/  MOV R3, 0x1f ;  /* 0x0000001f00037802 */ /* 0x000fe40000000f00 */
[----:B------:R-:W-:Y:S01]  /*fa40*/  MOV R2, 0xfa80 ;  /* 0x0000fa8000027802 */ /* 0x000fe20000000f00 */
[----:B------:R-:W-:-:S04]  /*fa50*/  IMAD.IADD R4, R0, 0x1, R4 ;  /* 0x0000000100047824 */ /* 0x000fc800078e0204 */
[----:B------:R-:W-:Y:S02]  /*fa60*/  IMAD.MOV.U32 R230, RZ, RZ, R4 ;  /* 0x000000ffffe67224 */ /* 0x000fe400078e0004 */
[----:B------:R-:W-:Y:S05]  /*fa70*/  CALL.REL.NOINC `($__internal_28_$__cuda_sm70_shflsync_idx_p) ;  /* 0x00001db000007944 */ /* 0x000fea0003c00000 */
[----:B-----5:R-:W-:Y:S01]  /*fa80*/  MOV R0, R195 ;  /* 0x000000c300007202 */ /* 0x020fe20000000f00 */
[----:B-1----:R-:W-:Y:S05]  /*fa90*/  BRA `(.L_x_1655) ;  /* 0xffff0ad000007947 */ /* 0x002fea000383ffff */
.L_x_1557:
[----:B------:R-:W-:Y:S02]  /*faa0*/  SEL R0, RZ, 0x1, P0 ;  /* 0x00000001ff007807 */ /* 0x000fe40000000000 */
[----:B------:R-:W-:Y:S02]  /*fab0*/  MOV R2, 0xfad0 ;  /* 0x0000fad000027802 */ /* 0x000fe40000000f00 */
[----:B------:R-:W-:Y:S05]  /*fac0*/  CALL.REL.NOINC `($__internal_30_$__cuda_sm70_votesync_ballot) ;  /* 0x00001e3000007944 */ /* 0x000fea0003c00000 */
[----:B------:R-:W-:Y:S05]  /*fad0*/  BRA `(.L_x_1656) ;  /* 0xffff0b2000007947 */ /* 0x000fea000383ffff */
.L_x_1558:
[----:B------:R-:W-:Y:S01]  /*fae0*/  IMAD.MOV.U32 R230, RZ, RZ, R8 ;  /* 0x000000ffffe67224 */ /* 0x000fe200078e0008 */
[----:B--2---:R-:W-:Y:S01]  /*faf0*/  MOV R195, R13 ;  /* 0x0000000d00c37202 */ /* 0x004fe20000000f00 */
[----:B------:R-:W-:Y:S01]  /*fb00*/  IMAD.MOV.U32 R3, RZ, RZ, 0x1f ;  /* 0x0000001fff037424 */ /* 0x000fe200078e00ff */
[----:B------:R-:W-:Y:S02]  /*fb10*/  MOV R2, 0xfb30 ;  /* 0x0000fb3000027802 */ /* 0x000fe40000000f00 */
[----:B-1----:R-:W-:Y:S05]  /*fb20*/  CALL.REL.NOINC `($__internal_28_$__cuda_sm70_shflsync_idx_p) ;  /* 0x00001d0000007944 */ /* 0x002fea0003c00000 */
[----:B------:R-:W-:Y:S01]  /*fb30*/  IMAD.MOV.U32 R11, RZ, RZ, R195 ;  /* 0x000000ffff0b7224 */ /* 0x000fe200078e00c3 */
[----:B------:R-:W-:Y:S01]  /*fb40*/  MOV R230, R7 ;  /* 0x0000000700e67202 */ /* 0x000fe20000000f00 */
[----:B------:R-:W-:Y:S01]  /*fb50*/  IMAD.MOV.U32 R6, RZ, RZ, RZ ;  /* 0x000000ffff067224 */ /* 0x000fe200078e00ff */
[----:B------:R-:W-:Y:S01]  /*fb60*/  MOV R195, R13 ;  /* 0x0000000d00c37202 */ /* 0x000fe20000000f00 */
[----:B------:R-:W-:Y:S01]  /*fb70*/  IMAD.MOV.U32 R3, RZ, RZ, 0x1f ;  /* 0x0000001fff037424 */ /* 0x000fe200078e00ff */
[----:B------:R-:W-:-:S02]  /*fb80*/  MOV R2, 0xfba0 ;  /* 0x0000fba000027802 */ /* 0x000fc40000000f00 */
[----:B-1---5:R-:W-:Y:S05]  /*fb90*/  CALL.REL.NOINC `($__internal_28_$__cuda_sm70_shflsync_idx_p) ;  /* 0x00001c9000007944 */ /* 0x022fea0003c00000 */
[----:B------:R-:W-:Y:S01]  /*fba0*/  MOV R10, R195 ;  /* 0x000000c3000a7202 */ /* 0x000fe20000000f00 */
[----:B-1---5:R-:W-:Y:S05]  /*fbb0*/  BRA `(.L_x_1657) ;  /* 0xffff0a9000007947 */ /* 0x022fea000383ffff */
.L_x_1561:
[----:B------:R-:W-:Y:S01]  /*fbc0*/  IMAD.MOV.U32 R230, RZ, RZ, R4 ;  /* 0x000000ffffe67224 */ /* 0x000fe200078e0004 */
[----:B------:R-:W-:-:S02]  /*fbd0*/  MOV R3, 0x1f ;  /* 0x0000001f00037802 */ /* 0x000fc40000000f00 */
[----:B------:R-:W-:Y:S02]  /*fbe0*/  MOV R2, 0xfc00 ;  /* 0x0000fc0000027802 */ /* 0x000fe40000000f00 */
[----:B-1234-:R-:W-:Y:S05]  /*fbf0*/  CALL.REL.NOINC `($__internal_28_$__cuda_sm70_shflsync_idx_p) ;  /* 0x00001c3000007944 */ /* 0x01efea0003c00000 */
[----:B------:R-:W-:Y:S01]  /*fc00*/  MOV R6, R195 ;  /* 0x000000c300067202 */ /* 0x000fe20000000f00 */
[----:B-1---5:R-:W-:Y:S05]  /*fc10*/  BRA `(.L_x_1560) ;  /* 0xffff0a9000007947 */ /* 0x022fea000383ffff */
.L_x_1569:
[----:B------:R-:W-:Y:S01]  /*fc20*/  IMAD.MOV.U32 R230, RZ, RZ, R5 ;  /* 0x000000ffffe67224 */ /* 0x000fe200078e0005 */
[----:B------:R-:W-:Y:S01]  /*fc30*/  MOV R195, RZ ;  /* 0x000000ff00c37202 */ /* 0x000fe20000000f00 */
[----:B------:R-:W-:Y:S01]  /*fc40*/  IMAD.MOV.U32 R3, RZ, RZ, 0x181f ;  /* 0x0000181fff037424 */ /* 0x000fe200078e00ff */
[----:B------:R-:W-:Y:S02]  /*fc50*/  MOV R2, 0xfc70 ;  /* 0x0000fc7000027802 */ /* 0x000fe40000000f00 */
[----:B-----5:R-:W-:Y:S05]  /*fc60*/  CALL.REL.NOINC `($__internal_28_$__cuda_sm70_shflsync_idx_p) ;  /* 0x00001bc000007944 */ /* 0x020fea0003c00000 */
[----:B------:R-:W-:Y:S01]  /*fc70*/  MOV R4, R195 ;  /* 0x000000c300047202 */ /* 0x000fe20000000f00 */
[----:B-1---5:R-:W-:Y:S05]  /*fc80*/  BRA `(.L_x_1658) ;  /* 0xffff2cf000007947 */ /* 0x022fea000383ffff */
.L_x_1570:
[----:B------:R-:W-:Y:S01]  /*fc90*/  IMAD.MOV.U32 R230, RZ, RZ, R14 ;  /* 0x000000ffffe67224 */ /* 0x000fe200078e000e */
[----:B------:R-:W-:Y:S01]  /*fca0*/  MOV R195, RZ ;  /* 0x000000ff00c37202 */ /* 0x000fe20000000f00 */
[----:B------:R-:W-:Y:S01]  /*fcb0*/  IMAD.MOV.U32 R3, RZ, RZ, 0x181f ;  /* 0x0000181fff037424 */ /* 0x000fe200078e00ff */
[----:B------:R-:W-:Y:S02]  /*fcc0*/  MOV R2, 0xfce0 ;  /* 0x0000fce000027802 */ /* 0x000fe40000000f00 */
[----:B-12--5:R-:W-:Y:S05]  /*fcd0*/  CALL.REL.NOINC `($__internal_28_$__cuda_sm70_shflsync_idx_p) ;  /* 0x00001b5000007944 */ /* 0x026fea0003c00000 */
[----:B-----5:R-:W-:Y:S01]  /*fce0*/  MOV R0, R195 ;  /* 0x000000c300007202 */ /* 0x020fe20000000f00 */
[----:B-1----:R-:W-:Y:S05]  /*fcf0*/  BRA `(.L_x_1659) ;  /* 0xffff2ca000007947 */ /* 0x002fea000383ffff */
.L_x_1573:
[----:B------:R-:W-:Y:S01]  /*fd00*/  IMAD.MOV.U32 R230, RZ, RZ, R5 ;  /* 0x000000ffffe67224 */ /* 0x000fe200078e0005 */
[----:B------:R-:W-:Y:S01]  /*fd10*/  MOV R195, 0x1 ;  /* 0x0000000100c37802 */ /* 0x000fe20000000f00 */
[----:B--2---:R-:W-:Y:S01]  /*fd20*/  IMAD.MOV.U32 R3, RZ, RZ, 0x181f ;  /* 0x0000181fff037424 */ /* 0x004fe200078e00ff */
[----:B------:R-:W-:-:S02]  /*fd30*/  MOV R2, 0xfd50 ;  /* 0x0000fd5000027802 */ /* 0x000fc40000000f00 */
[----:B-1--45:R-:W-:Y:S05]  /*fd40*/  CALL.REL.NOINC `($__internal_28_$__cuda_sm70_shflsync_idx_p) ;  /* 0x00001ae000007944 */ /* 0x032fea0003c00000 */
[----:B------:R-:W-:Y:S01]  /*fd50*/  IMAD.MOV.U32 R4, RZ, RZ, R195 ;  /* 0x000000ffff047224 */ /* 0x000fe200078e00c3 */
[----:B------:R-:W-:Y:S01]  /*fd60*/  MOV R195, 0x1 ;  /* 0x0000000100c37802 */ /* 0x000fe20000000f00 */
[----:B------:R-:W-:Y:S01]  /*fd70*/  IMAD.MOV.U32 R230, RZ, RZ, R14 ;  /* 0x000000ffffe67224 */ /* 0x000fe200078e000e */
[----:B------:R-:W-:-:S02]  /*fd80*/  MOV R3, 0x181f ;  /* 0x0000181f00037802 */ /* 0x000fc40000000f00 */
[----:B------:R-:W-:Y:S02]  /*fd90*/  MOV R2, 0xfdb0 ;  /* 0x0000fdb000027802 */ /* 0x000fe40000000f00 */
[----:B-1---5:R-:W-:Y:S05]  /*fda0*/  CALL.REL.NOINC `($__internal_28_$__cuda_sm70_shflsync_idx_p) ;  /* 0x00001a8000007944 */ /* 0x022fea0003c00000 */
[----:B-----5:R-:W-:Y:S01]  /*fdb0*/  MOV R0, R195 ;  /* 0x000000c300007202 */ /* 0x020fe20000000f00 */
[----:B-1----:R-:W-:Y:S05]  /*fdc0*/  BRA `(.L_x_1660) ;  /* 0xffff2da000007947 */ /* 0x002fea000383ffff */
.L_x_1576:
[----:B------:R-:W-:Y:S01]  /*fdd0*/  IMAD.MOV.U32 R230, RZ, RZ, R5 ;  /* 0x000000ffffe67224 */ /* 0x000fe200078e0005 */
[----:B------:R-:W-:Y:S01]  /*fde0*/  MOV R195, 0x2 ;  /* 0x0000000200c37802 */ /* 0x000fe20000000f00 */
[----:B---3--:R-:W-:Y:S01]  /*fdf0*/  IMAD.MOV.U32 R3, RZ, RZ, 0x181f ;  /* 0x0000181fff037424 */ /* 0x008fe200078e00ff */
[----:B------:R-:W-:Y:S02]  /*fe00*/  MOV R2, 0xfe20 ;  /* 0x0000fe2000027802 */ /* 0x000fe40000000f00 */
[----:B-12-45:R-:W-:Y:S05]  /*fe10*/  CALL.REL.NOINC `($__internal_28_$__cuda_sm70_shflsync_idx_p) ;  /* 0x00001a1000007944 */ /* 0x036fea0003c00000 */
[----:B------:R-:W-:Y:S01]  /*fe20*/  MOV R4, R195 ;  /* 0x000000c300047202 */ /* 0x000fe20000000f00 */
[----:B-1---5:R-:W-:Y:S05]  /*fe30*/  BRA `(.L_x_1661) ;  /* 0xffff2ed000007947 */ /* 0x022fea000383ffff */
.L_x_1577:
[----:B------:R-:W-:Y:S01]  /*fe40*/  IMAD.MOV.U32 R230, RZ, RZ, R14 ;  /* 0x000000ffffe67224 */ /* 0x000fe200078e000e */
[----:B------:R-:W-:Y:S01]  /*fe50*/  MOV R195, 0x2 ;  /* 0x0000000200c37802 */ /* 0x000fe20000000f00 */
[----:B------:R-:W-:Y:S01]  /*fe60*/  IMAD.MOV.U32 R3, RZ, RZ, 0x181f ;  /* 0x0000181fff037424 */ /* 0x000fe200078e00ff */
[----:B------:R-:W-:Y:S02]  /*fe70*/  MOV R2, 0xfe90 ;  /* 0x0000fe9000027802 */ /* 0x000fe40000000f00 */
[----:B-12345:R-:W-:Y:S05]  /*fe80*/  CALL.REL.NOINC `($__internal_28_$__cuda_sm70_shflsync_idx_p) ;  /* 0x000019a000007944 */ /* 0x03efea0003c00000 */
[----:B-----5:R-:W-:Y:S01]  /*fe90*/  MOV R0, R195 ;  /* 0x000000c300007202 */ /* 0x020fe20000000f00 */
[----:B-1----:R-:W-:Y:S05]  /*fea0*/  BRA `(.L_x_1662) ;  /* 0xffff2e8000007947 */ /* 0x002fea000383ffff */
.L_x_1580:
[----:B------:R-:W-:Y:S01]  /*feb0*/  IMAD.MOV.U32 R230, RZ, RZ, R5 ;  /* 0x000000ffffe67224 */ /* 0x000fe200078e0005 */
[----:B------:R-:W-:Y:S01]  /*fec0*/  MOV R195, 0x3 ;  /* 0x0000000300c37802 */ /* 0x000fe20000000f00 */
[----:B-1----:R-:W-:Y:S01]  /*fed0*/  IMAD.MOV.U32 R3, RZ, RZ, 0x181f ;  /* 0x0000181fff037424 */ /* 0x002fe200078e00ff */
[----:B------:R-:W-:-:S02]  /*fee0*/  MOV R2, 0xff00 ;  /* 0x0000ff0000027802 */ /* 0x000fc40000000f00 */
[----:B--2345:R-:W-:Y:S05]  /*fef0*/  CALL.REL.NOINC `($__internal_28_$__cuda_sm70_shflsync_idx_p) ;  /* 0x0000193000007944 */ /* 0x03cfea0003c00000 */
        /* <DEDUP_REMOVED lines=8> */
.L_x_1583:
[----:B------:R-:W-:Y:S01]  /*ff80*/  IMAD.MOV.U32 R230, RZ, RZ, R5 ;  /* 0x000000ffffe67224 */ /* 0x000fe200078e0005 */
[----:B------:R-:W-:Y:S01]  /*ff90*/  MOV R195, RZ ;  /* 0x000000ff00c37202 */ /* 0x000fe20000000f00 */
[----:B------:R-:W-:Y:S01]  /*ffa0*/  IMAD.MOV.U32 R3, RZ, RZ, 0x181f ;  /* 0x0000181fff037424 */ /* 0x000fe200078e00ff */
[----:B------:R-:W-:Y:S02]  /*ffb0*/  MOV R2, 0xffd0 ;  /* 0x0000ffd000027802 */ /* 0x000fe40000000f00 */
[----:B------:R-:W-:Y:S05]  /*ffc0*/  CALL.REL.NOINC `($__internal_28_$__cuda_sm70_shflsync_idx_p) ;  /* 0x0000186000007944 */ /* 0x000fea0003c00000 */
[----:B------:R-:W-:Y:S01]  /*ffd0*/  MOV R4, R195 ;  /* 0x000000c300047202 */ /* 0x000fe20000000f00 */
[----:B-1---5:R-:W-:Y:S05]  /*ffe0*/  BRA `(.L_x_1664) ;  /* 0xffff499000007947 */ /* 0x022fea000383ffff */
.L_x_1584:
[----:B------:R-:W-:Y:S01]  /*fff0*/  IMAD.MOV.U32 R230, RZ, RZ, R15 ;  /* 0x000000ffffe67224 */ /* 0x000fe200078e000f */
[----:B------:R-:W-:Y:S01]  /*10000*/  MOV R195, RZ ;  /* 0x000000ff00c37202 */ /* 0x000fe20000000f00 */
[----:B------:R-:W-:Y:S01]  /*10010*/  IMAD.MOV.U32 R3, RZ, RZ, 0x181f ;  /* 0x0000181fff037424 */ /* 0x000fe200078e00ff */
[----:B------:R-:W-:Y:S02]  /*10020*/  MOV R2, 0x10040 ;  /* 0x0001004000027802 */ /* 0x000fe40000000f00 */
[----:B-12---:R-:W-:Y:S05]  /*10030*/  CALL.REL.NOINC `($__internal_28_$__cuda_sm70_shflsync_idx_p) ;  /* 0x000017f000007944 */ /* 0x006fea0003c00000 */
[C---:B------:R-:W-:Y:S01]  /*10040*/  IADD3 R10, P2, R195.reuse, R119, RZ ;  /* 0x00000077c30a7210 */ /* 0x040fe20007f5e0ff */
[----:B------:R-:W-:Y:S01]  /*10050*/  IMAD.MOV.U32 R230, RZ, RZ, R5 ;  /* 0x000000ffffe67224 */ /* 0x000fe200078e0005 */
[----:B------:R-:W-:-:S02]  /*10060*/  IADD3 R8, P0, R195, R120, RZ ;  /* 0x00000078c3087210 */ /* 0x000fc40007f1e0ff */
[----:B------:R-:W-:Y:S01]  /*10070*/  SEL R13, RZ, 0x10, P5 ;  /* 0x00000010ff0d7807 */ /* 0x000fe20002800000 */
[C---:B------:R-:W-:Y:S01]  /*10080*/  IMAD.X R11, R4.reuse, 0x1, R113, P2 ;  /* 0x00000001040b7824 */ /* 0x040fe200010e0671 */
[C---:B------:R-:W-:Y:S01]  /*10090*/  IADD3 R6, P2, R195.reuse, R122, RZ ;  /* 0x0000007ac3067210 */ /* 0x040fe20007f5e0ff */
[C---:B------:R-:W-:Y:S01]  /*100a0*/  IMAD.X R9, R4.reuse, 0x1, R114, P0 ;  /* 0x0000000104097824 */ /* 0x040fe200000e0672 */
[----:B------:R-:W-:Y:S01]  /*100b0*/  IADD3 R2, P0, R195, R121, RZ ;  /* 0x00000079c3027210 */ /* 0x000fe20007f1e0ff */
[----:B------:R-:W-:Y:S01]  /*100c0*/  IMAD.MOV.U32 R195, RZ, RZ, 0x1 ;  /* 0x00000001ffc37424 */ /* 0x000fe200078e00ff */
[----:B------:R-:W-:Y:S01]  /*100d0*/  @!PT LDS RZ, [RZ] ;  /* 0x00000000fffff984 */ /* 0x000fe20000000800 */
[----:B------:R-:W-:Y:S01]  /*100e0*/  @!PT LDS RZ, [RZ] ;  /* 0x00000000fffff984 */ /* 0x000fe20000000800 */
[----:B------:R-:W-:Y:S01]  /*100f0*/  @!PT LDS RZ, [RZ] ;  /* 0x00000000fffff984 */ /* 0x000fe20000000800 */
[----:B------:R2:W-:Y:S01]  /*10100*/  LDGSTS.E.BYPASS.LTC128B.128 [R229+0x8100], [R10.64], !P6 ;  /* 0x081000000ae57fae */ /* 0x0005e2000f101d46 */
[C---:B------:R-:W-:Y:S01]  /*10110*/  IMAD.X R7, R4.reuse, 0x1, R115, P2 ;  /* 0x0000000104077824 */ /* 0x040fe200010e0673 */
[----:B------:R-:W-:Y:S01]  /*10120*/  SEL R12, RZ, 0x10, P4 ;  /* 0x00000010ff0c7807 */ /* 0x000fe20002000000 */
[----:B------:R-:W-:Y:S01]  /*10130*/  IMAD.X R3, R4, 0x1, R112, P0 ;  /* 0x0000000104037824 */ /* 0x000fe200000e0670 */
[----:B------:R2:W-:Y:S04]  /*10140*/  LDGSTS.E.BYPASS.LTC128B.128 [R229+0xa100], [R8.64], !P5 ;  /* 0x0a10000008e57fae */ /* 0x0005e8000e901d46 */
[----:B------:R3:W-:Y:S04]  /*10150*/  LDGSTS.E.BYPASS.LTC128B.128 [R229+0xc100], [R6.64], !P4 ;  /* 0x0c10000006e57fae */ /* 0x0007e8000e101d46 */
[----:B------:R4:W-:Y:S01]  /*10160*/  LDGSTS.E.BYPASS.LTC128B.128 [R229+0xe100], [R2.64], !P3 ;  /* 0x0e10000002e57fae */ /* 0x0009e2000d901d46 */
[----:B---3--:R-:W-:Y:S01]  /*10170*/  SEL R7, RZ, 0x10, P6 ;  /* 0x00000010ff077807 */ /* 0x008fe20003000000 */
[----:B----4-:R-:W-:Y:S01]  /*10180*/  IMAD.MOV.U32 R3, RZ, RZ, 0x181f ;  /* 0x0000181fff037424 */ /* 0x010fe200078e00ff */
        /* <DEDUP_REMOVED lines=10> */
.L_x_1585:
[----:B------:R-:W-:Y:S01]  /*10230*/  IMAD.MOV.U32 R132, RZ, RZ, R4 ;  /* 0x000000ffff847224 */ /* 0x000fe200078e0004 */
[----:B------:R-:W-:Y:S02]  /*10240*/  MOV R0, 0x2 ;  /* 0x0000000200007802 */ /* 0x000fe40000000f00 */
[----:B------:R-:W-:Y:S02]  /*10250*/  MOV R2, 0x10270 ;  /* 0x0001027000027802 */ /* 0x000fe40000000f00 */
[----:B------:R-:W-:Y:S05]  /*10260*/  CALL.REL.NOINC `($__internal_27_$__cuda_sm70_shflsync_bfly_p) ;  /* 0x0000156000007944 */ /* 0x000fea0003c00000 */
[----:B------:R-:W-:Y:S01]  /*10270*/  FMNMX.FTZ R4, R4, R0, !PT ;  /* 0x0000000004047209 */ /* 0x000fe20007810000 */
[----:B------:R-:W-:Y:S01]  /*10280*/  IMAD.MOV.U32 R0, RZ, RZ, 0x1 ;  /* 0x00000001ff007424 */ /* 0x000fe200078e00ff */
[----:B------:R-:W-:-:S03]  /*10290*/  MOV R2, 0x102c0 ;  /* 0x000102c000027802 */ /* 0x000fc60000000f00 */
[----:B------:R-:W-:Y:S02]  /*102a0*/  IMAD.MOV.U32 R132, RZ, RZ, R4 ;  /* 0x000000ffff847224 */ /* 0x000fe400078e0004 */
[----:B------:R-:W-:Y:S05]  /*102b0*/  CALL.REL.NOINC `($__internal_27_$__cuda_sm70_shflsync_bfly_p) ;  /* 0x0000151000007944 */ /* 0x000fea0003c00000 */
[----:B------:R-:W-:Y:S01]  /*102c0*/  FMNMX.FTZ R133, R4, R0, !PT ;  /* 0x0000000004857209 */ /* 0x000fe20007810000 */
[----:B------:R-:W-:Y:S01]  /*102d0*/  IMAD.MOV.U32 R132, RZ, RZ, R5 ;  /* 0x000000ffff847224 */ /* 0x000fe200078e0005 */
[----:B------:R-:W-:Y:S01]  /*102e0*/  MOV R2, 0x10310 ;  /* 0x0001031000027802 */ /* 0x000fe20000000f00 */
[----:B------:R-:W-:Y:S02]  /*102f0*/  IMAD.MOV.U32 R0, RZ, RZ, 0x2 ;  /* 0x00000002ff007424 */ /* 0x000fe400078e00ff */
[----:B------:R-:W-:Y:S05]  /*10300*/  CALL.REL.NOINC `($__internal_27_$__cuda_sm70_shflsync_bfly_p) ;  /* 0x000014c000007944 */ /* 0x000fea0003c00000 */
[----:B------:R-:W-:Y:S01]  /*10310*/  FMNMX.FTZ R5, R5, R0, !PT ;  /* 0x0000000005057209 */ /* 0x000fe20007810000 */
[----:B------:R-:W-:Y:S01]  /*10320*/  IMAD.MOV.U32 R0, RZ, RZ, 0x1 ;  /* 0x00000001ff007424 */ /* 0x000fe200078e00ff */
[----:B------:R-:W-:-:S03]  /*10330*/  MOV R2, 0x10360 ;  /* 0x0001036000027802 */ /* 0x000fc60000000f00 */
[----:B------:R-:W-:Y:S02]  /*10340*/  IMAD.MOV.U32 R132, RZ, RZ, R5 ;  /* 0x000000ffff847224 */ /* 0x000fe400078e0005 */
[----:B------:R-:W-:Y:S05]  /*10350*/  CALL.REL.NOINC `($__internal_27_$__cuda_sm70_shflsync_bfly_p) ;  /* 0x0000147000007944 */ /* 0x000fea0003c00000 */
[----:B------:R-:W-:Y:S01]  /*10360*/  MOV R3, R0 ;  /* 0x0000000000037202 */ /* 0x000fe20000000f00 */
[----:B------:R-:W-:Y:S05]  /*10370*/  BRA `(.L_x_1666) ;  /* 0xffff4ea000007947 */ /* 0x000fea000383ffff */
.L_x_1587:
[----:B-1234-:R-:W-:Y:S01]  /*10380*/  MOV R195, RZ ;  /* 0x000000ff00c37202 */ /* 0x01efe20000000f00 */
[----:B------:R-:W-:Y:S01]  /*10390*/  IMAD.MOV.U32 R230, RZ, RZ, R4 ;  /* 0x000000ffffe67224 */ /* 0x000fe200078e0004 */
[----:B------:R-:W-:Y:S01]  /*103a0*/  MOV R2, 0x103d0 ;  /* 0x000103d000027802 */ /* 0x000fe20000000f00 */
[----:B------:R-:W-:Y:S02]  /*103b0*/  IMAD.MOV.U32 R3, RZ, RZ, 0x181f ;  /* 0x0000181fff037424 */ /* 0x000fe400078e00ff */
[----:B------:R-:W-:Y:S05]  /*103c0*/  CALL.REL.NOINC `($__internal_28_$__cuda_sm70_shflsync_idx_p) ;  /* 0x0000146000007944 */ /* 0x000fea0003c00000 */
[----:B------:R-:W-:Y:S01]  /*103d0*/  MOV R2, R195 ;  /* 0x000000c300027202 */ /* 0x000fe20000000f00 */
[----:B-1---5:R-:W-:-:S05]  /*103e0*/  BRA `(.L_x_1667) ;  /* 0xffff671000007947 */ /* 0x022fca000383ffff */
.L_x_1590:
[----:B------:R-:W-:Y:S01]  /*103f0*/  MOV R195, RZ ;  /* 0x000000ff00c37202 */ /* 0x000fe20000000f00 */
[----:B------:R-:W-:Y:S01]  /*10400*/  IMAD.MOV.U32 R230, RZ, RZ, R133 ;  /* 0x000000ffffe67224 */ /* 0x000fe200078e0085 */
[----:B------:R-:W-:Y:S01]  /*10410*/  MOV R2, 0x10440 ;  /* 0x0001044000027802 */ /* 0x000fe20000000f00 */
[----:B------:R-:W-:Y:S02]  /*10420*/  IMAD.MOV.U32 R3, RZ, RZ, 0x181f ;  /* 0x0000181fff037424 */ /* 0x000fe400078e00ff */
[----:B------:R-:W-:Y:S05]  /*10430*/  CALL.REL.NOINC `($__internal_28_$__cuda_sm70_shflsync_idx_p) ;  /* 0x000013f000007944 */ /* 0x000fea0003c00000 */
[----:B------:R-:W-:Y:S01]  /*10440*/  MOV R132, R195 ;  /* 0x000000c300847202 */ /* 0x000fe20000000f00 */
[----:B-1---5:R-:W-:-:S05]  /*10450*/  BRA `(.L_x_1668) ;  /* 0xffff78d000007947 */ /* 0x022fca000383ffff */
.L_x_1591:
[----:B------:R-:W-:Y:S01]  /*10460*/  MOV R195, RZ ;  /* 0x000000ff00c37202 */ /* 0x000fe20000000f00 */
[----:B------:R-:W-:Y:S01]  /*10470*/  IMAD.MOV.U32 R230, RZ, RZ, R170 ;  /* 0x000000ffffe67224 */ /* 0x000fe200078e00aa */
[----:B------:R-:W-:Y:S01]  /*10480*/  MOV R2, 0x104b0 ;  /* 0x000104b000027802 */ /* 0x000fe20000000f00 */
[----:B------:R-:W-:Y:S02]  /*10490*/  IMAD.MOV.U32 R3, RZ, RZ, 0x181f ;  /* 0x0000181fff037424 */ /* 0x000fe400078e00ff */
[----:B-12---:R-:W-:Y:S05]  /*104a0*/  CALL.REL.NOINC `($__internal_28_$__cuda_sm70_shflsync_idx_p) ;  /* 0x0000138000007944 */ /* 0x006fea0003c00000 */
[C---:B------:R-:W-:Y:S01]  /*104b0*/  IADD3 R2, -R233.reuse, 0x10, RZ ;  /* 0x00000010e9027810 */ /* 0x040fe20007ffe1ff */
[----:B------:R-:W-:Y:S03]  /*104c0*/  IMAD.MOV.U32 R230, RZ, RZ, R133 ;  /* 0x000000ffffe67224 */ /* 0x000fe600078e0085 */
        /* <DEDUP_REMOVED lines=8> */
[----:B------:R2:W-:Y:S02]  /*10550*/  LDGSTS.E.BYPASS.LTC128B.128.ZFILL [R229+0x8100], [R2.64], P0 ;  /* 0x0810000002e57fae */ /* 0x0005e40008141d46 */
[C---:B--2---:R-:W-:Y:S05]  /*10560*/  IADD3 R2, P0, R195.reuse, R176, RZ ;  /* 0x000000b0c3027210 */ /* 0x044fea0007f1e0ff */
[C---:B------:R-:W-:Y:S01]  /*10570*/  IMAD.X R3, R132.reuse, 0x1, R172, P0 ;  /* 0x0000000184037824 */ /* 0x040fe200000e06ac */
[C---:B------:R-:W-:Y:S04]  /*10580*/  IADD3 R168, P0, R195.reuse, R177, RZ ;  /* 0x000000b1c3a87210 */ /* 0x040fe80007f1e0ff */
[----:B------:R2:W-:Y:S01]  /*10590*/  LDGSTS.E.BYPASS.LTC128B.128 [R229+0xa100], [R2.64], !P2 ;  /* 0x0a10000002e57fae */ /* 0x0005e2000d101d46 */
[C---:B------:R-:W-:Y:S05]  /*105a0*/  IMAD.X R169, R132.reuse, 0x1, R173, P0 ;  /* 0x0000000184a97824 */ /* 0x040fea00000e06ad */
[----:B------:R3:W-:Y:S01]  /*105b0*/  LDGSTS.E.BYPASS.LTC128B.128 [R229+0xc100], [R168.64], !P3 ;  /* 0x0c100000a8e57fae */ /* 0x0007e2000d901d46 */
[----:B--2---:R-:W-:Y:S01]  /*105c0*/  IADD3 R2, P0, R195, R178, RZ ;  /* 0x000000b2c3027210 */ /* 0x004fe20007f1e0ff */
[----:B------:R-:W-:Y:S04]  /*105d0*/  IMAD.MOV.U32 R195, RZ, RZ, 0x1 ;  /* 0x00000001ffc37424 */ /* 0x000fe800078e00ff */
[----:B------:R-:W-:Y:S05]  /*105e0*/  IMAD.X R3, R132, 0x1, R174, P0 ;  /* 0x0000000184037824 */ /* 0x000fea00000e06ae */
[----:B------:R2:W-:Y:S02]  /*105f0*/  LDGSTS.E.BYPASS.LTC128B.128 [R229+0xe100], [R2.64], !P4 ;  /* 0x0e10000002e57fae */ /* 0x0005e4000e101d46 */
[----:B--2---:R-:W-:Y:S01]  /*10600*/  MOV R2, 0x10630 ;  /* 0x0001063000027802 */ /* 0x004fe20000000f00 */
[----:B------:R-:W-:Y:S02]  /*10610*/  IMAD.MOV.U32 R3, RZ, RZ, 0x181f ;  /* 0x0000181fff037424 */ /* 0x000fe400078e00ff */
[----:B-1-3-5:R-:W-:Y:S05]  /*10620*/  CALL.REL.NOINC `($__internal_28_$__cuda_sm70_shflsync_idx_p) ;  /* 0x0000120000007944 */ /* 0x02afea0003c00000 */
[----:B------:R-:W-:Y:S01]  /*10630*/  MOV R3, 0x181f ;  /* 0x0000181f00037802 */ /* 0x000fe20000000f00 */
[----:B------:R-:W-:Y:S01]  /*10640*/  IMAD.MOV.U32 R132, RZ, RZ, R195 ;  /* 0x000000ffff847224 */ /* 0x000fe200078e00c3 */
[----:B------:R-:W-:Y:S01]  /*10650*/  MOV R195, 0x1 ;  /* 0x0000000100c37802 */ /* 0x000fe20000000f00 */
[----:B------:R-:W-:Y:S01]  /*10660*/  IMAD.MOV.U32 R230, RZ, RZ, R170 ;  /* 0x000000ffffe67224 */ /* 0x000fe200078e00aa */
[----:B------:R-:W-:Y:S02]  /*10670*/  MOV R2, 0x10690 ;  /* 0x0001069000027802 */ /* 0x000fe40000000f00 */
[----:B-1---5:R-:W-:Y:S05]  /*10680*/  CALL.REL.NOINC `($__internal_28_$__cuda_sm70_shflsync_idx_p) ;  /* 0x000011a000007944 */ /* 0x022fea0003c00000 */
[----:B-----5:R-:W-:Y:S01]  /*10690*/  MOV R0, R195 ;  /* 0x000000c300007202 */ /* 0x020fe20000000f00 */
[----:B-1----:R-:W-:-:S05]  /*106a0*/  BRA `(.L_x_1669) ;  /* 0xffff77e000007947 */ /* 0x002fca000383ffff */
.L_x_1592:
[----:B------:R-:W-:Y:S02]  /*106b0*/  MOV R0, 0x2 ;  /* 0x0000000200007802 */ /* 0x000fe40000000f00 */
[----:B------:R-:W-:Y:S02]  /*106c0*/  MOV R2, 0x106e0 ;  /* 0x000106e000027802 */ /* 0x000fe40000000f00 */
[----:B-1----:R-:W-:Y:S05]  /*106d0*/  CALL.REL.NOINC `($__internal_27_$__cuda_sm70_shflsync_bfly_p) ;  /* 0x000010f000007944 */ /* 0x002fea0003c00000 */
[----:B------:R-:W-:Y:S01]  /*106e0*/  FMNMX.FTZ R132, R132, R0, !PT ;  /* 0x0000000084847209 */ /* 0x000fe20007810000 */
[----:B------:R-:W-:Y:S01]  /*106f0*/  IMAD.MOV.U32 R0, RZ, RZ, 0x1 ;  /* 0x00000001ff007424 */ /* 0x000fe200078e00ff */
[----:B------:R-:W-:Y:S02]  /*10700*/  MOV R2, 0x10720 ;  /* 0x0001072000027802 */ /* 0x000fe40000000f00 */
        /* <DEDUP_REMOVED lines=8> */
[----:B------:R-:W-:Y:S02]  /*10790*/  MOV R2, 0x107b0 ;  /* 0x000107b000027802 */ /* 0x000fe40000000f00 */
[----:B------:R-:W-:Y:S05]  /*107a0*/  CALL.REL.NOINC `($__internal_27_$__cuda_sm70_shflsync_bfly_p) ;  /* 0x0000102000007944 */ /* 0x000fea0003c00000 */
[----:B------:R-:W-:-:S05]  /*107b0*/  BRA `(.L_x_1670) ;  /* 0xffff7ac000007947 */ /* 0x000fca000383ffff */
.L_x_1594:
[----:B------:R-:W-:Y:S01]  /*107c0*/  IMAD.MOV.U32 R132, RZ, RZ, R237 ;  /* 0x000000ffff847224 */ /* 0x000fe200078e00ed */
[----:B------:R-:W-:-:S02]  /*107d0*/  MOV R0, 0x2 ;  /* 0x0000000200007802 */ /* 0x000fc40000000f00 */
[----:B------:R-:W-:Y:S02]  /*107e0*/  MOV R2, 0x10800 ;  /* 0x0001080000027802 */ /* 0x000fe40000000f00 */
[----:B------:R-:W-:Y:S05]  /*107f0*/  CALL.REL.NOINC `($__internal_27_$__cuda_sm70_shflsync_bfly_p) ;  /* 0x00000fd000007944 */ /* 0x000fea0003c00000 */
[----:B------:R-:W-:Y:S05]  /*10800*/  BRA `(.L_x_1671) ;  /* 0xffff96b000007947 */ /* 0x000fea000383ffff */
.L_x_1595:
[----:B------:R-:W-:Y:S01]  /*10810*/  IMAD.MOV.U32 R132, RZ, RZ, R4 ;  /* 0x000000ffff847224 */ /* 0x000fe200078e0004 */
[----:B------:R-:W-:Y:S02]  /*10820*/  MOV R0, 0x1 ;  /* 0x0000000100007802 */ /* 0x000fe40000000f00 */
[----:B------:R-:W-:Y:S02]  /*10830*/  MOV R2, 0x10850 ;  /* 0x0001085000027802 */ /* 0x000fe40000000f00 */
[----:B-1----:R-:W-:Y:S05]  /*10840*/  CALL.REL.NOINC `($__internal_27_$__cuda_sm70_shflsync_bfly_p) ;  /* 0x00000f8000007944 */ /* 0x002fea0003c00000 */
[----:B------:R-:W-:Y:S01]  /*10850*/  FADD.FTZ R4, R4, R0 ;  /* 0x0000000004047221 */ /* 0x000fe20000010000 */
[----:B------:R-:W-:Y:S02]  /*10860*/  MOV R132, R236 ;  /* 0x000000ec00847202 */ /* 0x000fe40000000f00 */
[----:B------:R-:W-:Y:S02]  /*10870*/  MOV R0, 0x2 ;  /* 0x0000000200007802 */ /* 0x000fe40000000f00 */
[----:B------:R-:W-:Y:S02]  /*10880*/  MOV R2, 0x108a0 ;  /* 0x000108a000027802 */ /* 0x000fe40000000f00 */
[----:B------:R-:W-:Y:S05]  /*10890*/  CALL.REL.NOINC `($__internal_27_$__cuda_sm70_shflsync_bfly_p) ;  /* 0x00000f3000007944 */ /* 0x000fea0003c00000 */
[----:B------:R-:W-:Y:S01]  /*108a0*/  FADD.FTZ R5, R236, R0 ;  /* 0x00000000ec057221 */ /* 0x000fe20000010000 */
[----:B------:R-:W-:Y:S02]  /*108b0*/  MOV R0, 0x1 ;  /* 0x0000000100007802 */ /* 0x000fe40000000f00 */
[----:B------:R-:W-:-:S02]  /*108c0*/  MOV R2, 0x108f0 ;  /* 0x000108f000027802 */ /* 0x000fc40000000f00 */
[----:B------:R-:W-:Y:S02]  /*108d0*/  MOV R132, R5 ;  /* 0x0000000500847202 */ /* 0x000fe40000000f00 */
[----:B------:R-:W-:Y:S05]  /*108e0*/  CALL.REL.NOINC `($__internal_27_$__cuda_sm70_shflsync_bfly_p) ;  /* 0x00000ee000007944 */ /* 0x000fea0003c00000 */
[----:B------:R-:W-:Y:S01]  /*108f0*/  MOV R3, R0 ;  /* 0x0000000000037202 */ /* 0x000fe20000000f00 */
[----:B------:R-:W-:Y:S05]  /*10900*/  BRA `(.L_x_1672) ;  /* 0xffff962000007947 */ /* 0x000fea000383ffff */
.L_x_1602:
[----:B--234-:R-:W-:Y:S01]  /*10910*/  IMAD.MOV.U32 R230, RZ, RZ, R5 ;  /* 0x000000ffffe67224 */ /* 0x01cfe200078e0005 */
[----:B------:R-:W-:Y:S01]  /*10920*/  MOV R195, RZ ;  /* 0x000000ff00c37202 */ /* 0x000fe20000000f00 */
[----:B------:R-:W-:Y:S01]  /*10930*/  IMAD.MOV.U32 R3, RZ, RZ, 0x181f ;  /* 0x0000181fff037424 */ /* 0x000fe200078e00ff */
[----:B------:R-:W-:Y:S02]  /*10940*/  MOV R2, 0x10960 ;  /* 0x0001096000027802 */ /* 0x000fe40000000f00 */
[----:B-1----:R-:W-:Y:S05]  /*10950*/  CALL.REL.NOINC `($__internal_28_$__cuda_sm70_shflsync_idx_p) ;  /* 0x00000ed000007944 */ /* 0x002fea0003c00000 */
[----:B------:R-:W-:Y:S01]  /*10960*/  MOV R4, R195 ;  /* 0x000000c300047202 */ /* 0x000fe20000000f00 */
[----:B-1---5:R-:W-:Y:S05]  /*10970*/  BRA `(.L_x_1673) ;  /* 0xffffb24000007947 */ /* 0x022fea000383ffff */
.L_x_1603:
[----:B------:R-:W-:Y:S01]  /*10980*/  IMAD.MOV.U32 R230, RZ, RZ, R14 ;  /* 0x000000ffffe67224 */ /* 0x000fe200078e000e */
[----:B------:R-:W-:Y:S01]  /*10990*/  MOV R195, RZ ;  /* 0x000000ff00c37202 */ /* 0x000fe20000000f00 */
[----:B------:R-:W-:Y:S01]  /*109a0*/  IMAD.MOV.U32 R3, RZ, RZ, 0x181f ;  /* 0x0000181fff037424 */ /* 0x000fe200078e00ff */
[----:B------:R-:W-:Y:S02]  /*109b0*/  MOV R2, 0x109d0 ;  /* 0x000109d000027802 */ /* 0x000fe40000000f00 */
[----:B-123--:R-:W-:Y:S05]  /*109c0*/  CALL.REL.NOINC `($__internal_28_$__cuda_sm70_shflsync_idx_p) ;  /* 0x00000e6000007944 */ /* 0x00efea0003c00000 */
[----:B-----5:R-:W-:Y:S01]  /*109d0*/  MOV R0, R195 ;  /* 0x000000c300007202 */ /* 0x020fe20000000f00 */
[----:B-1----:R-:W-:Y:S05]  /*109e0*/  BRA `(.L_x_1674) ;  /* 0xffffb1f000007947 */ /* 0x002fea000383ffff */
.L_x_1606:
[----:B------:R-:W-:Y:S01]  /*109f0*/  IMAD.MOV.U32 R230, RZ, RZ, R5 ;  /* 0x000000ffffe67224 */ /* 0x000fe200078e0005 */
[----:B------:R-:W-:Y:S01]  /*10a00*/  MOV R195, 0x1 ;  /* 0x0000000100c37802 */ /* 0x000fe20000000f00 */
[----:B--2---:R-:W-:Y:S01]  /*10a10*/  IMAD.MOV.U32 R3, RZ, RZ, 0x181f ;  /* 0x0000181fff037424 */ /* 0x004fe200078e00ff */
[----:B------:R-:W-:-:S02]  /*10a20*/  MOV R2, 0x10a40 ;  /* 0x00010a4000027802 */ /* 0x000fc40000000f00 */
[----:B-1-34-:R-:W-:Y:S05]  /*10a30*/  CALL.REL.NOINC `($__internal_28_$__cuda_sm70_shflsync_idx_p) ;  /* 0x00000df000007944 */ /* 0x01afea0003c00000 */
        /* <DEDUP_REMOVED lines=8> */
.L_x_1609:
[----:B------:R-:W-:Y:S01]  /*10ac0*/  IMAD.MOV.U32 R230, RZ, RZ, R5 ;  /* 0x000000ffffe67224 */ /* 0x000fe200078e0005 */
[----:B------:R-:W-:Y:S01]  /*10ad0*/  MOV R195, 0x2 ;  /* 0x0000000200c37802 */ /* 0x000fe20000000f00 */
[----:B-1----:R-:W-:Y:S01]  /*10ae0*/  IMAD.MOV.U32 R3, RZ, RZ, 0x181f ;  /* 0x0000181fff037424 */ /* 0x002fe200078e00ff */
[----:B------:R-:W-:Y:S02]  /*10af0*/  MOV R2, 0x10b10 ;  /* 0x00010b1000027802 */ /* 0x000fe40000000f00 */
[----:B--234-:R-:W-:Y:S05]  /*10b00*/  CALL.REL.NOINC `($__internal_28_$__cuda_sm70_shflsync_idx_p) ;  /* 0x00000d2000007944 */ /* 0x01cfea0003c00000 */
[----:B------:R-:W-:Y:S01]  /*10b10*/  MOV R4, R195 ;  /* 0x000000c300047202 */ /* 0x000fe20000000f00 */
[----:B-1---5:R-:W-:Y:S05]  /*10b20*/  BRA `(.L_x_1676) ;  /* 0xffffb43000007947 */ /* 0x022fea000383ffff */
.L_x_1610:
[----:B------:R-:W-:Y:S01]  /*10b30*/  IMAD.MOV.U32 R230, RZ, RZ, R14 ;  /* 0x000000ffffe67224 */ /* 0x000fe200078e000e */
[----:B------:R-:W-:Y:S01]  /*10b40*/  MOV R195, 0x2 ;  /* 0x0000000200c37802 */ /* 0x000fe20000000f00 */
[----:B-1----:R-:W-:Y:S01]  /*10b50*/  IMAD.MOV.U32 R3, RZ, RZ, 0x181f ;  /* 0x0000181fff037424 */ /* 0x002fe200078e00ff */
[----:B------:R-:W-:Y:S02]  /*10b60*/  MOV R2, 0x10b80 ;  /* 0x00010b8000027802 */ /* 0x000fe40000000f00 */
[----:B--234-:R-:W-:Y:S05]  /*10b70*/  CALL.REL.NOINC `($__internal_28_$__cuda_sm70_shflsync_idx_p) ;  /* 0x00000cb000007944 */ /* 0x01cfea0003c00000 */
[----:B-----5:R-:W-:Y:S01]  /*10b80*/  MOV R0, R195 ;  /* 0x000000c300007202 */ /* 0x020fe20000000f00 */
[----:B-1----:R-:W-:Y:S05]  /*10b90*/  BRA `(.L_x_1677) ;  /* 0xffffb3e000007947 */ /* 0x002fea000383ffff */
.L_x_1613:
[----:B------:R-:W-:Y:S01]  /*10ba0*/  IMAD.MOV.U32 R230, RZ, RZ, R5 ;  /* 0x000000ffffe67224 */ /* 0x000fe200078e0005 */
[----:B------:R-:W-:Y:S01]  /*10bb0*/  MOV R195, 0x3 ;  /* 0x0000000300c37802 */ /* 0x000fe20000000f00 */
[----:B-1----:R-:W-:Y:S01]  /*10bc0*/  IMAD.MOV.U32 R3, RZ, RZ, 0x181f ;  /* 0x0000181fff037424 */ /* 0x002fe200078e00ff */
[----:B------:R-:W-:-:S02]  /*10bd0*/  MOV R2, 0x10bf0 ;  /* 0x00010bf000027802 */ /* 0x000fc40000000f00 */
[----:B--234-:R-:W-:Y:S05]  /*10be0*/  CALL.REL.NOINC `($__internal_28_$__cuda_sm70_shflsync_idx_p) ;  /* 0x00000c4000007944 */ /* 0x01cfea0003c00000 */
        /* <DEDUP_REMOVED lines=8> */
.L_x_1615:
[----:B------:R-:W-:Y:S01]  /*10c70*/  IMAD.MOV.U32 R230, RZ, RZ, R5 ;  /* 0x000000ffffe67224 */ /* 0x000fe200078e0005 */
[----:B------:R-:W-:Y:S01]  /*10c80*/  MOV R195, RZ ;  /* 0x000000ff00c37202 */ /* 0x000fe20000000f00 */
[----:B------:R-:W-:Y:S01]  /*10c90*/  IMAD.MOV.U32 R3, RZ, RZ, 0x1c1f ;  /* 0x00001c1fff037424 */ /* 0x000fe200078e00ff */
[----:B------:R-:W-:Y:S02]  /*10ca0*/  MOV R2, 0x10cc0 ;  /* 0x00010cc000027802 */ /* 0x000fe40000000f00 */
[----:B------:R-:W-:Y:S05]  /*10cb0*/  CALL.REL.NOINC `($__internal_28_$__cuda_sm70_shflsync_idx_p) ;  /* 0x00000b7000007944 */ /* 0x000fea0003c00000 */
[----:B------:R-:W-:Y:S01]  /*10cc0*/  MOV R4, R195 ;  /* 0x000000c300047202 */ /* 0x000fe20000000f00 */
[----:B-1---5:R-:W-:Y:S05]  /*10cd0*/  BRA `(.L_x_1679) ;  /* 0xffffb80000007947 */ /* 0x022fea000383ffff */
.L_x_1616:
[----:B------:R-:W-:Y:S01]  /*10ce0*/  IMAD.MOV.U32 R230, RZ, RZ, R12 ;  /* 0x000000ffffe67224 */ /* 0x000fe200078e000c */
[----:B------:R-:W-:Y:S01]  /*10cf0*/  MOV R195, RZ ;  /* 0x000000ff00c37202 */ /* 0x000fe20000000f00 */
[----:B------:R-:W-:Y:S01]  /*10d00*/  IMAD.MOV.U32 R3, RZ, RZ, 0x1c1f ;  /* 0x00001c1fff037424 */ /* 0x000fe200078e00ff */
[----:B------:R-:W-:Y:S02]  /*10d10*/  MOV R2, 0x10d30 ;  /* 0x00010d3000027802 */ /* 0x000fe40000000f00 */
[----:B-12---:R-:W-:Y:S05]  /*10d20*/  CALL.REL.NOINC `($__internal_28_$__cuda_sm70_shflsync_idx_p) ;  /* 0x00000b0000007944 */ /* 0x006fea0003c00000 */
[----:B-----5:R-:W-:Y:S01]  /*10d30*/  MOV R0, R195 ;  /* 0x000000c300007202 */ /* 0x020fe20000000f00 */
[----:B-1----:R-:W-:Y:S05]  /*10d40*/  BRA `(.L_x_1680) ;  /* 0xffffb7b000007947 */ /* 0x002fea000383ffff */
.L_x_1619:
        /* <DEDUP_REMOVED lines=13> */
.L_x_1623:
[----:B------:R-:W-:Y:S01]  /*10e20*/  IMAD.MOV.U32 R230, RZ, RZ, R5 ;  /* 0x000000ffffe67224 */ /* 0x000fe200078e0005 */
[----:B------:R-:W-:Y:S01]  /*10e30*/  MOV R195, RZ ;  /* 0x000000ff00c37202 */ /* 0x000fe20000000f00 */
[----:B------:R-:W-:Y:S01]  /*10e40*/  IMAD.MOV.U32 R3, RZ, RZ, 0x181f ;  /* 0x0000181fff037424 */ /* 0x000fe200078e00ff */
[----:B------:R-:W-:Y:S02]  /*10e50*/  MOV R2, 0x10e70 ;  /* 0x00010e7000027802 */ /* 0x000fe40000000f00 */
[----:B------:R-:W-:Y:S05]  /*10e60*/  CALL.REL.NOINC `($__internal_28_$__cuda_sm70_shflsync_idx_p) ;  /* 0x000009c000007944 */ /* 0x000fea0003c00000 */
[----:B------:R-:W-:Y:S01]  /*10e70*/  MOV R4, R195 ;  /* 0x000000c300047202 */ /* 0x000fe20000000f00 */
[----:B-1---5:R-:W-:Y:S05]  /*10e80*/  BRA `(.L_x_1682) ;  /* 0xffffd67000007947 */ /* 0x022fea000383ffff */
.L_x_1624:
[----:B------:R-:W-:Y:S01]  /*10e90*/  IMAD.MOV.U32 R230, RZ, RZ, R14 ;  /* 0x000000ffffe67224 */ /* 0x000fe200078e000e */
[----:B------:R-:W-:Y:S01]  /*10ea0*/  MOV R195, RZ ;  /* 0x000000ff00c37202 */ /* 0x000fe20000000f00 */
[----:B------:R-:W-:Y:S01]  /*10eb0*/  IMAD.MOV.U32 R3, RZ, RZ, 0x181f ;  /* 0x0000181fff037424 */ /* 0x000fe200078e00ff */
[----:B------:R-:W-:Y:S02]  /*10ec0*/  MOV R2, 0x10ee0 ;  /* 0x00010ee000027802 */ /* 0x000fe40000000f00 */
[----:B-12---:R-:W-:Y:S05]  /*10ed0*/  CALL.REL.NOINC `($__internal_28_$__cuda_sm70_shflsync_idx_p) ;  /* 0x0000095000007944 */ /* 0x006fea0003c00000 */
[----:B-----5:R-:W-:Y:S01]  /*10ee0*/  MOV R0, R195 ;  /* 0x000000c300007202 */ /* 0x020fe20000000f00 */
[----:B-1----:R-:W-:Y:S05]  /*10ef0*/  BRA `(.L_x_1683) ;  /* 0xffffd62000007947 */ /* 0x002fea000383ffff */
.L_x_1627:
        /* <DEDUP_REMOVED lines=13> */
.L_x_1630:
[----:B------:R-:W-:Y:S01]  /*10fd0*/  IMAD.MOV.U32 R230, RZ, RZ, R5 ;  /* 0x000000ffffe67224 */ /* 0x000fe200078e0005 */
[----:B------:R-:W-:Y:S01]  /*10fe0*/  MOV R195, 0x2 ;  /* 0x0000000200c37802 */ /* 0x000fe20000000f00 */
[----:B-1----:R-:W-:Y:S01]  /*10ff0*/  IMAD.MOV.U32 R3, RZ, RZ, 0x181f ;  /* 0x0000181fff037424 */ /* 0x002fe200078e00ff */
[----:B------:R-:W-:Y:S02]  /*11000*/  MOV R2, 0x11020 ;  /* 0x0001102000027802 */ /* 0x000fe40000000f00 */
[----:B--234-:R-:W-:Y:S05]  /*11010*/  CALL.REL.NOINC `($__internal_28_$__cuda_sm70_shflsync_idx_p) ;  /* 0x0000081000007944 */ /* 0x01cfea0003c00000 */
[----:B------:R-:W-:Y:S01]  /*11020*/  MOV R4, R195 ;  /* 0x000000c300047202 */ /* 0x000fe20000000f00 */
[----:B-1---5:R-:W-:Y:S05]  /*11030*/  BRA `(.L_x_1685) ;  /* 0xffffd87000007947 */ /* 0x022fea000383ffff */
.L_x_1631:
[----:B------:R-:W-:Y:S01]  /*11040*/  IMAD.MOV.U32 R230, RZ, RZ, R14 ;  /* 0x000000ffffe67224 */ /* 0x000fe200078e000e */
[----:B------:R-:W-:Y:S01]  /*11050*/  MOV R195, 0x2 ;  /* 0x0000000200c37802 */ /* 0x000fe20000000f00 */
[----:B------:R-:W-:Y:S01]  /*11060*/  IMAD.MOV.U32 R3, RZ, RZ, 0x181f ;  /* 0x0000181fff037424 */ /* 0x000fe200078e00ff */
[----:B------:R-:W-:Y:S02]  /*11070*/  MOV R2, 0x11090 ;  /* 0x0001109000027802 */ /* 0x000fe40000000f00 */
[----:B-1234-:R-:W-:Y:S05]  /*11080*/  CALL.REL.NOINC `($__internal_28_$__cuda_sm70_shflsync_idx_p) ;  /* 0x000007a000007944 */ /* 0x01efea0003c00000 */
[----:B-----5:R-:W-:Y:S01]  /*11090*/  MOV R0, R195 ;  /* 0x000000c300007202 */ /* 0x020fe20000000f00 */
[----:B-1----:R-:W-:Y:S05]  /*110a0*/  BRA `(.L_x_1686) ;  /* 0xffffd82000007947 */ /* 0x002fea000383ffff */
.L_x_1634:
        /* <DEDUP_REMOVED lines=13> */
.L_x_1636:
[----:B------:R-:W-:Y:S01]  /*11180*/  IMAD.MOV.U32 R230, RZ, RZ, R106 ;  /* 0x000000ffffe67224 */ /* 0x000fe200078e006a */
[----:B------:R-:W-:Y:S01]  /*11190*/  MOV R195, RZ ;  /* 0x000000ff00c37202 */ /* 0x000fe20000000f00 */
[----:B------:R-:W-:Y:S01]  /*111a0*/  IMAD.MOV.U32 R3, RZ, RZ, 0x1f ;  /* 0x0000001fff037424 */ /* 0x000fe200078e00ff */
[----:B------:R-:W-:Y:S02]  /*111b0*/  MOV R2, 0x111d0 ;  /* 0x000111d000027802 */ /* 0x000fe40000000f00 */
[----:B------:R-:W-:Y:S05]  /*111c0*/  CALL.REL.NOINC `($__internal_28_$__cuda_sm70_shflsync_idx_p) ;  /* 0x0000066000007944 */ /* 0x000fea0003c00000 */
[----:B------:R-:W-:Y:S01]  /*111d0*/  MOV R9, R195 ;  /* 0x000000c300097202 */ /* 0x000fe20000000f00 */
[----:B-1---5:R-:W-:Y:S05]  /*111e0*/  BRA `(.L_x_1688) ;  /* 0xffffdb1000007947 */ /* 0x022fea000383ffff */
.L_x_1637:
[----:B------:R-:W-:Y:S01]  /*111f0*/  IMAD.MOV.U32 R230, RZ, RZ, R106 ;  /* 0x000000ffffe67224 */ /* 0x000fe200078e006a */
[----:B------:R-:W-:Y:S01]  /*11200*/  MOV R195, 0x1 ;  /* 0x0000000100c37802 */ /* 0x000fe20000000f00 */
[----:B------:R-:W-:Y:S01]  /*11210*/  IMAD.MOV.U32 R3, RZ, RZ, 0x1f ;  /* 0x0000001fff037424 */ /* 0x000fe200078e00ff */
[----:B------:R-:W-:Y:S02]  /*11220*/  MOV R2, 0x11240 ;  /* 0x0001124000027802 */ /* 0x000fe40000000f00 */
[----:B-12---:R-:W-:Y:S05]  /*11230*/  CALL.REL.NOINC `($__internal_28_$__cuda_sm70_shflsync_idx_p) ;  /* 0x000005f000007944 */ /* 0x006fea0003c00000 */
[----:B------:R-:W-:Y:S01]  /*11240*/  MOV R8, R195 ;  /* 0x000000c300087202 */ /* 0x000fe20000000f00 */
[----:B-1---5:R-:W-:Y:S05]  /*11250*/  BRA `(.L_x_1689) ;  /* 0xffffdac000007947 */ /* 0x022fea000383ffff */
.L_x_1638:
[----:B------:R-:W-:Y:S02]  /*11260*/  MOV R3, 0x1 ;  /* 0x0000000100037802 */ /* 0x000fe40000000f00 */
[----:B------:R-:W-:-:S02]  /*11270*/  MOV R2, 0x11290 ;  /* 0x0001129000027802 */ /* 0x000fc40000000f00 */
[----:B-1234-:R-:W-:Y:S05]  /*11280*/  CALL.REL.NOINC `($__internal_29_$__cuda_sm70_shflsync_up_p) ;  /* 0x0000061000007944 */ /* 0x01efea0003c00000 */
[----:B------:R-:W-:Y:S05]  /*11290*/  BRA `(.L_x_1690) ;  /* 0xffffdbb000007947 */ /* 0x000fea000383ffff */
.L_x_1639:
[----:B------:R-:W-:Y:S02]  /*112a0*/  MOV R3, 0x2 ;  /* 0x0000000200037802 */ /* 0x000fe40000000f00 */
[----:B------:R-:W-:-:S02]  /*112b0*/  MOV R2, 0x112d0 ;  /* 0x000112d000027802 */ /* 0x000fc40000000f00 */
[----:B--2-4-:R-:W-:Y:S05]  /*112c0*/  CALL.REL.NOINC `($__internal_29_$__cuda_sm70_shflsync_up_p) ;  /* 0x000005d000007944 */ /* 0x014fea0003c00000 */
        /* <DEDUP_REMOVED lines=24> */
.L_x_1643:
[----:B------:R-:W-:Y:S02]  /*11450*/  MOV R3, 0x1 ;  /* 0x0000000100037802 */ /* 0x000fe40000000f00 */
[----:B------:R-:W-:Y:S02]  /*11460*/  MOV R2, 0x11480 ;  /* 0x0001148000027802 */ /* 0x000fe40000000f00 */
[----:B------:R-:W-:Y:S05]  /*11470*/  CALL.REL.NOINC `($__internal_29_$__cuda_sm70_shflsync_up_p) ;  /* 0x0000042000007944 */ /* 0x000fea0003c00000 */
[----:B------:R-:W-:Y:S01]  /*11480*/  MOV R2, R4 ;  /* 0x0000000400027202 */ /* 0x000fe20000000f00 */
[----:B------:R-:W-:Y:S05]  /*11490*/  BRA `(.L_x_1692) ;  /* 0xffffdc1000007947 */ /* 0x000fea000383ffff */
.L_x_1644:
        /* <DEDUP_REMOVED lines=27> */
.L_x_1646:
[----:B------:R-:W-:Y:S02]  /*11650*/  SEL R0, RZ, 0x1, P0 ;  /* 0x00000001ff007807 */ /* 0x000fe40000000000 */
[----:B------:R-:W-:Y:S02]  /*11660*/  MOV R2, 0x11680 ;  /* 0x0001168000027802 */ /* 0x000fe40000000f00 */
[----:B-1----:R-:W-:Y:S05]  /*11670*/  CALL.REL.NOINC `($__internal_30_$__cuda_sm70_votesync_ballot) ;  /* 0x0000028000007944 */ /* 0x002fea0003c00000 */
[----:B------:R-:W-:Y:S05]  /*11680*/  BRA `(.L_x_1694) ;  /* 0xffffdbb000007947 */ /* 0x000fea000383ffff */
.L_x_1647:
[----:B------:R-:W-:Y:S01]  /*11690*/  IMAD.MOV.U32 R230, RZ, RZ, R6 ;  /* 0x000000ffffe67224 */ /* 0x000fe200078e0006 */
[----:B---3--:R-:W-:Y:S01]  /*116a0*/  MOV R195, R11 ;  /* 0x0000000b00c37202 */ /* 0x008fe20000000f00 */
[----:B------:R-:W-:Y:S01]  /*116b0*/  IMAD.MOV.U32 R3, RZ, RZ, 0x1f ;  /* 0x0000001fff037424 */ /* 0x000fe200078e00ff */
[----:B------:R-:W-:Y:S02]  /*116c0*/  MOV R2, 0x116e0 ;  /* 0x000116e000027802 */ /* 0x000fe40000000f00 */
[----:B-12---:R-:W-:Y:S05]  /*116d0*/  CALL.REL.NOINC `($__internal_28_$__cuda_sm70_shflsync_idx_p) ;  /* 0x0000015000007944 */ /* 0x006fea0003c00000 */
[----:B------:R-:W-:Y:S01]  /*116e0*/  IMAD.MOV.U32 R6, RZ, RZ, R195 ;  /* 0x000000ffff067224 */ /* 0x000fe200078e00c3 */
[----:B------:R-:W-:Y:S01]  /*116f0*/  MOV R195, R11 ;  /* 0x0000000b00c37202 */ /* 0x000fe20000000f00 */
[----:B------:R-:W-:Y:S01]  /*11700*/  IMAD.MOV.U32 R230, RZ, RZ, R7 ;  /* 0x000000ffffe67224 */ /* 0x000fe200078e0007 */
[----:B------:R-:W-:Y:S02]  /*11710*/  MOV R3, 0x1f ;  /* 0x0000001f00037802 */ /* 0x000fe40000000f00 */
[----:B------:R-:W-:-:S02]  /*11720*/  MOV R2, 0x11740 ;  /* 0x0001174000027802 */ /* 0x000fc40000000f00 */
[----:B-1---5:R-:W-:Y:S05]  /*11730*/  CALL.REL.NOINC `($__internal_28_$__cuda_sm70_shflsync_idx_p) ;  /* 0x000000f000007944 */ /* 0x022fea0003c00000 */
[----:B------:R-:W-:Y:S01]  /*11740*/  MOV R7, R195 ;  /* 0x000000c300077202 */ /* 0x000fe20000000f00 */
[----:B-1---5:R-:W-:Y:S05]  /*11750*/  BRA `(.L_x_1695) ;  /* 0xffffdb2000007947 */ /* 0x022fea000383ffff */
.L_x_1650:
[----:B------:R-:W-:Y:S01]  /*11760*/  IMAD.MOV.U32 R230, RZ, RZ, R4 ;  /* 0x000000ffffe67224 */ /* 0x000fe200078e0004 */
[----:B------:R-:W-:Y:S01]  /*11770*/  MOV R195, R0 ;  /* 0x0000000000c37202 */ /* 0x000fe20000000f00 */
[----:B------:R-:W-:Y:S01]  /*11780*/  IMAD.MOV.U32 R3, RZ, RZ, 0x1f ;  /* 0x0000001fff037424 */ /* 0x000fe200078e00ff */
[----:B------:R-:W-:-:S02]  /*11790*/  MOV R2, 0x117b0 ;  /* 0x000117b000027802 */ /* 0x000fc40000000f00 */
[----:B-1-34-:R-:W-:Y:S05]  /*117a0*/  CALL.REL.NOINC `($__internal_28_$__cuda_sm70_shflsync_idx_p) ;  /* 0x0000008000007944 */ /* 0x01afea0003c00000 */
[----:B------:R-:W-:Y:S01]  /*117b0*/  MOV R10, R195 ;  /* 0x000000c3000a7202 */ /* 0x000fe20000000f00 */
[----:B-1---5:R-:W-:Y:S05]  /*117c0*/  BRA `(.L_x_1649) ;  /* 0xffffdb1000007947 */ /* 0x022fea000383ffff */
        .weak           $__internal_27_$__cuda_sm70_shflsync_bfly_p
        .type           $__internal_27_$__cuda_sm70_shflsync_bfly_p,@function
        .size           $__internal_27_$__cuda_sm70_shflsync_bfly_p,($__internal_28_$__cuda_sm70_shflsync_idx_p - $__internal_27_$__cuda_sm70_shflsync_bfly_p)
$__internal_27_$__cuda_sm70_shflsync_bfly_p:
[----:B------:R-:W-:Y:S02]  /*117d0*/  MOV R169, 0xffffffff ;  /* 0xffffffff00a97802 */ /* 0x000fe40000000f00 */
[----:B------:R-:W-:-:S02]  /*117e0*/  MOV R3, 0x1f ;  /* 0x0000001f00037802 */ /* 0x000fc40000000f00 */
[----:B------:R-:W-:Y:S04]  /*117f0*/  WARPSYNC R169 ;  /* 0x000000a900007348 */ /* 0x000fe80003800000 */
[----:B------:R1:W2:Y:S02]  /*11800*/  SHFL.BFLY PT, R0, R132, R0, R3 ;  /* 0x0c00000084007389 */ /* 0x0002a400000e0003 */
[----:B-1----:R-:W-:-:S04]  /*11810*/  MOV R3, 0x0 ;  /* 0x0000000000037802 */ /* 0x002fc80000000f00 */
[----:B--2---:R-:W-:Y:S05]  /*11820*/  RET.REL.NODEC R2 `(_ZN7cutlass13device_kernelIN5flash19enable_sm80_to_sm89INS1_16FlashAttnFwdSm80INS1_25CollectiveMainloopFwdSm80ILi8ELi1ELb0EN4cute5tupleIJNS5_1CILi128EEENS7_ILi64EEENS7_ILi256EEEEEELi256ENS_6half_tEfNS_4arch4Sm80ELb0ELb0ELb0ELb1ELb1ELb0ELb1ELb1EEENS1_21CollectiveEpilogueFwdINS6_IJS8_SA_S9_EEENS6_IJNS7_ILi1EEESI_SI_EEESC_SE_Li256ELb1ELb1ELb1ELb0EEENS1_36VarlenDynamicPersistentTileSchedulerILi128ELi64ELi256ELi256ELb1ELb1ELb0ELb0ELb1ELb1EEEEEEEEEvNT_6ParamsE) ;  /* 0xfffee7d002007950 */ /* 0x004fea0003c3ffff */
        .weak           $__internal_28_$__cuda_sm70_shflsync_idx_p
        .type           $__internal_28_$__cuda_sm70_shflsync_idx_p,@function
        .size           $__internal_28_$__cuda_sm70_shflsync_idx_p,($__internal_29_$__cuda_sm70_shflsync_up_p - $__internal_28_$__cuda_sm70_shflsync_idx_p)
$__internal_28_$__cuda_sm70_shflsync_idx_p:
[----:B------:R1:W-:Y:S02]  /*11830*/  STL [R1+0x154], R0 ;  /* 0x0001540001007387 */ /* 0x0003e40000100800 */
[----:B-1----:R-:W-:-:S04]  /*11840*/  MOV R0, 0xffffffff ;  /* 0xffffffff00007802 */ /* 0x002fc80000000f00 */
[----:B------:R-:W-:Y:S04]  /*11850*/  WARPSYNC R0 ;  /* 0x0000000000007348 */ /* 0x000fe80003800000 */
[----:B------:R1:W2:Y:S04]  /*11860*/  SHFL.IDX PT, R195, R230, R195, R3 ;  /* 0x000000c3e6c37389 */ /* 0x0002a800000e0003 */
[----:B-1----:R1:W5:Y:S01]  /*11870*/  LDL.LU R0, [R1+0x154] ;  /* 0x0001540001007983 */ /* 0x0023620000300800 */
[----:B------:R-:W-:-:S04]  /*11880*/  MOV R3, 0x0 ;  /* 0x0000000000037802 */ /* 0x000fc80000000f00 */
[----:B--2---:R-:W-:Y:S05]  /*11890*/  RET.REL.NODEC R2 `(_ZN7cutlass13device_kernelIN5flash19enable_sm80_to_sm89INS1_16FlashAttnFwdSm80INS1_25CollectiveMainloopFwdSm80ILi8ELi1ELb0EN4cute5tupleIJNS5_1CILi128EEENS7_ILi64EEENS7_ILi256EEEEEELi256ENS_6half_tEfNS_4arch4Sm80ELb0ELb0ELb0ELb1ELb1ELb0ELb1ELb1EEENS1_21CollectiveEpilogueFwdINS6_IJS8_SA_S9_EEENS6_IJNS7_ILi1EEESI_SI_EEESC_SE_Li256ELb1ELb1ELb1ELb0EEENS1_36VarlenDynamicPersistentTileSchedulerILi128ELi64ELi256ELi256ELb1ELb1ELb0ELb0ELb1ELb1EEEEEEEEEvNT_6ParamsE) ;  /* 0xfffee76002007950 */ /* 0x004fea0003c3ffff */
        .weak           $__internal_29_$__cuda_sm70_shflsync_up_p
        .type           $__internal_29_$__cuda_sm70_shflsync_up_p,@function
        .size           $__internal_29_$__cuda_sm70_shflsync_up_p,($__internal_30_$__cuda_sm70_votesync_ballot - $__internal_29_$__cuda_sm70_shflsync_up_p)
$__internal_29_$__cuda_sm70_shflsync_up_p:
[----:B------:R-:W-:Y:S02]  /*118a0*/  MOV R4, RZ ;  /* 0x000000ff00047202 */ /* 0x000fe40000000f00 */
[----:B------:R-:W-:-:S04]  /*118b0*/  MOV R11, 0xffffffff ;  /* 0xffffffff000b7802 */ /* 0x000fc80000000f00 */
[----:B------:R-:W-:Y:S04]  /*118c0*/  WARPSYNC R11 ;  /* 0x0000000b00007348 */ /* 0x000fe80003800000 */
[----:B------:R1:W2:Y:S02]  /*118d0*/  SHFL.UP PT, R4, R0, R3, R4 ;  /* 0x0400000300047389 */ /* 0x0002a400000e0004 */
[----:B-1----:R-:W-:-:S04]  /*118e0*/  MOV R3, 0x0 ;  /* 0x0000000000037802 */ /* 0x002fc80000000f00 */
[----:B--2---:R-:W-:Y:S05]  /*118f0*/  RET.REL.NODEC R2 `(_ZN7cutlass13device_kernelIN5flash19enable_sm80_to_sm89INS1_16FlashAttnFwdSm80INS1_25CollectiveMainloopFwdSm80ILi8ELi1ELb0EN4cute5tupleIJNS5_1CILi128EEENS7_ILi64EEENS7_ILi256EEEEEELi256ENS_6half_tEfNS_4arch4Sm80ELb0ELb0ELb0ELb1ELb1ELb0ELb1ELb1EEENS1_21CollectiveEpilogueFwdINS6_IJS8_SA_S9_EEENS6_IJNS7_ILi1EEESI_SI_EEESC_SE_Li256ELb1ELb1ELb1ELb0EEENS1_36VarlenDynamicPersistentTileSchedulerILi128ELi64ELi256ELi256ELb1ELb1ELb0ELb0ELb1ELb1EEEEEEEEEvNT_6ParamsE) ;  /* 0xfffee70002007950 */ /* 0x004fea0003c3ffff */
        .weak           $__internal_30_$__cuda_sm70_votesync_ballot
        .type           $__internal_30_$__cuda_sm70_votesync_ballot,@function
        .size           $__internal_30_$__cuda_sm70_votesync_ballot,(.L_x_3265 - $__internal_30_$__cuda_sm70_votesync_ballot)
$__internal_30_$__cuda_sm70_votesync_ballot:
[----:B------:R-:W-:Y:S01]  /*11900*/  ISETP.NE.U32.AND P0, PT, R0, 0x1, PT ;  /* 0x000000010000780c */ /* 0x000fe20003f05070 */
[----:B------:R-:W-:-:S04]  /*11910*/  IMAD.MOV.U32 R3, RZ, RZ, -0x1 ;  /* 0xffffffffff037424 */ /* 0x000fc800078e00ff */
[----:B------:R-:W-:Y:S08]  /*11920*/  WARPSYNC R3 ;  /* 0x0000000300007348 */ /* 0x000ff00003800000 */
[----:B------:R-:W-:-:S04]  /*11930*/  VOTE.ANY R0, PT, !P0 ;  /* 0x0000000000007806 */ /* 0x000fc800040e0100 */
[----:B------:R-:W-:Y:S01]  /*11940*/  LOP3.LUT R0, R0, R3, RZ, 0xc0, !PT ;  /* 0x0000000300007212 */ /* 0x000fe200078ec0ff */
[----:B------:R-:W-:-:S04]  /*11950*/  IMAD.MOV.U32 R3, RZ, RZ, 0x0 ;  /* 0x00000000ff037424 */ /* 0x000fc800078e00ff */
[----:B------:R-:W-:Y:S05]  /*11960*/  RET.REL.NODEC R2 `(_ZN7cutlass13device_kernelIN5flash19enable_sm80_to_sm89INS1_16FlashAttnFwdSm80INS1_25CollectiveMainloopFwdSm80ILi8ELi1ELb0EN4cute5tupleIJNS5_1CILi128EEENS7_ILi64EEENS7_ILi256EEEEEELi256ENS_6half_tEfNS_4arch4Sm80ELb0ELb0ELb0ELb1ELb1ELb0ELb1ELb1EEENS1_21CollectiveEpilogueFwdINS6_IJS8_SA_S9_EEENS6_IJNS7_ILi1EEESI_SI_EEESC_SE_Li256ELb1ELb1ELb1ELb0EEENS1_36VarlenDynamicPersistentTileSchedulerILi128ELi64ELi256ELi256ELb1ELb1ELb0ELb0ELb1ELb1EEEEEEEEEvNT_6ParamsE) ;  /* 0xfffee69002007950 */ /* 0x000fea0003c3ffff */
.L_x_1696:
        /* <DEDUP_REMOVED lines=9> */
.L_x_3265:


//--------------------- .text._ZN7cutlass13device_kernelIN5flash19enable_sm80_to_sm89INS1_16FlashAttnFwdSm80INS1_25CollectiveMainloopFwdSm80ILi8ELi1ELb0EN4cute5tupleIJNS5_1CILi128EEENS7_ILi48EEENS7_ILi256EEEEEELi256ENS_6half_tEfNS_4arch4Sm80ELb0ELb0ELb0ELb1ELb1ELb1ELb1ELb1EEENS1_21CollectiveEpilogueFwdINS6_IJS8_SA_S9_EEENS6_IJNS7_ILi1EEESI_SI_EEESC_SE_Li256ELb1ELb1ELb1ELb0EEENS1_36VarlenDynamicPersistentTileSchedulerILi128ELi48ELi256ELi256ELb1ELb1ELb0ELb0ELb1ELb1EEEEEEEEEvNT_6ParamsE --------------------------
	.section	.text._ZN7cutlass13device_kernelIN5flash19enable_sm80_to_sm89INS1_16FlashAttnFwdSm80INS1_25CollectiveMainloopFwdSm80ILi8ELi1ELb0EN4cute5tupleIJNS5_1CILi128EEENS7_ILi48EEENS7_ILi256EEEEEELi256ENS_6half_tEfNS_4arch4Sm80ELb0ELb0ELb0ELb1ELb1ELb1ELb1ELb1EEENS1_21CollectiveEpilogueFwdINS6_IJS8_SA_S9_EEENS6_IJNS7_ILi1EEESI_SI_EEESC_SE_Li256ELb1ELb1ELb1ELb0EEENS1_36VarlenDynamicPersistentTileSchedulerILi128ELi48ELi256ELi256ELb1ELb1ELb0ELb0ELb1ELb1EEEEEEEEEvNT_6ParamsE,"ax",@progbits
	.sectioninfo	@"SHI_REGISTERS=255"
	.align	128
.text._ZN7cutlass13device_kernelIN5flash19enable_sm80_to_sm89INS1_16FlashAttnFwdSm80INS1_25CollectiveMainloopFwdSm80ILi8ELi1ELb0EN4cute5tupleIJNS5_1CILi128EEENS7_ILi48EEENS7_ILi256EEEEEELi256ENS_6half_tEfNS_4arch4Sm80ELb0ELb0ELb0ELb1ELb1ELb1ELb1ELb1EEENS1_21CollectiveEpilogueFwdINS6_IJS8_SA_S9_EEENS6_IJNS7_ILi1EEESI_SI_EEESC_SE_Li256ELb1ELb1ELb1ELb0EEENS1_36VarlenDynamicPersistentTileSchedulerILi128ELi48ELi256ELi256ELb1ELb1ELb0ELb0ELb1ELb1EEEEEEEEEvNT_6ParamsE:
        .type           _ZN7cutlass13device_kernelIN5flash19enable_sm80_to_sm89INS1_16FlashAttnFwdSm80INS1_25CollectiveMainloopFwdSm80ILi8ELi1ELb0EN4cute5tupleIJNS5_1CILi128EEENS7_ILi48EEENS7_ILi256EEEEEELi256ENS_6half_tEfNS_4arch4Sm80ELb0ELb0ELb0ELb1ELb1ELb1ELb1ELb1EEENS1_21CollectiveEpilogueFwdINS6_IJS8_SA_S9_EEENS6_IJNS7_ILi1EEESI_SI_EEESC_SE_Li256ELb1ELb1ELb1ELb0EEENS1_36VarlenDynamicPersistentTileSchedulerILi128ELi48ELi256ELi256ELb1ELb1ELb0ELb0ELb1ELb1EEEEEEEEEvNT_6ParamsE,@function
        .size           _ZN7cutlass13device_kernelIN5flash19enable_sm80_to_sm89INS1_16FlashAttnFwdSm80INS1_25CollectiveMainloopFwdSm80ILi8ELi1ELb0EN4cute5tupleIJNS5_1CILi128EEENS7_ILi48EEENS7_ILi256EEEEEELi256ENS_6half_tEfNS_4arch4Sm80ELb0ELb0ELb0ELb1ELb1ELb1ELb1ELb1EEENS1_21CollectiveEpilogueFwdINS6_IJS8_SA_S9_EEENS6_IJNS7_ILi1EEESI_SI_EEESC_SE_Li256ELb1ELb1ELb1ELb0EEENS1_36VarlenDynamicPersistentTileSchedulerILi128ELi48ELi256ELi256ELb1ELb1ELb0ELb0ELb1ELb1EEEEEEEEEvNT_6ParamsE,(.L_x_3270 - _ZN7cutlass13device_kernelIN5flash19enable_sm80_to_sm89INS1_16FlashAttnFwdSm80INS1_25CollectiveMainloopFwdSm80ILi8ELi1ELb0EN4cute5tupleIJNS5_1CILi128EEENS7_ILi48EEENS7_ILi256EEEEEELi256ENS_6half_tEfNS_4arch4Sm80ELb0ELb0ELb0ELb1ELb1ELb1ELb1ELb1EEENS1_21CollectiveEpilogueFwdINS6_IJS8_SA_S9_EEENS6_IJNS7_ILi1EEESI_SI_EEESC_SE_Li256ELb1ELb1ELb1ELb0EEENS1_36VarlenDynamicPersistentTileSchedulerILi128ELi48ELi256ELi256ELb1ELb1ELb0ELb0ELb1ELb1EEEEEEEEEvNT_6ParamsE)
        .other          _ZN7cutlass13device_kernelIN5flash19enable_sm80_to_sm89INS1_16FlashAttnFwdSm80INS1_25CollectiveMainloopFwdSm80ILi8ELi1ELb0EN4cute5tupleIJNS5_1CILi128EEENS7_ILi48EEENS7_ILi256EEEEEELi256ENS_6half_tEfNS_4arch4Sm80ELb0ELb0ELb0ELb1ELb1ELb1ELb1ELb1EEENS1_21CollectiveEpilogueFwdINS6_IJS8_SA_S9_EEENS6_IJNS7_ILi1EEESI_SI_EEESC_SE_Li256ELb1ELb1ELb1ELb0EEENS1_36VarlenDynamicPersistentTileSchedulerILi128ELi48ELi256ELi256ELb1ELb1ELb0ELb0ELb1ELb1EEEEEEEEEvNT_6ParamsE,@"STO_CUDA_ENTRY STV_DEFAULT"
_ZN7cutlass13device_kernelIN5flash19enable_sm80_to_sm89INS1_16FlashAttnFwdSm80INS1_25CollectiveMainloopFwdSm80ILi8ELi1ELb0EN4cute5tupleIJNS5_1CILi128EEENS7_ILi48EEENS7_ILi256EEEEEELi256ENS_6half_tEfNS_4arch4Sm80ELb0ELb0ELb0ELb1ELb1ELb1ELb1ELb1EEENS1_21CollectiveEpilogueFwdINS6_IJS8_SA_S9_EEENS6_IJNS7_ILi1EEESI_SI_EEESC_SE_Li256ELb1ELb1ELb1ELb0EEENS1_36VarlenDynamicPersistentTileSchedulerILi128ELi48ELi256ELi256ELb1ELb1ELb0ELb0ELb1ELb1EEEEEEEEEvNT_6ParamsE:
        /* <DEDUP_REMOVED lines=54> */
.L_x_1702:
        /* <DEDUP_REMOVED lines=17> */
.L_x_1909:
        /* <DEDUP_REMOVED lines=16> */
.L_x_1910:
[----:B--2---:R-:W-:-:S05]  /*0570*/  IMAD R0, R0, c[0x0][0x538], RZ ;  /* 0x00014e0000007a24 */ /* 0x004fca00078e02ff */
[----:B------:R-:W-:-:S04]  /*0580*/  IADD3 R6, R0, R6, RZ ;  /* 0x0000000600067210 */ /* 0x000fc80007ffe0ff */
[----:B------:R-:W-:-:S13]  /*0590*/  ISETP.GT.AND P0, PT, R6, UR4, PT ;  /* 0x0000000406007c0c */ /* 0x000fda000bf04270 */
[----:B-1----:R-:W-:Y:S05]  /*05a0*/  @!P0 BRA `(.L_x_1702) ;  /* 0xfffffdb000008947 */ /* 0x002fea000383ffff */
.L_x_1698:
[----:B------:R-:W-:-:S05]  /*05b0*/  IADD3 R12, -R0, R6, RZ ;  /* 0x00000006000c7210 */ /* 0x000fca0007ffe1ff */
[----:B------:R-:W-:-:S05]  /*05c0*/  IMAD R0, R4, c[0x0][0x538], R12 ;  /* 0x00014e0004007a24 */ /* 0x000fca00078e020c */
[----:B------:R-:W-:Y:S01]  /*05d0*/  ISETP.GT.AND P0, PT, R0, UR4, PT ;  /* 0x0000000400007c0c */ /* 0x000fe2000bf04270 */
[----:B------:R-:W-:-:S12]  /*05e0*/  BRA.DIV ~URZ, `(.L_x_1703) ;  /* 0x0001bba27f007947 */ /* 0x000fd8000b800000 */
[----:B------:R-:W-:-:S04]  /*05f0*/  VOTE.ANY R13, PT, !P0 ;  /* 0x00000000000d7806 */ /* 0x000fc800040e0100 */
.L_x_1911:
[----:B------:R1:W2:Y:S01]  /*0600*/  POPC R14, R13 ;  /* 0x0000000d000e7309 */ /* 0x0002a20000000000 */
[----:B------:R-:W-:Y:S05]  /*0610*/  BRA.DIV ~URZ, `(.L_x_1704) ;  /* 0x0001bbb27f007947 */ /* 0x000fea000b800000 */
[----:B--2---:R2:W3:Y:S01]  /*0620*/  SHFL.IDX PT, R11, R8, R14, 0x1f ;  /* 0x00001f0e080b7589 */ /* 0x0044e200000e0000 */
[----:B------:R-:W-:-:S03]  /*0630*/  MOV R6, RZ ;  /* 0x000000ff00067202 */ /* 0x000fc60000000f00 */
[----:B------:R2:W4:Y:S04]  /*0640*/  SHFL.IDX PT, R10, R7, R14, 0x1f ;  /* 0x00001f0e070a7589 */ /* 0x00052800000e0000 */
.L_x_1912:
[----:B------:R-:W-:Y:S01]  /*0650*/  ISETP.NE.AND P0, PT, R13, RZ, PT ;  /* 0x000000ff0d00720c */ /* 0x000fe20003f05270 */
[----:B------:R-:W-:-:S12]  /*0660*/  BSSY B0, `(.L_x_1705) ;  /* 0x0000005000007945 */ /* 0x000fd80003800000 */
[----:B------:R-:W-:Y:S05]  /*0670*/  @!P0 BRA `(.L_x_1706) ;  /* 0x0000003000008947 */ /* 0x000fea0003800000 */
[----:B------:R-:W-:Y:S01]  /*0680*/  IADD3 R208, R14, -0x1, RZ ;  /* 0xffffffff0ed07810 */ /* 0x000fe20007ffe0ff */
[----:B------:R-:W-:Y:S05]  /*0690*/  BRA.DIV ~URZ, `(.L_x_1707) ;  /* 0x0001bc127f007947 */ /* 0x000fea000b800000 */
[----:B------:R1:W2:Y:S02]  /*06a0*/  SHFL.IDX PT, R6, R4, R208, 0x1f ;  /* 0x00001fd004067589 */ /* 0x0002a400000e0000 */
.L_x_1706:
[----:B------:R-:W-:Y:S05]  /*06b0*/  BSYNC B0 ;  /* 0x0000000000007941 */ /* 0x000fea0003800000 */
.L_x_1705:
[----:B---3--:R-:W-:Y:S01]  /*06c0*/  IABS R0, R11 ;  /* 0x0000000b00007213 */ /* 0x008fe20000000000 */
[----:B-12---:R-:W-:-:S04]  /*06d0*/  IMAD R4, R6, c[0x0][0x538], R12 ;  /* 0x00014e0006047a24 */ /* 0x006fc800078e020c */
        /* <DEDUP_REMOVED lines=67> */
.L_x_1699:
[----:B------:R-:W-:Y:S01]  /*0b10*/  MOV R0, UR4 ;  /* 0x0000000400007c02 */ /* 0x000fe20008000f00 */
[----:B------:R-:W-:Y:S04]  /*0b20*/  STL [R1+0x4], RZ ;  /* 0x000004ff01007387 */ /* 0x000fe80000100800 */
[----:B------:R-:W-:Y:S04]  /*0b30*/  STL [R1+0x8], RZ ;  /* 0x000008ff01007387 */ /* 0x000fe80000100800 */
[----:B------:R1:W-:Y:S02]  /*0b40*/  STL [R1], R0 ;  /* 0x0000000001007387 */ /* 0x0003e40000100800 */
[----:B-1----:R-:W-:-:S05]  /*0b50*/  MOV R0, c[0x0][0x53c] ;  /* 0x00014f0000007a02 */ /* 0x002fca0000000f00 */
[----:B------:R1:W-:Y:S02]  /*0b60*/  STL [R1+0xc], R0 ;  /* 0x00000c0001007387 */ /* 0x0003e40000100800 */
.L_x_1708:
[----:B-1----:R-:W2:Y:S04]  /*0b70*/  LDL R4, [R1] ;  /* 0x0000000001047983 */ /* 0x002ea80000100800 */
[----:B------:R-:W2:Y:S04]  /*0b80*/  LDL R5, [R1+0x4] ;  /* 0x0000040001057983 */ /* 0x000ea80000100800 */
[----:B------:R-:W2:Y:S04]  /*0b90*/  LDL R6, [R1+0x8] ;  /* 0x0000080001067983 */ /* 0x000ea80000100800 */
[----:B------:R-:W2:Y:S01]  /*0ba0*/  LDL R7, [R1+0xc] ;  /* 0x00000c0001077983 */ /* 0x000ea20000100800 */
[----:B------:R-:W-:Y:S01]  /*0bb0*/  ISETP.NE.AND P0, PT, R15, RZ, PT ;  /* 0x000000ff0f00720c */ /* 0x000fe20003f05270 */
[----:B------:R-:W-:-:S12]  /*0bc0*/  WARPSYNC 0xffffffff ;  /* 0xffffffff00007948 */ /* 0x000fd80003800000 */
[----:B--2---:R1:W-:Y:S04]  /*0bd0*/  @!P0 STS.128 [0x20080], R4 ;  /* 0x02008004ff008388 */ /* 0x0043e80000000c00 */
[----:B------:R-:W-:Y:S06]  /*0be0*/  BAR.ARV 0x5, 0x100 ;  /* 0x0144000000007b1d */ /* 0x000fec0000002000 */
.L_x_1697:
[----:B------:R-:W2:Y:S02]  /*0bf0*/  LDL R0, [R1+0xc] ;  /* 0x00000c0001007983 */ /* 0x000ea40000100800 */
[----:B--2---:R-:W-:-:S13]  /*0c00*/  ISETP.GE.AND P0, PT, R0, c[0x0][0x53c], PT ;  /* 0x00014f0000007a0c */ /* 0x004fda0003f06270 */
[----:B------:R-:W-:Y:S05]  /*0c10*/  @P0 EXIT ;  /* 0x000000000000094d */ /* 0x000fea0003800000 */
[----:B------:R-:W2:Y:S01]  /*0c20*/  S2R R13, SR_TID.X ;  /* 0x00000000000d7919 */ /* 0x000ea20000002100 */
[----:B------:R-:W-:Y:S01]  /*0c30*/  IMAD.MOV.U32 R22, RZ, RZ, 0x40 ;  /* 0x00000040ff167424 */ /* 0x000fe200078e00ff */
[----:B------:R-:W-:Y:S01]  /*0c40*/  ULDC UR4, c[0x0][0x2ac] ;  /* 0x0000ab0000047ab9 */ /* 0x000fe20000000800 */
[----:B------:R-:W-:Y:S01]  /*0c50*/  IMAD.MOV.U32 R21, RZ, RZ, 0x20 ;  /* 0x00000020ff157424 */ /* 0x000fe200078e00ff */
[----:B------:R-:W-:Y:S02]  /*0c60*/  ULDC UR5, c[0x0][0x1d0] ;  /* 0x0000740000057ab9 */ /* 0x000fe40000000800 */
[----:B------:R-:W-:Y:S01]  /*0c70*/  UIMAD UR5, UR4, UR5, URZ ;  /* 0x00000005040572a4 */ /* 0x000fe2000f8e023f */
[----:B--2---:R-:W-:-:S04]  /*0c80*/  SHF.R.S32.HI R12, RZ, 0x1f, R13 ;  /* 0x0000001fff0c7819 */ /* 0x004fc8000001140d */
[CC--:B------:R-:W-:Y:S02]  /*0c90*/  LEA.HI R3, R12.reuse, R13.reuse, RZ, 0x4 ;  /* 0x0000000d0c037211 */ /* 0x0c0fe400078f20ff */
[----:B------:R-:W-:Y:S02]  /*0ca0*/  LEA.HI R8, R12, R13, RZ, 0x2 ;  /* 0x0000000d0c087211 */ /* 0x000fe400078f10ff */
[----:B------:R-:W-:Y:S02]  /*0cb0*/  LOP3.LUT R0, R3, 0xfffffff0, RZ, 0xc0, !PT ;  /* 0xfffffff003007812 */ /* 0x000fe400078ec0ff */
[----:B-1----:R-:W-:Y:S02]  /*0cc0*/  SHF.R.S32.HI R4, RZ, 0x4, R3 ;  /* 0x00000004ff047819 */ /* 0x002fe40000011403 */
[----:B------:R-:W-:Y:S01]  /*0cd0*/  SHF.R.S32.HI R7, RZ, 0x2, R8 ;  /* 0x00000002ff077819 */ /* 0x000fe20000011408 */
[----:B------:R-:W-:Y:S01]  /*0ce0*/  IMAD.IADD R0, R13, 0x1, -R0 ;  /* 0x000000010d007824 */ /* 0x000fe200078e0a00 */
[----:B------:R-:W-:-:S02]  /*0cf0*/  SHF.R.S32.HI R2, RZ, 0x1f, R8 ;  /* 0x0000001fff027819 */ /* 0x000fc40000011408 */
[----:B------:R-:W-:Y:S02]  /*0d00*/  LEA.HI R3, R3, R4, RZ, 0x1 ;  /* 0x0000000403037211 */ /* 0x000fe400078f08ff */
[----:B------:R-:W-:Y:S02]  /*0d10*/  SHF.R.S32.HI R5, RZ, 0x1f, R0 ;  /* 0x0000001fff057819 */ /* 0x000fe40000011400 */
[----:B------:R-:W-:Y:S02]  /*0d20*/  LEA.HI R2, R2, R7, RZ, 0x3 ;  /* 0x0000000702027211 */ /* 0x000fe400078f18ff */
[----:B------:R-:W-:Y:S02]  /*0d30*/  LOP3.LUT R3, R3, 0xfffffffe, RZ, 0xc0, !PT ;  /* 0xfffffffe03037812 */ /* 0x000fe400078ec0ff */
[----:B------:R-:W-:Y:S02]  /*0d40*/  LEA.HI R11, R5, R0, RZ, 0x3 ;  /* 0x00000000050b7211 */ /* 0x000fe400078f18ff */
[----:B------:R-:W-:Y:S01]  /*0d50*/  LOP3.LUT R2, R2, 0xfffffff8, RZ, 0xc0, !PT ;  /* 0xfffffff802027812 */ /* 0x000fe200078ec0ff */
[----:B------:R-:W-:Y:S01]  /*0d60*/  IMAD.IADD R10, R4, 0x1, -R3 ;  /* 0x00000001040a7824 */ /* 0x000fe200078e0a03 */
[----:B------:R-:W-:-:S02]  /*0d70*/  LEA.HI R143, R12, R13, RZ, 0x3 ;  /* 0x0000000d0c8f7211 */ /* 0x000fc400078f18ff */
[----:B------:R-:W-:Y:S01]  /*0d80*/  LOP3.LUT R3, R11, 0xfffffff8, RZ, 0xc0, !PT ;  /* 0xfffffff80b037812 */ /* 0x000fe200078ec0ff */
[----:B------:R-:W-:Y:S01]  /*0d90*/  IMAD.IADD R7, R7, 0x1, -R2 ;  /* 0x0000000107077824 */ /* 0x000fe200078e0a02 */
[----:B------:R-:W-:Y:S02]  /*0da0*/  LEA.HI R6, R12, R13, RZ, 0x5 ;  /* 0x0000000d0c067211 */ /* 0x000fe400078f28ff */
[----:B------:R-:W-:Y:S01]  /*0db0*/  LOP3.LUT R2, R143, 0xfffffff8, RZ, 0xc0, !PT ;  /* 0xfffffff88f027812 */ /* 0x000fe200078ec0ff */
[----:B------:R-:W-:Y:S01]  /*0dc0*/  IMAD.IADD R5, R0, 0x1, -R3 ;  /* 0x0000000100057824 */ /* 0x000fe200078e0a03 */
[----:B------:R-:W-:Y:S02]  /*0dd0*/  LOP3.LUT R0, R6, 0xffffffe0, RZ, 0xc0, !PT ;  /* 0xffffffe006007812 */ /* 0x000fe400078ec0ff */
[----:B------:R-:W-:Y:S01]  /*0de0*/  SHF.R.S32.HI R4, RZ, 0x5, R6 ;  /* 0x00000005ff047819 */ /* 0x000fe20000011406 */
[C---:B------:R-:W-:Y:S01]  /*0df0*/  IMAD.IADD R149, R13.reuse, 0x1, -R2 ;  /* 0x000000010d957824 */ /* 0x040fe200078e0a02 */
[----:B------:R-:W-:Y:S01]  /*0e00*/  SHF.R.S32.HI R2, RZ, 0x1f, R6 ;  /* 0x0000001fff027819 */ /* 0x000fe20000011406 */
[----:B------:R-:W-:Y:S01]  /*0e10*/  IMAD.IADD R32, R13, 0x1, -R0 ;  /* 0x000000010d207824 */ /* 0x000fe200078e0a00 */
[----:B------:R-:W-:Y:S01]  /*0e20*/  LOP3.LUT R0, R8, 0xfffffffc, RZ, 0xc0, !PT ;  /* 0xfffffffc08007812 */ /* 0x000fe200078ec0ff */
[----:B------:R-:W-:Y:S01]  /*0e30*/  IMAD.SHL.U32 R3, R149, 0x40, RZ ;  /* 0x0000004095037824 */ /* 0x000fe200078e00ff */
[----:B------:R-:W-:Y:S01]  /*0e40*/  LEA.HI R2, R2, R4, RZ, 0x3 ;  /* 0x0000000402027211 */ /* 0x000fe200078f18ff */
[----:B------:R-:W-:Y:S01]  /*0e50*/  IMAD.SHL.U32 R14, R4, 0x400, RZ ;  /* 0x00000400040e7824 */ /* 0x000fe200078e00ff */
[----:B------:R-:W-:Y:S01]  /*0e60*/  SHF.R.S32.HI R8, RZ, 0x1f, R32 ;  /* 0x0000001fff087819 */ /* 0x000fe20000011420 */
[----:B------:R-:W-:Y:S01]  /*0e70*/  IMAD.IADD R6, R13, 0x1, -R0 ;  /* 0x000000010d067824 */ /* 0x000fe200078e0a00 */
[----:B------:R-:W-:Y:S01]  /*0e80*/  LOP3.LUT R0, R3, 0x1c0, RZ, 0xc0, !PT ;  /* 0x000001c003007812 */ /* 0x000fe200078ec0ff */
[C---:B------:R-:W-:Y:S01]  /*0e90*/  IMAD.SHL.U32 R144, R149.reuse, 0x4, RZ ;  /* 0x0000000495907824 */ /* 0x040fe200078e00ff */
[----:B------:R-:W-:Y:S01]  /*0ea0*/  LOP3.LUT R2, R2, 0xffffff8, RZ, 0xc0, !PT ;  /* 0x0ffffff802027812 */ /* 0x000fe200078ec0ff */
[----:B------:R-:W-:Y:S01]  /*0eb0*/  IMAD.SHL.U32 R140, R149, 0x8, RZ ;  /* 0x00000008958c7824 */ /* 0x000fe200078e00ff */
[----:B------:R-:W-:-:S02]  /*0ec0*/  LOP3.LUT R9, R0, 0x8, R143, 0xf8, !PT ;  /* 0x0000000800097812 */ /* 0x000fc400078ef88f */
[----:B------:R-:W-:Y:S01]  /*0ed0*/  SHF.R.U32.HI R0, RZ, 0x3, R0 ;  /* 0x00000003ff007819 */ /* 0x000fe20000011600 */
[----:B------:R-:W-:Y:S01]  /*0ee0*/  IMAD.IADD R3, R4, 0x1, -R2 ;  /* 0x0000000104037824 */ /* 0x000fe200078e0a02 */
[----:B------:R-:W-:Y:S01]  /*0ef0*/  LEA.HI R18, R8, R32, RZ, 0x2 ;  /* 0x0000002008127211 */ /* 0x000fe200078f10ff */
[----:B------:R-:W-:Y:S01]  /*0f00*/  IMAD.SHL.U32 R4, R5, 0x40, RZ ;  /* 0x0000004005047824 */ /* 0x000fe200078e00ff */
[----:B------:R-:W-:Y:S02]  /*0f10*/  LOP3.LUT R8, R7, 0x1, RZ, 0xc0, !PT ;  /* 0x0000000107087812 */ /* 0x000fe400078ec0ff */
[----:B------:R-:W-:Y:S02]  /*0f20*/  LOP3.LUT R9, R9, R0, RZ, 0x3c, !PT ;  /* 0x0000000009097212 */ /* 0x000fe400078e3cff */
[----:B------:R-:W-:Y:S02]  /*0f30*/  LEA.HI R0, R6, R6, RZ, 0x1 ;  /* 0x0000000606007211 */ /* 0x000fe400078f08ff */
[----:B------:R-:W-:-:S02]  /*0f40*/  ISETP.NE.U32.AND P0, PT, R8, 0x1, PT ;  /* 0x000000010800780c */ /* 0x000fc40003f05070 */
[----:B------:R-:W-:Y:S02]  /*0f50*/  SHF.R.S32.HI R2, RZ, 0x2, R18 ;  /* 0x00000002ff027819 */ /* 0x000fe40000011412 */
[----:B------:R-:W-:Y:S01]  /*0f60*/  LOP3.LUT R8, R0, 0x1ffffffe, RZ, 0xc0, !PT ;  /* 0x1ffffffe00087812 */ /* 0x000fe200078ec0ff */
[C---:B------:R-:W-:Y:S01]  /*0f70*/  IMAD.SHL.U32 R0, R7.reuse, 0x40, RZ ;  /* 0x0000004007007824 */ /* 0x040fe200078e00ff */
[----:B------:R-:W-:Y:S01]  /*0f80*/  R2P PR, R7, 0x6 ;  /* 0x0000000607007804 */ /* 0x000fe20000000000 */
[----:B------:R-:W-:Y:S01]  /*0f90*/  IMAD R30, R3, 0x10, R2 ;  /* 0x00000010031e7824 */ /* 0x000fe200078e0202 */
[C---:B------:R-:W-:Y:S01]  /*0fa0*/  LOP3.LUT P4, RZ, R5.reuse, 0x2, RZ, 0xc0, !PT ;  /* 0x0000000205ff7812 */ /* 0x040fe2000788c0ff */
[----:B------:R-:W-:Y:S01]  /*0fb0*/  IMAD.IADD R20, R6, 0x1, -R8 ;  /* 0x0000000106147824 */ /* 0x000fe200078e0a08 */
[----:B------:R-:W-:Y:S01]  /*0fc0*/  LOP3.LUT P3, RZ, R5, 0x4, RZ, 0xc0, !PT ;  /* 0x0000000405ff7812 */ /* 0x000fe2000786c0ff */
[----:B------:R-:W-:Y:S01]  /*0fd0*/  IMAD.SHL.U32 R5, R10, 0x8, RZ ;  /* 0x000000080a057824 */ /* 0x000fe200078e00ff */
[----:B------:R-:W-:Y:S01]  /*0fe0*/  LOP3.LUT R3, R0, 0x1c0, RZ, 0xc0, !PT ;  /* 0x000001c000037812 */ /* 0x000fe200078ec0ff */
[----:B------:R-:W-:Y:S01]  /*0ff0*/  IMAD R6, R6, 0x2, R14 ;  /* 0x0000000206067824 */ /* 0x000fe200078e020e */
[----:B------:R-:W-:Y:S01]  /*1000*/  LEA.HI R12, R12, R13, RZ, 0x6 ;  /* 0x0000000d0c0c7211 */ /* 0x000fe200078f30ff */
[----:B------:R-:W-:Y:S01]  /*1010*/  IMAD R2, R10, 0x200, R9 ;  /* 0x000002000a027824 */ /* 0x000fe200078e0209 */
[----:B------:R-:W-:Y:S01]  /*1020*/  LOP3.LUT R0, R4, 0x1c0, RZ, 0xc0, !PT ;  /* 0x000001c004007812 */ /* 0x000fe200078ec0ff */
[----:B------:R-:W-:Y:S01]  /*1030*/  STL [R1+0x188], R30 ;  /* 0x0001881e01007387 */ /* 0x000fe20000100800 */
[----:B------:R-:W-:-:S02]  /*1040*/  LEA.HI R4, R3, R3, RZ, 0x1d ;  /* 0x0000000303047211 */ /* 0x000fc400078fe8ff */
[----:B------:R-:W-:Y:S02]  /*1050*/  LOP3.LUT R5, R0, 0x8, R5, 0xf8, !PT ;  /* 0x0000000800057812 */ /* 0x000fe400078ef805 */
[----:B------:R-:W-:Y:S01]  /*1060*/  SHF.R.U32.HI R3, RZ, 0x3, R0 ;  /* 0x00000003ff037819 */ /* 0x000fe20000011600 */
[----:B------:R-:W-:Y:S01]  /*1070*/  IMAD.SHL.U32 R0, R12, 0x8, RZ ;  /* 0x000000080c007824 */ /* 0x000fe200078e00ff */
[----:B------:R-:W-:Y:S01]  /*1080*/  SHF.R.S32.HI R143, RZ, 0x3, R143 ;  /* 0x00000003ff8f7819 */ /* 0x000fe2000001148f */
[----:B------:R-:W-:Y:S01]  /*1090*/  IMAD.IADD R10, R6, 0x1, R4 ;  /* 0x00000001060a7824 */ /* 0x000fe200078e0204 */
[----:B------:R-:W-:Y:S02]  /*10a0*/  LOP3.LUT R13, R5, R3, RZ, 0x3c, !PT ;  /* 0x00000003050d7212 */ /* 0x000fe400078e3cff */
[----:B------:R-:W-:Y:S01]  /*10b0*/  LOP3.LUT R7, R0, 0xfffffe00, RZ, 0xc0, !PT ;  /* 0xfffffe0000077812 */ /* 0x000fe200078ec0ff */
[C---:B------:R-:W-:Y:S01]  /*10c0*/  IMAD.SHL.U32 R0, R143.reuse, 0x40, RZ ;  /* 0x000000408f007824 */ /* 0x040fe200078e00ff */
[C---:B------:R-:W-:Y:S01]  /*10d0*/  IADD3 R17, R143.reuse, 0x20, RZ ;  /* 0x000000208f117810 */ /* 0x040fe20007ffe0ff */
[----:B------:R-:W-:Y:S01]  /*10e0*/  IMAD.SHL.U32 R24, R10, 0x2, RZ ;  /* 0x000000020a187824 */ /* 0x000fe200078e00ff */
[----:B------:R-:W-:-:S02]  /*10f0*/  IADD3 R15, R143, 0x60, RZ ;  /* 0x000000608f0f7810 */ /* 0x000fc40007ffe0ff */
[----:B------:R-:W-:Y:S01]  /*1100*/  IADD3 R16, R143, 0x40, RZ ;  /* 0x000000408f107810 */ /* 0x000fe20007ffe0ff */
[----:B------:R-:W-:Y:S01]  /*1110*/  IMAD.SHL.U32 R4, R17, 0x40, RZ ;  /* 0x0000004011047824 */ /* 0x000fe200078e00ff */
[----:B------:R-:W-:Y:S02]  /*1120*/  SHF.R.S32.HI R5, RZ, 0x1f, R17 ;  /* 0x0000001fff057819 */ /* 0x000fe40000011411 */
[----:B------:R-:W-:Y:S01]  /*1130*/  IADD3 R146, R144, 0x40, RZ ;  /* 0x0000004090927810 */ /* 0x000fe20007ffe0ff */
[----:B------:R-:W-:Y:S01]  /*1140*/  IMAD.SHL.U32 R3, R16, 0x40, RZ ;  /* 0x0000004010037824 */ /* 0x000fe200078e00ff */
[----:B------:R-:W-:Y:S01]  /*1150*/  LOP3.LUT R223, R0, 0x1c0, RZ, 0xc0, !PT ;  /* 0x000001c000df7812 */ /* 0x000fe200078ec0ff */
[----:B------:R-:W-:Y:S01]  /*1160*/  IMAD.SHL.U32 R0, R15, 0x40, RZ ;  /* 0x000000400f007824 */ /* 0x000fe200078e00ff */
[----:B------:R-:W-:Y:S01]  /*1170*/  LEA.HI R5, R5, R17, RZ, 0x3 ;  /* 0x0000001105057211 */ /* 0x000fe200078f18ff */
[----:B------:R-:W-:Y:S01]  /*1180*/  IMAD.IADD R142, R144, 0x1, R146 ;  /* 0x00000001908e7824 */ /* 0x000fe200078e0292 */
[----:B------:R-:W-:-:S02]  /*1190*/  SHF.R.S32.HI R8, RZ, 0x1f, R15 ;  /* 0x0000001fff087819 */ /* 0x000fc4000001140f */
[----:B------:R-:W-:Y:S02]  /*11a0*/  LOP3.LUT R222, R4, 0x1c0, RZ, 0xc0, !PT ;  /* 0x000001c004de7812 */ /* 0x000fe400078ec0ff */
[----:B------:R-:W-:Y:S01]  /*11b0*/  LOP3.LUT R33, R0, 0x1c0, RZ, 0xc0, !PT ;  /* 0x000001c000217812 */ /* 0x000fe200078ec0ff */
[----:B------:R-:W-:Y:S01]  /*11c0*/  IMAD.SHL.U32 R0, R5, 0x40, RZ ;  /* 0x0000004005007824 */ /* 0x000fe200078e00ff */
[----:B------:R-:W-:Y:S02]  /*11d0*/  SHF.R.S32.HI R6, RZ, 0x1f, R16 ;  /* 0x0000001fff067819 */ /* 0x000fe40000011410 */
[----:B------:R-:W-:Y:S01]  /*11e0*/  LEA.HI R4, R8, R15, RZ, 0x3 ;  /* 0x0000000f08047211 */ /* 0x000fe200078f18ff */
[----:B------:R-:W-:Y:S01]  /*11f0*/  IMAD.SHL.U32 R8, R11, 0x40, RZ ;  /* 0x000000400b087824 */ /* 0x000fe200078e00ff */
[----:B------:R-:W-:Y:S02]  /*1200*/  LOP3.LUT R34, R3, 0x1c0, RZ, 0xc0, !PT ;  /* 0x000001c003227812 */ /* 0x000fe400078ec0ff */
[----:B------:R-:W-:Y:S01]  /*1210*/  SHF.R.S32.HI R3, RZ, 0x1f, R142 ;  /* 0x0000001fff037819 */ /* 0x000fe2000001148e */
[----:B------:R-:W-:Y:S01]  /*1220*/  IMAD.SHL.U32 R4, R4, 0x40, RZ ;  /* 0x0000004004047824 */ /* 0x000fe200078e00ff */
[----:B------:R-:W-:-:S02]  /*1230*/  LEA.HI R6, R6, R16, RZ, 0x3 ;  /* 0x0000001006067211 */ /* 0x000fc400078f18ff */
[----:B------:R-:W-:Y:S02]  /*1240*/  LOP3.LUT R12, R0, 0xfffffe00, RZ, 0xc0, !PT ;  /* 0xfffffe00000c7812 */ /* 0x000fe400078ec0ff */
[CC--:B------:R-:W-:Y:S01]  /*1250*/  LEA.HI R0, R3.reuse, R142.reuse, RZ, 0x6 ;  /* 0x0000008e03007211 */ /* 0x0c0fe200078f30ff */
[----:B------:R-:W-:Y:S01]  /*1260*/  IMAD.SHL.U32 R6, R6, 0x40, RZ ;  /* 0x0000004006067824 */ /* 0x000fe200078e00ff */
[----:B------:R-:W-:Y:S02]  /*1270*/  LEA.HI R3, R3, R142, RZ, 0x3 ;  /* 0x0000008e03037211 */ /* 0x000fe400078f18ff */
[----:B------:R-:W-:Y:S01]  /*1280*/  LOP3.LUT R25, R4, 0xfffffe00, RZ, 0xc0, !PT ;  /* 0xfffffe0004197812 */ /* 0x000fe200078ec0ff */
[----:B------:R-:W-:Y:S01]  /*1290*/  IMAD.SHL.U32 R0, R0, 0x80, RZ ;  /* 0x0000008000007824 */ /* 0x000fe200078e00ff */
[----:B------:R-:W-:Y:S02]  /*12a0*/  SHF.R.U32.HI R31, RZ, 0x3, R223 ;  /* 0x00000003ff1f7819 */ /* 0x000fe400000116df */
[----:B------:R-:W-:-:S02]  /*12b0*/  SHF.R.U32.HI R29, RZ, 0x3, R222 ;  /* 0x00000003ff1d7819 */ /* 0x000fc400000116de */
        /* <DEDUP_REMOVED lines=14> */
[-C--:B------:R-:W-:Y:S01]  /*13a0*/  IADD3 R19, R10, R0.reuse, R7 ;  /* 0x000000000a137210 */ /* 0x080fe20007ffe007 */
[----:B------:R-:W-:Y:S01]  /*13b0*/  STL [R1+0x1c], R24 ;  /* 0x00001c1801007387 */ /* 0x000fe20000100800 */
[-C--:B------:R-:W-:Y:S02]  /*13c0*/  IADD3 R17, R6, R0.reuse, R12 ;  /* 0x0000000006117210 */ /* 0x080fe40007ffe00c */
[-C--:B------:R-:W-:Y:S02]  /*13d0*/  IADD3 R16, R5, R0.reuse, R27 ;  /* 0x0000000005107210 */ /* 0x080fe40007ffe01b */
[----:B------:R-:W-:Y:S02]  /*13e0*/  IADD3 R15, R4, R0, R25 ;  /* 0x00000000040f7210 */ /* 0x000fe40007ffe019 */
[----:B------:R-:W-:Y:S02]  /*13f0*/  IADD3 R0, R24, 0x80, RZ ;  /* 0x0000008018007810 */ /* 0x000fe40007ffe0ff */
[----:B------:R-:W-:-:S02]  /*1400*/  LOP3.LUT R6, R223, 0x38, R140, 0xf8, !PT ;  /* 0x00000038df067812 */ /* 0x000fc400078ef88c */
[----:B------:R-:W-:Y:S02]  /*1410*/  IADD3 R148, R144, 0x20, RZ ;  /* 0x0000002090947810 */ /* 0x000fe40007ffe0ff */
[----:B------:R-:W-:Y:S02]  /*1420*/  IADD3 R23, R24, 0x70, RZ ;  /* 0x0000007018177810 */ /* 0x000fe40007ffe0ff */
[----:B------:R-:W-:Y:S02]  /*1430*/  LOP3.LUT R8, R8, 0xfffffe00, RZ, 0xc0, !PT ;  /* 0xfffffe0008087812 */ /* 0x000fe400078ec0ff */
[----:B------:R-:W-:Y:S01]  /*1440*/  @P0 IADD3 R23, R0, 0x10, RZ ;  /* 0x0000001000170810 */ /* 0x000fe20007ffe0ff */
[--C-:B------:R-:W-:Y:S01]  /*1450*/  IMAD R0, R149, 0x20, R143.reuse ;  /* 0x0000002095007824 */ /* 0x100fe200078e028f */
[----:B------:R-:W-:Y:S02]  /*1460*/  LOP3.LUT R31, R6, R31, RZ, 0x3c, !PT ;  /* 0x0000001f061f7212 */ /* 0x000fe400078e3cff */
[----:B------:R-:W-:Y:S01]  /*1470*/  LOP3.LUT R11, R34, 0x38, R140, 0xf8, !PT ;  /* 0x00000038220b7812 */ /* 0x000fe200078ef88c */
[----:B------:R-:W-:Y:S01]  /*1480*/  IMAD.SHL.U32 R34, R148, 0x2, RZ ;  /* 0x0000000294227824 */ /* 0x000fe200078e00ff */
[----:B------:R-:W-:Y:S01]  /*1490*/  LOP3.LUT R10, R18, 0x7ffffffc, RZ, 0xc0, !PT ;  /* 0x7ffffffc120a7812 */ /* 0x000fe200078ec0ff */
[----:B------:R-:W-:Y:S01]  /*14a0*/  IMAD.SHL.U32 R18, R146, 0x2, RZ ;  /* 0x0000000292127824 */ /* 0x000fe200078e00ff */
[----:B------:R-:W-:Y:S01]  /*14b0*/  IADD3 R147, R144, 0x60, RZ ;  /* 0x0000006090937810 */ /* 0x000fe20007ffe0ff */
[----:B------:R-:W-:Y:S01]  /*14c0*/  STL [R1+0x20], R23 ;  /* 0x0000201701007387 */ /* 0x000fe20000100800 */
[CC--:B------:R-:W-:Y:S01]  /*14d0*/  IADD3 R4, R13.reuse, R8.reuse, R14 ;  /* 0x000000080d047210 */ /* 0x0c0fe20007ffe00e */
[----:B------:R-:W-:Y:S01]  /*14e0*/  IMAD.IADD R10, R32, 0x1, -R10 ;  /* 0x00000001200a7824 */ /* 0x000fe200078e0a0a */
[----:B------:R-:W-:Y:S01]  /*14f0*/  LOP3.LUT R5, R13, R8, RZ, 0xfc, !PT ;  /* 0x000000080d057212 */ /* 0x000fe200078efcff */
[----:B------:R-:W-:Y:S01]  /*1500*/  STL [R1+0x184], R31 ;  /* 0x0001841f01007387 */ /* 0x000fe20000100800 */
[----:B------:R-:W-:Y:S01]  /*1510*/  SHF.R.S32.HI R8, RZ, 0x1f, R143 ;  /* 0x0000001fff087819 */ /* 0x000fe2000001148f */
[----:B------:R-:W-:Y:S01]  /*1520*/  IMAD.SHL.U32 R48, R10, 0x2, RZ ;  /* 0x000000020a307824 */ /* 0x000fe200078e00ff */
[----:B------:R-:W-:Y:S01]  /*1530*/  SHF.R.S32.HI R9, RZ, 0x1f, R148 ;  /* 0x0000001fff097819 */ /* 0x000fe20000011494 */
[----:B------:R-:W-:Y:S01]  /*1540*/  STL [R1+0x174], R34 ;  /* 0x0001742201007387 */ /* 0x000fe20000100800 */
[----:B------:R-:W-:Y:S01]  /*1550*/  SHF.R.S32.HI R8, RZ, 0x1f, R146 ;  /* 0x0000001fff087819 */ /* 0x000fe20000011492 */
[----:B------:R-:W-:Y:S01]  /*1560*/  IMAD R10, R20, 0x8, R30 ;  /* 0x00000008140a7824 */ /* 0x000fe200078e021e */
[----:B------:R-:W-:Y:S01]  /*1570*/  LOP3.LUT R14, R33, 0x38, R140, 0xf8, !PT ;  /* 0x00000038210e7812 */ /* 0x000fe200078ef88c */
[----:B------:R-:W-:Y:S01]  /*1580*/  IMAD.SHL.U32 R33, R147, 0x2, RZ ;  /* 0x0000000293217824 */ /* 0x000fe200078e00ff */
[----:B------:R-:W-:Y:S01]  /*1590*/  SHF.R.S32.HI R6, RZ, 0x1f, R147 ;  /* 0x0000001fff067819 */ /* 0x000fe20000011493 */
[----:B------:R1:W-:Y:S01]  /*15a0*/  STL [R1+0x178], R18 ;  /* 0x0001781201007387 */ /* 0x0003e20000100800 */
[----:B------:R-:W-:-:S02]  /*15b0*/  SHF.L.U64.HI R8, R146, 0x1, R8 ;  /* 0x0000000192087819 */ /* 0x000fc40000010208 */
[----:B------:R-:W-:Y:S01]  /*15c0*/  LOP3.LUT R13, R222, 0x38, R140, 0xf8, !PT ;  /* 0x00000038de0d7812 */ /* 0x000fe200078ef88c */
[----:B------:R2:W-:Y:S01]  /*15d0*/  STL [R1+0x17c], R33 ;  /* 0x00017c2101007387 */ /* 0x0005e20000100800 */
[----:B------:R-:W-:Y:S02]  /*15e0*/  LOP3.LUT R11, R27, R11, R28, 0xf6, !PT ;  /* 0x0000000b1b0b7212 */ /* 0x000fe400078ef61c */
[----:B------:R-:W-:Y:S02]  /*15f0*/  LOP3.LUT R13, R12, R13, R29, 0xf6, !PT ;  /* 0x0000000d0c0d7212 */ /* 0x000fe400078ef61d */
[----:B------:R-:W-:Y:S02]  /*1600*/  LEA R150, R2, 0xa080, 0x1 ;  /* 0x0000a08002967811 */ /* 0x000fe400078e08ff */
[----:B------:R-:W-:Y:S02]  /*1610*/  SHF.R.S32.HI R2, RZ, 0x3, R3 ;  /* 0x00000003ff027819 */ /* 0x000fe40000011403 */
[----:B------:R-:W-:-:S02]  /*1620*/  LEA R13, R13, 0x10080, 0x1 ;  /* 0x000100800d0d7811 */ /* 0x000fc400078e08ff */
[----:B------:R-:W-:Y:S02]  /*1630*/  LEA R11, R11, 0x10080, 0x1 ;  /* 0x000100800b0b7811 */ /* 0x000fe400078e08ff */
[C---:B------:R-:W-:Y:S02]  /*1640*/  IADD3 R47, R48.reuse, 0x8, RZ ;  /* 0x00000008302f7810 */ /* 0x040fe40007ffe0ff */
[C---:B------:R-:W-:Y:S02]  /*1650*/  IADD3 R46, R48.reuse, 0x10, RZ ;  /* 0x00000010302e7810 */ /* 0x040fe40007ffe0ff */
[C---:B------:R-:W-:Y:S02]  /*1660*/  IADD3 R45, R48.reuse, 0x18, RZ ;  /* 0x00000018302d7810 */ /* 0x040fe40007ffe0ff */
[----:B------:R-:W-:Y:S02]  /*1670*/  IADD3 R44, R48, 0x20, RZ ;  /* 0x00000020302c7810 */ /* 0x000fe40007ffe0ff */
[----:B-1----:R-:W-:-:S02]  /*1680*/  SHF.L.U64.HI R18, R148, 0x1, R9 ;  /* 0x0000000194127819 */ /* 0x002fc40000010209 */
[----:B------:R-:W-:Y:S02]  /*1690*/  SHF.L.U64.HI R9, R147, 0x1, R6 ;  /* 0x0000000193097819 */ /* 0x000fe40000010206 */
[C---:B------:R-:W-:Y:S01]  /*16a0*/  IADD3 R43, R48.reuse, 0x28, RZ ;  /* 0x00000028302b7810 */ /* 0x040fe20007ffe0ff */
[----:B------:R-:W-:Y:S01]  /*16b0*/  STL [R1+0x170], R18 ;  /* 0x0001701201007387 */ /* 0x000fe20000100800 */
[C---:B------:R-:W-:Y:S02]  /*16c0*/  IADD3 R42, R48.reuse, 0x30, RZ ;  /* 0x00000030302a7810 */ /* 0x040fe40007ffe0ff */
[C---:B------:R-:W-:Y:S01]  /*16d0*/  IADD3 R41, R48.reuse, 0x38, RZ ;  /* 0x0000003830297810 */ /* 0x040fe20007ffe0ff */
[----:B------:R1:W-:Y:S01]  /*16e0*/  STL [R1+0x16c], R8 ;  /* 0x00016c0801007387 */ /* 0x0003e20000100800 */
[C---:B------:R-:W-:Y:S02]  /*16f0*/  IADD3 R40, R48.reuse, 0x40, RZ ;  /* 0x0000004030287810 */ /* 0x040fe40007ffe0ff */
[C---:B------:R-:W-:Y:S01]  /*1700*/  IADD3 R39, R48.reuse, 0x48, RZ ;  /* 0x0000004830277810 */ /* 0x040fe20007ffe0ff */
[----:B------:R3:W-:Y:S01]  /*1710*/  STL [R1+0x168], R9 ;  /* 0x0001680901007387 */ /* 0x0007e20000100800 */
[----:B------:R-:W-:-:S02]  /*1720*/  IADD3 R38, R48, 0x50, RZ ;  /* 0x0000005030267810 */ /* 0x000fc40007ffe0ff */
[C---:B------:R-:W-:Y:S01]  /*1730*/  IADD3 R37, R48.reuse, 0x58, RZ ;  /* 0x0000005830257810 */ /* 0x040fe20007ffe0ff */
[----:B------:R4:W-:Y:S01]  /*1740*/  STL [R1+0x18c], R10 ;  /* 0x00018c0a01007387 */ /* 0x0009e20000100800 */
[C---:B------:R-:W-:Y:S02]  /*1750*/  IADD3 R36, R48.reuse, 0x60, RZ ;  /* 0x0000006030247810 */ /* 0x040fe40007ffe0ff */
[C---:B------:R-:W-:Y:S01]  /*1760*/  IADD3 R35, R48.reuse, 0x68, RZ ;  /* 0x0000006830237810 */ /* 0x040fe20007ffe0ff */
[----:B------:R-:W-:Y:S01]  /*1770*/  STL [R1+0x4c], R48 ;  /* 0x00004c3001007387 */ /* 0x000fe20000100800 */
[C---:B------:R-:W-:Y:S02]  /*1780*/  IADD3 R34, R48.reuse, 0x70, RZ ;  /* 0x0000007030227810 */ /* 0x040fe40007ffe0ff */
[C---:B--2---:R-:W-:Y:S01]  /*1790*/  IADD3 R33, R48.reuse, 0x78, RZ ;  /* 0x0000007830217810 */ /* 0x044fe20007ffe0ff */
[----:B------:R2:W-:Y:S01]  /*17a0*/  STL [R1+0xc4], R2 ;  /* 0x0000c40201007387 */ /* 0x0005e20000100800 */
[----:B------:R-:W-:-:S02]  /*17b0*/  IADD3 R32, R48, 0x80, RZ ;  /* 0x0000008030207810 */ /* 0x000fc40007ffe0ff */
[C---:B------:R-:W-:Y:S01]  /*17c0*/  IADD3 R30, R48.reuse, 0x90, RZ ;  /* 0x00000090301e7810 */ /* 0x040fe20007ffe0ff */
[----:B------:R5:W-:Y:S01]  /*17d0*/  STL [R1+0x164], R13 ;  /* 0x0001640d01007387 */ /* 0x000be20000100800 */
[C---:B------:R-:W-:Y:S02]  /*17e0*/  IADD3 R29, R48.reuse, 0x98, RZ ;  /* 0x00000098301d7810 */ /* 0x040fe40007ffe0ff */
[C---:B------:R-:W-:Y:S01]  /*17f0*/  IADD3 R28, R48.reuse, 0xa0, RZ ;  /* 0x000000a0301c7810 */ /* 0x040fe20007ffe0ff */
[----:B------:R5:W-:Y:S01]  /*1800*/  STL [R1+0x160], R11 ;  /* 0x0001600b01007387 */ /* 0x000be20000100800 */
[----:B------:R-:W-:Y:S02]  /*1810*/  IADD3 R27, R48, 0xa8, RZ ;  /* 0x000000a8301b7810 */ /* 0x000fe40007ffe0ff */
[----:B-1----:R-:W-:Y:S02]  /*1820*/  SEL R8, R22, 0xffffffc0, !P2 ;  /* 0xffffffc016087807 */ /* 0x002fe40005000000 */
[----:B---3--:R-:W-:-:S02]  /*1830*/  LOP3.LUT R9, R31, R7, RZ, 0xfc, !PT ;  /* 0x000000071f097212 */ /* 0x008fc400078efcff */
[C---:B------:R-:W-:Y:S02]  /*1840*/  IADD3 R31, R48.reuse, 0x88, RZ ;  /* 0x00000088301f7810 */ /* 0x040fe40007ffe0ff */
[----:B----4-:R-:W-:Y:S01]  /*1850*/  LOP3.LUT R10, R25, R14, R26, 0xf6, !PT ;  /* 0x0000000e190a7212 */ /* 0x010fe200078ef61a */
[----:B------:R-:W-:Y:S01]  /*1860*/  IMAD.SHL.U32 R207, R9, 0x2, RZ ;  /* 0x0000000209cf7824 */ /* 0x000fe200078e00ff */
[----:B------:R-:W-:Y:S02]  /*1870*/  IADD3 R26, R48, 0xb0, RZ ;  /* 0x000000b0301a7810 */ /* 0x000fe40007ffe0ff */
[----:B------:R-:W-:Y:S02]  /*1880*/  LEA R9, R10, 0x10080, 0x1 ;  /* 0x000100800a097811 */ /* 0x000fe400078e08ff */
[----:B------:R-:W-:Y:S02]  /*1890*/  LOP3.LUT R206, R3, 0xfffffff8, RZ, 0xc0, !PT ;  /* 0xfffffff803ce7812 */ /* 0x000fe400078ec0ff */
[----:B--2---:R-:W-:Y:S01]  /*18a0*/  SEL R2, R22, 0xffffffc0, !P3 ;  /* 0xffffffc016027807 */ /* 0x004fe20005800000 */
[----:B------:R1:W-:Y:S01]  /*18b0*/  STL [R1+0x15c], R9 ;  /* 0x00015c0901007387 */ /* 0x0003e20000100800 */
[----:B------:R-:W-:-:S02]  /*18c0*/  IADD3 R25, R48, 0xb8, RZ ;  /* 0x000000b830197810 */ /* 0x000fc40007ffe0ff */
[C---:B------:R-:W-:Y:S01]  /*18d0*/  SEL R6, R21.reuse, 0xffffffe0, !P1 ;  /* 0xffffffe015067807 */ /* 0x040fe20004800000 */
[----:B------:R2:W-:Y:S01]  /*18e0*/  STL [R1+0xc0], R47 ;  /* 0x0000c02f01007387 */ /* 0x0005e20000100800 */
[----:B------:R-:W-:Y:S02]  /*18f0*/  SEL R3, R21, 0xffffffe0, !P4 ;  /* 0xffffffe015037807 */ /* 0x000fe40006000000 */
        /* <DEDUP_REMOVED lines=8> */
[C---:B-----5:R-:W-:Y:S02]  /*1980*/  IADD3 R13, R48.reuse, 0xe8, RZ ;  /* 0x000000e8300d7810 */ /* 0x060fe40007ffe0ff */
[----:B------:R-:W-:Y:S01]  /*1990*/  IADD3 R11, R48, 0xf0, RZ ;  /* 0x000000f0300b7810 */ /* 0x000fe20007ffe0ff */
[----:B------:R4:W-:Y:S01]  /*19a0*/  STL [R1+0x44], R43 ;  /* 0x0000442b01007387 */ /* 0x0009e20000100800 */
[----:B------:R-:W-:Y:S02]  /*19b0*/  SHF.R.S32.HI R10, RZ, 0x1f, R46 ;  /* 0x0000001fff0a7819 */ /* 0x000fe4000001142e */
[----:B------:R-:W-:Y:S01]  /*19c0*/  LEA R199, R4, 0x10080, 0x1 ;  /* 0x0001008004c77811 */ /* 0x000fe200078e08ff */
[----:B------:R5:W-:Y:S01]  /*19d0*/  STL [R1+0xb4], R42 ;  /* 0x0000b42a01007387 */ /* 0x000be20000100800 */
[----:B-1----:R-:W-:Y:S01]  /*19e0*/  IADD3 R9, R48, 0xf8, RZ ;  /* 0x000000f830097810 */ /* 0x002fe20007ffe0ff */
[----:B------:R-:W-:Y:S01]  /*19f0*/  IMAD.IADD R4, R8, 0x1, R23 ;  /* 0x0000000108047824 */ /* 0x000fe200078e0217 */
[----:B------:R-:W-:Y:S01]  /*1a00*/  LEA R151, R5, 0x4080, 0x1 ;  /* 0x0000408005977811 */ /* 0x000fe200078e08ff */
[----:B------:R-:W-:Y:S01]  /*1a10*/  STL [R1+0xb0], R41 ;  /* 0x0000b02901007387 */ /* 0x000fe20000100800 */
[----:B--2---:R-:W-:Y:S01]  /*1a20*/  SHF.R.S32.HI R47, RZ, 0x1f, R47 ;  /* 0x0000001fff2f7819 */ /* 0x004fe2000001142f */
[----:B------:R-:W-:Y:S01]  /*1a30*/  IMAD.IADD R200, R199, 0x1, R3 ;  /* 0x00000001c7c87824 */ /* 0x000fe200078e0203 */
[C---:B------:R-:W-:Y:S01]  /*1a40*/  IADD3 R205, R140.reuse, 0x80, RZ ;  /* 0x000000808ccd7810 */ /* 0x040fe20007ffe0ff */
[----:B------:R1:W-:Y:S01]  /*1a50*/  STL [R1+0xac], R40 ;  /* 0x0000ac2801007387 */ /* 0x0003e20000100800 */
[----:B------:R-:W-:Y:S01]  /*1a60*/  IMAD.IADD R196, R3, 0x1, R151 ;  /* 0x0000000103c47824 */ /* 0x000fe200078e0297 */
[----:B------:R-:W-:Y:S01]  /*1a70*/  IADD3 R204, R140, 0xc0, RZ ;  /* 0x000000c08ccc7810 */ /* 0x000fe20007ffe0ff */
[----:B------:R-:W-:Y:S01]  /*1a80*/  IMAD.IADD R202, R199, 0x1, R2 ;  /* 0x00000001c7ca7824 */ /* 0x000fe200078e0202 */
[----:B------:R2:W-:Y:S01]  /*1a90*/  STL [R1+0xa8], R39 ;  /* 0x0000a82701007387 */ /* 0x0005e20000100800 */
[----:B---3--:R-:W-:Y:S01]  /*1aa0*/  SHF.R.S32.HI R45, RZ, 0x1f, R45 ;  /* 0x0000001fff2d7819 */ /* 0x008fe2000001142d */
[----:B------:R-:W-:Y:S01]  /*1ab0*/  IMAD.IADD R198, R2, 0x1, R151 ;  /* 0x0000000102c67824 */ /* 0x000fe200078e0297 */
[----:B------:R-:W-:Y:S01]  /*1ac0*/  SHF.R.S32.HI R141, RZ, 0x1f, R140 ;  /* 0x0000001fff8d7819 */ /* 0x000fe2000001148c */
[----:B------:R-:W-:Y:S01]  /*1ad0*/  STL [R1+0xa4], R38 ;  /* 0x0000a42601007387 */ /* 0x000fe20000100800 */
[----:B------:R-:W-:Y:S01]  /*1ae0*/  SHF.R.S32.HI R216, RZ, 0x1f, R205 ;  /* 0x0000001fffd87819 */ /* 0x000fe200000114cd */
[----:B------:R-:W-:Y:S01]  /*1af0*/  IMAD.IADD R201, R200, 0x1, R2 ;  /* 0x00000001c8c97824 */ /* 0x000fe200078e0202 */
[----:B------:R-:W-:Y:S01]  /*1b00*/  SHF.R.S32.HI R215, RZ, 0x1f, R204 ;  /* 0x0000001fffd77819 */ /* 0x000fe200000114cc */
[----:B------:R3:W-:Y:S01]  /*1b10*/  STL [R1+0xa0], R37 ;  /* 0x0000a02501007387 */ /* 0x0007e20000100800 */
[----:B----4-:R-:W-:Y:S01]  /*1b20*/  SHF.R.S32.HI R43, RZ, 0x1f, R43 ;  /* 0x0000001fff2b7819 */ /* 0x010fe2000001142b */
[----:B------:R-:W-:Y:S01]  /*1b30*/  IMAD.IADD R197, R2, 0x1, R196 ;  /* 0x0000000102c57824 */ /* 0x000fe200078e02c4 */
[----:B------:R-:W-:Y:S01]  /*1b40*/  SHF.R.S32.HI R214, RZ, 0x1f, R206 ;  /* 0x0000001fffd67819 */ /* 0x000fe200000114ce */
[----:B------:R4:W-:Y:S01]  /*1b50*/  STL [R1+0x9c], R36 ;  /* 0x00009c2401007387 */ /* 0x0009e20000100800 */
[----:B-----5:R-:W-:-:S03]  /*1b60*/  SHF.R.S32.HI R42, RZ, 0x1f, R42 ;  /* 0x0000001fff2a7819 */ /* 0x020fc6000001142a */
[----:B------:R-:W-:Y:S04]  /*1b70*/  STL [R1+0x98], R35 ;  /* 0x0000982301007387 */ /* 0x000fe80000100800 */
[----:B------:R5:W-:Y:S01]  /*1b80*/  STL [R1+0x94], R34 ;  /* 0x0000942201007387 */ /* 0x000be20000100800 */
[----:B-1----:R-:W-:-:S03]  /*1b90*/  SHF.R.S32.HI R40, RZ, 0x1f, R40 ;  /* 0x0000001fff287819 */ /* 0x002fc60000011428 */
[----:B------:R1:W-:Y:S01]  /*1ba0*/  STL [R1+0x90], R33 ;  /* 0x0000902101007387 */ /* 0x0003e20000100800 */
[----:B--2---:R-:W-:-:S03]  /*1bb0*/  SHF.R.S32.HI R39, RZ, 0x1f, R39 ;  /* 0x0000001fff277819 */ /* 0x004fc60000011427 */
[----:B------:R-:W-:Y:S04]  /*1bc0*/  STL [R1+0x8c], R32 ;  /* 0x00008c2001007387 */ /* 0x000fe80000100800 */
[----:B------:R2:W-:Y:S01]  /*1bd0*/  STL [R1+0x88], R31 ;  /* 0x0000881f01007387 */ /* 0x0005e20000100800 */
[----:B---3--:R-:W-:-:S03]  /*1be0*/  SHF.R.S32.HI R37, RZ, 0x1f, R37 ;  /* 0x0000001fff257819 */ /* 0x008fc60000011425 */
[----:B------:R3:W-:Y:S01]  /*1bf0*/  STL [R1+0x84], R30 ;  /* 0x0000841e01007387 */ /* 0x0007e20000100800 */
[----:B----4-:R-:W-:-:S03]  /*1c00*/  SHF.R.S32.HI R36, RZ, 0x1f, R36 ;  /* 0x0000001fff247819 */ /* 0x010fc60000011424 */
[----:B------:R-:W-:Y:S04]  /*1c10*/  STL [R1+0x80], R29 ;  /* 0x0000801d01007387 */ /* 0x000fe80000100800 */
[----:B------:R4:W-:Y:S01]  /*1c20*/  STL [R1+0x7c], R28 ;  /* 0x00007c1c01007387 */ /* 0x0009e20000100800 */
[----:B-----5:R-:W-:-:S03]  /*1c30*/  SHF.R.S32.HI R34, RZ, 0x1f, R34 ;  /* 0x0000001fff227819 */ /* 0x020fc60000011422 */
[----:B------:R5:W-:Y:S01]  /*1c40*/  STL [R1+0x78], R27 ;  /* 0x0000781b01007387 */ /* 0x000be20000100800 */
[----:B-1----:R-:W-:-:S03]  /*1c50*/  SHF.R.S32.HI R33, RZ, 0x1f, R33 ;  /* 0x0000001fff217819 */ /* 0x002fc60000011421 */
[----:B------:R-:W-:Y:S04]  /*1c60*/  STL [R1+0x74], R26 ;  /* 0x0000741a01007387 */ /* 0x000fe80000100800 */
[----:B------:R1:W-:Y:S01]  /*1c70*/  STL [R1+0x70], R25 ;  /* 0x0000701901007387 */ /* 0x0003e20000100800 */
[----:B--2---:R-:W-:-:S03]  /*1c80*/  SHF.R.S32.HI R31, RZ, 0x1f, R31 ;  /* 0x0000001fff1f7819 */ /* 0x004fc6000001141f */
[----:B------:R2:W-:Y:S01]  /*1c90*/  STL [R1+0x6c], R22 ;  /* 0x00006c1601007387 */ /* 0x0005e20000100800 */
[----:B---3--:R-:W-:-:S03]  /*1ca0*/  SHF.R.S32.HI R30, RZ, 0x1f, R30 ;  /* 0x0000001fff1e7819 */ /* 0x008fc6000001141e */
[----:B------:R-:W-:Y:S04]  /*1cb0*/  STL [R1+0x68], R21 ;  /* 0x0000681501007387 */ /* 0x000fe80000100800 */
[----:B------:R3:W-:Y:S01]  /*1cc0*/  STL [R1+0x64], R20 ;  /* 0x0000641401007387 */ /* 0x0007e20000100800 */
[----:B----4-:R-:W-:-:S03]  /*1cd0*/  SHF.R.S32.HI R28, RZ, 0x1f, R28 ;  /* 0x0000001fff1c7819 */ /* 0x010fc6000001141c */
        /* <DEDUP_REMOVED lines=8> */
[----:B------:R-:W-:Y:S01]  /*1d60*/  STL [R1+0x50], R9 ;  /* 0x0000500901007387 */ /* 0x000fe20000100800 */
[----:B---3--:R-:W-:-:S03]  /*1d70*/  SHF.R.S32.HI R20, RZ, 0x1f, R20 ;  /* 0x0000001fff147819 */ /* 0x008fc60000011414 */
[----:B------:R2:W-:Y:S01]  /*1d80*/  STL [R1+0x154], R10 ;  /* 0x0001540a01007387 */ /* 0x0005e20000100800 */
[----:B----4-:R-:W-:-:S03]  /*1d90*/  SHF.R.S32.HI R18, RZ, 0x1f, R18 ;  /* 0x0000001fff127819 */ /* 0x010fc60000011412 */
[----:B------:R-:W-:Y:S01]  /*1da0*/  STL [R1+0x150], R45 ;  /* 0x0001502d01007387 */ /* 0x000fe20000100800 */
[----:B-----5:R-:W-:Y:S02]  /*1db0*/  SHF.R.S32.HI R13, RZ, 0x1f, R13 ;  /* 0x0000001fff0d7819 */ /* 0x020fe4000001140d */
[----:B-1----:R-:W-:Y:S02]  /*1dc0*/  SHF.R.S32.HI R11, RZ, 0x1f, R11 ;  /* 0x0000001fff0b7819 */ /* 0x002fe4000001140b */
[----:B--2---:R-:W-:-:S05]  /*1dd0*/  SHF.R.S32.HI R10, RZ, 0x1f, R44 ;  /* 0x0000001fff0a7819 */ /* 0x004fca000001142c */
[----:B------:R1:W-:Y:S04]  /*1de0*/  STL [R1+0x14c], R10 ;  /* 0x00014c0a01007387 */ /* 0x0003e80000100800 */
[----:B------:R-:W-:Y:S04]  /*1df0*/  STL [R1+0x148], R43 ;  /* 0x0001482b01007387 */ /* 0x000fe80000100800 */
[----:B------:R-:W-:Y:S01]  /*1e00*/  STL [R1+0x144], R42 ;  /* 0x0001442a01007387 */ /* 0x000fe20000100800 */
[----:B-1----:R-:W-:-:S05]  /*1e10*/  SHF.R.S32.HI R10, RZ, 0x1f, R41 ;  /* 0x0000001fff0a7819 */ /* 0x002fca0000011429 */
        /* <DEDUP_REMOVED lines=29> */
[----:B------:R2:W-:Y:S04]  /*1ff0*/  STL [R1+0xe8], R13 ;  /* 0x0000e80d01007387 */ /* 0x0005e80000100800 */
[----:B------:R3:W-:Y:S01]  /*2000*/  STL [R1+0xe4], R11 ;  /* 0x0000e40b01007387 */ /* 0x0007e20000100800 */
[----:B-1----:R-:W-:Y:S01]  /*2010*/  SHF.R.S32.HI R10, RZ, 0x1f, R9 ;  /* 0x0000001fff0a7819 */ /* 0x002fe20000011409 */
[----:B------:R-:W-:-:S02]  /*2020*/  IMAD.IADD R9, R24, 0x1, R6 ;  /* 0x0000000118097824 */ /* 0x000fc400078e0206 */
[----:B------:R-:W-:Y:S02]  /*2030*/  IMAD.IADD R6, R6, 0x1, R23 ;  /* 0x0000000106067824 */ /* 0x000fe400078e0217 */
[--C-:B--2---:R-:W-:Y:S01]  /*2040*/  IMAD.IADD R13, R24, 0x1, R8.reuse ;  /* 0x00000001180d7824 */ /* 0x104fe200078e0208 */
[----:B------:R1:W-:Y:S01]  /*2050*/  STL [R1+0xe0], R10 ;  /* 0x0000e00a01007387 */ /* 0x0003e20000100800 */
[----:B------:R-:W-:Y:S01]  /*2060*/  IMAD.IADD R3, R6, 0x1, R8 ;  /* 0x0000000106037824 */ /* 0x000fe200078e0208 */
[----:B---3--:R-:W-:Y:S02]  /*2070*/  LEA R11, R19, 0x10080, 0x1 ;  /* 0x00010080130b7811 */ /* 0x008fe400078e08ff */
[----:B------:R-:W-:Y:S04]  /*2080*/  STL [R1+0x38], R13 ;  /* 0x0000380d01007387 */ /* 0x000fe80000100800 */
[----:B------:R2:W-:Y:S04]  /*2090*/  STL [R1+0x28], R9 ;  /* 0x0000280901007387 */ /* 0x0005e80000100800 */
[----:B------:R3:W-:Y:S01]  /*20a0*/  STL [R1+0xdc], R11 ;  /* 0x0000dc0b01007387 */ /* 0x0007e20000100800 */
[----:B-1----:R-:W-:-:S05]  /*20b0*/  LEA R10, R17, 0x10080, 0x1 ;  /* 0x00010080110a7811 */ /* 0x002fca00078e08ff */
[----:B------:R1:W-:Y:S01]  /*20c0*/  STL [R1+0xd8], R10 ;  /* 0x0000d80a01007387 */ /* 0x0003e20000100800 */
[----:B--2---:R-:W-:Y:S01]  /*20d0*/  IMAD.IADD R9, R8, 0x1, R9 ;  /* 0x0000000108097824 */ /* 0x004fe200078e0209 */
[----:B---3--:R-:W-:-:S05]  /*20e0*/  LEA R11, R16, 0x10080, 0x1 ;  /* 0x00010080100b7811 */ /* 0x008fca00078e08ff */
[----:B------:R2:W-:Y:S01]  /*20f0*/  STL [R1+0xd4], R11 ;  /* 0x0000d40b01007387 */ /* 0x0005e20000100800 */
[----:B-1----:R-:W-:-:S05]  /*2100*/  LEA R10, R15, 0x10080, 0x1 ;  /* 0x000100800f0a7811 */ /* 0x002fca00078e08ff */
[----:B------:R2:W-:Y:S04]  /*2110*/  STL [R1+0xd0], R10 ;  /* 0x0000d00a01007387 */ /* 0x0005e80000100800 */
[----:B------:R2:W-:Y:S04]  /*2120*/  STL [R1+0x34], R9 ;  /* 0x0000340901007387 */ /* 0x0005e80000100800 */
[----:B------:R2:W-:Y:S04]  /*2130*/  STL [R1+0x30], R4 ;  /* 0x0000300401007387 */ /* 0x0005e80000100800 */
[----:B------:R2:W-:Y:S04]  /*2140*/  STL [R1+0x24], R6 ;  /* 0x0000240601007387 */ /* 0x0005e80000100800 */
[----:B------:R2:W-:Y:S02]  /*2150*/  STL [R1+0x2c], R3 ;  /* 0x00002c0301007387 */ /* 0x0005e40000100800 */
.L_x_1908:
[----:B--2---:R-:W2:Y:S01]  /*2160*/  LDL R3, [R1+0xc] ;  /* 0x00000c0001037983 */ /* 0x004ea20000100800 */
[----:B------:R-:W-:Y:S01]  /*2170*/  IMAD.MOV.U32 R2, RZ, RZ, 0x4 ;  /* 0x00000004ff027424 */ /* 0x000fe200078e00ff */
[----:B------:R-:W-:-:S02]  /*2180*/  ISETP.NE.U32.AND P0, PT, RZ, c[0x0][0x370], PT ;  /* 0x0000dc00ff007a0c */ /* 0x000fc40003f05070 */
[----:B------:R-:W-:Y:S02]  /*2190*/  ISETP.NE.U32.AND P4, PT, RZ, c[0x0][0x360], PT ;  /* 0x0000d800ff007a0c */ /* 0x000fe40003f85070 */
[----:B------:R-:W-:Y:S01]  /*21a0*/  ISETP.NE.AND.EX P1, PT, RZ, c[0x0][0x374], PT, P0 ;  /* 0x0000dd00ff007a0c */ /* 0x000fe20003f25300 */
[----:B--2---:R-:W-:-:S05]  /*21b0*/  IMAD.WIDE R2, R3, R2, c[0x0][0x588] ;  /* 0x0001620003027625 */ /* 0x004fca00078e0202 */
[----:B------:R-:W2:Y:S01]  /*21c0*/  LDG.E R29, [R2.64] ;  /* 0x00000006021d7981 */ /* 0x000ea2000c1e1900 */
[----:B------:R-:W-:Y:S01]  /*21d0*/  ISETP.NE.AND.EX P4, PT, RZ, c[0x0][0x364], PT, P4 ;  /* 0x0000d900ff007a0c */ /* 0x000fe20003f85340 */
[----:B------:R-:W-:Y:S01]  /*21e0*/  IMAD.MOV.U32 R243, RZ, RZ, RZ ;  /* 0x000000fffff37224 */ /* 0x000fe200078e00ff */
[----:B------:R-:W-:Y:S02]  /*21f0*/  ISETP.NE.U32.AND P3, PT, RZ, c[0x0][0x348], PT ;  /* 0x0000d200ff007a0c */ /* 0x000fe40003f65070 */
[----:B------:R-:W-:Y:S02]  /*2200*/  ISETP.NE.U32.AND P5, PT, RZ, c[0x0][0x350], PT ;  /* 0x0000d400ff007a0c */ /* 0x000fe40003fa5070 */
[----:B------:R-:W-:Y:S02]  /*2210*/  ISETP.NE.U32.AND P6, PT, RZ, c[0x0][0x358], PT ;  /* 0x0000d600ff007a0c */ /* 0x000fe40003fc5070 */
[----:B------:R-:W-:Y:S02]  /*2220*/  ISETP.NE.AND.EX P3, PT, RZ, c[0x0][0x34c], PT, P3 ;  /* 0x0000d300ff007a0c */ /* 0x000fe40003f65330 */
[----:B------:R-:W-:-:S02]  /*2230*/  ISETP.NE.AND.EX P5, PT, RZ, c[0x0][0x354], PT, P5 ;  /* 0x0000d500ff007a0c */ /* 0x000fc40003fa5350 */
[----:B------:R-:W-:Y:S01]  /*2240*/  ISETP.NE.AND.EX P6, PT, RZ, c[0x0][0x35c], PT, P6 ;  /* 0x0000d700ff007a0c */ /* 0x000fe20003fc5360 */
[----:B------:R-:W-:Y:S02]  /*2250*/  IMAD.MOV.U32 R139, RZ, RZ, RZ ;  /* 0x000000ffff8b7224 */ /* 0x000fe400078e00ff */
[----:B------:R-:W-:Y:S02]  /*2260*/  IMAD.MOV.U32 R16, RZ, RZ, RZ ;  /* 0x000000ffff107224 */ /* 0x000fe400078e00ff */
[----:B------:R-:W-:Y:S01]  /*2270*/  IMAD.MOV.U32 R15, RZ, RZ, RZ ;  /* 0x000000ffff0f7224 */ /* 0x000fe200078e00ff */
[----:B--2---:R-:W-:Y:S01]  /*2280*/  SHF.R.S32.HI R28, RZ, 0x1f, R29 ;  /* 0x0000001fff1c7819 */ /* 0x004fe2000001141d */
[C---:B------:R-:W-:Y:S01]  /*2290*/  IMAD.SHL.U32 R252, R29.reuse, 0x4, RZ ;  /* 0x000000041dfc7824 */ /* 0x040fe200078e00ff */
[C---:B------:R-:W-:Y:S01]  /*22a0*/  @P1 LEA R4, P0, R29.reuse, c[0x0][0x370], 0x2 ;  /* 0x0000dc001d041a11 */ /* 0x040fe200078010ff */
[----:B------:R1:W-:Y:S01]  /*22b0*/  STL [R1+0x14], R29 ;  /* 0x0000141d01007387 */ /* 0x0003e20000100800 */
[----:B------:R-:W-:-:S02]  /*22c0*/  SHF.L.U64.HI R19, R29, 0x2, R28 ;  /* 0x000000021d137819 */ /* 0x000fc4000001021c */
[----:B------:R-:W-:Y:S01]  /*22d0*/  @P1 LEA.HI.X R5, R29, c[0x0][0x374], R28, 0x2, P0 ;  /* 0x0000dd001d051a11 */ /* 0x000fe200000f141c */
[----:B------:R1:W-:Y:S01]  /*22e0*/  STL [R1+0x18], R28 ;  /* 0x0000181c01007387 */ /* 0x0003e20000100800 */
[C---:B------:R-:W-:Y:S02]  /*22f0*/  @P4 IADD3 R2, P0, R252.reuse, c[0x0][0x360], RZ ;  /* 0x0000d800fc024a10 */ /* 0x040fe40007f1e0ff */
[----:B------:R-:W-:Y:S01]  /*2300*/  IADD3 R8, P2, R252, c[0x0][0x348], RZ ;  /* 0x0000d200fc087a10 */ /* 0x000fe20007f5e0ff */
[----:B------:R2:W5:Y:S01]  /*2310*/  @P1 LDG.E R243, [R4.64] ;  /* 0x0000000604f31981 */ /* 0x000562000c1e1900 */
[----:B------:R-:W-:-:S03]  /*2320*/  @P4 IADD3.X R3, R19, c[0x0][0x364], RZ, P0, !PT ;  /* 0x0000d90013034a10 */ /* 0x000fc600007fe4ff */
[----:B------:R1:W-:Y:S04]  /*2330*/  STL [R1+0x10], R19 ;  /* 0x0000101301007387 */ /* 0x0003e80000100800 */
[----:B------:R3:W5:Y:S01]  /*2340*/  @P4 LDG.E R176, [R2.64] ;  /* 0x0000000602b04981 */ /* 0x000762000c1e1900 */
[----:B------:R-:W-:-:S05]  /*2350*/  IADD3.X R9, R19, c[0x0][0x34c], RZ, P2, !PT ;  /* 0x0000d30013097a10 */ /* 0x000fca00017fe4ff */
[----:B------:R1:W5:Y:S01]  /*2360*/  @P3 LDG.E R139, [R8.64] ;  /* 0x00000006088b3981 */ /* 0x000362000c1e1900 */
[----:B--2---:R-:W-:-:S04]  /*2370*/  IADD3 R4, P1, R252, c[0x0][0x350], RZ ;  /* 0x0000d400fc047a10 */ /* 0x004fc80007f3e0ff */
[----:B------:R-:W-:Y:S02]  /*2380*/  IADD3.X R5, R19, c[0x0][0x354], RZ, P1, !PT ;  /* 0x0000d50013057a10 */ /* 0x000fe40000ffe4ff */
[----:B---3--:R-:W-:-:S03]  /*2390*/  IADD3 R2, P0, R252, c[0x0][0x358], RZ ;  /* 0x0000d600fc027a10 */ /* 0x008fc60007f1e0ff */
[----:B------:R1:W5:Y:S01]  /*23a0*/  @P5 LDG.E R16, [R4.64] ;  /* 0x0000000604105981 */ /* 0x000362000c1e1900 */
[----:B------:R-:W-:-:S05]  /*23b0*/  IADD3.X R3, R19, c[0x0][0x35c], RZ, P0, !PT ;  /* 0x0000d70013037a10 */ /* 0x000fca00007fe4ff */
[----:B------:R1:W5:Y:S01]  /*23c0*/  @P6 LDG.E R15, [R2.64] ;  /* 0x00000006020f6981 */ /* 0x000362000c1e1900 */
[----:B------:R-:W-:Y:S01]  /*23d0*/  YIELD ;  /* 0x0000000000007946 */ /* 0x000fe20003800000 */
[----:B------:R-:W-:Y:S05]  /*23e0*/  @P4 BRA `(.L_x_1709) ;  /* 0x0000005000004947 */ /* 0x000fea0003800000 */
[----:B-----5:R-:W-:Y:S01]  /*23f0*/  MOV R176, c[0x0][0x168] ;  /* 0x00005a0000b07a02 */ /* 0x020fe20000000f00 */
[----:B------:R-:W-:Y:S05]  /*2400*/  @!P3 BRA `(.L_x_1709) ;  /* 0x000000300000b947 */ /* 0x000fea0003800000 */
[----:B------:R-:W2:Y:S04]  /*2410*/  LDG.E R10, [R8.64] ;  /* 0x00000006080a7981 */ /* 0x000ea8000c1e1900 */
[----:B------:R-:W2:Y:S02]  /*2420*/  LDG.E R6, [R8.64+0x4] ;  /* 0x0000040608067981 */ /* 0x000ea4000c1e1900 */
[----:B--2---:R-:W-:Y:S02]  /*2430*/  IADD3 R176, -R10, R6, RZ ;  /* 0x000000060ab07210 */ /* 0x004fe40007ffe1ff */
.L_x_1709:
[----:B------:R-:W-:-:S04]  /*2440*/  ISETP.NE.U32.AND P0, PT, RZ, c[0x0][0x368], PT ;  /* 0x0000da00ff007a0c */ /* 0x000fc80003f05070 */
[----:B------:R-:W-:-:S13]  /*2450*/  ISETP.NE.AND.EX P0, PT, RZ, c[0x0][0x36c], PT, P0 ;  /* 0x0000db00ff007a0c */ /* 0x000fda0003f05300 */
[----:B------:R-:W-:Y:S05]  /*2460*/  @!P0 BRA `(.L_x_1710) ;  /* 0x0000004000008947 */ /* 0x000fea0003800000 */
[----:B-1----:R-:W-:-:S04]  /*2470*/  IADD3 R4, P0, R252, c[0x0][0x368], RZ ;  /* 0x0000da00fc047a10 */ /* 0x002fc80007f1e0ff */
[----:B------:R-:W-:-:S05]  /*2480*/  IADD3.X R5, R19, c[0x0][0x36c], RZ, P0, !PT ;  /* 0x0000db0013057a10 */ /* 0x000fca00007fe4ff */
[----:B------:R1:W5:Y:S01]  /*2490*/  LDG.E R10, [R4.64] ;  /* 0x00000006040a7981 */ /* 0x000362000c1e1900 */
[----:B------:R-:W-:Y:S05]  /*24a0*/  BRA `(.L_x_1711) ;  /* 0x0000005000007947 */ /* 0x000fea0003800000 */
.L_x_1710:
[----:B------:R-:W-:Y:S01]  /*24b0*/  MOV R10, UR5 ;  /* 0x00000005000a7c02 */ /* 0x000fe20008000f00 */
[----:B------:R-:W-:Y:S05]  /*24c0*/  @!P5 BRA `(.L_x_1711) ;  /* 0x000000300000d947 */ /* 0x000fea0003800000 */
[----:B------:R2:W3:Y:S04]  /*24d0*/  LDG.E R6, [R4.64] ;  /* 0x0000000604067981 */ /* 0x0004e8000c1e1900 */
[----:B-12---:R-:W3:Y:S02]  /*24e0*/  LDG.E R4, [R4.64+0x4] ;  /* 0x0000040604047981 */ /* 0x006ee4000c1e1900 */
[----:B---3--:R-:W-:Y:S02]  /*24f0*/  IADD3 R10, -R6, R4, RZ ;  /* 0x00000004060a7210 */ /* 0x008fe40007ffe1ff */
.L_x_1711:
[----:B------:R-:W2:Y:S04]  /*2500*/  LDL R17, [R1+0x8] ;  /* 0x0000080001117983 */ /* 0x000ea80000100800 */
[----:B-1----:R1:W3:Y:S04]  /*2510*/  @P6 LDG.E R5, [R2.64] ;  /* 0x0000000602056981 */ /* 0x0022e8000c1e1900 */
[----:B------:R1:W3:Y:S01]  /*2520*/  @P6 LDG.E R4, [R2.64+0x4] ;  /* 0x0000040602046981 */ /* 0x0002e2000c1e1900 */
[----:B------:R-:W-:Y:S01]  /*2530*/  ISETP.NE.U32.AND P0, PT, RZ, c[0x0][0x378], PT ;  /* 0x0000de00ff007a0c */ /* 0x000fe20003f05070 */
[----:B-----5:R-:W-:-:S03]  /*2540*/  IMAD.MOV.U32 R130, RZ, RZ, R10 ;  /* 0x000000ffff827224 */ /* 0x020fc600078e000a */
[----:B------:R-:W-:-:S13]  /*2550*/  ISETP.NE.AND.EX P1, PT, RZ, c[0x0][0x37c], PT, P0 ;  /* 0x0000df00ff007a0c */ /* 0x000fda0003f25300 */
[----:B-1----:R-:W-:-:S04]  /*2560*/  @P1 IADD3 R2, P0, R252, c[0x0][0x378], RZ ;  /* 0x0000de00fc021a10 */ /* 0x002fc80007f1e0ff */
[----:B------:R-:W-:-:S05]  /*2570*/  @P1 IADD3.X R3, R19, c[0x0][0x37c], RZ, P0, !PT ;  /* 0x0000df0013031a10 */ /* 0x000fca00007fe4ff */
[----:B------:R1:W5:Y:S01]  /*2580*/  @P1 LDG.E R130, [R2.64] ;  /* 0x0000000602821981 */ /* 0x000362000c1e1900 */
[----:B------:R-:W-:Y:S01]  /*2590*/  IMAD.IADD R6, R10, 0x1, -R243 ;  /* 0x000000010a067824 */ /* 0x000fe200078e0af3 */
[----:B------:R-:W-:Y:S01]  /*25a0*/  BSSY B0, `(.L_x_1712) ;  /* 0x0000032000007945 */ /* 0x000fe20003800000 */
[----:B-1----:R-:W-:Y:S01]  /*25b0*/  IMAD.MOV.U32 R2, RZ, RZ, c[0x0][0x228] ;  /* 0x00008a00ff027624 */ /* 0x002fe200078e00ff */
[----:B--2---:R-:W-:-:S04]  /*25c0*/  LOP3.LUT R3, R17, 0xff000000, RZ, 0xc0, !PT ;  /* 0xff00000011037812 */ /* 0x004fc800078ec0ff */
[----:B------:R-:W-:Y:S01]  /*25d0*/  SHF.R.U32.HI R3, RZ, 0x8, R3 ;  /* 0x00000008ff037819 */ /* 0x000fe20000011603 */
[----:B---3--:R-:W-:Y:S01]  /*25e0*/  @P6 IMAD.IADD R2, R4, 0x1, -R5 ;  /* 0x0000000104026824 */ /* 0x008fe200078e0a05 */
[----:B------:R-:W-:-:S03]  /*25f0*/  LOP3.LUT R4, R17, 0xff0000, RZ, 0xc0, !PT ;  /* 0x00ff000011047812 */ /* 0x000fc600078ec0ff */
[----:B------:R-:W-:Y:S01]  /*2600*/  IMAD.IADD R131, R6, 0x1, R2 ;  /* 0x0000000106837824 */ /* 0x000fe200078e0202 */
[----:B------:R-:W-:-:S04]  /*2610*/  LEA.HI R4, R4, R3, RZ, 0x10 ;  /* 0x0000000304047211 */ /* 0x000fc800078f80ff */
[----:B------:R-:W-:Y:S02]  /*2620*/  SHF.R.U32.HI R9, RZ, 0x10, R4 ;  /* 0x00000010ff097819 */ /* 0x000fe40000011604 */
[----:B------:R-:W-:Y:S02]  /*2630*/  LOP3.LUT R20, R4, 0xff, RZ, 0xc0, !PT ;  /* 0x000000ff04147812 */ /* 0x000fe400078ec0ff */
[C---:B------:R-:W-:Y:S01]  /*2640*/  IADD3 R5, R131.reuse, 0x2f, RZ ;  /* 0x0000002f83057810 */ /* 0x040fe20007ffe0ff */
[----:B------:R1:W-:Y:S01]  /*2650*/  STL [R1+0x3c], R9 ;  /* 0x00003c0901007387 */ /* 0x0003e20000100800 */
[----:B------:R-:W-:Y:S02]  /*2660*/  ISETP.GE.AND P0, PT, R131, 0x1, PT ;  /* 0x000000018300780c */ /* 0x000fe40003f06270 */
[----:B------:R-:W-:Y:S01]  /*2670*/  ISETP.NE.AND P1, PT, R9, RZ, PT ;  /* 0x000000ff0900720c */ /* 0x000fe20003f25270 */
[----:B------:R1:W-:Y:S01]  /*2680*/  STL [R1+0x40], R20 ;  /* 0x0000401401007387 */ /* 0x0003e20000100800 */
[----:B------:R-:W-:-:S02]  /*2690*/  IMAD.HI R3, R5, 0x2aaaaaab, RZ ;  /* 0x2aaaaaab05037827 */ /* 0x000fc400078e02ff */
[----:B------:R-:W-:-:S03]  /*26a0*/  SEL R127, R9, c[0x0][0x338], P1 ;  /* 0x0000ce00097f7a07 */ /* 0x000fc60000800000 */
[----:B------:R-:W-:-:S04]  /*26b0*/  SHF.R.U32.HI R5, RZ, 0x1f, R3 ;  /* 0x0000001fff057819 */ /* 0x000fc80000011603 */
[----:B------:R-:W-:Y:S01]  /*26c0*/  LEA.HI.SX32 R136, R3, R5, 0x1d ;  /* 0x0000000503887211 */ /* 0x000fe200078feaff */
[----:B------:R-:W-:Y:S01]  /*26d0*/  IMAD.MOV.U32 R3, RZ, RZ, RZ ;  /* 0x000000ffff037224 */ /* 0x000fe200078e00ff */
[----:B------:R-:W-:Y:S05]  /*26e0*/  @!P0 BRA `(.L_x_1713) ;  /* 0x000001d000008947 */ /* 0x000fea0003800000 */
[----:B------:R-:W-:Y:S01]  /*26f0*/  IABS R3, R127 ;  /* 0x0000007f00037213 */ /* 0x000fe20000000000 */
[----:B------:R-:W-:Y:S01]  /*2700*/  IMAD.MOV.U32 R8, RZ, RZ, RZ ;  /* 0x000000ffff087224 */ /* 0x000fe200078e00ff */
[----:B------:R-:W-:-:S03]  /*2710*/  IADD3 R11, R136, -0x1, R127 ;  /* 0xffffffff880b7810 */ /* 0x000fc60007ffe07f */
[----:B------:R-:W-:Y:S01]  /*2720*/  IMAD.MOV.U32 R4, RZ, RZ, R3 ;  /* 0x000000ffff047224 */ /* 0x000fe200078e0003 */
[----:B------:R-:W-:-:S03]  /*2730*/  IABS R14, R11 ;  /* 0x0000000b000e7213 */ /* 0x000fc60000000000 */
[----:B------:R-:W2:Y:S08]  /*2740*/  I2F.RP R3, R4 ;  /* 0x0000000400037306 */ /* 0x000eb00000209400 */
        /* <DEDUP_REMOVED lines=23> */
.L_x_1713:
[----:B------:R-:W-:Y:S05]  /*28c0*/  BSYNC B0 ;  /* 0x0000000000007941 */ /* 0x000fea0003800000 */
.L_x_1712:
[----:B------:R-:W2:Y:S01]  /*28d0*/  LDL R8, [R1+0x184] ;  /* 0x0001840001087983 */ /* 0x000ea20000100800 */
[----:B------:R-:W-:-:S04]  /*28e0*/  IMAD R4, R20, R3, RZ ;  /* 0x0000000314047224 */ /* 0x000fc800078e02ff */
[C---:B------:R-:W-:Y:S02]  /*28f0*/  IMAD.IADD R3, R4.reuse, 0x1, R3 ;  /* 0x0000000104037824 */ /* 0x040fe400078e0203 */
[----:B------:R-:W-:-:S03]  /*2900*/  IMAD R4, R4, 0x30, -R6 ;  /* 0x0000003004047824 */ /* 0x000fc600078e0a06 */
[----:B------:R-:W-:Y:S02]  /*2910*/  IMNMX R3, R136, R3, PT ;  /* 0x0000000388037217 */ /* 0x000fe40003800200 */
[----:B------:R-:W-:-:S03]  /*2920*/  IMNMX R4, RZ, R4, !PT ;  /* 0x00000004ff047217 */ /* 0x000fc60007800200 */
[----:B------:R-:W-:-:S05]  /*2930*/  IMAD R3, R3, 0x30, -R6 ;  /* 0x0000003003037824 */ /* 0x000fca00078e0a06 */
[----:B------:R-:W-:-:S04]  /*2940*/  IMNMX R3, R3, R2, PT ;  /* 0x0000000203037217 */ /* 0x000fc80003800200 */
[----:B------:R-:W-:Y:S01]  /*2950*/  ISETP.GT.AND P0, PT, R3, R4, PT ;  /* 0x000000040300720c */ /* 0x000fe20003f04270 */
[----:B------:R-:W-:-:S05]  /*2960*/  IMAD.WIDE.U32 R4, R4, -0x55555555, RZ ;  /* 0xaaaaaaab04047825 */ /* 0x000fca00078e00ff */
[----:B------:R-:W-:-:S07]  /*2970*/  SHF.R.U32.HI R118, RZ, 0x5, R5 ;  /* 0x00000005ff767819 */ /* 0x000fce0000011605 */
[----:B------:R-:W-:-:S05]  /*2980*/  @P0 IADD3 R3, R3, 0x2f, RZ ;  /* 0x0000002f03030810 */ /* 0x000fca0007ffe0ff */
[----:B------:R-:W-:-:S04]  /*2990*/  @P0 IMAD.HI R4, R3, 0x2aaaaaab, RZ ;  /* 0x2aaaaaab03040827 */ /* 0x000fc800078e02ff */
[----:B------:R-:W-:Y:S01]  /*29a0*/  IMAD.MOV.U32 R3, RZ, RZ, R118 ;  /* 0x000000ffff037224 */ /* 0x000fe200078e0076 */
[----:B------:R-:W-:-:S04]  /*29b0*/  @P0 SHF.R.U32.HI R5, RZ, 0x1f, R4 ;  /* 0x0000001fff050819 */ /* 0x000fc80000011604 */
[----:B------:R-:W-:-:S04]  /*29c0*/  @P0 LEA.HI.SX32 R3, R4, R5, 0x1d ;  /* 0x0000000504030211 */ /* 0x000fc800078feaff */
[----:B------:R-:W-:Y:S01]  /*29d0*/  ISETP.GT.AND P0, PT, R3, R118, PT ;  /* 0x000000760300720c */ /* 0x000fe20003f04270 */
[----:B--2---:R-:W-:-:S04]  /*29e0*/  IMAD.IADD R4, R7, 0x1, R8 ;  /* 0x0000000107047824 */ /* 0x004fc800078e0208 */
[----:B------:R-:W-:-:S08]  /*29f0*/  IMAD.SHL.U32 R203, R4, 0x2, RZ ;  /* 0x0000000204cb7824 */ /* 0x000fd000078e00ff */
[----:B------:R-:W-:Y:S05]  /*2a00*/  @!P0 BRA `(.L_x_1714) ;  /* 0x0000699000008947 */ /* 0x000fea0003800000 */
[----:B------:R-:W-:Y:S02]  /*2a10*/  ISETP.NE.U32.AND P0, PT, RZ, c[0x0][0x340], PT ;  /* 0x0000d000ff007a0c */ /* 0x000fe40003f05070 */
[----:B------:R-:W-:Y:S02]  /*2a20*/  SHF.R.S32.HI R14, RZ, 0x1f, R143 ;  /* 0x0000001fff0e7819 */ /* 0x000fe4000001148f */
[----:B------:R-:W-:-:S13]  /*2a30*/  ISETP.NE.AND.EX P3, PT, RZ, c[0x0][0x344], PT, P0 ;  /* 0x0000d100ff007a0c */ /* 0x000fda0003f65300 */
[----:B------:R-:W-:-:S04]  /*2a40*/  @P3 IADD3 R4, P0, R252, c[0x0][0x340], RZ ;  /* 0x0000d000fc043a10 */ /* 0x000fc80007f1e0ff */
[----:B------:R-:W-:-:S05]  /*2a50*/  @P3 IADD3.X R5, R19, c[0x0][0x344], RZ, P0, !PT ;  /* 0x0000d10013053a10 */ /* 0x000fca00007fe4ff */
[----:B------:R2:W3:Y:S01]  /*2a60*/  @P3 LDG.E R22, [R4.64] ;  /* 0x0000000604163981 */ /* 0x0004e2000c1e1900 */
[----:B------:R-:W-:Y:S01]  /*2a70*/  IADD3 R106, P0, R143, R15, RZ ;  /* 0x0000000f8f6a7210 */ /* 0x000fe20007f1e0ff */
[----:B------:R-:W-:Y:S01]  /*2a80*/  IMAD.MOV.U32 R132, RZ, RZ, 0x30 ;  /* 0x00000030ff847424 */ /* 0x000fe200078e00ff */
[----:B------:R-:W-:Y:S01]  /*2a90*/  IADD3 R39, R3, -0x1, RZ ;  /* 0xffffffff03277810 */ /* 0x000fe20007ffe0ff */
[----:B------:R-:W-:Y:S01]  /*2aa0*/  IMAD.MOV.U32 R155, RZ, RZ, c[0x0][0x238] ;  /* 0x00008e00ff9b7624 */ /* 0x000fe200078e00ff */
[----:B------:R-:W-:Y:S01]  /*2ab0*/  LEA.HI.X.SX32 R107, R15, R14, 0x1, P0 ;  /* 0x0000000e0f6b7211 */ /* 0x000fe200000f0eff */
[C---:B------:R-:W-:Y:S01]  /*2ac0*/  IMAD R154, R132.reuse, c[0x0][0x23c], RZ ;  /* 0x00008f00849a7a24 */ /* 0x040fe200078e02ff */
[----:B------:R-:W-:Y:S01]  /*2ad0*/  LOP3.LUT R27, R17, 0xffff, RZ, 0xc0, !PT ;  /* 0x0000ffff111b7812 */ /* 0x000fe200078ec0ff */
[----:B------:R-:W-:Y:S01]  /*2ae0*/  IMAD.WIDE.U32 R128, R132, c[0x0][0x238], RZ ;  /* 0x00008e0084807a25 */ /* 0x000fe200078e00ff */
[----:B------:R-:W-:Y:S02]  /*2af0*/  SEL R23, R28, RZ, !P6 ;  /* 0x000000ff1c177207 */ /* 0x000fe40007000000 */
[----:B------:R-:W-:Y:S01]  /*2b00*/  SEL R24, R29, RZ, !P6 ;  /* 0x000000ff1d187207 */ /* 0x000fe20007000000 */
[----:B------:R-:W-:Y:S01]  /*2b10*/  IMAD R6, R107, c[0x0][0x238], RZ ;  /* 0x00008e006b067a24 */ /* 0x000fe200078e02ff */
[----:B------:R-:W-:Y:S01]  /*2b20*/  IADD3 R154, R129, R154, RZ ;  /* 0x0000009a819a7210 */ /* 0x000fe20007ffe0ff */
[----:B------:R-:W-:Y:S01]  /*2b30*/  IMAD R3, R23, c[0x0][0x248], RZ ;  /* 0x0000920017037a24 */ /* 0x000fe200078e02ff */
[----:B------:R-:W-:Y:S01]  /*2b40*/  ISETP.GE.AND P6, PT, R140, c[0x0][0x1d4], PT ;  /* 0x000075008c007a0c */ /* 0x000fe20003fc6270 */
[----:B------:R-:W-:Y:S01]  /*2b50*/  IMAD R6, R106, c[0x0][0x23c], R6 ;  /* 0x00008f006a067a24 */ /* 0x000fe200078e0206 */
[----:B------:R-:W-:Y:S01]  /*2b60*/  ISETP.GE.AND P5, PT, R142, c[0x0][0x1d4], PT ;  /* 0x000075008e007a0c */ /* 0x000fe20003fa6270 */
[----:B------:R-:W-:Y:S01]  /*2b70*/  IMAD.SHL.U32 R158, R155, 0x20, RZ ;  /* 0x000000209b9e7824 */ /* 0x000fe200078e00ff */
[----:B------:R-:W-:Y:S01]  /*2b80*/  ISETP.GE.AND P4, PT, R205, c[0x0][0x1d4], PT ;  /* 0x00007500cd007a0c */ /* 0x000fe20003f86270 */
[----:B------:R-:W-:Y:S01]  /*2b90*/  IMAD.MOV.U32 R138, RZ, RZ, 0x5 ;  /* 0x00000005ff8a7424 */ /* 0x000fe200078e00ff */
[----:B------:R-:W-:Y:S01]  /*2ba0*/  ISETP.GE.AND P2, PT, R204, c[0x0][0x1d4], PT ;  /* 0x00007500cc007a0c */ /* 0x000fe20003f46270 */
[----:B------:R-:W-:Y:S01]  /*2bb0*/  IMAD.MOV.U32 R137, RZ, RZ, c[0x0][0x280] ;  /* 0x0000a000ff897624 */ /* 0x000fe200078e00ff */
[----:B------:R-:W-:Y:S01]  /*2bc0*/  LOP3.LUT R213, R213, 0xfffffff7, RZ, 0xc0, !PT ;  /* 0xfffffff7d5d57812 */ /* 0x000fe200078ec0ff */
[----:B------:R-:W-:Y:S01]  /*2bd0*/  IMAD.MOV.U32 R156, RZ, RZ, c[0x0][0x290] ;  /* 0x0000a400ff9c7624 */ /* 0x000fe200078e00ff */
[----:B------:R-:W-:Y:S01]  /*2be0*/  SHF.L.U64.HI R155, R155, R138, c[0x0][0x23c] ;  /* 0x00008f009b9b7619 */ /* 0x000fe2000001028a */
[----:B--2---:R-:W-:Y:S01]  /*2bf0*/  IMAD.WIDE.U32 R4, R106, c[0x0][0x238], R140 ;  /* 0x00008e006a047a25 */ /* 0x004fe200078e008c */
[----:B------:R-:W-:-:S02]  /*2c00*/  IADD3 R126, R10, R16, RZ ;  /* 0x000000100a7e7210 */ /* 0x000fc40007ffe0ff */
[----:B------:R-:W-:Y:S01]  /*2c10*/  @P6 LOP3.LUT R213, R213, 0x8, RZ, 0xfc, !PT ;  /* 0x00000008d5d56812 */ /* 0x000fe200078efcff */
[----:B------:R-:W-:Y:S01]  /*2c20*/  IMAD.IADD R5, R5, 0x1, R6 ;  /* 0x0000000105057824 */ /* 0x000fe200078e0206 */
[----:B------:R-:W-:Y:S01]  /*2c30*/  SHF.R.S32.HI R145, RZ, 0x1f, R144 ;  /* 0x0000001fff917819 */ /* 0x000fe20000011490 */
[----:B------:R-:W-:Y:S01]  /*2c40*/  IMAD R6, R39, -0x30, R2 ;  /* 0xffffffd027067824 */ /* 0x000fe200078e0202 */
[----:B------:R-:W-:Y:S01]  /*2c50*/  LOP3.LUT R213, R213, 0xfffffffb, RZ, 0xc0, !PT ;  /* 0xfffffffbd5d57812 */ /* 0x000fe200078ec0ff */
[C---:B------:R-:W-:Y:S01]  /*2c60*/  IMAD.WIDE.U32 R4, R27.reuse, c[0x0][0x240], R4 ;  /* 0x000090001b047a25 */ /* 0x040fe200078e0004 */
[----:B------:R-:W-:Y:S02]  /*2c70*/  SHF.R.U32.HI R31, RZ, 0x3, R223 ;  /* 0x00000003ff1f7819 */ /* 0x000fe400000116df */
[----:B------:R-:W-:Y:S01]  /*2c80*/  IMNMX R8, R6, 0x30, PT ;  /* 0x0000003006087817 */ /* 0x000fe20003800200 */
[----:B------:R-:W-:Y:S01]  /*2c90*/  IMAD R5, R27, c[0x0][0x244], R5 ;  /* 0x000091001b057a24 */ /* 0x000fe200078e0205 */
[----:B------:R-:W-:Y:S01]  /*2ca0*/  @P5 LOP3.LUT R213, R213, 0x4, RZ, 0xfc, !PT ;  /* 0x00000004d5d55812 */ /* 0x000fe200078efcff */
[----:B------:R-:W-:Y:S01]  /*2cb0*/  IMAD R6, R24, c[0x0][0x24c], R3 ;  /* 0x0000930018067a24 */ /* 0x000fe200078e0203 */
[----:B------:R-:W-:Y:S01]  /*2cc0*/  SHF.R.U32.HI R30, RZ, 0x3, R222 ;  /* 0x00000003ff1e7819 */ /* 0x000fe200000116de */
[----:B------:R-:W-:Y:S01]  /*2cd0*/  IMAD.IADD R3, R8, 0x1, -R143 ;  /* 0x0000000108037824 */ /* 0x000fe200078e0a8f */
[----:B------:R-:W-:Y:S01]  /*2ce0*/  LOP3.LUT R213, R213, 0xfffffffd, RZ, 0xc0, !PT ;  /* 0xfffffffdd5d57812 */ /* 0x000fe200078ec0ff */
[----:B------:R-:W-:Y:S01]  /*2cf0*/  IMAD.WIDE.U32 R110, R24, c[0x0][0x248], R4 ;  /* 0x00009200186e7a25 */ /* 0x000fe200078e0004 */
[----:B------:R-:W-:-:S02]  /*2d00*/  SHF.R.S32.HI R5, RZ, 0x1f, R39 ;  /* 0x0000001fff057819 */ /* 0x000fc40000011427 */
[----:B------:R-:W-:Y:S01]  /*2d10*/  ISETP.GE.AND P1, PT, R3, 0x1, PT ;  /* 0x000000010300780c */ /* 0x000fe20003f26270 */
[----:B------:R-:W-:Y:S01]  /*2d20*/  IMAD R4, R154, R39, RZ ;  /* 0x000000279a047224 */ /* 0x000fe200078e02ff */
[----:B------:R-:W-:Y:S01]  /*2d30*/  MOV R108, R110 ;  /* 0x0000006e006c7202 */ /* 0x000fe20000000f00 */
[----:B------:R-:W-:Y:S01]  /*2d40*/  IMAD.IADD R109, R111, 0x1, R6 ;  /* 0x000000016f6d7824 */ /* 0x000fe200078e0206 */
[----:B------:R-:W-:Y:S01]  /*2d50*/  @P4 LOP3.LUT R213, R213, 0x2, RZ, 0xfc, !PT ;  /* 0x00000002d5d54812 */ /* 0x000fe200078efcff */
[-C--:B------:R-:W-:Y:S02]  /*2d60*/  IMAD R4, R5, R128.reuse, R4 ;  /* 0x0000008005047224 */ /* 0x080fe400078e0204 */
[----:B-1----:R-:W-:Y:S01]  /*2d70*/  IMAD.WIDE.U32 R8, R39, R128, R108 ;  /* 0x0000008027087225 */ /* 0x002fe200078e006c */
[----:B------:R-:W-:-:S03]  /*2d80*/  LOP3.LUT R213, R213, 0xfffffffe, RZ, 0xc0, !PT ;  /* 0xfffffffed5d57812 */ /* 0x000fc600078ec0ff */
[----:B------:R-:W-:Y:S01]  /*2d90*/  IMAD.IADD R6, R9, 0x1, R4 ;  /* 0x0000000109067824 */ /* 0x000fe200078e0204 */
[----:B------:R-:W-:Y:S01]  /*2da0*/  @P2 LOP3.LUT R213, R213, 0x1, RZ, 0xfc, !PT ;  /* 0x00000001d5d52812 */ /* 0x000fe200078efcff */
[----:B------:R-:W-:Y:S01]  /*2db0*/  IMAD R9, R14, c[0x0][0x280], RZ ;  /* 0x0000a0000e097a24 */ /* 0x000fe200078e02ff */
[----:B------:R-:W-:Y:S01]  /*2dc0*/  @P1 LEA R4, P0, R8, c[0x0][0x220], 0x1 ;  /* 0x0000880008041a11 */ /* 0x000fe200078008ff */
[----:B------:R-:W-:-:S03]  /*2dd0*/  IMAD.WIDE.U32 R10, R27, c[0x0][0x260], R140 ;  /* 0x000098001b0a7a25 */ /* 0x000fc600078e008c */
[----:B------:R-:W-:Y:S01]  /*2de0*/  @P1 LEA.HI.X R5, R8, c[0x0][0x224], R6, 0x1, P0 ;  /* 0x0000890008051a11 */ /* 0x000fe200000f0c06 */
[----:B------:R-:W-:Y:S01]  /*2df0*/  IMAD R13, R143, c[0x0][0x284], R9 ;  /* 0x0000a1008f0d7a24 */ /* 0x000fe200078e0209 */
[----:B------:R-:W-:Y:S01]  /*2e00*/  ISETP.GT.AND P0, PT, R3, 0x20, PT ;  /* 0x000000200300780c */ /* 0x000fe20003f04270 */
[----:B------:R-:W-:Y:S02]  /*2e10*/  IMAD R16, R14, c[0x0][0x290], RZ ;  /* 0x0000a4000e107a24 */ /* 0x000fe400078e02ff */
[----:B------:R-:W-:Y:S01]  /*2e20*/  @!PT LDS RZ, [RZ] ;  /* 0x00000000fffff984 */ /* 0x000fe20000000800 */
[----:B------:R-:W-:Y:S01]  /*2e30*/  @!PT LDS RZ, [RZ] ;  /* 0x00000000fffff984 */ /* 0x000fe20000000800 */
[----:B------:R-:W-:Y:S01]  /*2e40*/  @!PT LDS RZ, [RZ] ;  /* 0x00000000fffff984 */ /* 0x000fe20000000800 */
[----:B------:R1:W-:Y:S01]  /*2e50*/  @P1 LDGSTS.E.BYPASS.LTC128B.128 [R203+0xa080], [R4.64], !P6 ;  /* 0x0a08000004cb1fae */ /* 0x0003e2000f101d46 */
[----:B------:R-:W-:-:S03]  /*2e60*/  IMAD.WIDE.U32 R14, R143, c[0x0][0x290], R140 ;  /* 0x0000a4008f0e7a25 */ /* 0x000fc600078e008c */
[----:B------:R1:W-:Y:S01]  /*2e70*/  @P1 LDGSTS.E.BYPASS.LTC128B.128 [R203+0xb880], [R4.64+0x80], !P5 ;  /* 0x0b88008004cb1fae */ /* 0x0003e2000e901d46 */
[----:B------:R-:W-:-:S03]  /*2e80*/  IMAD.WIDE.U32 R20, R143, c[0x0][0x290], R144 ;  /* 0x0000a4008f147a25 */ /* 0x000fc600078e0090 */
[----:B------:R1:W-:Y:S01]  /*2e90*/  @P1 LDGSTS.E.BYPASS.LTC128B.128 [R203+0xd080], [R4.64+0x100], !P4 ;  /* 0x0d08010004cb1fae */ /* 0x0003e2000e101d46 */
[C---:B------:R-:W-:Y:S02]  /*2ea0*/  IMAD R152, R132.reuse, c[0x0][0x284], RZ ;  /* 0x0000a10084987a24 */ /* 0x040fe400078e02ff */
[----:B------:R-:W-:Y:S01]  /*2eb0*/  IMAD R153, R132, c[0x0][0x294], RZ ;  /* 0x0000a50084997a24 */ /* 0x000fe200078e02ff */
[----:B------:R1:W-:Y:S01]  /*2ec0*/  @P1 LDGSTS.E.BYPASS.LTC128B.128 [R203+0xe880], [R4.64+0x180], !P2 ;  /* 0x0e88018004cb1fae */ /* 0x0003e2000d101d46 */
[----:B------:R-:W-:Y:S01]  /*2ed0*/  @P0 IADD3 R3, P1, R158, R8, RZ ;  /* 0x000000089e030210 */ /* 0x000fe20007f3e0ff */
[----:B------:R-:W-:-:S04]  /*2ee0*/  IMAD.WIDE.U32 R8, R143, c[0x0][0x280], R140 ;  /* 0x0000a0008f087a25 */ /* 0x000fc800078e008c */
[----:B------:R-:W-:Y:S01]  /*2ef0*/  IMAD.MOV.U32 R18, RZ, RZ, R8 ;  /* 0x000000ffff127224 */ /* 0x000fe200078e0008 */
[----:B------:R-:W-:Y:S01]  /*2f00*/  IADD3 R19, R13, R9, RZ ;  /* 0x000000090d137210 */ /* 0x000fe20007ffe0ff */
[----:B------:R-:W-:Y:S01]  /*2f10*/  IMAD R9, R27, c[0x0][0x264], R11 ;  /* 0x000099001b097a24 */ /* 0x000fe200078e020b */
[----:B------:R-:W-:Y:S01]  /*2f20*/  MOV R8, R10 ;  /* 0x0000000a00087202 */ /* 0x000fe20000000f00 */
[----:B------:R-:W-:-:S04]  /*2f30*/  IMAD.WIDE.U32 R10, R143, c[0x0][0x280], R144 ;  /* 0x0000a0008f0a7a25 */ /* 0x000fc800078e0090 */
[----:B------:R-:W-:-:S04]  /*2f40*/  IMAD.WIDE.U32 R90, R24, c[0x0][0x268], R8 ;  /* 0x00009a00185a7a25 */ /* 0x000fc800078e0008 */
[----:B------:R-:W-:-:S04]  /*2f50*/  IMAD.WIDE.U32 R134, R132, c[0x0][0x280], RZ ;  /* 0x0000a00084867a25 */ /* 0x000fc800078e00ff */
[----:B-----5:R-:W-:-:S04]  /*2f60*/  IMAD.WIDE.U32 R98, R130, c[0x0][0x280], R18 ;  /* 0x0000a00082627a25 */ /* 0x020fc800078e0012 */
[----:B------:R-:W-:-:S04]  /*2f70*/  IMAD.WIDE.U32 R132, R132, c[0x0][0x290], RZ ;  /* 0x0000a40084847a25 */ /* 0x000fc800078e00ff */
[----:B-1----:R-:W-:Y:S01]  /*2f80*/  @P0 IMAD.X R5, R6, 0x1, R155, P1 ;  /* 0x0000000106050824 */ /* 0x002fe200008e069b */
[----:B------:R-:W-:Y:S01]  /*2f90*/  @P0 LEA R4, P1, R3, c[0x0][0x220], 0x1 ;  /* 0x0000880003040a11 */ /* 0x000fe200078208ff */
[----:B------:R-:W-:Y:S01]  /*2fa0*/  IMAD R6, R143, c[0x0][0x294], R16 ;  /* 0x0000a5008f067a24 */ /* 0x000fe200078e0210 */
[----:B------:R-:W-:Y:S01]  /*2fb0*/  MOV R16, R14 ;  /* 0x0000000e00107202 */ /* 0x000fe20000000f00 */
[----:B------:R-:W-:Y:S01]  /*2fc0*/  IMAD.MOV.U32 R14, RZ, RZ, R10 ;  /* 0x000000ffff0e7224 */ /* 0x000fe200078e000a */
[----:B------:R-:W-:Y:S01]  /*2fd0*/  @P0 LEA.HI.X R5, R3, c[0x0][0x224], R5, 0x1, P1 ;  /* 0x0000890003050a11 */ /* 0x000fe200008f0c05 */
[----:B------:R-:W-:Y:S01]  /*2fe0*/  IMAD.IADD R17, R6, 0x1, R15 ;  /* 0x0000000106117824 */ /* 0x000fe200078e020f */
[----:B------:R-:W-:Y:S01]  /*2ff0*/  ISETP.GE.AND P1, PT, R140, c[0x0][0x27c], PT ;  /* 0x00009f008c007a0c */ /* 0x000fe20003f26270 */
[----:B------:R-:W-:Y:S02]  /*3000*/  IMAD.IADD R15, R11, 0x1, R13 ;  /* 0x000000010b0f7824 */ /* 0x000fe400078e020d */
[----:B------:R1:W-:Y:S01]  /*3010*/  @P0 LDGSTS.E.BYPASS.LTC128B.128 [R207+0xb080], [R4.64], !P6 ;  /* 0x0b08000004cf0fae */ /* 0x0003e2000f101d46 */
[----:B------:R-:W-:Y:S01]  /*3020*/  SEL R3, RZ, c[0x0][0x27c], !P1 ;  /* 0x00009f00ff037a07 */ /* 0x000fe20004800000 */
[----:B------:R-:W-:-:S02]  /*3030*/  IMAD.IADD R11, R21, 0x1, R6 ;  /* 0x00000001150b7824 */ /* 0x000fc400078e0206 */
[----:B------:R1:W-:Y:S01]  /*3040*/  @P0 LDGSTS.E.BYPASS.LTC128B.128 [R207+0xc880], [R4.64+0x80], !P5 ;  /* 0x0c88008004cf0fae */ /* 0x0003e2000e901d46 */
[----:B------:R-:W-:Y:S02]  /*3050*/  IMAD.MOV.U32 R10, RZ, RZ, R20 ;  /* 0x000000ffff0a7224 */ /* 0x000fe400078e0014 */
[----:B------:R-:W-:Y:S01]  /*3060*/  IMAD.IADD R3, R140, 0x1, R3 ;  /* 0x000000018c037824 */ /* 0x000fe200078e0203 */
[----:B------:R1:W-:Y:S01]  /*3070*/  @P0 LDGSTS.E.BYPASS.LTC128B.128 [R207+0xe080], [R4.64+0x100], !P4 ;  /* 0x0e08010004cf0fae */ /* 0x0003e2000e101d46 */
[----:B------:R-:W-:-:S03]  /*3080*/  IMAD.WIDE.U32 R94, R130, c[0x0][0x280], R14 ;  /* 0x0000a000825e7a25 */ /* 0x000fc600078e000e */
[----:B------:R1:W-:Y:S01]  /*3090*/  @P0 LDGSTS.E.BYPASS.LTC128B.128 [R207+0xf880], [R4.64+0x180], !P2 ;  /* 0x0f88018004cf0fae */ /* 0x0003e2000d101d46 */
[----:B------:R-:W-:Y:S01]  /*30a0*/  ISETP.GE.AND P2, PT, R142, c[0x0][0x27c], PT ;  /* 0x00009f008e007a0c */ /* 0x000fe20003f46270 */
[C---:B------:R-:W-:Y:S02]  /*30b0*/  IMAD.WIDE.U32 R116, R27.reuse, c[0x0][0x1e8], RZ ;  /* 0x00007a001b747a25 */ /* 0x040fe400078e00ff */
[----:B------:R-:W0:Y:S01]  /*30c0*/  LDGDEPBAR ;  /* 0x00000000000079af */ /* 0x000e220000000000 */
[----:B------:R-:W-:Y:S01]  /*30d0*/  WARPSYNC 0xffffffff ;  /* 0xffffffff00007948 */ /* 0x000fe20003800000 */
[----:B------:R-:W-:-:S04]  /*30e0*/  IMAD.WIDE.U32 R114, R27, c[0x0][0x210], RZ ;  /* 0x000084001b727a25 */ /* 0x000fc800078e00ff */
[----:B------:R-:W-:-:S04]  /*30f0*/  IMAD.WIDE.U32 R96, R130, c[0x0][0x290], R16 ;  /* 0x0000a40082607a25 */ /* 0x000fc800078e0010 */
[----:B------:R-:W-:-:S04]  /*3100*/  IMAD.WIDE.U32 R92, R130, c[0x0][0x290], R10 ;  /* 0x0000a400825c7a25 */ /* 0x000fc800078e000a */
[C---:B------:R-:W-:Y:S01]  /*3110*/  IMAD.SHL.U32 R157, R137.reuse, 0x20, RZ ;  /* 0x00000020899d7824 */ /* 0x040fe200078e00ff */
[-C--:B------:R-:W-:Y:S01]  /*3120*/  SHF.L.U64.HI R137, R137, R138.reuse, c[0x0][0x284] ;  /* 0x0000a10089897619 */ /* 0x080fe2000001028a */
[----:B------:R-:W-:Y:S01]  /*3130*/  IMAD.IADD R152, R135, 0x1, R152 ;  /* 0x0000000187987824 */ /* 0x000fe200078e0298 */
[C---:B------:R-:W-:Y:S01]  /*3140*/  SHF.L.U64.HI R138, R156.reuse, R138, c[0x0][0x294] ;  /* 0x0000a5009c8a7619 */ /* 0x040fe2000001028a */
[----:B------:R-:W-:Y:S02]  /*3150*/  IMAD.SHL.U32 R156, R156, 0x20, RZ ;  /* 0x000000209c9c7824 */ /* 0x000fe400078e00ff */
[----:B------:R-:W-:Y:S02]  /*3160*/  IMAD.IADD R153, R133, 0x1, R153 ;  /* 0x0000000185997824 */ /* 0x000fe400078e0299 */
[----:B------:R-:W-:Y:S01]  /*3170*/  IMAD R125, R27, c[0x0][0x1ec], R117 ;  /* 0x00007b001b7d7a24 */ /* 0x000fe200078e0275 */
[----:B-1----:R-:W-:Y:S01]  /*3180*/  SEL R5, RZ, c[0x0][0x27c], !P2 ;  /* 0x00009f00ff057a07 */ /* 0x002fe20005000000 */
[----:B------:R-:W-:-:S02]  /*3190*/  IMAD R4, R23, c[0x0][0x268], RZ ;  /* 0x00009a0017047a24 */ /* 0x000fc400078e02ff */
[----:B------:R-:W-:Y:S01]  /*31a0*/  IMAD R124, R27, c[0x0][0x214], R115 ;  /* 0x000085001b7c7a24 */ /* 0x000fe200078e0273 */
[----:B------:R-:W-:Y:S01]  /*31b0*/  IADD3 R5, R142, R5, RZ ;  /* 0x000000058e057210 */ /* 0x000fe20007ffe0ff */
[----:B------:R-:W-:Y:S01]  /*31c0*/  IMAD R26, R24, c[0x0][0x26c], R4 ;  /* 0x00009b00181a7a24 */ /* 0x000fe200078e0204 */
[----:B------:R-:W-:Y:S02]  /*31d0*/  SHF.R.S32.HI R4, RZ, 0x1f, R3 ;  /* 0x0000001fff047819 */ /* 0x000fe40000011403 */
[----:B------:R-:W-:Y:S02]  /*31e0*/  SHF.R.S32.HI R6, RZ, 0x1f, R5 ;  /* 0x0000001fff067819 */ /* 0x000fe40000011405 */
[----:B------:R-:W-:Y:S02]  /*31f0*/  LEA.HI R8, R4, R3, RZ, 0x6 ;  /* 0x0000000304087211 */ /* 0x000fe400078f30ff */
[----:B------:R-:W-:Y:S02]  /*3200*/  LEA.HI R9, R6, R5, RZ, 0x6 ;  /* 0x0000000506097211 */ /* 0x000fe400078f30ff */
[----:B------:R-:W-:-:S02]  /*3210*/  LEA.HI R4, R4, R3, RZ, 0x3 ;  /* 0x0000000304047211 */ /* 0x000fc400078f18ff */
[----:B------:R-:W-:Y:S02]  /*3220*/  LEA.HI R3, R6, R5, RZ, 0x3 ;  /* 0x0000000506037211 */ /* 0x000fe400078f18ff */
[----:B------:R-:W-:Y:S02]  /*3230*/  SHF.R.S32.HI R5, RZ, 0x6, R9 ;  /* 0x00000006ff057819 */ /* 0x000fe40000011409 */
[----:B------:R-:W-:Y:S02]  /*3240*/  SHF.R.S32.HI R6, RZ, 0x6, R8 ;  /* 0x00000006ff067819 */ /* 0x000fe40000011408 */
[--C-:B------:R-:W-:Y:S01]  /*3250*/  LOP3.LUT R9, R223, 0x38, R4.reuse, 0xf8, !PT ;  /* 0x00000038df097812 */ /* 0x100fe200078ef804 */
[--C-:B------:R-:W-:Y:S01]  /*3260*/  IMAD R13, R5, 0xc00, R7.reuse ;  /* 0x00000c00050d7824 */ /* 0x100fe200078e0207 */
[----:B------:R-:W-:Y:S01]  /*3270*/  LOP3.LUT R8, R222, 0x38, R4, 0xf8, !PT ;  /* 0x00000038de087812 */ /* 0x000fe200078ef804 */
[C---:B------:R-:W-:Y:S01]  /*3280*/  IMAD R25, R6.reuse, 0xc00, R7 ;  /* 0x00000c0006197824 */ /* 0x040fe200078e0207 */
[--C-:B------:R-:W-:Y:S01]  /*3290*/  LOP3.LUT R20, R223, 0x38, R3.reuse, 0xf8, !PT ;  /* 0x00000038df147812 */ /* 0x100fe200078ef803 */
[--C-:B------:R-:W-:Y:S01]  /*32a0*/  IMAD R24, R6, 0xc00, R12.reuse ;  /* 0x00000c0006187824 */ /* 0x100fe200078e020c */
[----:B------:R-:W-:Y:S01]  /*32b0*/  LOP3.LUT R23, R222, 0x38, R3, 0xf8, !PT ;  /* 0x00000038de177812 */ /* 0x000fe200078ef803 */
[----:B------:R-:W-:Y:S01]  /*32c0*/  IMAD R6, R5, 0xc00, R12 ;  /* 0x00000c0005067824 */ /* 0x000fe200078e020c */
[----:B------:R-:W-:-:S02]  /*32d0*/  LOP3.LUT R21, R9, R31, RZ, 0x3c, !PT ;  /* 0x0000001f09157212 */ /* 0x000fc400078e3cff */
[-C--:B------:R-:W-:Y:S02]  /*32e0*/  LOP3.LUT R9, R8, R30.reuse, RZ, 0x3c, !PT ;  /* 0x0000001e08097212 */ /* 0x080fe400078e3cff */
[----:B------:R-:W-:Y:S02]  /*32f0*/  LOP3.LUT R8, R20, R31, RZ, 0x3c, !PT ;  /* 0x0000001f14087212 */ /* 0x000fe400078e3cff */
[----:B------:R-:W-:Y:S02]  /*3300*/  LOP3.LUT R5, R23, R30, RZ, 0x3c, !PT ;  /* 0x0000001e17057212 */ /* 0x000fe400078e3cff */
[----:B------:R-:W-:Y:S01]  /*3310*/  SHF.R.S32.HI R73, RZ, 0x3, R4 ;  /* 0x00000003ff497819 */ /* 0x000fe20000011404 */
[----:B------:R-:W-:Y:S01]  /*3320*/  IMAD.IADD R20, R13, 0x1, R8 ;  /* 0x000000010d147824 */ /* 0x000fe200078e0208 */
[----:B------:R-:W-:Y:S02]  /*3330*/  IADD3 R13, R6, R5, RZ ;  /* 0x00000005060d7210 */ /* 0x000fe40007ffe0ff */
[----:B------:R-:W-:-:S02]  /*3340*/  LOP3.LUT R86, R4, 0xfffffff8, RZ, 0xc0, !PT ;  /* 0xfffffff804567812 */ /* 0x000fc400078ec0ff */
[----:B------:R-:W-:Y:S01]  /*3350*/  SHF.R.S32.HI R6, RZ, 0x1f, R130 ;  /* 0x0000001fff067819 */ /* 0x000fe20000011482 */
[----:B------:R-:W-:Y:S01]  /*3360*/  IMAD.SHL.U32 R120, R13, 0x2, RZ ;  /* 0x000000020d787824 */ /* 0x000fe200078e00ff */
[----:B------:R-:W-:Y:S01]  /*3370*/  IADD3 R23, R25, R21, RZ ;  /* 0x0000001519177210 */ /* 0x000fe20007ffe0ff */
[----:B------:R-:W-:Y:S01]  /*3380*/  IMAD.IADD R21, R24, 0x1, R9 ;  /* 0x0000000118157824 */ /* 0x000fe200078e0209 */
[----:B------:R-:W-:Y:S01]  /*3390*/  SHF.R.S32.HI R72, RZ, 0x3, R3 ;  /* 0x00000003ff487819 */ /* 0x000fe20000011403 */
[C---:B------:R-:W-:Y:S01]  /*33a0*/  IMAD R9, R6.reuse, c[0x0][0x280], RZ ;  /* 0x0000a00006097a24 */ /* 0x040fe200078e02ff */
[----:B------:R-:W-:Y:S01]  /*33b0*/  LOP3.LUT R85, R3, 0xfffffff8, RZ, 0xc0, !PT ;  /* 0xfffffff803557812 */ /* 0x000fe200078ec0ff */
[----:B------:R-:W-:Y:S01]  /*33c0*/  IMAD R8, R6, c[0x0][0x290], RZ ;  /* 0x0000a40006087a24 */ /* 0x000fe200078e02ff */
[----:B------:R-:W-:Y:S01]  /*33d0*/  MOV R5, c[0x0][0x27c] ;  /* 0x00009f0000057a02 */ /* 0x000fe20000000f00 */
[C---:B------:R-:W-:Y:S01]  /*33e0*/  IMAD R6, R130.reuse, c[0x0][0x284], R9 ;  /* 0x0000a10082067a24 */ /* 0x040fe200078e0209 */
[----:B------:R-:W-:Y:S01]  /*33f0*/  IADD3 R89, R91, R26, RZ ;  /* 0x0000001a5b597210 */ /* 0x000fe20007ffe0ff */
[----:B------:R-:W-:Y:S01]  /*3400*/  IMAD.SHL.U32 R122, R21, 0x2, RZ ;  /* 0x00000002157a7824 */ /* 0x000fe200078e00ff */
[----:B------:R-:W-:Y:S01]  /*3410*/  SHF.L.U32 R75, R5, 0x1, RZ ;  /* 0x00000001054b7819 */ /* 0x000fe200000006ff */
[----:B------:R-:W-:Y:S01]  /*3420*/  IMAD R5, R130, c[0x0][0x294], R8 ;  /* 0x0000a50082057a24 */ /* 0x000fe200078e0208 */
[----:B------:R-:W-:-:S02]  /*3430*/  IADD3 R105, R6, R99, RZ ;  /* 0x0000006306697210 */ /* 0x000fc40007ffe0ff */
[----:B------:R-:W-:Y:S01]  /*3440*/  IADD3 R103, R95, R6, RZ ;  /* 0x000000065f677210 */ /* 0x000fe20007ffe0ff */
[----:B------:R-:W-:Y:S01]  /*3450*/  IMAD.IADD R104, R5, 0x1, R97 ;  /* 0x0000000105687824 */ /* 0x000fe200078e0261 */
[----:B------:R-:W-:Y:S01]  /*3460*/  SHF.R.S32.HI R102, RZ, 0x1f, R86 ;  /* 0x0000001fff667819 */ /* 0x000fe20000011456 */
[----:B------:R-:W-:Y:S01]  /*3470*/  IMAD.IADD R100, R93, 0x1, R5 ;  /* 0x000000015d647824 */ /* 0x000fe200078e0205 */
[----:B------:R-:W-:Y:S02]  /*3480*/  SHF.R.S32.HI R101, RZ, 0x1f, R85 ;  /* 0x0000001fff657819 */ /* 0x000fe40000011455 */
[----:B------:R-:W-:Y:S02]  /*3490*/  SHF.L.U32 R123, R23, 0x1, RZ ;  /* 0x00000001177b7819 */ /* 0x000fe400000006ff */
[----:B------:R-:W-:Y:S02]  /*34a0*/  SHF.L.U32 R121, R20, 0x1, RZ ;  /* 0x0000000114797819 */ /* 0x000fe400000006ff */
[----:B---3--:R-:W-:Y:S01]  /*34b0*/  @P3 SHF.R.S32.HI R4, RZ, 0x1f, R22 ;  /* 0x0000001fff043819 */ /* 0x008fe20000011416 */
[----:B------:R-:W-:-:S02]  /*34c0*/  @!P3 IMAD.MOV.U32 R4, RZ, RZ, R28 ;  /* 0x000000ffff04b224 */ /* 0x000fc400078e001c */
[----:B------:R-:W-:Y:S02]  /*34d0*/  @!P3 IMAD.MOV.U32 R22, RZ, RZ, R29 ;  /* 0x000000ffff16b224 */ /* 0x000fe400078e001d */
[----:B------:R-:W-:Y:S02]  /*34e0*/  IMAD R3, R4, c[0x0][0x2b0], RZ ;  /* 0x0000ac0004037a24 */ /* 0x000fe400078e02ff */
[----:B------:R-:W-:-:S04]  /*34f0*/  IMAD.WIDE.U32 R112, R22, c[0x0][0x2b0], RZ ;  /* 0x0000ac0016707a25 */ /* 0x000fc800078e00ff */
[----:B------:R-:W-:-:S05]  /*3500*/  IMAD R3, R22, c[0x0][0x2b4], R3 ;  /* 0x0000ad0016037a24 */ /* 0x000fca00078e0203 */
[----:B------:R-:W-:Y:S01]  /*3510*/  IADD3 R119, R113, R3, RZ ;  /* 0x0000000371777210 */ /* 0x000fe20007ffe0ff */
[----:B------:R-:W-:Y:S06]  /*3520*/  BAR.SYNC.DEFER_BLOCKING 0x0 ;  /* 0x0000000000007b1d */ /* 0x000fec0000010000 */
.L_x_1755:
[----:B------:R-:W-:Y:S01]  /*3530*/  MOV R83, RZ ;  /* 0x000000ff00537202 */ /* 0x000fe20000000f00 */
[----:B-1----:R-:W-:Y:S01]  /*3540*/  IMAD.MOV.U32 R3, RZ, RZ, c[0x0][0x2b8] ;  /* 0x0000ae00ff037624 */ /* 0x002fe200078e00ff */
[----:B------:R-:W-:Y:S04]  /*3550*/  DEPBAR.LE SB0, 0x0 ;  /* 0x000080000000791a */ /* 0x000fe80000000000 */
[----:B------:R-:W-:Y:S01]  /*3560*/  ISETP.NE.AND P0, PT, R3, 0x1, PT ;  /* 0x000000010300780c */ /* 0x000fe20003f05270 */
[----:B------:R-:W-:Y:S01]  /*3570*/  IMAD R3, R39, 0x30, R0 ;  /* 0x0000003027037824 */ /* 0x000fe200078e0200 */
[----:B------:R-:W-:Y:S01]  /*3580*/  WARPSYNC 0xffffffff ;  /* 0xffffffff00007948 */ /* 0x000fe20003800000 */
[----:B------:R-:W-:Y:S02]  /*3590*/  BSSY B2, `(.L_x_1715) ;  /* 0x0000544000027945 */ /* 0x000fe40003800000 */
[----:B------:R-:W-:Y:S04]  /*35a0*/  IMAD.IADD R5, R126, 0x1, R3 ;  /* 0x000000017e057824 */ /* 0x000fe800078e0203 */
[--C-:B----4-:R-:W-:Y:S04]  /*35b0*/  IMAD.MOV.U32 R4, RZ, RZ, R5.reuse ;  /* 0x000000ffff047224 */ /* 0x110fe800078e0005 */
[----:B--23--:R-:W-:Y:S05]  /*35c0*/  @P0 IMAD.HI.U32 R6, R5, c[0x0][0x2bc], RZ ;  /* 0x0000af0005060a27 */ /* 0x00cfea00078e00ff */
[----:B------:R-:W-:Y:S02]  /*35d0*/  @P0 SHF.R.U32.HI R4, RZ, c[0x0][0x2c0], R6 ;  /* 0x0000b000ff040a19 */ /* 0x000fe40000011606 */
[----:B------:R-:W-:Y:S04]  /*35e0*/  ISETP.GE.AND P0, PT, R3, R2, PT ;  /* 0x000000020300720c */ /* 0x000fe80003f06270 */
[----:B------:R-:W-:Y:S11]  /*35f0*/  ISETP.GT.OR P0, PT, R0, 0x2f, P0 ;  /* 0x0000002f0000780c */ /* 0x000ff60000704670 */
[----:B------:R-:W-:Y:S02]  /*3600*/  @!UPT UIADD3 URZ, URZ, URZ, URZ ;  /* 0x0000003f3f3ff290 */ /* 0x000fe4000fffe03f */
[C---:B------:R-:W-:Y:S04]  /*3610*/  @!P0 IADD3 R3, P3, R4.reuse, R112, RZ ;  /* 0x0000007004038210 */ /* 0x040fe80007f7e0ff */
[----:B------:R-:W-:Y:S02]  /*3620*/  @!P0 LEA.HI.X.SX32 R6, R4, R119, 0x1, P3 ;  /* 0x0000007704068211 */ /* 0x000fe400018f0eff */
[C---:B------:R-:W-:Y:S04]  /*3630*/  @!P0 LEA R8, P3, R3.reuse, c[0x0][0x2a0], 0x2 ;  /* 0x0000a80003088a11 */ /* 0x040fe800078610ff */
[----:B------:R-:W-:Y:S01]  /*3640*/  @!P0 LEA.HI.X R9, R3, c[0x0][0x2a4], R6, 0x2, P3 ;  /* 0x0000a90003098a11 */ /* 0x000fe200018f1406 */
[----:B------:R-:W-:Y:S04]  /*3650*/  IMAD.MOV R3, RZ, RZ, -R4 ;  /* 0x000000ffff037224 */ /* 0x000fe800078e0a04 */
[----:B------:R-:W-:Y:S01]  /*3660*/  IMAD R84, R3, c[0x0][0x2b8], R5 ;  /* 0x0000ae0003547a24 */ /* 0x000fe200078e0205 */
[----:B------:R-:W2:Y:S03]  /*3670*/  @!P0 LDG.E R83, [R8.64] ;  /* 0x0000000608538981 */ /* 0x000ea6000c1e1900 */
[C---:B------:R-:W-:Y:S01]  /*3680*/  IMAD.WIDE.U32 R4, R84.reuse, c[0x0][0x1e0], RZ ;  /* 0x0000780054047a25 */ /* 0x040fe200078e00ff */
[----:B------:R-:W-:Y:S01]  /*3690*/  SHF.R.S32.HI R87, RZ, 0x1f, R84 ;  /* 0x0000001fff577819 */ /* 0x000fe20000011454 */
[----:B------:R-:W-:Y:S04]  /*36a0*/  BAR.SYNC.DEFER_BLOCKING 0x0 ;  /* 0x0000000000007b1d */ /* 0x000fe80000010000 */
        /* <DEDUP_REMOVED lines=9> */
[C---:B------:R-:W-:Y:S02]  /*3740*/  LEA R81, P0, R3.reuse, c[0x0][0x1c8], 0x1 ;  /* 0x0000720003517a11 */ /* 0x040fe400078008ff */
[----:B------:R-:W-:Y:S02]  /*3750*/  MOV R5, c[0x0][0x27c] ;  /* 0x00009f0000057a02 */ /* 0x000fe40000000f00 */
[----:B------:R-:W-:Y:S02]  /*3760*/  LEA.HI.X R80, R3, c[0x0][0x1cc], R4, 0x1, P0 ;  /* 0x0000730003507a11 */ /* 0x000fe400000f0c04 */
[----:B------:R-:W-:Y:S11]  /*3770*/  ISETP.GE.AND P0, PT, R5, 0x1, PT ;  /* 0x000000010500780c */ /* 0x000ff60003f06270 */
[----:B------:R-:W-:Y:S02]  /*3780*/  @!UPT UIADD3 URZ, URZ, URZ, URZ ;  /* 0x0000003f3f3ff290 */ /* 0x000fe4000fffe03f */
[----:B------:R-:W-:-:S05]  /*3790*/  @!P0 BRA `(.L_x_1716) ;  /* 0x00004eb000008947 */ /* 0x000fca0003800000 */
[-C--:B------:R-:W-:Y:S01]  /*37a0*/  IMAD R5, R152, R39.reuse, RZ ;  /* 0x0000002798057224 */ /* 0x080fe200078e02ff */
[----:B------:R-:W-:Y:S01]  /*37b0*/  ULDC.U8 UR4, c[0x0][0x298] ;  /* 0x0000a60000047ab9 */ /* 0x000fe20000000000 */
[-C--:B------:R-:W-:Y:S01]  /*37c0*/  IMAD R4, R153, R39.reuse, RZ ;  /* 0x0000002799047224 */ /* 0x080fe200078e02ff */
[----:B------:R-:W-:Y:S01]  /*37d0*/  ISETP.NE.AND P0, PT, RZ, UR4, PT ;  /* 0x00000004ff007c0c */ /* 0x000fe2000bf05270 */
[-C--:B------:R-:W-:Y:S01]  /*37e0*/  IMAD.WIDE.U32 R68, R134, R39.reuse, RZ ;  /* 0x0000002786447225 */ /* 0x080fe200078e00ff */
[----:B------:R-:W-:Y:S03]  /*37f0*/  SHF.R.S32.HI R3, RZ, 0x1f, R39 ;  /* 0x0000001fff037819 */ /* 0x000fe60000011427 */
[----:B------:R-:W-:Y:S04]  /*3800*/  IMAD.WIDE.U32 R70, R132, R39, RZ ;  /* 0x0000002784467225 */ /* 0x000fe800078e00ff */
[C---:B------:R-:W-:Y:S02]  /*3810*/  IMAD R5, R3.reuse, R134, R5 ;  /* 0x0000008603057224 */ /* 0x040fe400078e0205 */
[----:B------:R-:W-:Y:S02]  /*3820*/  IMAD R4, R3, R132, R4 ;  /* 0x0000008403047224 */ /* 0x000fe400078e0204 */
[----:B------:R-:W-:Y:S01]  /*3830*/  IMAD R3, R39, -0x30, R2 ;  /* 0xffffffd027037824 */ /* 0x000fe200078e0202 */
[----:B------:R-:W-:Y:S02]  /*3840*/  IADD3 R74, R69, R5, RZ ;  /* 0x00000005454a7210 */ /* 0x000fe40007ffe0ff */
[----:B------:R-:W-:Y:S02]  /*3850*/  IADD3 R76, R71, R4, RZ ;  /* 0x00000004474c7210 */ /* 0x000fe40007ffe0ff */
[----:B------:R-:W-:Y:S01]  /*3860*/  IMNMX R82, R3, 0x30, PT ;  /* 0x0000003003527817 */ /* 0x000fe20003800200 */
        /* <DEDUP_REMOVED lines=11> */
[----:B------:R-:W-:Y:S03]  /*3920*/  CS2R R4, SRZ ;  /* 0x0000000000047805 */ /* 0x000fe6000001ff00 */
        /* <DEDUP_REMOVED lines=33> */
.L_x_1719:
[----:B------:R-:W-:Y:S05]  /*3b40*/  BSYNC B0 ;  /* 0x0000000000007941 */ /* 0x000fea0003800000 */
.L_x_1718:
[----:B-1----:R-:W-:Y:S01]  /*3b50*/  IADD3 R10, R143, 0x20, RZ ;  /* 0x000000208f0a7810 */ /* 0x002fe20007ffe0ff */
[----:B-----5:R-:W-:Y:S01]  /*3b60*/  IMAD.MOV.U32 R9, RZ, RZ, R46 ;  /* 0x000000ffff097224 */ /* 0x020fe200078e002e */
[----:B------:R-:W-:Y:S01]  /*3b70*/  BSSY B0, `(.L_x_1720) ;  /* 0x0000044000007945 */ /* 0x000fe20003800000 */
[----:B------:R-:W-:Y:S01]  /*3b80*/  IMAD.MOV.U32 R6, RZ, RZ, R44 ;  /* 0x000000ffff067224 */ /* 0x000fe200078e002c */
[----:B------:R-:W-:Y:S01]  /*3b90*/  ISETP.GE.AND P5, PT, R10, R82, PT ;  /* 0x000000520a00720c */ /* 0x000fe20003fa6270 */
[----:B------:R-:W-:Y:S01]  /*3ba0*/  IMAD.MOV.U32 R3, RZ, RZ, R45 ;  /* 0x000000ffff037224 */ /* 0x000fe200078e002d */
[----:B------:R-:W-:Y:S01]  /*3bb0*/  CS2R R52, SRZ ;  /* 0x0000000000347805 */ /* 0x000fe2000001ff00 */
        /* <DEDUP_REMOVED lines=8> */
[----:B------:R-:W-:Y:S01]  /*3c40*/  CS2R R50, SRZ ;  /* 0x0000000000327805 */ /* 0x000fe2000001ff00 */
        /* <DEDUP_REMOVED lines=16> */
[----:B------:R-:W-:Y:S01]  /*3d50*/  CS2R R24, SRZ ;  /* 0x0000000000187805 */ /* 0x000fe2000001ff00 */
[----:B------:R-:W-:Y:S01]  /*3d60*/  CS2R R22, SRZ ;  /* 0x0000000000167805 */ /* 0x000fe2000001ff00 */
[----:B------:R-:W-:Y:S01]  /*3d70*/  PRMT R28, R9, 0x5410, R8 ;  /* 0x00005410091c7816 */ /* 0x000fe20000000008 */
[----:B------:R-:W-:Y:S01]  /*3d80*/  CS2R R20, SRZ ;  /* 0x0000000000147805 */ /* 0x000fe2000001ff00 */
[----:B------:R-:W-:Y:S01]  /*3d90*/  PRMT R13, R6, 0x5410, R3 ;  /* 0x00005410060d7816 */ /* 0x000fe20000000003 */
[----:B------:R-:W-:-:S05]  /*3da0*/  @P5 BRA `(.L_x_1721) ;  /* 0x0000020000005947 */ /* 0x000fca0003800000 */
[----:B------:R-:W-:Y:S01]  /*3db0*/  IADD3 R3, P3, P0, R94, R68, R157 ;  /* 0x000000445e037210 */ /* 0x000fe2000787e09d */
[----:B------:R-:W-:Y:S01]  /*3dc0*/  CS2R R48, SRZ ;  /* 0x0000000000307805 */ /* 0x000fe2000001ff00 */
[----:B------:R-:W-:Y:S01]  /*3dd0*/  CS2R R20, SRZ ;  /* 0x0000000000147805 */ /* 0x000fe2000001ff00 */
[----:B------:R-:W-:Y:S01]  /*3de0*/  CS2R R50, SRZ ;  /* 0x0000000000327805 */ /* 0x000fe2000001ff00 */
[----:B------:R-:W-:Y:S01]  /*3df0*/  IADD3.X R8, R103, R74, R137, P3, P0 ;  /* 0x0000004a67087210 */ /* 0x000fe20001fe0489 */
[----:B------:R-:W-:Y:S01]  /*3e00*/  CS2R R22, SRZ ;  /* 0x0000000000167805 */ /* 0x000fe2000001ff00 */
[----:B------:R-:W-:Y:S01]  /*3e10*/  IADD3 R6, P3, P0, R92, R70, R156 ;  /* 0x000000465c067210 */ /* 0x000fe2000787e09c */
[----:B------:R-:W-:Y:S01]  /*3e20*/  CS2R R52, SRZ ;  /* 0x0000000000347805 */ /* 0x000fe2000001ff00 */
[----:B------:R-:W-:Y:S01]  /*3e30*/  CS2R R24, SRZ ;  /* 0x0000000000187805 */ /* 0x000fe2000001ff00 */
[----:B------:R-:W-:Y:S01]  /*3e40*/  CS2R R54, SRZ ;  /* 0x0000000000367805 */ /* 0x000fe2000001ff00 */
[----:B------:R-:W-:Y:S01]  /*3e50*/  IADD3.X R9, R100, R76, R138, P3, P0 ;  /* 0x0000004c64097210 */ /* 0x000fe20001fe048a */
[----:B------:R-:W-:Y:S01]  /*3e60*/  CS2R R26, SRZ ;  /* 0x00000000001a7805 */ /* 0x000fe2000001ff00 */
[C---:B------:R-:W-:Y:S04]  /*3e70*/  LEA R10, P0, R3.reuse, c[0x0][0x270], 0x1 ;  /* 0x00009c00030a7a11 */ /* 0x040fe800078008ff */
[----:B------:R-:W-:Y:S02]  /*3e80*/  LEA.HI.X R11, R3, c[0x0][0x274], R8, 0x1, P0 ;  /* 0x00009d00030b7a11 */ /* 0x000fe400000f0c08 */
[C---:B------:R-:W-:Y:S04]  /*3e90*/  LEA R8, P0, R6.reuse, c[0x0][0x288], 0x1 ;  /* 0x0000a20006087a11 */ /* 0x040fe800078008ff */
[----:B------:R-:W-:Y:S02]  /*3ea0*/  LEA.HI.X R9, R6, c[0x0][0x28c], R9, 0x1, P0 ;  /* 0x0000a30006097a11 */ /* 0x000fe400000f0c09 */
[----:B------:R-:W-:Y:S11]  /*3eb0*/  ISETP.GE.AND P0, PT, R144, c[0x0][0x27c], PT ;  /* 0x00009f0090007a0c */ /* 0x000ff60003f06270 */
[----:B------:R-:W-:Y:S02]  /*3ec0*/  @!UPT UIADD3 URZ, URZ, URZ, URZ ;  /* 0x0000003f3f3ff290 */ /* 0x000fe4000fffe03f */
        /* <DEDUP_REMOVED lines=14> */
.L_x_1721:
[----:B------:R-:W-:Y:S05]  /*3fb0*/  BSYNC B0 ;  /* 0x0000000000007941 */ /* 0x000fea0003800000 */
.L_x_1720:
[----:B-----5:R-:W-:Y:S01]  /*3fc0*/  IMAD.MOV.U32 R6, RZ, RZ, R54 ;  /* 0x000000ffff067224 */ /* 0x020fe200078e0036 */
[----:B------:R2:W3:Y:S01]  /*3fd0*/  SHFL.IDX PT, R64, R80, RZ, 0x181f ;  /* 0x00181fff50407589 */ /* 0x0004e200000e0000 */
[----:B------:R-:W-:Y:S01]  /*3fe0*/  IMAD.MOV.U32 R3, RZ, RZ, R55 ;  /* 0x000000ffff037224 */ /* 0x000fe200078e0037 */
[----:B------:R-:W-:Y:S01]  /*3ff0*/  BSSY B1, `(.L_x_1722) ;  /* 0x0000107000017945 */ /* 0x000fe20003800000 */
[----:B-1----:R-:W-:Y:S01]  /*4000*/  IMAD.MOV.U32 R9, RZ, RZ, R52 ;  /* 0x000000ffff097224 */ /* 0x002fe200078e0034 */
[----:B------:R-:W-:Y:S01]  /*4010*/  PRMT R60, R60, 0x5410, R6 ;  /* 0x000054103c3c7816 */ /* 0x000fe20000000006 */
[----:B------:R-:W-:Y:S01]  /*4020*/  IMAD.MOV.U32 R6, RZ, RZ, R50 ;  /* 0x000000ffff067224 */ /* 0x000fe200078e0032 */
[----:B------:R-:W-:Y:S01]  /*4030*/  PRMT R61, R3, 0x7610, R61 ;  /* 0x00007610033d7816 */ /* 0x000fe2000000003d */
[----:B------:R-:W-:Y:S01]  /*4040*/  IMAD.MOV.U32 R8, RZ, RZ, R53 ;  /* 0x000000ffff087224 */ /* 0x000fe200078e0035 */
[----:B------:R-:W-:Y:S01]  /*4050*/  MOV R3, R51 ;  /* 0x0000003300037202 */ /* 0x000fe20000000f00 */
[----:B------:R2:W1:Y:S01]  /*4060*/  SHFL.IDX PT, R63, R81, RZ, 0x181f ;  /* 0x00181fff513f7589 */ /* 0x00046200000e0000 */
[----:B------:R-:W-:Y:S01]  /*4070*/  PRMT R58, R58, 0x5410, R6 ;  /* 0x000054103a3a7816 */ /* 0x000fe20000000006 */
[----:B------:R-:W-:Y:S01]  /*4080*/  IMAD.MOV.U32 R6, RZ, RZ, R26 ;  /* 0x000000ffff067224 */ /* 0x000fe200078e001a */
[----:B------:R-:W-:Y:S01]  /*4090*/  PRMT R59, R3, 0x5410, R9 ;  /* 0x00005410033b7816 */ /* 0x000fe20000000009 */
[----:B------:R-:W-:Y:S01]  /*40a0*/  IMAD.MOV.U32 R9, RZ, RZ, R48 ;  /* 0x000000ffff097224 */ /* 0x000fe200078e0030 */
[----:B------:R-:W-:Y:S02]  /*40b0*/  MOV R3, R27 ;  /* 0x0000001b00037202 */ /* 0x000fe40000000f00 */
[----:B------:R-:W-:Y:S01]  /*40c0*/  PRMT R60, R8, 0x7610, R60 ;  /* 0x00007610083c7816 */ /* 0x000fe2000000003c */
[----:B------:R-:W-:Y:S01]  /*40d0*/  IMAD.MOV.U32 R8, RZ, RZ, R49 ;  /* 0x000000ffff087224 */ /* 0x000fe200078e0031 */
[----:B------:R-:W-:Y:S01]  /*40e0*/  PRMT R34, R6, 0x5410, R3 ;  /* 0x0000541006227816 */ /* 0x000fe20000000003 */
[----:B------:R-:W-:Y:S01]  /*40f0*/  IMAD.MOV.U32 R6, RZ, RZ, R24 ;  /* 0x000000ffff067224 */ /* 0x000fe200078e0018 */
[----:B------:R-:W-:Y:S01]  /*4100*/  PRMT R57, R9, 0x7610, R57 ;  /* 0x0000761009397816 */ /* 0x000fe20000000039 */
[----:B------:R-:W-:Y:S01]  /*4110*/  IMAD.MOV.U32 R3, RZ, RZ, R25 ;  /* 0x000000ffff037224 */ /* 0x000fe200078e0019 */
[----:B------:R-:W-:Y:S04]  /*4120*/  PRMT R58, R8, 0x7610, R58 ;  /* 0x00007610083a7816 */ /* 0x000fe8000000003a */
[----:B------:R-:W-:Y:S01]  /*4130*/  PRMT R33, R6, 0x5410, R3 ;  /* 0x0000541006217816 */ /* 0x000fe20000000003 */
[----:B------:R-:W-:Y:S05]  /*4140*/  IMAD.MOV.U32 R3, RZ, RZ, R22 ;  /* 0x000000ffff037224 */ /* 0x000fea00078e0016 */
[----:B------:R-:W-:Y:S02]  /*4150*/  PRMT R32, R3, 0x7610, R32 ;  /* 0x0000761003207816 */ /* 0x000fe40000000020 */
[----:B------:R-:W-:Y:S04]  /*4160*/  MOV R3, R23 ;  /* 0x0000001700037202 */ /* 0x000fe80000000f00 */
[----:B------:R-:W-:Y:S01]  /*4170*/  PRMT R32, R32, 0x5410, R3 ;  /* 0x0000541020207816 */ /* 0x000fe20000000003 */
[----:B------:R-:W-:Y:S05]  /*4180*/  IMAD.MOV.U32 R3, RZ, RZ, R20 ;  /* 0x000000ffff037224 */ /* 0x000fea00078e0014 */
[----:B------:R-:W-:Y:S01]  /*4190*/  PRMT R30, R30, 0x5410, R3 ;  /* 0x000054101e1e7816 */ /* 0x000fe20000000003 */
[----:B------:R-:W-:Y:S05]  /*41a0*/  IMAD.MOV.U32 R3, RZ, RZ, R21 ;  /* 0x000000ffff037224 */ /* 0x000fea00078e0015 */
[----:B------:R-:W-:Y:S01]  /*41b0*/  PRMT R31, R31, 0x5410, R3 ;  /* 0x000054101f1f7816 */ /* 0x000fe20000000003 */
[----:B------:R-:W-:-:S05]  /*41c0*/  @P4 BRA `(.L_x_1723) ;  /* 0x00000e9000004947 */ /* 0x000fca0003800000 */
[----:B-123--:R-:W-:Y:S01]  /*41d0*/  ISETP.GE.AND P0, PT, R140, c[0x0][0x1d4], PT ;  /* 0x000075008c007a0c */ /* 0x00efe20003f06270 */
[----:B------:R-:W-:Y:S01]  /*41e0*/  @!UPT UIADD3 URZ, URZ, URZ, URZ ;  /* 0x0000003f3f3ff290 */ /* 0x000fe2000fffe03f */
[----:B------:R-:W-:Y:S11]  /*41f0*/  BSSY B0, `(.L_x_1724) ;  /* 0x0000038000007945 */ /* 0x000ff60003800000 */
[----:B------:R-:W-:-:S05]  /*4200*/  @P0 BRA `(.L_x_1725) ;  /* 0x0000036000000947 */ /* 0x000fca0003800000 */
[----:B------:R-:W-:Y:S01]  /*4210*/  ISETP.GE.AND P0, PT, R144, c[0x0][0x27c], PT ;  /* 0x00009f0090007a0c */ /* 0x000fe20003f06270 */
[----:B------:R-:W1:Y:S11]  /*4220*/  LDS.128 R8, [R203+0xa080] ;  /* 0x00a08000cb087984 */ /* 0x000e760000000c00 */
[----:B------:R-:W-:Y:S01]  /*4230*/  @!UPT UIADD3 URZ, URZ, URZ, URZ ;  /* 0x0000003f3f3ff290 */ /* 0x000fe2000fffe03f */
[--C-:B------:R-:W-:Y:S01]  /*4240*/  @!P0 SHF.R.U64 R4, R4, 0x10, R5.reuse ;  /* 0x0000001004048819 */ /* 0x100fe20000001205 */
[----:B------:R-:W-:Y:S02]  /*4250*/  @!P0 HADD2.F32 R36, -RZ, R36.H0_H0 ;  /* 0x20000024ff248230 */ /* 0x000fe40000004100 */
[----:B------:R-:W-:Y:S02]  /*4260*/  @!P0 HADD2.F32 R6, -RZ, R13.H0_H0 ;  /* 0x2000000dff068230 */ /* 0x000fe40000004100 */
[----:B------:R-:W-:Y:S01]  /*4270*/  @!P0 HADD2.F32 R4, -RZ, R4.H0_H0 ;  /* 0x20000004ff048230 */ /* 0x000fe20000004100 */
[----:B-1----:R-:W-:Y:S05]  /*4280*/  @!P0 MOV R3, R8 ;  /* 0x0000000800038202 */ /* 0x002fea0000000f00 */
[--C-:B------:R-:W-:Y:S02]  /*4290*/  @!P0 HADD2.F32 R35, -RZ, R3.reuse.H1_H1 ;  /* 0x30000003ff238230 */ /* 0x100fe40000004100 */
[----:B------:R-:W-:Y:S03]  /*42a0*/  @!P0 HADD2.F32 R3, -RZ, R3.H0_H0 ;  /* 0x20000003ff038230 */ /* 0x000fe60000004100 */
[----:B------:R-:W-:Y:S04]  /*42b0*/  @!P0 FMUL.FTZ R62, R35, R6 ;  /* 0x00000006233e8220 */ /* 0x000fe80000410000 */
[C---:B------:R-:W-:Y:S02]  /*42c0*/  @!P0 FFMA.FTZ R62, R3.reuse, R36, -R62 ;  /* 0x00000024033e8223 */ /* 0x040fe4000001083e */
[----:B------:R-:W-:Y:S01]  /*42d0*/  @!P0 FMUL.FTZ R3, R3, R6 ;  /* 0x0000000603038220 */ /* 0x000fe20000410000 */
[----:B------:R-:W-:Y:S03]  /*42e0*/  @!P0 SHF.R.U32.HI R6, RZ, 0x10, R5 ;  /* 0x00000010ff068819 */ /* 0x000fe60000011605 */
[----:B------:R-:W-:Y:S01]  /*42f0*/  @!P0 FFMA.FTZ R3, R35, R36, R3 ;  /* 0x0000002423038223 */ /* 0x000fe20000010003 */
[--C-:B------:R-:W-:Y:S01]  /*4300*/  @!P0 SHF.R.U64 R35, R40, 0x10, R41.reuse ;  /* 0x0000001028238819 */ /* 0x100fe20000001229 */
[----:B------:R-:W-:Y:S01]  /*4310*/  @!P0 HADD2.F32 R6, -RZ, R6.H0_H0 ;  /* 0x20000006ff068230 */ /* 0x000fe20000004100 */
[----:B------:R-:W-:Y:S02]  /*4320*/  @!P0 SHF.R.U32.HI R36, RZ, 0x10, R41 ;  /* 0x00000010ff248819 */ /* 0x000fe40000011629 */
[----:B------:R-:W-:Y:S01]  /*4330*/  @!P0 F2FP.PACK_AB R40, R3, R62 ;  /* 0x0000003e0328823e */ /* 0x000fe200000000ff */
[----:B------:R-:W-:Y:S01]  /*4340*/  @!P0 HADD2.F32 R35, -RZ, R35.H0_H0 ;  /* 0x20000023ff238230 */ /* 0x000fe20000004100 */
[----:B------:R-:W-:Y:S02]  /*4350*/  @!P0 MOV R3, R9 ;  /* 0x0000000900038202 */ /* 0x000fe40000000f00 */
[----:B------:R-:W-:Y:S02]  /*4360*/  @!P0 MOV R8, R40 ;  /* 0x0000002800088202 */ /* 0x000fe40000000f00 */
[C---:B------:R-:W-:Y:S01]  /*4370*/  LEA R40, P3, R140.reuse, R63, 0x1 ;  /* 0x0000003f8c287211 */ /* 0x040fe200078608ff */
[--C-:B------:R-:W-:Y:S02]  /*4380*/  @!P0 HADD2.F32 R5, -RZ, R3.reuse.H1_H1 ;  /* 0x30000003ff058230 */ /* 0x100fe40000004100 */
[----:B------:R-:W-:Y:S03]  /*4390*/  @!P0 HADD2.F32 R3, -RZ, R3.H0_H0 ;  /* 0x20000003ff038230 */ /* 0x000fe60000004100 */
[-C--:B------:R-:W-:Y:S04]  /*43a0*/  @!P0 FMUL.FTZ R41, R5, R4.reuse ;  /* 0x0000000405298220 */ /* 0x080fe80000410000 */
[CC--:B------:R-:W-:Y:S02]  /*43b0*/  @!P0 FFMA.FTZ R41, R3.reuse, R35.reuse, -R41 ;  /* 0x0000002303298223 */ /* 0x0c0fe40000010829 */
[----:B------:R-:W-:Y:S01]  /*43c0*/  @!P0 FMUL.FTZ R3, R3, R4 ;  /* 0x0000000403038220 */ /* 0x000fe20000410000 */
[----:B------:R-:W-:Y:S03]  /*43d0*/  @!P0 MOV R4, R10 ;  /* 0x0000000a00048202 */ /* 0x000fe60000000f00 */
[----:B------:R-:W-:Y:S02]  /*43e0*/  @!P0 FFMA.FTZ R3, R5, R35, R3 ;  /* 0x0000002305038223 */ /* 0x000fe40000010003 */
[--C-:B------:R-:W-:Y:S02]  /*43f0*/  @!P0 HADD2.F32 R5, -RZ, R4.reuse.H1_H1 ;  /* 0x30000004ff058230 */ /* 0x100fe40000004100 */
[----:B------:R-:W-:Y:S01]  /*4400*/  @!P0 HADD2.F32 R4, -RZ, R4.H0_H0 ;  /* 0x20000004ff048230 */ /* 0x000fe20000004100 */
[----:B------:R-:W-:Y:S02]  /*4410*/  @!P0 F2FP.PACK_AB R3, R3, R41 ;  /* 0x000000290303823e */ /* 0x000fe400000000ff */
[----:B------:R-:W-:Y:S02]  /*4420*/  LEA.HI.X R41, R140, R64, R141, 0x1, P3 ;  /* 0x000000408c297211 */ /* 0x000fe400018f0c8d */
[----:B------:R-:W-:Y:S01]  /*4430*/  @!P0 MOV R9, R3 ;  /* 0x0000000300098202 */ /* 0x000fe20000000f00 */
[----:B------:R-:W-:Y:S02]  /*4440*/  @!P0 HADD2.F32 R3, -RZ, R13.H1_H1 ;  /* 0x3000000dff038230 */ /* 0x000fe40000004100 */
[----:B------:R-:W-:Y:S03]  /*4450*/  @!P0 HADD2.F32 R13, -RZ, R37.H0_H0 ;  /* 0x20000025ff0d8230 */ /* 0x000fe60000004100 */
[CC--:B------:R-:W-:Y:S02]  /*4460*/  @!P0 FMUL.FTZ R35, R5.reuse, R3.reuse ;  /* 0x0000000305238220 */ /* 0x0c0fe40000410000 */
[C---:B------:R-:W-:Y:S02]  /*4470*/  @!P0 FMUL.FTZ R3, R4.reuse, R3 ;  /* 0x0000000304038220 */ /* 0x040fe40000410000 */
[----:B------:R-:W-:Y:S01]  /*4480*/  @!P0 FFMA.FTZ R62, R4, R13, -R35 ;  /* 0x0000000d043e8223 */ /* 0x000fe20000010823 */
[----:B------:R-:W-:Y:S01]  /*4490*/  @!P0 MOV R4, R11 ;  /* 0x0000000b00048202 */ /* 0x000fe20000000f00 */
[----:B------:R-:W-:Y:S01]  /*44a0*/  @!P0 FFMA.FTZ R3, R5, R13, R3 ;  /* 0x0000000d05038223 */ /* 0x000fe20000010003 */
[----:B------:R-:W-:Y:S03]  /*44b0*/  @!P0 HADD2.F32 R35, -RZ, R36.H0_H0 ;  /* 0x20000024ff238230 */ /* 0x000fe60000004100 */
[--C-:B------:R-:W-:Y:S02]  /*44c0*/  @!P0 HADD2.F32 R5, -RZ, R4.reuse.H0_H0 ;  /* 0x20000004ff058230 */ /* 0x100fe40000004100 */
[----:B------:R-:W-:Y:S03]  /*44d0*/  @!P0 HADD2.F32 R13, -RZ, R4.H1_H1 ;  /* 0x30000004ff0d8230 */ /* 0x000fe60000004100 */
[-C--:B------:R-:W-:Y:S02]  /*44e0*/  @!P0 FMUL.FTZ R4, R5, R6.reuse ;  /* 0x0000000605048220 */ /* 0x080fe40000410000 */
[C---:B------:R-:W-:Y:S02]  /*44f0*/  @!P0 FMUL.FTZ R36, R13.reuse, R6 ;  /* 0x000000060d248220 */ /* 0x040fe40000410000 */
[-C--:B------:R-:W-:Y:S02]  /*4500*/  @!P0 FFMA.FTZ R4, R13, R35.reuse, R4 ;  /* 0x000000230d048223 */ /* 0x080fe40000010004 */
[----:B------:R-:W-:Y:S01]  /*4510*/  @!P0 FFMA.FTZ R36, R5, R35, -R36 ;  /* 0x0000002305248223 */ /* 0x000fe20000010824 */
[----:B------:R-:W-:Y:S04]  /*4520*/  @!P0 F2FP.PACK_AB R5, R3, R62 ;  /* 0x0000003e0305823e */ /* 0x000fe800000000ff */
[----:B------:R-:W-:Y:S02]  /*4530*/  @!P0 F2FP.PACK_AB R3, R4, R36 ;  /* 0x000000240403823e */ /* 0x000fe400000000ff */
[----:B------:R-:W-:Y:S02]  /*4540*/  @!P0 MOV R10, R5 ;  /* 0x00000005000a8202 */ /* 0x000fe40000000f00 */
[----:B------:R-:W-:Y:S05]  /*4550*/  @!P0 MOV R11, R3 ;  /* 0x00000003000b8202 */ /* 0x000fea0000000f00 */
[----:B------:R1:W-:Y:S02]  /*4560*/  ST.E.128 [R40.64], R8 ;  /* 0x0000000828007985 */ /* 0x0003e4000c101d06 */
.L_x_1725:
[----:B------:R-:W-:Y:S05]  /*4570*/  BSYNC B0 ;  /* 0x0000000000007941 */ /* 0x000fea0003800000 */
.L_x_1724:
[----:B------:R-:W-:Y:S01]  /*4580*/  ISETP.GE.AND P0, PT, R142, c[0x0][0x1d4], PT ;  /* 0x000075008e007a0c */ /* 0x000fe20003f06270 */
[----:B------:R-:W-:Y:S01]  /*4590*/  @!UPT UIADD3 URZ, URZ, URZ, URZ ;  /* 0x0000003f3f3ff290 */ /* 0x000fe2000fffe03f */
[----:B------:R-:W-:Y:S11]  /*45a0*/  BSSY B0, `(.L_x_1726) ;  /* 0x0000038000007945 */ /* 0x000ff60003800000 */
[----:B------:R-:W-:-:S05]  /*45b0*/  @P0 BRA `(.L_x_1727) ;  /* 0x0000036000000947 */ /* 0x000fca0003800000 */
[----:B------:R-:W-:Y:S01]  /*45c0*/  ISETP.GE.AND P0, PT, R148, c[0x0][0x27c], PT ;  /* 0x00009f0094007a0c */ /* 0x000fe20003f06270 */
[----:B-1----:R-:W1:Y:S11]  /*45d0*/  LDS.128 R8, [R203+0xb880] ;  /* 0x00b88000cb087984 */ /* 0x002e760000000c00 */
[----:B------:R-:W-:Y:S01]  /*45e0*/  @!UPT UIADD3 URZ, URZ, URZ, URZ ;  /* 0x0000003f3f3ff290 */ /* 0x000fe2000fffe03f */
[----:B------:R-:W-:Y:S01]  /*45f0*/  @!P0 SHF.R.U32.HI R35, RZ, 0x10, R43 ;  /* 0x00000010ff238819 */ /* 0x000fe2000001162b */
[----:B------:R-:W-:Y:S02]  /*4600*/  @!P0 HADD2.F32 R6, -RZ, R37.H1_H1 ;  /* 0x30000025ff068230 */ /* 0x000fe40000004100 */
[----:B------:R-:W-:Y:S01]  /*4610*/  @!P0 HADD2.F32 R4, -RZ, R28.H0_H0 ;  /* 0x2000001cff048230 */ /* 0x000fe20000004100 */
[----:B-1----:R-:W-:Y:S05]  /*4620*/  @!P0 MOV R3, R8 ;  /* 0x0000000800038202 */ /* 0x002fea0000000f00 */
[--C-:B------:R-:W-:Y:S02]  /*4630*/  @!P0 HADD2.F32 R5, -RZ, R3.reuse.H1_H1 ;  /* 0x30000003ff058230 */ /* 0x100fe40000004100 */
[----:B------:R-:W-:Y:S03]  /*4640*/  @!P0 HADD2.F32 R3, -RZ, R3.H0_H0 ;  /* 0x20000003ff038230 */ /* 0x000fe60000004100 */
[----:B------:R-:W-:Y:S04]  /*4650*/  @!P0 FMUL.FTZ R13, R5, R4 ;  /* 0x00000004050d8220 */ /* 0x000fe80000410000 */
[C---:B------:R-:W-:Y:S01]  /*4660*/  @!P0 FFMA.FTZ R36, R3.reuse, R6, -R13 ;  /* 0x0000000603248223 */ /* 0x040fe2000001080d */
[----:B------:R-:W-:Y:S01]  /*4670*/  @!P0 SHF.R.U64 R13, R42, 0x10, R43 ;  /* 0x000000102a0d8819 */ /* 0x000fe2000000122b */
[----:B------:R-:W-:Y:S01]  /*4680*/  @!P0 FMUL.FTZ R3, R3, R4 ;  /* 0x0000000403038220 */ /* 0x000fe20000410000 */
[----:B------:R-:W-:Y:S03]  /*4690*/  @!P0 SHF.R.U64 R4, R14, 0x10, R15 ;  /* 0x000000100e048819 */ /* 0x000fe6000000120f */
[----:B------:R-:W-:Y:S01]  /*46a0*/  @!P0 FFMA.FTZ R3, R5, R6, R3 ;  /* 0x0000000605038223 */ /* 0x000fe20000010003 */
[----:B------:R-:W-:Y:S01]  /*46b0*/  @!P0 SHF.R.U32.HI R6, RZ, 0x10, R15 ;  /* 0x00000010ff068819 */ /* 0x000fe2000001160f */
[----:B------:R-:W-:Y:S02]  /*46c0*/  @!P0 HADD2.F32 R4, -RZ, R4.H0_H0 ;  /* 0x20000004ff048230 */ /* 0x000fe40000004100 */
[----:B------:R-:W-:Y:S01]  /*46d0*/  @!P0 HADD2.F32 R13, -RZ, R13.H0_H0 ;  /* 0x2000000dff0d8230 */ /* 0x000fe20000004100 */
[----:B------:R-:W-:Y:S01]  /*46e0*/  @!P0 F2FP.PACK_AB R14, R3, R36 ;  /* 0x00000024030e823e */ /* 0x000fe200000000ff */
[----:B------:R-:W-:Y:S01]  /*46f0*/  @!P0 HADD2.F32 R6, -RZ, R6.H0_H0 ;  /* 0x20000006ff068230 */ /* 0x000fe20000004100 */
[----:B------:R-:W-:Y:S02]  /*4700*/  @!P0 MOV R3, R9 ;  /* 0x0000000900038202 */ /* 0x000fe40000000f00 */
[----:B------:R-:W-:Y:S02]  /*4710*/  @!P0 MOV R8, R14 ;  /* 0x0000000e00088202 */ /* 0x000fe40000000f00 */
[C---:B------:R-:W-:Y:S01]  /*4720*/  LEA R36, P3, R206.reuse, R63, 0x1 ;  /* 0x0000003fce247211 */ /* 0x040fe200078608ff */
[--C-:B------:R-:W-:Y:S02]  /*4730*/  @!P0 HADD2.F32 R5, -RZ, R3.reuse.H1_H1 ;  /* 0x30000003ff058230 */ /* 0x100fe40000004100 */
[----:B------:R-:W-:Y:S01]  /*4740*/  @!P0 HADD2.F32 R3, -RZ, R3.H0_H0 ;  /* 0x20000003ff038230 */ /* 0x000fe20000004100 */
[----:B------:R-:W-:Y:S02]  /*4750*/  LEA.HI.X R37, R206, R64, R214, 0x1, P3 ;  /* 0x00000040ce257211 */ /* 0x000fe400018f0cd6 */
[-C--:B------:R-:W-:Y:S04]  /*4760*/  @!P0 FMUL.FTZ R15, R5, R4.reuse ;  /* 0x00000004050f8220 */ /* 0x080fe80000410000 */
[CC--:B------:R-:W-:Y:S02]  /*4770*/  @!P0 FFMA.FTZ R15, R3.reuse, R13.reuse, -R15 ;  /* 0x0000000d030f8223 */ /* 0x0c0fe4000001080f */
[----:B------:R-:W-:Y:S01]  /*4780*/  @!P0 FMUL.FTZ R3, R3, R4 ;  /* 0x0000000403038220 */ /* 0x000fe20000410000 */
[----:B------:R-:W-:Y:S03]  /*4790*/  @!P0 MOV R4, R10 ;  /* 0x0000000a00048202 */ /* 0x000fe60000000f00 */
[----:B------:R-:W-:Y:S01]  /*47a0*/  @!P0 FFMA.FTZ R3, R5, R13, R3 ;  /* 0x0000000d05038223 */ /* 0x000fe20000010003 */
[----:B------:R-:W-:Y:S02]  /*47b0*/  @!P0 HADD2.F32 R13, -RZ, R38.H0_H0 ;  /* 0x20000026ff0d8230 */ /* 0x000fe40000004100 */
[--C-:B------:R-:W-:Y:S02]  /*47c0*/  @!P0 HADD2.F32 R5, -RZ, R4.reuse.H1_H1 ;  /* 0x30000004ff058230 */ /* 0x100fe40000004100 */
[----:B------:R-:W-:Y:S01]  /*47d0*/  @!P0 F2FP.PACK_AB R3, R3, R15 ;  /* 0x0000000f0303823e */ /* 0x000fe200000000ff */
[----:B------:R-:W-:Y:S03]  /*47e0*/  @!P0 HADD2.F32 R4, -RZ, R4.H0_H0 ;  /* 0x20000004ff048230 */ /* 0x000fe60000004100 */
[----:B------:R-:W-:Y:S01]  /*47f0*/  @!P0 MOV R9, R3 ;  /* 0x0000000300098202 */ /* 0x000fe20000000f00 */
[----:B------:R-:W-:Y:S05]  /*4800*/  @!P0 HADD2.F32 R3, -RZ, R28.H1_H1 ;  /* 0x3000001cff038230 */ /* 0x000fea0000004100 */
        /* <DEDUP_REMOVED lines=17> */
.L_x_1727:
[----:B------:R-:W-:Y:S05]  /*4920*/  BSYNC B0 ;  /* 0x0000000000007941 */ /* 0x000fea0003800000 */
.L_x_1726:
        /* <DEDUP_REMOVED lines=8> */
[----:B------:R-:W-:Y:S02]  /*49b0*/  @!P0 HADD2.F32 R4, -RZ, R29.H0_H0 ;  /* 0x2000001dff048230 */ /* 0x000fe40000004100 */
        /* <DEDUP_REMOVED lines=17> */
[----:B------:R-:W-:Y:S03]  /*4ad0*/  @!P0 MOV R8, R15 ;  /* 0x0000000f00088202 */ /* 0x000fe60000000f00 */
[--C-:B------:R-:W-:Y:S02]  /*4ae0*/  @!P0 HADD2.F32 R5, -RZ, R3.reuse.H1_H1 ;  /* 0x30000003ff058230 */ /* 0x100fe40000004100 */
[----:B------:R-:W-:Y:S03]  /*4af0*/  @!P0 HADD2.F32 R3, -RZ, R3.H0_H0 ;  /* 0x20000003ff038230 */ /* 0x000fe60000004100 */
        /* <DEDUP_REMOVED lines=8> */
[----:B------:R-:W-:Y:S01]  /*4b80*/  @!P0 HADD2.F32 R4, -RZ, R4.H0_H0 ;  /* 0x20000004ff048230 */ /* 0x000fe20000004100 */
[C---:B------:R-:W-:Y:S02]  /*4b90*/  LEA R16, P3, R205.reuse, R63, 0x1 ;  /* 0x0000003fcd107211 */ /* 0x040fe400078608ff */
[----:B------:R-:W-:Y:S01]  /*4ba0*/  @!P0 MOV R9, R3 ;  /* 0x0000000300098202 */ /* 0x000fe20000000f00 */
[----:B------:R-:W-:Y:S01]  /*4bb0*/  @!P0 HADD2.F32 R3, -RZ, R29.H1_H1 ;  /* 0x3000001dff038230 */ /* 0x000fe20000004100 */
[----:B------:R-:W-:Y:S04]  /*4bc0*/  LEA.HI.X R17, R205, R64, R216, 0x1, P3 ;  /* 0x00000040cd117211 */ /* 0x000fe800018f0cd8 */
[CC--:B------:R-:W-:Y:S02]  /*4bd0*/  @!P0 FMUL.FTZ R15, R5.reuse, R3.reuse ;  /* 0x00000003050f8220 */ /* 0x0c0fe40000410000 */
[C---:B------:R-:W-:Y:S02]  /*4be0*/  @!P0 FMUL.FTZ R3, R4.reuse, R3 ;  /* 0x0000000304038220 */ /* 0x040fe40000410000 */
[----:B------:R-:W-:Y:S01]  /*4bf0*/  @!P0 FFMA.FTZ R28, R4, R13, -R15 ;  /* 0x0000000d041c8223 */ /* 0x000fe2000001080f */
[----:B------:R-:W-:Y:S01]  /*4c00*/  @!P0 MOV R4, R11 ;  /* 0x0000000b00048202 */ /* 0x000fe20000000f00 */
[----:B------:R-:W-:Y:S04]  /*4c10*/  @!P0 FFMA.FTZ R3, R5, R13, R3 ;  /* 0x0000000d05038223 */ /* 0x000fe80000010003 */
        /* <DEDUP_REMOVED lines=11> */
.L_x_1729:
[----:B------:R-:W-:Y:S05]  /*4cd0*/  BSYNC B0 ;  /* 0x0000000000007941 */ /* 0x000fea0003800000 */
.L_x_1728:
[----:B------:R-:W-:Y:S11]  /*4ce0*/  ISETP.GE.AND P0, PT, R204, c[0x0][0x1d4], PT ;  /* 0x00007500cc007a0c */ /* 0x000ff60003f06270 */
[----:B------:R-:W-:Y:S02]  /*4cf0*/  @!UPT UIADD3 URZ, URZ, URZ, URZ ;  /* 0x0000003f3f3ff290 */ /* 0x000fe4000fffe03f */
[----:B------:R-:W-:-:S05]  /*4d00*/  @P0 BRA `(.L_x_1723) ;  /* 0x0000035000000947 */ /* 0x000fca0003800000 */
[----:B------:R-:W-:Y:S01]  /*4d10*/  ISETP.GE.AND P0, PT, R147, c[0x0][0x27c], PT ;  /* 0x00009f0093007a0c */ /* 0x000fe20003f06270 */
[----:B-1----:R-:W1:Y:S01]  /*4d20*/  LDS.128 R8, [R203+0xe880] ;  /* 0x00e88000cb087984 */ /* 0x002e620000000c00 */
[C---:B------:R-:W-:Y:S04]  /*4d30*/  LEA R16, P3, R204.reuse, R63, 0x1 ;  /* 0x0000003fcc107211 */ /* 0x040fe800078608ff */
[----:B------:R-:W-:Y:S07]  /*4d40*/  LEA.HI.X R17, R204, R64, R215, 0x1, P3 ;  /* 0x00000040cc117211 */ /* 0x000fee00018f0cd7 */
[----:B------:R-:W-:Y:S02]  /*4d50*/  @!P0 HADD2.F32 R4, -RZ, R30.H0_H0 ;  /* 0x2000001eff048230 */ /* 0x000fe40000004100 */
[----:B------:R-:W-:Y:S01]  /*4d60*/  @!P0 HADD2.F32 R6, -RZ, R56.H1_H1 ;  /* 0x30000038ff068230 */ /* 0x000fe20000004100 */
[----:B-1----:R-:W-:Y:S05]  /*4d70*/  @!P0 MOV R3, R8 ;  /* 0x0000000800038202 */ /* 0x002fea0000000f00 */
[--C-:B------:R-:W-:Y:S02]  /*4d80*/  @!P0 HADD2.F32 R5, -RZ, R3.reuse.H1_H1 ;  /* 0x30000003ff058230 */ /* 0x100fe40000004100 */
[----:B------:R-:W-:Y:S03]  /*4d90*/  @!P0 HADD2.F32 R3, -RZ, R3.H0_H0 ;  /* 0x20000003ff038230 */ /* 0x000fe60000004100 */
[----:B------:R-:W-:Y:S04]  /*4da0*/  @!P0 FMUL.FTZ R13, R5, R4 ;  /* 0x00000004050d8220 */ /* 0x000fe80000410000 */
[C---:B------:R-:W-:Y:S02]  /*4db0*/  @!P0 FFMA.FTZ R13, R3.reuse, R6, -R13 ;  /* 0x00000006030d8223 */ /* 0x040fe4000001080d */
[----:B------:R-:W-:Y:S01]  /*4dc0*/  @!P0 FMUL.FTZ R3, R3, R4 ;  /* 0x0000000403038220 */ /* 0x000fe20000410000 */
[----:B------:R-:W-:Y:S03]  /*4dd0*/  @!P0 SHF.R.U64 R4, R18, 0x10, R19 ;  /* 0x0000001012048819 */ /* 0x000fe60000001213 */
[----:B------:R-:W-:Y:S01]  /*4de0*/  @!P0 FFMA.FTZ R3, R5, R6, R3 ;  /* 0x0000000605038223 */ /* 0x000fe20000010003 */
[----:B------:R-:W-:Y:S01]  /*4df0*/  @!P0 SHF.R.U32.HI R6, RZ, 0x10, R19 ;  /* 0x00000010ff068819 */ /* 0x000fe20000011613 */
[----:B------:R-:W-:Y:S03]  /*4e00*/  @!P0 HADD2.F32 R4, -RZ, R4.H0_H0 ;  /* 0x20000004ff048230 */ /* 0x000fe60000004100 */
[----:B------:R-:W-:Y:S01]  /*4e10*/  @!P0 F2FP.PACK_AB R15, R3, R13 ;  /* 0x0000000d030f823e */ /* 0x000fe200000000ff */
[----:B------:R-:W-:Y:S01]  /*4e20*/  @!P0 HADD2.F32 R6, -RZ, R6.H0_H0 ;  /* 0x20000006ff068230 */ /* 0x000fe20000004100 */
[----:B------:R-:W-:Y:S02]  /*4e30*/  @!P0 MOV R3, R9 ;  /* 0x0000000900038202 */ /* 0x000fe40000000f00 */
[--C-:B------:R-:W-:Y:S02]  /*4e40*/  @!P0 SHF.R.U64 R13, R46, 0x10, R47.reuse ;  /* 0x000000102e0d8819 */ /* 0x100fe4000000122f */
[----:B------:R-:W-:Y:S01]  /*4e50*/  @!P0 MOV R8, R15 ;  /* 0x0000000f00088202 */ /* 0x000fe20000000f00 */
[----:B------:R-:W-:Y:S02]  /*4e60*/  @!P0 HADD2.F32 R5, -RZ, R3.H1_H1 ;  /* 0x30000003ff058230 */ /* 0x000fe40000004100 */
[----:B------:R-:W-:Y:S02]  /*4e70*/  @!P0 HADD2.F32 R13, -RZ, R13.H0_H0 ;  /* 0x2000000dff0d8230 */ /* 0x000fe40000004100 */
[----:B------:R-:W-:Y:S01]  /*4e80*/  @!P0 HADD2.F32 R3, -RZ, R3.H0_H0 ;  /* 0x20000003ff038230 */ /* 0x000fe20000004100 */
[-C--:B------:R-:W-:Y:S04]  /*4e90*/  @!P0 FMUL.FTZ R14, R5, R4.reuse ;  /* 0x00000004050e8220 */ /* 0x080fe80000410000 */
[CC--:B------:R-:W-:Y:S01]  /*4ea0*/  @!P0 FFMA.FTZ R18, R3.reuse, R13.reuse, -R14 ;  /* 0x0000000d03128223 */ /* 0x0c0fe2000001080e */
[----:B------:R-:W-:Y:S01]  /*4eb0*/  @!P0 SHF.R.U32.HI R14, RZ, 0x10, R47 ;  /* 0x00000010ff0e8819 */ /* 0x000fe2000001162f */
[----:B------:R-:W-:Y:S01]  /*4ec0*/  @!P0 FMUL.FTZ R3, R3, R4 ;  /* 0x0000000403038220 */ /* 0x000fe20000410000 */
[----:B------:R-:W-:Y:S03]  /*4ed0*/  @!P0 MOV R4, R10 ;  /* 0x0000000a00048202 */ /* 0x000fe60000000f00 */
[----:B------:R-:W-:Y:S01]  /*4ee0*/  @!P0 FFMA.FTZ R3, R5, R13, R3 ;  /* 0x0000000d05038223 */ /* 0x000fe20000010003 */
[----:B------:R-:W-:Y:S02]  /*4ef0*/  @!P0 HADD2.F32 R13, -RZ, R57.H1_H1 ;  /* 0x30000039ff0d8230 */ /* 0x000fe40000004100 */
[--C-:B------:R-:W-:Y:S02]  /*4f00*/  @!P0 HADD2.F32 R5, -RZ, R4.reuse.H1_H1 ;  /* 0x30000004ff058230 */ /* 0x100fe40000004100 */
[----:B------:R-:W-:Y:S01]  /*4f10*/  @!P0 F2FP.PACK_AB R3, R3, R18 ;  /* 0x000000120303823e */ /* 0x000fe200000000ff */
[----:B------:R-:W-:Y:S02]  /*4f20*/  @!P0 HADD2.F32 R4, -RZ, R4.H0_H0 ;  /* 0x20000004ff048230 */ /* 0x000fe40000004100 */
[----:B------:R-:W-:Y:S01]  /*4f30*/  @!P0 HADD2.F32 R14, -RZ, R14.H0_H0 ;  /* 0x2000000eff0e8230 */ /* 0x000fe20000004100 */
[----:B------:R-:W-:Y:S01]  /*4f40*/  @!P0 MOV R9, R3 ;  /* 0x0000000300098202 */ /* 0x000fe20000000f00 */
[----:B------:R-:W-:Y:S05]  /*4f50*/  @!P0 HADD2.F32 R3, -RZ, R31.H0_H0 ;  /* 0x2000001fff038230 */ /* 0x000fea0000004100 */
        /* <DEDUP_REMOVED lines=16> */
.L_x_1723:
[----:B-123--:R-:W-:Y:S05]  /*5060*/  BSYNC B1 ;  /* 0x0000000000017941 */ /* 0x00efea0003800000 */
.L_x_1722:
[----:B------:R1:W2:Y:S04]  /*5070*/  SHFL.IDX PT, R35, R80, 0x1, 0x181f ;  /* 0x00381f0050237f89 */ /* 0x0002a800000e0000 */
[----:B------:R1:W3:Y:S01]  /*5080*/  SHFL.IDX PT, R29, R81, 0x1, 0x181f ;  /* 0x00381f00511d7f89 */ /* 0x0002e200000e0000 */
[----:B------:R-:W-:-:S05]  /*5090*/  @P5 BRA `(.L_x_1730) ;  /* 0x0000393000005947 */ /* 0x000fca0003800000 */
[----:B------:R-:W-:Y:S01]  /*50a0*/  ISETP.GE.AND P0, PT, R140, c[0x0][0x1d4], PT ;  /* 0x000075008c007a0c */ /* 0x000fe20003f06270 */
[----:B------:R-:W-:Y:S01]  /*50b0*/  @!UPT UIADD3 URZ, URZ, URZ, URZ ;  /* 0x0000003f3f3ff290 */ /* 0x000fe2000fffe03f */
[----:B------:R-:W-:Y:S11]  /*50c0*/  BSSY B0, `(.L_x_1731) ;  /* 0x0000038000007945 */ /* 0x000ff60003800000 */
[----:B------:R-:W-:-:S05]  /*50d0*/  @P0 BRA `(.L_x_1732) ;  /* 0x0000036000000947 */ /* 0x000fca0003800000 */
[----:B------:R-:W-:Y:S01]  /*50e0*/  ISETP.GE.AND P0, PT, R144, c[0x0][0x27c], PT ;  /* 0x00009f0090007a0c */ /* 0x000fe20003f06270 */
[----:B------:R-:W4:Y:S11]  /*50f0*/  LDS.128 R8, [R203+0xb080] ;  /* 0x00b08000cb087984 */ /* 0x000f360000000c00 */
[----:B------:R-:W-:Y:S01]  /*5100*/  @!UPT UIADD3 URZ, URZ, URZ, URZ ;  /* 0x0000003f3f3ff290 */ /* 0x000fe2000fffe03f */
[----:B------:R-:W-:Y:S01]  /*5110*/  @!P0 SHF.R.U32.HI R14, RZ, 0x10, R49 ;  /* 0x00000010ff0e8819 */ /* 0x000fe20000011631 */
[----:B------:R-:W-:Y:S02]  /*5120*/  @!P0 HADD2.F32 R6, -RZ, R57.H0_H0 ;  /* 0x20000039ff068230 */ /* 0x000fe40000004100 */
[----:B------:R-:W-:Y:S02]  /*5130*/  @!P0 HADD2.F32 R4, -RZ, R30.H1_H1 ;  /* 0x3000001eff048230 */ /* 0x000fe40000004100 */
[----:B------:R-:W-:Y:S01]  /*5140*/  @!P0 HADD2.F32 R14, -RZ, R14.H0_H0 ;  /* 0x2000000eff0e8230 */ /* 0x000fe20000004100 */
[----:B----4-:R-:W-:Y:S05]  /*5150*/  @!P0 MOV R3, R8 ;  /* 0x0000000800038202 */ /* 0x010fea0000000f00 */
        /* <DEDUP_REMOVED lines=26> */
[C---:B---3--:R-:W-:Y:S02]  /*5300*/  LEA R16, P3, R140.reuse, R29, 0x1 ;  /* 0x0000001d8c107211 */ /* 0x048fe400078608ff */
[----:B------:R-:W-:Y:S01]  /*5310*/  @!P0 MOV R9, R3 ;  /* 0x0000000300098202 */ /* 0x000fe20000000f00 */
[----:B------:R-:W-:Y:S01]  /*5320*/  @!P0 HADD2.F32 R3, -RZ, R31.H1_H1 ;  /* 0x3000001fff038230 */ /* 0x000fe20000004100 */
[----:B--2---:R-:W-:Y:S04]  /*5330*/  LEA.HI.X R17, R140, R35, R141, 0x1, P3 ;  /* 0x000000238c117211 */ /* 0x004fe800018f0c8d */
        /* <DEDUP_REMOVED lines=16> */
.L_x_1732:
[----:B------:R-:W-:Y:S05]  /*5440*/  BSYNC B0 ;  /* 0x0000000000007941 */ /* 0x000fea0003800000 */
.L_x_1731:
[----:B------:R-:W-:Y:S01]  /*5450*/  ISETP.GE.AND P0, PT, R142, c[0x0][0x1d4], PT ;  /* 0x000075008e007a0c */ /* 0x000fe20003f06270 */
[----:B------:R-:W-:Y:S01]  /*5460*/  @!UPT UIADD3 URZ, URZ, URZ, URZ ;  /* 0x0000003f3f3ff290 */ /* 0x000fe2000fffe03f */
[----:B------:R-:W-:Y:S11]  /*5470*/  BSSY B0, `(.L_x_1733) ;  /* 0x0000037000007945 */ /* 0x000ff60003800000 */
[----:B------:R-:W-:-:S05]  /*5480*/  @P0 BRA `(.L_x_1734) ;  /* 0x0000035000000947 */ /* 0x000fca0003800000 */
[----:B------:R-:W-:Y:S01]  /*5490*/  ISETP.GE.AND P0, PT, R148, c[0x0][0x27c], PT ;  /* 0x00009f0094007a0c */ /* 0x000fe20003f06270 */
[----:B--2---:R-:W2:Y:S01]  /*54a0*/  LDS.128 R16, [R203+0xc880] ;  /* 0x00c88000cb107984 */ /* 0x004ea20000000c00 */
[C---:B---3--:R-:W-:Y:S04]  /*54b0*/  LEA R14, P3, R206.reuse, R29, 0x1 ;  /* 0x0000001dce0e7211 */ /* 0x048fe800078608ff */
[----:B------:R-:W-:Y:S07]  /*54c0*/  LEA.HI.X R15, R206, R35, R214, 0x1, P3 ;  /* 0x00000023ce0f7211 */ /* 0x000fee00018f0cd6 */
[----:B------:R-:W-:Y:S01]  /*54d0*/  @!P0 HADD2.F32 R3, -RZ, R32.H0_H0 ;  /* 0x20000020ff038230 */ /* 0x000fe20000004100 */
[----:B------:R-:W-:Y:S01]  /*54e0*/  @!P0 SHF.R.U64 R6, R22, 0x10, R23 ;  /* 0x0000001016068819 */ /* 0x000fe20000001217 */
[----:B------:R-:W-:Y:S01]  /*54f0*/  @!P0 HADD2.F32 R9, -RZ, R58.H1_H1 ;  /* 0x3000003aff098230 */ /* 0x000fe20000004100 */
[----:B------:R-:W-:Y:S05]  /*5500*/  @!P0 SHF.R.U32.HI R11, RZ, 0x10, R51 ;  /* 0x00000010ff0b8819 */ /* 0x000fea0000011633 */
[----:B------:R-:W-:Y:S01]  /*5510*/  @!P0 HADD2.F32 R11, -RZ, R11.H0_H0 ;  /* 0x2000000bff0b8230 */ /* 0x000fe20000004100 */
[----:B--2---:R-:W-:Y:S02]  /*5520*/  @!P0 MOV R4, R16 ;  /* 0x0000001000048202 */ /* 0x004fe40000000f00 */
[----:B------:R-:W-:Y:S03]  /*5530*/  @!P0 MOV R5, R17 ;  /* 0x0000001100058202 */ /* 0x000fe60000000f00 */
[--C-:B------:R-:W-:Y:S02]  /*5540*/  @!P0 HADD2.F32 R8, -RZ, R4.reuse.H1_H1 ;  /* 0x30000004ff088230 */ /* 0x100fe40000004100 */
[----:B------:R-:W-:Y:S03]  /*5550*/  @!P0 HADD2.F32 R4, -RZ, R4.H0_H0 ;  /* 0x20000004ff048230 */ /* 0x000fe60000004100 */
[-C--:B------:R-:W-:Y:S02]  /*5560*/  @!P0 FMUL.FTZ R10, R8, R3.reuse ;  /* 0x00000003080a8220 */ /* 0x080fe40000410000 */
[C---:B------:R-:W-:Y:S02]  /*5570*/  @!P0 FMUL.FTZ R3, R4.reuse, R3 ;  /* 0x0000000304038220 */ /* 0x040fe40000410000 */
[-C--:B------:R-:W-:Y:S01]  /*5580*/  @!P0 FFMA.FTZ R22, R4, R9.reuse, -R10 ;  /* 0x0000000904168223 */ /* 0x080fe2000001080a */
[----:B------:R-:W-:Y:S01]  /*5590*/  @!P0 HADD2.F32 R4, -RZ, R6.H0_H0 ;  /* 0x20000006ff048230 */ /* 0x000fe20000004100 */
[----:B------:R-:W-:Y:S01]  /*55a0*/  @!P0 FFMA.FTZ R3, R8, R9, R3 ;  /* 0x0000000908038223 */ /* 0x000fe20000010003 */
[----:B------:R-:W-:Y:S01]  /*55b0*/  @!P0 SHF.R.U64 R9, R50, 0x10, R51 ;  /* 0x0000001032098819 */ /* 0x000fe20000001233 */
[--C-:B------:R-:W-:Y:S02]  /*55c0*/  @!P0 HADD2.F32 R8, -RZ, R5.reuse.H1_H1 ;  /* 0x30000005ff088230 */ /* 0x100fe40000004100 */
[----:B------:R-:W-:Y:S02]  /*55d0*/  @!P0 HADD2.F32 R5, -RZ, R5.H0_H0 ;  /* 0x20000005ff058230 */ /* 0x000fe40000004100 */
[----:B------:R-:W-:Y:S01]  /*55e0*/  @!P0 HADD2.F32 R9, -RZ, R9.H0_H0 ;  /* 0x20000009ff098230 */ /* 0x000fe20000004100 */
[CC--:B------:R-:W-:Y:S02]  /*55f0*/  @!P0 FMUL.FTZ R6, R8.reuse, R4.reuse ;  /* 0x0000000408068220 */ /* 0x0c0fe40000410000 */
[C---:B------:R-:W-:Y:S02]  /*5600*/  @!P0 FMUL.FTZ R4, R5.reuse, R4 ;  /* 0x0000000405048220 */ /* 0x040fe40000410000 */
[-C--:B------:R-:W-:Y:S01]  /*5610*/  @!P0 FFMA.FTZ R21, R5, R9.reuse, -R6 ;  /* 0x0000000905158223 */ /* 0x080fe20000010806 */
[----:B------:R-:W-:Y:S01]  /*5620*/  @!P0 MOV R6, R18 ;  /* 0x0000001200068202 */ /* 0x000fe20000000f00 */
[----:B------:R-:W-:Y:S01]  /*5630*/  @!P0 FFMA.FTZ R4, R8, R9, R4 ;  /* 0x0000000908048223 */ /* 0x000fe20000010004 */
[----:B------:R-:W-:Y:S02]  /*5640*/  @!P0 HADD2.F32 R5, -RZ, R32.H1_H1 ;  /* 0x30000020ff058230 */ /* 0x000fe40000004100 */
[----:B------:R-:W-:Y:S02]  /*5650*/  @!P0 HADD2.F32 R9, -RZ, R59.H0_H0 ;  /* 0x2000003bff098230 */ /* 0x000fe40000004100 */
[----:B------:R-:W-:Y:S01]  /*5660*/  @!P0 F2FP.PACK_AB R4, R4, R21 ;  /* 0x000000150404823e */ /* 0x000fe200000000ff */
[--C-:B------:R-:W-:Y:S02]  /*5670*/  @!P0 HADD2.F32 R8, -RZ, R6.reuse.H1_H1 ;  /* 0x30000006ff088230 */ /* 0x100fe40000004100 */
[----:B------:R-:W-:Y:S01]  /*5680*/  @!P0 HADD2.F32 R6, -RZ, R6.H0_H0 ;  /* 0x20000006ff068230 */ /* 0x000fe20000004100 */
[----:B------:R-:W-:Y:S02]  /*5690*/  @!P0 MOV R17, R4 ;  /* 0x0000000400118202 */ /* 0x000fe40000000f00 */
[-C--:B------:R-:W-:Y:S02]  /*56a0*/  @!P0 FMUL.FTZ R10, R8, R5.reuse ;  /* 0x00000005080a8220 */ /* 0x080fe40000410000 */
[C---:B------:R-:W-:Y:S02]  /*56b0*/  @!P0 FMUL.FTZ R5, R6.reuse, R5 ;  /* 0x0000000506058220 */ /* 0x040fe40000410000 */
[----:B------:R-:W-:Y:S01]  /*56c0*/  @!P0 FFMA.FTZ R20, R6, R9, -R10 ;  /* 0x0000000906148223 */ /* 0x000fe2000001080a */
[----:B------:R-:W-:Y:S01]  /*56d0*/  @!P0 MOV R6, R19 ;  /* 0x0000001300068202 */ /* 0x000fe20000000f00 */
[----:B------:R-:W-:Y:S01]  /*56e0*/  @!P0 FFMA.FTZ R5, R8, R9, R5 ;  /* 0x0000000908058223 */ /* 0x000fe20000010005 */
[----:B------:R-:W-:Y:S03]  /*56f0*/  @!P0 SHF.R.U32.HI R8, RZ, 0x10, R23 ;  /* 0x00000010ff088819 */ /* 0x000fe60000011617 */
[----:B------:R-:W-:Y:S01]  /*5700*/  @!P0 HADD2.F32 R10, -RZ, R6.H1_H1 ;  /* 0x30000006ff0a8230 */ /* 0x000fe20000004100 */
[----:B------:R-:W-:Y:S01]  /*5710*/  @!P0 F2FP.PACK_AB R5, R5, R20 ;  /* 0x000000140505823e */ /* 0x000fe200000000ff */
[----:B------:R-:W-:Y:S02]  /*5720*/  @!P0 HADD2.F32 R9, -RZ, R8.H0_H0 ;  /* 0x20000008ff098230 */ /* 0x000fe40000004100 */
[----:B------:R-:W-:Y:S01]  /*5730*/  @!P0 HADD2.F32 R8, -RZ, R6.H0_H0 ;  /* 0x20000006ff088230 */ /* 0x000fe20000004100 */
[----:B------:R-:W-:Y:S02]  /*5740*/  @!P0 MOV R18, R5 ;  /* 0x0000000500128202 */ /* 0x000fe40000000f00 */
[-C--:B------:R-:W-:Y:S02]  /*5750*/  @!P0 FMUL.FTZ R13, R10, R9.reuse ;  /* 0x000000090a0d8220 */ /* 0x080fe40000410000 */
[C---:B------:R-:W-:Y:S02]  /*5760*/  @!P0 FMUL.FTZ R6, R8.reuse, R9 ;  /* 0x0000000908068220 */ /* 0x040fe40000410000 */
[-C--:B------:R-:W-:Y:S01]  /*5770*/  @!P0 FFMA.FTZ R13, R8, R11.reuse, -R13 ;  /* 0x0000000b080d8223 */ /* 0x080fe2000001080d */
[----:B------:R-:W-:Y:S01]  /*5780*/  @!P0 F2FP.PACK_AB R8, R3, R22 ;  /* 0x000000160308823e */ /* 0x000fe200000000ff */
[----:B------:R-:W-:Y:S03]  /*5790*/  @!P0 FFMA.FTZ R6, R10, R11, R6 ;  /* 0x0000000b0a068223 */ /* 0x000fe60000010006 */
[----:B------:R-:W-:Y:S02]  /*57a0*/  @!P0 MOV R16, R8 ;  /* 0x0000000800108202 */ /* 0x000fe40000000f00 */
[----:B------:R-:W-:Y:S04]  /*57b0*/  @!P0 F2FP.PACK_AB R3, R6, R13 ;  /* 0x0000000d0603823e */ /* 0x000fe800000000ff */
[----:B------:R-:W-:Y:S05]  /*57c0*/  @!P0 MOV R19, R3 ;  /* 0x0000000300138202 */ /* 0x000fea0000000f00 */
[----:B------:R2:W-:Y:S02]  /*57d0*/  ST.E.128 [R14.64], R16 ;  /* 0x000000100e007985 */ /* 0x0005e4000c101d06 */
.L_x_1734:
[----:B------:R-:W-:Y:S05]  /*57e0*/  BSYNC B0 ;  /* 0x0000000000007941 */ /* 0x000fea0003800000 */
.L_x_1733:
[----:B------:R-:W-:Y:S01]  /*57f0*/  ISETP.GE.AND P0, PT, R205, c[0x0][0x1d4], PT ;  /* 0x00007500cd007a0c */ /* 0x000fe20003f06270 */
[----:B------:R-:W-:Y:S01]  /*5800*/  @!UPT UIADD3 URZ, URZ, URZ, URZ ;  /* 0x0000003f3f3ff290 */ /* 0x000fe2000fffe03f */
[----:B------:R-:W-:Y:S11]  /*5810*/  BSSY B0, `(.L_x_1735) ;  /* 0x0000038000007945 */ /* 0x000ff60003800000 */
[----:B------:R-:W-:-:S05]  /*5820*/  @P0 BRA `(.L_x_1736) ;  /* 0x0000036000000947 */ /* 0x000fca0003800000 */
[C---:B---3--:R-:W-:Y:S01]  /*5830*/  LEA R22, P0, R205.reuse, R29, 0x1 ;  /* 0x0000001dcd167211 */ /* 0x048fe200078008ff */
[----:B--2---:R-:W2:Y:S03]  /*5840*/  LDS.128 R8, [R203+0xe080] ;  /* 0x00e08000cb087984 */ /* 0x004ea60000000c00 */
[----:B------:R-:W-:Y:S02]  /*5850*/  LEA.HI.X R23, R205, R35, R216, 0x1, P0 ;  /* 0x00000023cd177211 */ /* 0x000fe400000f0cd8 */
[----:B------:R-:W-:Y:S11]  /*5860*/  ISETP.GE.AND P0, PT, R146, c[0x0][0x27c], PT ;  /* 0x00009f0092007a0c */ /* 0x000ff60003f06270 */
[----:B------:R-:W-:Y:S02]  /*5870*/  @!UPT UIADD3 URZ, URZ, URZ, URZ ;  /* 0x0000003f3f3ff290 */ /* 0x000fe4000fffe03f */
[----:B------:R-:W-:Y:S01]  /*5880*/  @!P0 HADD2.F32 R3, -RZ, R33.H0_H0 ;  /* 0x20000021ff038230 */ /* 0x000fe20000004100 */
[----:B------:R-:W-:Y:S01]  /*5890*/  @!P0 SHF.R.U64 R6, R24, 0x10, R25 ;  /* 0x0000001018068819 */ /* 0x000fe20000001219 */
[----:B------:R-:W-:Y:S01]  /*58a0*/  @!P0 HADD2.F32 R14, -RZ, R59.H1_H1 ;  /* 0x3000003bff0e8230 */ /* 0x000fe20000004100 */
[----:B------:R-:W-:Y:S01]  /*58b0*/  @!P0 SHF.R.U64 R17, R52, 0x10, R53 ;  /* 0x0000001034118819 */ /* 0x000fe20000001235 */
[----:B------:R-:W-:Y:S01]  /*58c0*/  @!P0 HADD2.F32 R19, -RZ, R60.H0_H0 ;  /* 0x2000003cff138230 */ /* 0x000fe20000004100 */
[----:B------:R-:W-:Y:S01]  /*58d0*/  @!P0 SHF.R.U32.HI R15, RZ, 0x10, R25 ;  /* 0x00000010ff0f8819 */ /* 0x000fe20000011619 */
[----:B------:R-:W-:Y:S01]  /*58e0*/  @!P0 HADD2.F32 R6, -RZ, R6.H0_H0 ;  /* 0x20000006ff068230 */ /* 0x000fe20000004100 */
[----:B------:R-:W-:Y:S01]  /*58f0*/  @!P0 SHF.R.U32.HI R21, RZ, 0x10, R53 ;  /* 0x00000010ff158819 */ /* 0x000fe20000011635 */
[----:B------:R-:W-:Y:S02]  /*5900*/  @!P0 HADD2.F32 R17, -RZ, R17.H0_H0 ;  /* 0x20000011ff118230 */ /* 0x000fe40000004100 */
[----:B------:R-:W-:Y:S02]  /*5910*/  @!P0 HADD2.F32 R15, -RZ, R15.H0_H0 ;  /* 0x2000000fff0f8230 */ /* 0x000fe40000004100 */
[----:B------:R-:W-:Y:S01]  /*5920*/  @!P0 HADD2.F32 R21, -RZ, R21.H0_H0 ;  /* 0x20000015ff158230 */ /* 0x000fe20000004100 */
[----:B--2---:R-:W-:Y:S02]  /*5930*/  @!P0 MOV R4, R8 ;  /* 0x0000000800048202 */ /* 0x004fe40000000f00 */
        /* <DEDUP_REMOVED lines=37> */
.L_x_1736:
[----:B------:R-:W-:Y:S05]  /*5b90*/  BSYNC B0 ;  /* 0x0000000000007941 */ /* 0x000fea0003800000 */
.L_x_1735:
[----:B------:R-:W-:Y:S11]  /*5ba0*/  ISETP.GE.AND P0, PT, R204, c[0x0][0x1d4], PT ;  /* 0x00007500cc007a0c */ /* 0x000ff60003f06270 */
[----:B------:R-:W-:Y:S02]  /*5bb0*/  @!UPT UIADD3 URZ, URZ, URZ, URZ ;  /* 0x0000003f3f3ff290 */ /* 0x000fe4000fffe03f */
        /* <DEDUP_REMOVED lines=56> */
.L_x_1717:
        /* <DEDUP_REMOVED lines=21> */
[----:B------:R-:W-:Y:S01]  /*6090*/  CS2R R22, SRZ ;  /* 0x0000000000167805 */ /* 0x000fe2000001ff00 */
[----:B------:R-:W-:Y:S01]  /*60a0*/  CS2R R20, SRZ ;  /* 0x0000000000147805 */ /* 0x000fe2000001ff00 */
        /* <DEDUP_REMOVED lines=13> */
.L_x_1738:
[----:B------:R-:W-:Y:S05]  /*6180*/  BSYNC B0 ;  /* 0x0000000000007941 */ /* 0x000fea0003800000 */
.L_x_1737:
[----:B------:R-:W-:Y:S01]  /*6190*/  IADD3 R13, R143, 0x20, RZ ;  /* 0x000000208f0d7810 */ /* 0x000fe20007ffe0ff */
[----:B-----5:R-:W-:Y:S01]  /*61a0*/  IMAD.MOV.U32 R6, RZ, RZ, R54 ;  /* 0x000000ffff067224 */ /* 0x020fe200078e0036 */
[----:B------:R-:W-:Y:S01]  /*61b0*/  BSSY B0, `(.L_x_1739) ;  /* 0x000003b000007945 */ /* 0x000fe20003800000 */
[----:B-1----:R-:W-:Y:S01]  /*61c0*/  IMAD.MOV.U32 R5, RZ, RZ, R55 ;  /* 0x000000ffff057224 */ /* 0x002fe200078e0037 */
[----:B------:R-:W-:Y:S01]  /*61d0*/  ISETP.GE.AND P5, PT, R13, R82, PT ;  /* 0x000000520d00720c */ /* 0x000fe20003fa6270 */
[----:B------:R-:W-:Y:S01]  /*61e0*/  IMAD.MOV.U32 R4, RZ, RZ, R52 ;  /* 0x000000ffff047224 */ /* 0x000fe200078e0034 */
[----:B------:R-:W-:Y:S01]  /*61f0*/  CS2R R64, SRZ ;  /* 0x0000000000407805 */ /* 0x000fe2000001ff00 */
        /* <DEDUP_REMOVED lines=23> */
[----:B------:R-:W-:Y:S01]  /*6370*/  CS2R R34, SRZ ;  /* 0x0000000000227805 */ /* 0x000fe2000001ff00 */
[----:B------:R-:W-:Y:S01]  /*6380*/  CS2R R32, SRZ ;  /* 0x0000000000207805 */ /* 0x000fe2000001ff00 */
[----:B------:R-:W-:Y:S01]  /*6390*/  PRMT R14, R4, 0x7610, R14 ;  /* 0x00007610040e7816 */ /* 0x000fe2000000000e */
[----:B------:R-:W-:Y:S01]  /*63a0*/  CS2R R26, SRZ ;  /* 0x00000000001a7805 */ /* 0x000fe2000001ff00 */
[----:B------:R-:W-:Y:S01]  /*63b0*/  PRMT R15, R3, 0x5410, R6 ;  /* 0x00005410030f7816 */ /* 0x000fe20000000006 */
[----:B------:R-:W-:Y:S01]  /*63c0*/  CS2R R24, SRZ ;  /* 0x0000000000187805 */ /* 0x000fe2000001ff00 */
        /* <DEDUP_REMOVED lines=25> */
.L_x_1740:
[----:B------:R-:W-:Y:S05]  /*6560*/  BSYNC B0 ;  /* 0x0000000000007941 */ /* 0x000fea0003800000 */
.L_x_1739:
[----:B------:R-:W-:Y:S01]  /*6570*/  IADD3 R74, -R75, c[0x0][0x1d4], RZ ;  /* 0x000075004b4a7a10 */ /* 0x000fe20007ffe1ff */
[----:B-1---5:R-:W-:Y:S01]  /*6580*/  IMAD.MOV.U32 R4, RZ, RZ, R64 ;  /* 0x000000ffff047224 */ /* 0x022fe200078e0040 */
[----:B------:R1:W2:Y:S01]  /*6590*/  SHFL.IDX PT, R77, R80, RZ, 0x181f ;  /* 0x00181fff504d7589 */ /* 0x0002a200000e0000 */
[----:B------:R-:W-:Y:S01]  /*65a0*/  IMAD.MOV.U32 R3, RZ, RZ, R65 ;  /* 0x000000ffff037224 */ /* 0x000fe200078e0041 */
[----:B------:R-:W-:Y:S01]  /*65b0*/  BSSY B1, `(.L_x_1741) ;  /* 0x000010e000017945 */ /* 0x000fe20003800000 */
[----:B------:R-:W-:Y:S02]  /*65c0*/  IMAD.MOV.U32 R6, RZ, RZ, R66 ;  /* 0x000000ffff067224 */ /* 0x000fe400078e0042 */
[----:B------:R-:W-:Y:S01]  /*65d0*/  IMAD.MOV.U32 R5, RZ, RZ, R67 ;  /* 0x000000ffff057224 */ /* 0x000fe200078e0043 */
[----:B------:R-:W-:Y:S01]  /*65e0*/  PRMT R70, R4, 0x5410, R3 ;  /* 0x0000541004467816 */ /* 0x000fe20000000003 */
[----:B------:R-:W-:Y:S01]  /*65f0*/  IMAD.MOV.U32 R4, RZ, RZ, R60 ;  /* 0x000000ffff047224 */ /* 0x000fe200078e003c */
[----:B------:R1:W3:Y:S01]  /*6600*/  SHFL.IDX PT, R76, R81, RZ, 0x181f ;  /* 0x00181fff514c7589 */ /* 0x0002e200000e0000 */
[----:B------:R-:W-:Y:S01]  /*6610*/  IMAD.MOV.U32 R3, RZ, RZ, R61 ;  /* 0x000000ffff037224 */ /* 0x000fe200078e003d */
[----:B------:R-:W-:Y:S01]  /*6620*/  PRMT R71, R6, 0x5410, R5 ;  /* 0x0000541006477816 */ /* 0x000fe20000000005 */
[----:B------:R-:W-:Y:S01]  /*6630*/  IMAD.MOV.U32 R5, RZ, RZ, R63 ;  /* 0x000000ffff057224 */ /* 0x000fe200078e003f */
[----:B------:R-:W-:Y:S02]  /*6640*/  MOV R6, R62 ;  /* 0x0000003e00067202 */ /* 0x000fe40000000f00 */
[----:B------:R-:W-:Y:S01]  /*6650*/  PRMT R68, R4, 0x5410, R3 ;  /* 0x0000541004447816 */ /* 0x000fe20000000003 */
[----:B------:R-:W-:Y:S01]  /*6660*/  IMAD.MOV.U32 R4, RZ, RZ, R32 ;  /* 0x000000ffff047224 */ /* 0x000fe200078e0020 */
[----:B------:R-:W-:Y:S02]  /*6670*/  MOV R3, R33 ;  /* 0x0000002100037202 */ /* 0x000fe40000000f00 */
[----:B------:R-:W-:Y:S01]  /*6680*/  PRMT R69, R6, 0x5410, R5 ;  /* 0x0000541006457816 */ /* 0x000fe20000000005 */
[----:B------:R-:W-:Y:S01]  /*6690*/  IMAD.MOV.U32 R5, RZ, RZ, R35 ;  /* 0x000000ffff057224 */ /* 0x000fe200078e0023 */
[----:B------:R-:W-:Y:S01]  /*66a0*/  PRMT R37, R4, 0x5410, R3 ;  /* 0x0000541004257816 */ /* 0x000fe20000000003 */
[----:B------:R-:W-:Y:S01]  /*66b0*/  IMAD.MOV.U32 R4, RZ, RZ, R26 ;  /* 0x000000ffff047224 */ /* 0x000fe200078e001a */
[----:B------:R-:W-:Y:S01]  /*66c0*/  MOV R6, R34 ;  /* 0x0000002200067202 */ /* 0x000fe20000000f00 */
[----:B------:R-:W-:Y:S03]  /*66d0*/  IMAD.MOV.U32 R3, RZ, RZ, R27 ;  /* 0x000000ffff037224 */ /* 0x000fe600078e001b */
[----:B------:R-:W-:Y:S02]  /*66e0*/  PRMT R38, R6, 0x5410, R5 ;  /* 0x0000541006267816 */ /* 0x000fe40000000005 */
[----:B------:R-:W-:Y:S02]  /*66f0*/  PRMT R36, R4, 0x5410, R3 ;  /* 0x0000541004247816 */ /* 0x000fe40000000003 */
[----:B------:R-:W-:Y:S04]  /*6700*/  MOV R3, R24 ;  /* 0x0000001800037202 */ /* 0x000fe80000000f00 */
[----:B------:R-:W-:Y:S01]  /*6710*/  PRMT R31, R3, 0x7610, R31 ;  /* 0x00007610031f7816 */ /* 0x000fe2000000001f */
[----:B------:R-:W-:Y:S05]  /*6720*/  IMAD.MOV.U32 R3, RZ, RZ, R25 ;  /* 0x000000ffff037224 */ /* 0x000fea00078e0019 */
[----:B------:R-:W-:Y:S01]  /*6730*/  PRMT R31, R31, 0x5410, R3 ;  /* 0x000054101f1f7816 */ /* 0x000fe20000000003 */
[----:B------:R-:W-:-:S05]  /*6740*/  @P4 BRA `(.L_x_1742) ;  /* 0x00000f4000004947 */ /* 0x000fca0003800000 */
[----:B-123--:R-:W-:Y:S01]  /*6750*/  ISETP.GE.AND P0, PT, R140, c[0x0][0x1d4], PT ;  /* 0x000075008c007a0c */ /* 0x00efe20003f06270 */
[----:B------:R-:W-:Y:S01]  /*6760*/  BSSY B0, `(.L_x_1743) ;  /* 0x0000079000007945 */ /* 0x000fe20003800000 */
[----:B------:R-:W-:Y:S11]  /*6770*/  SHF.R.U32.HI R159, RZ, 0x3, R223 ;  /* 0x00000003ff9f7819 */ /* 0x000ff600000116df */
[----:B------:R-:W-:-:S05]  /*6780*/  @P0 BRA `(.L_x_1744) ;  /* 0x0000076000000947 */ /* 0x000fca0003800000 */
[----:B------:R-:W-:Y:S01]  /*6790*/  SEL R3, R75, R74, !P1 ;  /* 0x0000004a4b037207 */ /* 0x000fe20004800000 */
[----:B------:R-:W1:Y:S01]  /*67a0*/  LDS.128 R16, [R123+0xa080] ;  /* 0x00a080007b107984 */ /* 0x000e620000000c00 */
[----:B------:R-:W-:Y:S02]  /*67b0*/  ISETP.GE.AND P0, PT, R140, c[0x0][0x27c], PT ;  /* 0x00009f008c007a0c */ /* 0x000fe40003f06270 */
[----:B------:R-:W-:Y:S04]  /*67c0*/  SHF.R.S32.HI R4, RZ, 0x1f, R3 ;  /* 0x0000001fff047819 */ /* 0x000fe80000011403 */
[----:B------:R-:W-:Y:S04]  /*67d0*/  LEA.HI R3, R4, R3, RZ, 0x4 ;  /* 0x0000000304037211 */ /* 0x000fe800078f20ff */
[----:B------:R-:W-:Y:S03]  /*67e0*/  LEA.HI.SX32 R3, R3, R73, 0x1c ;  /* 0x0000004903037211 */ /* 0x000fe600078fe2ff */
[----:B------:R-:W-:Y:S01]  /*67f0*/  @!P0 SHF.R.U32.HI R43, RZ, 0x10, R45 ;  /* 0x00000010ff2b8819 */ /* 0x000fe2000001162d */
[----:B------:R-:W-:Y:S01]  /*6800*/  @!P0 HADD2.F32 R40, -RZ, R14.H1_H1 ;  /* 0x3000000eff288230 */ /* 0x000fe20000004100 */
[----:B------:R-:W-:Y:S01]  /*6810*/  SHF.R.S32.HI R4, RZ, 0x1f, R3 ;  /* 0x0000001fff047819 */ /* 0x000fe20000011403 */
[----:B------:R-:W-:Y:S01]  /*6820*/  @!P0 HADD2.F32 R41, -RZ, R28.H1_H1 ;  /* 0x3000001cff298230 */ /* 0x000fe20000004100 */
[----:B------:R-:W-:Y:S01]  /*6830*/  SHF.L.U32 R78, R3, 0x3, RZ ;  /* 0x00000003034e7819 */ /* 0x000fe200000006ff */
[----:B------:R-:W-:Y:S01]  /*6840*/  @!P0 HADD2.F32 R43, -RZ, R43.H0_H0 ;  /* 0x2000002bff2b8230 */ /* 0x000fe20000004100 */
[----:B------:R-:W-:Y:S02]  /*6850*/  LEA.HI R4, R4, R3, RZ, 0x3 ;  /* 0x0000000304047211 */ /* 0x000fe400078f18ff */
[----:B------:R-:W-:Y:S02]  /*6860*/  @!P0 SHF.R.U64 R8, R8, 0x10, R9 ;  /* 0x0000001008088819 */ /* 0x000fe40000001209 */
[----:B------:R-:W-:Y:S02]  /*6870*/  SHF.R.S32.HI R3, RZ, 0x3, R4 ;  /* 0x00000003ff037819 */ /* 0x000fe40000011404 */
[----:B------:R-:W-:Y:S01]  /*6880*/  LOP3.LUT R4, R223, 0x38, R78, 0xf8, !PT ;  /* 0x00000038df047812 */ /* 0x000fe200078ef84e */
[----:B------:R-:W-:Y:S01]  /*6890*/  @!P0 HADD2.F32 R8, -RZ, R8.H0_H0 ;  /* 0x20000008ff088230 */ /* 0x000fe20000004100 */
[----:B------:R-:W-:Y:S01]  /*68a0*/  @!P0 SHF.R.U64 R44, R44, 0x10, R45 ;  /* 0x000000102c2c8819 */ /* 0x000fe2000000122d */
[----:B------:R-:W-:Y:S01]  /*68b0*/  IMAD R3, R3, 0xc00, R7 ;  /* 0x00000c0003037824 */ /* 0x000fe200078e0207 */
[----:B------:R-:W-:Y:S02]  /*68c0*/  LOP3.LUT R4, R4, R159, RZ, 0x3c, !PT ;  /* 0x0000009f04047212 */ /* 0x000fe400078e3cff */
[----:B------:R-:W-:Y:S03]  /*68d0*/  @!P0 SHF.R.U64 R46, R46, 0x10, R47 ;  /* 0x000000102e2e8819 */ /* 0x000fe6000000122f */
[----:B------:R-:W-:Y:S01]  /*68e0*/  IMAD.IADD R3, R3, 0x1, R4 ;  /* 0x0000000103037824 */ /* 0x000fe200078e0204 */
[----:B------:R-:W-:Y:S01]  /*68f0*/  @!P0 HADD2.F32 R4, -RZ, R14.H0_H0 ;  /* 0x2000000eff048230 */ /* 0x000fe20000004100 */
[----:B------:R-:W-:Y:S01]  /*6900*/  @!P0 SHF.R.U32.HI R14, RZ, 0x10, R9 ;  /* 0x00000010ff0e8819 */ /* 0x000fe20000011609 */
[----:B-1----:R-:W-:Y:S02]  /*6910*/  @!P0 IMAD.MOV.U32 R13, RZ, RZ, R16 ;  /* 0x000000ffff0d8224 */ /* 0x002fe400078e0010 */
[----:B------:R-:W-:Y:S02]  /*6920*/  SHF.L.U32 R3, R3, 0x1, RZ ;  /* 0x0000000103037819 */ /* 0x000fe400000006ff */
[----:B------:R-:W-:Y:S02]  /*6930*/  @!P0 HADD2.F32 R9, -RZ, R14.H0_H0 ;  /* 0x2000000eff098230 */ /* 0x000fe40000004100 */
[----:B------:R-:W-:Y:S01]  /*6940*/  @!P0 HADD2.F32 R5, -RZ, R13.H0_H0 ;  /* 0x2000000dff058230 */ /* 0x000fe20000004100 */
[----:B------:R1:W2:Y:S04]  /*6950*/  LDS.128 R48, [R3+0xa080] ;  /* 0x00a0800003307984 */ /* 0x0002a80000000c00 */
[C---:B-1----:R-:W-:Y:S02]  /*6960*/  @!P0 FMUL.FTZ R3, R5.reuse, R4 ;  /* 0x0000000405038220 */ /* 0x042fe40000410000 */
[----:B--2---:R-:W-:Y:S01]  /*6970*/  @!P0 IMAD.MOV.U32 R42, RZ, RZ, R49 ;  /* 0x000000ffff2a8224 */ /* 0x004fe200078e0031 */
[----:B------:R-:W-:Y:S05]  /*6980*/  @!P0 MOV R56, R48 ;  /* 0x0000003000388202 */ /* 0x000fea0000000f00 */
[--C-:B------:R-:W-:Y:S02]  /*6990*/  @!P0 HADD2.F32 R6, -RZ, R56.reuse.H0_H0 ;  /* 0x20000038ff068230 */ /* 0x100fe40000004100 */
[----:B------:R-:W-:Y:S03]  /*69a0*/  @!P0 HADD2.F32 R14, -RZ, R56.H1_H1 ;  /* 0x30000038ff0e8230 */ /* 0x000fe60000004100 */
[C---:B------:R-:W-:Y:S02]  /*69b0*/  @!P0 FMUL.FTZ R4, R6.reuse, R4 ;  /* 0x0000000406048220 */ /* 0x040fe40000410000 */
[-C--:B------:R-:W-:Y:S01]  /*69c0*/  @!P0 FFMA.FTZ R3, R6, R40.reuse, R3 ;  /* 0x0000002806038223 */ /* 0x080fe20000010003 */
[----:B------:R-:W-:Y:S01]  /*69d0*/  @!P0 MOV R6, R17 ;  /* 0x0000001100068202 */ /* 0x000fe20000000f00 */
[----:B------:R-:W-:Y:S01]  /*69e0*/  @!P0 FFMA.FTZ R79, R5, R40, -R4 ;  /* 0x00000028054f8223 */ /* 0x000fe20000010804 */
[----:B------:R-:W-:Y:S02]  /*69f0*/  @!P0 HADD2.F32 R5, -RZ, R15.H0_H0 ;  /* 0x2000000fff058230 */ /* 0x000fe40000004100 */
[----:B------:R-:W-:Y:S02]  /*6a00*/  @!P0 HADD2.F32 R40, -RZ, R42.H0_H0 ;  /* 0x2000002aff288230 */ /* 0x000fe40000004100 */
[----:B------:R-:W-:Y:S02]  /*6a10*/  @!P0 HADD2.F32 R4, -RZ, R6.H0_H0 ;  /* 0x20000006ff048230 */ /* 0x000fe40000004100 */
[----:B------:R-:W-:Y:S01]  /*6a20*/  @!P0 HADD2.F32 R42, -RZ, R42.H1_H1 ;  /* 0x3000002aff2a8230 */ /* 0x000fe20000004100 */
[-C--:B------:R-:W-:Y:S01]  /*6a30*/  @!P0 FMUL.FTZ R45, R40, R5.reuse ;  /* 0x00000005282d8220 */ /* 0x080fe20000410000 */
[----:B------:R-:W-:Y:S01]  /*6a40*/  @!P0 HADD2.F32 R6, -RZ, R6.H1_H1 ;  /* 0x30000006ff068230 */ /* 0x000fe20000004100 */
[C---:B------:R-:W-:Y:S02]  /*6a50*/  @!P0 FMUL.FTZ R5, R4.reuse, R5 ;  /* 0x0000000504058220 */ /* 0x040fe40000410000 */
[----:B------:R-:W-:Y:S02]  /*6a60*/  @!P0 FFMA.FTZ R45, R4, R41, -R45 ;  /* 0x00000029042d8223 */ /* 0x000fe4000001082d */
[----:B------:R-:W-:Y:S04]  /*6a70*/  @!P0 FMUL.FTZ R4, R42, R9 ;  /* 0x000000092a048220 */ /* 0x000fe80000410000 */
[C---:B------:R-:W-:Y:S02]  /*6a80*/  @!P0 FFMA.FTZ R4, R6.reuse, R43, -R4 ;  /* 0x0000002b06048223 */ /* 0x040fe40000010804 */
[----:B------:R-:W-:Y:S01]  /*6a90*/  @!P0 FMUL.FTZ R6, R6, R9 ;  /* 0x0000000906068220 */ /* 0x000fe20000410000 */
[----:B------:R-:W-:Y:S01]  /*6aa0*/  @!P0 HADD2.F32 R9, -RZ, R44.H0_H0 ;  /* 0x2000002cff098230 */ /* 0x000fe20000004100 */
[----:B------:R-:W-:Y:S01]  /*6ab0*/  @!P0 IMAD.MOV.U32 R44, RZ, RZ, R50 ;  /* 0x000000ffff2c8224 */ /* 0x000fe200078e0032 */
[----:B------:R-:W-:Y:S01]  /*6ac0*/  @!P0 F2FP.PACK_AB R56, R4, R45 ;  /* 0x0000002d0438823e */ /* 0x000fe200000000ff */
[----:B------:R-:W-:Y:S01]  /*6ad0*/  @!P0 HADD2.F32 R4, -RZ, R13.H1_H1 ;  /* 0x3000000dff048230 */ /* 0x000fe20000004100 */
[----:B------:R-:W-:Y:S02]  /*6ae0*/  @!P0 FMUL.FTZ R13, R14, R8 ;  /* 0x000000080e0d8220 */ /* 0x000fe40000410000 */
[----:B------:R-:W-:Y:S02]  /*6af0*/  @!P0 MOV R17, R56 ;  /* 0x0000003800118202 */ /* 0x000fe40000000f00 */
[CC--:B------:R-:W-:Y:S02]  /*6b00*/  @!P0 FFMA.FTZ R13, R4.reuse, R9.reuse, -R13 ;  /* 0x00000009040d8223 */ /* 0x0c0fe4000001080d */
[----:B------:R-:W-:Y:S01]  /*6b10*/  @!P0 FMUL.FTZ R4, R4, R8 ;  /* 0x0000000804048220 */ /* 0x000fe20000410000 */
[----:B------:R-:W-:Y:S01]  /*6b20*/  @!P0 HADD2.F32 R8, -RZ, R15.H1_H1 ;  /* 0x3000000fff088230 */ /* 0x000fe20000004100 */
[----:B------:R-:W-:Y:S01]  /*6b30*/  @!P0 SHF.R.U64 R15, R10, 0x10, R11 ;  /* 0x000000100a0f8819 */ /* 0x000fe2000000120b */
[----:B------:R-:W-:Y:S01]  /*6b40*/  @!P0 HADD2.F32 R10, -RZ, R28.H0_H0 ;  /* 0x2000001cff0a8230 */ /* 0x000fe20000004100 */
[----:B------:R-:W-:Y:S01]  /*6b50*/  @!P0 FFMA.FTZ R4, R14, R9, R4 ;  /* 0x000000090e048223 */ /* 0x000fe20000010004 */
[----:B------:R-:W-:Y:S01]  /*6b60*/  @!P0 F2FP.PACK_AB R45, R13, R79 ;  /* 0x0000004f0d2d823e */ /* 0x000fe200000000ff */
[----:B------:R-:W-:Y:S01]  /*6b70*/  @!P0 FFMA.FTZ R5, R40, R41, R5 ;  /* 0x0000002928058223 */ /* 0x000fe20000010005 */
[----:B------:R-:W-:Y:S01]  /*6b80*/  @!P0 MOV R13, R18 ;  /* 0x00000012000d8202 */ /* 0x000fe20000000f00 */
[----:B------:R-:W-:Y:S01]  /*6b90*/  @!P0 FFMA.FTZ R6, R42, R43, R6 ;  /* 0x0000002b2a068223 */ /* 0x000fe20000010006 */
[----:B------:R-:W-:Y:S01]  /*6ba0*/  @!P0 HADD2.F32 R40, -RZ, R44.H0_H0 ;  /* 0x2000002cff288230 */ /* 0x000fe20000004100 */
[----:B------:R-:W-:Y:S01]  /*6bb0*/  @!P0 IMAD.MOV.U32 R16, RZ, RZ, R45 ;  /* 0x000000ffff108224 */ /* 0x000fe200078e002d */
[----:B------:R-:W-:Y:S01]  /*6bc0*/  @!P0 HADD2.F32 R41, -RZ, R57.H0_H0 ;  /* 0x20000039ff298230 */ /* 0x000fe20000004100 */
[----:B------:R-:W-:Y:S01]  /*6bd0*/  @!P0 SHF.R.U32.HI R14, RZ, 0x10, R11 ;  /* 0x00000010ff0e8819 */ /* 0x000fe2000001160b */
[----:B------:R-:W-:Y:S01]  /*6be0*/  @!P0 HADD2.F32 R9, -RZ, R13.H0_H0 ;  /* 0x2000000dff098230 */ /* 0x000fe20000004100 */
[-C--:B------:R-:W-:Y:S01]  /*6bf0*/  @!P0 FMUL.FTZ R42, R40, R8.reuse ;  /* 0x00000008282a8220 */ /* 0x080fe20000410000 */
[----:B------:R-:W-:Y:S02]  /*6c00*/  @!P0 MOV R11, R19 ;  /* 0x00000013000b8202 */ /* 0x000fe40000000f00 */
[----:B------:R-:W-:Y:S01]  /*6c10*/  @!P0 SHF.R.U32.HI R43, RZ, 0x10, R47 ;  /* 0x00000010ff2b8819 */ /* 0x000fe2000001162f */
[C---:B------:R-:W-:Y:S01]  /*6c20*/  @!P0 FFMA.FTZ R79, R9.reuse, R41, -R42 ;  /* 0x00000029094f8223 */ /* 0x040fe2000001082a */
[----:B------:R-:W-:Y:S01]  /*6c30*/  @!P0 MOV R42, R51 ;  /* 0x00000033002a8202 */ /* 0x000fe20000000f00 */
[----:B------:R-:W-:Y:S01]  /*6c40*/  @!P0 FMUL.FTZ R8, R9, R8 ;  /* 0x0000000809088220 */ /* 0x000fe20000410000 */
[----:B------:R-:W-:Y:S01]  /*6c50*/  @!P0 HADD2.F32 R9, -RZ, R11.H0_H0 ;  /* 0x2000000bff098230 */ /* 0x000fe20000004100 */
[----:B------:R-:W-:Y:S01]  /*6c60*/  @!P0 F2FP.PACK_AB R5, R6, R5 ;  /* 0x000000050605823e */ /* 0x000fe200000000ff */
[----:B------:R-:W-:Y:S01]  /*6c70*/  @!P0 HADD2.F32 R28, -RZ, R14.H0_H0 ;  /* 0x2000000eff1c8230 */ /* 0x000fe20000004100 */
[----:B------:R-:W-:Y:S01]  /*6c80*/  @!P0 FFMA.FTZ R8, R40, R41, R8 ;  /* 0x0000002928088223 */ /* 0x000fe20000010008 */
[--C-:B------:R-:W-:Y:S02]  /*6c90*/  @!P0 HADD2.F32 R40, -RZ, R42.reuse.H0_H0 ;  /* 0x2000002aff288230 */ /* 0x100fe40000004100 */
[----:B------:R-:W-:Y:S01]  /*6ca0*/  @!P0 IMAD.MOV.U32 R49, RZ, RZ, R5 ;  /* 0x000000ffff318224 */ /* 0x000fe200078e0005 */
[----:B------:R-:W-:Y:S02]  /*6cb0*/  @!P0 HADD2.F32 R41, -RZ, R57.H1_H1 ;  /* 0x30000039ff298230 */ /* 0x000fe40000004100 */
[-C--:B------:R-:W-:Y:S01]  /*6cc0*/  @!P0 FMUL.FTZ R45, R40, R10.reuse ;  /* 0x0000000a282d8220 */ /* 0x080fe20000410000 */
[----:B------:R-:W-:Y:S01]  /*6cd0*/  @!P0 HADD2.F32 R42, -RZ, R42.H1_H1 ;  /* 0x3000002aff2a8230 */ /* 0x000fe20000004100 */
[C---:B------:R-:W-:Y:S01]  /*6ce0*/  @!P0 FMUL.FTZ R10, R9.reuse, R10 ;  /* 0x0000000a090a8220 */ /* 0x040fe20000410000 */
[----:B------:R-:W-:Y:S01]  /*6cf0*/  @!P0 HADD2.F32 R43, -RZ, R43.H0_H0 ;  /* 0x2000002bff2b8230 */ /* 0x000fe20000004100 */
[----:B------:R-:W-:Y:S01]  /*6d00*/  @!P0 FFMA.FTZ R45, R9, R41, -R45 ;  /* 0x00000029092d8223 */ /* 0x000fe2000001082d */
[----:B------:R-:W-:Y:S01]  /*6d10*/  @!P0 HADD2.F32 R11, -RZ, R11.H1_H1 ;  /* 0x3000000bff0b8230 */ /* 0x000fe20000004100 */
[-C--:B------:R-:W-:Y:S01]  /*6d20*/  @!P0 FMUL.FTZ R9, R42, R28.reuse ;  /* 0x0000001c2a098220 */ /* 0x080fe20000410000 */
[----:B------:R-:W-:Y:S02]  /*6d30*/  @!P0 HADD2.F32 R14, -RZ, R15.H0_H0 ;  /* 0x2000000fff0e8230 */ /* 0x000fe40000004100 */
[----:B------:R-:W-:Y:S01]  /*6d40*/  @!P0 HADD2.F32 R15, -RZ, R44.H1_H1 ;  /* 0x3000002cff0f8230 */ /* 0x000fe20000004100 */
[C---:B------:R-:W-:Y:S01]  /*6d50*/  @!P0 FFMA.FTZ R44, R11.reuse, R43, -R9 ;  /* 0x0000002b0b2c8223 */ /* 0x040fe20000010809 */
[----:B------:R-:W-:Y:S01]  /*6d60*/  @!P0 HADD2.F32 R9, -RZ, R13.H1_H1 ;  /* 0x3000000dff098230 */ /* 0x000fe20000004100 */
[----:B------:R-:W-:Y:S01]  /*6d70*/  @!P0 FMUL.FTZ R11, R11, R28 ;  /* 0x0000001c0b0b8220 */ /* 0x000fe20000410000 */
[----:B------:R-:W-:Y:S01]  /*6d80*/  @!P0 HADD2.F32 R28, -RZ, R46.H0_H0 ;  /* 0x2000002eff1c8230 */ /* 0x000fe20000004100 */
[----:B------:R-:W-:Y:S01]  /*6d90*/  @!P0 FMUL.FTZ R13, R15, R14 ;  /* 0x0000000e0f0d8220 */ /* 0x000fe20000410000 */
[----:B------:R-:W-:Y:S03]  /*6da0*/  @!P0 F2FP.PACK_AB R44, R44, R45 ;  /* 0x0000002d2c2c823e */ /* 0x000fe600000000ff */
[C---:B------:R-:W-:Y:S01]  /*6db0*/  @!P0 FFMA.FTZ R13, R9.reuse, R28, -R13 ;  /* 0x0000001c090d8223 */ /* 0x040fe2000001080d */
[----:B------:R-:W-:Y:S01]  /*6dc0*/  @!P0 MOV R19, R44 ;  /* 0x0000002c00138202 */ /* 0x000fe20000000f00 */
[----:B------:R-:W-:Y:S03]  /*6dd0*/  @!P0 FMUL.FTZ R9, R9, R14 ;  /* 0x0000000e09098220 */ /* 0x000fe60000410000 */
[----:B------:R-:W-:Y:S01]  /*6de0*/  @!P0 F2FP.PACK_AB R14, R13, R79 ;  /* 0x0000004f0d0e823e */ /* 0x000fe200000000ff */
[----:B------:R-:W-:Y:S01]  /*6df0*/  @!P0 FFMA.FTZ R9, R15, R28, R9 ;  /* 0x0000001c0f098223 */ /* 0x000fe20000010009 */
[----:B------:R-:W-:Y:S01]  /*6e00*/  @!P0 F2FP.PACK_AB R13, R4, R3 ;  /* 0x00000003040d823e */ /* 0x000fe200000000ff */
[----:B------:R-:W-:Y:S02]  /*6e10*/  @!P0 FFMA.FTZ R10, R40, R41, R10 ;  /* 0x00000029280a8223 */ /* 0x000fe4000001000a */
[----:B------:R-:W-:Y:S01]  /*6e20*/  @!P0 FFMA.FTZ R11, R42, R43, R11 ;  /* 0x0000002b2a0b8223 */ /* 0x000fe2000001000b */
[----:B------:R-:W-:Y:S01]  /*6e30*/  @!P0 F2FP.PACK_AB R4, R9, R8 ;  /* 0x000000080904823e */ /* 0x000fe200000000ff */
[----:B------:R-:W-:Y:S01]  /*6e40*/  @!P0 IMAD.MOV.U32 R18, RZ, RZ, R14 ;  /* 0x000000ffff128224 */ /* 0x000fe200078e000e */
[----:B------:R-:W-:Y:S02]  /*6e50*/  @!P0 MOV R48, R13 ;  /* 0x0000000d00308202 */ /* 0x000fe40000000f00 */
[----:B------:R-:W-:Y:S02]  /*6e60*/  @!P0 F2FP.PACK_AB R3, R11, R10 ;  /* 0x0000000a0b03823e */ /* 0x000fe400000000ff */
[----:B------:R-:W-:Y:S02]  /*6e70*/  @!P0 MOV R50, R4 ;  /* 0x0000000400328202 */ /* 0x000fe40000000f00 */
[----:B------:R-:W-:Y:S02]  /*6e80*/  @!P0 MOV R51, R3 ;  /* 0x0000000300338202 */ /* 0x000fe40000000f00 */
[C---:B------:R-:W-:Y:S04]  /*6e90*/  LEA R4, P0, R86.reuse, R76, 0x1 ;  /* 0x0000004c56047211 */ /* 0x040fe800078008ff */
[----:B------:R-:W-:Y:S02]  /*6ea0*/  LEA.HI.X R5, R86, R77, R102, 0x1, P0 ;  /* 0x0000004d56057211 */ /* 0x000fe400000f0c66 */
[C---:B------:R-:W-:Y:S03]  /*6eb0*/  ISETP.GE.AND P0, PT, R78.reuse, c[0x0][0x1d4], PT ;  /* 0x000075004e007a0c */ /* 0x040fe60003f06270 */
[----:B------:R1:W-:Y:S10]  /*6ec0*/  ST.E.128 [R4.64], R16 ;  /* 0x0000001004007985 */ /* 0x0003f4000c101d06 */
[----:B------:R-:W-:Y:S05]  /*6ed0*/  @!P0 IMAD.WIDE R8, R78, 0x2, R76 ;  /* 0x000000024e088825 */ /* 0x000fea00078e024c */
[----:B------:R1:W-:Y:S02]  /*6ee0*/  @!P0 ST.E.128 [R8.64], R48 ;  /* 0x0000003008008985 */ /* 0x0003e4000c101d06 */
.L_x_1744:
[----:B------:R-:W-:Y:S05]  /*6ef0*/  BSYNC B0 ;  /* 0x0000000000007941 */ /* 0x000fea0003800000 */
.L_x_1743:
[----:B------:R-:W-:Y:S11]  /*6f00*/  ISETP.GE.AND P0, PT, R142, c[0x0][0x1d4], PT ;  /* 0x000075008e007a0c */ /* 0x000ff60003f06270 */
[----:B------:R-:W-:Y:S02]  /*6f10*/  @!UPT UIADD3 URZ, URZ, URZ, URZ ;  /* 0x0000003f3f3ff290 */ /* 0x000fe4000fffe03f */
[----:B------:R-:W-:-:S05]  /*6f20*/  @P0 BRA `(.L_x_1742) ;  /* 0x0000076000000947 */ /* 0x000fca0003800000 */
[----:B------:R-:W-:Y:S01]  /*6f30*/  SEL R3, R75, R74, !P2 ;  /* 0x0000004a4b037207 */ /* 0x000fe20005000000 */
[----:B-1----:R-:W1:Y:S01]  /*6f40*/  LDS.128 R16, [R121+0xa080] ;  /* 0x00a0800079107984 */ /* 0x002e620000000c00 */
[----:B------:R-:W-:Y:S02]  /*6f50*/  ISETP.GE.AND P0, PT, R142, c[0x0][0x27c], PT ;  /* 0x00009f008e007a0c */ /* 0x000fe40003f06270 */
[----:B------:R-:W-:Y:S04]  /*6f60*/  SHF.R.S32.HI R4, RZ, 0x1f, R3 ;  /* 0x0000001fff047819 */ /* 0x000fe80000011403 */
[----:B------:R-:W-:Y:S04]  /*6f70*/  LEA.HI R3, R4, R3, RZ, 0x4 ;  /* 0x0000000304037211 */ /* 0x000fe800078f20ff */
[----:B------:R-:W-:Y:S03]  /*6f80*/  LEA.HI.SX32 R3, R3, R72, 0x1c ;  /* 0x0000004803037211 */ /* 0x000fe600078fe2ff */
[----:B------:R-:W-:Y:S01]  /*6f90*/  @!P0 SHF.R.U32.HI R10, RZ, 0x10, R21 ;  /* 0x00000010ff0a8819 */ /* 0x000fe20000011615 */
[--C-:B------:R-:W-:Y:S01]  /*6fa0*/  @!P0 HADD2.F32 R11, -RZ, R58.reuse.H0_H0 ;  /* 0x2000003aff0b8230 */ /* 0x100fe20000004100 */
[----:B------:R-:W-:Y:S01]  /*6fb0*/  SHF.R.S32.HI R4, RZ, 0x1f, R3 ;  /* 0x0000001fff047819 */ /* 0x000fe20000011403 */
[----:B------:R-:W-:Y:S01]  /*6fc0*/  @!P0 HADD2.F32 R14, -RZ, R58.H1_H1 ;  /* 0x3000003aff0e8230 */ /* 0x000fe20000004100 */
[----:B------:R-:W-:Y:S01]  /*6fd0*/  SHF.L.U32 R46, R3, 0x3, RZ ;  /* 0x00000003032e7819 */ /* 0x000fe200000006ff */
[----:B------:R-:W-:Y:S01]  /*6fe0*/  @!P0 HADD2.F32 R10, -RZ, R10.H0_H0 ;  /* 0x2000000aff0a8230 */ /* 0x000fe20000004100 */
[----:B------:R-:W-:Y:S02]  /*6ff0*/  LEA.HI R4, R4, R3, RZ, 0x3 ;  /* 0x0000000304047211 */ /* 0x000fe400078f18ff */
[----:B------:R-:W-:Y:S02]  /*7000*/  @!P0 SHF.R.U32.HI R44, RZ, 0x10, R53 ;  /* 0x00000010ff2c8819 */ /* 0x000fe40000011635 */
[----:B------:R-:W-:Y:S02]  /*7010*/  SHF.R.S32.HI R3, RZ, 0x3, R4 ;  /* 0x00000003ff037819 */ /* 0x000fe40000011404 */
[----:B------:R-:W-:Y:S02]  /*7020*/  LOP3.LUT R4, R223, 0x38, R46, 0xf8, !PT ;  /* 0x00000038df047812 */ /* 0x000fe400078ef82e */
[----:B------:R-:W-:Y:S01]  /*7030*/  @!P0 SHF.R.U64 R9, R20, 0x10, R21 ;  /* 0x0000001014098819 */ /* 0x000fe20000001215 */
[----:B------:R-:W-:Y:S01]  /*7040*/  IMAD R3, R3, 0xc00, R7 ;  /* 0x00000c0003037824 */ /* 0x000fe200078e0207 */
[----:B------:R-:W-:Y:S01]  /*7050*/  LOP3.LUT R4, R4, R159, RZ, 0x3c, !PT ;  /* 0x0000009f04047212 */ /* 0x000fe200078e3cff */
[----:B------:R-:W-:Y:S01]  /*7060*/  @!P0 HADD2.F32 R20, -RZ, R44.H0_H0 ;  /* 0x2000002cff148230 */ /* 0x000fe20000004100 */
[----:B------:R-:W-:Y:S01]  /*7070*/  @!P0 SHF.R.U64 R45, R52, 0x10, R53 ;  /* 0x00000010342d8819 */ /* 0x000fe20000001235 */
[----:B------:R-:W-:Y:S02]  /*7080*/  @!P0 HADD2.F32 R9, -RZ, R9.H0_H0 ;  /* 0x20000009ff098230 */ /* 0x000fe40000004100 */
[----:B------:R-:W-:Y:S01]  /*7090*/  IMAD.IADD R3, R3, 0x1, R4 ;  /* 0x0000000103037824 */ /* 0x000fe200078e0204 */
[----:B------:R-:W-:Y:S01]  /*70a0*/  @!P0 HADD2.F32 R4, -RZ, R29.H0_H0 ;  /* 0x2000001dff048230 */ /* 0x000fe20000004100 */
[----:B-1----:R-:W-:Y:S03]  /*70b0*/  @!P0 IMAD.MOV.U32 R8, RZ, RZ, R16 ;  /* 0x000000ffff088224 */ /* 0x002fe600078e0010 */
[----:B------:R-:W-:Y:S02]  /*70c0*/  SHF.L.U32 R3, R3, 0x1, RZ ;  /* 0x0000000103037819 */ /* 0x000fe400000006ff */
[----:B------:R-:W-:Y:S03]  /*70d0*/  @!P0 HADD2.F32 R5, -RZ, R8.H0_H0 ;  /* 0x20000008ff058230 */ /* 0x000fe60000004100 */
[----:B------:R1:W2:Y:S02]  /*70e0*/  LDS.128 R40, [R3+0xa080] ;  /* 0x00a0800003287984 */ /* 0x0002a40000000c00 */
[C---:B-1----:R-:W-:Y:S02]  /*70f0*/  @!P0 FMUL.FTZ R3, R5.reuse, R4 ;  /* 0x0000000405038220 */ /* 0x042fe40000410000 */
[----:B--2---:R-:W-:Y:S01]  /*7100*/  @!P0 IMAD.MOV.U32 R15, RZ, RZ, R41 ;  /* 0x000000ffff0f8224 */ /* 0x004fe200078e0029 */
[----:B------:R-:W-:Y:S04]  /*7110*/  @!P0 MOV R28, R40 ;  /* 0x00000028001c8202 */ /* 0x000fe80000000f00 */
[--C-:B------:R-:W-:Y:S02]  /*7120*/  @!P0 HADD2.F32 R13, -RZ, R15.reuse.H0_H0 ;  /* 0x2000000fff0d8230 */ /* 0x100fe40000004100 */
[----:B------:R-:W-:Y:S02]  /*7130*/  @!P0 HADD2.F32 R6, -RZ, R28.H0_H0 ;  /* 0x2000001cff068230 */ /* 0x000fe40000004100 */
[----:B------:R-:W-:Y:S03]  /*7140*/  @!P0 HADD2.F32 R15, -RZ, R15.H1_H1 ;  /* 0x3000000fff0f8230 */ /* 0x000fe60000004100 */
[C---:B------:R-:W-:Y:S02]  /*7150*/  @!P0 FMUL.FTZ R4, R6.reuse, R4 ;  /* 0x0000000406048220 */ /* 0x040fe40000410000 */
[----:B------:R-:W-:Y:S01]  /*7160*/  @!P0 FFMA.FTZ R3, R6, R11, R3 ;  /* 0x0000000b06038223 */ /* 0x000fe20000010003 */
[----:B------:R-:W-:Y:S01]  /*7170*/  @!P0 MOV R6, R17 ;  /* 0x0000001100068202 */ /* 0x000fe20000000f00 */
[----:B------:R-:W-:Y:S01]  /*7180*/  @!P0 FFMA.FTZ R47, R5, R11, -R4 ;  /* 0x0000000b052f8223 */ /* 0x000fe20000010804 */
[----:B------:R-:W-:Y:S01]  /*7190*/  @!P0 HADD2.F32 R5, -RZ, R29.H1_H1 ;  /* 0x3000001dff058230 */ /* 0x000fe20000004100 */
[----:B------:R-:W-:Y:S02]  /*71a0*/  @!P0 IMAD.MOV.U32 R29, RZ, RZ, R42 ;  /* 0x000000ffff1d8224 */ /* 0x000fe400078e002a */
[--C-:B------:R-:W-:Y:S02]  /*71b0*/  @!P0 HADD2.F32 R4, -RZ, R6.reuse.H0_H0 ;  /* 0x20000006ff048230 */ /* 0x100fe40000004100 */
[-C--:B------:R-:W-:Y:S01]  /*71c0*/  @!P0 FMUL.FTZ R11, R13, R5.reuse ;  /* 0x000000050d0b8220 */ /* 0x080fe20000410000 */
[----:B------:R-:W-:Y:S02]  /*71d0*/  @!P0 HADD2.F32 R6, -RZ, R6.H1_H1 ;  /* 0x30000006ff068230 */ /* 0x000fe40000004100 */
[C---:B------:R-:W-:Y:S02]  /*71e0*/  @!P0 FMUL.FTZ R5, R4.reuse, R5 ;  /* 0x0000000504058220 */ /* 0x040fe40000410000 */
[----:B------:R-:W-:Y:S01]  /*71f0*/  @!P0 FFMA.FTZ R21, R4, R14, -R11 ;  /* 0x0000000e04158223 */ /* 0x000fe2000001080b */
[----:B------:R-:W-:Y:S01]  /*7200*/  @!P0 HADD2.F32 R11, -RZ, R28.H1_H1 ;  /* 0x3000001cff0b8230 */ /* 0x000fe20000004100 */
[----:B------:R-:W-:Y:S04]  /*7210*/  @!P0 FMUL.FTZ R4, R15, R10 ;  /* 0x0000000a0f048220 */ /* 0x000fe80000410000 */
[C---:B------:R-:W-:Y:S02]  /*7220*/  @!P0 FFMA.FTZ R4, R6.reuse, R20, -R4 ;  /* 0x0000001406048223 */ /* 0x040fe40000010804 */
[----:B------:R-:W-:Y:S01]  /*7230*/  @!P0 FMUL.FTZ R6, R6, R10 ;  /* 0x0000000a06068220 */ /* 0x000fe20000410000 */
[----:B------:R-:W-:Y:S02]  /*7240*/  @!P0 HADD2.F32 R10, -RZ, R45.H0_H0 ;  /* 0x2000002dff0a8230 */ /* 0x000fe40000004100 */
[----:B------:R-:W-:Y:S01]  /*7250*/  @!P0 F2FP.PACK_AB R28, R4, R21 ;  /* 0x00000015041c823e */ /* 0x000fe200000000ff */
[----:B------:R-:W-:Y:S01]  /*7260*/  @!P0 HADD2.F32 R4, -RZ, R8.H1_H1 ;  /* 0x30000008ff048230 */ /* 0x000fe20000004100 */
[CC--:B------:R-:W-:Y:S02]  /*7270*/  @!P0 FMUL.FTZ R8, R11.reuse, R9.reuse ;  /* 0x000000090b088220 */ /* 0x0c0fe40000410000 */
[----:B------:R-:W-:Y:S02]  /*7280*/  @!P0 MOV R17, R28 ;  /* 0x0000001c00118202 */ /* 0x000fe40000000f00 */
[CC--:B------:R-:W-:Y:S01]  /*7290*/  @!P0 FFMA.FTZ R8, R4.reuse, R10.reuse, -R8 ;  /* 0x0000000a04088223 */ /* 0x0c0fe20000010808 */
[----:B------:R-:W-:Y:S01]  /*72a0*/  @!P0 SHF.R.U32.HI R28, RZ, 0x10, R55 ;  /* 0x00000010ff1c8819 */ /* 0x000fe20000011637 */
[----:B------:R-:W-:Y:S03]  /*72b0*/  @!P0 FMUL.FTZ R4, R4, R9 ;  /* 0x0000000904048220 */ /* 0x000fe60000410000 */
[----:B------:R-:W-:Y:S01]  /*72c0*/  @!P0 F2FP.PACK_AB R21, R8, R47 ;  /* 0x0000002f0815823e */ /* 0x000fe200000000ff */
[----:B------:R-:W-:Y:S01]  /*72d0*/  @!P0 FFMA.FTZ R4, R11, R10, R4 ;  /* 0x0000000a0b048223 */ /* 0x000fe20000010004 */
[----:B------:R-:W-:Y:S01]  /*72e0*/  @!P0 HADD2.F32 R8, -RZ, R30.H0_H0 ;  /* 0x2000001eff088230 */ /* 0x000fe20000004100 */
[----:B------:R-:W-:Y:S01]  /*72f0*/  @!P0 FFMA.FTZ R5, R13, R14, R5 ;  /* 0x0000000e0d058223 */ /* 0x000fe20000010005 */
[----:B------:R-:W-:Y:S01]  /*7300*/  @!P0 MOV R13, R18 ;  /* 0x00000012000d8202 */ /* 0x000fe20000000f00 */
[----:B------:R-:W-:Y:S01]  /*7310*/  @!P0 FFMA.FTZ R6, R15, R20, R6 ;  /* 0x000000140f068223 */ /* 0x000fe20000010006 */
[----:B------:R-:W-:Y:S01]  /*7320*/  @!P0 HADD2.F32 R10, -RZ, R29.H0_H0 ;  /* 0x2000001dff0a8230 */ /* 0x000fe20000004100 */
[----:B------:R-:W-:Y:S01]  /*7330*/  @!P0 IMAD.MOV.U32 R16, RZ, RZ, R21 ;  /* 0x000000ffff108224 */ /* 0x000fe200078e0015 */
[----:B------:R-:W-:Y:S01]  /*7340*/  @!P0 HADD2.F32 R11, -RZ, R59.H0_H0 ;  /* 0x2000003bff0b8230 */ /* 0x000fe20000004100 */
[--C-:B------:R-:W-:Y:S01]  /*7350*/  @!P0 SHF.R.U64 R15, R22, 0x10, R23.reuse ;  /* 0x00000010160f8819 */ /* 0x100fe20000001217 */
[----:B------:R-:W-:Y:S01]  /*7360*/  @!P0 HADD2.F32 R9, -RZ, R13.H0_H0 ;  /* 0x2000000dff098230 */ /* 0x000fe20000004100 */
[CC--:B------:R-:W-:Y:S01]  /*7370*/  @!P0 FMUL.FTZ R20, R10.reuse, R8.reuse ;  /* 0x000000080a148220 */ /* 0x0c0fe20000410000 */
[----:B------:R-:W-:Y:S01]  /*7380*/  @!P0 SHF.R.U32.HI R14, RZ, 0x10, R23 ;  /* 0x00000010ff0e8819 */ /* 0x000fe20000011617 */
[----:B------:R-:W-:Y:S01]  /*7390*/  @!P0 HADD2.F32 R22, -RZ, R59.H1_H1 ;  /* 0x3000003bff168230 */ /* 0x000fe20000004100 */
[----:B------:R-:W-:Y:S01]  /*73a0*/  @!P0 MOV R23, R43 ;  /* 0x0000002b00178202 */ /* 0x000fe20000000f00 */
[C---:B------:R-:W-:Y:S01]  /*73b0*/  @!P0 FMUL.FTZ R8, R9.reuse, R8 ;  /* 0x0000000809088220 */ /* 0x040fe20000410000 */
[----:B------:R-:W-:Y:S01]  /*73c0*/  @!P0 HADD2.F32 R28, -RZ, R28.H0_H0 ;  /* 0x2000001cff1c8230 */ /* 0x000fe20000004100 */
[-C--:B------:R-:W-:Y:S01]  /*73d0*/  @!P0 FFMA.FTZ R45, R9, R11.reuse, -R20 ;  /* 0x0000000b092d8223 */ /* 0x080fe20000010814 */
[----:B------:R-:W-:Y:S01]  /*73e0*/  @!P0 HADD2.F32 R20, -RZ, R14.H0_H0 ;  /* 0x2000000eff148230 */ /* 0x000fe20000004100 */
[----:B------:R-:W-:Y:S01]  /*73f0*/  @!P0 FFMA.FTZ R8, R10, R11, R8 ;  /* 0x0000000b0a088223 */ /* 0x000fe20000010008 */
[----:B------:R-:W-:Y:S01]  /*7400*/  @!P0 MOV R11, R19 ;  /* 0x00000013000b8202 */ /* 0x000fe20000000f00 */
[----:B------:R-:W-:Y:S01]  /*7410*/  @!P0 HADD2.F32 R10, -RZ, R30.H1_H1 ;  /* 0x3000001eff0a8230 */ /* 0x000fe20000004100 */
[----:B------:R-:W-:Y:S01]  /*7420*/  @!P0 SHF.R.U64 R30, R54, 0x10, R55 ;  /* 0x00000010361e8819 */ /* 0x000fe20000001237 */
[----:B------:R-:W-:Y:S01]  /*7430*/  @!P0 HADD2.F32 R21, -RZ, R23.H0_H0 ;  /* 0x20000017ff158230 */ /* 0x000fe20000004100 */
[----:B------:R-:W-:Y:S01]  /*7440*/  @!P0 F2FP.PACK_AB R5, R6, R5 ;  /* 0x000000050605823e */ /* 0x000fe200000000ff */
[----:B------:R-:W-:Y:S02]  /*7450*/  @!P0 HADD2.F32 R9, -RZ, R11.H0_H0 ;  /* 0x2000000bff098230 */ /* 0x000fe40000004100 */
[----:B------:R-:W-:Y:S01]  /*7460*/  @!P0 HADD2.F32 R23, -RZ, R23.H1_H1 ;  /* 0x30000017ff178230 */ /* 0x000fe20000004100 */
[-C--:B------:R-:W-:Y:S01]  /*7470*/  @!P0 FMUL.FTZ R44, R21, R10.reuse ;  /* 0x0000000a152c8220 */ /* 0x080fe20000410000 */
[----:B------:R-:W-:Y:S01]  /*7480*/  @!P0 HADD2.F32 R11, -RZ, R11.H1_H1 ;  /* 0x3000000bff0b8230 */ /* 0x000fe20000004100 */
[C---:B------:R-:W-:Y:S01]  /*7490*/  @!P0 FMUL.FTZ R10, R9.reuse, R10 ;  /* 0x0000000a090a8220 */ /* 0x040fe20000410000 */
[----:B------:R-:W-:Y:S01]  /*74a0*/  @!P0 HADD2.F32 R14, -RZ, R15.H0_H0 ;  /* 0x2000000fff0e8230 */ /* 0x000fe20000004100 */
[----:B------:R-:W-:Y:S01]  /*74b0*/  @!P0 FFMA.FTZ R44, R9, R22, -R44 ;  /* 0x00000016092c8223 */ /* 0x000fe2000001082c */
[----:B------:R-:W-:Y:S01]  /*74c0*/  @!P0 HADD2.F32 R15, -RZ, R29.H1_H1 ;  /* 0x3000001dff0f8230 */ /* 0x000fe20000004100 */
[----:B------:R-:W-:Y:S02]  /*74d0*/  @!P0 FMUL.FTZ R9, R23, R20 ;  /* 0x0000001417098220 */ /* 0x000fe40000410000 */
[----:B------:R-:W-:Y:S02]  /*74e0*/  @!P0 IMAD.MOV.U32 R41, RZ, RZ, R5 ;  /* 0x000000ffff298224 */ /* 0x000fe400078e0005 */
        /* <DEDUP_REMOVED lines=26> */
.L_x_1742:
[----:B-123--:R-:W-:Y:S05]  /*7690*/  BSYNC B1 ;  /* 0x0000000000017941 */ /* 0x00efea0003800000 */
.L_x_1741:
[----:B------:R1:W2:Y:S04]  /*76a0*/  SHFL.IDX PT, R45, R80, 0x1, 0x181f ;  /* 0x00381f00502d7f89 */ /* 0x0002a800000e0000 */
[----:B------:R1:W3:Y:S01]  /*76b0*/  SHFL.IDX PT, R44, R81, 0x1, 0x181f ;  /* 0x00381f00512c7f89 */ /* 0x0002e200000e0000 */
[----:B------:R-:W-:-:S05]  /*76c0*/  @P5 BRA `(.L_x_1730) ;  /* 0x0000130000005947 */ /* 0x000fca0003800000 */
[----:B------:R-:W-:Y:S01]  /*76d0*/  ISETP.GE.AND P0, PT, R140, c[0x0][0x1d4], PT ;  /* 0x000075008c007a0c */ /* 0x000fe20003f06270 */
[----:B------:R-:W-:Y:S01]  /*76e0*/  BSSY B0, `(.L_x_1745) ;  /* 0x0000079000007945 */ /* 0x000fe20003800000 */
[----:B------:R-:W-:Y:S11]  /*76f0*/  SHF.R.U32.HI R30, RZ, 0x3, R222 ;  /* 0x00000003ff1e7819 */ /* 0x000ff600000116de */
[----:B------:R-:W-:-:S05]  /*7700*/  @P0 BRA `(.L_x_1746) ;  /* 0x0000076000000947 */ /* 0x000fca0003800000 */
[----:B------:R-:W-:Y:S01]  /*7710*/  SEL R3, R75, R74, !P1 ;  /* 0x0000004a4b037207 */ /* 0x000fe20004800000 */
[----:B------:R-:W4:Y:S01]  /*7720*/  LDS.128 R16, [R122+0xa080] ;  /* 0x00a080007a107984 */ /* 0x000f220000000c00 */
        /* <DEDUP_REMOVED lines=13> */
[----:B------:R-:W-:Y:S01]  /*7800*/  LOP3.LUT R4, R222, 0x38, R28, 0xf8, !PT ;  /* 0x00000038de047812 */ /* 0x000fe200078ef81c */
[----:B------:R-:W-:Y:S01]  /*7810*/  @!P0 HADD2.F32 R20, -RZ, R20.H0_H0 ;  /* 0x20000014ff148230 */ /* 0x000fe20000004100 */
[----:B------:R-:W-:Y:S01]  /*7820*/  @!P0 SHF.R.U64 R10, R24, 0x10, R25 ;  /* 0x00000010180a8819 */ /* 0x000fe20000001219 */
[----:B------:R-:W-:Y:S01]  /*7830*/  IMAD R3, R3, 0xc00, R12 ;  /* 0x00000c0003037824 */ /* 0x000fe200078e020c */
[----:B------:R-:W-:Y:S02]  /*7840*/  LOP3.LUT R4, R4, R30, RZ, 0x3c, !PT ;  /* 0x0000001e04047212 */ /* 0x000fe400078e3cff */
[----:B------:R-:W-:Y:S01]  /*7850*/  @!P0 SHF.R.U64 R22, R60, 0x10, R61 ;  /* 0x000000103c168819 */ /* 0x000fe2000000123d */
[----:B------:R-:W-:Y:S02]  /*7860*/  @!P0 HADD2.F32 R10, -RZ, R10.H0_H0 ;  /* 0x2000000aff0a8230 */ /* 0x000fe40000004100 */
[----:B------:R-:W-:Y:S01]  /*7870*/  IMAD.IADD R3, R3, 0x1, R4 ;  /* 0x0000000103037824 */ /* 0x000fe200078e0204 */
[----:B------:R-:W-:Y:S01]  /*7880*/  @!P0 HADD2.F32 R4, -RZ, R31.H0_H0 ;  /* 0x2000001fff048230 */ /* 0x000fe20000004100 */
[----:B----4-:R-:W-:Y:S03]  /*7890*/  @!P0 IMAD.MOV.U32 R8, RZ, RZ, R16 ;  /* 0x000000ffff088224 */ /* 0x010fe600078e0010 */
[----:B------:R-:W-:Y:S02]  /*78a0*/  SHF.L.U32 R3, R3, 0x1, RZ ;  /* 0x0000000103037819 */ /* 0x000fe400000006ff */
[----:B------:R-:W-:Y:S03]  /*78b0*/  @!P0 HADD2.F32 R5, -RZ, R8.H0_H0 ;  /* 0x20000008ff058230 */ /* 0x000fe60000004100 */
[----:B------:R4:W5:Y:S02]  /*78c0*/  LDS.128 R40, [R3+0xa080] ;  /* 0x00a0800003287984 */ /* 0x0009640000000c00 */
[C---:B----4-:R-:W-:Y:S02]  /*78d0*/  @!P0 FMUL.FTZ R3, R5.reuse, R4 ;  /* 0x0000000405038220 */ /* 0x050fe40000410000 */
[----:B-----5:R-:W-:Y:S01]  /*78e0*/  @!P0 IMAD.MOV.U32 R15, RZ, RZ, R41 ;  /* 0x000000ffff0f8224 */ /* 0x020fe200078e0029 */
[----:B------:R-:W-:Y:S01]  /*78f0*/  @!P0 MOV R21, R40 ;  /* 0x0000002800158202 */ /* 0x000fe20000000f00 */
[----:B------:R-:W-:Y:S03]  /*7900*/  @!P0 IMAD.MOV.U32 R25, RZ, RZ, R42 ;  /* 0x000000ffff198224 */ /* 0x000fe600078e002a */
[----:B------:R-:W-:Y:S02]  /*7910*/  @!P0 HADD2.F32 R13, -RZ, R15.H0_H0 ;  /* 0x2000000fff0d8230 */ /* 0x000fe40000004100 */
[----:B------:R-:W-:Y:S02]  /*7920*/  @!P0 HADD2.F32 R6, -RZ, R21.H0_H0 ;  /* 0x20000015ff068230 */ /* 0x000fe40000004100 */
[----:B------:R-:W-:Y:S03]  /*7930*/  @!P0 HADD2.F32 R15, -RZ, R15.H1_H1 ;  /* 0x3000000fff0f8230 */ /* 0x000fe60000004100 */
[C---:B------:R-:W-:Y:S02]  /*7940*/  @!P0 FMUL.FTZ R4, R6.reuse, R4 ;  /* 0x0000000406048220 */ /* 0x040fe40000410000 */
[----:B------:R-:W-:Y:S01]  /*7950*/  @!P0 FFMA.FTZ R3, R6, R11, R3 ;  /* 0x0000000b06038223 */ /* 0x000fe20000010003 */
[----:B------:R-:W-:Y:S01]  /*7960*/  @!P0 MOV R6, R17 ;  /* 0x0000001100068202 */ /* 0x000fe20000000f00 */
[----:B------:R-:W-:Y:S01]  /*7970*/  @!P0 FFMA.FTZ R29, R5, R11, -R4 ;  /* 0x0000000b051d8223 */ /* 0x000fe20000010804 */
[----:B------:R-:W-:Y:S03]  /*7980*/  @!P0 HADD2.F32 R5, -RZ, R31.H1_H1 ;  /* 0x3000001fff058230 */ /* 0x000fe60000004100 */
[--C-:B------:R-:W-:Y:S02]  /*7990*/  @!P0 HADD2.F32 R4, -RZ, R6.reuse.H0_H0 ;  /* 0x20000006ff048230 */ /* 0x100fe40000004100 */
[-C--:B------:R-:W-:Y:S01]  /*79a0*/  @!P0 FMUL.FTZ R11, R13, R5.reuse ;  /* 0x000000050d0b8220 */ /* 0x080fe20000410000 */
[----:B------:R-:W-:Y:S02]  /*79b0*/  @!P0 HADD2.F32 R6, -RZ, R6.H1_H1 ;  /* 0x30000006ff068230 */ /* 0x000fe40000004100 */
[C---:B------:R-:W-:Y:S02]  /*79c0*/  @!P0 FMUL.FTZ R5, R4.reuse, R5 ;  /* 0x0000000504058220 */ /* 0x040fe40000410000 */
[----:B------:R-:W-:Y:S01]  /*79d0*/  @!P0 FFMA.FTZ R23, R4, R14, -R11 ;  /* 0x0000000e04178223 */ /* 0x000fe2000001080b */
[----:B------:R-:W-:Y:S01]  /*79e0*/  @!P0 HADD2.F32 R11, -RZ, R21.H1_H1 ;  /* 0x30000015ff0b8230 */ /* 0x000fe20000004100 */
[-C--:B------:R-:W-:Y:S04]  /*79f0*/  @!P0 FMUL.FTZ R4, R15, R9.reuse ;  /* 0x000000090f048220 */ /* 0x080fe80000410000 */
[C---:B------:R-:W-:Y:S02]  /*7a00*/  @!P0 FFMA.FTZ R4, R6.reuse, R20, -R4 ;  /* 0x0000001406048223 */ /* 0x040fe40000010804 */
[----:B------:R-:W-:Y:S01]  /*7a10*/  @!P0 FMUL.FTZ R6, R6, R9 ;  /* 0x0000000906068220 */ /* 0x000fe20000410000 */
[----:B------:R-:W-:Y:S02]  /*7a20*/  @!P0 HADD2.F32 R9, -RZ, R22.H0_H0 ;  /* 0x20000016ff098230 */ /* 0x000fe40000004100 */
[----:B------:R-:W-:Y:S01]  /*7a30*/  @!P0 F2FP.PACK_AB R24, R4, R23 ;  /* 0x000000170418823e */ /* 0x000fe200000000ff */
[----:B------:R-:W-:Y:S01]  /*7a40*/  @!P0 HADD2.F32 R4, -RZ, R8.H1_H1 ;  /* 0x30000008ff048230 */ /* 0x000fe20000004100 */
[C---:B------:R-:W-:Y:S01]  /*7a50*/  @!P0 FMUL.FTZ R8, R11.reuse, R10 ;  /* 0x0000000a0b088220 */ /* 0x040fe20000410000 */
[----:B------:R-:W-:Y:S01]  /*7a60*/  @!P0 MOV R23, R43 ;  /* 0x0000002b00178202 */ /* 0x000fe20000000f00 */
[----:B------:R-:W-:Y:S01]  /*7a70*/  @!P0 HADD2.F32 R22, -RZ, R69.H1_H1 ;  /* 0x30000045ff168230 */ /* 0x000fe20000004100 */
[----:B------:R-:W-:Y:S01]  /*7a80*/  @!P0 MOV R17, R24 ;  /* 0x0000001800118202 */ /* 0x000fe20000000f00 */
[C---:B------:R-:W-:Y:S01]  /*7a90*/  @!P0 FFMA.FTZ R8, R4.reuse, R9, -R8 ;  /* 0x0000000904088223 */ /* 0x040fe20000010808 */
[----:B------:R-:W-:Y:S01]  /*7aa0*/  @!P0 SHF.R.U32.HI R24, RZ, 0x10, R63 ;  /* 0x00000010ff188819 */ /* 0x000fe2000001163f */
[----:B------:R-:W-:Y:S01]  /*7ab0*/  @!P0 FMUL.FTZ R4, R4, R10 ;  /* 0x0000000a04048220 */ /* 0x000fe20000410000 */
[----:B------:R-:W-:Y:S02]  /*7ac0*/  @!P0 HADD2.F32 R10, -RZ, R25.H0_H0 ;  /* 0x20000019ff0a8230 */ /* 0x000fe40000004100 */
[----:B------:R-:W-:Y:S01]  /*7ad0*/  @!P0 F2FP.PACK_AB R21, R8, R29 ;  /* 0x0000001d0815823e */ /* 0x000fe200000000ff */
[----:B------:R-:W-:Y:S01]  /*7ae0*/  @!P0 FFMA.FTZ R4, R11, R9, R4 ;  /* 0x000000090b048223 */ /* 0x000fe20000010004 */
[----:B------:R-:W-:Y:S01]  /*7af0*/  @!P0 HADD2.F32 R8, -RZ, R36.H0_H0 ;  /* 0x20000024ff088230 */ /* 0x000fe20000004100 */
[----:B------:R-:W-:Y:S01]  /*7b00*/  @!P0 FFMA.FTZ R5, R13, R14, R5 ;  /* 0x0000000e0d058223 */ /* 0x000fe20000010005 */
[----:B------:R-:W-:Y:S01]  /*7b10*/  @!P0 MOV R13, R18 ;  /* 0x00000012000d8202 */ /* 0x000fe20000000f00 */
[----:B------:R-:W-:Y:S01]  /*7b20*/  @!P0 FFMA.FTZ R6, R15, R20, R6 ;  /* 0x000000140f068223 */ /* 0x000fe20000010006 */
[----:B------:R-:W-:Y:S01]  /*7b30*/  @!P0 HADD2.F32 R11, -RZ, R69.H0_H0 ;  /* 0x20000045ff0b8230 */ /* 0x000fe20000004100 */
[-C--:B------:R-:W-:Y:S01]  /*7b40*/  @!P0 FMUL.FTZ R20, R10, R8.reuse ;  /* 0x000000080a148220 */ /* 0x080fe20000410000 */
[----:B------:R-:W-:Y:S01]  /*7b50*/  @!P0 SHF.R.U32.HI R14, RZ, 0x10, R27 ;  /* 0x00000010ff0e8819 */ /* 0x000fe2000001161b */
[----:B------:R-:W-:Y:S01]  /*7b60*/  @!P0 IMAD.MOV.U32 R16, RZ, RZ, R21 ;  /* 0x000000ffff108224 */ /* 0x000fe200078e0015 */
[----:B------:R-:W-:Y:S01]  /*7b70*/  @!P0 HADD2.F32 R9, -RZ, R13.H0_H0 ;  /* 0x2000000dff098230 */ /* 0x000fe20000004100 */
[----:B------:R-:W-:Y:S01]  /*7b80*/  @!P0 SHF.R.U64 R15, R26, 0x10, R27 ;  /* 0x000000101a0f8819 */ /* 0x000fe2000000121b */
[--C-:B------:R-:W-:Y:S01]  /*7b90*/  @!P0 HADD2.F32 R21, -RZ, R23.reuse.H0_H0 ;  /* 0x20000017ff158230 */ /* 0x100fe20000004100 */
[----:B------:R-:W-:Y:S01]  /*7ba0*/  @!P0 SHF.R.U64 R26, R62, 0x10, R63 ;  /* 0x000000103e1a8819 */ /* 0x000fe2000000123f */
[----:B------:R-:W-:Y:S01]  /*7bb0*/  @!P0 HADD2.F32 R23, -RZ, R23.H1_H1 ;  /* 0x30000017ff178230 */ /* 0x000fe20000004100 */
[C---:B------:R-:W-:Y:S01]  /*7bc0*/  @!P0 FMUL.FTZ R8, R9.reuse, R8 ;  /* 0x0000000809088220 */ /* 0x040fe20000410000 */
[----:B------:R-:W-:Y:S01]  /*7bd0*/  @!P0 HADD2.F32 R24, -RZ, R24.H0_H0 ;  /* 0x20000018ff188230 */ /* 0x000fe20000004100 */
[-C--:B------:R-:W-:Y:S01]  /*7be0*/  @!P0 FFMA.FTZ R29, R9, R11.reuse, -R20 ;  /* 0x0000000b091d8223 */ /* 0x080fe20000010814 */
[----:B------:R-:W-:Y:S01]  /*7bf0*/  @!P0 HADD2.F32 R20, -RZ, R14.H0_H0 ;  /* 0x2000000eff148230 */ /* 0x000fe20000004100 */
[----:B------:R-:W-:Y:S01]  /*7c00*/  @!P0 FFMA.FTZ R8, R10, R11, R8 ;  /* 0x0000000b0a088223 */ /* 0x000fe20000010008 */
[----:B------:R-:W-:Y:S01]  /*7c10*/  @!P0 MOV R11, R19 ;  /* 0x00000013000b8202 */ /* 0x000fe20000000f00 */
[----:B------:R-:W-:Y:S01]  /*7c20*/  @!P0 HADD2.F32 R10, -RZ, R36.H1_H1 ;  /* 0x30000024ff0a8230 */ /* 0x000fe20000004100 */
[----:B------:R-:W-:Y:S01]  /*7c30*/  @!P0 F2FP.PACK_AB R5, R6, R5 ;  /* 0x000000050605823e */ /* 0x000fe200000000ff */
[----:B------:R-:W-:Y:S02]  /*7c40*/  @!P0 HADD2.F32 R14, -RZ, R15.H0_H0 ;  /* 0x2000000fff0e8230 */ /* 0x000fe40000004100 */
[--C-:B------:R-:W-:Y:S01]  /*7c50*/  @!P0 HADD2.F32 R9, -RZ, R11.reuse.H0_H0 ;  /* 0x2000000bff098230 */ /* 0x100fe20000004100 */
[----:B------:R-:W-:Y:S01]  /*7c60*/  @!P0 FMUL.FTZ R27, R21, R10 ;  /* 0x0000000a151b8220 */ /* 0x000fe20000410000 */
[----:B------:R-:W-:Y:S01]  /*7c70*/  @!P0 HADD2.F32 R11, -RZ, R11.H1_H1 ;  /* 0x3000000bff0b8230 */ /* 0x000fe20000004100 */
[----:B------:R-:W-:Y:S01]  /*7c80*/  @!P0 IMAD.MOV.U32 R41, RZ, RZ, R5 ;  /* 0x000000ffff298224 */ /* 0x000fe200078e0005 */
[----:B------:R-:W-:Y:S01]  /*7c90*/  @!P0 HADD2.F32 R15, -RZ, R25.H1_H1 ;  /* 0x30000019ff0f8230 */ /* 0x000fe20000004100 */
[C---:B------:R-:W-:Y:S02]  /*7ca0*/  @!P0 FFMA.FTZ R27, R9.reuse, R22, -R27 ;  /* 0x00000016091b8223 */ /* 0x040fe4000001081b */
[----:B------:R-:W-:Y:S02]  /*7cb0*/  @!P0 FMUL.FTZ R10, R9, R10 ;  /* 0x0000000a090a8220 */ /* 0x000fe40000410000 */
[----:B------:R-:W-:Y:S04]  /*7cc0*/  @!P0 FMUL.FTZ R9, R23, R20 ;  /* 0x0000001417098220 */ /* 0x000fe80000410000 */
        /* <DEDUP_REMOVED lines=20> */
[C---:B---3--:R-:W-:Y:S04]  /*7e10*/  LEA R4, P0, R86.reuse, R44, 0x1 ;  /* 0x0000002c56047211 */ /* 0x048fe800078008ff */
[----:B--2---:R-:W-:Y:S02]  /*7e20*/  LEA.HI.X R5, R86, R45, R102, 0x1, P0 ;  /* 0x0000002d56057211 */ /* 0x004fe400000f0c66 */
[C---:B------:R-:W-:Y:S03]  /*7e30*/  ISETP.GE.AND P0, PT, R28.reuse, c[0x0][0x1d4], PT ;  /* 0x000075001c007a0c */ /* 0x040fe60003f06270 */
[----:B------:R2:W-:Y:S10]  /*7e40*/  ST.E.128 [R4.64], R16 ;  /* 0x0000001004007985 */ /* 0x0005f4000c101d06 */
[----:B------:R-:W-:Y:S05]  /*7e50*/  @!P0 IMAD.WIDE R8, R28, 0x2, R44 ;  /* 0x000000021c088825 */ /* 0x000fea00078e022c */
[----:B------:R2:W-:Y:S02]  /*7e60*/  @!P0 ST.E.128 [R8.64], R40 ;  /* 0x0000002808008985 */ /* 0x0005e4000c101d06 */
.L_x_1746:
[----:B------:R-:W-:Y:S05]  /*7e70*/  BSYNC B0 ;  /* 0x0000000000007941 */ /* 0x000fea0003800000 */
.L_x_1745:
[----:B------:R-:W-:Y:S11]  /*7e80*/  ISETP.GE.AND P0, PT, R142, c[0x0][0x1d4], PT ;  /* 0x000075008e007a0c */ /* 0x000ff60003f06270 */
[----:B------:R-:W-:Y:S02]  /*7e90*/  @!UPT UIADD3 URZ, URZ, URZ, URZ ;  /* 0x0000003f3f3ff290 */ /* 0x000fe4000fffe03f */
[----:B------:R-:W-:-:S05]  /*7ea0*/  @P0 BRA `(.L_x_1730) ;  /* 0x00000b2000000947 */ /* 0x000fca0003800000 */
[----:B------:R-:W-:Y:S01]  /*7eb0*/  SEL R3, R75, R74, !P2 ;  /* 0x0000004a4b037207 */ /* 0x000fe20005000000 */
[----:B--2---:R-:W2:Y:S01]  /*7ec0*/  LDS.128 R16, [R120+0xa080] ;  /* 0x00a0800078107984 */ /* 0x004ea20000000c00 */
[----:B------:R-:W-:Y:S02]  /*7ed0*/  ISETP.GE.AND P0, PT, R142, c[0x0][0x27c], PT ;  /* 0x00009f008e007a0c */ /* 0x000fe40003f06270 */
[----:B------:R-:W-:Y:S04]  /*7ee0*/  SHF.R.S32.HI R4, RZ, 0x1f, R3 ;  /* 0x0000001fff047819 */ /* 0x000fe80000011403 */
[----:B------:R-:W-:Y:S04]  /*7ef0*/  LEA.HI R3, R4, R3, RZ, 0x4 ;  /* 0x0000000304037211 */ /* 0x000fe800078f20ff */
[----:B------:R-:W-:Y:S03]  /*7f00*/  LEA.HI.SX32 R3, R3, R72, 0x1c ;  /* 0x0000004803037211 */ /* 0x000fe600078fe2ff */
[----:B------:R-:W-:Y:S01]  /*7f10*/  @!P0 SHF.R.U64 R27, R66, 0x10, R67 ;  /* 0x00000010421b8819 */ /* 0x000fe20000001243 */
[--C-:B------:R-:W-:Y:S01]  /*7f20*/  @!P0 HADD2.F32 R14, -RZ, R70.reuse.H1_H1 ;  /* 0x30000046ff0e8230 */ /* 0x100fe20000004100 */
[----:B------:R-:W-:Y:S01]  /*7f30*/  SHF.R.S32.HI R4, RZ, 0x1f, R3 ;  /* 0x0000001fff047819 */ /* 0x000fe20000011403 */
[----:B------:R-:W-:Y:S01]  /*7f40*/  @!P0 HADD2.F32 R11, -RZ, R70.H0_H0 ;  /* 0x20000046ff0b8230 */ /* 0x000fe20000004100 */
[----:B------:R-:W-:Y:S02]  /*7f50*/  SHF.L.U32 R36, R3, 0x3, RZ ;  /* 0x0000000303247819 */ /* 0x000fe400000006ff */
[----:B------:R-:W-:Y:S02]  /*7f60*/  LEA.HI R4, R4, R3, RZ, 0x3 ;  /* 0x0000000304047211 */ /* 0x000fe400078f18ff */
[--C-:B------:R-:W-:Y:S02]  /*7f70*/  @!P0 SHF.R.U32.HI R9, RZ, 0x10, R33.reuse ;  /* 0x00000010ff098819 */ /* 0x100fe40000011621 */
[----:B------:R-:W-:Y:S02]  /*7f80*/  SHF.R.S32.HI R3, RZ, 0x3, R4 ;  /* 0x00000003ff037819 */ /* 0x000fe40000011404 */
[----:B------:R-:W-:Y:S01]  /*7f90*/  LOP3.LUT R4, R222, 0x38, R36, 0xf8, !PT ;  /* 0x00000038de047812 */ /* 0x000fe200078ef824 */
[----:B------:R-:W-:Y:S01]  /*7fa0*/  @!P0 HADD2.F32 R9, -RZ, R9.H0_H0 ;  /* 0x20000009ff098230 */ /* 0x000fe20000004100 */
[----:B------:R-:W-:Y:S01]  /*7fb0*/  @!P0 SHF.R.U64 R10, R32, 0x10, R33 ;  /* 0x00000010200a8819 */ /* 0x000fe20000001221 */
[----:B------:R-:W-:Y:S01]  /*7fc0*/  IMAD R3, R3, 0xc00, R12 ;  /* 0x00000c0003037824 */ /* 0x000fe200078e020c */
[----:B------:R-:W-:Y:S02]  /*7fd0*/  LOP3.LUT R4, R4, R30, RZ, 0x3c, !PT ;  /* 0x0000001e04047212 */ /* 0x000fe400078e3cff */
[--C-:B------:R-:W-:Y:S01]  /*7fe0*/  @!P0 SHF.R.U32.HI R21, RZ, 0x10, R65.reuse ;  /* 0x00000010ff158819 */ /* 0x100fe20000011641 */
[----:B------:R-:W-:Y:S01]  /*7ff0*/  @!P0 HADD2.F32 R10, -RZ, R10.H0_H0 ;  /* 0x2000000aff0a8230 */ /* 0x000fe20000004100 */
[----:B------:R-:W-:Y:S01]  /*8000*/  @!P0 SHF.R.U64 R23, R64, 0x10, R65 ;  /* 0x0000001040178819 */ /* 0x000fe20000001241 */
[----:B------:R-:W-:Y:S01]  /*8010*/  IMAD.IADD R3, R3, 0x1, R4 ;  /* 0x0000000103037824 */ /* 0x000fe200078e0204 */
[----:B------:R-:W-:Y:S01]  /*8020*/  @!P0 HADD2.F32 R4, -RZ, R37.H0_H0 ;  /* 0x20000025ff048230 */ /* 0x000fe20000004100 */
[----:B------:R-:W-:Y:S01]  /*8030*/  @!P0 SHF.R.U32.HI R26, RZ, 0x10, R67 ;  /* 0x00000010ff1a8819 */ /* 0x000fe20000011643 */
[----:B------:R-:W-:Y:S01]  /*8040*/  @!P0 HADD2.F32 R21, -RZ, R21.H0_H0 ;  /* 0x20000015ff158230 */ /* 0x000fe20000004100 */
[----:B--2---:R-:W-:Y:S01]  /*8050*/  @!P0 IMAD.MOV.U32 R8, RZ, RZ, R16 ;  /* 0x000000ffff088224 */ /* 0x004fe200078e0010 */
[----:B------:R-:W-:Y:S02]  /*8060*/  SHF.L.U32 R3, R3, 0x1, RZ ;  /* 0x0000000103037819 */ /* 0x000fe400000006ff */
[----:B------:R-:W-:Y:S02]  /*8070*/  @!P0 HADD2.F32 R26, -RZ, R26.H0_H0 ;  /* 0x2000001aff1a8230 */ /* 0x000fe40000004100 */
[----:B------:R-:W-:Y:S01]  /*8080*/  @!P0 HADD2.F32 R5, -RZ, R8.H0_H0 ;  /* 0x20000008ff058230 */ /* 0x000fe20000004100 */
[----:B------:R2:W4:Y:S04]  /*8090*/  LDS.128 R28, [R3+0xa080] ;  /* 0x00a08000031c7984 */ /* 0x0005280000000c00 */
[C---:B--2---:R-:W-:Y:S02]  /*80a0*/  @!P0 FMUL.FTZ R3, R5.reuse, R4 ;  /* 0x0000000405038220 */ /* 0x044fe40000410000 */
[----:B----4-:R-:W-:Y:S01]  /*80b0*/  @!P0 IMAD.MOV.U32 R15, RZ, RZ, R29 ;  /* 0x000000ffff0f8224 */ /* 0x010fe200078e001d */
        /* <DEDUP_REMOVED lines=15> */
[----:B------:R-:W-:Y:S02]  /*81b0*/  @!P0 FMUL.FTZ R4, R20, R9 ;  /* 0x0000000914048220 */ /* 0x000fe40000410000 */
[----:B------:R-:W-:Y:S02]  /*81c0*/  @!P0 IMAD.MOV.U32 R22, RZ, RZ, R30 ;  /* 0x000000ffff168224 */ /* 0x000fe400078e001e */
[C---:B------:R-:W-:Y:S02]  /*81d0*/  @!P0 FFMA.FTZ R4, R6.reuse, R21, -R4 ;  /* 0x0000001506048223 */ /* 0x040fe40000010804 */
[----:B------:R-:W-:Y:S01]  /*81e0*/  @!P0 FMUL.FTZ R6, R6, R9 ;  /* 0x0000000906068220 */ /* 0x000fe20000410000 */
[----:B------:R-:W-:Y:S02]  /*81f0*/  @!P0 HADD2.F32 R9, -RZ, R23.H0_H0 ;  /* 0x20000017ff098230 */ /* 0x000fe40000004100 */
[----:B------:R-:W-:Y:S01]  /*8200*/  @!P0 F2FP.PACK_AB R15, R4, R15 ;  /* 0x0000000f040f823e */ /* 0x000fe200000000ff */
[----:B------:R-:W-:Y:S01]  /*8210*/  @!P0 HADD2.F32 R4, -RZ, R8.H1_H1 ;  /* 0x30000008ff048230 */ /* 0x000fe20000004100 */
[CC--:B------:R-:W-:Y:S03]  /*8220*/  @!P0 FMUL.FTZ R8, R11.reuse, R10.reuse ;  /* 0x0000000a0b088220 */ /* 0x0c0fe60000410000 */
[----:B------:R-:W-:Y:S01]  /*8230*/  @!P0 IMAD.MOV.U32 R17, RZ, RZ, R15 ;  /* 0x000000ffff118224 */ /* 0x000fe200078e000f */
[----:B------:R-:W-:Y:S01]  /*8240*/  @!P0 SHF.R.U64 R15, R34, 0x10, R35 ;  /* 0x00000010220f8819 */ /* 0x000fe20000001223 */
[CC--:B------:R-:W-:Y:S02]  /*8250*/  @!P0 FFMA.FTZ R8, R4.reuse, R9.reuse, -R8 ;  /* 0x0000000904088223 */ /* 0x0c0fe40000010808 */
        /* <DEDUP_REMOVED lines=8> */
[----:B------:R-:W-:Y:S01]  /*82e0*/  @!P0 MOV R16, R8 ;  /* 0x0000000800108202 */ /* 0x000fe20000000f00 */
[----:B------:R-:W-:Y:S01]  /*82f0*/  @!P0 HADD2.F32 R8, -RZ, R38.H0_H0 ;  /* 0x20000026ff088230 */ /* 0x000fe20000004100 */
[----:B------:R-:W-:Y:S01]  /*8300*/  @!P0 SHF.R.U32.HI R11, RZ, 0x10, R35 ;  /* 0x00000010ff0b8819 */ /* 0x000fe20000011623 */
[----:B------:R-:W-:Y:S01]  /*8310*/  @!P0 HADD2.F32 R9, -RZ, R14.H0_H0 ;  /* 0x2000000eff098230 */ /* 0x000fe20000004100 */
[----:B------:R-:W-:Y:S01]  /*8320*/  @!P0 F2FP.PACK_AB R5, R6, R5 ;  /* 0x000000050605823e */ /* 0x000fe200000000ff */
[--C-:B------:R-:W-:Y:S01]  /*8330*/  @!P0 HADD2.F32 R13, -RZ, R71.reuse.H0_H0 ;  /* 0x20000047ff0d8230 */ /* 0x100fe20000004100 */
[CC--:B------:R-:W-:Y:S01]  /*8340*/  @!P0 FMUL.FTZ R23, R10.reuse, R8.reuse ;  /* 0x000000080a178220 */ /* 0x0c0fe20000410000 */
[----:B------:R-:W-:Y:S01]  /*8350*/  @!P0 HADD2.F32 R24, -RZ, R71.H1_H1 ;  /* 0x30000047ff188230 */ /* 0x000fe20000004100 */
[C---:B------:R-:W-:Y:S01]  /*8360*/  @!P0 FMUL.FTZ R8, R9.reuse, R8 ;  /* 0x0000000809088220 */ /* 0x040fe20000410000 */
[----:B------:R-:W-:Y:S01]  /*8370*/  @!P0 HADD2.F32 R20, -RZ, R11.H0_H0 ;  /* 0x2000000bff148230 */ /* 0x000fe20000004100 */
[----:B------:R-:W-:Y:S01]  /*8380*/  @!P0 FFMA.FTZ R33, R9, R13, -R23 ;  /* 0x0000000d09218223 */ /* 0x000fe20000010817 */
[----:B------:R-:W-:Y:S01]  /*8390*/  @!P0 MOV R9, R19 ;  /* 0x0000001300098202 */ /* 0x000fe20000000f00 */
[----:B------:R-:W-:Y:S01]  /*83a0*/  @!P0 FFMA.FTZ R8, R10, R13, R8 ;  /* 0x0000000d0a088223 */ /* 0x000fe20000010008 */
[----:B------:R-:W-:Y:S01]  /*83b0*/  @!P0 MOV R13, R31 ;  /* 0x0000001f000d8202 */ /* 0x000fe20000000f00 */
[----:B------:R-:W-:Y:S01]  /*83c0*/  @!P0 IMAD.MOV.U32 R29, RZ, RZ, R5 ;  /* 0x000000ffff1d8224 */ /* 0x000fe200078e0005 */
[----:B------:R-:W-:Y:S02]  /*83d0*/  @!P0 HADD2.F32 R10, -RZ, R38.H1_H1 ;  /* 0x30000026ff0a8230 */ /* 0x000fe40000004100 */
[----:B------:R-:W-:Y:S02]  /*83e0*/  @!P0 HADD2.F32 R11, -RZ, R9.H1_H1 ;  /* 0x30000009ff0b8230 */ /* 0x000fe40000004100 */
[--C-:B------:R-:W-:Y:S02]  /*83f0*/  @!P0 HADD2.F32 R23, -RZ, R13.reuse.H0_H0 ;  /* 0x2000000dff178230 */ /* 0x100fe40000004100 */
[----:B------:R-:W-:Y:S02]  /*8400*/  @!P0 HADD2.F32 R25, -RZ, R13.H1_H1 ;  /* 0x3000000dff198230 */ /* 0x000fe40000004100 */
[----:B------:R-:W-:Y:S01]  /*8410*/  @!P0 HADD2.F32 R13, -RZ, R9.H0_H0 ;  /* 0x20000009ff0d8230 */ /* 0x000fe20000004100 */
[----:B------:R-:W-:Y:S02]  /*8420*/  @!P0 FMUL.FTZ R21, R23, R10 ;  /* 0x0000000a17158220 */ /* 0x000fe40000410000 */
[----:B------:R-:W-:Y:S02]  /*8430*/  @!P0 FMUL.FTZ R9, R25, R20 ;  /* 0x0000001419098220 */ /* 0x000fe40000410000 */
[----:B------:R-:W-:Y:S01]  /*8440*/  @!P0 FFMA.FTZ R32, R13, R24, -R21 ;  /* 0x000000180d208223 */ /* 0x000fe20000010815 */
[----:B------:R-:W-:Y:S01]  /*8450*/  @!P0 HADD2.F32 R21, -RZ, R22.H1_H1 ;  /* 0x30000016ff158230 */ /* 0x000fe20000004100 */
[----:B------:R-:W-:Y:S01]  /*8460*/  @!P0 FFMA.FTZ R9, R11, R26, -R9 ;  /* 0x0000001a0b098223 */ /* 0x000fe20000010809 */
[----:B------:R-:W-:Y:S01]  /*8470*/  @!P0 HADD2.F32 R22, -RZ, R27.H0_H0 ;  /* 0x2000001bff168230 */ /* 0x000fe20000004100 */
[----:B------:R-:W-:Y:S01]  /*8480*/  @!P0 FMUL.FTZ R10, R13, R10 ;  /* 0x0000000a0d0a8220 */ /* 0x000fe20000410000 */
[----:B------:R-:W-:Y:S01]  /*8490*/  @!P0 F2FP.PACK_AB R13, R4, R3 ;  /* 0x00000003040d823e */ /* 0x000fe200000000ff */
[----:B------:R-:W-:Y:S01]  /*84a0*/  @!P0 FMUL.FTZ R11, R11, R20 ;  /* 0x000000140b0b8220 */ /* 0x000fe20000410000 */
[----:B------:R-:W-:Y:S01]  /*84b0*/  @!P0 F2FP.PACK_AB R32, R9, R32 ;  /* 0x000000200920823e */ /* 0x000fe200000000ff */
[----:B------:R-:W-:Y:S01]  /*84c0*/  @!P0 HADD2.F32 R9, -RZ, R14.H1_H1 ;  /* 0x3000000eff098230 */ /* 0x000fe20000004100 */
[----:B------:R-:W-:Y:S01]  /*84d0*/  @!P0 MOV R28, R13 ;  /* 0x0000000d001c8202 */ /* 0x000fe20000000f00 */
[-C--:B------:R-:W-:Y:S01]  /*84e0*/  @!P0 FMUL.FTZ R14, R21, R15.reuse ;  /* 0x0000000f150e8220 */ /* 0x080fe20000410000 */
[----:B------:R-:W-:Y:S03]  /*84f0*/  @!P0 MOV R19, R32 ;  /* 0x0000002000138202 */ /* 0x000fe60000000f00 */
[CC--:B------:R-:W-:Y:S02]  /*8500*/  @!P0 FFMA.FTZ R14, R9.reuse, R22.reuse, -R14 ;  /* 0x00000016090e8223 */ /* 0x0c0fe4000001080e */
[----:B------:R-:W-:Y:S03]  /*8510*/  @!P0 FMUL.FTZ R9, R9, R15 ;  /* 0x0000000f09098220 */ /* 0x000fe60000410000 */
[----:B------:R-:W-:Y:S01]  /*8520*/  @!P0 F2FP.PACK_AB R27, R14, R33 ;  /* 0x000000210e1b823e */ /* 0x000fe200000000ff */
[----:B------:R-:W-:Y:S01]  /*8530*/  @!P0 FFMA.FTZ R9, R21, R22, R9 ;  /* 0x0000001615098223 */ /* 0x000fe20000010009 */
[----:B---3--:R-:W-:Y:S01]  /*8540*/  LEA R14, P3, R85, R44, 0x1 ;  /* 0x0000002c550e7211 */ /* 0x008fe200078608ff */
[----:B------:R-:W-:Y:S02]  /*8550*/  @!P0 FFMA.FTZ R10, R23, R24, R10 ;  /* 0x00000018170a8223 */ /* 0x000fe4000001000a */
[----:B------:R-:W-:Y:S01]  /*8560*/  @!P0 IMAD.MOV.U32 R18, RZ, RZ, R27 ;  /* 0x000000ffff128224 */ /* 0x000fe200078e001b */
[----:B------:R-:W-:Y:S01]  /*8570*/  LEA.HI.X R15, R85, R45, R101, 0x1, P3 ;  /* 0x0000002d550f7211 */ /* 0x000fe200018f0c65 */
[----:B------:R-:W-:Y:S01]  /*8580*/  @!P0 FFMA.FTZ R11, R25, R26, R11 ;  /* 0x0000001a190b8223 */ /* 0x000fe2000001000b */
[----:B------:R-:W-:Y:S03]  /*8590*/  @!P0 F2FP.PACK_AB R4, R9, R8 ;  /* 0x000000080904823e */ /* 0x000fe600000000ff */
[----:B------:R2:W-:Y:S01]  /*85a0*/  ST.E.128 [R14.64], R16 ;  /* 0x000000100e007985 */ /* 0x0005e2000c101d06 */
[----:B------:R-:W-:Y:S02]  /*85b0*/  @!P0 F2FP.PACK_AB R3, R11, R10 ;  /* 0x0000000a0b03823e */ /* 0x000fe400000000ff */
[----:B------:R-:W-:Y:S02]  /*85c0*/  @!P0 MOV R30, R4 ;  /* 0x00000004001e8202 */ /* 0x000fe40000000f00 */
[----:B------:R-:W-:Y:S02]  /*85d0*/  @!P0 MOV R31, R3 ;  /* 0x00000003001f8202 */ /* 0x000fe40000000f00 */
[----:B------:R-:W-:Y:S11]  /*85e0*/  ISETP.GE.AND P0, PT, R36, c[0x0][0x1d4], PT ;  /* 0x0000750024007a0c */ /* 0x000ff60003f06270 */
[----:B------:R-:W-:Y:S02]  /*85f0*/  @!UPT UIADD3 URZ, URZ, URZ, URZ ;  /* 0x0000003f3f3ff290 */ /* 0x000fe4000fffe03f */
[----:B------:R-:W-:-:S05]  /*8600*/  @P0 BRA `(.L_x_1730) ;  /* 0x000003c000000947 */ /* 0x000fca0003800000 */
[C---:B------:R-:W-:Y:S04]  /*8610*/  LEA R4, P0, R36.reuse, R44, 0x1 ;  /* 0x0000002c24047211 */ /* 0x040fe800078008ff */
[----:B------:R-:W-:Y:S05]  /*8620*/  LEA.HI.X.SX32 R5, R36, R45, 0x1, P0 ;  /* 0x0000002d24057211 */ /* 0x000fea00000f0eff */
[----:B------:R3:W-:Y:S01]  /*8630*/  ST.E.128 [R4.64], R28 ;  /* 0x0000001c04007985 */ /* 0x0007e2000c101d06 */
[----:B------:R-:W-:-:S05]  /*8640*/  BRA `(.L_x_1730) ;  /* 0x0000038000007947 */ /* 0x000fca0003800000 */
.L_x_1716:
[----:B------:R1:W2:Y:S01]  /*8650*/  SHFL.IDX PT, R5, R80, RZ, 0x181f ;  /* 0x00181fff50057589 */ /* 0x0002a200000e0000 */
[----:B------:R-:W-:Y:S01]  /*8660*/  IMAD R3, R39, -0x30, R2 ;  /* 0xffffffd027037824 */ /* 0x000fe200078e0202 */
[----:B------:R-:W-:Y:S02]  /*8670*/  BSSY B0, `(.L_x_1747) ;  /* 0x000001c000007945 */ /* 0x000fe40003800000 */
[----:B------:R1:W3:Y:S02]  /*8680*/  SHFL.IDX PT, R4, R81, RZ, 0x181f ;  /* 0x00181fff51047589 */ /* 0x0002e400000e0000 */
[----:B------:R-:W-:Y:S04]  /*8690*/  IMNMX R82, R3, 0x30, PT ;  /* 0x0000003003527817 */ /* 0x000fe80003800200 */
[----:B------:R-:W-:Y:S04]  /*86a0*/  IADD3 R6, -R143, R82, RZ ;  /* 0x000000528f067210 */ /* 0x000fe80007ffe1ff */
[----:B------:R-:W-:Y:S11]  /*86b0*/  ISETP.GE.AND P0, PT, R6, 0x1, PT ;  /* 0x000000010600780c */ /* 0x000ff60003f06270 */
[----:B------:R-:W-:Y:S02]  /*86c0*/  @!UPT UIADD3 URZ, URZ, URZ, URZ ;  /* 0x0000003f3f3ff290 */ /* 0x000fe4000fffe03f */
[----:B------:R-:W-:-:S05]  /*86d0*/  @!P0 BRA `(.L_x_1748) ;  /* 0x0000015000008947 */ /* 0x000fca0003800000 */
[----:B-12---:R-:W-:Y:S02]  /*86e0*/  ISETP.GE.AND P0, PT, R140, c[0x0][0x1d4], PT ;  /* 0x000075008c007a0c */ /* 0x006fe40003f06270 */
[----:B------:R-:W-:Y:S11]  /*86f0*/  ISETP.GE.AND P4, PT, R142, c[0x0][0x1d4], PT ;  /* 0x000075008e007a0c */ /* 0x000ff60003f86270 */
[----:B------:R-:W1:Y:S01]  /*8700*/  @!P0 LDS.128 R20, [R203+0xa080] ;  /* 0x00a08000cb148984 */ /* 0x000e620000000c00 */
[CC--:B---3--:R-:W-:Y:S04]  /*8710*/  @!P0 LEA R8, P3, R140.reuse, R4.reuse, 0x1 ;  /* 0x000000048c088211 */ /* 0x0c8fe800078608ff */
[-C--:B------:R-:W-:Y:S02]  /*8720*/  @!P0 LEA.HI.X R9, R140, R5.reuse, R141, 0x1, P3 ;  /* 0x000000058c098211 */ /* 0x080fe400018f0c8d */
[CC--:B------:R-:W-:Y:S04]  /*8730*/  @!P4 LEA R14, P3, R206.reuse, R4.reuse, 0x1 ;  /* 0x00000004ce0ec211 */ /* 0x0c0fe800078608ff */
[-C--:B------:R-:W-:Y:S02]  /*8740*/  @!P4 LEA.HI.X R15, R206, R5.reuse, R214, 0x1, P3 ;  /* 0x00000005ce0fc211 */ /* 0x080fe400018f0cd6 */
[C---:B------:R-:W-:Y:S11]  /*8750*/  ISETP.GE.AND P3, PT, R205.reuse, c[0x0][0x1d4], PT ;  /* 0x00007500cd007a0c */ /* 0x040ff60003f66270 */
[----:B------:R-:W-:Y:S02]  /*8760*/  @!UPT UIADD3 URZ, URZ, URZ, URZ ;  /* 0x0000003f3f3ff290 */ /* 0x000fe4000fffe03f */
[CC--:B------:R-:W-:Y:S04]  /*8770*/  @!P3 LEA R10, P5, R205.reuse, R4.reuse, 0x1 ;  /* 0x00000004cd0ab211 */ /* 0x0c0fe800078a08ff */
[-C--:B------:R-:W-:Y:S01]  /*8780*/  @!P3 LEA.HI.X R11, R205, R5.reuse, R216, 0x1, P5 ;  /* 0x00000005cd0bb211 */ /* 0x080fe200028f0cd8 */
[----:B-1----:R-:W-:Y:S01]  /*8790*/  @!P0 ST.E.128 [R8.64], R20 ;  /* 0x0000001408008985 */ /* 0x002fe2000c101d06 */
[C---:B------:R-:W-:Y:S03]  /*87a0*/  ISETP.GE.AND P0, PT, R204.reuse, c[0x0][0x1d4], PT ;  /* 0x00007500cc007a0c */ /* 0x040fe60003f06270 */
[----:B------:R-:W1:Y:S10]  /*87b0*/  @!P4 LDS.128 R16, [R203+0xb880] ;  /* 0x00b88000cb10c984 */ /* 0x000e740000000c00 */
[C---:B------:R-:W-:Y:S04]  /*87c0*/  @!P0 LEA R4, P5, R204.reuse, R4, 0x1 ;  /* 0x00000004cc048211 */ /* 0x040fe800078a08ff */
[----:B------:R-:W-:Y:S01]  /*87d0*/  @!P0 LEA.HI.X R5, R204, R5, R215, 0x1, P5 ;  /* 0x00000005cc058211 */ /* 0x000fe200028f0cd7 */
[----:B-1----:R-:W-:Y:S04]  /*87e0*/  @!P4 ST.E.128 [R14.64], R16 ;  /* 0x000000100e00c985 */ /* 0x002fe8000c101d06 */
[----:B------:R-:W1:Y:S04]  /*87f0*/  @!P3 LDS.128 R16, [R203+0xd080] ;  /* 0x00d08000cb10b984 */ /* 0x000e680000000c00 */
[----:B-1----:R-:W-:Y:S04]  /*8800*/  @!P3 ST.E.128 [R10.64], R16 ;  /* 0x000000100a00b985 */ /* 0x002fe8000c101d06 */
[----:B------:R-:W1:Y:S04]  /*8810*/  @!P0 LDS.128 R8, [R203+0xe880] ;  /* 0x00e88000cb088984 */ /* 0x000e680000000c00 */
[----:B-1----:R1:W-:Y:S02]  /*8820*/  @!P0 ST.E.128 [R4.64], R8 ;  /* 0x0000000804008985 */ /* 0x0023e4000c101d06 */
.L_x_1748:
[----:B-12---:R-:W-:Y:S05]  /*8830*/  BSYNC B0 ;  /* 0x0000000000007941 */ /* 0x006fea0003800000 */
.L_x_1747:
[----:B---3--:R1:W2:Y:S01]  /*8840*/  SHFL.IDX PT, R4, R80, 0x1, 0x181f ;  /* 0x00381f0050047f89 */ /* 0x0082a200000e0000 */
[----:B------:R-:W-:Y:S03]  /*8850*/  ISETP.GE.AND P0, PT, R6, 0x21, PT ;  /* 0x000000210600780c */ /* 0x000fe60003f06270 */
[----:B------:R1:W3:Y:S10]  /*8860*/  SHFL.IDX PT, R3, R81, 0x1, 0x181f ;  /* 0x00381f0051037f89 */ /* 0x0002f400000e0000 */
[----:B------:R-:W-:-:S05]  /*8870*/  @!P0 BRA `(.L_x_1730) ;  /* 0x0000015000008947 */ /* 0x000fca0003800000 */
[----:B------:R-:W-:Y:S02]  /*8880*/  ISETP.GE.AND P0, PT, R140, c[0x0][0x1d4], PT ;  /* 0x000075008c007a0c */ /* 0x000fe40003f06270 */
[----:B------:R-:W-:Y:S11]  /*8890*/  ISETP.GE.AND P4, PT, R142, c[0x0][0x1d4], PT ;  /* 0x000075008e007a0c */ /* 0x000ff60003f86270 */
[----:B------:R-:W4:Y:S01]  /*88a0*/  @!P0 LDS.128 R24, [R203+0xb080] ;  /* 0x00b08000cb188984 */ /* 0x000f220000000c00 */
[CC--:B---3--:R-:W-:Y:S04]  /*88b0*/  @!P0 LEA R8, P3, R140.reuse, R3.reuse, 0x1 ;  /* 0x000000038c088211 */ /* 0x0c8fe800078608ff */
[-C--:B--2---:R-:W-:Y:S02]  /*88c0*/  @!P0 LEA.HI.X R9, R140, R4.reuse, R141, 0x1, P3 ;  /* 0x000000048c098211 */ /* 0x084fe400018f0c8d */
[CC--:B------:R-:W-:Y:S04]  /*88d0*/  @!P4 LEA R14, P3, R206.reuse, R3.reuse, 0x1 ;  /* 0x00000003ce0ec211 */ /* 0x0c0fe800078608ff */
[-C--:B------:R-:W-:Y:S02]  /*88e0*/  @!P4 LEA.HI.X R15, R206, R4.reuse, R214, 0x1, P3 ;  /* 0x00000004ce0fc211 */ /* 0x080fe400018f0cd6 */
[C---:B------:R-:W-:Y:S11]  /*88f0*/  ISETP.GE.AND P3, PT, R205.reuse, c[0x0][0x1d4], PT ;  /* 0x00007500cd007a0c */ /* 0x040ff60003f66270 */
[----:B------:R-:W-:Y:S02]  /*8900*/  @!UPT UIADD3 URZ, URZ, URZ, URZ ;  /* 0x0000003f3f3ff290 */ /* 0x000fe4000fffe03f */
[CC--:B------:R-:W-:Y:S04]  /*8910*/  @!P3 LEA R10, P5, R205.reuse, R3.reuse, 0x1 ;  /* 0x00000003cd0ab211 */ /* 0x0c0fe800078a08ff */
[-C--:B------:R-:W-:Y:S01]  /*8920*/  @!P3 LEA.HI.X R11, R205, R4.reuse, R216, 0x1, P5 ;  /* 0x00000004cd0bb211 */ /* 0x080fe200028f0cd8 */
[----:B----4-:R2:W-:Y:S01]  /*8930*/  @!P0 ST.E.128 [R8.64], R24 ;  /* 0x0000001808008985 */ /* 0x0105e2000c101d06 */
[C---:B------:R-:W-:Y:S03]  /*8940*/  ISETP.GE.AND P0, PT, R204.reuse, c[0x0][0x1d4], PT ;  /* 0x00007500cc007a0c */ /* 0x040fe60003f06270 */
[----:B------:R-:W3:Y:S10]  /*8950*/  @!P4 LDS.128 R20, [R203+0xc880] ;  /* 0x00c88000cb14c984 */ /* 0x000ef40000000c00 */
[C---:B--2---:R-:W-:Y:S04]  /*8960*/  @!P0 LEA R8, P5, R204.reuse, R3, 0x1 ;  /* 0x00000003cc088211 */ /* 0x044fe800078a08ff */
[----:B------:R-:W-:Y:S01]  /*8970*/  @!P0 LEA.HI.X R9, R204, R4, R215, 0x1, P5 ;  /* 0x00000004cc098211 */ /* 0x000fe200028f0cd7 */
[----:B---3--:R-:W-:Y:S04]  /*8980*/  @!P4 ST.E.128 [R14.64], R20 ;  /* 0x000000140e00c985 */ /* 0x008fe8000c101d06 */
[----:B------:R-:W2:Y:S04]  /*8990*/  @!P3 LDS.128 R16, [R203+0xe080] ;  /* 0x00e08000cb10b984 */ /* 0x000ea80000000c00 */
[----:B--2---:R-:W-:Y:S04]  /*89a0*/  @!P3 ST.E.128 [R10.64], R16 ;  /* 0x000000100a00b985 */ /* 0x004fe8000c101d06 */
[----:B------:R-:W2:Y:S04]  /*89b0*/  @!P0 LDS.128 R16, [R203+0xf880] ;  /* 0x00f88000cb108984 */ /* 0x000ea80000000c00 */
[----:B--2---:R2:W-:Y:S02]  /*89c0*/  @!P0 ST.E.128 [R8.64], R16 ;  /* 0x0000001008008985 */ /* 0x0045e4000c101d06 */
.L_x_1730:
[----:B------:R-:W-:Y:S05]  /*89d0*/  BSYNC B2 ;  /* 0x0000000000027941 */ /* 0x000fea0003800000 */
.L_x_1715:
[----:B---3--:R-:W-:Y:S01]  /*89e0*/  IMAD.IADD R3, R82, 0x1, -R143 ;  /* 0x0000000152037824 */ /* 0x008fe200078e0a8f */
[----:B--2---:R-:W-:Y:S01]  /*89f0*/  P2R R15, PR, RZ, 0x2 ;  /* 0x00000002ff0f7803 */ /* 0x004fe20000000000 */
[----:B------:R-:W-:Y:S01]  /*8a00*/  IMAD.WIDE R8, R39, 0x30, R106 ;  /* 0x0000003027087825 */ /* 0x000fe200078e026a */
[----:B------:R-:W-:Y:S01]  /*8a10*/  LOP3.LUT P1, RZ, R213, 0x8, RZ, 0xc0, !PT ;  /* 0x00000008d5ff7812 */ /* 0x000fe2000782c0ff */
[----:B------:R-:W-:Y:S01]  /*8a20*/  BSSY B0, `(.L_x_1749) ;  /* 0x000004c000007945 */ /* 0x000fe20003800000 */
[----:B------:R-:W-:Y:S01]  /*8a30*/  ISETP.GE.AND P3, PT, R3, 0x21, PT ;  /* 0x000000210300780c */ /* 0x000fe20003f66270 */
[----:B------:R-:W-:Y:S01]  /*8a40*/  IMAD R6, R88, c[0x0][0x218], RZ ;  /* 0x0000860058067a24 */ /* 0x000fe200078e02ff */
[C---:B------:R-:W-:Y:S02]  /*8a50*/  LOP3.LUT P6, RZ, R213.reuse, 0x2, RZ, 0xc0, !PT ;  /* 0x00000002d5ff7812 */ /* 0x040fe400078cc0ff */
[----:B------:R-:W-:Y:S01]  /*8a60*/  LOP3.LUT P5, RZ, R213, 0x1, RZ, 0xc0, !PT ;  /* 0x00000001d5ff7812 */ /* 0x000fe200078ac0ff */
[----:B------:R-:W-:Y:S08]  /*8a70*/  IMAD R6, R83, c[0x0][0x21c], R6 ;  /* 0x0000870053067a24 */ /* 0x000ff000078e0206 */
[C---:B------:R-:W-:Y:S05]  /*8a80*/  @P3 IADD3 R13, P0, R8.reuse, 0x20, RZ ;  /* 0x00000020080d3810 */ /* 0x040fea0007f1e0ff */
[----:B------:R-:W-:Y:S01]  /*8a90*/  @P3 IMAD.X R14, RZ, RZ, R9, P0 ;  /* 0x000000ffff0e3224 */ /* 0x000fe200000e0609 */
[----:B------:R-:W-:Y:S11]  /*8aa0*/  ISETP.GE.AND P0, PT, R3, 0x1, PT ;  /* 0x000000010300780c */ /* 0x000ff60003f06270 */
[----:B------:R-:W-:Y:S02]  /*8ab0*/  @!UPT UIADD3 URZ, URZ, URZ, URZ ;  /* 0x0000003f3f3ff290 */ /* 0x000fe4000fffe03f */
[-C--:B------:R-:W-:Y:S01]  /*8ac0*/  @P0 MOV R4, R90.reuse ;  /* 0x0000005a00040202 */ /* 0x080fe20000000f00 */
[----:B------:R-:W-:Y:S02]  /*8ad0*/  @P0 IMAD.MOV.U32 R5, RZ, RZ, R89 ;  /* 0x000000ffff050224 */ /* 0x000fe400078e0059 */
[----:B------:R-:W-:Y:S02]  /*8ae0*/  @P0 IMAD R3, R9, c[0x0][0x258], RZ ;  /* 0x0000960009030a24 */ /* 0x000fe400078e02ff */
[C---:B------:R-:W-:Y:S04]  /*8af0*/  @P0 IMAD.WIDE.U32 R4, R8.reuse, c[0x0][0x258], R4 ;  /* 0x0000960008040a25 */ /* 0x040fe800078e0004 */
[----:B------:R-:W-:Y:S01]  /*8b00*/  @P0 IMAD R3, R8, c[0x0][0x25c], R3 ;  /* 0x0000970008030a24 */ /* 0x000fe200078e0203 */
[C---:B------:R-:W-:Y:S01]  /*8b10*/  @P0 LEA R10, P4, R4.reuse, c[0x0][0x250], 0x1 ;  /* 0x00009400040a0a11 */ /* 0x040fe200078808ff */
[----:B------:R-:W-:Y:S01]  /*8b20*/  @P3 IMAD.MOV.U32 R9, RZ, RZ, R89 ;  /* 0x000000ffff093224 */ /* 0x000fe200078e0059 */
[----:B------:R-:W-:Y:S02]  /*8b30*/  @P3 MOV R8, R90 ;  /* 0x0000005a00083202 */ /* 0x000fe40000000f00 */
[----:B------:R-:W-:Y:S03]  /*8b40*/  @P0 IADD3 R3, R5, R3, RZ ;  /* 0x0000000305030210 */ /* 0x000fe60007ffe0ff */
[----:B------:R-:W-:Y:S01]  /*8b50*/  @P3 IMAD.WIDE.U32 R8, R13, c[0x0][0x258], R8 ;  /* 0x000096000d083a25 */ /* 0x000fe200078e0008 */
[----:B------:R-:W-:Y:S03]  /*8b60*/  @P0 LEA.HI.X R11, R4, c[0x0][0x254], R3, 0x1, P4 ;  /* 0x00009500040b0a11 */ /* 0x000fe600020f0c03 */
[----:B------:R-:W-:Y:S02]  /*8b70*/  IMAD R3, R87, c[0x0][0x208], RZ ;  /* 0x0000820057037a24 */ /* 0x000fe400078e02ff */
[----:B------:R-:W-:Y:S01]  /*8b80*/  @!PT LDS RZ, [RZ] ;  /* 0x00000000fffff984 */ /* 0x000fe20000000800 */
[----:B------:R-:W-:Y:S01]  /*8b90*/  @!PT LDS RZ, [RZ] ;  /* 0x00000000fffff984 */ /* 0x000fe20000000800 */
[----:B------:R-:W-:Y:S01]  /*8ba0*/  @!PT LDS RZ, [RZ] ;  /* 0x00000000fffff984 */ /* 0x000fe20000000800 */
[----:B------:R2:W-:Y:S01]  /*8bb0*/  @P0 LDGSTS.E.BYPASS.LTC128B.128 [R203+0x4080], [R10.64], !P1 ;  /* 0x040800000acb0fae */ /* 0x0005e2000c901d46 */
[C---:B------:R-:W-:Y:S04]  /*8bc0*/  IMAD.WIDE.U32 R4, R84.reuse, c[0x0][0x208], RZ ;  /* 0x0000820054047a25 */ /* 0x040fe800078e00ff */
[----:B------:R-:W-:Y:S04]  /*8bd0*/  IMAD R3, R84, c[0x0][0x20c], R3 ;  /* 0x0000830054037a24 */ /* 0x000fe800078e0203 */
[----:B------:R-:W-:Y:S04]  /*8be0*/  IMAD.IADD R5, R5, 0x1, R3 ;  /* 0x0000000105057824 */ /* 0x000fe800078e0203 */
[----:B------:R-:W-:Y:S05]  /*8bf0*/  IMAD.WIDE.U32 R4, R83, c[0x0][0x218], R4 ;  /* 0x0000860053047a25 */ /* 0x000fea00078e0004 */
[----:B------:R-:W-:Y:S01]  /*8c00*/  IADD3 R3, P4, R114, R4, RZ ;  /* 0x0000000472037210 */ /* 0x000fe20007f9e0ff */
[----:B------:R-:W-:Y:S03]  /*8c10*/  @P3 IMAD R4, R14, c[0x0][0x258], RZ ;  /* 0x000096000e043a24 */ /* 0x000fe600078e02ff */
[----:B------:R-:W-:Y:S01]  /*8c20*/  IADD3.X R6, R124, R5, R6, P4, !PT ;  /* 0x000000057c067210 */ /* 0x000fe200027fe406 */
[----:B------:R-:W-:Y:S05]  /*8c30*/  @P3 IMAD R4, R13, c[0x0][0x25c], R4 ;  /* 0x000097000d043a24 */ /* 0x000fea00078e0204 */
[----:B------:R-:W-:Y:S02]  /*8c40*/  @P3 IADD3 R5, R9, R4, RZ ;  /* 0x0000000409053210 */ /* 0x000fe40007ffe0ff */
[C---:B------:R-:W-:Y:S04]  /*8c50*/  @P3 LEA R4, P4, R8.reuse, c[0x0][0x250], 0x1 ;  /* 0x0000940008043a11 */ /* 0x040fe800078808ff */
[----:B------:R-:W-:Y:S02]  /*8c60*/  @P3 LEA.HI.X R5, R8, c[0x0][0x254], R5, 0x1, P4 ;  /* 0x0000950008053a11 */ /* 0x000fe400020f0c05 */
[C---:B------:R-:W-:Y:S04]  /*8c70*/  LEA R13, P4, R3.reuse, c[0x0][0x1f8], 0x1 ;  /* 0x00007e00030d7a11 */ /* 0x040fe800078808ff */
[----:B------:R-:W-:Y:S02]  /*8c80*/  LEA.HI.X R6, R3, c[0x0][0x1fc], R6, 0x1, P4 ;  /* 0x00007f0003067a11 */ /* 0x000fe400020f0c06 */
[----:B------:R2:W3:Y:S01]  /*8c90*/  SHFL.IDX PT, R3, R13, RZ, 0x181f ;  /* 0x00181fff0d037589 */ /* 0x0004e200000e0000 */
[----:B------:R-:W-:Y:S11]  /*8ca0*/  LOP3.LUT P4, RZ, R213, 0x4, RZ, 0xc0, !PT ;  /* 0x00000004d5ff7812 */ /* 0x000ff6000788c0ff */
[----:B------:R-:W-:Y:S02]  /*8cb0*/  @!UPT UIADD3 URZ, URZ, URZ, URZ ;  /* 0x0000003f3f3ff290 */ /* 0x000fe4000fffe03f */
[----:B------:R2:W-:Y:S04]  /*8cc0*/  @P0 LDGSTS.E.BYPASS.LTC128B.128 [R203+0x5880], [R10.64+0x80], !P4 ;  /* 0x058800800acb0fae */ /* 0x0005e8000e101d46 */
[----:B------:R2:W-:Y:S04]  /*8cd0*/  @P0 LDGSTS.E.BYPASS.LTC128B.128 [R203+0x7080], [R10.64+0x100], !P6 ;  /* 0x070801000acb0fae */ /* 0x0005e8000f101d46 */
[----:B------:R2:W-:Y:S04]  /*8ce0*/  @P0 LDGSTS.E.BYPASS.LTC128B.128 [R203+0x8880], [R10.64+0x180], !P5 ;  /* 0x088801800acb0fae */ /* 0x0005e8000e901d46 */
[----:B------:R4:W-:Y:S01]  /*8cf0*/  @P3 LDGSTS.E.BYPASS.LTC128B.128 [R207+0x5080], [R4.64], !P1 ;  /* 0x0508000004cf3fae */ /* 0x0009e2000c901d46 */
[----:B------:R-:W-:Y:S03]  /*8d00*/  ISETP.NE.AND P1, PT, R15, RZ, PT ;  /* 0x000000ff0f00720c */ /* 0x000fe60003f25270 */
[----:B------:R4:W-:Y:S04]  /*8d10*/  @P3 LDGSTS.E.BYPASS.LTC128B.128 [R207+0x6880], [R4.64+0x80], !P4 ;  /* 0x0688008004cf3fae */ /* 0x0009e8000e101d46 */
[----:B------:R4:W-:Y:S04]  /*8d20*/  @P3 LDGSTS.E.BYPASS.LTC128B.128 [R207+0x8080], [R4.64+0x100], !P6 ;  /* 0x0808010004cf3fae */ /* 0x0009e8000f101d46 */
[----:B------:R4:W-:Y:S04]  /*8d30*/  @P3 LDGSTS.E.BYPASS.LTC128B.128 [R207+0x9880], [R4.64+0x180], !P5 ;  /* 0x0988018004cf3fae */ /* 0x0009e8000e901d46 */
[----:B------:R-:W0:Y:S04]  /*8d40*/  LDGDEPBAR ;  /* 0x00000000000079af */ /* 0x000e280000000000 */
[----:B----4-:R2:W4:Y:S01]  /*8d50*/  SHFL.IDX PT, R4, R6, RZ, 0x181f ;  /* 0x00181fff06047589 */ /* 0x01052200000e0000 */
[----:B------:R-:W-:Y:S04]  /*8d60*/  DEPBAR.LE SB0, 0x0 ;  /* 0x000080000000791a */ /* 0x000fe80000000000 */
[----:B------:R-:W-:Y:S06]  /*8d70*/  BAR.SYNC.DEFER_BLOCKING 0x0 ;  /* 0x0000000000007b1d */ /* 0x000fec0000010000 */
[----:B------:R-:W-:-:S05]  /*8d80*/  @!P0 BRA `(.L_x_1750) ;  /* 0x0000015000008947 */ /* 0x000fca0003800000 */
[----:B---3--:R-:W-:Y:S02]  /*8d90*/  ISETP.GE.AND P0, PT, R140, c[0x0][0x1d4], PT ;  /* 0x000075008c007a0c */ /* 0x008fe40003f06270 */
[----:B------:R-:W-:Y:S11]  /*8da0*/  ISETP.GE.AND P5, PT, R142, c[0x0][0x1d4], PT ;  /* 0x000075008e007a0c */ /* 0x000ff60003fa6270 */
[----:B------:R-:W3:Y:S01]  /*8db0*/  @!P0 LDS.128 R24, [R203+0x4080] ;  /* 0x00408000cb188984 */ /* 0x000ee20000000c00 */
[CC--:B------:R-:W-:Y:S04]  /*8dc0*/  @!P0 LEA R8, P4, R140.reuse, R3.reuse, 0x1 ;  /* 0x000000038c088211 */ /* 0x0c0fe800078808ff */
[-C--:B----4-:R-:W-:Y:S02]  /*8dd0*/  @!P0 LEA.HI.X R9, R140, R4.reuse, R141, 0x1, P4 ;  /* 0x000000048c098211 */ /* 0x090fe400020f0c8d */
[CC--:B------:R-:W-:Y:S04]  /*8de0*/  @!P5 LEA R14, P4, R206.reuse, R3.reuse, 0x1 ;  /* 0x00000003ce0ed211 */ /* 0x0c0fe800078808ff */
[-C--:B------:R-:W-:Y:S02]  /*8df0*/  @!P5 LEA.HI.X R15, R206, R4.reuse, R214, 0x1, P4 ;  /* 0x00000004ce0fd211 */ /* 0x080fe400020f0cd6 */
[C---:B------:R-:W-:Y:S11]  /*8e00*/  ISETP.GE.AND P4, PT, R205.reuse, c[0x0][0x1d4], PT ;  /* 0x00007500cd007a0c */ /* 0x040ff60003f86270 */
[----:B------:R-:W-:Y:S02]  /*8e10*/  @!UPT UIADD3 URZ, URZ, URZ, URZ ;  /* 0x0000003f3f3ff290 */ /* 0x000fe4000fffe03f */
[CC--:B--2---:R-:W-:Y:S04]  /*8e20*/  @!P4 LEA R10, P6, R205.reuse, R3.reuse, 0x1 ;  /* 0x00000003cd0ac211 */ /* 0x0c4fe800078c08ff */
[-C--:B------:R-:W-:Y:S01]  /*8e30*/  @!P4 LEA.HI.X R11, R205, R4.reuse, R216, 0x1, P6 ;  /* 0x00000004cd0bc211 */ /* 0x080fe200030f0cd8 */
[----:B---3--:R2:W-:Y:S01]  /*8e40*/  @!P0 ST.E.128 [R8.64], R24 ;  /* 0x0000001808008985 */ /* 0x0085e2000c101d06 */
        /* <DEDUP_REMOVED lines=9> */
.L_x_1750:
[----:B---3--:R-:W-:Y:S05]  /*8ee0*/  BSYNC B0 ;  /* 0x0000000000007941 */ /* 0x008fea0003800000 */
.L_x_1749:
[----:B----4-:R3:W4:Y:S01]  /*8ef0*/  SHFL.IDX PT, R4, R6, 0x1, 0x181f ;  /* 0x00381f0006047f89 */ /* 0x01072200000e0000 */
[----:B------:R-:W-:Y:S03]  /*8f00*/  BSSY B0, `(.L_x_1751) ;  /* 0x0000018000007945 */ /* 0x000fe60003800000 */
[----:B------:R3:W1:Y:S01]  /*8f10*/  SHFL.IDX PT, R3, R13, 0x1, 0x181f ;  /* 0x00381f000d037f89 */ /* 0x00066200000e0000 */
[----:B------:R-:W-:-:S05]  /*8f20*/  @!P3 BRA `(.L_x_1752) ;  /* 0x000001500000b947 */ /* 0x000fca0003800000 */
[----:B------:R-:W-:Y:S02]  /*8f30*/  ISETP.GE.AND P0, PT, R140, c[0x0][0x1d4], PT ;  /* 0x000075008c007a0c */ /* 0x000fe40003f06270 */
[----:B------:R-:W-:Y:S11]  /*8f40*/  ISETP.GE.AND P4, PT, R142, c[0x0][0x1d4], PT ;  /* 0x000075008e007a0c */ /* 0x000ff60003f86270 */
[----:B------:R-:W5:Y:S01]  /*8f50*/  @!P0 LDS.128 R24, [R203+0x5080] ;  /* 0x00508000cb188984 */ /* 0x000f620000000c00 */
[CC--:B-12---:R-:W-:Y:S04]  /*8f60*/  @!P0 LEA R8, P3, R140.reuse, R3.reuse, 0x1 ;  /* 0x000000038c088211 */ /* 0x0c6fe800078608ff */
[-C--:B----4-:R-:W-:Y:S02]  /*8f70*/  @!P0 LEA.HI.X R9, R140, R4.reuse, R141, 0x1, P3 ;  /* 0x000000048c098211 */ /* 0x090fe400018f0c8d */
[CC--:B------:R-:W-:Y:S04]  /*8f80*/  @!P4 LEA R14, P3, R206.reuse, R3.reuse, 0x1 ;  /* 0x00000003ce0ec211 */ /* 0x0c0fe800078608ff */
[-C--:B------:R-:W-:Y:S02]  /*8f90*/  @!P4 LEA.HI.X R15, R206, R4.reuse, R214, 0x1, P3 ;  /* 0x00000004ce0fc211 */ /* 0x080fe400018f0cd6 */
[C---:B------:R-:W-:Y:S11]  /*8fa0*/  ISETP.GE.AND P3, PT, R205.reuse, c[0x0][0x1d4], PT ;  /* 0x00007500cd007a0c */ /* 0x040ff60003f66270 */
[----:B------:R-:W-:Y:S02]  /*8fb0*/  @!UPT UIADD3 URZ, URZ, URZ, URZ ;  /* 0x0000003f3f3ff290 */ /* 0x000fe4000fffe03f */
[CC--:B------:R-:W-:Y:S04]  /*8fc0*/  @!P3 LEA R10, P5, R205.reuse, R3.reuse, 0x1 ;  /* 0x00000003cd0ab211 */ /* 0x0c0fe800078a08ff */
[-C--:B------:R-:W-:Y:S01]  /*8fd0*/  @!P3 LEA.HI.X R11, R205, R4.reuse, R216, 0x1, P5 ;  /* 0x00000004cd0bb211 */ /* 0x080fe200028f0cd8 */
[----:B-----5:R1:W-:Y:S01]  /*8fe0*/  @!P0 ST.E.128 [R8.64], R24 ;  /* 0x0000001808008985 */ /* 0x0203e2000c101d06 */
[C---:B------:R-:W-:Y:S03]  /*8ff0*/  ISETP.GE.AND P0, PT, R204.reuse, c[0x0][0x1d4], PT ;  /* 0x00007500cc007a0c */ /* 0x040fe60003f06270 */
[----:B------:R-:W2:Y:S10]  /*9000*/  @!P4 LDS.128 R20, [R203+0x6880] ;  /* 0x00688000cb14c984 */ /* 0x000eb40000000c00 */
[C---:B-1----:R-:W-:Y:S04]  /*9010*/  @!P0 LEA R8, P5, R204.reuse, R3, 0x1 ;  /* 0x00000003cc088211 */ /* 0x042fe800078a08ff */
[----:B------:R-:W-:Y:S01]  /*9020*/  @!P0 LEA.HI.X R9, R204, R4, R215, 0x1, P5 ;  /* 0x00000004cc098211 */ /* 0x000fe200028f0cd7 */
[----:B--2---:R-:W-:Y:S04]  /*9030*/  @!P4 ST.E.128 [R14.64], R20 ;  /* 0x000000140e00c985 */ /* 0x004fe8000c101d06 */
[----:B------:R-:W1:Y:S04]  /*9040*/  @!P3 LDS.128 R16, [R203+0x8080] ;  /* 0x00808000cb10b984 */ /* 0x000e680000000c00 */
[----:B-1----:R-:W-:Y:S04]  /*9050*/  @!P3 ST.E.128 [R10.64], R16 ;  /* 0x000000100a00b985 */ /* 0x002fe8000c101d06 */
[----:B------:R-:W1:Y:S04]  /*9060*/  @!P0 LDS.128 R16, [R203+0x9880] ;  /* 0x00988000cb108984 */ /* 0x000e680000000c00 */
[----:B-1----:R1:W-:Y:S02]  /*9070*/  @!P0 ST.E.128 [R8.64], R16 ;  /* 0x0000001008008985 */ /* 0x0023e4000c101d06 */
.L_x_1752:
[----:B------:R-:W-:Y:S05]  /*9080*/  BSYNC B0 ;  /* 0x0000000000007941 */ /* 0x000fea0003800000 */
.L_x_1751:
[----:B------:R-:W-:Y:S01]  /*9090*/  ISETP.GT.AND P4, PT, R39, R118, PT ;  /* 0x000000762700720c */ /* 0x000fe20003f84270 */
[----:B------:R-:W-:Y:S01]  /*90a0*/  @!UPT UIADD3 URZ, URZ, URZ, URZ ;  /* 0x0000003f3f3ff290 */ /* 0x000fe2000fffe03f */
[----:B------:R-:W-:Y:S11]  /*90b0*/  BSSY B0, `(.L_x_1753) ;  /* 0x0000029000007945 */ /* 0x000ff60003800000 */
[----:B------:R-:W-:-:S05]  /*90c0*/  @!P4 BRA `(.L_x_1754) ;  /* 0x000002700000c947 */ /* 0x000fca0003800000 */
[----:B--23--:R-:W-:Y:S01]  /*90d0*/  IADD3 R6, -R143, 0x30, RZ ;  /* 0x000000308f067810 */ /* 0x00cfe20007ffe1ff */
[----:B-1----:R-:W-:Y:S01]  /*90e0*/  IMAD.MOV.U32 R8, RZ, RZ, R110 ;  /* 0x000000ffff087224 */ /* 0x002fe200078e006e */
[----:B------:R-:W-:Y:S01]  /*90f0*/  IADD3 R3, R39, -0x1, RZ ;  /* 0xffffffff27037810 */ /* 0x000fe20007ffe0ff */
[----:B------:R-:W-:Y:S01]  /*9100*/  IMAD.MOV.U32 R9, RZ, RZ, R109 ;  /* 0x000000ffff097224 */ /* 0x000fe200078e006d */
[----:B------:R-:W-:Y:S02]  /*9110*/  ISETP.GE.AND P3, PT, R6, 0x1, PT ;  /* 0x000000010600780c */ /* 0x000fe40003f66270 */
[----:B------:R-:W-:Y:S01]  /*9120*/  SHF.R.S32.HI R5, RZ, 0x1f, R3 ;  /* 0x0000001fff057819 */ /* 0x000fe20000011403 */
[----:B----4-:R-:W-:Y:S01]  /*9130*/  IMAD R4, R154, R3, RZ ;  /* 0x000000039a047224 */ /* 0x010fe200078e02ff */
[----:B------:R-:W-:Y:S01]  /*9140*/  P2R R11, PR, RZ, 0x4 ;  /* 0x00000004ff0b7803 */ /* 0x000fe20000000000 */
[-C--:B------:R-:W-:Y:S01]  /*9150*/  IMAD.WIDE.U32 R8, R3, R128.reuse, R8 ;  /* 0x0000008003087225 */ /* 0x080fe200078e0008 */
[----:B------:R-:W-:Y:S02]  /*9160*/  LOP3.LUT P2, RZ, R213, 0x8, RZ, 0xc0, !PT ;  /* 0x00000008d5ff7812 */ /* 0x000fe4000784c0ff */
[----:B------:R-:W-:Y:S01]  /*9170*/  P2R R10, PR, RZ, 0x2 ;  /* 0x00000002ff0a7803 */ /* 0x000fe20000000000 */
[----:B------:R-:W-:Y:S01]  /*9180*/  IMAD R3, R5, R128, R4 ;  /* 0x0000008005037224 */ /* 0x000fe200078e0204 */
[C---:B------:R-:W-:Y:S02]  /*9190*/  LOP3.LUT P1, RZ, R213.reuse, 0x4, RZ, 0xc0, !PT ;  /* 0x00000004d5ff7812 */ /* 0x040fe4000782c0ff */
[----:B------:R-:W-:Y:S01]  /*91a0*/  LOP3.LUT P6, RZ, R213, 0x1, RZ, 0xc0, !PT ;  /* 0x00000001d5ff7812 */ /* 0x000fe200078cc0ff */
[----:B------:R-:W-:Y:S01]  /*91b0*/  IMAD.IADD R3, R9, 0x1, R3 ;  /* 0x0000000109037824 */ /* 0x000fe200078e0203 */
[C---:B------:R-:W-:Y:S04]  /*91c0*/  @P3 LEA R4, P0, R8.reuse, c[0x0][0x220], 0x1 ;  /* 0x0000880008043a11 */ /* 0x040fe800078008ff */
[----:B------:R-:W-:Y:S02]  /*91d0*/  @P3 LEA.HI.X R5, R8, c[0x0][0x224], R3, 0x1, P0 ;  /* 0x0000890008053a11 */ /* 0x000fe400000f0c03 */
[----:B------:R-:W-:Y:S03]  /*91e0*/  ISETP.GE.AND P0, PT, R6, 0x21, PT ;  /* 0x000000210600780c */ /* 0x000fe60003f06270 */
[----:B------:R-:W-:Y:S01]  /*91f0*/  @!PT LDS RZ, [RZ] ;  /* 0x00000000fffff984 */ /* 0x000fe20000000800 */
[----:B------:R-:W-:Y:S01]  /*9200*/  @!PT LDS RZ, [RZ] ;  /* 0x00000000fffff984 */ /* 0x000fe20000000800 */
[----:B------:R-:W-:Y:S01]  /*9210*/  @!PT LDS RZ, [RZ] ;  /* 0x00000000fffff984 */ /* 0x000fe20000000800 */
[----:B------:R1:W-:Y:S01]  /*9220*/  @P3 LDGSTS.E.BYPASS.LTC128B.128 [R203+0xa080], [R4.64], !P2 ;  /* 0x0a08000004cb3fae */ /* 0x0003e2000d101d46 */
[----:B------:R-:W-:Y:S03]  /*9230*/  ISETP.NE.AND P2, PT, R11, RZ, PT ;  /* 0x000000ff0b00720c */ /* 0x000fe60003f45270 */
[----:B------:R1:W-:Y:S06]  /*9240*/  @P3 LDGSTS.E.BYPASS.LTC128B.128 [R203+0xb880], [R4.64+0x80], !P1 ;  /* 0x0b88008004cb3fae */ /* 0x0003ec000c901d46 */
[----:B------:R-:W-:Y:S05]  /*9250*/  @P0 IADD3 R6, P5, R158, R8, RZ ;  /* 0x000000089e060210 */ /* 0x000fea0007fbe0ff */
[----:B------:R-:W-:Y:S01]  /*9260*/  @P0 IMAD.X R3, R3, 0x1, R155, P5 ;  /* 0x0000000103030824 */ /* 0x000fe200028e069b */
[C---:B------:R-:W-:Y:S04]  /*9270*/  @P0 LEA R8, P5, R6.reuse, c[0x0][0x220], 0x1 ;  /* 0x0000880006080a11 */ /* 0x040fe800078a08ff */
[----:B------:R-:W-:Y:S02]  /*9280*/  @P0 LEA.HI.X R9, R6, c[0x0][0x224], R3, 0x1, P5 ;  /* 0x0000890006090a11 */ /* 0x000fe400028f0c03 */
[C---:B------:R-:W-:Y:S11]  /*9290*/  LOP3.LUT P5, RZ, R213.reuse, 0x2, RZ, 0xc0, !PT ;  /* 0x00000002d5ff7812 */ /* 0x040ff600078ac0ff */
[----:B------:R-:W-:Y:S02]  /*92a0*/  @!UPT UIADD3 URZ, URZ, URZ, URZ ;  /* 0x0000003f3f3ff290 */ /* 0x000fe4000fffe03f */
[----:B------:R1:W-:Y:S04]  /*92b0*/  @P3 LDGSTS.E.BYPASS.LTC128B.128 [R203+0xd080], [R4.64+0x100], !P5 ;  /* 0x0d08010004cb3fae */ /* 0x0003e8000e901d46 */
[----:B------:R1:W-:Y:S01]  /*92c0*/  @P3 LDGSTS.E.BYPASS.LTC128B.128 [R203+0xe880], [R4.64+0x180], !P6 ;  /* 0x0e88018004cb3fae */ /* 0x0003e2000f101d46 */
[----:B------:R-:W-:Y:S11]  /*92d0*/  LOP3.LUT P3, RZ, R213, 0x8, RZ, 0xc0, !PT ;  /* 0x00000008d5ff7812 */ /* 0x000ff6000786c0ff */
[----:B------:R-:W-:Y:S02]  /*92e0*/  @!UPT UIADD3 URZ, URZ, URZ, URZ ;  /* 0x0000003f3f3ff290 */ /* 0x000fe4000fffe03f */
[----:B------:R1:W-:Y:S04]  /*92f0*/  @P0 LDGSTS.E.BYPASS.LTC128B.128 [R207+0xb080], [R8.64], !P3 ;  /* 0x0b08000008cf0fae */ /* 0x0003e8000d901d46 */
[----:B------:R1:W-:Y:S01]  /*9300*/  @P0 LDGSTS.E.BYPASS.LTC128B.128 [R207+0xc880], [R8.64+0x80], !P1 ;  /* 0x0c88008008cf0fae */ /* 0x0003e2000c901d46 */
[----:B------:R-:W-:Y:S03]  /*9310*/  ISETP.NE.AND P1, PT, R10, RZ, PT ;  /* 0x000000ff0a00720c */ /* 0x000fe60003f25270 */
[----:B------:R1:W-:Y:S04]  /*9320*/  @P0 LDGSTS.E.BYPASS.LTC128B.128 [R207+0xe080], [R8.64+0x100], !P5 ;  /* 0x0e08010008cf0fae */ /* 0x0003e8000e901d46 */
[----:B------:R1:W-:Y:S04]  /*9330*/  @P0 LDGSTS.E.BYPASS.LTC128B.128 [R207+0xf880], [R8.64+0x180], !P6 ;  /* 0x0f88018008cf0fae */ /* 0x0003e8000f101d46 */
.L_x_1754:
[----:B------:R-:W-:Y:S05]  /*9340*/  BSYNC B0 ;  /* 0x0000000000007941 */ /* 0x000fea0003800000 */
.L_x_1753:
[----:B------:R-:W0:Y:S01]  /*9350*/  LDGDEPBAR ;  /* 0x00000000000079af */ /* 0x000e220000000000 */
[----:B------:R-:W-:Y:S01]  /*9360*/  IADD3 R39, R39, -0x1, RZ ;  /* 0xffffffff27277810 */ /* 0x000fe20007ffe0ff */
[----:B------:R-:W-:-:S05]  /*9370*/  @P4 BRA `(.L_x_1755) ;  /* 0xffffa1b000004947 */ /* 0x000fca000383ffff */
[----:B------:R-:W-:Y:S01]  /*9380*/  WARPSYNC 0xffffffff ;  /* 0xffffffff00007948 */ /* 0x000fe20003800000 */
[----:B------:R-:W-:Y:S06]  /*9390*/  BAR.SYNC.DEFER_BLOCKING 0x0 ;  /* 0x0000000000007b1d */ /* 0x000fec0000010000 */
.L_x_1714:
[----:B------:R-:W-:Y:S01]  /*93a0*/  ISETP.GE.AND P0, PT, R131, 0x1, PT ;  /* 0x000000018300780c */ /* 0x000fe20003f06270 */
[----:B------:R-:W-:Y:S01]  /*93b0*/  BSSY B0, `(.L_x_1756) ;  /* 0x000001f000007945 */ /* 0x000fe20003800000 */
[----:B------:R-:W-:-:S11]  /*93c0*/  MOV R2, RZ ;  /* 0x000000ff00027202 */ /* 0x000fd60000000f00 */
[----:B------:R-:W-:Y:S05]  /*93d0*/  @!P0 BRA `(.L_x_1757) ;  /* 0x000001c000008947 */ /* 0x000fea0003800000 */
[----:B-1----:R-:W-:Y:S02]  /*93e0*/  IABS R3, R127 ;  /* 0x0000007f00037213 */ /* 0x002fe40000000000 */
[----:B--23--:R-:W-:Y:S02]  /*93f0*/  IADD3 R6, R136, -0x1, R127 ;  /* 0xffffffff88067810 */ /* 0x00cfe40007ffe07f */
[----:B------:R-:W1:Y:S02]  /*9400*/  I2F.RP R2, R3 ;  /* 0x0000000300027306 */ /* 0x000e640000209400 */
[----:B------:R-:W-:-:S06]  /*9410*/  IABS R10, R6 ;  /* 0x00000006000a7213 */ /* 0x000fcc0000000000 */
[----:B-1----:R-:W1:Y:S02]  /*9420*/  MUFU.RCP R2, R2 ;  /* 0x0000000200027308 */ /* 0x002e640000001000 */
[----:B-1----:R-:W-:-:S06]  /*9430*/  IADD3 R2, R2, 0xffffffe, RZ ;  /* 0x0ffffffe02027810 */ /* 0x002fcc0007ffe0ff */
[----:B------:R-:W1:Y:S02]  /*9440*/  F2I.FTZ.U32.TRUNC.NTZ R5, R2 ;  /* 0x0000000200057305 */ /* 0x000e64000021f000 */
[----:B-1----:R-:W-:-:S04]  /*9450*/  IMAD.MOV R2, RZ, RZ, -R5 ;  /* 0x000000ffff027224 */ /* 0x002fc800078e0a05 */
[----:B----4-:R-:W-:Y:S01]  /*9460*/  IMAD.MOV.U32 R4, RZ, RZ, R2 ;  /* 0x000000ffff047224 */ /* 0x010fe200078e0002 */
        /* <DEDUP_REMOVED lines=19> */
.L_x_1757:
[----:B------:R-:W-:Y:S05]  /*95a0*/  BSYNC B0 ;  /* 0x0000000000007941 */ /* 0x000fea0003800000 */
.L_x_1756:
[----:B-12---:R-:W2:Y:S01]  /*95b0*/  LDL R3, [R1+0x40] ;  /* 0x0000400001037983 */ /* 0x006ea20000100800 */
        /* <DEDUP_REMOVED lines=64> */
[----:B--2---:R-:W-:-:S04]  /*99c0*/  IMAD R219, R3, R2, RZ ;  /* 0x0000000203db7224 */ /* 0x004fc800078e02ff */
[--C-:B------:R-:W-:Y:S01]  /*99d0*/  IMAD.IADD R3, R219, 0x1, R2.reuse ;  /* 0x00000001db037824 */ /* 0x100fe200078e0202 */
[----:B------:R-:W-:-:S04]  /*99e0*/  PRMT R2, RZ, 0x7610, R2 ;  /* 0x00007610ff027816 */ /* 0x000fc80000000002 */
[----:B------:R-:W-:Y:S02]  /*99f0*/  IMNMX R210, R136, R3, PT ;  /* 0x0000000388d27217 */ /* 0x000fe40003800200 */
[----:B------:R-:W-:Y:S02]  /*9a00*/  CS2R R136, SRZ ;  /* 0x0000000000887805 */ /* 0x000fe4000001ff00 */
[----:B------:R-:W-:-:S13]  /*9a10*/  ISETP.GT.AND P0, PT, R210, R219, PT ;  /* 0x000000dbd200720c */ /* 0x000fda0003f04270 */
[----:B------:R-:W-:Y:S05]  /*9a20*/  @!P0 BRA `(.L_x_1758) ;  /* 0x0000d61000008947 */ /* 0x000fea0003800000 */
[----:B----4-:R-:W2:Y:S04]  /*9a30*/  LDL R4, [R1+0x10] ;  /* 0x0000100001047983 */ /* 0x010ea80000100800 */
[----:B---3--:R-:W3:Y:S04]  /*9a40*/  LDL R6, [R1+0x8] ;  /* 0x0000080001067983 */ /* 0x008ee80000100800 */
[----:B------:R-:W4:Y:S04]  /*9a50*/  LDL R11, [R1+0x4] ;  /* 0x00000400010b7983 */ /* 0x000f280000100800 */
[----:B------:R-:W4:Y:S04]  /*9a60*/  LDL R8, [R1+0x18] ;  /* 0x0000180001087983 */ /* 0x000f280000100800 */
[----:B------:R-:W4:Y:S01]  /*9a70*/  LDL R10, [R1+0x14] ;  /* 0x00001400010a7983 */ /* 0x000f220000100800 */
[----:B------:R-:W-:-:S04]  /*9a80*/  ISETP.NE.U32.AND P0, PT, RZ, c[0x0][0x340], PT ;  /* 0x0000d000ff007a0c */ /* 0x000fc80003f05070 */
[----:B------:R-:W-:-:S13]  /*9a90*/  ISETP.NE.AND.EX P2, PT, RZ, c[0x0][0x344], PT, P0 ;  /* 0x0000d100ff007a0c */ /* 0x000fda0003f45300 */
[----:B------:R-:W-:Y:S01]  /*9aa0*/  @P2 IADD3 R2, P0, R252, c[0x0][0x340], RZ ;  /* 0x0000d000fc022a10 */ /* 0x000fe20007f1e0ff */
[----:B------:R-:W-:-:S05]  /*9ab0*/  IMAD.MOV.U32 R5, RZ, RZ, c[0x0][0x2c4] ;  /* 0x0000b100ff057624 */ /* 0x000fca00078e00ff */
[----:B------:R-:W-:Y:S02]  /*9ac0*/  ISETP.NE.AND P1, PT, R5, 0x1, PT ;  /* 0x000000010500780c */ /* 0x000fe40003f25270 */
[----:B--2---:R-:W-:-:S05]  /*9ad0*/  @P2 IADD3.X R3, R4, c[0x0][0x344], RZ, P0, !PT ;  /* 0x0000d10004032a10 */ /* 0x004fca00007fe4ff */
[----:B------:R1:W5:Y:S01]  /*9ae0*/  @P2 LDG.E R16, [R2.64] ;  /* 0x0000000602102981 */ /* 0x000362000c1e1900 */
[----:B------:R-:W-:Y:S02]  /*9af0*/  ISETP.NE.U32.AND P0, PT, RZ, c[0x0][0x348], PT ;  /* 0x0000d200ff007a0c */ /* 0x000fe40003f05070 */
[----:B---3--:R-:W-:Y:S01]  /*9b00*/  LOP3.LUT R59, R6, 0xffff, RZ, 0xc0, !PT ;  /* 0x0000ffff063b7812 */ /* 0x008fe200078ec0ff */
[----:B----4-:R-:W-:Y:S01]  /*9b10*/  IMAD R6, R11, 0x80, R0 ;  /* 0x000000800b067824 */ /* 0x010fe200078e0200 */
[----:B------:R-:W-:-:S03]  /*9b20*/  ISETP.NE.AND.EX P0, PT, RZ, c[0x0][0x34c], PT, P0 ;  /* 0x0000d300ff007a0c */ /* 0x000fc60003f05300 */
[----:B------:R-:W-:Y:S01]  /*9b30*/  @P1 IMAD.HI.U32 R9, R6, c[0x0][0x2c8], RZ ;  /* 0x0000b20006091a27 */ /* 0x000fe200078e00ff */
[----:B-1----:R-:W-:-:S05]  /*9b40*/  SHF.R.S32.HI R2, RZ, 0x1f, R139 ;  /* 0x0000001fff027819 */ /* 0x002fca000001148b */
[----:B------:R-:W-:-:S04]  /*9b50*/  IMAD R2, R2, c[0x0][0x178], RZ ;  /* 0x00005e0002027a24 */ /* 0x000fc800078e02ff */
[C---:B------:R-:W-:Y:S02]  /*9b60*/  IMAD R4, R139.reuse, c[0x0][0x17c], R2 ;  /* 0x00005f008b047a24 */ /* 0x040fe400078e0202 */
[----:B------:R-:W-:Y:S01]  /*9b70*/  IMAD.WIDE.U32 R2, R139, c[0x0][0x178], RZ ;  /* 0x00005e008b027a25 */ /* 0x000fe200078e00ff */
[----:B------:R-:W-:-:S03]  /*9b80*/  SEL R8, R8, RZ, !P0 ;  /* 0x000000ff08087207 */ /* 0x000fc60004000000 */
[----:B------:R-:W-:-:S04]  /*9b90*/  IMAD.IADD R3, R3, 0x1, R4 ;  /* 0x0000000103037824 */ /* 0x000fc800078e0204 */
[C---:B------:R-:W-:Y:S01]  /*9ba0*/  IMAD.WIDE.U32 R4, R59.reuse, c[0x0][0x1b8], R2 ;  /* 0x00006e003b047a25 */ /* 0x040fe200078e0002 */
[----:B------:R-:W-:Y:S02]  /*9bb0*/  MOV R2, R6 ;  /* 0x0000000600027202 */ /* 0x000fe40000000f00 */
[----:B------:R-:W-:Y:S01]  /*9bc0*/  SEL R3, R10, RZ, !P0 ;  /* 0x000000ff0a037207 */ /* 0x000fe20004000000 */
[----:B------:R-:W-:Y:S01]  /*9bd0*/  IMAD R5, R59, c[0x0][0x1bc], R5 ;  /* 0x00006f003b057a24 */ /* 0x000fe200078e0205 */
[----:B------:R-:W-:Y:S01]  /*9be0*/  @P1 SHF.R.U32.HI R2, RZ, c[0x0][0x2cc], R9 ;  /* 0x0000b300ff021a19 */ /* 0x000fe20000011609 */
[----:B------:R-:W-:Y:S02]  /*9bf0*/  IMAD R8, R8, c[0x0][0x1c0], RZ ;  /* 0x0000700008087a24 */ /* 0x000fe400078e02ff */
[----:B------:R-:W-:Y:S01]  /*9c00*/  IMAD.WIDE.U32 R4, R3, c[0x0][0x1c0], R4 ;  /* 0x0000700003047a25 */ /* 0x000fe200078e0004 */
[----:B------:R-:W-:-:S03]  /*9c10*/  SHF.R.S32.HI R9, RZ, 0x1f, R2 ;  /* 0x0000001fff097819 */ /* 0x000fc60000011402 */
[----:B------:R-:W-:Y:S02]  /*9c20*/  IMAD R8, R3, c[0x0][0x1c4], R8 ;  /* 0x0000710003087a24 */ /* 0x000fe400078e0208 */
[----:B------:R-:W-:Y:S02]  /*9c30*/  IMAD.MOV R3, RZ, RZ, -R2 ;  /* 0x000000ffff037224 */ /* 0x000fe400078e0a02 */
[----:B------:R-:W-:Y:S02]  /*9c40*/  IMAD.IADD R5, R5, 0x1, R8 ;  /* 0x0000000105057824 */ /* 0x000fe400078e0208 */
[----:B------:R-:W-:Y:S02]  /*9c50*/  IMAD R6, R3, c[0x0][0x2c4], R6 ;  /* 0x0000b10003067a24 */ /* 0x000fe400078e0206 */
[----:B------:R-:W-:-:S04]  /*9c60*/  IMAD R3, R9, c[0x0][0x1b0], RZ ;  /* 0x00006c0009037a24 */ /* 0x000fc800078e02ff */
[C---:B------:R-:W-:Y:S01]  /*9c70*/  IMAD R9, R2.reuse, c[0x0][0x1b4], R3 ;  /* 0x00006d0002097a24 */ /* 0x040fe200078e0203 */
[----:B------:R-:W-:Y:S01]  /*9c80*/  SHF.R.S32.HI R8, RZ, 0x1f, R6 ;  /* 0x0000001fff087819 */ /* 0x000fe20000011406 */
[----:B------:R-:W-:Y:S01]  /*9c90*/  IMAD.WIDE.U32 R2, R2, c[0x0][0x1b0], R4 ;  /* 0x00006c0002027a25 */ /* 0x000fe200078e0004 */
[----:B------:R-:W-:-:S03]  /*9ca0*/  ISETP.GE.AND P1, PT, R205, c[0x0][0x198], PT ;  /* 0x00006600cd007a0c */ /* 0x000fc60003f26270 */
[----:B------:R-:W-:Y:S01]  /*9cb0*/  IMAD R4, R8, c[0x0][0x1a8], RZ ;  /* 0x00006a0008047a24 */ /* 0x000fe200078e02ff */
[----:B------:R-:W-:-:S03]  /*9cc0*/  IADD3 R3, R3, R9, RZ ;  /* 0x0000000903037210 */ /* 0x000fc60007ffe0ff */
[C---:B------:R-:W-:Y:S02]  /*9cd0*/  IMAD R4, R6.reuse, c[0x0][0x1ac], R4 ;  /* 0x00006b0006047a24 */ /* 0x040fe400078e0204 */
[----:B------:R-:W-:Y:S01]  /*9ce0*/  IMAD.WIDE.U32 R2, R6, c[0x0][0x1a8], R2 ;  /* 0x00006a0006027a25 */ /* 0x000fe200078e0002 */
[----:B------:R-:W-:-:S03]  /*9cf0*/  LOP3.LUT R213, R213, 0xfffffffe, RZ, 0xc0, !PT ;  /* 0xfffffffed5d57812 */ /* 0x000fc600078ec0ff */
[----:B------:R-:W-:Y:S01]  /*9d00*/  IMAD.IADD R3, R3, 0x1, R4 ;  /* 0x0000000103037824 */ /* 0x000fe200078e0204 */
[----:B------:R-:W-:Y:S01]  /*9d10*/  LEA R13, P0, R2, c[0x0][0x160], 0x1 ;  /* 0x00005800020d7a11 */ /* 0x000fe200078008ff */
[----:B------:R-:W-:Y:S01]  /*9d20*/  IMAD R6, R11, 0x80, R143 ;  /* 0x000000800b067824 */ /* 0x000fe200078e028f */
[----:B------:R-:W-:Y:S02]  /*9d30*/  ISETP.GE.AND P4, PT, R140, c[0x0][0x198], PT ;  /* 0x000066008c007a0c */ /* 0x000fe40003f86270 */
[----:B------:R-:W-:Y:S02]  /*9d40*/  ISETP.GE.AND P5, PT, R142, c[0x0][0x198], PT ;  /* 0x000066008e007a0c */ /* 0x000fe40003fa6270 */
[----:B------:R-:W-:Y:S02]  /*9d50*/  @P1 LOP3.LUT R213, R213, 0x1, RZ, 0xfc, !PT ;  /* 0x00000001d5d51812 */ /* 0x000fe400078efcff */
[----:B------:R-:W-:Y:S02]  /*9d60*/  ISETP.GE.AND P6, PT, R204, c[0x0][0x198], PT ;  /* 0x00006600cc007a0c */ /* 0x000fe40003fc6270 */
[----:B------:R-:W-:-:S02]  /*9d70*/  LEA.HI.X R5, R2, c[0x0][0x164], R3, 0x1, P0 ;  /* 0x0000590002057a11 */ /* 0x000fc400000f0c03 */
[----:B------:R-:W-:Y:S02]  /*9d80*/  IADD3 R77, R210, -0x1, RZ ;  /* 0xffffffffd24d7810 */ /* 0x000fe40007ffe0ff */
[----:B------:R-:W-:Y:S01]  /*9d90*/  @!P2 MOV R16, R10 ;  /* 0x0000000a0010a202 */ /* 0x000fe20000000f00 */
[----:B------:R-:W-:Y:S05]  /*9da0*/  BRA.DIV ~URZ, `(.L_x_1759) ;  /* 0x000125627f007947 */ /* 0x000fea000b800000 */
[----:B------:R1:W2:Y:S02]  /*9db0*/  SHFL.IDX PT, R4, R5, RZ, 0x181f ;  /* 0x00181fff05047589 */ /* 0x0002a400000e0000 */
.L_x_1913:
[----:B------:R-:W-:Y:S05]  /*9dc0*/  BRA.DIV ~URZ, `(.L_x_1760) ;  /* 0x000125b27f007947 */ /* 0x000fea000b800000 */
[----:B------:R3:W4:Y:S02]  /*9dd0*/  SHFL.IDX PT, R2, R13, RZ, 0x181f ;  /* 0x00181fff0d027589 */ /* 0x00072400000e0000 */
.L_x_1914:
[----:B------:R-:W-:Y:S01]  /*9de0*/  IMAD R40, R176, c[0x0][0x2c4], RZ ;  /* 0x0000b100b0287a24 */ /* 0x000fe200078e02ff */
[----:B------:R-:W-:Y:S01]  /*9df0*/  LOP3.LUT R213, R213, 0xfffffffd, RZ, 0xc0, !PT ;  /* 0xfffffffdd5d57812 */ /* 0x000fe200078ec0ff */
[----:B------:R-:W-:Y:S03]  /*9e00*/  BSSY B0, `(.L_x_1761) ;  /* 0x0000014000007945 */ /* 0x000fe60003800000 */
[----:B------:R-:W-:-:S13]  /*9e10*/  ISETP.GE.AND P0, PT, R6, R40, PT ;  /* 0x000000280600720c */ /* 0x000fda0003f06270 */
[----:B------:R-:W-:Y:S01]  /*9e20*/  @P0 LOP3.LUT R213, R213, 0x2, RZ, 0xfc, !PT ;  /* 0x00000002d5d50812 */ /* 0x000fe200078efcff */
[----:B------:R-:W-:Y:S05]  /*9e30*/  @P0 BRA `(.L_x_1762) ;  /* 0x0000010000000947 */ /* 0x000fea0003800000 */
[----:B------:R-:W-:Y:S02]  /*9e40*/  LOP3.LUT P3, RZ, R213, 0x1, RZ, 0xc0, !PT ;  /* 0x00000001d5ff7812 */ /* 0x000fe4000786c0ff */
[-C--:B----4-:R-:W-:Y:S02]  /*9e50*/  LEA R14, P0, R140, R2.reuse, 0x1 ;  /* 0x000000028c0e7211 */ /* 0x090fe400078008ff */
        /* <DEDUP_REMOVED lines=14> */
.L_x_1762:
[----:B------:R-:W-:Y:S05]  /*9f40*/  BSYNC B0 ;  /* 0x0000000000007941 */ /* 0x000fea0003800000 */
.L_x_1761:
[----:B------:R-:W-:Y:S05]  /*9f50*/  BRA.DIV ~URZ, `(.L_x_1763) ;  /* 0x000124927f007947 */ /* 0x000fea000b800000 */
[----:B--2---:R2:W1:Y:S04]  /*9f60*/  SHFL.IDX PT, R4, R5, 0x1, 0x181f ;  /* 0x00381f0005047f89 */ /* 0x00446800000e0000 */
[----:B----4-:R2:W4:Y:S02]  /*9f70*/  SHFL.IDX PT, R2, R13, 0x1, 0x181f ;  /* 0x00381f000d027f89 */ /* 0x01052400000e0000 */
.L_x_1915:
[----:B------:R-:W-:Y:S01]  /*9f80*/  IADD3 R3, R6, 0x20, RZ ;  /* 0x0000002006037810 */ /* 0x000fe20007ffe0ff */
[----:B------:R-:W-:Y:S03]  /*9f90*/  BSSY B0, `(.L_x_1764) ;  /* 0x0000013000007945 */ /* 0x000fe60003800000 */
[----:B------:R-:W-:-:S13]  /*9fa0*/  ISETP.GE.AND P0, PT, R3, R40, PT ;  /* 0x000000280300720c */ /* 0x000fda0003f06270 */
[----:B------:R-:W-:Y:S05]  /*9fb0*/  @P0 BRA `(.L_x_1765) ;  /* 0x0000010000000947 */ /* 0x000fea0003800000 */
[----:B------:R-:W-:Y:S02]  /*9fc0*/  LOP3.LUT P3, RZ, R213, 0x1, RZ, 0xc0, !PT ;  /* 0x00000001d5ff7812 */ /* 0x000fe4000786c0ff */
[-C--:B----4-:R-:W-:Y:S02]  /*9fd0*/  LEA R14, P0, R140, R2.reuse, 0x1 ;  /* 0x000000028c0e7211 */ /* 0x090fe400078008ff */
        /* <DEDUP_REMOVED lines=14> */
.L_x_1765:
[----:B------:R-:W-:Y:S05]  /*a0c0*/  BSYNC B0 ;  /* 0x0000000000007941 */ /* 0x000fea0003800000 */
.L_x_1764:
[----:B------:R-:W-:Y:S05]  /*a0d0*/  BRA.DIV ~URZ, `(.L_x_1766) ;  /* 0x000123e27f007947 */ /* 0x000fea000b800000 */
[----:B-1----:R1:W2:Y:S02]  /*a0e0*/  SHFL.IDX PT, R4, R5, 0x2, 0x181f ;  /* 0x00581f0005047f89 */ /* 0x0022a400000e0000 */
.L_x_1916:
[----:B------:R-:W-:Y:S05]  /*a0f0*/  BRA.DIV ~URZ, `(.L_x_1767) ;  /* 0x000124327f007947 */ /* 0x000fea000b800000 */
[----:B----4-:R4:W1:Y:S02]  /*a100*/  SHFL.IDX PT, R2, R13, 0x2, 0x181f ;  /* 0x00581f000d027f89 */ /* 0x01086400000e0000 */
.L_x_1917:
[----:B------:R-:W-:Y:S01]  /*a110*/  IADD3 R3, R6, 0x40, RZ ;  /* 0x0000004006037810 */ /* 0x000fe20007ffe0ff */
[----:B------:R-:W-:Y:S03]  /*a120*/  BSSY B0, `(.L_x_1768) ;  /* 0x0000013000007945 */ /* 0x000fe60003800000 */
[----:B------:R-:W-:-:S13]  /*a130*/  ISETP.GE.AND P0, PT, R3, R40, PT ;  /* 0x000000280300720c */ /* 0x000fda0003f06270 */
[----:B------:R-:W-:Y:S05]  /*a140*/  @P0 BRA `(.L_x_1769) ;  /* 0x0000010000000947 */ /* 0x000fea0003800000 */
[----:B------:R-:W-:Y:S02]  /*a150*/  LOP3.LUT P3, RZ, R213, 0x1, RZ, 0xc0, !PT ;  /* 0x00000001d5ff7812 */ /* 0x000fe4000786c0ff */
[-C--:B-1----:R-:W-:Y:S02]  /*a160*/  LEA R14, P0, R140, R2.reuse, 0x1 ;  /* 0x000000028c0e7211 */ /* 0x082fe400078008ff */
        /* <DEDUP_REMOVED lines=14> */
.L_x_1769:
[----:B------:R-:W-:Y:S05]  /*a250*/  BSYNC B0 ;  /* 0x0000000000007941 */ /* 0x000fea0003800000 */
.L_x_1768:
[----:B------:R-:W-:Y:S05]  /*a260*/  BRA.DIV ~URZ, `(.L_x_1770) ;  /* 0x000123327f007947 */ /* 0x000fea000b800000 */
[----:B--2---:R2:W3:Y:S04]  /*a270*/  SHFL.IDX PT, R4, R5, 0x3, 0x181f ;  /* 0x00781f0005047f89 */ /* 0x0044e800000e0000 */
[----:B-1----:R2:W1:Y:S02]  /*a280*/  SHFL.IDX PT, R2, R13, 0x3, 0x181f ;  /* 0x00781f000d027f89 */ /* 0x00246400000e0000 */
.L_x_1918:
[----:B------:R-:W-:Y:S01]  /*a290*/  IADD3 R3, R6, 0x60, RZ ;  /* 0x0000006006037810 */ /* 0x000fe20007ffe0ff */
[----:B------:R-:W-:Y:S01]  /*a2a0*/  IMAD.MOV.U32 R76, RZ, RZ, 0x30 ;  /* 0x00000030ff4c7424 */ /* 0x000fe200078e00ff */
[----:B--2--5:R-:W-:Y:S01]  /*a2b0*/  SHF.R.S32.HI R5, RZ, 0x1f, R16 ;  /* 0x0000001fff057819 */ /* 0x024fe20000011410 */
[----:B------:R-:W-:Y:S01]  /*a2c0*/  IMAD.WIDE.U32 R240, R16, c[0x0][0x2b0], RZ ;  /* 0x0000ac0010f07a25 */ /* 0x000fe200078e00ff */
[----:B------:R-:W-:-:S03]  /*a2d0*/  ISETP.GE.AND P0, PT, R3, R40, PT ;  /* 0x000000280300720c */ /* 0x000fc60003f06270 */
[----:B------:R-:W-:Y:S02]  /*a2e0*/  IMAD.MOV.U32 R3, RZ, RZ, c[0x0][0x2b8] ;  /* 0x0000ae00ff037624 */ /* 0x000fe400078e00ff */
[----:B------:R-:W-:Y:S02]  /*a2f0*/  IMAD R76, R210, R76, -0x30 ;  /* 0xffffffd0d24c7424 */ /* 0x000fe400078e024c */
[----:B------:R-:W-:Y:S01]  /*a300*/  IMAD R6, R5, c[0x0][0x2b0], RZ ;  /* 0x0000ac0005067a24 */ /* 0x000fe200078e02ff */
[----:B------:R-:W-:Y:S01]  /*a310*/  ISETP.NE.AND P3, PT, R3, 0x1, PT ;  /* 0x000000010300780c */ /* 0x000fe20003f65270 */
[----:B------:R-:W-:Y:S02]  /*a320*/  IMAD.IADD R3, R0, 0x1, R76 ;  /* 0x0000000100037824 */ /* 0x000fe400078e024c */
[----:B------:R-:W-:Y:S02]  /*a330*/  IMAD.MOV.U32 R211, RZ, RZ, RZ ;  /* 0x000000ffffd37224 */ /* 0x000fe400078e00ff */
[-C--:B-1----:R-:W-:Y:S01]  /*a340*/  @!P0 LEA R8, P1, R140, R2.reuse, 0x1 ;  /* 0x000000028c088211 */ /* 0x082fe200078208ff */
[----:B------:R-:W-:Y:S01]  /*a350*/  IMAD.IADD R5, R3, 0x1, R243 ;  /* 0x0000000103057824 */ /* 0x000fe200078e02f3 */
[----:B------:R-:W-:-:S02]  /*a360*/  @!P0 LEA R14, P2, R205, R2, 0x1 ;  /* 0x00000002cd0e8211 */ /* 0x000fc400078408ff */
[-C--:B---3--:R-:W-:Y:S02]  /*a370*/  @!P0 LEA.HI.X R9, R140, R4.reuse, R141, 0x1, P1 ;  /* 0x000000048c098211 */ /* 0x088fe400008f0c8d */
[----:B------:R-:W-:-:S03]  /*a380*/  @!P0 LEA.HI.X R15, R205, R4, R216, 0x1, P2 ;  /* 0x00000004cd0f8211 */ /* 0x000fc600010f0cd8 */
[----:B------:R-:W-:Y:S01]  /*a390*/  @!PT LDS RZ, [RZ] ;  /* 0x00000000fffff984 */ /* 0x000fe20000000800 */
[----:B------:R-:W-:Y:S01]  /*a3a0*/  @!PT LDS RZ, [RZ] ;  /* 0x00000000fffff984 */ /* 0x000fe20000000800 */
[----:B------:R-:W-:Y:S01]  /*a3b0*/  @!PT LDS RZ, [RZ] ;  /* 0x00000000fffff984 */ /* 0x000fe20000000800 */
[----:B------:R1:W-:Y:S01]  /*a3c0*/  @!P0 LDGSTS.E.BYPASS.LTC128B.128 [R207+0x13080], [R8.64], !P4 ;  /* 0x1308000008cf8fae */ /* 0x0003e2000e101d46 */
[----:B------:R-:W-:Y:S02]  /*a3d0*/  LOP3.LUT P4, RZ, R213, 0x1, RZ, 0xc0, !PT ;  /* 0x00000001d5ff7812 */ /* 0x000fe4000788c0ff */
[----:B-1----:R-:W-:-:S04]  /*a3e0*/  @!P0 LEA R8, P1, R206, R2, 0x1 ;  /* 0x00000002ce088211 */ /* 0x002fc800078208ff */
[----:B------:R-:W-:Y:S02]  /*a3f0*/  @!P0 LEA.HI.X R9, R206, R4, R214, 0x1, P1 ;  /* 0x00000004ce098211 */ /* 0x000fe400008f0cd6 */
[----:B------:R-:W-:Y:S01]  /*a400*/  ISETP.GE.AND P1, PT, R3, R131, PT ;  /* 0x000000830300720c */ /* 0x000fe20003f26270 */
[----:B------:R-:W-:Y:S02]  /*a410*/  IMAD.MOV.U32 R3, RZ, RZ, R5 ;  /* 0x000000ffff037224 */ /* 0x000fe400078e0005 */
[----:B------:R1:W-:Y:S01]  /*a420*/  @!P0 LDGSTS.E.BYPASS.LTC128B.128 [R207+0x17080], [R8.64], !P5 ;  /* 0x1708000008cf8fae */ /* 0x0003e2000e901d46 */
[----:B------:R-:W-:-:S03]  /*a430*/  ISETP.GT.OR P1, PT, R0, 0x2f, P1 ;  /* 0x0000002f0000780c */ /* 0x000fc60000f24670 */
[----:B------:R2:W-:Y:S01]  /*a440*/  @!P0 LDGSTS.E.BYPASS.LTC128B.128 [R207+0x1b080], [R14.64], !P4 ;  /* 0x1b0800000ecf8fae */ /* 0x0005e2000e101d46 */
[----:B-1----:R-:W-:Y:S02]  /*a450*/  IMAD R8, R16, c[0x0][0x2b4], R6 ;  /* 0x0000ad0010087a24 */ /* 0x002fe400078e0206 */
[----:B------:R-:W-:-:S04]  /*a460*/  @P3 IMAD.HI.U32 R6, R5, c[0x0][0x2bc], RZ ;  /* 0x0000af0005063a27 */ /* 0x000fc800078e00ff */
[----:B------:R-:W-:Y:S01]  /*a470*/  IMAD.IADD R242, R241, 0x1, R8 ;  /* 0x00000001f1f27824 */ /* 0x000fe200078e0208 */
[----:B------:R-:W-:Y:S02]  /*a480*/  @P3 SHF.R.U32.HI R3, RZ, c[0x0][0x2c0], R6 ;  /* 0x0000b000ff033a19 */ /* 0x000fe40000011606 */
[C---:B------:R-:W-:Y:S02]  /*a490*/  @!P0 LEA R10, P3, R204.reuse, R2, 0x1 ;  /* 0x00000002cc0a8211 */ /* 0x040fe400078608ff */
[C---:B------:R-:W-:Y:S02]  /*a4a0*/  @!P1 IADD3 R2, P2, R3.reuse, R240, RZ ;  /* 0x000000f003029210 */ /* 0x040fe40007f5e0ff */
[----:B------:R-:W-:Y:S02]  /*a4b0*/  @!P0 LEA.HI.X R11, R204, R4, R215, 0x1, P3 ;  /* 0x00000004cc0b8211 */ /* 0x000fe400018f0cd7 */
[----:B------:R-:W-:Y:S02]  /*a4c0*/  @!P1 LEA.HI.X.SX32 R4, R3, R242, 0x1, P2 ;  /* 0x000000f203049211 */ /* 0x000fe400010f0eff */
[C---:B------:R-:W-:Y:S01]  /*a4d0*/  @!P1 LEA R8, P2, R2.reuse, c[0x0][0x2a0], 0x2 ;  /* 0x0000a80002089a11 */ /* 0x040fe200078410ff */
[----:B------:R1:W-:Y:S03]  /*a4e0*/  @!P0 LDGSTS.E.BYPASS.LTC128B.128 [R207+0x1f080], [R10.64], !P6 ;  /* 0x1f0800000acf8fae */ /* 0x0003e6000f101d46 */
[----:B------:R-:W-:Y:S01]  /*a4f0*/  @!P1 LEA.HI.X R9, R2, c[0x0][0x2a4], R4, 0x2, P2 ;  /* 0x0000a90002099a11 */ /* 0x000fe200010f1404 */
[----:B------:R-:W0:Y:S01]  /*a500*/  LDGDEPBAR ;  /* 0x00000000000079af */ /* 0x000e220000000000 */
[----:B------:R-:W-:Y:S03]  /*a510*/  WARPSYNC 0xffffffff ;  /* 0xffffffff00007948 */ /* 0x000fe60003800000 */
[----:B------:R-:W-:Y:S06]  /*a520*/  BAR.SYNC.DEFER_BLOCKING 0x0 ;  /* 0x0000000000007b1d */ /* 0x000fec0000010000 */
[----:B------:R-:W3:Y:S01]  /*a530*/  @!P1 LDG.E R211, [R8.64] ;  /* 0x0000000608d39981 */ /* 0x000ee2000c1e1900 */
[----:B------:R-:W-:Y:S01]  /*a540*/  IMAD.MOV R2, RZ, RZ, -R3 ;  /* 0x000000ffff027224 */ /* 0x000fe200078e0a03 */
[----:B------:R-:W-:Y:S01]  /*a550*/  ISETP.GE.AND P5, PT, R140, c[0x0][0x1d4], PT ;  /* 0x000075008c007a0c */ /* 0x000fe20003fa6270 */
[----:B------:R-:W-:Y:S01]  /*a560*/  IMAD.WIDE.U32 R226, R59, c[0x0][0x1e8], RZ ;  /* 0x00007a003be27a25 */ /* 0x000fe200078e00ff */
[----:B------:R-:W-:Y:S01]  /*a570*/  ISETP.GE.AND P4, PT, R142, c[0x0][0x1d4], PT ;  /* 0x000075008e007a0c */ /* 0x000fe20003f86270 */
[----:B------:R-:W-:Y:S01]  /*a580*/  BSSY B0, `(.L_x_1771) ;  /* 0x0000037000007945 */ /* 0x000fe20003800000 */
[----:B------:R-:W-:Y:S01]  /*a590*/  ISETP.GE.AND P3, PT, R205, c[0x0][0x1d4], PT ;  /* 0x00007500cd007a0c */ /* 0x000fe20003f66270 */
[----:B------:R-:W-:Y:S01]  /*a5a0*/  IMAD R212, R2, c[0x0][0x2b8], R5 ;  /* 0x0000ae0002d47a24 */ /* 0x000fe200078e0205 */
[----:B------:R-:W-:Y:S01]  /*a5b0*/  ISETP.GE.AND P6, PT, R204, c[0x0][0x1d4], PT ;  /* 0x00007500cc007a0c */ /* 0x000fe20003fc6270 */
[----:B------:R-:W-:Y:S01]  /*a5c0*/  IMAD R225, R59, c[0x0][0x1ec], R227 ;  /* 0x00007b003be17a24 */ /* 0x000fe200078e02e3 */
[----:B------:R-:W-:Y:S01]  /*a5d0*/  LOP3.LUT R213, R213, 0xfffffffb, RZ, 0xc0, !PT ;  /* 0xfffffffbd5d57812 */ /* 0x000fe200078ec0ff */
[----:B------:R-:W-:Y:S01]  /*a5e0*/  IMAD.WIDE.U32 R2, R212, c[0x0][0x1e0], RZ ;  /* 0x00007800d4027a25 */ /* 0x000fe200078e00ff */
[----:B------:R-:W-:-:S03]  /*a5f0*/  SHF.R.S32.HI R60, RZ, 0x1f, R212 ;  /* 0x0000001fff3c7819 */ /* 0x000fc600000114d4 */
[----:B------:R-:W-:Y:S02]  /*a600*/  IMAD R131, R77, -0x30, R131 ;  /* 0xffffffd04d837824 */ /* 0x000fe400078e0283 */
[----:B------:R-:W-:-:S03]  /*a610*/  IMAD R4, R60, c[0x0][0x1e0], RZ ;  /* 0x000078003c047a24 */ /* 0x000fc600078e02ff */
[----:B------:R-:W-:Y:S01]  /*a620*/  IMNMX R6, R131, 0x30, PT ;  /* 0x0000003083067817 */ /* 0x000fe20003800200 */
[----:B------:R-:W-:Y:S01]  /*a630*/  IMAD R4, R212, c[0x0][0x1e4], R4 ;  /* 0x00007900d4047a24 */ /* 0x000fe200078e0204 */
[----:B------:R-:W-:-:S03]  /*a640*/  @P6 LOP3.LUT R213, R213, 0x4, RZ, 0xfc, !PT ;  /* 0x00000004d5d56812 */ /* 0x000fc600078efcff */
[----:B------:R-:W-:Y:S02]  /*a650*/  IMAD.IADD R3, R3, 0x1, R4 ;  /* 0x0000000103037824 */ /* 0x000fe400078e0204 */
[----:B------:R-:W-:Y:S01]  /*a660*/  IMAD.IADD R6, R6, 0x1, -R143 ;  /* 0x0000000106067824 */ /* 0x000fe200078e0a8f */
[----:B---3--:R-:W-:Y:S01]  /*a670*/  SHF.R.S32.HI R61, RZ, 0x1f, R211 ;  /* 0x0000001fff3d7819 */ /* 0x008fe200000114d3 */
[----:B------:R-:W-:-:S04]  /*a680*/  IMAD.WIDE.U32 R2, R211, c[0x0][0x1f0], R2 ;  /* 0x00007c00d3027a25 */ /* 0x000fc800078e0002 */
[----:B------:R-:W-:Y:S01]  /*a690*/  IMAD R4, R61, c[0x0][0x1f0], RZ ;  /* 0x00007c003d047a24 */ /* 0x000fe200078e02ff */
[----:B------:R-:W-:-:S03]  /*a6a0*/  IADD3 R2, P1, R2, R226, RZ ;  /* 0x000000e202027210 */ /* 0x000fc60007f3e0ff */
[----:B------:R-:W-:Y:S01]  /*a6b0*/  IMAD R4, R211, c[0x0][0x1f4], R4 ;  /* 0x00007d00d3047a24 */ /* 0x000fe200078e0204 */
[----:B----4-:R-:W-:-:S04]  /*a6c0*/  LEA R13, P0, R2, c[0x0][0x1c8], 0x1 ;  /* 0x00007200020d7a11 */ /* 0x010fc800078008ff */
[----:B------:R-:W-:-:S04]  /*a6d0*/  IADD3.X R3, R225, R3, R4, P1, !PT ;  /* 0x00000003e1037210 */ /* 0x000fc80000ffe404 */
[----:B------:R-:W-:Y:S02]  /*a6e0*/  LEA.HI.X R16, R2, c[0x0][0x1cc], R3, 0x1, P0 ;  /* 0x0000730002107a11 */ /* 0x000fe400000f0c03 */
[----:B------:R-:W1:Y:S01]  /*a6f0*/  SHFL.IDX PT, R2, R13, RZ, 0x181f ;  /* 0x00181fff0d027589 */ /* 0x000e6200000e0000 */
[----:B------:R-:W-:-:S03]  /*a700*/  ISETP.GE.AND P0, PT, R6, 0x1, PT ;  /* 0x000000010600780c */ /* 0x000fc60003f06270 */
[----:B------:R-:W3:Y:S10]  /*a710*/  SHFL.IDX PT, R3, R16, RZ, 0x181f ;  /* 0x00181fff10037589 */ /* 0x000ef400000e0000 */
[----:B-1----:R-:W-:-:S02]  /*a720*/  @P0 LEA R10, P1, R140, R2, 0x1 ;  /* 0x000000028c0a0211 */ /* 0x002fc400078208ff */
[-C--:B------:R-:W-:Y:S02]  /*a730*/  @P0 LEA R8, P2, R206, R2.reuse, 0x1 ;  /* 0x00000002ce080211 */ /* 0x080fe400078408ff */
[-C--:B---3--:R-:W-:Y:S02]  /*a740*/  @P0 LEA.HI.X R11, R140, R3.reuse, R141, 0x1, P1 ;  /* 0x000000038c0b0211 */ /* 0x088fe400008f0c8d */
[CC--:B------:R-:W-:Y:S02]  /*a750*/  @P0 LEA R4, P1, R205.reuse, R2.reuse, 0x1 ;  /* 0x00000002cd040211 */ /* 0x0c0fe400078208ff */
[-C--:B------:R-:W-:Y:S01]  /*a760*/  @P0 LEA.HI.X R9, R206, R3.reuse, R214, 0x1, P2 ;  /* 0x00000003ce090211 */ /* 0x080fe200010f0cd6 */
[----:B------:R-:W-:Y:S01]  /*a770*/  @!PT LDS RZ, [RZ] ;  /* 0x00000000fffff984 */ /* 0x000fe20000000800 */
[----:B------:R1:W-:Y:S01]  /*a780*/  @P0 LDGSTS.E.BYPASS.LTC128B.128 [R203+0xa080], [R10.64], !P5 ;  /* 0x0a0800000acb0fae */ /* 0x0003e2000e901d46 */
[-C--:B------:R-:W-:Y:S02]  /*a790*/  @P0 LEA.HI.X R5, R205, R3.reuse, R216, 0x1, P1 ;  /* 0x00000003cd050211 */ /* 0x080fe400008f0cd8 */
[C---:B--2---:R-:W-:Y:S01]  /*a7a0*/  @P0 LEA R14, P1, R204.reuse, R2, 0x1 ;  /* 0x00000002cc0e0211 */ /* 0x044fe200078208ff */
[----:B------:R1:W-:Y:S03]  /*a7b0*/  @P0 LDGSTS.E.BYPASS.LTC128B.128 [R203+0xb880], [R8.64], !P4 ;  /* 0x0b88000008cb0fae */ /* 0x0003e6000e101d46 */
[----:B------:R-:W-:Y:S01]  /*a7c0*/  @P0 LEA.HI.X R15, R204, R3, R215, 0x1, P1 ;  /* 0x00000003cc0f0211 */ /* 0x000fe200008f0cd7 */
[----:B------:R1:W-:Y:S04]  /*a7d0*/  @P0 LDGSTS.E.BYPASS.LTC128B.128 [R203+0xd080], [R4.64], !P3 ;  /* 0x0d08000004cb0fae */ /* 0x0003e8000d901d46 */
[----:B------:R1:W-:Y:S01]  /*a7e0*/  @P0 LDGSTS.E.BYPASS.LTC128B.128 [R203+0xe880], [R14.64], !P6 ;  /* 0x0e8800000ecb0fae */ /* 0x0003e2000f101d46 */
[----:B------:R-:W-:-:S03]  /*a7f0*/  ISETP.GE.AND P0, PT, R6, 0x21, PT ;  /* 0x000000210600780c */ /* 0x000fc60003f06270 */
[----:B------:R1:W2:Y:S04]  /*a800*/  SHFL.IDX PT, R2, R13, 0x1, 0x181f ;  /* 0x00381f000d027f89 */ /* 0x0002a800000e0000 */
[----:B------:R1:W3:Y:S06]  /*a810*/  SHFL.IDX PT, R3, R16, 0x1, 0x181f ;  /* 0x00381f0010037f89 */ /* 0x0002ec00000e0000 */
[----:B------:R-:W-:Y:S05]  /*a820*/  @!P0 BRA `(.L_x_1772) ;  /* 0x000000c000008947 */ /* 0x000fea0003800000 */
[-C--:B-12---:R-:W-:Y:S02]  /*a830*/  LEA R10, P0, R140, R2.reuse, 0x1 ;  /* 0x000000028c0a7211 */ /* 0x086fe400078008ff */
[----:B------:R-:W-:-:S02]  /*a840*/  LEA R8, P2, R206, R2, 0x1 ;  /* 0x00000002ce087211 */ /* 0x000fc400078408ff */
[-C--:B---3--:R-:W-:Y:S02]  /*a850*/  LEA.HI.X R11, R140, R3.reuse, R141, 0x1, P0 ;  /* 0x000000038c0b7211 */ /* 0x088fe400000f0c8d */
[CC--:B------:R-:W-:Y:S02]  /*a860*/  LEA R4, P1, R205.reuse, R2.reuse, 0x1 ;  /* 0x00000002cd047211 */ /* 0x0c0fe400078208ff */
[----:B------:R-:W-:Y:S01]  /*a870*/  LEA R2, P0, R204, R2, 0x1 ;  /* 0x00000002cc027211 */ /* 0x000fe200078008ff */
[----:B------:R1:W-:Y:S01]  /*a880*/  LDGSTS.E.BYPASS.LTC128B.128 [R207+0xb080], [R10.64], !P5 ;  /* 0x0b0800000acf7fae */ /* 0x0003e2000e901d46 */
[-C--:B------:R-:W-:Y:S02]  /*a890*/  LEA.HI.X R9, R206, R3.reuse, R214, 0x1, P2 ;  /* 0x00000003ce097211 */ /* 0x080fe400010f0cd6 */
[-C--:B------:R-:W-:Y:S02]  /*a8a0*/  LEA.HI.X R5, R205, R3.reuse, R216, 0x1, P1 ;  /* 0x00000003cd057211 */ /* 0x080fe400008f0cd8 */
[----:B------:R-:W-:Y:S01]  /*a8b0*/  LEA.HI.X R3, R204, R3, R215, 0x1, P0 ;  /* 0x00000003cc037211 */ /* 0x000fe200000f0cd7 */
[----:B------:R1:W-:Y:S04]  /*a8c0*/  LDGSTS.E.BYPASS.LTC128B.128 [R207+0xc880], [R8.64], !P4 ;  /* 0x0c88000008cf7fae */ /* 0x0003e8000e101d46 */
[----:B------:R1:W-:Y:S04]  /*a8d0*/  LDGSTS.E.BYPASS.LTC128B.128 [R207+0xe080], [R4.64], !P3 ;  /* 0x0e08000004cf7fae */ /* 0x0003e8000d901d46 */
[----:B------:R1:W-:Y:S02]  /*a8e0*/  LDGSTS.E.BYPASS.LTC128B.128 [R207+0xf880], [R2.64], !P6 ;  /* 0x0f88000002cf7fae */ /* 0x0003e4000f101d46 */
.L_x_1772:
[----:B------:R-:W-:Y:S05]  /*a8f0*/  BSYNC B0 ;  /* 0x0000000000007941 */ /* 0x000fea0003800000 */
.L_x_1771:
[----:B------:R-:W-:Y:S01]  /*a900*/  ISETP.LT.AND P0, PT, RZ, c[0x0][0x27c], PT ;  /* 0x00009f00ff007a0c */ /* 0x000fe20003f01270 */
[----:B------:R-:W0:-:S12]  /*a910*/  LDGDEPBAR ;  /* 0x00000000000079af */ /* 0x000e180000000000 */
[----:B------:R-:W-:Y:S05]  /*a920*/  @P0 BRA `(.L_x_1773) ;  /* 0x0000002000000947 */ /* 0x000fea0003800000 */
[----:B------:R-:W-:-:S04]  /*a930*/  DEPBAR.LE SB0, 0x1 ;  /* 0x000080400000791a */ /* 0x000fc80000000000 */
[----:B------:R-:W-:Y:S05]  /*a940*/  BRA `(.L_x_1774) ;  /* 0x000068a000007947 */ /* 0x000fea0003800000 */
.L_x_1773:
[----:B-12---:R-:W-:Y:S01]  /*a950*/  SHF.R.S32.HI R2, RZ, 0x1f, R130 ;  /* 0x0000001fff027819 */ /* 0x006fe20000011482 */
[----:B------:R-:W-:Y:S01]  /*a960*/  ULDC.U8 UR4, c[0x0][0x298] ;  /* 0x0000a60000047ab9 */ /* 0x000fe20000000000 */
[----:B------:R-:W-:Y:S01]  /*a970*/  IMAD.WIDE.U32 R4, R130, c[0x0][0x280], RZ ;  /* 0x0000a00082047a25 */ /* 0x000fe200078e00ff */
[----:B------:R-:W-:Y:S01]  /*a980*/  ISETP.NE.AND P1, PT, RZ, UR4, PT ;  /* 0x00000004ff007c0c */ /* 0x000fe2000bf25270 */
[----:B------:R-:W-:Y:S02]  /*a990*/  BSSY B2, `(.L_x_1774) ;  /* 0x0000685000027945 */ /* 0x000fe40003800000 */
[----:B---3--:R-:W-:Y:S01]  /*a9a0*/  IMAD R3, R2, c[0x0][0x280], RZ ;  /* 0x0000a00002037a24 */ /* 0x008fe200078e02ff */
[----:B------:R-:W-:Y:S01]  /*a9b0*/  LEA R8, P0, R4, c[0x0][0x270], 0x1 ;  /* 0x00009c0004087a11 */ /* 0x000fe200078008ff */
[----:B------:R-:W-:Y:S02]  /*a9c0*/  IMAD R6, R2, c[0x0][0x290], RZ ;  /* 0x0000a40002067a24 */ /* 0x000fe400078e02ff */
[----:B------:R-:W-:-:S05]  /*a9d0*/  IMAD R3, R130, c[0x0][0x284], R3 ;  /* 0x0000a10082037a24 */ /* 0x000fca00078e0203 */
[----:B------:R-:W-:Y:S01]  /*a9e0*/  IADD3 R9, R3, R5, RZ ;  /* 0x0000000503097210 */ /* 0x000fe20007ffe0ff */
[----:B------:R-:W-:-:S03]  /*a9f0*/  IMAD.WIDE.U32 R2, R130, c[0x0][0x290], RZ ;  /* 0x0000a40082027a25 */ /* 0x000fc600078e00ff */
[----:B------:R-:W-:Y:S01]  /*aa00*/  LEA.HI.X R4, R4, c[0x0][0x274], R9, 0x1, P0 ;  /* 0x00009d0004047a11 */ /* 0x000fe200000f0c09 */
[----:B------:R-:W-:Y:S01]  /*aa10*/  IMAD R5, R130, c[0x0][0x294], R6 ;  /* 0x0000a50082057a24 */ /* 0x000fe200078e0206 */
[----:B------:R-:W-:-:S04]  /*aa20*/  LEA R6, P0, R2, c[0x0][0x288], 0x1 ;  /* 0x0000a20002067a11 */ /* 0x000fc800078008ff */
[----:B------:R-:W-:-:S04]  /*aa30*/  IADD3 R3, R5, R3, RZ ;  /* 0x0000000305037210 */ /* 0x000fc80007ffe0ff */
[----:B------:R-:W-:Y:S01]  /*aa40*/  LEA.HI.X R2, R2, c[0x0][0x28c], R3, 0x1, P0 ;  /* 0x0000a30002027a11 */ /* 0x000fe200000f0c03 */
        /* <DEDUP_REMOVED lines=10> */
[----:B------:R3:W4:Y:S01]  /*aaf0*/  SHFL.IDX PT, R4, R8, RZ, 0x181f ;  /* 0x00181fff08047589 */ /* 0x00072200000e0000 */
[----:B------:R-:W-:Y:S01]  /*ab00*/  CS2R R14, SRZ ;  /* 0x00000000000e7805 */ /* 0x000fe2000001ff00 */
[----:B------:R-:W-:-:S02]  /*ab10*/  CS2R R10, SRZ ;  /* 0x00000000000a7805 */ /* 0x000fc4000001ff00 */
[----:B------:R1:W1:Y:S01]  /*ab20*/  SHFL.IDX PT, R2, R6, RZ, 0x181f ;  /* 0x00181fff06027589 */ /* 0x00026200000e0000 */
[----:B---3--:R-:W-:Y:S01]  /*ab30*/  CS2R R8, SRZ ;  /* 0x0000000000087805 */ /* 0x008fe2000001ff00 */
[----:B------:R-:W-:Y:S05]  /*ab40*/  @P2 BRA `(.L_x_1777) ;  /* 0x0000028000002947 */ /* 0x000fea0003800000 */
[----:B--2-4-:R-:W2:Y:S04]  /*ab50*/  LDL R30, [R1+0x174] ;  /* 0x00017400011e7983 */ /* 0x014ea80000100800 */
        /* <DEDUP_REMOVED lines=10> */
[----:B-1----:R-:W-:-:S04]  /*ac00*/  @!P0 IMAD.WIDE R14, R144, 0x2, R4 ;  /* 0x00000002900e8825 */ /* 0x002fc800078e0204 */
[----:B------:R-:W-:Y:S01]  /*ac10*/  @!P0 IMAD.WIDE R10, R144, 0x2, R2 ;  /* 0x00000002900a8825 */ /* 0x000fe200078e0202 */
[----:B------:R1:W5:Y:S04]  /*ac20*/  @!P0 LD.E.64 R18, [R14.64] ;  /* 0x000000060e128980 */ /* 0x000368000c101b00 */
[----:B------:R1:W5:Y:S01]  /*ac30*/  @!P0 LD.E.64 R8, [R10.64] ;  /* 0x000000060a088980 */ /* 0x000362000c101b00 */
[----:B------:R-:W-:Y:S01]  /*ac40*/  CS2R R20, SRZ ;  /* 0x0000000000147805 */ /* 0x000fe2000001ff00 */
[----:B------:R-:W-:Y:S01]  /*ac50*/  CS2R R22, SRZ ;  /* 0x0000000000167805 */ /* 0x000fe2000001ff00 */
[----:B-1----:R-:W-:Y:S01]  /*ac60*/  CS2R R10, SRZ ;  /* 0x00000000000a7805 */ /* 0x002fe2000001ff00 */
[----:B------:R-:W-:Y:S01]  /*ac70*/  CS2R R24, SRZ ;  /* 0x0000000000187805 */ /* 0x000fe2000001ff00 */
[----:B--2---:R-:W-:-:S02]  /*ac80*/  @!P2 IADD3 R16, P6, R4, R30, RZ ;  /* 0x0000001e0410a210 */ /* 0x004fc40007fde0ff */
[----:B------:R-:W-:-:S03]  /*ac90*/  @!P2 IADD3 R14, P0, R2, R30, RZ ;  /* 0x0000001e020ea210 */ /* 0x000fc60007f1e0ff */
[--C-:B---3--:R-:W-:Y:S02]  /*aca0*/  @!P2 IMAD.X R17, R5, 0x1, R27.reuse, P6 ;  /* 0x000000010511a824 */ /* 0x108fe400030e061b */
[----:B------:R-:W-:Y:S01]  /*acb0*/  @!P2 IMAD.X R15, R3, 0x1, R27, P0 ;  /* 0x00000001030fa824 */ /* 0x000fe200000e061b */
[----:B------:R-:W-:Y:S02]  /*acc0*/  ISETP.GE.AND P0, PT, R147, c[0x0][0x27c], PT ;  /* 0x00009f0093007a0c */ /* 0x000fe40003f06270 */
[----:B------:R1:W5:Y:S04]  /*acd0*/  @!P2 LD.E.64 R20, [R16.64] ;  /* 0x000000061014a980 */ /* 0x000368000c101b00 */
[----:B------:R4:W5:Y:S02]  /*ace0*/  @!P2 LD.E.64 R10, [R14.64] ;  /* 0x000000060e0aa980 */ /* 0x000964000c101b00 */
[----:B----4-:R-:W-:-:S05]  /*acf0*/  @!P1 IADD3 R14, P2, R4, R26, RZ ;  /* 0x0000001a040e9210 */ /* 0x010fca0007f5e0ff */
[----:B------:R-:W-:Y:S01]  /*ad00*/  @!P1 IMAD.X R15, R5, 0x1, R29, P2 ;  /* 0x00000001050f9824 */ /* 0x000fe200010e061d */
[----:B------:R-:W-:Y:S01]  /*ad10*/  @!P1 IADD3 R26, P2, R2, R26, RZ ;  /* 0x0000001a021a9210 */ /* 0x000fe20007f5e0ff */
[----:B-1----:R-:W-:-:S03]  /*ad20*/  CS2R R16, SRZ ;  /* 0x0000000000107805 */ /* 0x002fc6000001ff00 */
[----:B------:R1:W5:Y:S01]  /*ad30*/  @!P1 LD.E.64 R22, [R14.64] ;  /* 0x000000060e169980 */ /* 0x000362000c101b00 */
[----:B------:R-:W-:Y:S01]  /*ad40*/  @!P1 IMAD.X R27, R3, 0x1, R29, P2 ;  /* 0x00000001031b9824 */ /* 0x000fe200010e061d */
[----:B------:R-:W-:-:S05]  /*ad50*/  @!P0 IADD3 R4, P2, R4, R28, RZ ;  /* 0x0000001c04048210 */ /* 0x000fca0007f5e0ff */
[----:B------:R-:W-:Y:S01]  /*ad60*/  @!P0 IMAD.X R5, R5, 0x1, R13, P2 ;  /* 0x0000000105058824 */ /* 0x000fe200010e060d */
[----:B------:R-:W-:-:S04]  /*ad70*/  @!P0 IADD3 R2, P2, R2, R28, RZ ;  /* 0x0000001c02028210 */ /* 0x000fc80007f5e0ff */
[----:B------:R2:W5:Y:S01]  /*ad80*/  @!P0 LD.E.64 R24, [R4.64] ;  /* 0x0000000604188980 */ /* 0x000562000c101b00 */
[----:B------:R-:W-:-:S05]  /*ad90*/  @!P0 IMAD.X R3, R3, 0x1, R13, P2 ;  /* 0x0000000103038824 */ /* 0x000fca00010e060d */
[----:B------:R2:W5:Y:S01]  /*ada0*/  @!P0 LD.E.64 R16, [R2.64] ;  /* 0x0000000602108980 */ /* 0x000562000c101b00 */
[----:B-1----:R-:W-:-:S06]  /*adb0*/  CS2R R14, SRZ ;  /* 0x00000000000e7805 */ /* 0x002fcc000001ff00 */
[----:B------:R2:W5:Y:S02]  /*adc0*/  @!P1 LD.E.64 R14, [R26.64] ;  /* 0x000000061a0e9980 */ /* 0x000564000c101b00 */
.L_x_1777:
[----:B--2-4-:R-:W-:Y:S05]  /*add0*/  BSYNC B0 ;  /* 0x0000000000007941 */ /* 0x014fea0003800000 */
.L_x_1776:
[----:B------:R-:W2:Y:S01]  /*ade0*/  LDL R42, [R1+0x4] ;  /* 0x00000400012a7983 */ /* 0x000ea20000100800 */
[--C-:B-----5:R-:W-:Y:S01]  /*adf0*/  IMAD.MOV.U32 R36, RZ, RZ, R21.reuse ;  /* 0x000000ffff247224 */ /* 0x120fe200078e0015 */
[--C-:B------:R-:W-:Y:S01]  /*ae00*/  SHF.R.U64 R34, R20, 0x10, R21.reuse ;  /* 0x0000001014227819 */ /* 0x100fe20000001215 */
[----:B------:R-:W-:Y:S01]  /*ae10*/  IMAD.MOV.U32 R33, RZ, RZ, R22 ;  /* 0x000000ffff217224 */ /* 0x000fe200078e0016 */
[----:B------:R-:W-:Y:S01]  /*ae20*/  SHF.R.U32.HI R31, RZ, 0x10, R21 ;  /* 0x00000010ff1f7819 */ /* 0x000fe20000011615 */
[----:B------:R-:W-:Y:S01]  /*ae30*/  IMAD.MOV.U32 R28, RZ, RZ, R25 ;  /* 0x000000ffff1c7224 */ /* 0x000fe200078e0019 */
[----:B------:R-:W-:Y:S01]  /*ae40*/  SHF.R.U64 R30, R22, 0x10, R23 ;  /* 0x00000010161e7819 */ /* 0x000fe20000001217 */
[----:B------:R-:W-:Y:S01]  /*ae50*/  IMAD.MOV.U32 R21, RZ, RZ, R10 ;  /* 0x000000ffff157224 */ /* 0x000fe200078e000a */
[----:B------:R-:W-:Y:S01]  /*ae60*/  SHF.R.U64 R38, R18, 0x10, R19 ;  /* 0x0000001012267819 */ /* 0x000fe20000001213 */
        /* <DEDUP_REMOVED lines=15> */
[----:B------:R-:W-:Y:S01]  /*af60*/  SHF.R.U32.HI R19, RZ, 0x10, R9 ;  /* 0x00000010ff137819 */ /* 0x000fe20000011609 */
[----:B------:R-:W-:Y:S01]  /*af70*/  IMAD.MOV.U32 R8, RZ, RZ, R16 ;  /* 0x000000ffff087224 */ /* 0x000fe200078e0010 */
[----:B------:R-:W-:Y:S01]  /*af80*/  PRMT R24, R24, 0x5410, R35 ;  /* 0x0000541018187816 */ /* 0x000fe20000000023 */
[----:B-1----:R-:W-:Y:S01]  /*af90*/  IMAD.MOV.U32 R6, RZ, RZ, R17 ;  /* 0x000000ffff067224 */ /* 0x002fe200078e0011 */
[----:B------:R-:W-:Y:S01]  /*afa0*/  PRMT R35, R22, 0x5410, R28 ;  /* 0x0000541016237816 */ /* 0x000fe2000000001c */
[----:B------:R-:W-:-:S04]  /*afb0*/  DEPBAR.LE SB0, 0x1 ;  /* 0x000080400000791a */ /* 0x000fc80000000000 */
[----:B------:R-:W-:Y:S01]  /*afc0*/  PRMT R22, R19, 0x7610, R22 ;  /* 0x0000761013167816 */ /* 0x000fe20000000016 */
[----:B------:R-:W-:Y:S01]  /*afd0*/  BSSY B1, `(.L_x_1778) ;  /* 0x00000c7000017945 */ /* 0x000fe20003800000 */
[----:B------:R-:W-:Y:S01]  /*afe0*/  SHF.R.U32.HI R27, RZ, 0x10, R23 ;  /* 0x00000010ff1b7819 */ /* 0x000fe20000011617 */
[----:B------:R-:W-:Y:S01]  /*aff0*/  IMAD.MOV.U32 R23, RZ, RZ, R9 ;  /* 0x000000ffff177224 */ /* 0x000fe200078e0009 */
[--C-:B------:R-:W-:Y:S02]  /*b000*/  SHF.R.U64 R18, R10, 0x10, R11.reuse ;  /* 0x000000100a127819 */ /* 0x100fe4000000120b */
[----:B------:R-:W-:Y:S01]  /*b010*/  SHF.R.U32.HI R10, RZ, 0x10, R11 ;  /* 0x00000010ff0a7819 */ /* 0x000fe2000001160b */
[----:B------:R-:W-:Y:S01]  /*b020*/  IMAD.MOV.U32 R11, RZ, RZ, R15 ;  /* 0x000000ffff0b7224 */ /* 0x000fe200078e000f */
[----:B------:R-:W-:Y:S02]  /*b030*/  PRMT R25, R39, 0x7610, R25 ;  /* 0x0000761027197816 */ /* 0x000fe40000000019 */
[----:B------:R-:W-:-:S02]  /*b040*/  PRMT R27, R27, 0x5410, R37 ;  /* 0x000054101b1b7816 */ /* 0x000fc40000000025 */
[----:B------:R-:W-:Y:S02]  /*b050*/  PRMT R26, R26, 0x5410, R34 ;  /* 0x000054101a1a7816 */ /* 0x000fe40000000022 */
[----:B------:R-:W-:Y:S02]  /*b060*/  PRMT R29, R29, 0x5410, R33 ;  /* 0x000054101d1d7816 */ /* 0x000fe40000000021 */
[----:B------:R-:W-:Y:S02]  /*b070*/  PRMT R20, R20, 0x5410, R24 ;  /* 0x0000541014147816 */ /* 0x000fe40000000018 */
[--C-:B------:R-:W-:Y:S02]  /*b080*/  SHF.R.U64 R9, R14, 0x10, R15.reuse ;  /* 0x000000100e097819 */ /* 0x100fe4000000120f */
[----:B------:R-:W-:Y:S02]  /*b090*/  SHF.R.U32.HI R5, RZ, 0x10, R15 ;  /* 0x00000010ff057819 */ /* 0x000fe4000001160f */
[----:B------:R-:W-:-:S02]  /*b0a0*/  SHF.R.U64 R4, R16, 0x10, R17 ;  /* 0x0000001010047819 */ /* 0x000fc40000001211 */
[----:B------:R-:W-:Y:S02]  /*b0b0*/  SHF.R.U32.HI R2, RZ, 0x10, R17 ;  /* 0x00000010ff027819 */ /* 0x000fe40000011611 */
[----:B------:R-:W-:Y:S02]  /*b0c0*/  PRMT R31, R31, 0x5410, R27 ;  /* 0x000054101f1f7816 */ /* 0x000fe4000000001b */
[----:B------:R-:W-:Y:S02]  /*b0d0*/  PRMT R34, R26, 0x5410, R29 ;  /* 0x000054101a227816 */ /* 0x000fe4000000001d */
[--C-:B------:R-:W-:Y:S02]  /*b0e0*/  PRMT R25, R25, 0x5410, R20.reuse ;  /* 0x0000541019197816 */ /* 0x100fe40000000014 */
        /* <DEDUP_REMOVED lines=9> */
[----:B------:R-:W-:Y:S01]  /*b180*/  PRMT R32, R32, 0x5410, R4 ;  /* 0x0000541020207816 */ /* 0x000fe20000000004 */
[----:B------:R-:W-:Y:S01]  /*b190*/  BAR.SYNC.DEFER_BLOCKING 0x0 ;  /* 0x0000000000007b1d */ /* 0x000fe20000010000 */
[----:B--2---:R-:W-:-:S05]  /*b1a0*/  IMAD R3, R42, -0x80, R40 ;  /* 0xffffff802a037824 */ /* 0x004fca00078e0228 */
[----:B------:R-:W-:-:S04]  /*b1b0*/  IMNMX R19, R3, 0x80, PT ;  /* 0x0000008003137817 */ /* 0x000fc80003800200 */
[----:B------:R-:W-:-:S13]  /*b1c0*/  ISETP.GE.AND P0, PT, R143, R19, PT ;  /* 0x000000138f00720c */ /* 0x000fda0003f06270 */
        /* <DEDUP_REMOVED lines=11> */
[--C-:B------:R-:W-:Y:S01]  /*b280*/  HADD2.F32 R6, -RZ, R9.reuse.H1_H1 ;  /* 0x30000009ff067230 */ /* 0x100fe20000004100 */
[-C--:B------:R-:W-:Y:S01]  /*b290*/  FMUL.FTZ R16, R14, R13.reuse ;  /* 0x0000000d0e107220 */ /* 0x080fe20000410000 */
[----:B------:R-:W-:Y:S01]  /*b2a0*/  HADD2.F32 R5, -RZ, R9.H0_H0 ;  /* 0x20000009ff057230 */ /* 0x000fe20000004100 */
[----:B------:R-:W-:Y:S01]  /*b2b0*/  FMUL.FTZ R17, R8, R13 ;  /* 0x0000000d08117220 */ /* 0x000fe20000410000 */
[--C-:B------:R-:W-:Y:S01]  /*b2c0*/  HADD2.F32 R15, -RZ, R10.reuse.H0_H0 ;  /* 0x2000000aff0f7230 */ /* 0x100fe20000004100 */
[-C--:B------:R-:W-:Y:S01]  /*b2d0*/  FMUL.FTZ R13, R6, R2.reuse ;  /* 0x00000002060d7220 */ /* 0x080fe20000410000 */
[--C-:B------:R-:W-:Y:S01]  /*b2e0*/  HADD2.F32 R9, -RZ, R11.reuse.H0_H0 ;  /* 0x2000000bff097230 */ /* 0x100fe20000004100 */
[C---:B------:R-:W-:Y:S01]  /*b2f0*/  FMUL.FTZ R2, R5.reuse, R2 ;  /* 0x0000000205027220 */ /* 0x040fe20000410000 */
[----:B------:R-:W-:Y:S01]  /*b300*/  HADD2.F32 R10, -RZ, R10.H1_H1 ;  /* 0x3000000aff0a7230 */ /* 0x000fe20000004100 */
[-C--:B------:R-:W-:Y:S01]  /*b310*/  FFMA.FTZ R18, R14, R4.reuse, -R17 ;  /* 0x000000040e127223 */ /* 0x080fe20000010811 */
[----:B------:R-:W-:Y:S01]  /*b320*/  HADD2.F32 R11, -RZ, R11.H1_H1 ;  /* 0x3000000bff0b7230 */ /* 0x000fe20000004100 */
[----:B------:R-:W-:Y:S01]  /*b330*/  FFMA.FTZ R17, R8, R4, R16 ;  /* 0x0000000408117223 */ /* 0x000fe20000010010 */
[----:B------:R-:W-:Y:S01]  /*b340*/  HADD2.F32 R4, -RZ, R25.H0_H0 ;  /* 0x20000019ff047230 */ /* 0x000fe20000004100 */
[-C--:B------:R-:W-:Y:S01]  /*b350*/  FFMA.FTZ R16, R5, R3.reuse, -R13 ;  /* 0x0000000305107223 */ /* 0x080fe2000001080d */
[----:B------:R-:W-:Y:S01]  /*b360*/  HADD2.F32 R5, -RZ, R23.H0_H0 ;  /* 0x20000017ff057230 */ /* 0x000fe20000004100 */
[----:B------:R-:W-:Y:S01]  /*b370*/  FFMA.FTZ R14, R6, R3, R2 ;  /* 0x00000003060e7223 */ /* 0x000fe20000010002 */
[----:B------:R-:W-:-:S02]  /*b380*/  HADD2.F32 R2, -RZ, R22.H0_H0 ;  /* 0x20000016ff027230 */ /* 0x000fc40000004100 */
[----:B------:R-:W-:Y:S01]  /*b390*/  HADD2.F32 R3, -RZ, R24.H1_H1 ;  /* 0x30000018ff037230 */ /* 0x000fe20000004100 */
[CC--:B------:R-:W-:Y:S02]  /*b3a0*/  FMUL.FTZ R13, R10.reuse, R5.reuse ;  /* 0x000000050a0d7220 */ /* 0x0c0fe40000410000 */
[-C--:B------:R-:W-:Y:S02]  /*b3b0*/  FMUL.FTZ R8, R11, R2.reuse ;  /* 0x000000020b087220 */ /* 0x080fe40000410000 */
[----:B------:R-:W-:Y:S02]  /*b3c0*/  FMUL.FTZ R5, R15, R5 ;  /* 0x000000050f057220 */ /* 0x000fe40000410000 */
[----:B------:R-:W-:Y:S02]  /*b3d0*/  FMUL.FTZ R6, R9, R2 ;  /* 0x0000000209067220 */ /* 0x000fe40000410000 */
[----:B------:R-:W-:Y:S02]  /*b3e0*/  FFMA.FTZ R13, R15, R4, -R13 ;  /* 0x000000040f0d7223 */ /* 0x000fe4000001080d */
[-C--:B------:R-:W-:Y:S01]  /*b3f0*/  FFMA.FTZ R2, R9, R3.reuse, -R8 ;  /* 0x0000000309027223 */ /* 0x080fe20000010808 */
[----:B------:R-:W-:Y:S01]  /*b400*/  F2FP.PACK_AB R8, R17, R18 ;  /* 0x000000121108723e */ /* 0x000fe200000000ff */
[----:B------:R-:W-:Y:S01]  /*b410*/  FFMA.FTZ R4, R10, R4, R5 ;  /* 0x000000040a047223 */ /* 0x000fe20000010005 */
[----:B------:R-:W-:Y:S01]  /*b420*/  F2FP.PACK_AB R9, R14, R16 ;  /* 0x000000100e09723e */ /* 0x000fe200000000ff */
[----:B------:R-:W-:-:S03]  /*b430*/  FFMA.FTZ R3, R11, R3, R6 ;  /* 0x000000030b037223 */ /* 0x000fc60000010006 */
[----:B------:R-:W-:Y:S02]  /*b440*/  F2FP.PACK_AB R10, R4, R13 ;  /* 0x0000000d040a723e */ /* 0x000fe400000000ff */
[----:B------:R-:W-:-:S05]  /*b450*/  F2FP.PACK_AB R11, R3, R2 ;  /* 0x00000002030b723e */ /* 0x000fca00000000ff */
[----:B------:R1:W-:Y:S02]  /*b460*/  STS.128 [R203+0x10080], R8 ;  /* 0x01008008cb007388 */ /* 0x0003e40000000c00 */
.L_x_1781:
[----:B------:R-:W-:Y:S05]  /*b470*/  BSYNC B0 ;  /* 0x0000000000007941 */ /* 0x000fea0003800000 */
.L_x_1780:
        /* <DEDUP_REMOVED lines=22> */
[----:B------:R-:W-:Y:S01]  /*b5e0*/  HADD2.F32 R4, -RZ, R28.H1_H1 ;  /* 0x3000001cff047230 */ /* 0x000fe20000004100 */
[-C--:B------:R-:W-:Y:S01]  /*b5f0*/  FFMA.FTZ R16, R5, R3.reuse, -R13 ;  /* 0x0000000305107223 */ /* 0x080fe2000001080d */
[----:B------:R-:W-:Y:S01]  /*b600*/  HADD2.F32 R5, -RZ, R25.H1_H1 ;  /* 0x30000019ff057230 */ /* 0x000fe20000004100 */
[----:B------:R-:W-:Y:S01]  /*b610*/  FFMA.FTZ R14, R6, R3, R2 ;  /* 0x00000003060e7223 */ /* 0x000fe20000010002 */
[----:B------:R-:W-:-:S02]  /*b620*/  HADD2.F32 R2, -RZ, R24.H0_H0 ;  /* 0x20000018ff027230 */ /* 0x000fc40000004100 */
[----:B------:R-:W-:Y:S01]  /*b630*/  HADD2.F32 R3, -RZ, R31.H0_H0 ;  /* 0x2000001fff037230 */ /* 0x000fe20000004100 */
        /* <DEDUP_REMOVED lines=13> */
.L_x_1783:
[----:B------:R-:W-:Y:S05]  /*b710*/  BSYNC B0 ;  /* 0x0000000000007941 */ /* 0x000fea0003800000 */
.L_x_1782:
        /* <DEDUP_REMOVED lines=41> */
.L_x_1785:
[----:B------:R-:W-:Y:S05]  /*b9b0*/  BSYNC B0 ;  /* 0x0000000000007941 */ /* 0x000fea0003800000 */
.L_x_1784:
[----:B------:R-:W-:-:S13]  /*b9c0*/  ISETP.GE.AND P0, PT, R147, c[0x0][0x27c], PT ;  /* 0x00009f0093007a0c */ /* 0x000fda0003f06270 */
[----:B------:R-:W-:Y:S05]  /*b9d0*/  @P0 BRA `(.L_x_1779) ;  /* 0x0000026000000947 */ /* 0x000fea0003800000 */
[----:B-1----:R-:W1:Y:S01]  /*b9e0*/  LDS.128 R8, [R203+0x1c080] ;  /* 0x01c08000cb087984 */ /* 0x002e620000000c00 */
[----:B------:R-:W-:Y:S02]  /*b9f0*/  HADD2.F32 R13, -RZ, R30.H1_H1 ;  /* 0x3000001eff0d7230 */ /* 0x000fe40000004100 */
[----:B------:R-:W-:Y:S02]  /*ba00*/  HADD2.F32 R2, -RZ, R32.H1_H1 ;  /* 0x30000020ff027230 */ /* 0x000fe40000004100 */
[--C-:B------:R-:W-:Y:S02]  /*ba10*/  HADD2.F32 R4, -RZ, R34.reuse.H1_H1 ;  /* 0x30000022ff047230 */ /* 0x100fe40000004100 */
        /* <DEDUP_REMOVED lines=17> */
[--C-:B------:R-:W-:Y:S01]  /*bb30*/  HADD2.F32 R5, -RZ, R33.reuse.H1_H1 ;  /* 0x30000021ff057230 */ /* 0x100fe20000004100 */
        /* <DEDUP_REMOVED lines=16> */
.L_x_1779:
[----:B------:R-:W-:Y:S05]  /*bc40*/  BSYNC B1 ;  /* 0x0000000000017941 */ /* 0x000fea0003800000 */
.L_x_1778:
        /* <DEDUP_REMOVED lines=14> */
[--C-:B------:R-:W-:Y:S01]  /*bd30*/  HADD2.F32 R6, -RZ, R9.reuse.H1_H1 ;  /* 0x30000009ff067230 */ /* 0x100fe20000004100 */
[C---:B------:R-:W-:Y:S01]  /*bd40*/  FMUL.FTZ R16, R13.reuse, R14 ;  /* 0x0000000e0d107220 */ /* 0x040fe20000410000 */
[----:B------:R-:W-:Y:S01]  /*bd50*/  HADD2.F32 R5, -RZ, R9.H0_H0 ;  /* 0x20000009ff057230 */ /* 0x000fe20000004100 */
[----:B------:R-:W-:Y:S01]  /*bd60*/  FMUL.FTZ R17, R13, R8 ;  /* 0x000000080d117220 */ /* 0x000fe20000410000 */
[--C-:B------:R-:W-:Y:S01]  /*bd70*/  HADD2.F32 R15, -RZ, R10.reuse.H0_H0 ;  /* 0x2000000aff0f7230 */ /* 0x100fe20000004100 */
[C---:B------:R-:W-:Y:S01]  /*bd80*/  FMUL.FTZ R13, R2.reuse, R6 ;  /* 0x00000006020d7220 */ /* 0x040fe20000410000 */
[--C-:B------:R-:W-:Y:S01]  /*bd90*/  HADD2.F32 R9, -RZ, R11.reuse.H0_H0 ;  /* 0x2000000bff097230 */ /* 0x100fe20000004100 */
[-C--:B------:R-:W-:Y:S01]  /*bda0*/  FMUL.FTZ R2, R2, R5.reuse ;  /* 0x0000000502027220 */ /* 0x080fe20000410000 */
[----:B------:R-:W-:Y:S01]  /*bdb0*/  HADD2.F32 R10, -RZ, R10.H1_H1 ;  /* 0x3000000aff0a7230 */ /* 0x000fe20000004100 */
[C---:B------:R-:W-:Y:S01]  /*bdc0*/  FFMA.FTZ R18, R4.reuse, R14, -R17 ;  /* 0x0000000e04127223 */ /* 0x040fe20000010811 */
[----:B------:R-:W-:Y:S01]  /*bdd0*/  HADD2.F32 R11, -RZ, R11.H1_H1 ;  /* 0x3000000bff0b7230 */ /* 0x000fe20000004100 */
[----:B------:R-:W-:Y:S01]  /*bde0*/  FFMA.FTZ R17, R4, R8, R16 ;  /* 0x0000000804117223 */ /* 0x000fe20000010010 */
[----:B------:R-:W-:Y:S01]  /*bdf0*/  HADD2.F32 R4, -RZ, R25.H0_H0 ;  /* 0x20000019ff047230 */ /* 0x000fe20000004100 */
[C---:B------:R-:W-:Y:S01]  /*be00*/  FFMA.FTZ R16, R3.reuse, R5, -R13 ;  /* 0x0000000503107223 */ /* 0x040fe2000001080d */
[----:B------:R-:W-:Y:S01]  /*be10*/  HADD2.F32 R5, -RZ, R23.H0_H0 ;  /* 0x20000017ff057230 */ /* 0x000fe20000004100 */
[----:B------:R-:W-:Y:S01]  /*be20*/  FFMA.FTZ R14, R3, R6, R2 ;  /* 0x00000006030e7223 */ /* 0x000fe20000010002 */
[----:B------:R-:W-:-:S02]  /*be30*/  HADD2.F32 R2, -RZ, R22.H0_H0 ;  /* 0x20000016ff027230 */ /* 0x000fc40000004100 */
[----:B------:R-:W-:Y:S01]  /*be40*/  HADD2.F32 R3, -RZ, R24.H1_H1 ;  /* 0x30000018ff037230 */ /* 0x000fe20000004100 */
[C---:B------:R-:W-:Y:S02]  /*be50*/  FMUL.FTZ R13, R5.reuse, R10 ;  /* 0x0000000a050d7220 */ /* 0x040fe40000410000 */
[C---:B------:R-:W-:Y:S02]  /*be60*/  FMUL.FTZ R8, R2.reuse, R11 ;  /* 0x0000000b02087220 */ /* 0x040fe40000410000 */
[----:B------:R-:W-:Y:S02]  /*be70*/  FMUL.FTZ R5, R5, R15 ;  /* 0x0000000f05057220 */ /* 0x000fe40000410000 */
[----:B------:R-:W-:Y:S02]  /*be80*/  FMUL.FTZ R6, R2, R9 ;  /* 0x0000000902067220 */ /* 0x000fe40000410000 */
[C---:B------:R-:W-:Y:S02]  /*be90*/  FFMA.FTZ R13, R4.reuse, R15, -R13 ;  /* 0x0000000f040d7223 */ /* 0x040fe4000001080d */
[----:B------:R-:W-:Y:S01]  /*bea0*/  FFMA.FTZ R2, R3, R9, -R8 ;  /* 0x0000000903027223 */ /* 0x000fe20000010808 */
[----:B------:R-:W-:Y:S01]  /*beb0*/  F2FP.PACK_AB R8, R17, R18 ;  /* 0x000000121108723e */ /* 0x000fe200000000ff */
[----:B------:R-:W-:Y:S01]  /*bec0*/  FFMA.FTZ R4, R4, R10, R5 ;  /* 0x0000000a04047223 */ /* 0x000fe20000010005 */
[----:B------:R-:W-:Y:S01]  /*bed0*/  F2FP.PACK_AB R9, R14, R16 ;  /* 0x000000100e09723e */ /* 0x000fe200000000ff */
[----:B------:R-:W-:-:S03]  /*bee0*/  FFMA.FTZ R3, R3, R11, R6 ;  /* 0x0000000b03037223 */ /* 0x000fc60000010006 */
[----:B------:R-:W-:Y:S02]  /*bef0*/  F2FP.PACK_AB R10, R4, R13 ;  /* 0x0000000d040a723e */ /* 0x000fe400000000ff */
[----:B------:R-:W-:-:S05]  /*bf00*/  F2FP.PACK_AB R11, R3, R2 ;  /* 0x00000002030b723e */ /* 0x000fca00000000ff */
[----:B------:R1:W-:Y:S02]  /*bf10*/  STS.128 [R203+0x11080], R8 ;  /* 0x01108008cb007388 */ /* 0x0003e40000000c00 */
.L_x_1789:
[----:B------:R-:W-:Y:S05]  /*bf20*/  BSYNC B0 ;  /* 0x0000000000007941 */ /* 0x000fea0003800000 */
.L_x_1788:
        /* <DEDUP_REMOVED lines=22> */
[----:B------:R-:W-:Y:S01]  /*c090*/  HADD2.F32 R4, -RZ, R28.H1_H1 ;  /* 0x3000001cff047230 */ /* 0x000fe20000004100 */
[C---:B------:R-:W-:Y:S01]  /*c0a0*/  FFMA.FTZ R16, R3.reuse, R5, -R13 ;  /* 0x0000000503107223 */ /* 0x040fe2000001080d */
[----:B------:R-:W-:Y:S01]  /*c0b0*/  HADD2.F32 R5, -RZ, R25.H1_H1 ;  /* 0x30000019ff057230 */ /* 0x000fe20000004100 */
[----:B------:R-:W-:Y:S01]  /*c0c0*/  FFMA.FTZ R14, R3, R6, R2 ;  /* 0x00000006030e7223 */ /* 0x000fe20000010002 */
[----:B------:R-:W-:-:S02]  /*c0d0*/  HADD2.F32 R2, -RZ, R24.H0_H0 ;  /* 0x20000018ff027230 */ /* 0x000fc40000004100 */
[----:B------:R-:W-:Y:S01]  /*c0e0*/  HADD2.F32 R3, -RZ, R31.H0_H0 ;  /* 0x2000001fff037230 */ /* 0x000fe20000004100 */
        /* <DEDUP_REMOVED lines=13> */
.L_x_1791:
[----:B------:R-:W-:Y:S05]  /*c1c0*/  BSYNC B0 ;  /* 0x0000000000007941 */ /* 0x000fea0003800000 */
.L_x_1790:
        /* <DEDUP_REMOVED lines=41> */
.L_x_1793:
[----:B------:R-:W-:Y:S05]  /*c460*/  BSYNC B0 ;  /* 0x0000000000007941 */ /* 0x000fea0003800000 */
.L_x_1792:
        /* <DEDUP_REMOVED lines=23> */
[--C-:B------:R-:W-:Y:S01]  /*c5e0*/  HADD2.F32 R5, -RZ, R33.reuse.H1_H1 ;  /* 0x30000021ff057230 */ /* 0x100fe20000004100 */
        /* <DEDUP_REMOVED lines=16> */
.L_x_1787:
[----:B------:R-:W-:Y:S05]  /*c6f0*/  BSYNC B1 ;  /* 0x0000000000017941 */ /* 0x000fea0003800000 */
.L_x_1786:
        /* <DEDUP_REMOVED lines=45> */
.L_x_1797:
[----:B------:R-:W-:Y:S05]  /*c9d0*/  BSYNC B0 ;  /* 0x0000000000007941 */ /* 0x000fea0003800000 */
.L_x_1796:
        /* <DEDUP_REMOVED lines=41> */
.L_x_1799:
[----:B------:R-:W-:Y:S05]  /*cc70*/  BSYNC B0 ;  /* 0x0000000000007941 */ /* 0x000fea0003800000 */
.L_x_1798:
        /* <DEDUP_REMOVED lines=41> */
.L_x_1801:
[----:B------:R-:W-:Y:S05]  /*cf10*/  BSYNC B0 ;  /* 0x0000000000007941 */ /* 0x000fea0003800000 */
.L_x_1800:
        /* <DEDUP_REMOVED lines=40> */
.L_x_1795:
[----:B------:R-:W-:Y:S05]  /*d1a0*/  BSYNC B1 ;  /* 0x0000000000017941 */ /* 0x000fea0003800000 */
.L_x_1794:
        /* <DEDUP_REMOVED lines=44> */
.L_x_1804:
[----:B------:R-:W-:Y:S05]  /*d470*/  BSYNC B0 ;  /* 0x0000000000007941 */ /* 0x000fea0003800000 */
.L_x_1803:
        /* <DEDUP_REMOVED lines=41> */
.L_x_1806:
[----:B------:R-:W-:Y:S05]  /*d710*/  BSYNC B0 ;  /* 0x0000000000007941 */ /* 0x000fea0003800000 */
.L_x_1805:
        /* <DEDUP_REMOVED lines=41> */
.L_x_1808:
[----:B------:R-:W-:Y:S05]  /*d9b0*/  BSYNC B0 ;  /* 0x0000000000007941 */ /* 0x000fea0003800000 */
.L_x_1807:
        /* <DEDUP_REMOVED lines=39> */
[----:B------:R1:W-:Y:S01]  /*dc30*/  STS.128 [R203+0x1f080], R8 ;  /* 0x01f08008cb007388 */ /* 0x0003e20000000c00 */
[----:B------:R-:W-:Y:S05]  /*dc40*/  BRA `(.L_x_1802) ;  /* 0x0000359000007947 */ /* 0x000fea0003800000 */
.L_x_1775:
[----:B------:R-:W-:Y:S01]  /*dc50*/  LOP3.LUT P0, RZ, R213, 0x2, RZ, 0xc0, !PT ;  /* 0x00000002d5ff7812 */ /* 0x000fe2000780c0ff */
[----:B------:R-:W1:Y:S01]  /*dc60*/  SHFL.IDX PT, R15, R4, RZ, 0x181f ;  /* 0x00181fff040f7589 */ /* 0x000e6200000e0000 */
[----:B------:R-:W-:Y:S01]  /*dc70*/  BSSY B0, `(.L_x_1809) ;  /* 0x0000023000007945 */ /* 0x000fe20003800000 */
[----:B------:R-:W-:Y:S01]  /*dc80*/  CS2R R18, SRZ ;  /* 0x0000000000127805 */ /* 0x000fe2000001ff00 */
[----:B------:R-:W-:Y:S01]  /*dc90*/  CS2R R16, SRZ ;  /* 0x0000000000107805 */ /* 0x000fe2000001ff00 */
[----:B------:R2:W3:Y:S01]  /*dca0*/  SHFL.IDX PT, R14, R8, RZ, 0x181f ;  /* 0x00181fff080e7589 */ /* 0x0004e200000e0000 */
[----:B------:R-:W-:Y:S01]  /*dcb0*/  CS2R R26, SRZ ;  /* 0x00000000001a7805 */ /* 0x000fe2000001ff00 */
[----:B------:R-:W-:Y:S01]  /*dcc0*/  CS2R R24, SRZ ;  /* 0x0000000000187805 */ /* 0x000fe2000001ff00 */
[----:B------:R-:W-:Y:S01]  /*dcd0*/  CS2R R10, SRZ ;  /* 0x00000000000a7805 */ /* 0x000fe2000001ff00 */
[----:B------:R4:W1:Y:S01]  /*dce0*/  SHFL.IDX PT, R30, R2, RZ, 0x181f ;  /* 0x00181fff021e7589 */ /* 0x00086200000e0000 */
[----:B------:R-:W-:Y:S01]  /*dcf0*/  CS2R R22, SRZ ;  /* 0x0000000000167805 */ /* 0x000fe2000001ff00 */
[----:B------:R-:W-:-:S02]  /*dd00*/  CS2R R20, SRZ ;  /* 0x0000000000147805 */ /* 0x000fc4000001ff00 */
[----:B------:R4:W1:Y:S01]  /*dd10*/  SHFL.IDX PT, R13, R6, RZ, 0x181f ;  /* 0x00181fff060d7589 */ /* 0x00086200000e0000 */
[----:B--2---:R-:W-:Y:S01]  /*dd20*/  CS2R R8, SRZ ;  /* 0x0000000000087805 */ /* 0x004fe2000001ff00 */
[----:B------:R-:W-:Y:S05]  /*dd30*/  @P0 BRA `(.L_x_1810) ;  /* 0x0000016000000947 */ /* 0x000fea0003800000 */
[----:B---3--:R-:W-:Y:S02]  /*dd40*/  ISETP.GE.AND P1, PT, R140, c[0x0][0x27c], PT ;  /* 0x00009f008c007a0c */ /* 0x008fe40003f26270 */
[----:B------:R-:W-:-:S11]  /*dd50*/  ISETP.GE.AND P0, PT, R142, c[0x0][0x27c], PT ;  /* 0x00009f008e007a0c */ /* 0x000fd60003f06270 */
[C---:B------:R-:W-:Y:S01]  /*dd60*/  @!P1 IMAD.SHL.U32 R4, R140.reuse, 0x2, RZ ;  /* 0x000000028c049824 */ /* 0x040fe200078e00ff */
[----:B------:R-:W-:Y:S02]  /*dd70*/  @!P1 SHF.L.U64.HI R5, R140, 0x1, R141 ;  /* 0x000000018c059819 */ /* 0x000fe4000001028d */
[----:B----4-:R-:W-:Y:S02]  /*dd80*/  @!P0 SHF.L.U64.HI R6, R206, 0x1, R214 ;  /* 0x00000001ce068819 */ /* 0x010fe400000102d6 */
[----:B------:R-:W-:-:S05]  /*dd90*/  @!P1 IADD3 R2, P2, R14, R4, RZ ;  /* 0x000000040e029210 */ /* 0x000fca0007f5e0ff */
[--C-:B-1----:R-:W-:Y:S01]  /*dda0*/  @!P1 IMAD.X R3, R15, 0x1, R5.reuse, P2 ;  /* 0x000000010f039824 */ /* 0x102fe200010e0605 */
[----:B------:R-:W-:Y:S01]  /*ddb0*/  @!P1 IADD3 R28, P2, R13, R4, RZ ;  /* 0x000000040d1c9210 */ /* 0x000fe20007f5e0ff */
[----:B------:R-:W-:Y:S01]  /*ddc0*/  @!P0 IMAD.SHL.U32 R4, R206, 0x2, RZ ;  /* 0x00000002ce048824 */ /* 0x000fe200078e00ff */
[----:B------:R-:W-:Y:S01]  /*ddd0*/  CS2R R18, SRZ ;  /* 0x0000000000127805 */ /* 0x000fe2000001ff00 */
[----:B------:R-:W-:Y:S01]  /*dde0*/  CS2R R16, SRZ ;  /* 0x0000000000107805 */ /* 0x000fe2000001ff00 */
[----:B------:R-:W-:Y:S01]  /*ddf0*/  CS2R R10, SRZ ;  /* 0x00000000000a7805 */ /* 0x000fe2000001ff00 */
[----:B------:R-:W-:Y:S01]  /*de00*/  @!P1 IMAD.X R29, R30, 0x1, R5, P2 ;  /* 0x000000011e1d9824 */ /* 0x000fe200010e0605 */
[-C--:B------:R-:W-:Y:S01]  /*de10*/  @!P0 IADD3 R14, P2, R14, R4.reuse, RZ ;  /* 0x000000040e0e8210 */ /* 0x080fe20007f5e0ff */
[----:B------:R-:W-:Y:S01]  /*de20*/  CS2R R8, SRZ ;  /* 0x0000000000087805 */ /* 0x000fe2000001ff00 */
[----:B------:R1:W5:Y:S03]  /*de30*/  @!P1 LD.E.128 R24, [R2.64] ;  /* 0x0000000602189980 */ /* 0x000366000c101d00 */
[--C-:B------:R-:W-:Y:S01]  /*de40*/  @!P0 IMAD.X R15, R15, 0x1, R6.reuse, P2 ;  /* 0x000000010f0f8824 */ /* 0x100fe200010e0606 */
[----:B------:R-:W-:Y:S01]  /*de50*/  @!P0 IADD3 R4, P2, R13, R4, RZ ;  /* 0x000000040d048210 */ /* 0x000fe20007f5e0ff */
[----:B------:R1:W5:Y:S04]  /*de60*/  @!P1 LD.E.128 R20, [R28.64] ;  /* 0x000000061c149980 */ /* 0x000368000c101d00 */
[----:B------:R-:W-:Y:S01]  /*de70*/  @!P0 IMAD.X R5, R30, 0x1, R6, P2 ;  /* 0x000000011e058824 */ /* 0x000fe200010e0606 */
[----:B------:R1:W5:Y:S04]  /*de80*/  @!P0 LD.E.128 R16, [R14.64] ;  /* 0x000000060e108980 */ /* 0x000368000c101d00 */
[----:B------:R1:W5:Y:S03]  /*de90*/  @!P0 LD.E.128 R8, [R4.64] ;  /* 0x0000000604088980 */ /* 0x000366000c101d00 */
.L_x_1810:
[----:B---3--:R-:W-:Y:S05]  /*dea0*/  BSYNC B0 ;  /* 0x0000000000007941 */ /* 0x008fea0003800000 */
.L_x_1809:
[----:B------:R-:W2:Y:S01]  /*deb0*/  LDL R62, [R1+0x4] ;  /* 0x00000400013e7983 */ /* 0x000ea20000100800 */
[----:B-----5:R-:W-:Y:S01]  /*dec0*/  IMAD.MOV.U32 R38, RZ, RZ, R26 ;  /* 0x000000ffff267224 */ /* 0x020fe200078e001a */
[----:B------:R-:W-:Y:S01]  /*ded0*/  SHF.R.U64 R35, R26, 0x10, R27 ;  /* 0x000000101a237819 */ /* 0x000fe2000000121b */
[----:B------:R-:W-:Y:S01]  /*dee0*/  IMAD.MOV.U32 R26, RZ, RZ, R20 ;  /* 0x000000ffff1a7224 */ /* 0x000fe200078e0014 */
[----:B-1----:R-:W-:Y:S01]  /*def0*/  SHF.R.U64 R3, R20, 0x10, R21 ;  /* 0x0000001014037819 */ /* 0x002fe20000001215 */
[----:B------:R-:W-:Y:S01]  /*df00*/  IMAD.MOV.U32 R42, RZ, RZ, R24 ;  /* 0x000000ffff2a7224 */ /* 0x000fe200078e0018 */
[----:B------:R-:W-:Y:S01]  /*df10*/  SHF.R.U32.HI R14, RZ, 0x10, R23 ;  /* 0x00000010ff0e7819 */ /* 0x000fe20000011617 */
[----:B------:R-:W-:Y:S01]  /*df20*/  IMAD.MOV.U32 R37, RZ, RZ, R27 ;  /* 0x000000ffff257224 */ /* 0x000fe200078e001b */
[----:B------:R-:W-:Y:S01]  /*df30*/  PRMT R43, R26, 0x5410, R3 ;  /* 0x000054101a2b7816 */ /* 0x000fe20000000003 */
[----:B------:R-:W-:Y:S01]  /*df40*/  IMAD.MOV.U32 R34, RZ, RZ, R16 ;  /* 0x000000ffff227224 */ /* 0x000fe200078e0010 */
[----:B------:R-:W-:Y:S01]  /*df50*/  PRMT R46, R42, 0x5410, R14 ;  /* 0x000054102a2e7816 */ /* 0x000fe2000000000e */
[--C-:B------:R-:W-:Y:S01]  /*df60*/  IMAD.MOV.U32 R41, RZ, RZ, R25.reuse ;  /* 0x000000ffff297224 */ /* 0x100fe200078e0019 */
[----:B------:R-:W-:Y:S01]  /*df70*/  SHF.R.U64 R39, R24, 0x10, R25 ;  /* 0x0000001018277819 */ /* 0x000fe20000001219 */
[----:B------:R-:W-:Y:S01]  /*df80*/  IMAD.MOV.U32 R29, RZ, RZ, R19 ;  /* 0x000000ffff1d7224 */ /* 0x000fe200078e0013 */
[----:B------:R-:W-:Y:S01]  /*df90*/  SHF.R.U32.HI R32, RZ, 0x10, R27 ;  /* 0x00000010ff207819 */ /* 0x000fe2000001161b */
[--C-:B------:R-:W-:Y:S01]  /*dfa0*/  IMAD.MOV.U32 R33, RZ, RZ, R17.reuse ;  /* 0x000000ffff217224 */ /* 0x100fe200078e0011 */
[----:B------:R-:W-:Y:S01]  /*dfb0*/  SHF.R.U64 R31, R16, 0x10, R17 ;  /* 0x00000010101f7819 */ /* 0x000fe20000001211 */
[----:B------:R-:W-:Y:S01]  /*dfc0*/  IMAD.MOV.U32 R16, RZ, RZ, R8 ;  /* 0x000000ffff107224 */ /* 0x000fe200078e0008 */
[----:B------:R-:W-:Y:S01]  /*dfd0*/  SHF.R.U32.HI R36, RZ, 0x10, R25 ;  /* 0x00000010ff247819 */ /* 0x000fe20000011619 */
[----:B------:R-:W-:Y:S01]  /*dfe0*/  IMAD.MOV.U32 R30, RZ, RZ, R18 ;  /* 0x000000ffff1e7224 */ /* 0x000fe200078e0012 */
        /* <DEDUP_REMOVED lines=8> */
[----:B------:R-:W-:Y:S01]  /*e070*/  SHF.R.U32.HI R18, RZ, 0x10, R21 ;  /* 0x00000010ff127819 */ /* 0x000fe20000011615 */
[----:B------:R-:W-:Y:S01]  /*e080*/  IMAD.MOV.U32 R8, RZ, RZ, R10 ;  /* 0x000000ffff087224 */ /* 0x000fe200078e000a */
[----:B------:R-:W-:Y:S01]  /*e090*/  SHF.R.U64 R17, R22, 0x10, R23 ;  /* 0x0000001016117819 */ /* 0x000fe20000001217 */
[----:B----4-:R-:W-:Y:S01]  /*e0a0*/  IMAD.MOV.U32 R6, RZ, RZ, R11 ;  /* 0x000000ffff067224 */ /* 0x010fe200078e000b */
        /* <DEDUP_REMOVED lines=31> */
[----:B------:R-:W-:Y:S01]  /*e2a0*/  LEA.HI R2, R2, R149, RZ, 0x1d ;  /* 0x0000009502027211 */ /* 0x000fe200078fe8ff */
[----:B------:R-:W-:Y:S02]  /*e2b0*/  HADD2.F32 R6, -RZ, R44.H0_H0 ;  /* 0x2000002cff067230 */ /* 0x000fe40000004100 */
[----:B------:R-:W-:Y:S01]  /*e2c0*/  HADD2.F32 R13, -RZ, R48.H0_H0 ;  /* 0x20000030ff0d7230 */ /* 0x000fe20000004100 */
[----:B------:R-:W-:Y:S02]  /*e2d0*/  SHF.R.S32.HI R4, RZ, 0x1f, R2 ;  /* 0x0000001fff047819 */ /* 0x000fe40000011402 */
[----:B------:R-:W-:-:S02]  /*e2e0*/  SHF.L.U32 R3, R2, 0x3, RZ ;  /* 0x0000000302037819 */ /* 0x000fc400000006ff */
[----:B------:R-:W-:Y:S02]  /*e2f0*/  LEA.HI R2, R4, R2, RZ, 0x3 ;  /* 0x0000000204027211 */ /* 0x000fe400078f18ff */
[----:B------:R-:W-:Y:S02]  /*e300*/  LOP3.LUT R3, R223, 0x38, R3, 0xf8, !PT ;  /* 0x00000038df037812 */ /* 0x000fe400078ef803 */
[----:B------:R-:W-:Y:S02]  /*e310*/  SHF.L.U32 R2, R2, 0xa, RZ ;  /* 0x0000000a02027819 */ /* 0x000fe400000006ff */
[----:B------:R-:W-:Y:S02]  /*e320*/  LOP3.LUT R3, R3, R63, RZ, 0x3c, !PT ;  /* 0x0000003f03037212 */ /* 0x000fe400078e3cff */
        /* <DEDUP_REMOVED lines=11> */
[----:B------:R-:W-:Y:S02]  /*e3e0*/  HADD2.F32 R25, -RZ, R10.H0_H0 ;  /* 0x2000000aff197230 */ /* 0x000fe40000004100 */
[----:B------:R-:W-:-:S02]  /*e3f0*/  HADD2.F32 R27, -RZ, R11.H0_H0 ;  /* 0x2000000bff1b7230 */ /* 0x000fc40000004100 */
[----:B------:R-:W-:Y:S02]  /*e400*/  HADD2.F32 R26, -RZ, R11.H1_H1 ;  /* 0x3000000bff1a7230 */ /* 0x000fe40000004100 */
[----:B------:R-:W-:Y:S02]  /*e410*/  HADD2.F32 R24, -RZ, R10.H1_H1 ;  /* 0x3000000aff187230 */ /* 0x000fe40000004100 */
[--C-:B--2---:R-:W-:Y:S02]  /*e420*/  HADD2.F32 R5, -RZ, R16.reuse.H0_H0 ;  /* 0x20000010ff057230 */ /* 0x104fe40000004100 */
[----:B------:R-:W-:Y:S02]  /*e430*/  HADD2.F32 R4, -RZ, R16.H1_H1 ;  /* 0x30000010ff047230 */ /* 0x000fe40000004100 */
[----:B------:R-:W-:Y:S01]  /*e440*/  HADD2.F32 R16, -RZ, R46.H0_H0 ;  /* 0x2000002eff107230 */ /* 0x000fe20000004100 */
[C---:B------:R-:W-:Y:S01]  /*e450*/  FMUL.FTZ R38, R5.reuse, R3 ;  /* 0x0000000305267220 */ /* 0x040fe20000410000 */
[--C-:B------:R-:W-:Y:S01]  /*e460*/  HADD2.F32 R8, -RZ, R17.reuse.H0_H0 ;  /* 0x20000011ff087230 */ /* 0x100fe20000004100 */
[----:B------:R-:W-:Y:S01]  /*e470*/  FMUL.FTZ R3, R20, R2 ;  /* 0x0000000214037220 */ /* 0x000fe20000410000 */
[----:B------:R-:W-:Y:S01]  /*e480*/  HADD2.F32 R11, -RZ, R17.H1_H1 ;  /* 0x30000011ff0b7230 */ /* 0x000fe20000004100 */
[----:B------:R-:W-:Y:S01]  /*e490*/  FFMA.FTZ R41, R5, R16, R9 ;  /* 0x0000001005297223 */ /* 0x000fe20000010009 */
[----:B------:R-:W-:Y:S01]  /*e4a0*/  HADD2.F32 R9, -RZ, R48.H1_H1 ;  /* 0x30000030ff097230 */ /* 0x000fe20000004100 */
[----:B------:R-:W-:Y:S01]  /*e4b0*/  FFMA.FTZ R40, R4, R14, R3 ;  /* 0x0000000e04287223 */ /* 0x000fe20000010003 */
[----:B------:R-:W-:Y:S01]  /*e4c0*/  HADD2.F32 R3, -RZ, R44.H1_H1 ;  /* 0x3000002cff037230 */ /* 0x000fe20000004100 */
[----:B------:R-:W-:Y:S01]  /*e4d0*/  FMUL.FTZ R5, R22, R6 ;  /* 0x0000000616057220 */ /* 0x000fe20000410000 */
[--C-:B------:R-:W-:Y:S01]  /*e4e0*/  HADD2.F32 R10, -RZ, R18.reuse.H0_H0 ;  /* 0x20000012ff0a7230 */ /* 0x100fe20000004100 */
[----:B------:R-:W-:Y:S01]  /*e4f0*/  FMUL.FTZ R37, R4, R2 ;  /* 0x0000000204257220 */ /* 0x000fe20000410000 */
[--C-:B------:R-:W-:Y:S01]  /*e500*/  HADD2.F32 R2, -RZ, R45.reuse.H0_H0 ;  /* 0x2000002dff027230 */ /* 0x100fe20000004100 */
[C---:B------:R-:W-:Y:S01]  /*e510*/  FMUL.FTZ R35, R8.reuse, R6 ;  /* 0x0000000608237220 */ /* 0x040fe20000410000 */
[----:B------:R-:W-:Y:S01]  /*e520*/  HADD2.F32 R4, -RZ, R45.H1_H1 ;  /* 0x3000002dff047230 */ /* 0x000fe20000004100 */
[----:B------:R-:W-:Y:S01]  /*e530*/  FFMA.FTZ R39, R8, R13, R5 ;  /* 0x0000000d08277223 */ /* 0x000fe20000010005 */
[----:B------:R-:W-:Y:S01]  /*e540*/  HADD2.F32 R8, -RZ, R49.H0_H0 ;  /* 0x20000031ff087230 */ /* 0x000fe20000004100 */
[----:B------:R-:W-:Y:S01]  /*e550*/  FMUL.FTZ R6, R21, R3 ;  /* 0x0000000315067220 */ /* 0x000fe20000410000 */
[----:B------:R-:W-:Y:S01]  /*e560*/  HADD2.F32 R15, -RZ, R18.H1_H1 ;  /* 0x30000012ff0f7230 */ /* 0x000fe20000004100 */
[----:B------:R-:W-:Y:S01]  /*e570*/  FMUL.FTZ R5, R25, R2 ;  /* 0x0000000219057220 */ /* 0x000fe20000410000 */
[----:B------:R-:W-:Y:S01]  /*e580*/  HADD2.F32 R17, -RZ, R19.H0_H0 ;  /* 0x20000013ff117230 */ /* 0x000fe20000004100 */
[C---:B------:R-:W-:Y:S01]  /*e590*/  FFMA.FTZ R36, R11.reuse, R9, R6 ;  /* 0x000000090b247223 */ /* 0x040fe20000010006 */
[----:B------:R-:W-:Y:S01]  /*e5a0*/  HADD2.F32 R6, -RZ, R49.H1_H1 ;  /* 0x30000031ff067230 */ /* 0x000fe20000004100 */
[C---:B------:R-:W-:Y:S01]  /*e5b0*/  FFMA.FTZ R34, R10.reuse, R8, R5 ;  /* 0x000000080a227223 */ /* 0x040fe20000010005 */
[----:B------:R-:W-:Y:S01]  /*e5c0*/  HADD2.F32 R19, -RZ, R19.H1_H1 ;  /* 0x30000013ff137230 */ /* 0x000fe20000004100 */
[----:B------:R-:W-:Y:S01]  /*e5d0*/  FMUL.FTZ R32, R11, R3 ;  /* 0x000000030b207220 */ /* 0x000fe20000410000 */
[----:B------:R-:W-:Y:S01]  /*e5e0*/  HADD2.F32 R3, -RZ, R47.H1_H1 ;  /* 0x3000002fff037230 */ /* 0x000fe20000004100 */
[----:B------:R-:W-:Y:S01]  /*e5f0*/  FMUL.FTZ R30, R10, R2 ;  /* 0x000000020a1e7220 */ /* 0x000fe20000410000 */
[----:B------:R-:W-:Y:S01]  /*e600*/  HADD2.F32 R2, -RZ, R46.H1_H1 ;  /* 0x3000002eff027230 */ /* 0x000fe20000004100 */
[----:B------:R-:W-:-:S02]  /*e610*/  FMUL.FTZ R5, R24, R4 ;  /* 0x0000000418057220 */ /* 0x000fc40000410000 */
[C---:B------:R-:W-:Y:S01]  /*e620*/  FMUL.FTZ R18, R15.reuse, R4 ;  /* 0x000000040f127220 */ /* 0x040fe20000410000 */
[--C-:B------:R-:W-:Y:S01]  /*e630*/  HADD2.F32 R4, -RZ, R50.reuse.H0_H0 ;  /* 0x20000032ff047230 */ /* 0x100fe20000004100 */
[----:B------:R-:W-:Y:S01]  /*e640*/  FFMA.FTZ R31, R15, R6, R5 ;  /* 0x000000060f1f7223 */ /* 0x000fe20000010005 */
[----:B------:R-:W-:Y:S01]  /*e650*/  HADD2.F32 R5, -RZ, R50.H1_H1 ;  /* 0x30000032ff057230 */ /* 0x000fe20000004100 */
[-C--:B------:R-:W-:Y:S02]  /*e660*/  FMUL.FTZ R11, R27, R3.reuse ;  /* 0x000000031b0b7220 */ /* 0x080fe40000410000 */
[-C--:B------:R-:W-:Y:S02]  /*e670*/  FMUL.FTZ R10, R26, R2.reuse ;  /* 0x000000021a0a7220 */ /* 0x080fe40000410000 */
[----:B------:R-:W-:Y:S02]  /*e680*/  FMUL.FTZ R3, R17, R3 ;  /* 0x0000000311037220 */ /* 0x000fe40000410000 */
[----:B------:R-:W-:-:S02]  /*e690*/  FMUL.FTZ R2, R19, R2 ;  /* 0x0000000213027220 */ /* 0x000fc40000410000 */
[----:B------:R-:W-:Y:S02]  /*e6a0*/  FFMA.FTZ R15, R20, R14, -R37 ;  /* 0x0000000e140f7223 */ /* 0x000fe40000010825 */
        /* <DEDUP_REMOVED lines=9> */
[----:B------:R-:W-:Y:S01]  /*e740*/  FFMA.FTZ R3, R27, R5, -R3 ;  /* 0x000000051b037223 */ /* 0x000fe20000010803 */
[----:B------:R-:W-:Y:S01]  /*e750*/  F2FP.PACK_AB R8, R40, R41 ;  /* 0x000000292808723e */ /* 0x000fe200000000ff */
[-C--:B------:R-:W-:Y:S01]  /*e760*/  FFMA.FTZ R2, R26, R4.reuse, -R2 ;  /* 0x000000041a027223 */ /* 0x080fe20000010802 */
[----:B------:R-:W-:Y:S01]  /*e770*/  F2FP.PACK_AB R18, R6, R11 ;  /* 0x0000000b0612723e */ /* 0x000fe200000000ff */
[----:B------:R-:W-:Y:S01]  /*e780*/  FFMA.FTZ R29, R19, R4, R10 ;  /* 0x00000004131d7223 */ /* 0x000fe2000001000a */
[----:B------:R-:W-:-:S02]  /*e790*/  F2FP.PACK_AB R10, R31, R34 ;  /* 0x000000221f0a723e */ /* 0x000fc400000000ff */
[----:B------:R-:W-:Y:S02]  /*e7a0*/  F2FP.PACK_AB R19, R2, R3 ;  /* 0x000000030213723e */ /* 0x000fe400000000ff */
[----:B------:R-:W-:-:S03]  /*e7b0*/  F2FP.PACK_AB R11, R29, R33 ;  /* 0x000000211d0b723e */ /* 0x000fc600000000ff */
[----:B------:R1:W-:Y:S04]  /*e7c0*/  STS.128 [R203+0x10080], R16 ;  /* 0x01008010cb007388 */ /* 0x0003e80000000c00 */
[----:B------:R1:W-:Y:S02]  /*e7d0*/  STS.128 [R28+0x10080], R8 ;  /* 0x010080081c007388 */ /* 0x0003e40000000c00 */
.L_x_1814:
[----:B------:R-:W-:Y:S05]  /*e7e0*/  BSYNC B0 ;  /* 0x0000000000007941 */ /* 0x000fea0003800000 */
.L_x_1813:
[----:B------:R-:W-:-:S13]  /*e7f0*/  ISETP.GE.AND P0, PT, R142, c[0x0][0x27c], PT ;  /* 0x00009f008e007a0c */ /* 0x000fda0003f06270 */
[----:B------:R-:W-:Y:S05]  /*e800*/  @P0 BRA `(.L_x_1812) ;  /* 0x0000059000000947 */ /* 0x000fea0003800000 */
[----:B------:R-:W2:Y:S04]  /*e810*/  LDL R3, [R1+0xc4] ;  /* 0x0000c40001037983 */ /* 0x000ea80000100800 */
[----:B------:R-:W3:Y:S01]  /*e820*/  LDL R62, [R1+0xdc] ;  /* 0x0000dc00013e7983 */ /* 0x000ee20000100800 */
[----:B------:R-:W-:Y:S01]  /*e830*/  MOV R2, c[0x0][0x27c] ;  /* 0x00009f0000027a02 */ /* 0x000fe20000000f00 */
[----:B------:R-:W-:Y:S02]  /*e840*/  HADD2.F32 R14, -RZ, R55.H0_H0 ;  /* 0x20000037ff0e7230 */ /* 0x000fe40000004100 */
[----:B------:R-:W-:Y:S02]  /*e850*/  HADD2.F32 R6, -RZ, R52.H0_H0 ;  /* 0x20000034ff067230 */ /* 0x000fe40000004100 */
[----:B------:R-:W-:Y:S01]  /*e860*/  HADD2.F32 R13, -RZ, R56.H0_H0 ;  /* 0x20000038ff0d7230 */ /* 0x000fe20000004100 */
        /* <DEDUP_REMOVED lines=83> */
.L_x_1812:
[----:B------:R-:W-:Y:S05]  /*eda0*/  BSYNC B1 ;  /* 0x0000000000017941 */ /* 0x000fea0003800000 */
.L_x_1811:
[----:B------:R-:W-:Y:S01]  /*edb0*/  IADD3 R2, R143, 0x20, RZ ;  /* 0x000000208f027810 */ /* 0x000fe20007ffe0ff */
[----:B------:R-:W-:Y:S03]  /*edc0*/  BSSY B1, `(.L_x_1815) ;  /* 0x00000bb000017945 */ /* 0x000fe60003800000 */
[----:B------:R-:W-:-:S13]  /*edd0*/  ISETP.GE.AND P0, PT, R2, R42, PT ;  /* 0x0000002a0200720c */ /* 0x000fda0003f06270 */
[----:B------:R-:W-:Y:S05]  /*ede0*/  @P0 BRA `(.L_x_1816) ;  /* 0x00000b8000000947 */ /* 0x000fea0003800000 */
[----:B------:R-:W-:Y:S01]  /*edf0*/  ISETP.GE.AND P0, PT, R140, c[0x0][0x27c], PT ;  /* 0x00009f008c007a0c */ /* 0x000fe20003f06270 */
[----:B------:R-:W-:Y:S01]  /*ee00*/  BSSY B0, `(.L_x_1817) ;  /* 0x000005b000007945 */ /* 0x000fe20003800000 */
[----:B------:R-:W-:-:S11]  /*ee10*/  SHF.R.U32.HI R63, RZ, 0x3, R222 ;  /* 0x00000003ff3f7819 */ /* 0x000fd600000116de */
[----:B------:R-:W-:Y:S05]  /*ee20*/  @P0 BRA `(.L_x_1818) ;  /* 0x0000058000000947 */ /* 0x000fea0003800000 */
[----:B-1----:R-:W2:Y:S01]  /*ee30*/  LDL R62, [R1+0x164] ;  /* 0x00016400013e7983 */ /* 0x002ea20000100800 */
[----:B------:R-:W-:Y:S01]  /*ee40*/  MOV R2, c[0x0][0x27c] ;  /* 0x00009f0000027a02 */ /* 0x000fe20000000f00 */
[----:B------:R-:W-:Y:S02]  /*ee50*/  HADD2.F32 R14, -RZ, R47.H0_H0 ;  /* 0x2000002fff0e7230 */ /* 0x000fe40000004100 */
[----:B------:R-:W-:Y:S01]  /*ee60*/  HADD2.F32 R6, -RZ, R44.H0_H0 ;  /* 0x2000002cff067230 */ /* 0x000fe20000004100 */
[----:B------:R-:W-:Y:S01]  /*ee70*/  LEA.HI R2, R2, R149, RZ, 0x1d ;  /* 0x0000009502027211 */ /* 0x000fe200078fe8ff */
[----:B------:R-:W-:-:S03]  /*ee80*/  HADD2.F32 R13, -RZ, R48.H0_H0 ;  /* 0x20000030ff0d7230 */ /* 0x000fc60000004100 */
        /* <DEDUP_REMOVED lines=11> */
[----:B------:R-:W1:Y:S02]  /*ef40*/  LDS.128 R16, [R28+0x10080] ;  /* 0x010080001c107984 */ /* 0x000e640000000c00 */
[--C-:B-1----:R-:W-:Y:S02]  /*ef50*/  HADD2.F32 R5, -RZ, R16.reuse.H0_H0 ;  /* 0x20000010ff057230 */ /* 0x102fe40000004100 */
[----:B------:R-:W-:Y:S02]  /*ef60*/  HADD2.F32 R4, -RZ, R16.H1_H1 ;  /* 0x30000010ff047230 */ /* 0x000fe40000004100 */
[----:B------:R-:W-:Y:S01]  /*ef70*/  HADD2.F32 R16, -RZ, R46.H0_H0 ;  /* 0x2000002eff107230 */ /* 0x000fe20000004100 */
[----:B------:R-:W-:Y:S01]  /*ef80*/  FMUL.FTZ R38, R3, R5 ;  /* 0x0000000503267220 */ /* 0x000fe20000410000 */
[----:B------:R-:W-:Y:S01]  /*ef90*/  HADD2.F32 R15, -RZ, R18.H1_H1 ;  /* 0x30000012ff0f7230 */ /* 0x000fe20000004100 */
[----:B------:R-:W-:Y:S01]  /*efa0*/  FMUL.FTZ R37, R2, R4 ;  /* 0x0000000402257220 */ /* 0x000fe20000410000 */
[----:B--2---:R-:W1:Y:S02]  /*efb0*/  LDS.128 R8, [R62] ;  /* 0x000000003e087984 */ /* 0x004e640000000c00 */
[----:B-1----:R-:W-:-:S02]  /*efc0*/  HADD2.F32 R23, -RZ, R8.H0_H0 ;  /* 0x20000008ff177230 */ /* 0x002fc40000004100 */
[----:B------:R-:W-:Y:S02]  /*efd0*/  HADD2.F32 R20, -RZ, R8.H1_H1 ;  /* 0x30000008ff147230 */ /* 0x000fe40000004100 */
[--C-:B------:R-:W-:Y:S02]  /*efe0*/  HADD2.F32 R22, -RZ, R9.reuse.H0_H0 ;  /* 0x20000009ff167230 */ /* 0x100fe40000004100 */
[----:B------:R-:W-:Y:S01]  /*eff0*/  HADD2.F32 R21, -RZ, R9.H1_H1 ;  /* 0x30000009ff157230 */ /* 0x000fe20000004100 */
[----:B------:R-:W-:Y:S01]  /*f000*/  FMUL.FTZ R9, R3, R23 ;  /* 0x0000001703097220 */ /* 0x000fe20000410000 */
[----:B------:R-:W-:Y:S01]  /*f010*/  HADD2.F32 R8, -RZ, R17.H0_H0 ;  /* 0x20000011ff087230 */ /* 0x000fe20000004100 */
[----:B------:R-:W-:Y:S01]  /*f020*/  FMUL.FTZ R3, R2, R20 ;  /* 0x0000001402037220 */ /* 0x000fe20000410000 */
[----:B------:R-:W-:Y:S01]  /*f030*/  HADD2.F32 R25, -RZ, R10.H0_H0 ;  /* 0x2000000aff197230 */ /* 0x000fe20000004100 */
[----:B------:R-:W-:Y:S01]  /*f040*/  FFMA.FTZ R41, R16, R5, R9 ;  /* 0x0000000510297223 */ /* 0x000fe20000010009 */
[----:B------:R-:W-:Y:S01]  /*f050*/  HADD2.F32 R2, -RZ, R45.H0_H0 ;  /* 0x2000002dff027230 */ /* 0x000fe20000004100 */
[----:B------:R-:W-:Y:S01]  /*f060*/  FFMA.FTZ R40, R14, R4, R3 ;  /* 0x000000040e287223 */ /* 0x000fe20000010003 */
[----:B------:R-:W-:Y:S01]  /*f070*/  HADD2.F32 R3, -RZ, R44.H1_H1 ;  /* 0x3000002cff037230 */ /* 0x000fe20000004100 */
[C---:B------:R-:W-:Y:S01]  /*f080*/  FMUL.FTZ R5, R6.reuse, R22 ;  /* 0x0000001606057220 */ /* 0x040fe20000410000 */
[--C-:B------:R-:W-:Y:S01]  /*f090*/  HADD2.F32 R27, -RZ, R11.reuse.H0_H0 ;  /* 0x2000000bff1b7230 */ /* 0x100fe20000004100 */
[-C--:B------:R-:W-:Y:S01]  /*f0a0*/  FMUL.FTZ R35, R6, R8.reuse ;  /* 0x0000000806237220 */ /* 0x080fe20000410000 */
[----:B------:R-:W-:Y:S01]  /*f0b0*/  HADD2.F32 R26, -RZ, R11.H1_H1 ;  /* 0x3000000bff1a7230 */ /* 0x000fe20000004100 */
[----:B------:R-:W-:Y:S01]  /*f0c0*/  FFMA.FTZ R39, R13, R8, R5 ;  /* 0x000000080d277223 */ /* 0x000fe20000010005 */
[----:B------:R-:W-:Y:S01]  /*f0d0*/  HADD2.F32 R24, -RZ, R10.H1_H1 ;  /* 0x3000000aff187230 */ /* 0x000fe20000004100 */
[C---:B------:R-:W-:Y:S01]  /*f0e0*/  FMUL.FTZ R6, R3.reuse, R21 ;  /* 0x0000001503067220 */ /* 0x040fe20000410000 */
[----:B------:R-:W-:Y:S01]  /*f0f0*/  HADD2.F32 R11, -RZ, R17.H1_H1 ;  /* 0x30000011ff0b7230 */ /* 0x000fe20000004100 */
[----:B------:R-:W-:Y:S01]  /*f100*/  FMUL.FTZ R5, R2, R25 ;  /* 0x0000001902057220 */ /* 0x000fe20000410000 */
[----:B------:R-:W-:Y:S01]  /*f110*/  HADD2.F32 R9, -RZ, R48.H1_H1 ;  /* 0x30000030ff097230 */ /* 0x000fe20000004100 */
[----:B------:R-:W-:Y:S01]  /*f120*/  FFMA.FTZ R16, R16, R23, -R38 ;  /* 0x0000001710107223 */ /* 0x000fe20000010826 */
[----:B------:R-:W-:Y:S01]  /*f130*/  HADD2.F32 R10, -RZ, R18.H0_H0 ;  /* 0x20000012ff0a7230 */ /* 0x000fe20000004100 */
[-C--:B------:R-:W-:Y:S01]  /*f140*/  FMUL.FTZ R32, R3, R11.reuse ;  /* 0x0000000b03207220 */ /* 0x080fe20000410000 */
[----:B------:R-:W-:Y:S01]  /*f150*/  HADD2.F32 R8, -RZ, R49.H0_H0 ;  /* 0x20000031ff087230 */ /* 0x000fe20000004100 */
[----:B------:R-:W-:Y:S01]  /*f160*/  FFMA.FTZ R36, R9, R11, R6 ;  /* 0x0000000b09247223 */ /* 0x000fe20000010006 */
[----:B------:R-:W-:Y:S01]  /*f170*/  HADD2.F32 R4, -RZ, R45.H1_H1 ;  /* 0x3000002dff047230 */ /* 0x000fe20000004100 */
[-C--:B------:R-:W-:Y:S01]  /*f180*/  FMUL.FTZ R30, R2, R10.reuse ;  /* 0x0000000a021e7220 */ /* 0x080fe20000410000 */
[----:B------:R-:W-:Y:S01]  /*f190*/  HADD2.F32 R6, -RZ, R49.H1_H1 ;  /* 0x30000031ff067230 */ /* 0x000fe20000004100 */
[----:B------:R-:W-:Y:S01]  /*f1a0*/  FFMA.FTZ R34, R8, R10, R5 ;  /* 0x0000000a08227223 */ /* 0x000fe20000010005 */
[----:B------:R-:W-:Y:S01]  /*f1b0*/  HADD2.F32 R17, -RZ, R19.H0_H0 ;  /* 0x20000013ff117230 */ /* 0x000fe20000004100 */
[C---:B------:R-:W-:Y:S01]  /*f1c0*/  FMUL.FTZ R5, R4.reuse, R24 ;  /* 0x0000001804057220 */ /* 0x040fe20000410000 */
[----:B------:R-:W-:Y:S01]  /*f1d0*/  HADD2.F32 R3, -RZ, R47.H1_H1 ;  /* 0x3000002fff037230 */ /* 0x000fe20000004100 */
[-C--:B------:R-:W-:Y:S01]  /*f1e0*/  FMUL.FTZ R18, R4, R15.reuse ;  /* 0x0000000f04127220 */ /* 0x080fe20000410000 */
[----:B------:R-:W-:Y:S01]  /*f1f0*/  HADD2.F32 R2, -RZ, R46.H1_H1 ;  /* 0x3000002eff027230 */ /* 0x000fe20000004100 */
[----:B------:R-:W-:Y:S01]  /*f200*/  FFMA.FTZ R31, R6, R15, R5 ;  /* 0x0000000f061f7223 */ /* 0x000fe20000010005 */
[----:B------:R-:W-:Y:S01]  /*f210*/  HADD2.F32 R19, -RZ, R19.H1_H1 ;  /* 0x30000013ff137230 */ /* 0x000fe20000004100 */
[C---:B------:R-:W-:Y:S01]  /*f220*/  FMUL.FTZ R11, R3.reuse, R27 ;  /* 0x0000001b030b7220 */ /* 0x040fe20000410000 */
[--C-:B------:R-:W-:Y:S01]  /*f230*/  HADD2.F32 R5, -RZ, R50.reuse.H1_H1 ;  /* 0x30000032ff057230 */ /* 0x100fe20000004100 */
[----:B------:R-:W-:Y:S01]  /*f240*/  FMUL.FTZ R10, R2, R26 ;  /* 0x0000001a020a7220 */ /* 0x000fe20000410000 */
[----:B------:R-:W-:Y:S01]  /*f250*/  HADD2.F32 R4, -RZ, R50.H0_H0 ;  /* 0x20000032ff047230 */ /* 0x000fe20000004100 */
[----:B------:R-:W-:-:S02]  /*f260*/  FMUL.FTZ R3, R3, R17 ;  /* 0x0000001103037220 */ /* 0x000fc40000410000 */
[----:B------:R-:W-:Y:S02]  /*f270*/  FMUL.FTZ R2, R2, R19 ;  /* 0x0000001302027220 */ /* 0x000fe40000410000 */
[----:B------:R-:W-:Y:S02]  /*f280*/  FFMA.FTZ R15, R14, R20, -R37 ;  /* 0x000000140e0f7223 */ /* 0x000fe40000010825 */
[----:B------:R-:W-:Y:S02]  /*f290*/  FFMA.FTZ R33, R5, R17, R11 ;  /* 0x0000001105217223 */ /* 0x000fe4000001000b */
        /* <DEDUP_REMOVED lines=8> */
[----:B------:R-:W-:-:S02]  /*f320*/  FFMA.FTZ R3, R5, R27, -R3 ;  /* 0x0000001b05037223 */ /* 0x000fc40000010803 */
[----:B------:R-:W-:Y:S01]  /*f330*/  FFMA.FTZ R2, R4, R26, -R2 ;  /* 0x0000001a04027223 */ /* 0x000fe20000010802 */
[----:B------:R-:W-:Y:S01]  /*f340*/  F2FP.PACK_AB R18, R6, R11 ;  /* 0x0000000b0612723e */ /* 0x000fe200000000ff */
[----:B------:R-:W-:Y:S01]  /*f350*/  FFMA.FTZ R29, R4, R19, R10 ;  /* 0x00000013041d7223 */ /* 0x000fe2000001000a */
[----:B------:R-:W-:Y:S02]  /*f360*/  F2FP.PACK_AB R10, R31, R34 ;  /* 0x000000221f0a723e */ /* 0x000fe400000000ff */
[----:B------:R-:W-:Y:S02]  /*f370*/  F2FP.PACK_AB R19, R2, R3 ;  /* 0x000000030213723e */ /* 0x000fe400000000ff */
[----:B------:R-:W-:-:S03]  /*f380*/  F2FP.PACK_AB R11, R29, R33 ;  /* 0x000000211d0b723e */ /* 0x000fc600000000ff */
[----:B------:R1:W-:Y:S04]  /*f390*/  STS.128 [R62], R16 ;  /* 0x000000103e007388 */ /* 0x0003e80000000c00 */
[----:B------:R1:W-:Y:S02]  /*f3a0*/  STS.128 [R28+0x10080], R8 ;  /* 0x010080081c007388 */ /* 0x0003e40000000c00 */
.L_x_1818:
[----:B------:R-:W-:Y:S05]  /*f3b0*/  BSYNC B0 ;  /* 0x0000000000007941 */ /* 0x000fea0003800000 */
.L_x_1817:
[----:B------:R-:W-:-:S13]  /*f3c0*/  ISETP.GE.AND P0, PT, R142, c[0x0][0x27c], PT ;  /* 0x00009f008e007a0c */ /* 0x000fda0003f06270 */
[----:B------:R-:W-:Y:S05]  /*f3d0*/  @P0 BRA `(.L_x_1816) ;  /* 0x0000059000000947 */ /* 0x000fea0003800000 */
[----:B------:R-:W2:Y:S04]  /*f3e0*/  LDL R3, [R1+0xc4] ;  /* 0x0000c40001037983 */ /* 0x000ea80000100800 */
[----:B-1----:R-:W3:Y:S01]  /*f3f0*/  LDL R62, [R1+0xd8] ;  /* 0x0000d800013e7983 */ /* 0x002ee20000100800 */
[----:B------:R-:W-:Y:S01]  /*f400*/  MOV R2, c[0x0][0x27c] ;  /* 0x00009f0000027a02 */ /* 0x000fe20000000f00 */
[----:B------:R-:W-:Y:S02]  /*f410*/  HADD2.F32 R14, -RZ, R55.H0_H0 ;  /* 0x20000037ff0e7230 */ /* 0x000fe40000004100 */
[----:B------:R-:W-:Y:S02]  /*f420*/  HADD2.F32 R6, -RZ, R52.H0_H0 ;  /* 0x20000034ff067230 */ /* 0x000fe40000004100 */
        /* <DEDUP_REMOVED lines=27> */
[-C--:B------:R-:W-:Y:S01]  /*f5e0*/  FMUL.FTZ R38, R3, R5.reuse ;  /* 0x0000000503267220 */ /* 0x080fe20000410000 */
        /* <DEDUP_REMOVED lines=11> */
[-C--:B------:R-:W-:Y:S01]  /*f6a0*/  FMUL.FTZ R35, R6, R8.reuse ;  /* 0x0000000806237220 */ /* 0x080fe20000410000 */
[----:B------:R-:W-:Y:S01]  /*f6b0*/  HADD2.F32 R4, -RZ, R53.H1_H1 ;  /* 0x30000035ff047230 */ /* 0x000fe20000004100 */
[----:B------:R-:W-:Y:S01]  /*f6c0*/  FFMA.FTZ R39, R13, R8, R5 ;  /* 0x000000080d277223 */ /* 0x000fe20000010005 */
[----:B------:R-:W-:Y:S01]  /*f6d0*/  HADD2.F32 R8, -RZ, R57.H0_H0 ;  /* 0x20000039ff087230 */ /* 0x000fe20000004100 */
[----:B------:R-:W-:Y:S01]  /*f6e0*/  FMUL.FTZ R6, R3, R21 ;  /* 0x0000001503067220 */ /* 0x000fe20000410000 */
[----:B------:R-:W-:Y:S01]  /*f6f0*/  HADD2.F32 R15, -RZ, R18.H1_H1 ;  /* 0x30000012ff0f7230 */ /* 0x000fe20000004100 */
[----:B------:R-:W-:Y:S01]  /*f700*/  FMUL.FTZ R5, R2, R25 ;  /* 0x0000001902057220 */ /* 0x000fe20000410000 */
[----:B------:R-:W-:Y:S01]  /*f710*/  HADD2.F32 R17, -RZ, R19.H0_H0 ;  /* 0x20000013ff117230 */ /* 0x000fe20000004100 */
[-C--:B------:R-:W-:Y:S01]  /*f720*/  FFMA.FTZ R36, R9, R11.reuse, R6 ;  /* 0x0000000b09247223 */ /* 0x080fe20000010006 */
[----:B------:R-:W-:Y:S01]  /*f730*/  HADD2.F32 R6, -RZ, R57.H1_H1 ;  /* 0x30000039ff067230 */ /* 0x000fe20000004100 */
[-C--:B------:R-:W-:Y:S01]  /*f740*/  FFMA.FTZ R34, R8, R10.reuse, R5 ;  /* 0x0000000a08227223 */ /* 0x080fe20000010005 */
[----:B------:R-:W-:Y:S01]  /*f750*/  HADD2.F32 R19, -RZ, R19.H1_H1 ;  /* 0x30000013ff137230 */ /* 0x000fe20000004100 */
[----:B------:R-:W-:Y:S01]  /*f760*/  FMUL.FTZ R32, R3, R11 ;  /* 0x0000000b03207220 */ /* 0x000fe20000410000 */
[----:B------:R-:W-:Y:S01]  /*f770*/  HADD2.F32 R3, -RZ, R55.H1_H1 ;  /* 0x30000037ff037230 */ /* 0x000fe20000004100 */
[----:B------:R-:W-:Y:S01]  /*f780*/  FMUL.FTZ R30, R2, R10 ;  /* 0x0000000a021e7220 */ /* 0x000fe20000410000 */
[----:B------:R-:W-:Y:S01]  /*f790*/  HADD2.F32 R2, -RZ, R54.H1_H1 ;  /* 0x30000036ff027230 */ /* 0x000fe20000004100 */
[----:B------:R-:W-:-:S02]  /*f7a0*/  FMUL.FTZ R5, R4, R24 ;  /* 0x0000001804057220 */ /* 0x000fc40000410000 */
[-C--:B------:R-:W-:Y:S01]  /*f7b0*/  FMUL.FTZ R18, R4, R15.reuse ;  /* 0x0000000f04127220 */ /* 0x080fe20000410000 */
[--C-:B------:R-:W-:Y:S01]  /*f7c0*/  HADD2.F32 R4, -RZ, R58.reuse.H0_H0 ;  /* 0x2000003aff047230 */ /* 0x100fe20000004100 */
[----:B------:R-:W-:Y:S01]  /*f7d0*/  FFMA.FTZ R31, R6, R15, R5 ;  /* 0x0000000f061f7223 */ /* 0x000fe20000010005 */
[----:B------:R-:W-:Y:S01]  /*f7e0*/  HADD2.F32 R5, -RZ, R58.H1_H1 ;  /* 0x3000003aff057230 */ /* 0x000fe20000004100 */
[C---:B------:R-:W-:Y:S02]  /*f7f0*/  FMUL.FTZ R11, R3.reuse, R27 ;  /* 0x0000001b030b7220 */ /* 0x040fe40000410000 */
[C---:B------:R-:W-:Y:S02]  /*f800*/  FMUL.FTZ R10, R2.reuse, R26 ;  /* 0x0000001a020a7220 */ /* 0x040fe40000410000 */
        /* <DEDUP_REMOVED lines=16> */
[----:B------:R-:W-:Y:S01]  /*f910*/  FFMA.FTZ R29, R4, R19, R10 ;  /* 0x00000013041d7223 */ /* 0x000fe2000001000a */
[----:B------:R-:W-:-:S02]  /*f920*/  F2FP.PACK_AB R10, R31, R34 ;  /* 0x000000221f0a723e */ /* 0x000fc400000000ff */
[----:B------:R-:W-:Y:S02]  /*f930*/  F2FP.PACK_AB R19, R2, R3 ;  /* 0x000000030213723e */ /* 0x000fe400000000ff */
[----:B------:R-:W-:-:S03]  /*f940*/  F2FP.PACK_AB R11, R29, R33 ;  /* 0x000000211d0b723e */ /* 0x000fc600000000ff */
[----:B------:R1:W-:Y:S04]  /*f950*/  STS.128 [R62], R16 ;  /* 0x000000103e007388 */ /* 0x0003e80000000c00 */
[----:B------:R1:W-:Y:S02]  /*f960*/  STS.128 [R28+0x10080], R8 ;  /* 0x010080081c007388 */ /* 0x0003e40000000c00 */
.L_x_1816:
[----:B------:R-:W-:Y:S05]  /*f970*/  BSYNC B1 ;  /* 0x0000000000017941 */ /* 0x000fea0003800000 */
.L_x_1815:
        /* <DEDUP_REMOVED lines=39> */
[----:B---3--:R-:W1:Y:S02]  /*fbf0*/  LDS.128 R8, [R62] ;  /* 0x000000003e087984 */ /* 0x008e640000000c00 */
        /* <DEDUP_REMOVED lines=63> */
.L_x_1822:
[----:B------:R-:W-:Y:S05]  /*fff0*/  BSYNC B0 ;  /* 0x0000000000007941 */ /* 0x000fea0003800000 */
.L_x_1821:
[----:B------:R-:W-:-:S13]  /*10000*/  ISETP.GE.AND P0, PT, R142, c[0x0][0x27c], PT ;  /* 0x00009f008e007a0c */ /* 0x000fda0003f06270 */
[----:B------:R-:W-:Y:S05]  /*10010*/  @P0 BRA `(.L_x_1820) ;  /* 0x0000059000000947 */ /* 0x000fea0003800000 */
[----:B------:R-:W3:Y:S04]  /*10020*/  LDL R3, [R1+0xc4] ;  /* 0x0000c40001037983 */ /* 0x000ee80000100800 */
[----:B-1----:R-:W4:Y:S01]  /*10030*/  LDL R62, [R1+0xd4] ;  /* 0x0000d400013e7983 */ /* 0x002f220000100800 */
[----:B------:R-:W-:Y:S01]  /*10040*/  MOV R2, c[0x0][0x27c] ;  /* 0x00009f0000027a02 */ /* 0x000fe20000000f00 */
[----:B------:R-:W-:Y:S02]  /*10050*/  HADD2.F32 R14, -RZ, R55.H0_H0 ;  /* 0x20000037ff0e7230 */ /* 0x000fe40000004100 */
[----:B------:R-:W-:Y:S02]  /*10060*/  HADD2.F32 R6, -RZ, R52.H0_H0 ;  /* 0x20000034ff067230 */ /* 0x000fe40000004100 */
        /* <DEDUP_REMOVED lines=24> */
[--C-:B---3--:R-:W-:Y:S02]  /*101f0*/  HADD2.F32 R5, -RZ, R16.reuse.H0_H0 ;  /* 0x20000010ff057230 */ /* 0x108fe40000004100 */
        /* <DEDUP_REMOVED lines=59> */
.L_x_1820:
[----:B------:R-:W-:Y:S05]  /*105b0*/  BSYNC B1 ;  /* 0x0000000000017941 */ /* 0x000fea0003800000 */
.L_x_1819:
        /* <DEDUP_REMOVED lines=31> */
[----:B------:R-:W4:Y:S02]  /*107b0*/  LDS.128 R16, [R28+0x10080] ;  /* 0x010080001c107984 */ /* 0x000f240000000c00 */
[--C-:B----4-:R-:W-:Y:S02]  /*107c0*/  HADD2.F32 R5, -RZ, R16.reuse.H0_H0 ;  /* 0x20000010ff057230 */ /* 0x110fe40000004100 */
[----:B------:R-:W-:Y:S02]  /*107d0*/  HADD2.F32 R4, -RZ, R16.H1_H1 ;  /* 0x30000010ff047230 */ /* 0x000fe40000004100 */
[----:B------:R-:W-:Y:S01]  /*107e0*/  HADD2.F32 R16, -RZ, R46.H0_H0 ;  /* 0x2000002eff107230 */ /* 0x000fe20000004100 */
[----:B------:R-:W-:Y:S01]  /*107f0*/  FMUL.FTZ R38, R3, R5 ;  /* 0x0000000503267220 */ /* 0x000fe20000410000 */
[----:B------:R-:W-:Y:S01]  /*10800*/  HADD2.F32 R15, -RZ, R18.H1_H1 ;  /* 0x30000012ff0f7230 */ /* 0x000fe20000004100 */
[----:B------:R-:W-:Y:S01]  /*10810*/  FMUL.FTZ R37, R2, R4 ;  /* 0x0000000402257220 */ /* 0x000fe20000410000 */
[----:B---3--:R-:W3:Y:S02]  /*10820*/  LDS.128 R8, [R65] ;  /* 0x0000000041087984 */ /* 0x008ee40000000c00 */
[----:B---3--:R-:W-:-:S02]  /*10830*/  HADD2.F32 R23, -RZ, R8.H0_H0 ;  /* 0x20000008ff177230 */ /* 0x008fc40000004100 */
        /* <DEDUP_REMOVED lines=62> */
.L_x_1824:
[----:B------:R-:W-:Y:S05]  /*10c20*/  BSYNC B0 ;  /* 0x0000000000007941 */ /* 0x000fea0003800000 */
.L_x_1823:
[----:B------:R-:W-:-:S13]  /*10c30*/  ISETP.GE.AND P0, PT, R142, c[0x0][0x27c], PT ;  /* 0x00009f008e007a0c */ /* 0x000fda0003f06270 */
[----:B------:R-:W-:Y:S05]  /*10c40*/  @P0 BRA `(.L_x_1802) ;  /* 0x0000059000000947 */ /* 0x000fea0003800000 */
[----:B------:R-:W4:Y:S04]  /*10c50*/  LDL R3, [R1+0xc4] ;  /* 0x0000c40001037983 */ /* 0x000f280000100800 */
[----:B------:R-:W5:Y:S01]  /*10c60*/  LDL R42, [R1+0xd0] ;  /* 0x0000d000012a7983 */ /* 0x000f620000100800 */
[----:B------:R-:W-:Y:S01]  /*10c70*/  MOV R2, c[0x0][0x27c] ;  /* 0x00009f0000027a02 */ /* 0x000fe20000000f00 */
[----:B------:R-:W-:Y:S02]  /*10c80*/  HADD2.F32 R14, -RZ, R55.H0_H0 ;  /* 0x20000037ff0e7230 */ /* 0x000fe40000004100 */
[----:B------:R-:W-:Y:S02]  /*10c90*/  HADD2.F32 R6, -RZ, R52.H0_H0 ;  /* 0x20000034ff067230 */ /* 0x000fe40000004100 */
[----:B------:R-:W-:Y:S01]  /*10ca0*/  HADD2.F32 R13, -RZ, R56.H0_H0 ;  /* 0x20000038ff0d7230 */ /* 0x000fe20000004100 */
[----:B----4-:R-:W-:-:S04]  /*10cb0*/  LEA.HI R2, R2, R3, RZ, 0x1d ;  /* 0x0000000302027211 */ /* 0x010fc800078fe8ff */
[----:B------:R-:W-:Y:S01]  /*10cc0*/  SHF.R.S32.HI R3, RZ, 0x1f, R2 ;  /* 0x0000001fff037819 */ /* 0x000fe20000011402 */
[----:B---3-5:R-:W3:Y:S01]  /*10cd0*/  LDS.128 R8, [R42] ;  /* 0x000000002a087984 */ /* 0x028ee20000000c00 */
        /* <DEDUP_REMOVED lines=11> */
[--C-:B---3--:R-:W-:Y:S02]  /*10d90*/  HADD2.F32 R23, -RZ, R8.reuse.H0_H0 ;  /* 0x20000008ff177230 */ /* 0x108fe40000004100 */
        /* <DEDUP_REMOVED lines=8> */
[--C-:B----4-:R-:W-:Y:S02]  /*10e20*/  HADD2.F32 R5, -RZ, R16.reuse.H0_H0 ;  /* 0x20000010ff057230 */ /* 0x110fe40000004100 */
        /* <DEDUP_REMOVED lines=59> */
.L_x_1802:
[----:B------:R-:W-:Y:S05]  /*111e0*/  BSYNC B2 ;  /* 0x0000000000027941 */ /* 0x000fea0003800000 */
.L_x_1774:
[----:B-1----:R-:W-:Y:S01]  /*111f0*/  IMAD R4, R60, c[0x0][0x208], RZ ;  /* 0x000082003c047a24 */ /* 0x002fe200078e02ff */
[----:B------:R-:W-:Y:S01]  /*11200*/  ISETP.GE.AND P1, PT, R140, c[0x0][0x1d4], PT ;  /* 0x000075008c007a0c */ /* 0x000fe20003f26270 */
[----:B--23--:R-:W-:Y:S01]  /*11210*/  IMAD.WIDE.U32 R2, R212, c[0x0][0x208], RZ ;  /* 0x00008200d4027a25 */ /* 0x00cfe200078e00ff */
[----:B------:R-:W-:-:S04]  /*11220*/  DEPBAR.LE SB0, 0x0 ;  /* 0x000080000000791a */ /* 0x000fc80000000000 */
[----:B------:R-:W-:Y:S01]  /*11230*/  IMAD R4, R212, c[0x0][0x20c], R4 ;  /* 0x00008300d4047a24 */ /* 0x000fe200078e0204 */
[----:B------:R-:W-:Y:S01]  /*11240*/  BAR.SYNC.DEFER_BLOCKING 0x0 ;  /* 0x0000000000007b1d */ /* 0x000fe20000010000 */
[----:B------:R-:W-:Y:S01]  /*11250*/  IMAD.WIDE.U32 R220, R59, c[0x0][0x210], RZ ;  /* 0x000084003bdc7a25 */ /* 0x000fe200078e00ff */
[----:B------:R-:W-:Y:S02]  /*11260*/  LOP3.LUT R213, R213, 0xfffffffe, RZ, 0xc0, !PT ;  /* 0xfffffffed5d57812 */ /* 0x000fe400078ec0ff */
[----:B------:R-:W-:Y:S01]  /*11270*/  ISETP.GE.AND P6, PT, R142, c[0x0][0x1d4], PT ;  /* 0x000075008e007a0c */ /* 0x000fe20003fc6270 */
[----:B------:R-:W-:Y:S01]  /*11280*/  IMAD.IADD R3, R3, 0x1, R4 ;  /* 0x0000000103037824 */ /* 0x000fe200078e0204 */
[----:B------:R-:W-:Y:S01]  /*11290*/  @P1 LOP3.LUT R213, R213, 0x1, RZ, 0xfc, !PT ;  /* 0x00000001d5d51812 */ /* 0x000fe200078efcff */
[----:B------:R-:W-:Y:S01]  /*112a0*/  IMAD R4, R61, c[0x0][0x218], RZ ;  /* 0x000086003d047a24 */ /* 0x000fe200078e02ff */
[----:B------:R-:W-:Y:S01]  /*112b0*/  ISETP.GE.AND P2, PT, R205, c[0x0][0x1d4], PT ;  /* 0x00007500cd007a0c */ /* 0x000fe20003f46270 */
[C---:B------:R-:W-:Y:S01]  /*112c0*/  IMAD.WIDE.U32 R2, R211.reuse, c[0x0][0x218], R2 ;  /* 0x00008600d3027a25 */ /* 0x040fe200078e0002 */
[----:B------:R-:W1:Y:S01]  /*112d0*/  S2R R22, SR_TID.X ;  /* 0x0000000000167919 */ /* 0x000e620000002100 */
[----:B------:R-:W-:Y:S02]  /*112e0*/  BSSY B0, `(.L_x_1825) ;  /* 0x0000042000007945 */ /* 0x000fe40003800000 */
[----:B------:R-:W-:Y:S01]  /*112f0*/  IMAD R4, R211, c[0x0][0x21c], R4 ;  /* 0x00008700d3047a24 */ /* 0x000fe200078e0204 */
[----:B------:R-:W-:Y:S01]  /*11300*/  IADD3 R2, P0, R2, R220, RZ ;  /* 0x000000dc02027210 */ /* 0x000fe20007f1e0ff */
[----:B------:R-:W-:-:S05]  /*11310*/  IMAD R224, R59, c[0x0][0x214], R221 ;  /* 0x000085003be07a24 */ /* 0x000fca00078e02dd */
[----:B------:R-:W-:Y:S01]  /*11320*/  IADD3.X R3, R224, R3, R4, P0, !PT ;  /* 0x00000003e0037210 */ /* 0x000fe200007fe404 */
[----:B------:R-:W-:Y:S01]  /*11330*/  IMAD.IADD R4, R131, 0x1, -R143 ;  /* 0x0000000183047824 */ /* 0x000fe200078e0a8f */
[C---:B------:R-:W-:Y:S01]  /*11340*/  LEA R13, P0, R2.reuse, c[0x0][0x1f8], 0x1 ;  /* 0x00007e00020d7a11 */ /* 0x040fe200078008ff */
[----:B------:R-:W-:Y:S03]  /*11350*/  LDSM.16.M88.4 R8, [R199] ;  /* 0x00000000c708783b */ /* 0x000fe60000000200 */
[----:B------:R-:W-:Y:S02]  /*11360*/  LEA.HI.X R6, R2, c[0x0][0x1fc], R3, 0x1, P0 ;  /* 0x00007f0002067a11 */ /* 0x000fe400000f0c03 */
[----:B------:R-:W2:Y:S01]  /*11370*/  SHFL.IDX PT, R3, R13, RZ, 0x181f ;  /* 0x00181fff0d037589 */ /* 0x000ea200000e0000 */
[----:B------:R-:W-:Y:S02]  /*11380*/  LOP3.LUT P0, RZ, R149, 0x2, RZ, 0xc0, !PT ;  /* 0x0000000295ff7812 */ /* 0x000fe4000780c0ff */
[----:B------:R-:W-:Y:S01]  /*11390*/  IADD3 R2, R150, 0x20, RZ ;  /* 0x0000002096027810 */ /* 0x000fe20007ffe0ff */
[----:B------:R-:W3:Y:S01]  /*113a0*/  SHFL.IDX PT, R5, R6, RZ, 0x181f ;  /* 0x00181fff06057589 */ /* 0x000ee200000e0000 */
[----:B------:R-:W-:-:S03]  /*113b0*/  ISETP.LT.OR P1, PT, R4, 0x1, P1 ;  /* 0x000000010400780c */ /* 0x000fc60000f21670 */
[----:B------:R-:W4:Y:S04]  /*113c0*/  LDSM.16.M88.4 R24, [R150] ;  /* 0x000000009618783b */ /* 0x000f280000000200 */
[----:B------:R-:W1:Y:S02]  /*113d0*/  LDSM.16.M88.4 R28, [R150+0x800] ;  /* 0x00080000961c783b */ /* 0x000e640000000200 */
[----:B------:R-:W-:Y:S02]  /*113e0*/  @P0 IADD3 R2, R150, -0x20, RZ ;  /* 0xffffffe096020810 */ /* 0x000fe40007ffe0ff */
[----:B------:R-:W1:Y:S04]  /*113f0*/  LDSM.16.M88.4 R48, [R150+0x1000] ;  /* 0x001000009630783b */ /* 0x000e680000000200 */
[----:B------:R-:W1:Y:S01]  /*11400*/  LDSM.16.M88.4 R40, [R2] ;  /* 0x000000000228783b */ /* 0x000e620000000200 */
[----:B--2---:R-:W-:-:S03]  /*11410*/  LEA R20, P0, R140, R3, 0x1 ;  /* 0x000000038c147211 */ /* 0x004fc600078008ff */
[----:B------:R-:W2:Y:S01]  /*11420*/  LDSM.16.M88.4 R64, [R2+0x800] ;  /* 0x000800000240783b */ /* 0x000ea20000000200 */
[----:B---3--:R-:W-:-:S03]  /*11430*/  LEA.HI.X R21, R140, R5, R141, 0x1, P0 ;  /* 0x000000058c157211 */ /* 0x008fc600000f0c8d */
[----:B------:R3:W1:Y:S01]  /*11440*/  LDSM.16.M88.4 R68, [R2+0x1000] ;  /* 0x001000000244783b */ /* 0x0006620000000200 */
[----:B------:R-:W-:-:S03]  /*11450*/  LEA R14, P0, R206, R3, 0x1 ;  /* 0x00000003ce0e7211 */ /* 0x000fc600078008ff */
[----:B------:R1:W1:Y:S01]  /*11460*/  LDSM.16.M88.4 R16, [R200] ;  /* 0x00000000c810783b */ /* 0x0002620000000200 */
[----:B------:R-:W-:Y:S02]  /*11470*/  LEA.HI.X R15, R206, R5, R214, 0x1, P0 ;  /* 0x00000005ce0f7211 */ /* 0x000fe400000f0cd6 */
[----:B------:R-:W-:Y:S01]  /*11480*/  ISETP.LT.OR P0, PT, R4, 0x1, P6 ;  /* 0x000000010400780c */ /* 0x000fe20003701670 */
[----:B------:R-:W-:Y:S01]  /*11490*/  @!PT LDS RZ, [RZ] ;  /* 0x00000000fffff984 */ /* 0x000fe20000000800 */
[----:B------:R-:W-:Y:S01]  /*114a0*/  @!PT LDS RZ, [RZ] ;  /* 0x00000000fffff984 */ /* 0x000fe20000000800 */
[----:B------:R-:W-:Y:S01]  /*114b0*/  @!PT LDS RZ, [RZ] ;  /* 0x00000000fffff984 */ /* 0x000fe20000000800 */
[----:B------:R1:W-:Y:S01]  /*114c0*/  LDGSTS.E.BYPASS.LTC128B.128 [R203+0x4080], [R20.64], !P1 ;  /* 0x0408000014cb7fae */ /* 0x0003e2000c901d46 */
[----:B------:R-:W-:-:S11]  /*114d0*/  ISETP.GE.AND P1, PT, R204, c[0x0][0x1d4], PT ;  /* 0x00007500cc007a0c */ /* 0x000fd60003f26270 */
[----:B------:R1:W-:Y:S02]  /*114e0*/  LDGSTS.E.BYPASS.LTC128B.128 [R203+0x5880], [R14.64], !P0 ;  /* 0x058800000ecb7fae */ /* 0x0003e4000c101d46 */
[----:B-1----:R-:W-:-:S04]  /*114f0*/  LEA R14, P0, R205, R3, 0x1 ;  /* 0x00000003cd0e7211 */ /* 0x002fc800078008ff */
[----:B------:R-:W-:Y:S02]  /*11500*/  LEA.HI.X R15, R205, R5, R216, 0x1, P0 ;  /* 0x00000005cd0f7211 */ /* 0x000fe400000f0cd8 */
[----:B---3--:R-:W-:-:S04]  /*11510*/  LEA R2, P0, R204, R3, 0x1 ;  /* 0x00000003cc027211 */ /* 0x008fc800078008ff */
[----:B------:R-:W-:Y:S02]  /*11520*/  LEA.HI.X R3, R204, R5, R215, 0x1, P0 ;  /* 0x00000005cc037211 */ /* 0x000fe400000f0cd7 */
[----:B------:R-:W-:-:S13]  /*11530*/  ISETP.LT.OR P0, PT, R4, 0x1, P2 ;  /* 0x000000010400780c */ /* 0x000fda0001701670 */
[----:B------:R1:W-:Y:S01]  /*11540*/  LDGSTS.E.BYPASS.LTC128B.128 [R203+0x7080], [R14.64], !P0 ;  /* 0x070800000ecb7fae */ /* 0x0003e2000c101d46 */
[----:B------:R-:W-:-:S13]  /*11550*/  ISETP.LT.OR P0, PT, R4, 0x1, P1 ;  /* 0x000000010400780c */ /* 0x000fda0000f01670 */
[----:B------:R1:W-:Y:S01]  /*11560*/  LDGSTS.E.BYPASS.LTC128B.128 [R203+0x8880], [R2.64], !P0 ;  /* 0x0888000002cb7fae */ /* 0x0003e2000c101d46 */
[----:B------:R-:W-:-:S13]  /*11570*/  ISETP.GT.AND P0, PT, R22, 0x7f, PT ;  /* 0x0000007f1600780c */ /* 0x000fda0003f04270 */
[----:B------:R-:W-:Y:S05]  /*11580*/  @P0 BRA `(.L_x_1826) ;  /* 0x0000017000000947 */ /* 0x000fea0003800000 */
[----:B--2-4-:R-:W-:Y:S05]  /*11590*/  BRA.DIV ~URZ, `(.L_x_1827) ;  /* 0x0000b0d27f007947 */ /* 0x014fea000b800000 */
[----:B------:R2:W3:Y:S04]  /*115a0*/  SHFL.IDX PT, R5, R6, 0x1, 0x181f ;  /* 0x00381f0006057f89 */ /* 0x0004e800000e0000 */
[----:B-1----:R2:W1:Y:S02]  /*115b0*/  SHFL.IDX PT, R2, R13, 0x1, 0x181f ;  /* 0x00381f000d027f89 */ /* 0x00246400000e0000 */
.L_x_1919:
[-C--:B-1----:R-:W-:Y:S02]  /*115c0*/  LEA R14, P0, R206, R2.reuse, 0x1 ;  /* 0x00000002ce0e7211 */ /* 0x082fe400078008ff */
[----:B------:R-:W-:Y:S02]  /*115d0*/  ISETP.LT.OR P2, PT, R4, 0x21, P2 ;  /* 0x000000210400780c */ /* 0x000fe40001741670 */
[----:B---3--:R-:W-:Y:S02]  /*115e0*/  LEA.HI.X R15, R206, R5, R214, 0x1, P0 ;  /* 0x00000005ce0f7211 */ /* 0x008fe400000f0cd6 */
[----:B------:R-:W-:-:S02]  /*115f0*/  LEA R22, P0, R205, R2, 0x1 ;  /* 0x00000002cd167211 */ /* 0x000fc400078008ff */
[----:B------:R-:W-:Y:S02]  /*11600*/  ISETP.LT.OR P1, PT, R4, 0x21, P1 ;  /* 0x000000210400780c */ /* 0x000fe40000f21670 */
[----:B------:R-:W-:Y:S02]  /*11610*/  LEA.HI.X R23, R205, R5, R216, 0x1, P0 ;  /* 0x00000005cd177211 */ /* 0x000fe400000f0cd8 */
[----:B------:R-:W-:-:S04]  /*11620*/  LEA R20, P0, R140, R2, 0x1 ;  /* 0x000000028c147211 */ /* 0x000fc800078008ff */
[----:B------:R-:W-:Y:S02]  /*11630*/  LEA.HI.X R21, R140, R5, R141, 0x1, P0 ;  /* 0x000000058c157211 */ /* 0x000fe400000f0c8d */
[----:B------:R-:W-:-:S04]  /*11640*/  LOP3.LUT P0, RZ, R213, 0x1, RZ, 0xc0, !PT ;  /* 0x00000001d5ff7812 */ /* 0x000fc8000780c0ff */
[----:B------:R-:W-:-:S13]  /*11650*/  ISETP.LT.OR P0, PT, R4, 0x21, P0 ;  /* 0x000000210400780c */ /* 0x000fda0000701670 */
[----:B------:R-:W-:Y:S01]  /*11660*/  @!PT LDS RZ, [RZ] ;  /* 0x00000000fffff984 */ /* 0x000fe20000000800 */
[----:B------:R-:W-:Y:S01]  /*11670*/  @!PT LDS RZ, [RZ] ;  /* 0x00000000fffff984 */ /* 0x000fe20000000800 */
[----:B------:R-:W-:Y:S01]  /*11680*/  @!PT LDS RZ, [RZ] ;  /* 0x00000000fffff984 */ /* 0x000fe20000000800 */
[----:B------:R1:W-:Y:S01]  /*11690*/  LDGSTS.E.BYPASS.LTC128B.128 [R207+0x5080], [R20.64], !P0 ;  /* 0x0508000014cf7fae */ /* 0x0003e2000c101d46 */
[----:B------:R-:W-:-:S13]  /*116a0*/  ISETP.LT.OR P0, PT, R4, 0x21, P6 ;  /* 0x000000210400780c */ /* 0x000fda0003701670 */
[----:B------:R1:W-:Y:S01]  /*116b0*/  LDGSTS.E.BYPASS.LTC128B.128 [R207+0x6880], [R14.64], !P0 ;  /* 0x068800000ecf7fae */ /* 0x0003e2000c101d46 */
[----:B------:R-:W-:-:S03]  /*116c0*/  LEA R2, P0, R204, R2, 0x1 ;  /* 0x00000002cc027211 */ /* 0x000fc600078008ff */
[----:B------:R1:W-:Y:S01]  /*116d0*/  LDGSTS.E.BYPASS.LTC128B.128 [R207+0x8080], [R22.64], !P2 ;  /* 0x0808000016cf7fae */ /* 0x0003e2000d101d46 */
[----:B------:R-:W-:-:S05]  /*116e0*/  LEA.HI.X R3, R204, R5, R215, 0x1, P0 ;  /* 0x00000005cc037211 */ /* 0x000fca00000f0cd7 */
[----:B------:R1:W-:Y:S04]  /*116f0*/  LDGSTS.E.BYPASS.LTC128B.128 [R207+0x9880], [R2.64], !P1 ;  /* 0x0988000002cf7fae */ /* 0x0003e8000c901d46 */
.L_x_1826:
[----:B--2-4-:R-:W-:Y:S05]  /*11700*/  BSYNC B0 ;  /* 0x0000000000007941 */ /* 0x014fea0003800000 */
.L_x_1825:
[----:B------:R-:W-:Y:S01]  /*11710*/  R2P PR, R149, 0x6 ;  /* 0x0000000695007804 */ /* 0x000fe20000000000 */
[----:B-1----:R-:W-:Y:S01]  /*11720*/  IMAD.MOV.U32 R2, RZ, RZ, 0x40 ;  /* 0x00000040ff027424 */ /* 0x002fe200078e00ff */
[----:B------:R-:W-:Y:S01]  /*11730*/  HMMA.16816.F32 R20, R8, R24, RZ ;  /* 0x000000180814723c */ /* 0x000fe200000018ff */
[----:B------:R-:W-:Y:S01]  /*11740*/  IADD3 R15, R150, 0x20, RZ ;  /* 0x00000020960f7810 */ /* 0x000fe20007ffe0ff */
[----:B------:R-:W0:Y:S01]  /*11750*/  LDGDEPBAR ;  /* 0x00000000000079af */ /* 0x000e220000000000 */
[----:B------:R-:W-:Y:S01]  /*11760*/  ISETP.GT.AND P0, PT, R77, R219, PT ;  /* 0x000000db4d00720c */ /* 0x000fe20003f04270 */
[----:B------:R-:W-:Y:S01]  /*11770*/  BSSY B1, `(.L_x_1828) ;  /* 0x00000eb000017945 */ /* 0x000fe20003800000 */
[----:B------:R-:W-:-:S03]  /*11780*/  SEL R2, R2, 0xffffffc0, !P2 ;  /* 0xffffffc002027807 */ /* 0x000fc60005000000 */
[----:B------:R-:W-:Y:S02]  /*11790*/  HMMA.16816.F32 R24, R8, R26, RZ ;  /* 0x0000001a0818723c */ /* 0x000fe400000018ff */
[C---:B------:R-:W-:Y:S01]  /*117a0*/  IMAD.IADD R3, R150.reuse, 0x1, R2 ;  /* 0x0000000196037824 */ /* 0x040fe200078e0202 */
[----:B------:R-:W-:-:S04]  /*117b0*/  @P1 IADD3 R15, R150, -0x20, RZ ;  /* 0xffffffe0960f1810 */ /* 0x000fc80007ffe0ff */
[----:B------:R-:W-:Y:S01]  /*117c0*/  LDSM.16.M88.4 R44, [R3] ;  /* 0x00000000032c783b */ /* 0x000fe20000000200 */
[C---:B------:R-:W-:Y:S01]  /*117d0*/  HMMA.16816.F32 R32, R8.reuse, R28, RZ ;  /* 0x0000001c0820723c */ /* 0x040fe200000018ff */
[----:B------:R-:W-:Y:S02]  /*117e0*/  IMAD.IADD R14, R2, 0x1, R15 ;  /* 0x00000001020e7824 */ /* 0x000fe400078e020f */
[----:B------:R-:W-:Y:S04]  /*117f0*/  LDSM.16.M88.4 R56, [R3+0x800] ;  /* 0x000800000338783b */ /* 0x000fe80000000200 */
[----:B-----5:R-:W-:Y:S01]  /*11800*/  LDSM.16.M88.4 R60, [R3+0x1000] ;  /* 0x00100000033c783b */ /* 0x020fe20000000200 */
[C---:B------:R-:W-:Y:S03]  /*11810*/  HMMA.16816.F32 R28, R8.reuse, R30, RZ ;  /* 0x0000001e081c723c */ /* 0x040fe600000018ff */
[----:B------:R-:W-:Y:S05]  /*11820*/  LDSM.16.M88.4 R72, [R14+0x1000] ;  /* 0x001000000e48783b */ /* 0x000fea0000000200 */
[C---:B------:R-:W-:Y:S08]  /*11830*/  HMMA.16816.F32 R36, R8.reuse, R48, RZ ;  /* 0x000000300824723c */ /* 0x040ff000000018ff */
[----:B------:R-:W-:Y:S01]  /*11840*/  HMMA.16816.F32 R48, R8, R50, RZ ;  /* 0x000000320830723c */ /* 0x000fe200000018ff */
[----:B------:R-:W1:Y:S07]  /*11850*/  LDSM.16.M88.4 R8, [R202] ;  /* 0x00000000ca08783b */ /* 0x000e6e0000000200 */
[C---:B------:R-:W-:Y:S08]  /*11860*/  HMMA.16816.F32 R52, R16.reuse, R40, R20 ;  /* 0x000000281034723c */ /* 0x040ff00000001814 */
[C---:B------:R-:W-:Y:S08]  /*11870*/  HMMA.16816.F32 R40, R16.reuse, R42, R24 ;  /* 0x0000002a1028723c */ /* 0x040ff00000001818 */
[C---:B------:R-:W-:Y:S08]  /*11880*/  HMMA.16816.F32 R32, R16.reuse, R64, R32 ;  /* 0x000000401020723c */ /* 0x040ff00000001820 */
[C---:B------:R-:W-:Y:S01]  /*11890*/  HMMA.16816.F32 R28, R16.reuse, R66, R28 ;  /* 0x00000042101c723c */ /* 0x040fe2000000181c */
[----:B------:R-:W-:Y:S07]  /*118a0*/  LDSM.16.M88.4 R64, [R14] ;  /* 0x000000000e40783b */ /* 0x000fee0000000200 */
[C---:B------:R-:W-:Y:S08]  /*118b0*/  HMMA.16816.F32 R24, R16.reuse, R68, R36 ;  /* 0x000000441018723c */ /* 0x040ff00000001824 */
[----:B------:R-:W-:Y:S01]  /*118c0*/  HMMA.16816.F32 R20, R16, R70, R48 ;  /* 0x000000461014723c */ /* 0x000fe20000001830 */
[----:B------:R-:W2:Y:S04]  /*118d0*/  LDSM.16.M88.4 R16, [R201] ;  /* 0x00000000c910783b */ /* 0x000ea80000000200 */
[----:B------:R-:W3:Y:S03]  /*118e0*/  LDSM.16.M88.4 R68, [R14+0x800] ;  /* 0x000800000e44783b */ /* 0x000ee60000000200 */
[C---:B-1----:R-:W-:Y:S01]  /*118f0*/  HMMA.16816.F32 R48, R8.reuse, R44, R52 ;  /* 0x0000002c0830723c */ /* 0x042fe20000001834 */
[----:B------:R-:W-:Y:S07]  /*11900*/  LDSM.16.M88.4 R52, [R150+0x2000] ;  /* 0x002000009634783b */ /* 0x000fee0000000200 */
        /* <DEDUP_REMOVED lines=8> */
[----:B------:R-:W4:Y:S03]  /*11990*/  LDSM.16.M88.4 R60, [R150+0x2800] ;  /* 0x00280000963c783b */ /* 0x000f260000000200 */
[C---:B--2---:R-:W-:Y:S01]  /*119a0*/  HMMA.16816.F32 R40, R16.reuse, R64, R48 ;  /* 0x000000401028723c */ /* 0x044fe20000001830 */
[----:B------:R-:W-:Y:S07]  /*119b0*/  LDSM.16.M88.4 R48, [R15+0x1800] ;  /* 0x001800000f30783b */ /* 0x000fee0000000200 */
[C---:B------:R-:W-:Y:S01]  /*119c0*/  HMMA.16816.F32 R36, R16.reuse, R66, R36 ;  /* 0x000000421024723c */ /* 0x040fe20000001824 */
[----:B------:R-:W-:Y:S07]  /*119d0*/  LDSM.16.M88.4 R64, [R15+0x2800] ;  /* 0x002800000f40783b */ /* 0x000fee0000000200 */
[C---:B---3--:R-:W-:Y:S08]  /*119e0*/  HMMA.16816.F32 R32, R16.reuse, R68, R32 ;  /* 0x000000441020723c */ /* 0x048ff00000001820 */
[C---:B------:R-:W-:Y:S01]  /*119f0*/  HMMA.16816.F32 R28, R16.reuse, R70, R28 ;  /* 0x00000046101c723c */ /* 0x040fe2000000181c */
[----:B------:R-:W-:Y:S07]  /*11a00*/  LDSM.16.M88.4 R68, [R14+0x2800] ;  /* 0x002800000e44783b */ /* 0x000fee0000000200 */
[C---:B------:R-:W-:Y:S08]  /*11a10*/  HMMA.16816.F32 R24, R16.reuse, R72, R24 ;  /* 0x000000481018723c */ /* 0x040ff00000001818 */
[----:B------:R-:W-:Y:S01]  /*11a20*/  HMMA.16816.F32 R20, R16, R74, R20 ;  /* 0x0000004a1014723c */ /* 0x000fe20000001814 */
[----:B------:R-:W2:Y:S07]  /*11a30*/  LDSM.16.M88.4 R16, [R200+0x4000] ;  /* 0x00400000c810783b */ /* 0x000eae0000000200 */
[C---:B-1----:R-:W-:Y:S08]  /*11a40*/  HMMA.16816.F32 R40, R8.reuse, R44, R40 ;  /* 0x0000002c0828723c */ /* 0x042ff00000001828 */
[C---:B------:R-:W-:Y:S01]  /*11a50*/  HMMA.16816.F32 R36, R8.reuse, R46, R36 ;  /* 0x0000002e0824723c */ /* 0x040fe20000001824 */
[----:B------:R-:W-:Y:S07]  /*11a60*/  LDSM.16.M88.4 R44, [R3+0x1800] ;  /* 0x00180000032c783b */ /* 0x000fee0000000200 */
[C---:B------:R-:W-:Y:S08]  /*11a70*/  HMMA.16816.F32 R32, R8.reuse, R52, R32 ;  /* 0x000000340820723c */ /* 0x040ff00000001820 */
        /* <DEDUP_REMOVED lines=46> */
[C---:B--2---:R-:W-:Y:S08]  /*11d60*/  HMMA.16816.F32 R40, R16.reuse, R48, R40 ;  /* 0x000000301028723c */ /* 0x044ff00000001828 */
[C---:B------:R-:W-:Y:S01]  /*11d70*/  HMMA.16816.F32 R36, R16.reuse, R50, R36 ;  /* 0x000000321024723c */ /* 0x040fe20000001824 */
[----:B------:R-:W-:Y:S07]  /*11d80*/  LDSM.16.M88.4 R48, [R150+0x4800] ;  /* 0x004800009630783b */ /* 0x000fee0000000200 */
        /* <DEDUP_REMOVED lines=45> */
[----:B------:R-:W2:Y:S01]  /*12060*/  LDSM.16.M88.4 R8, [R201+0xc000] ;  /* 0x00c00000c908783b */ /* 0x000ea20000000200 */
[----:B------:R-:W-:-:S06]  /*12070*/  DEPBAR.LE SB0, 0x0 ;  /* 0x000080000000791a */ /* 0x000fcc0000000000 */
[C---:B-1----:R-:W-:Y:S08]  /*12080*/  HMMA.16816.F32 R40, R16.reuse, R56, R40 ;  /* 0x000000381028723c */ /* 0x042ff00000001828 */
[C---:B------:R-:W-:Y:S08]  /*12090*/  HMMA.16816.F32 R36, R16.reuse, R58, R36 ;  /* 0x0000003a1024723c */ /* 0x040ff00000001824 */
[C---:B------:R-:W-:Y:S08]  /*120a0*/  HMMA.16816.F32 R32, R16.reuse, R60, R32 ;  /* 0x0000003c1020723c */ /* 0x040ff00000001820 */
[C---:B------:R-:W-:Y:S08]  /*120b0*/  HMMA.16816.F32 R28, R16.reuse, R62, R28 ;  /* 0x0000003e101c723c */ /* 0x040ff0000000181c */
[C---:B----4-:R-:W-:Y:S08]  /*120c0*/  HMMA.16816.F32 R24, R16.reuse, R64, R24 ;  /* 0x000000401018723c */ /* 0x050ff00000001818 */
        /* <DEDUP_REMOVED lines=10> */
[----:B------:R-:W-:Y:S01]  /*12170*/  IMAD.MOV.U32 R2, RZ, RZ, 0x1 ;  /* 0x00000001ff027424 */ /* 0x000fe200078e00ff */
[C---:B------:R-:W-:Y:S01]  /*12180*/  IADD3 R3, R0.reuse, R76, R243 ;  /* 0x0000004c00037210 */ /* 0x040fe20007ffe0f3 */
[----:B------:R-:W-:Y:S01]  /*12190*/  IMAD.MOV.U32 R211, RZ, RZ, RZ ;  /* 0x000000ffffd37224 */ /* 0x000fe200078e00ff */
[----:B------:R-:W-:-:S02]  /*121a0*/  ISETP.GT.AND P0, PT, R0, 0x2f, PT ;  /* 0x0000002f0000780c */ /* 0x000fc40003f04270 */
[----:B------:R-:W-:Y:S02]  /*121b0*/  ISETP.NE.AND P1, PT, R2, c[0x0][0x2b8], PT ;  /* 0x0000ae0002007a0c */ /* 0x000fe40003f25270 */
[----:B------:R-:W-:-:S05]  /*121c0*/  IADD3 R3, R3, -0x30, RZ ;  /* 0xffffffd003037810 */ /* 0x000fca0007ffe0ff */
[----:B------:R-:W-:-:S06]  /*121d0*/  IMAD.MOV.U32 R2, RZ, RZ, R3 ;  /* 0x000000ffff027224 */ /* 0x000fcc00078e0003 */
[----:B------:R-:W-:-:S05]  /*121e0*/  @P1 IMAD.HI.U32 R4, R3, c[0x0][0x2bc], RZ ;  /* 0x0000af0003041a27 */ /* 0x000fca00078e00ff */
[----:B------:R-:W-:-:S04]  /*121f0*/  @P1 SHF.R.U32.HI R2, RZ, c[0x0][0x2c0], R4 ;  /* 0x0000b000ff021a19 */ /* 0x000fc80000011604 */
[----:B------:R-:W-:-:S04]  /*12200*/  @!P0 IADD3 R5, P1, R2, R240, RZ ;  /* 0x000000f002058210 */ /* 0x000fc80007f3e0ff */
[----:B------:R-:W-:Y:S02]  /*12210*/  @!P0 LEA.HI.X.SX32 R6, R2, R242, 0x1, P1 ;  /* 0x000000f202068211 */ /* 0x000fe400008f0eff */
[----:B------:R-:W-:-:S04]  /*12220*/  @!P0 LEA R4, P1, R5, c[0x0][0x2a0], 0x2 ;  /* 0x0000a80005048a11 */ /* 0x000fc800078210ff */
[----:B------:R-:W-:-:S05]  /*12230*/  @!P0 LEA.HI.X R5, R5, c[0x0][0x2a4], R6, 0x2, P1 ;  /* 0x0000a90005058a11 */ /* 0x000fca00008f1406 */
[----:B------:R1:W2:Y:S01]  /*12240*/  @!P0 LDG.E R211, [R4.64] ;  /* 0x0000000604d38981 */ /* 0x0002a2000c1e1900 */
[----:B------:R-:W-:Y:S01]  /*12250*/  IMAD.MOV R2, RZ, RZ, -R2 ;  /* 0x000000ffff027224 */ /* 0x000fe200078e0a02 */
[----:B------:R-:W-:-:S03]  /*12260*/  IADD3 R13, -R143, 0x30, RZ ;  /* 0x000000308f0d7810 */ /* 0x000fc60007ffe1ff */
[----:B------:R-:W-:Y:S01]  /*12270*/  IMAD R212, R2, c[0x0][0x2b8], R3 ;  /* 0x0000ae0002d47a24 */ /* 0x000fe200078e0203 */
[----:B------:R-:W-:-:S04]  /*12280*/  ISETP.GE.AND P0, PT, R13, 0x1, PT ;  /* 0x000000010d00780c */ /* 0x000fc80003f06270 */
[----:B------:R-:W-:-:S05]  /*12290*/  SHF.R.S32.HI R2, RZ, 0x1f, R212 ;  /* 0x0000001fff027819 */ /* 0x000fca00000114d4 */
[----:B-1----:R-:W-:Y:S02]  /*122a0*/  IMAD R4, R2, c[0x0][0x1e0], RZ ;  /* 0x0000780002047a24 */ /* 0x002fe400078e02ff */
[----:B------:R-:W-:-:S04]  /*122b0*/  IMAD.WIDE.U32 R2, R212, c[0x0][0x1e0], RZ ;  /* 0x00007800d4027a25 */ /* 0x000fc800078e00ff */
        /* <DEDUP_REMOVED lines=12> */
.L_x_1920:
[----:B------:R-:W-:Y:S05]  /*12380*/  BRA.DIV ~URZ, `(.L_x_1831) ;  /* 0x0000a4227f007947 */ /* 0x000fea000b800000 */
[----:B------:R3:W4:Y:S02]  /*12390*/  SHFL.IDX PT, R2, R6, RZ, 0x181f ;  /* 0x00181fff06027589 */ /* 0x00072400000e0000 */
.L_x_1921:
[----:B------:R-:W-:Y:S01]  /*123a0*/  BSSY B0, `(.L_x_1832) ;  /* 0x0000012000007945 */ /* 0x000fe20003800000 */
[----:B------:R-:W-:Y:S05]  /*123b0*/  @!P0 BRA `(.L_x_1833) ;  /* 0x0000010000008947 */ /* 0x000fea0003800000 */
[-C--:B----4-:R-:W-:Y:S02]  /*123c0*/  LEA R16, P0, R140, R2.reuse, 0x1 ;  /* 0x000000028c107211 */ /* 0x090fe400078008ff */
[----:B------:R-:W-:Y:S02]  /*123d0*/  LOP3.LUT P6, RZ, R213, 0x4, RZ, 0xc0, !PT ;  /* 0x00000004d5ff7812 */ /* 0x000fe400078cc0ff */
[-C--:B------:R-:W-:Y:S02]  /*123e0*/  LEA R10, P2, R206, R2.reuse, 0x1 ;  /* 0x00000002ce0a7211 */ /* 0x080fe400078408ff */
[----:B------:R-:W-:Y:S02]  /*123f0*/  LEA R8, P1, R205, R2, 0x1 ;  /* 0x00000002cd087211 */ /* 0x000fe400078208ff */
[----:B--2---:R-:W-:-:S02]  /*12400*/  LEA.HI.X R17, R140, R4, R141, 0x1, P0 ;  /* 0x000000048c117211 */ /* 0x004fc400000f0c8d */
[----:B------:R-:W-:Y:S02]  /*12410*/  LEA R2, P0, R204, R2, 0x1 ;  /* 0x00000002cc027211 */ /* 0x000fe400078008ff */
[-C--:B------:R-:W-:Y:S01]  /*12420*/  LEA.HI.X R11, R206, R4.reuse, R214, 0x1, P2 ;  /* 0x00000004ce0b7211 */ /* 0x080fe200010f0cd6 */
[----:B------:R-:W-:Y:S01]  /*12430*/  @!PT LDS RZ, [RZ] ;  /* 0x00000000fffff984 */ /* 0x000fe20000000800 */
[----:B------:R-:W-:Y:S01]  /*12440*/  @!PT LDS RZ, [RZ] ;  /* 0x00000000fffff984 */ /* 0x000fe20000000800 */
[----:B------:R-:W-:Y:S01]  /*12450*/  @!PT LDS RZ, [RZ] ;  /* 0x00000000fffff984 */ /* 0x000fe20000000800 */
[----:B------:R2:W-:Y:S01]  /*12460*/  LDGSTS.E.BYPASS.LTC128B.128 [R203+0xa080], [R16.64], !P5 ;  /* 0x0a08000010cb7fae */ /* 0x0005e2000e901d46 */
[-C--:B------:R-:W-:Y:S02]  /*12470*/  LEA.HI.X R9, R205, R4.reuse, R216, 0x1, P1 ;  /* 0x00000004cd097211 */ /* 0x080fe400008f0cd8 */
[----:B------:R-:W-:Y:S01]  /*12480*/  LEA.HI.X R3, R204, R4, R215, 0x1, P0 ;  /* 0x00000004cc037211 */ /* 0x000fe200000f0cd7 */
[----:B------:R2:W-:Y:S04]  /*12490*/  LDGSTS.E.BYPASS.LTC128B.128 [R203+0xb880], [R10.64], !P4 ;  /* 0x0b8800000acb7fae */ /* 0x0005e8000e101d46 */
[----:B------:R2:W-:Y:S04]  /*124a0*/  LDGSTS.E.BYPASS.LTC128B.128 [R203+0xd080], [R8.64], !P3 ;  /* 0x0d08000008cb7fae */ /* 0x0005e8000d901d46 */
[----:B------:R2:W-:Y:S02]  /*124b0*/  LDGSTS.E.BYPASS.LTC128B.128 [R203+0xe880], [R2.64], !P6 ;  /* 0x0e88000002cb7fae */ /* 0x0005e4000f101d46 */
.L_x_1833:
[----:B------:R-:W-:Y:S05]  /*124c0*/  BSYNC B0 ;  /* 0x0000000000007941 */ /* 0x000fea0003800000 */
.L_x_1832:
[----:B------:R-:W-:Y:S01]  /*124d0*/  ISETP.GE.AND P0, PT, R13, 0x21, PT ;  /* 0x000000210d00780c */ /* 0x000fe20003f06270 */
[----:B------:R-:W-:Y:S06]  /*124e0*/  BRA.DIV ~URZ, `(.L_x_1834) ;  /* 0x0000a3327f007947 */ /* 0x000fec000b800000 */
[----:B--2---:R2:W1:Y:S04]  /*124f0*/  SHFL.IDX PT, R4, R5, 0x1, 0x181f ;  /* 0x00381f0005047f89 */ /* 0x00446800000e0000 */
[----:B----4-:R2:W4:Y:S02]  /*12500*/  SHFL.IDX PT, R2, R6, 0x1, 0x181f ;  /* 0x00381f0006027f89 */ /* 0x01052400000e0000 */
.L_x_1922:
[----:B------:R-:W-:Y:S05]  /*12510*/  @!P0 BRA `(.L_x_1829) ;  /* 0x0000010000008947 */ /* 0x000fea0003800000 */
[----:B----4-:R-:W-:Y:S02]  /*12520*/  LEA R16, P0, R140, R2, 0x1 ;  /* 0x000000028c107211 */ /* 0x010fe400078008ff */
[----:B------:R-:W-:-:S02]  /*12530*/  LOP3.LUT P6, RZ, R213, 0x4, RZ, 0xc0, !PT ;  /* 0x00000004d5ff7812 */ /* 0x000fc400078cc0ff */
[-C--:B------:R-:W-:Y:S02]  /*12540*/  LEA R10, P2, R206, R2.reuse, 0x1 ;  /* 0x00000002ce0a7211 */ /* 0x080fe400078408ff */
[C---:B------:R-:W-:Y:S02]  /*12550*/  LEA R8, P1, R205.reuse, R2, 0x1 ;  /* 0x00000002cd087211 */ /* 0x040fe400078208ff */
[----:B-1----:R-:W-:Y:S02]  /*12560*/  LEA.HI.X R17, R140, R4, R141, 0x1, P0 ;  /* 0x000000048c117211 */ /* 0x002fe400000f0c8d */
        /* <DEDUP_REMOVED lines=11> */
.L_x_1829:
[----:B------:R-:W-:Y:S05]  /*12620*/  BSYNC B1 ;  /* 0x0000000000017941 */ /* 0x000fea0003800000 */
.L_x_1828:
[----:B-1--4-:R-:W4:Y:S04]  /*12630*/  LDL R2, [R1+0x4c] ;  /* 0x00004c0001027983 */ /* 0x012f280000100800 */
[----:B------:R-:W0:Y:S01]  /*12640*/  LDGDEPBAR ;  /* 0x00000000000079af */ /* 0x000e220000000000 */
[----:B----4-:R-:W-:-:S05]  /*12650*/  IMAD.IADD R2, R131, 0x1, -R2 ;  /* 0x0000000183027824 */ /* 0x010fca00078e0a02 */
[C---:B------:R-:W-:Y:S02]  /*12660*/  ISETP.GT.AND P1, PT, R2.reuse, RZ, PT ;  /* 0x000000ff0200720c */ /* 0x040fe40003f24270 */
[----:B------:R-:W-:Y:S02]  /*12670*/  ISETP.GT.AND P0, PT, R2, 0x1, PT ;  /* 0x000000010200780c */ /* 0x000fe40003f04270 */
[----:B------:R-:W-:Y:S02]  /*12680*/  FSEL R8, R40, -INF , P1 ;  /* 0xff80000028087808 */ /* 0x000fe40000800000 */
[----:B------:R-:W-:Y:S02]  /*12690*/  FSEL R9, R41, -INF , P0 ;  /* 0xff80000029097808 */ /* 0x000fe40000000000 */
[----:B------:R-:W-:Y:S02]  /*126a0*/  ISETP.GT.AND P6, PT, R2, 0x8, PT ;  /* 0x000000080200780c */ /* 0x000fe40003fc4270 */
[----:B------:R-:W-:-:S02]  /*126b0*/  FSEL R13, R42, -INF , P1 ;  /* 0xff8000002a0d7808 */ /* 0x000fc40000800000 */
[----:B------:R-:W-:Y:S02]  /*126c0*/  FSEL R16, R43, -INF , P0 ;  /* 0xff8000002b107808 */ /* 0x000fe40000000000 */
[----:B------:R-:W-:Y:S02]  /*126d0*/  ISETP.GT.AND P2, PT, R2, 0x9, PT ;  /* 0x000000090200780c */ /* 0x000fe40003f44270 */
[----:B------:R-:W-:Y:S02]  /*126e0*/  FSEL R10, R36, -INF , P6 ;  /* 0xff800000240a7808 */ /* 0x000fe40003000000 */
[----:B------:R-:W-:Y:S02]  /*126f0*/  FMNMX.FTZ R3, R8, R9, !PT ;  /* 0x0000000908037209 */ /* 0x000fe40007810000 */
[----:B------:R-:W-:Y:S02]  /*12700*/  FSEL R17, R38, -INF , P6 ;  /* 0xff80000026117808 */ /* 0x000fe40003000000 */
[----:B------:R-:W-:-:S02]  /*12710*/  FMNMX.FTZ R4, R13, R16, !PT ;  /* 0x000000100d047209 */ /* 0x000fc40007810000 */
[----:B------:R-:W-:Y:S02]  /*12720*/  ISETP.GT.AND P1, PT, R2, 0x10, PT ;  /* 0x000000100200780c */ /* 0x000fe40003f24270 */
[----:B------:R-:W-:Y:S02]  /*12730*/  FSEL R11, R37, -INF , P2 ;  /* 0xff800000250b7808 */ /* 0x000fe40001000000 */
        /* <DEDUP_REMOVED lines=8> */
[----:B------:R-:W-:Y:S02]  /*127c0*/  FSEL R24, R33, -INF , P0 ;  /* 0xff80000021187808 */ /* 0x000fe40000000000 */
[----:B------:R-:W-:-:S02]  /*127d0*/  ISETP.GT.AND P1, PT, R2, 0x18, PT ;  /* 0x000000180200780c */ /* 0x000fc40003f24270 */
        /* <DEDUP_REMOVED lines=32> */
[----:B--23--:R-:W-:Y:S02]  /*129e0*/  FMNMX.FTZ R6, R80, R2, !PT ;  /* 0x0000000250067209 */ /* 0x00cfe40007810000 */
[----:B------:R-:W-:Y:S01]  /*129f0*/  FMNMX.FTZ R5, R84, R3, !PT ;  /* 0x0000000354057209 */ /* 0x000fe20007810000 */
[----:B------:R-:W-:Y:S05]  /*12a00*/  BRA.DIV ~URZ, `(.L_x_1835) ;  /* 0x00009ee27f007947 */ /* 0x000fea000b800000 */
[----:B------:R1:W2:Y:S02]  /*12a10*/  SHFL.BFLY PT, R2, R6, 0x2, 0x1f ;  /* 0x0c401f0006027f89 */ /* 0x0002a400000e0000 */
.L_x_1923:
[----:B-12---:R-:W-:Y:S01]  /*12a20*/  FMNMX.FTZ R6, R6, R2, !PT ;  /* 0x0000000206067209 */ /* 0x006fe20007810000 */
[----:B------:R-:W-:Y:S05]  /*12a30*/  BRA.DIV ~URZ, `(.L_x_1836) ;  /* 0x00009f127f007947 */ /* 0x000fea000b800000 */
[----:B------:R-:W1:Y:S04]  /*12a40*/  SHFL.BFLY PT, R2, R5, 0x2, 0x1f ;  /* 0x0c401f0005027f89 */ /* 0x000e6800000e0000 */
[----:B------:R-:W2:Y:S01]  /*12a50*/  SHFL.BFLY PT, R3, R6, 0x1, 0x1f ;  /* 0x0c201f0006037f89 */ /* 0x000ea200000e0000 */
[----:B-1----:R-:W-:-:S02]  /*12a60*/  FMNMX.FTZ R5, R5, R2, !PT ;  /* 0x0000000205057209 */ /* 0x002fc40007810000 */
[----:B--2---:R-:W-:-:S03]  /*12a70*/  FMNMX.FTZ R6, R6, R3, !PT ;  /* 0x0000000306067209 */ /* 0x004fc60007810000 */
[----:B------:R1:W2:Y:S04]  /*12a80*/  SHFL.BFLY PT, R4, R5, 0x1, 0x1f ;  /* 0x0c201f0005047f89 */ /* 0x0002a800000e0000 */
.L_x_1924:
[C---:B------:R-:W-:Y:S01]  /*12a90*/  FMUL.FTZ R3, R6.reuse, c[0x0][0x2d0] ;  /* 0x0000b40006037a20 */ /* 0x040fe20000410000 */
[----:B------:R-:W-:Y:S01]  /*12aa0*/  FSETP.NEU.FTZ.AND P0, PT, R6, -INF , PT ;  /* 0xff8000000600780b */ /* 0x000fe20003f1d000 */
[----:B------:R-:W-:Y:S01]  /*12ab0*/  WARPSYNC 0xffffffff ;  /* 0xffffffff00007948 */ /* 0x000fe20003800000 */
[----:B-12---:R-:W-:Y:S01]  /*12ac0*/  FMNMX.FTZ R5, R4, R5, !PT ;  /* 0x0000000504057209 */ /* 0x006fe20007810000 */
[----:B------:R-:W1:Y:S01]  /*12ad0*/  LDSM.16.MT88.4 R20, [R151] ;  /* 0x000000009714783b */ /* 0x000e620000004200 */
[----:B------:R-:W-:Y:S02]  /*12ae0*/  FSEL R3, R3, RZ, P0 ;  /* 0x000000ff03037208 */ /* 0x000fe40000000000 */
[----:B------:R-:W-:Y:S01]  /*12af0*/  FSETP.NEU.FTZ.AND P0, PT, R5, -INF , PT ;  /* 0xff8000000500780b */ /* 0x000fe20003f1d000 */
[----:B------:R-:W-:Y:S01]  /*12b00*/  LDSM.16.MT88.4 R48, [R198] ;  /* 0x00000000c630783b */ /* 0x000fe20000004200 */
[----:B------:R-:W-:Y:S01]  /*12b10*/  IADD3 R210, R210, -0x2, RZ ;  /* 0xfffffffed2d27810 */ /* 0x000fe20007ffe0ff */
[----:B------:R-:W-:-:S02]  /*12b20*/  FFMA.FTZ R2, R8, c[0x0][0x2d0], -R3 ;  /* 0x0000b40008027a23 */ /* 0x000fc40000010803 */
[--C-:B------:R-:W-:Y:S01]  /*12b30*/  FFMA.FTZ R4, R10, c[0x0][0x2d0], -R3.reuse ;  /* 0x0000b4000a047a23 */ /* 0x100fe20000010803 */
[----:B------:R-:W-:Y:S01]  /*12b40*/  LDSM.16.MT88.4 R44, [R151+0x800] ;  /* 0x00080000972c783b */ /* 0x000fe20000004200 */
[----:B------:R2:W-:Y:S03]  /*12b50*/  MUFU.EX2 R109, R2 ;  /* 0x00000002006d7308 */ /* 0x0005e60000000800 */
[----:B------:R-:W-:Y:S04]  /*12b60*/  LDSM.16.MT88.4 R40, [R196+0x800] ;  /* 0x00080000c428783b */ /* 0x000fe80000004200 */
[----:B------:R-:W-:Y:S01]  /*12b70*/  LDSM.16.MT88.4 R36, [R198+0x800] ;  /* 0x00080000c624783b */ /* 0x000fe20000004200 */
[----:B------:R3:W-:Y:S03]  /*12b80*/  MUFU.EX2 R119, R4 ;  /* 0x0000000400777308 */ /* 0x0007e60000000800 */
[----:B------:R-:W-:Y:S04]  /*12b90*/  LDSM.16.MT88.4 R60, [R197] ;  /* 0x00000000c53c783b */ /* 0x000fe80000004200 */
[----:B------:R-:W-:Y:S01]  /*12ba0*/  LDSM.16.MT88.4 R68, [R151+0x1800] ;  /* 0x001800009744783b */ /* 0x000fe20000004200 */
[----:B--2---:R-:W-:-:S03]  /*12bb0*/  FFMA.FTZ R2, R9, c[0x0][0x2d0], -R3 ;  /* 0x0000b40009027a23 */ /* 0x004fc60000010803 */
[----:B------:R-:W-:Y:S01]  /*12bc0*/  LDSM.16.MT88.4 R76, [R196+0x1800] ;  /* 0x00180000c44c783b */ /* 0x000fe20000004200 */
[----:B------:R2:W4:Y:S03]  /*12bd0*/  MUFU.EX2 R108, R2 ;  /* 0x00000002006c7308 */ /* 0x0005260000000800 */
[----:B------:R-:W-:Y:S01]  /*12be0*/  LDSM.16.MT88.4 R72, [R197+0x800] ;  /* 0x00080000c548783b */ /* 0x000fe20000004200 */
[----:B---3--:R-:W-:-:S03]  /*12bf0*/  FFMA.FTZ R4, R11, c[0x0][0x2d0], -R3 ;  /* 0x0000b4000b047a23 */ /* 0x008fc60000010803 */
[----:B------:R-:W3:Y:S01]  /*12c00*/  LDSM.16.MT88.4 R8, [R196] ;  /* 0x00000000c408783b */ /* 0x000ee20000004200 */
[----:B------:R5:W-:Y:S03]  /*12c10*/  MUFU.EX2 R118, R4 ;  /* 0x0000000400767308 */ /* 0x000be60000000800 */
[----:B------:R-:W-:Y:S01]  /*12c20*/  LDSM.16.MT88.4 R168, [R151+0x1000] ;  /* 0x0010000097a8783b */ /* 0x000fe20000004200 */
[----:B--2---:R-:W-:-:S05]  /*12c30*/  FMUL.FTZ R2, R5, c[0x0][0x2d0] ;  /* 0x0000b40005027a20 */ /* 0x004fca0000410000 */
[----:B------:R-:W-:Y:S02]  /*12c40*/  FSEL R2, R2, RZ, P0 ;  /* 0x000000ff02027208 */ /* 0x000fe40000000000 */
[----:B------:R-:W-:-:S03]  /*12c50*/  ISETP.GE.AND P0, PT, R210, R219, PT ;  /* 0x000000dbd200720c */ /* 0x000fc60003f06270 */
[----:B-----5:R-:W-:-:S04]  /*12c60*/  FFMA.FTZ R4, R13, c[0x0][0x2d0], -R2 ;  /* 0x0000b4000d047a23 */ /* 0x020fc80000010802 */
[----:B------:R2:W-:Y:S02]  /*12c70*/  MUFU.EX2 R117, R4 ;  /* 0x0000000400757308 */ /* 0x0005e40000000800 */
[----:B--2---:R-:W-:Y:S01]  /*12c80*/  FFMA.FTZ R4, R16, c[0x0][0x2d0], -R2 ;  /* 0x0000b40010047a23 */ /* 0x004fe20000010802 */
[----:B----4-:R-:W-:-:S05]  /*12c90*/  F2FP.PACK_AB R16, R108, R109 ;  /* 0x0000006d6c10723e */ /* 0x010fca00000000ff */
[----:B------:R2:W4:Y:S02]  /*12ca0*/  MUFU.EX2 R13, R4 ;  /* 0x00000004000d7308 */ /* 0x0005240000000800 */
[----:B--2---:R-:W-:Y:S01]  /*12cb0*/  FFMA.FTZ R4, R17, c[0x0][0x2d0], -R2 ;  /* 0x0000b40011047a23 */ /* 0x004fe20000010802 */
[----:B----4-:R-:W-:Y:S01]  /*12cc0*/  F2FP.PACK_AB R17, R13, R117 ;  /* 0x000000750d11723e */ /* 0x010fe200000000ff */
[----:B------:R-:W-:-:S04]  /*12cd0*/  FADD.FTZ R13, R117, R13 ;  /* 0x0000000d750d7221 */ /* 0x000fc80000010000 */
[----:B------:R2:W4:Y:S02]  /*12ce0*/  MUFU.EX2 R116, R4 ;  /* 0x0000000400747308 */ /* 0x0005240000000800 */
[----:B--2---:R-:W-:Y:S01]  /*12cf0*/  FFMA.FTZ R4, R18, c[0x0][0x2d0], -R2 ;  /* 0x0000b40012047a23 */ /* 0x004fe20000010802 */
[----:B------:R-:W-:Y:S01]  /*12d00*/  F2FP.PACK_AB R18, R118, R119 ;  /* 0x000000777612723e */ /* 0x000fe200000000ff */
[----:B----4-:R-:W-:-:S04]  /*12d10*/  FADD.FTZ R13, R116, R13 ;  /* 0x0000000d740d7221 */ /* 0x010fc80000010000 */
[----:B------:R2:W4:Y:S02]  /*12d20*/  MUFU.EX2 R125, R4 ;  /* 0x00000004007d7308 */ /* 0x0005240000000800 */
[----:B--2---:R-:W-:Y:S01]  /*12d30*/  FFMA.FTZ R4, R19, c[0x0][0x2d0], -R3 ;  /* 0x0000b40013047a23 */ /* 0x004fe20000010803 */
[C---:B----4-:R-:W-:Y:S01]  /*12d40*/  F2FP.PACK_AB R19, R125.reuse, R116 ;  /* 0x000000747d13723e */ /* 0x050fe200000000ff */
[----:B------:R-:W-:-:S04]  /*12d50*/  FADD.FTZ R13, R125, R13 ;  /* 0x0000000d7d0d7221 */ /* 0x000fc80000010000 */
[----:B------:R2:W-:Y:S02]  /*12d60*/  MUFU.EX2 R124, R4 ;  /* 0x00000004007c7308 */ /* 0x0005e40000000800 */
[C---:B-1----:R-:W-:Y:S08]  /*12d70*/  HMMA.16816.F32 R64, R16.reuse, R20, RZ ;  /* 0x000000141040723c */ /* 0x042ff000000018ff */
[----:B------:R-:W-:Y:S01]  /*12d80*/  HMMA.16816.F32 R56, R16, R22, RZ ;  /* 0x000000161038723c */ /* 0x000fe200000018ff */
[----:B--2---:R-:W-:-:S04]  /*12d90*/  FFMA.FTZ R4, R24, c[0x0][0x2d0], -R3 ;  /* 0x0000b40018047a23 */ /* 0x004fc80000010803 */
[----:B------:R1:W2:Y:S03]  /*12da0*/  MUFU.EX2 R137, R4 ;  /* 0x0000000400897308 */ /* 0x0002a60000000800 */
[C---:B---3--:R-:W-:Y:S08]  /*12db0*/  HMMA.16816.F32 R52, R16.reuse, R8, RZ ;  /* 0x000000081034723c */ /* 0x048ff000000018ff */
[----:B------:R-:W-:Y:S01]  /*12dc0*/  HMMA.16816.F32 R32, R16, R10, RZ ;  /* 0x0000000a1020723c */ /* 0x000fe200000018ff */
[----:B-1----:R-:W-:Y:S01]  /*12dd0*/  FFMA.FTZ R4, R26, c[0x0][0x2d0], -R3 ;  /* 0x0000b4001a047a23 */ /* 0x002fe20000010803 */
[----:B--2---:R-:W-:-:S06]  /*12de0*/  F2FP.PACK_AB R8, R137, R124 ;  /* 0x0000007c8908723e */ /* 0x004fcc00000000ff */
[----:B------:R-:W-:Y:S01]  /*12df0*/  HMMA.16816.F32 R20, R16, R60, RZ ;  /* 0x0000003c1014723c */ /* 0x000fe200000018ff */
[----:B------:R1:W-:Y:S02]  /*12e00*/  MUFU.EX2 R138, R4 ;  /* 0x00000004008a7308 */ /* 0x0003e40000000800 */
[----:B-1----:R-:W-:-:S06]  /*12e10*/  FFMA.FTZ R4, R25, c[0x0][0x2d0], -R3 ;  /* 0x0000b40019047a23 */ /* 0x002fcc0000010803 */
[----:B------:R1:W2:Y:S02]  /*12e20*/  MUFU.EX2 R139, R4 ;  /* 0x00000004008b7308 */ /* 0x0002a40000000800 */
[--C-:B-1----:R-:W-:Y:S01]  /*12e30*/  FFMA.FTZ R4, R27, c[0x0][0x2d0], -R2.reuse ;  /* 0x0000b4001b047a23 */ /* 0x102fe20000010802 */
[----:B--2---:R-:W-:Y:S01]  /*12e40*/  F2FP.PACK_AB R10, R139, R138 ;  /* 0x0000008a8b0a723e */ /* 0x004fe200000000ff */
[----:B------:R-:W-:Y:S04]  /*12e50*/  HMMA.16816.F32 R24, R16, R50, RZ ;  /* 0x000000321018723c */ /* 0x000fe800000018ff */
[----:B------:R1:W2:Y:S02]  /*12e60*/  MUFU.EX2 R126, R4 ;  /* 0x00000004007e7308 */ /* 0x0002a40000000800 */
[----:B-1----:R-:W-:-:S02]  /*12e70*/  FFMA.FTZ R4, R28, c[0x0][0x2d0], -R2 ;  /* 0x0000b4001c047a23 */ /* 0x002fc40000010802 */
[----:B--2---:R-:W-:-:S04]  /*12e80*/  FADD.FTZ R13, R126, R13 ;  /* 0x0000000d7e0d7221 */ /* 0x004fc80000010000 */
[----:B------:R1:W2:Y:S02]  /*12e90*/  MUFU.EX2 R127, R4 ;  /* 0x00000004007f7308 */ /* 0x0002a40000000800 */
[----:B-1----:R-:W-:Y:S01]  /*12ea0*/  FFMA.FTZ R4, R30, c[0x0][0x2d0], -R2 ;  /* 0x0000b4001e047a23 */ /* 0x002fe20000010802 */
[----:B--2---:R-:W-:-:S05]  /*12eb0*/  F2FP.PACK_AB R9, R127, R126 ;  /* 0x0000007e7f09723e */ /* 0x004fca00000000ff */
[----:B------:R1:W-:Y:S02]  /*12ec0*/  MUFU.EX2 R136, R4 ;  /* 0x0000000400887308 */ /* 0x0003e40000000800 */
[----:B-1----:R-:W-:Y:S02]  /*12ed0*/  FFMA.FTZ R4, R29, c[0x0][0x2d0], -R2 ;  /* 0x0000b4001d047a23 */ /* 0x002fe40000010802 */
[----:B------:R-:W-:Y:S01]  /*12ee0*/  HMMA.16816.F32 R28, R16, R48, RZ ;  /* 0x00000030101c723c */ /* 0x000fe200000018ff */
[----:B------:R-:W1:Y:S03]  /*12ef0*/  LDSM.16.MT88.4 R48, [R151+0x2000] ;  /* 0x002000009730783b */ /* 0x000e660000004200 */
[----:B------:R-:W2:Y:S02]  /*12f00*/  MUFU.EX2 R160, R4 ;  /* 0x0000000400a07308 */ /* 0x000ea40000000800 */
[----:B--2---:R-:W-:-:S07]  /*12f10*/  F2FP.PACK_AB R11, R160, R136 ;  /* 0x00000088a00b723e */ /* 0x004fce00000000ff */
[C---:B------:R-:W-:Y:S01]  /*12f20*/  HMMA.16816.F32 R172, R8.reuse, R44, R64 ;  /* 0x0000002c08ac723c */ /* 0x040fe20000001840 */
[----:B------:R-:W-:Y:S07]  /*12f30*/  LDSM.16.MT88.4 R64, [R151+0x3000] ;  /* 0x003000009740783b */ /* 0x000fee0000004200 */
[C---:B------:R-:W-:Y:S01]  /*12f40*/  HMMA.16816.F32 R156, R8.reuse, R46, R56 ;  /* 0x0000002e089c723c */ /* 0x040fe20000001838 */
[----:B------:R-:W2:Y:S04]  /*12f50*/  LDSM.16.MT88.4 R44, [R198+0x1800] ;  /* 0x00180000c62c783b */ /* 0x000ea80000004200 */
[----:B------:R-:W-:Y:S03]  /*12f60*/  LDSM.16.MT88.4 R56, [R197+0x2000] ;  /* 0x00200000c538783b */ /* 0x000fe60000004200 */
[C---:B------:R-:W-:Y:S01]  /*12f70*/  HMMA.16816.F32 R164, R8.reuse, R40, R52 ;  /* 0x0000002808a4723c */ /* 0x040fe20000001834 */
[----:B------:R-:W-:Y:S07]  /*12f80*/  LDSM.16.MT88.4 R52, [R197+0x1800] ;  /* 0x00180000c534783b */ /* 0x000fee0000004200 */
[C---:B------:R-:W-:Y:S01]  /*12f90*/  HMMA.16816.F32 R152, R8.reuse, R42, R32 ;  /* 0x0000002a0898723c */ /* 0x040fe20000001820 */
[----:B------:R-:W3:Y:S07]  /*12fa0*/  LDSM.16.MT88.4 R40, [R196+0x2000] ;  /* 0x00200000c428783b */ /* 0x000eee0000004200 */
[C---:B------:R-:W-:Y:S08]  /*12fb0*/  HMMA.16816.F32 R92, R8.reuse, R36, R28 ;  /* 0x00000024085c723c */ /* 0x040ff0000000181c */
[----:B------:R-:W-:Y:S08]  /*12fc0*/  HMMA.16816.F32 R244, R8, R38, R24 ;  /* 0x0000002608f4723c */ /* 0x000ff00000001818 */
[C---:B------:R-:W-:Y:S01]  /*12fd0*/  HMMA.16816.F32 R36, R16.reuse, R62, RZ ;  /* 0x0000003e1024723c */ /* 0x040fe200000018ff */
[----:B------:R-:W4:Y:S07]  /*12fe0*/  LDSM.16.MT88.4 R60, [R198+0x2000] ;  /* 0x00200000c63c783b */ /* 0x000f2e0000004200 */
[----:B------:R-:W-:Y:S01]  /*12ff0*/  HMMA.16816.F32 R32, R16, R68, RZ ;  /* 0x000000441020723c */ /* 0x000fe200000018ff */
[----:B------:R-:W-:-:S02]  /*13000*/  MOV R90, R92 ;  /* 0x0000005c005a7202 */ /* 0x000fc40000000f00 */
[----:B------:R-:W-:Y:S02]  /*13010*/  MOV R89, R93 ;  /* 0x0000005d00597202 */ /* 0x000fe40000000f00 */
[----:B------:R-:W-:Y:S02]  /*13020*/  MOV R88, R94 ;  /* 0x0000005e00587202 */ /* 0x000fe40000000f00 */
[----:B------:R-:W-:Y:S01]  /*13030*/  MOV R4, R95 ;  /* 0x0000005f00047202 */ /* 0x000fe20000000f00 */
[C---:B------:R-:W-:Y:S01]  /*13040*/  HMMA.16816.F32 R28, R16.reuse, R70, RZ ;  /* 0x00000046101c723c */ /* 0x040fe200000018ff */
[----:B------:R-:W-:Y:S07]  /*13050*/  LDSM.16.MT88.4 R68, [R151+0x3800] ;  /* 0x003800009744783b */ /* 0x000fee0000004200 */
[----:B------:R-:W-:Y:S08]  /*13060*/  HMMA.16816.F32 R24, R16, R76, RZ ;  /* 0x0000004c1018723c */ /* 0x000ff000000018ff */
[C---:B------:R-:W-:Y:S08]  /*13070*/  HMMA.16816.F32 R228, R8.reuse, R74, R36 ;  /* 0x0000004a08e4723c */ /* 0x040ff00000001824 */
[----:B-1----:R-:W-:Y:S08]  /*13080*/  HMMA.16816.F32 R236, R8, R48, R32 ;  /* 0x0000003008ec723c */ /* 0x002ff00000001820 */
[C---:B--2---:R-:W-:Y:S08]  /*13090*/  HMMA.16816.F32 R36, R16.reuse, R44, RZ ;  /* 0x0000002c1024723c */ /* 0x044ff000000018ff */
[----:B------:R-:W-:Y:S01]  /*130a0*/  HMMA.16816.F32 R32, R16, R46, RZ ;  /* 0x0000002e1020723c */ /* 0x000fe200000018ff */
[----:B------:R-:W1:Y:S07]  /*130b0*/  LDSM.16.MT88.4 R44, [R196+0x3000] ;  /* 0x00300000c42c783b */ /* 0x000e6e0000004200 */
[C---:B------:R-:W-:Y:S08]  /*130c0*/  HMMA.16816.F32 R248, R8.reuse, R72, R20 ;  /* 0x0000004808f8723c */ /* 0x040ff00000001814 */
[C---:B------:R-:W-:Y:S01]  /*130d0*/  HMMA.16816.F32 R192, R8.reuse, R50, R28 ;  /* 0x0000003208c0723c */ /* 0x040fe2000000181c */
[----:B------:R-:W-:Y:S07]  /*130e0*/  LDSM.16.MT88.4 R48, [R196+0x3800] ;  /* 0x00380000c430783b */ /* 0x000fee0000004200 */
[----:B---3--:R-:W-:Y:S08]  /*130f0*/  HMMA.16816.F32 R232, R8, R40, R24 ;  /* 0x0000002808e8723c */ /* 0x008ff00000001818 */
[C---:B------:R-:W-:Y:S08]  /*13100*/  HMMA.16816.F32 R20, R16.reuse, R78, RZ ;  /* 0x0000004e1014723c */ /* 0x040ff000000018ff */
[C---:B------:R-:W-:Y:S08]  /*13110*/  HMMA.16816.F32 R28, R16.reuse, R52, RZ ;  /* 0x00000034101c723c */ /* 0x040ff000000018ff */
[----:B------:R-:W-:Y:S01]  /*13120*/  HMMA.16816.F32 R24, R16, R54, RZ ;  /* 0x000000361018723c */ /* 0x000fe200000018ff */
[----:B------:R-:W2:Y:S07]  /*13130*/  LDSM.16.MT88.4 R52, [R198+0x3000] ;  /* 0x00300000c634783b */ /* 0x000eae0000004200 */
[C---:B------:R-:W-:Y:S01]  /*13140*/  HMMA.16816.F32 R188, R8.reuse, R42, R20 ;  /* 0x0000002a08bc723c */ /* 0x040fe20000001814 */
[----:B------:R-:W3:Y:S07]  /*13150*/  LDSM.16.MT88.4 R40, [R198+0x3800] ;  /* 0x00380000c628783b */ /* 0x000eee0000004200 */
[C---:B----4-:R-:W-:Y:S07]  /*13160*/  HMMA.16816.F32 R72, R8.reuse, R62, R32 ;  /* 0x0000003e0848723c */ /* 0x050fee0000001820 */
[----:B------:R-:W-:Y:S01]  /*13170*/  MOV R63, R4 ;  /* 0x00000004003f7202 */ /* 0x000fe20000000f00 */
[----:B------:R-:W-:Y:S01]  /*13180*/  HMMA.16816.F32 R180, R8, R56, R28 ;  /* 0x0000003808b4723c */ /* 0x000fe2000000181c */
[----:B------:R-:W-:Y:S01]  /*13190*/  FADD.FTZ R4, R109, R108 ;  /* 0x0000006c6d047221 */ /* 0x000fe20000010000 */
[----:B------:R-:W-:-:S03]  /*131a0*/  MOV R62, R88 ;  /* 0x00000058003e7202 */ /* 0x000fc60000000f00 */
[----:B------:R-:W-:-:S03]  /*131b0*/  FADD.FTZ R4, R119, R4 ;  /* 0x0000000477047221 */ /* 0x000fc60000010000 */
[----:B-1----:R-:W-:Y:S01]  /*131c0*/  HMMA.16816.F32 R32, R16, R44, RZ ;  /* 0x0000002c1020723c */ /* 0x002fe200000018ff */
[----:B------:R-:W-:-:S04]  /*131d0*/  FADD.FTZ R4, R118, R4 ;  /* 0x0000000476047221 */ /* 0x000fc80000010000 */
[----:B------:R-:W-:-:S03]  /*131e0*/  FADD.FTZ R4, R124, R4 ;  /* 0x000000047c047221 */ /* 0x000fc60000010000 */
[----:B------:R-:W-:Y:S01]  /*131f0*/  HMMA.16816.F32 R28, R16, R46, RZ ;  /* 0x0000002e101c723c */ /* 0x000fe200000018ff */
[----:B------:R-:W1:Y:S01]  /*13200*/  LDSM.16.MT88.4 R44, [R197+0x3000] ;  /* 0x00300000c52c783b */ /* 0x000e620000004200 */
[----:B------:R-:W-:-:S06]  /*13210*/  FADD.FTZ R4, R137, R4 ;  /* 0x0000000489047221 */ /* 0x000fcc0000010000 */
[----:B------:R-:W-:Y:S08]  /*13220*/  HMMA.16816.F32 R20, R16, R64, RZ ;  /* 0x000000401014723c */ /* 0x000ff000000018ff */
[----:B------:R-:W-:Y:S01]  /*13230*/  HMMA.16816.F32 R76, R8, R58, R24 ;  /* 0x0000003a084c723c */ /* 0x000fe20000001818 */
[----:B------:R-:W-:Y:S07]  /*13240*/  LDSM.16.MT88.4 R56, [R196+0x2800] ;  /* 0x00280000c438783b */ /* 0x000fee0000004200 */
[----:B--2---:R-:W-:Y:S08]  /*13250*/  HMMA.16816.F32 R24, R16, R52, RZ ;  /* 0x000000341018723c */ /* 0x004ff000000018ff */
[C---:B------:R-:W-:Y:S01]  /*13260*/  HMMA.16816.F32 R92, R8.reuse, R50, R28 ;  /* 0x00000032085c723c */ /* 0x040fe2000000181c */
[----:B------:R-:W2:Y:S07]  /*13270*/  LDSM.16.MT88.4 R28, [R197+0x3800] ;  /* 0x00380000c51c783b */ /* 0x000eae0000004200 */
[----:B------:R-:W-:Y:S08]  /*13280*/  HMMA.16816.F32 R176, R8, R68, R20 ;  /* 0x0000004408b0723c */ /* 0x000ff00000001814 */
[----:B------:R-:W-:Y:S08]  /*13290*/  HMMA.16816.F32 R20, R16, R54, RZ ;  /* 0x000000361014723c */ /* 0x000ff000000018ff */
[C---:B---3--:R-:W-:Y:S08]  /*132a0*/  HMMA.16816.F32 R132, R8.reuse, R40, R24 ;  /* 0x000000280884723c */ /* 0x048ff00000001818 */
[----:B------:R-:W-:Y:S01]  /*132b0*/  HMMA.16816.F32 R96, R8, R48, R32 ;  /* 0x000000300860723c */ /* 0x000fe20000001820 */
[----:B------:R-:W3:Y:S04]  /*132c0*/  LDSM.16.MT88.4 R32, [R151+0x4800] ;  /* 0x004800009720783b */ /* 0x000ee80000004200 */
[----:B------:R-:W-:Y:S03]  /*132d0*/  LDSM.16.MT88.4 R48, [R151+0x2800] ;  /* 0x002800009730783b */ /* 0x000fe60000004200 */
[----:B-1----:R-:W-:Y:S08]  /*132e0*/  HMMA.16816.F32 R24, R16, R44, RZ ;  /* 0x0000002c1018723c */ /* 0x002ff000000018ff */
[----:B------:R-:W-:Y:S01]  /*132f0*/  HMMA.16816.F32 R104, R8, R42, R20 ;  /* 0x0000002a0868723c */ /* 0x000fe20000001814 */
[----:B------:R-:W-:Y:S07]  /*13300*/  LDSM.16.MT88.4 R40, [R197+0x1000] ;  /* 0x00100000c528783b */ /* 0x000fee0000004200 */
[----:B------:R-:W-:Y:S08]  /*13310*/  HMMA.16816.F32 R20, R16, R46, RZ ;  /* 0x0000002e1014723c */ /* 0x000ff000000018ff */
[C---:B--2---:R-:W-:Y:S01]  /*13320*/  HMMA.16816.F32 R100, R8.reuse, R28, R24 ;  /* 0x0000001c0864723c */ /* 0x044fe20000001818 */
[----:B------:R-:W1:Y:S07]  /*13330*/  LDSM.16.MT88.4 R24, [R151+0x5000] ;  /* 0x005000009718783b */ /* 0x000e6e0000004200 */
[C---:B------:R-:W-:Y:S07]  /*13340*/  HMMA.16816.F32 R184, R8.reuse, R60, R36 ;  /* 0x0000003c08b8723c */ /* 0x040fee0000001824 */
[----:B------:R-:W-:Y:S01]  /*13350*/  MOV R60, R90 ;  /* 0x0000005a003c7202 */ /* 0x000fe20000000f00 */
[----:B------:R-:W-:Y:S01]  /*13360*/  HMMA.16816.F32 R112, R8, R30, R20 ;  /* 0x0000001e0870723c */ /* 0x000fe20000001814 */
[----:B------:R-:W2:Y:S01]  /*13370*/  LDSM.16.MT88.4 R28, [R196+0x4800] ;  /* 0x00480000c41c783b */ /* 0x000ea20000004200 */
[----:B------:R-:W-:-:S06]  /*13380*/  MOV R61, R89 ;  /* 0x00000059003d7202 */ /* 0x000fcc0000000f00 */
[C---:B---3--:R-:W-:Y:S07]  /*13390*/  HMMA.16816.F32 R20, R16.reuse, R32, RZ ;  /* 0x000000201014723c */ /* 0x048fee00000018ff */
[--C-:B------:R-:W-:Y:S01]  /*133a0*/  FFMA.FTZ R33, R80, c[0x0][0x2d0], -R3.reuse ;  /* 0x0000b40050217a23 */ /* 0x100fe20000010803 */
[----:B------:R-:W-:Y:S01]  /*133b0*/  HMMA.16816.F32 R36, R16, R66, RZ ;  /* 0x000000421024723c */ /* 0x000fe200000018ff */
[----:B------:R-:W-:Y:S01]  /*133c0*/  FFMA.FTZ R32, R87, c[0x0][0x2d0], -R2 ;  /* 0x0000b40057207a23 */ /* 0x000fe20000010802 */
[----:B------:R-:W-:Y:S11]  /*133d0*/  LDSM.16.MT88.4 R64, [R198+0x2800] ;  /* 0x00280000c640783b */ /* 0x000ff60000004200 */
[----:B------:R-:W-:Y:S03]  /*133e0*/  @!UPT UIADD3 URZ, URZ, URZ, URZ ;  /* 0x0000003f3f3ff290 */ /* 0x000fe6000fffe03f */
[----:B-1----:R-:W-:Y:S08]  /*133f0*/  HMMA.16816.F32 R108, R8, R24, R20 ;  /* 0x00000018086c723c */ /* 0x002ff00000001814 */
[----:B------:R-:W-:Y:S07]  /*13400*/  HMMA.16816.F32 R20, R16, R34, RZ ;  /* 0x000000221014723c */ /* 0x000fee00000018ff */
[--C-:B------:R-:W-:Y:S01]  /*13410*/  FFMA.FTZ R35, R82, c[0x0][0x2d0], -R3.reuse ;  /* 0x0000b40052237a23 */ /* 0x100fe20000010803 */
[----:B------:R-:W-:Y:S01]  /*13420*/  HMMA.16816.F32 R88, R8, R70, R36 ;  /* 0x000000460858723c */ /* 0x000fe20000001824 */
[----:B------:R-:W-:-:S06]  /*13430*/  FFMA.FTZ R34, R81, c[0x0][0x2d0], -R3 ;  /* 0x0000b40051227a23 */ /* 0x000fcc0000010803 */
[----:B------:R-:W-:Y:S02]  /*13440*/  FFMA.FTZ R36, R83, c[0x0][0x2d0], -R3 ;  /* 0x0000b40053247a23 */ /* 0x000fe40000010803 */
[----:B------:R-:W-:Y:S01]  /*13450*/  FADD.FTZ R3, R138, R4 ;  /* 0x000000048a037221 */ /* 0x000fe20000010000 */
[----:B------:R-:W-:Y:S01]  /*13460*/  LDSM.16.MT88.4 R80, [R151+0x4000] ;  /* 0x004000009750783b */ /* 0x000fe20000004200 */
[----:B------:R-:W-:Y:S02]  /*13470*/  FADD.FTZ R4, R127, R13 ;  /* 0x0000000d7f047221 */ /* 0x000fe40000010000 */
[--C-:B------:R-:W-:Y:S02]  /*13480*/  FFMA.FTZ R13, R86, c[0x0][0x2d0], -R2.reuse ;  /* 0x0000b400560d7a23 */ /* 0x100fe40000010802 */
[--C-:B------:R-:W-:Y:S01]  /*13490*/  FFMA.FTZ R38, R85, c[0x0][0x2d0], -R2.reuse ;  /* 0x0000b40055267a23 */ /* 0x100fe20000010802 */
[----:B------:R-:W-:Y:S01]  /*134a0*/  HMMA.16816.F32 R120, R8, R26, R20 ;  /* 0x0000001a0878723c */ /* 0x000fe20000001814 */
[----:B------:R-:W1:Y:S01]  /*134b0*/  LDSM.16.MT88.4 R24, [R196+0x5000] ;  /* 0x00500000c418783b */ /* 0x000e620000004200 */
[----:B------:R-:W-:-:S02]  /*134c0*/  FFMA.FTZ R37, R84, c[0x0][0x2d0], -R2 ;  /* 0x0000b40054257a23 */ /* 0x000fc40000010802 */
[----:B------:R-:W-:Y:S02]  /*134d0*/  FADD.FTZ R2, R139, R3 ;  /* 0x000000038b027221 */ /* 0x000fe40000010000 */
[----:B------:R-:W-:Y:S02]  /*134e0*/  FADD.FTZ R3, R136, R4 ;  /* 0x0000000488037221 */ /* 0x000fe40000010000 */
[----:B--2---:R-:W-:Y:S01]  /*134f0*/  HMMA.16816.F32 R20, R16, R28, RZ ;  /* 0x0000001c1014723c */ /* 0x004fe200000018ff */
[----:B------:R-:W-:Y:S01]  /*13500*/  MUFU.EX2 R4, R13 ;  /* 0x0000000d00047308 */ /* 0x000fe20000000800 */
[----:B------:R-:W-:Y:S02]  /*13510*/  FADD.FTZ R3, R160, R3 ;  /* 0x00000003a0037221 */ /* 0x000fe40000010000 */
[----:B------:R-:W-:Y:S11]  /*13520*/  LDSM.16.MT88.4 R160, [R196+0x1000] ;  /* 0x00100000c4a0783b */ /* 0x000ff60000004200 */
[----:B------:R-:W-:Y:S09]  /*13530*/  @!UPT UIADD3 URZ, URZ, URZ, URZ ;  /* 0x0000003f3f3ff290 */ /* 0x000ff2000fffe03f */
        /* <DEDUP_REMOVED lines=9> */
[----:B------:R-:W-:Y:S01]  /*135d0*/  MUFU.EX2 R28, R33 ;  /* 0x00000021001c7308 */ /* 0x000fe20000000800 */
[----:B-1----:R-:W-:Y:S01]  /*135e0*/  FADD.FTZ R3, R29, R3 ;  /* 0x000000031d037221 */ /* 0x002fe20000010000 */
[----:B------:R-:W-:Y:S11]  /*135f0*/  F2FP.PACK_AB R137, R4, R29 ;  /* 0x0000001d0489723e */ /* 0x000ff600000000ff */
[----:B------:R-:W-:Y:S02]  /*13600*/  @!UPT UIADD3 URZ, URZ, URZ, URZ ;  /* 0x0000003f3f3ff290 */ /* 0x000fe4000fffe03f */
[----:B--2---:R-:W-:Y:S01]  /*13610*/  HMMA.16816.F32 R124, R8, R24, R20 ;  /* 0x00000018087c723c */ /* 0x004fe20000001814 */
[----:B------:R-:W1:Y:S07]  /*13620*/  MUFU.EX2 R25, R36 ;  /* 0x0000002400197308 */ /* 0x000e6e0000000800 */
[----:B------:R-:W-:Y:S01]  /*13630*/  HMMA.16816.F32 R20, R16, R30, RZ ;  /* 0x0000001e1014723c */ /* 0x000fe200000018ff */
[----:B------:R-:W2:Y:S08]  /*13640*/  MUFU.EX2 R24, R35 ;  /* 0x0000002300187308 */ /* 0x000eb00000000800 */
[----:B------:R-:W3:Y:S01]  /*13650*/  MUFU.EX2 R30, R34 ;  /* 0x00000022001e7308 */ /* 0x000ee20000000800 */
[----:B-1----:R-:W-:-:S04]  /*13660*/  FADD.FTZ R2, R25, R2 ;  /* 0x0000000219027221 */ /* 0x002fc80000010000 */
[C---:B--2---:R-:W-:Y:S01]  /*13670*/  FADD.FTZ R2, R24.reuse, R2 ;  /* 0x0000000218027221 */ /* 0x044fe20000010000 */
[----:B------:R-:W-:-:S03]  /*13680*/  F2FP.PACK_AB R136, R24, R25 ;  /* 0x000000191888723e */ /* 0x000fc600000000ff */
[----:B---3--:R-:W-:Y:S01]  /*13690*/  FADD.FTZ R2, R30, R2 ;  /* 0x000000021e027221 */ /* 0x008fe20000010000 */
[----:B------:R-:W-:-:S05]  /*136a0*/  F2FP.PACK_AB R138, R28, R30 ;  /* 0x0000001e1c8a723e */ /* 0x000fca00000000ff */
[----:B------:R-:W-:Y:S01]  /*136b0*/  HMMA.16816.F32 R32, R8, R26, R20 ;  /* 0x0000001a0820723c */ /* 0x000fe20000001814 */
[----:B------:R-:W1:Y:S01]  /*136c0*/  LDSM.16.MT88.4 R20, [R197+0x4800] ;  /* 0x00480000c514783b */ /* 0x000e620000004200 */
[----:B------:R-:W-:Y:S02]  /*136d0*/  FADD.FTZ R218, R28, R2 ;  /* 0x000000021cda7221 */ /* 0x000fe40000010000 */
[----:B------:R-:W-:Y:S02]  /*136e0*/  FADD.FTZ R2, R4, R3 ;  /* 0x0000000304027221 */ /* 0x000fe40000010000 */
[----:B------:R-:W2:Y:S08]  /*136f0*/  MUFU.EX2 R4, R38 ;  /* 0x0000002600047308 */ /* 0x000eb00000000800 */
[----:B------:R-:W3:Y:S01]  /*13700*/  MUFU.EX2 R3, R37 ;  /* 0x0000002500037308 */ /* 0x000ee20000000800 */
[----:B--2---:R-:W-:Y:S01]  /*13710*/  FADD.FTZ R2, R4, R2 ;  /* 0x0000000204027221 */ /* 0x004fe20000010000 */
[----:B---3--:R-:W-:-:S03]  /*13720*/  F2FP.PACK_AB R139, R3, R4 ;  /* 0x00000004038b723e */ /* 0x008fc600000000ff */
[----:B------:R-:W-:-:S04]  /*13730*/  FADD.FTZ R217, R3, R2 ;  /* 0x0000000203d97221 */ /* 0x000fc80000010000 */
[C---:B------:R-:W-:Y:S08]  /*13740*/  HMMA.16816.F32 R164, R136.reuse, R160, R164 ;  /* 0x000000a088a4723c */ /* 0x040ff000000018a4 */
[C---:B------:R-:W-:Y:S01]  /*13750*/  HMMA.16816.F32 R160, R136.reuse, R162, R152 ;  /* 0x000000a288a0723c */ /* 0x040fe20000001898 */
[----:B------:R-:W2:Y:S07]  /*13760*/  LDSM.16.MT88.4 R152, [R198+0x1000] ;  /* 0x00100000c698783b */ /* 0x000eae0000004200 */
[C---:B------:R-:W-:Y:S08]  /*13770*/  HMMA.16816.F32 R172, R136.reuse, R168, R172 ;  /* 0x000000a888ac723c */ /* 0x040ff000000018ac */
[----:B------:R-:W-:Y:S08]  /*13780*/  HMMA.16816.F32 R168, R136, R170, R156 ;  /* 0x000000aa88a8723c */ /* 0x000ff0000000189c */
[C---:B-1----:R-:W-:Y:S08]  /*13790*/  HMMA.16816.F32 R24, R16.reuse, R20, RZ ;  /* 0x000000141018723c */ /* 0x042ff000000018ff */
[----:B------:R-:W-:Y:S01]  /*137a0*/  HMMA.16816.F32 R16, R16, R22, RZ ;  /* 0x000000161010723c */ /* 0x000fe200000018ff */
[----:B------:R-:W1:Y:S07]  /*137b0*/  LDSM.16.MT88.4 R20, [R197+0x5000] ;  /* 0x00500000c514783b */ /* 0x000e6e0000004200 */
[C---:B------:R-:W-:Y:S08]  /*137c0*/  HMMA.16816.F32 R36, R136.reuse, R40, R248 ;  /* 0x000000288824723c */ /* 0x040ff000000018f8 */
[C---:B--2---:R-:W-:Y:S08]  /*137d0*/  HMMA.16816.F32 R156, R136.reuse, R152, R60 ;  /* 0x00000098889c723c */ /* 0x044ff0000000183c */
[C---:B------:R-:W-:Y:S08]  /*137e0*/  HMMA.16816.F32 R60, R136.reuse, R64, R184 ;  /* 0x00000040883c723c */ /* 0x040ff000000018b8 */
[C---:B------:R-:W-:Y:S01]  /*137f0*/  HMMA.16816.F32 R64, R136.reuse, R66, R72 ;  /* 0x000000428840723c */ /* 0x040fe20000001848 */
[----:B------:R-:W2:Y:S07]  /*13800*/  LDSM.16.MT88.4 R72, [R197+0x2800] ;  /* 0x00280000c548783b */ /* 0x000eae0000004200 */
[----:B------:R-:W-:Y:S08]  /*13810*/  HMMA.16816.F32 R44, R136, R48, R236 ;  /* 0x00000030882c723c */ /* 0x000ff000000018ec */
[C---:B-1----:R-:W-:Y:S08]  /*13820*/  HMMA.16816.F32 R24, R8.reuse, R20, R24 ;  /* 0x000000140818723c */ /* 0x042ff00000001818 */
[----:B------:R-:W-:Y:S01]  /*13830*/  HMMA.16816.F32 R16, R8, R22, R16 ;  /* 0x000000160810723c */ /* 0x000fe20000001810 */
[----:B------:R-:W-:Y:S07]  /*13840*/  LDSM.16.MT88.4 R8, [R197+0x5800] ;  /* 0x00580000c508783b */ /* 0x000fee0000004200 */
[C---:B------:R-:W-:Y:S08]  /*13850*/  HMMA.16816.F32 R52, R136.reuse, R56, R232 ;  /* 0x000000388834723c */ /* 0x040ff000000018e8 */
[C---:B------:R-:W-:Y:S08]  /*13860*/  HMMA.16816.F32 R152, R136.reuse, R154, R244 ;  /* 0x0000009a8898723c */ /* 0x040ff000000018f4 */
[C---:B--2---:R-:W-:Y:S08]  /*13870*/  HMMA.16816.F32 R68, R136.reuse, R72, R180 ;  /* 0x000000488844723c */ /* 0x044ff000000018b4 */
[C---:B------:R-:W-:Y:S08]  /*13880*/  HMMA.16816.F32 R72, R136.reuse, R74, R76 ;  /* 0x0000004a8848723c */ /* 0x040ff0000000184c */
[C---:B------:R-:W-:Y:S08]  /*13890*/  HMMA.16816.F32 R76, R136.reuse, R80, R176 ;  /* 0x00000050884c723c */ /* 0x040ff000000018b0 */
[C---:B------:R-:W-:Y:S01]  /*138a0*/  HMMA.16816.F32 R80, R136.reuse, R82, R88 ;  /* 0x000000528850723c */ /* 0x040fe20000001858 */
[----:B------:R-:W1:Y:S07]  /*138b0*/  LDSM.16.MT88.4 R88, [R196+0x4000] ;  /* 0x00400000c458783b */ /* 0x000e6e0000004200 */
[C---:B------:R-:W-:Y:S08]  /*138c0*/  HMMA.16816.F32 R40, R136.reuse, R42, R228 ;  /* 0x0000002a8828723c */ /* 0x040ff000000018e4 */
[C---:B------:R-:W-:Y:S08]  /*138d0*/  HMMA.16816.F32 R48, R136.reuse, R50, R192 ;  /* 0x000000328830723c */ /* 0x040ff000000018c0 */
[C---:B------:R-:W-:Y:S08]  /*138e0*/  HMMA.16816.F32 R56, R136.reuse, R58, R188 ;  /* 0x0000003a8838723c */ /* 0x040ff000000018bc */
[C---:B-1----:R-:W-:Y:S01]  /*138f0*/  HMMA.16816.F32 R84, R136.reuse, R88, R96 ;  /* 0x000000588854723c */ /* 0x042fe20000001860 */
[----:B------:R-:W1:Y:S07]  /*13900*/  LDSM.16.MT88.4 R96, [R198+0x4000] ;  /* 0x00400000c660783b */ /* 0x000e6e0000004200 */
[C---:B------:R-:W-:Y:S08]  /*13910*/  HMMA.16816.F32 R88, R136.reuse, R90, R92 ;  /* 0x0000005a8858723c */ /* 0x040ff0000000185c */
[C---:B-1----:R-:W-:Y:S08]  /*13920*/  HMMA.16816.F32 R92, R136.reuse, R96, R132 ;  /* 0x00000060885c723c */ /* 0x042ff00000001884 */
[C---:B------:R-:W-:Y:S01]  /*13930*/  HMMA.16816.F32 R96, R136.reuse, R98, R104 ;  /* 0x000000628860723c */ /* 0x040fe20000001868 */
[----:B------:R-:W1:Y:S07]  /*13940*/  LDSM.16.MT88.4 R104, [R197+0x4000] ;  /* 0x00400000c568783b */ /* 0x000e6e0000004200 */
[C---:B------:R-:W-:Y:S08]  /*13950*/  HMMA.16816.F32 R132, R136.reuse, R8, R24 ;  /* 0x000000088884723c */ /* 0x040ff00000001818 */
        /* <DEDUP_REMOVED lines=11> */
[----:B------:R-:W-:Y:S01]  /*13a10*/  HMMA.16816.F32 R136, R136, R10, R16 ;  /* 0x0000000a8888723c */ /* 0x000fe20000001810 */
[----:B------:R-:W-:Y:S07]  /*13a20*/  @!UPT UIADD3 URZ, URZ, URZ, URZ ;  /* 0x0000003f3f3ff290 */ /* 0x000fee000fffe03f */
[----:B------:R-:W-:Y:S11]  /*13a30*/  @!P0 BRA `(.L_x_1837) ;  /* 0x00002c4000008947 */ /* 0x000ff60003800000 */
.L_x_1849:
[----:B------:R-:W-:Y:S04]  /*13a40*/  DEPBAR.LE SB0, 0x0 ;  /* 0x000080000000791a */ /* 0x000fe80000000000 */
[----:B------:R-:W-:Y:S01]  /*13a50*/  WARPSYNC 0xffffffff ;  /* 0xffffffff00007948 */ /* 0x000fe20003800000 */
[----:B------:R-:W-:Y:S01]  /*13a60*/  BAR.SYNC.DEFER_BLOCKING 0x0 ;  /* 0x0000000000007b1d */ /* 0x000fe20000010000 */
[----:B------:R-:W-:Y:S01]  /*13a70*/  SHF.R.S32.HI R2, RZ, 0x1f, R212 ;  /* 0x0000001fff027819 */ /* 0x000fe200000114d4 */
[----:B------:R-:W-:Y:S01]  /*13a80*/  IMAD.MOV.U32 R13, RZ, RZ, R6 ;  /* 0x000000ffff0d7224 */ /* 0x000fe200078e0006 */
[----:B------:R-:W-:Y:S02]  /*13a90*/  LOP3.LUT P0, RZ, R149, 0x2, RZ, 0xc0, !PT ;  /* 0x0000000295ff7812 */ /* 0x000fe4000780c0ff */
[----:B------:R-:W-:Y:S01]  /*13aa0*/  SHF.R.S32.HI R8, RZ, 0x1f, R211 ;  /* 0x0000001fff087819 */ /* 0x000fe200000114d3 */
[----:B------:R-:W-:Y:S01]  /*13ab0*/  IMAD R4, R2, c[0x0][0x208], RZ ;  /* 0x0000820002047a24 */ /* 0x000fe200078e02ff */
[----:B------:R-:W-:Y:S01]  /*13ac0*/  ISETP.GE.AND P2, PT, R204, c[0x0][0x1d4], PT ;  /* 0x00007500cc007a0c */ /* 0x000fe20003f46270 */
[C---:B------:R-:W-:Y:S04]  /*13ad0*/  IMAD.WIDE.U32 R2, R212.reuse, c[0x0][0x208], RZ ;  /* 0x00008200d4027a25 */ /* 0x040fe800078e00ff */
[----:B------:R-:W-:Y:S04]  /*13ae0*/  IMAD R4, R212, c[0x0][0x20c], R4 ;  /* 0x00008300d4047a24 */ /* 0x000fe800078e0204 */
[----:B------:R-:W-:Y:S02]  /*13af0*/  IMAD.IADD R3, R3, 0x1, R4 ;  /* 0x0000000103037824 */ /* 0x000fe400078e0204 */
[----:B------:R-:W-:Y:S02]  /*13b00*/  IMAD R4, R8, c[0x0][0x218], RZ ;  /* 0x0000860008047a24 */ /* 0x000fe400078e02ff */
[C---:B------:R-:W-:Y:S01]  /*13b10*/  IMAD.WIDE.U32 R8, R211.reuse, c[0x0][0x218], R2 ;  /* 0x00008600d3087a25 */ /* 0x040fe200078e0002 */
[C---:B------:R-:W-:Y:S02]  /*13b20*/  IADD3 R2, R150.reuse, 0x20, RZ ;  /* 0x0000002096027810 */ /* 0x040fe40007ffe0ff */
[----:B------:R-:W-:Y:S01]  /*13b30*/  @P0 IADD3 R2, R150, -0x20, RZ ;  /* 0xffffffe096020810 */ /* 0x000fe20007ffe0ff */
[----:B------:R1:W2:Y:S01]  /*13b40*/  LDSM.16.M88.4 R32, [R199] ;  /* 0x00000000c720783b */ /* 0x0002a20000000200 */
[----:B------:R-:W-:Y:S01]  /*13b50*/  IMAD R4, R211, c[0x0][0x21c], R4 ;  /* 0x00008700d3047a24 */ /* 0x000fe200078e0204 */
[----:B------:R-:W-:Y:S02]  /*13b60*/  IADD3 R3, P1, R220, R8, RZ ;  /* 0x00000008dc037210 */ /* 0x000fe40007f3e0ff */
[----:B------:R1:W3:Y:S02]  /*13b70*/  LDSM.16.M88.4 R184, [R2] ;  /* 0x0000000002b8783b */ /* 0x0002e40000000200 */
[----:B------:R-:W-:Y:S02]  /*13b80*/  IADD3.X R4, R224, R9, R4, P1, !PT ;  /* 0x00000009e0047210 */ /* 0x000fe40000ffe404 */
[----:B------:R1:W4:Y:S01]  /*13b90*/  LDSM.16.M88.4 R188, [R2+0x800] ;  /* 0x0008000002bc783b */ /* 0x0003220000000200 */
[C---:B------:R-:W-:Y:S03]  /*13ba0*/  LEA R20, P0, R3.reuse, c[0x0][0x1f8], 0x1 ;  /* 0x00007e0003147a11 */ /* 0x040fe600078008ff */
[----:B------:R1:W1:Y:S01]  /*13bb0*/  LDSM.16.M88.4 R192, [R2+0x1000] ;  /* 0x0010000002c0783b */ /* 0x0002620000000200 */
[----:B------:R-:W-:Y:S03]  /*13bc0*/  LEA.HI.X R4, R3, c[0x0][0x1fc], R4, 0x1, P0 ;  /* 0x00007f0003047a11 */ /* 0x000fe600000f0c04 */
[----:B------:R1:W1:Y:S04]  /*13bd0*/  LDSM.16.M88.4 R16, [R150] ;  /* 0x000000009610783b */ /* 0x0002680000000200 */
[----:B------:R1:W1:Y:S04]  /*13be0*/  LDSM.16.M88.4 R24, [R150+0x800] ;  /* 0x000800009618783b */ /* 0x0002680000000200 */
[----:B------:R1:W1:Y:S04]  /*13bf0*/  LDSM.16.M88.4 R176, [R150+0x1000] ;  /* 0x0010000096b0783b */ /* 0x0002680000000200 */
[----:B------:R1:W1:Y:S01]  /*13c00*/  LDSM.16.M88.4 R180, [R200] ;  /* 0x00000000c8b4783b */ /* 0x0002620000000200 */
[----:B------:R-:W-:-:S05]  /*13c10*/  BRA.DIV ~URZ, `(.L_x_1838) ;  /* 0x00008e327f007947 */ /* 0x000fca000b800000 */
[----:B-1----:R1:W4:Y:S02]  /*13c20*/  SHFL.IDX PT, R2, R4, RZ, 0x181f ;  /* 0x00181fff04027589 */ /* 0x00232400000e0000 */
.L_x_1925:
[----:B------:R-:W5:Y:S01]  /*13c30*/  SHFL.IDX PT, R3, R20, RZ, 0x181f ;  /* 0x00181fff14037589 */ /* 0x000f6200000e0000 */
[----:B------:R-:W-:Y:S03]  /*13c40*/  BSSY B0, `(.L_x_1839) ;  /* 0x0000024000007945 */ /* 0x000fe60003800000 */
[----:B------:R-:W1:Y:S01]  /*13c50*/  S2R R21, SR_TID.X ;  /* 0x0000000000157919 */ /* 0x000e620000002100 */
[CC--:B-----5:R-:W-:Y:S04]  /*13c60*/  LEA R8, P0, R140.reuse, R3.reuse, 0x1 ;  /* 0x000000038c087211 */ /* 0x0e0fe800078008ff */
[-C--:B----4-:R-:W-:Y:S05]  /*13c70*/  LEA.HI.X R9, R140, R2.reuse, R141, 0x1, P0 ;  /* 0x000000028c097211 */ /* 0x090fea00000f0c8d */
[----:B------:R-:W-:Y:S01]  /*13c80*/  @!PT LDS RZ, [RZ] ;  /* 0x00000000fffff984 */ /* 0x000fe20000000800 */
[----:B------:R-:W-:Y:S01]  /*13c90*/  @!PT LDS RZ, [RZ] ;  /* 0x00000000fffff984 */ /* 0x000fe20000000800 */
[----:B------:R4:W-:Y:S02]  /*13ca0*/  LDGSTS.E.BYPASS.LTC128B.128 [R203+0x4080], [R8.64], !P5 ;  /* 0x0408000008cb7fae */ /* 0x0009e4000e901d46 */
[CC--:B----4-:R-:W-:Y:S04]  /*13cb0*/  LEA R8, P0, R206.reuse, R3.reuse, 0x1 ;  /* 0x00000003ce087211 */ /* 0x0d0fe800078008ff */
[-C--:B------:R-:W-:Y:S02]  /*13cc0*/  LEA.HI.X R9, R206, R2.reuse, R214, 0x1, P0 ;  /* 0x00000002ce097211 */ /* 0x080fe400000f0cd6 */
[CC--:B------:R-:W-:Y:S03]  /*13cd0*/  LEA R10, P0, R205.reuse, R3.reuse, 0x1 ;  /* 0x00000003cd0a7211 */ /* 0x0c0fe600078008ff */
[----:B------:R4:W-:Y:S01]  /*13ce0*/  LDGSTS.E.BYPASS.LTC128B.128 [R203+0x5880], [R8.64], !P4 ;  /* 0x0588000008cb7fae */ /* 0x0009e2000e101d46 */
[-C--:B------:R-:W-:Y:S05]  /*13cf0*/  LEA.HI.X R11, R205, R2.reuse, R216, 0x1, P0 ;  /* 0x00000002cd0b7211 */ /* 0x080fea00000f0cd8 */
[----:B------:R3:W-:Y:S01]  /*13d00*/  LDGSTS.E.BYPASS.LTC128B.128 [R203+0x7080], [R10.64], !P3 ;  /* 0x070800000acb7fae */ /* 0x0007e2000d901d46 */
[C---:B----4-:R-:W-:Y:S04]  /*13d10*/  LEA R8, P0, R204.reuse, R3, 0x1 ;  /* 0x00000003cc087211 */ /* 0x050fe800078008ff */
[----:B------:R-:W-:Y:S02]  /*13d20*/  LEA.HI.X R9, R204, R2, R215, 0x1, P0 ;  /* 0x00000002cc097211 */ /* 0x000fe400000f0cd7 */
[----:B-1----:R-:W-:Y:S03]  /*13d30*/  ISETP.GT.AND P0, PT, R21, 0x7f, PT ;  /* 0x0000007f1500780c */ /* 0x002fe60003f04270 */
[----:B------:R3:W-:Y:S10]  /*13d40*/  LDGSTS.E.BYPASS.LTC128B.128 [R203+0x8880], [R8.64], !P2 ;  /* 0x0888000008cb7fae */ /* 0x0007f4000d101d46 */
[----:B------:R-:W-:-:S05]  /*13d50*/  @P0 BRA `(.L_x_1840) ;  /* 0x0000012000000947 */ /* 0x000fca0003800000 */
[----:B------:R-:W-:-:S05]  /*13d60*/  BRA.DIV ~URZ, `(.L_x_1841) ;  /* 0x00008d527f007947 */ /* 0x000fca000b800000 */
[----:B------:R-:W1:Y:S04]  /*13d70*/  SHFL.IDX PT, R4, R4, 0x1, 0x181f ;  /* 0x00381f0004047f89 */ /* 0x000e6800000e0000 */
[----:B------:R4:W3:Y:S02]  /*13d80*/  SHFL.IDX PT, R2, R20, 0x1, 0x181f ;  /* 0x00381f0014027f89 */ /* 0x0008e400000e0000 */
.L_x_1926:
[C---:B---3--:R-:W-:Y:S04]  /*13d90*/  LEA R8, P0, R140.reuse, R2, 0x1 ;  /* 0x000000028c087211 */ /* 0x048fe800078008ff */
[----:B-1----:R-:W-:Y:S05]  /*13da0*/  LEA.HI.X R9, R140, R4, R141, 0x1, P0 ;  /* 0x000000048c097211 */ /* 0x002fea00000f0c8d */
[----:B------:R-:W-:Y:S01]  /*13db0*/  @!PT LDS RZ, [RZ] ;  /* 0x00000000fffff984 */ /* 0x000fe20000000800 */
[----:B------:R-:W-:Y:S01]  /*13dc0*/  @!PT LDS RZ, [RZ] ;  /* 0x00000000fffff984 */ /* 0x000fe20000000800 */
[----:B------:R-:W-:Y:S01]  /*13dd0*/  @!PT LDS RZ, [RZ] ;  /* 0x00000000fffff984 */ /* 0x000fe20000000800 */
[----:B------:R1:W-:Y:S02]  /*13de0*/  LDGSTS.E.BYPASS.LTC128B.128 [R207+0x5080], [R8.64], !P5 ;  /* 0x0508000008cf7fae */ /* 0x0003e4000e901d46 */
[C---:B-1----:R-:W-:Y:S04]  /*13df0*/  LEA R8, P0, R206.reuse, R2, 0x1 ;  /* 0x00000002ce087211 */ /* 0x042fe800078008ff */
[----:B------:R-:W-:Y:S05]  /*13e00*/  LEA.HI.X R9, R206, R4, R214, 0x1, P0 ;  /* 0x00000004ce097211 */ /* 0x000fea00000f0cd6 */
[----:B------:R1:W-:Y:S02]  /*13e10*/  LDGSTS.E.BYPASS.LTC128B.128 [R207+0x6880], [R8.64], !P4 ;  /* 0x0688000008cf7fae */ /* 0x0003e4000e101d46 */
[C---:B-1----:R-:W-:Y:S04]  /*13e20*/  LEA R8, P0, R205.reuse, R2, 0x1 ;  /* 0x00000002cd087211 */ /* 0x042fe800078008ff */
[----:B------:R-:W-:Y:S02]  /*13e30*/  LEA.HI.X R9, R205, R4, R216, 0x1, P0 ;  /* 0x00000004cd097211 */ /* 0x000fe400000f0cd8 */
[C---:B------:R-:W-:Y:S03]  /*13e40*/  LEA R2, P0, R204.reuse, R2, 0x1 ;  /* 0x00000002cc027211 */ /* 0x040fe600078008ff */
[----:B------:R1:W-:Y:S01]  /*13e50*/  LDGSTS.E.BYPASS.LTC128B.128 [R207+0x8080], [R8.64], !P3 ;  /* 0x0808000008cf7fae */ /* 0x0003e2000d901d46 */
[----:B------:R-:W-:Y:S05]  /*13e60*/  LEA.HI.X R3, R204, R4, R215, 0x1, P0 ;  /* 0x00000004cc037211 */ /* 0x000fea00000f0cd7 */
[----:B------:R1:W-:Y:S04]  /*13e70*/  LDGSTS.E.BYPASS.LTC128B.128 [R207+0x9880], [R2.64], !P2 ;  /* 0x0988000002cf7fae */ /* 0x0003e8000d101d46 */
.L_x_1840:
[----:B------:R-:W-:Y:S05]  /*13e80*/  BSYNC B0 ;  /* 0x0000000000007941 */ /* 0x000fea0003800000 */
.L_x_1839:
[----:B------:R-:W0:Y:S01]  /*13e90*/  LDGDEPBAR ;  /* 0x00000000000079af */ /* 0x000e220000000000 */
[----:B------:R-:W-:Y:S01]  /*13ea0*/  WARPSYNC 0xffffffff ;  /* 0xffffffff00007948 */ /* 0x000fe20003800000 */
[C---:B-123--:R-:W-:Y:S01]  /*13eb0*/  HMMA.16816.F32 R8, R32.reuse, R16, RZ ;  /* 0x000000102008723c */ /* 0x04efe200000018ff */
[----:B------:R-:W-:Y:S02]  /*13ec0*/  BSSY B0, `(.L_x_1842) ;  /* 0x00000e5000007945 */ /* 0x000fe40003800000 */
[----:B------:R-:W-:Y:S02]  /*13ed0*/  LOP3.LUT P0, RZ, R149, 0x4, RZ, 0xc0, !PT ;  /* 0x0000000495ff7812 */ /* 0x000fe4000780c0ff */
[C---:B------:R-:W-:Y:S03]  /*13ee0*/  IADD3 R2, R150.reuse, 0x40, RZ ;  /* 0x0000004096027810 */ /* 0x040fe60007ffe0ff */
[C---:B------:R-:W-:Y:S08]  /*13ef0*/  HMMA.16816.F32 R16, R32.reuse, R18, RZ ;  /* 0x000000122010723c */ /* 0x040ff000000018ff */
[C---:B----4-:R-:W-:Y:S01]  /*13f00*/  HMMA.16816.F32 R20, R32.reuse, R24, RZ ;  /* 0x000000182014723c */ /* 0x050fe200000018ff */
[----:B------:R-:W-:Y:S02]  /*13f10*/  @P0 IADD3 R2, R150, -0x40, RZ ;  /* 0xffffffc096020810 */ /* 0x000fe40007ffe0ff */
[----:B------:R-:W-:Y:S05]  /*13f20*/  ISETP.GT.AND P0, PT, R210, R219, PT ;  /* 0x000000dbd200720c */ /* 0x000fea0003f04270 */
        /* <DEDUP_REMOVED lines=16> */
[C---:B--2---:R-:W-:Y:S08]  /*14030*/  HMMA.16816.F32 R20, R176.reuse, R180, R20 ;  /* 0x000000b4b014723c */ /* 0x044ff00000001814 */
[C---:B------:R-:W-:Y:S01]  /*14040*/  HMMA.16816.F32 R24, R176.reuse, R182, R24 ;  /* 0x000000b6b018723c */ /* 0x040fe20000001818 */
[----:B------:R-:W1:Y:S07]  /*14050*/  LDSM.16.M88.4 R180, [R201] ;  /* 0x00000000c9b4783b */ /* 0x000e6e0000000200 */
[C---:B------:R-:W-:Y:S08]  /*14060*/  HMMA.16816.F32 R28, R176.reuse, R188, R28 ;  /* 0x000000bcb01c723c */ /* 0x040ff0000000181c */
[----:B------:R-:W-:Y:S01]  /*14070*/  HMMA.16816.F32 R32, R176, R190, R32 ;  /* 0x000000beb020723c */ /* 0x000fe20000001820 */
[----:B------:R-:W2:Y:S05]  /*14080*/  LDSM.16.M88.4 R176, [R14+0x800] ;  /* 0x000800000eb0783b */ /* 0x000eaa0000000200 */
[----:B------:R-:W3:Y:S02]  /*14090*/  LDSM.16.M88.4 R188, [R14+0x1000] ;  /* 0x001000000ebc783b */ /* 0x000ee40000000200 */
        /* <DEDUP_REMOVED lines=120> */
[----:B------:R-:W-:Y:S04]  /*14820*/  DEPBAR.LE SB0, 0x0 ;  /* 0x000080000000791a */ /* 0x000fe80000000000 */
[----:B------:R-:W-:Y:S01]  /*14830*/  BAR.SYNC.DEFER_BLOCKING 0x0 ;  /* 0x0000000000007b1d */ /* 0x000fe20000010000 */
[C---:B-1----:R-:W-:Y:S08]  /*14840*/  HMMA.16816.F32 R8, R180.reuse, R184, R8 ;  /* 0x000000b8b408723c */ /* 0x042ff00000001808 */
[C---:B------:R-:W-:Y:S08]  /*14850*/  HMMA.16816.F32 R16, R180.reuse, R186, R16 ;  /* 0x000000bab410723c */ /* 0x040ff00000001810 */
[C---:B--2---:R-:W-:Y:S08]  /*14860*/  HMMA.16816.F32 R20, R180.reuse, R176, R20 ;  /* 0x000000b0b414723c */ /* 0x044ff00000001814 */
[C---:B------:R-:W-:Y:S08]  /*14870*/  HMMA.16816.F32 R24, R180.reuse, R178, R24 ;  /* 0x000000b2b418723c */ /* 0x040ff00000001818 */
[C---:B---3--:R-:W-:Y:S08]  /*14880*/  HMMA.16816.F32 R28, R180.reuse, R188, R28 ;  /* 0x000000bcb41c723c */ /* 0x048ff0000000181c */
        /* <DEDUP_REMOVED lines=9> */
[--C-:B------:R-:W-:Y:S06]  /*14920*/  IMAD.MOV.U32 R2, RZ, RZ, R3.reuse ;  /* 0x000000ffff027224 */ /* 0x100fec00078e0003 */
[----:B------:R-:W-:Y:S05]  /*14930*/  @P1 IMAD.HI.U32 R4, R3, c[0x0][0x2bc], RZ ;  /* 0x0000af0003041a27 */ /* 0x000fea00078e00ff */
[----:B------:R-:W-:Y:S04]  /*14940*/  @P1 SHF.R.U32.HI R2, RZ, c[0x0][0x2c0], R4 ;  /* 0x0000b000ff021a19 */ /* 0x000fe80000011604 */
[----:B------:R-:W-:Y:S01]  /*14950*/  @!P0 IADD3 R4, P1, R2, R240, RZ ;  /* 0x000000f002048210 */ /* 0x000fe20007f3e0ff */
[----:B------:R-:W-:Y:S04]  /*14960*/  IMAD.MOV R176, RZ, RZ, -R2 ;  /* 0x000000ffffb07224 */ /* 0x000fe800078e0a02 */
[----:B------:R-:W-:Y:S01]  /*14970*/  IMAD R212, R176, c[0x0][0x2b8], R3 ;  /* 0x0000ae00b0d47a24 */ /* 0x000fe200078e0203 */
[----:B------:R-:W-:Y:S02]  /*14980*/  @!P0 LEA.HI.X.SX32 R3, R2, R242, 0x1, P1 ;  /* 0x000000f202038211 */ /* 0x000fe400008f0eff */
[C---:B------:R-:W-:Y:S02]  /*14990*/  @!P0 LEA R2, P1, R4.reuse, c[0x0][0x2a0], 0x2 ;  /* 0x0000a80004028a11 */ /* 0x040fe400078210ff */
[----:B------:R-:W-:Y:S02]  /*149a0*/  IADD3 R176, -R143, 0x30, RZ ;  /* 0x000000308fb07810 */ /* 0x000fe40007ffe1ff */
[----:B------:R-:W-:Y:S05]  /*149b0*/  @!P0 LEA.HI.X R3, R4, c[0x0][0x2a4], R3, 0x2, P1 ;  /* 0x0000a90004038a11 */ /* 0x000fea00008f1403 */
[----:B------:R1:W2:Y:S02]  /*149c0*/  @!P0 LDG.E R211, [R2.64] ;  /* 0x0000000602d38981 */ /* 0x0002a4000c1e1900 */
[----:B-1----:R-:W-:Y:S05]  /*149d0*/  SHF.R.S32.HI R2, RZ, 0x1f, R212 ;  /* 0x0000001fff027819 */ /* 0x002fea00000114d4 */
[----:B------:R-:W-:Y:S02]  /*149e0*/  IMAD R4, R2, c[0x0][0x1e0], RZ ;  /* 0x0000780002047a24 */ /* 0x000fe400078e02ff */
[C---:B------:R-:W-:Y:S04]  /*149f0*/  IMAD.WIDE.U32 R2, R212.reuse, c[0x0][0x1e0], RZ ;  /* 0x00007800d4027a25 */ /* 0x040fe800078e00ff */
        /* <DEDUP_REMOVED lines=9> */
[----:B------:R-:W-:Y:S02]  /*14a90*/  LEA.HI.X R177, R2, c[0x0][0x1cc], R3, 0x1, P0 ;  /* 0x0000730002b17a11 */ /* 0x000fe400000f0c03 */
[----:B------:R-:W-:Y:S01]  /*14aa0*/  ISETP.GE.AND P0, PT, R176, 0x1, PT ;  /* 0x00000001b000780c */ /* 0x000fe20003f06270 */
[----:B------:R-:W-:-:S10]  /*14ab0*/  BRA.DIV ~URZ, `(.L_x_1844) ;  /* 0x000080d27f007947 */ /* 0x000fd4000b800000 */
[----:B------:R1:W2:Y:S02]  /*14ac0*/  SHFL.IDX PT, R4, R177, RZ, 0x181f ;  /* 0x00181fffb1047589 */ /* 0x0002a400000e0000 */
.L_x_1927:
[----:B------:R-:W-:-:S05]  /*14ad0*/  BRA.DIV ~URZ, `(.L_x_1845) ;  /* 0x000081227f007947 */ /* 0x000fca000b800000 */
[----:B------:R3:W4:Y:S02]  /*14ae0*/  SHFL.IDX PT, R2, R180, RZ, 0x181f ;  /* 0x00181fffb4027589 */ /* 0x00072400000e0000 */
.L_x_1928:
[C---:B----4-:R-:W-:Y:S04]  /*14af0*/  @P0 LEA R178, P1, R140.reuse, R2, 0x1 ;  /* 0x000000028cb20211 */ /* 0x050fe800078208ff */
[----:B--2---:R-:W-:Y:S05]  /*14b00*/  @P0 LEA.HI.X R179, R140, R4, R141, 0x1, P1 ;  /* 0x000000048cb30211 */ /* 0x004fea00008f0c8d */
[----:B------:R-:W-:Y:S01]  /*14b10*/  @!PT LDS RZ, [RZ] ;  /* 0x00000000fffff984 */ /* 0x000fe20000000800 */
[----:B------:R-:W-:Y:S01]  /*14b20*/  @!PT LDS RZ, [RZ] ;  /* 0x00000000fffff984 */ /* 0x000fe20000000800 */
[----:B------:R-:W-:Y:S01]  /*14b30*/  @!PT LDS RZ, [RZ] ;  /* 0x00000000fffff984 */ /* 0x000fe20000000800 */
[----:B------:R2:W-:Y:S02]  /*14b40*/  @P0 LDGSTS.E.BYPASS.LTC128B.128 [R203+0xa080], [R178.64], !P5 ;  /* 0x0a080000b2cb0fae */ /* 0x0005e4000e901d46 */
[C---:B--2---:R-:W-:Y:S04]  /*14b50*/  @P0 LEA R178, P1, R206.reuse, R2, 0x1 ;  /* 0x00000002ceb20211 */ /* 0x044fe800078208ff */
[----:B------:R-:W-:Y:S05]  /*14b60*/  @P0 LEA.HI.X R179, R206, R4, R214, 0x1, P1 ;  /* 0x00000004ceb30211 */ /* 0x000fea00008f0cd6 */
[----:B------:R2:W-:Y:S02]  /*14b70*/  @P0 LDGSTS.E.BYPASS.LTC128B.128 [R203+0xb880], [R178.64], !P4 ;  /* 0x0b880000b2cb0fae */ /* 0x0005e4000e101d46 */
[C---:B--2---:R-:W-:Y:S04]  /*14b80*/  @P0 LEA R178, P1, R205.reuse, R2, 0x1 ;  /* 0x00000002cdb20211 */ /* 0x044fe800078208ff */
[----:B------:R-:W-:Y:S02]  /*14b90*/  @P0 LEA.HI.X R179, R205, R4, R216, 0x1, P1 ;  /* 0x00000004cdb30211 */ /* 0x000fe400008f0cd8 */
[C---:B------:R-:W-:Y:S03]  /*14ba0*/  @P0 LEA R2, P1, R204.reuse, R2, 0x1 ;  /* 0x00000002cc020211 */ /* 0x040fe600078208ff */
[----:B------:R2:W-:Y:S01]  /*14bb0*/  @P0 LDGSTS.E.BYPASS.LTC128B.128 [R203+0xd080], [R178.64], !P3 ;  /* 0x0d080000b2cb0fae */ /* 0x0005e2000d901d46 */
[----:B------:R-:W-:Y:S05]  /*14bc0*/  @P0 LEA.HI.X R3, R204, R4, R215, 0x1, P1 ;  /* 0x00000004cc030211 */ /* 0x000fea00008f0cd7 */
[----:B------:R2:W-:Y:S01]  /*14bd0*/  @P0 LDGSTS.E.BYPASS.LTC128B.128 [R203+0xe880], [R2.64], !P2 ;  /* 0x0e88000002cb0fae */ /* 0x0005e2000d101d46 */
[----:B------:R-:W-:Y:S01]  /*14be0*/  ISETP.GE.AND P0, PT, R176, 0x21, PT ;  /* 0x00000021b000780c */ /* 0x000fe20003f06270 */
[----:B------:R-:W-:-:S06]  /*14bf0*/  BRA.DIV ~URZ, `(.L_x_1846) ;  /* 0x000080727f007947 */ /* 0x000fcc000b800000 */
[----:B------:R4:W1:Y:S04]  /*14c00*/  SHFL.IDX PT, R4, R177, 0x1, 0x181f ;  /* 0x00381f00b1047f89 */ /* 0x00086800000e0000 */
[----:B--2---:R4:W2:Y:S02]  /*14c10*/  SHFL.IDX PT, R2, R180, 0x1, 0x181f ;  /* 0x00381f00b4027f89 */ /* 0x0048a400000e0000 */
.L_x_1929:
[C---:B--2---:R-:W-:Y:S04]  /*14c20*/  @P0 LEA R176, P1, R140.reuse, R2, 0x1 ;  /* 0x000000028cb00211 */ /* 0x044fe800078208ff */
[----:B-1--4-:R-:W-:Y:S05]  /*14c30*/  @P0 LEA.HI.X R177, R140, R4, R141, 0x1, P1 ;  /* 0x000000048cb10211 */ /* 0x012fea00008f0c8d */
[----:B------:R-:W-:Y:S01]  /*14c40*/  @!PT LDS RZ, [RZ] ;  /* 0x00000000fffff984 */ /* 0x000fe20000000800 */
[----:B------:R-:W-:Y:S01]  /*14c50*/  @!PT LDS RZ, [RZ] ;  /* 0x00000000fffff984 */ /* 0x000fe20000000800 */
[----:B------:R-:W-:Y:S01]  /*14c60*/  @!PT LDS RZ, [RZ] ;  /* 0x00000000fffff984 */ /* 0x000fe20000000800 */
[----:B------:R1:W-:Y:S02]  /*14c70*/  @P0 LDGSTS.E.BYPASS.LTC128B.128 [R207+0xb080], [R176.64], !P5 ;  /* 0x0b080000b0cf0fae */ /* 0x0003e4000e901d46 */
[C---:B-1----:R-:W-:Y:S04]  /*14c80*/  @P0 LEA R176, P1, R206.reuse, R2, 0x1 ;  /* 0x00000002ceb00211 */ /* 0x042fe800078208ff */
[----:B------:R-:W-:Y:S05]  /*14c90*/  @P0 LEA.HI.X R177, R206, R4, R214, 0x1, P1 ;  /* 0x00000004ceb10211 */ /* 0x000fea00008f0cd6 */
[----:B------:R1:W-:Y:S02]  /*14ca0*/  @P0 LDGSTS.E.BYPASS.LTC128B.128 [R207+0xc880], [R176.64], !P4 ;  /* 0x0c880000b0cf0fae */ /* 0x0003e4000e101d46 */
[C---:B-1----:R-:W-:Y:S04]  /*14cb0*/  @P0 LEA R176, P1, R205.reuse, R2, 0x1 ;  /* 0x00000002cdb00211 */ /* 0x042fe800078208ff */
[----:B------:R-:W-:Y:S02]  /*14cc0*/  @P0 LEA.HI.X R177, R205, R4, R216, 0x1, P1 ;  /* 0x00000004cdb10211 */ /* 0x000fe400008f0cd8 */
[C---:B------:R-:W-:Y:S03]  /*14cd0*/  @P0 LEA R2, P1, R204.reuse, R2, 0x1 ;  /* 0x00000002cc020211 */ /* 0x040fe600078208ff */
[----:B------:R1:W-:Y:S01]  /*14ce0*/  @P0 LDGSTS.E.BYPASS.LTC128B.128 [R207+0xe080], [R176.64], !P3 ;  /* 0x0e080000b0cf0fae */ /* 0x0003e2000d901d46 */
[----:B------:R-:W-:Y:S05]  /*14cf0*/  @P0 LEA.HI.X R3, R204, R4, R215, 0x1, P1 ;  /* 0x00000004cc030211 */ /* 0x000fea00008f0cd7 */
[----:B------:R1:W-:Y:S04]  /*14d00*/  @P0 LDGSTS.E.BYPASS.LTC128B.128 [R207+0xf880], [R2.64], !P2 ;  /* 0x0f88000002cf0fae */ /* 0x0003e8000d101d46 */
.L_x_1843:
[----:B------:R-:W-:Y:S05]  /*14d10*/  BSYNC B0 ;  /* 0x0000000000007941 */ /* 0x000fea0003800000 */
.L_x_1842:
        /* <DEDUP_REMOVED lines=27> */
.L_x_1930:
[----:B-12---:R-:W-:Y:S01]  /*14ed0*/  FMNMX.FTZ R4, R4, R2, !PT ;  /* 0x0000000204047209 */ /* 0x006fe20007810000 */
[----:B------:R-:W-:-:S05]  /*14ee0*/  BRA.DIV ~URZ, `(.L_x_1848) ;  /* 0x00007ea27f007947 */ /* 0x000fca000b800000 */
[----:B------:R-:W1:Y:S02]  /*14ef0*/  SHFL.BFLY PT, R2, R4, 0x1, 0x1f ;  /* 0x0c201f0004027f89 */ /* 0x000e6400000e0000 */
[----:B-1----:R-:W-:Y:S02]  /*14f00*/  FMNMX.FTZ R6, R4, R2, !PT ;  /* 0x0000000204067209 */ /* 0x002fe40007810000 */
[----:B------:R-:W1:Y:S02]  /*14f10*/  SHFL.BFLY PT, R2, R176, 0x2, 0x1f ;  /* 0x0c401f00b0027f89 */ /* 0x000e6400000e0000 */
[----:B-1----:R-:W-:Y:S05]  /*14f20*/  FMNMX.FTZ R4, R176, R2, !PT ;  /* 0x00000002b0047209 */ /* 0x002fea0007810000 */
[----:B------:R1:W2:Y:S02]  /*14f30*/  SHFL.BFLY PT, R2, R4, 0x1, 0x1f ;  /* 0x0c201f0004027f89 */ /* 0x0002a400000e0000 */
.L_x_1931:
[----:B-12---:R-:W-:Y:S01]  /*14f40*/  FMNMX.FTZ R4, R2, R4, !PT ;  /* 0x0000000402047209 */ /* 0x006fe20007810000 */
[C---:B------:R-:W-:Y:S01]  /*14f50*/  FADD.FTZ R2, -R6.reuse, R13 ;  /* 0x0000000d06027221 */ /* 0x040fe20000010100 */
[----:B------:R-:W-:Y:S01]  /*14f60*/  WARPSYNC 0xffffffff ;  /* 0xffffffff00007948 */ /* 0x000fe20003800000 */
[----:B------:R-:W-:Y:S01]  /*14f70*/  FMUL.FTZ R13, R6, c[0x0][0x2d0] ;  /* 0x0000b400060d7a20 */ /* 0x000fe20000410000 */
[----:B------:R-:W-:Y:S01]  /*14f80*/  ISETP.GT.AND P0, PT, R210, R219, PT ;  /* 0x000000dbd200720c */ /* 0x000fe20003f04270 */
        /* <DEDUP_REMOVED lines=14> */
[----:B------:R-:W-:Y:S01]  /*15070*/  FFMA.FTZ R13, R33, c[0x0][0x2d0], -R13 ;  /* 0x0000b400210d7a23 */ /* 0x000fe2000001080d */
[----:B------:R-:W-:Y:S10]  /*15080*/  MUFU.EX2 R16, R176 ;  /* 0x000000b000107308 */ /* 0x000ff40000000800 */
[----:B------:R-:W-:Y:S10]  /*15090*/  MUFU.EX2 R21, R9 ;  /* 0x0000000900157308 */ /* 0x000ff40000000800 */
[----:B------:R2:W4:Y:S10]  /*150a0*/  MUFU.EX2 R20, R8 ;  /* 0x0000000800147308 */ /* 0x0005340000000800 */
[----:B------:R-:W-:Y:S01]  /*150b0*/  MUFU.EX2 R13, R13 ;  /* 0x0000000d000d7308 */ /* 0x000fe20000000800 */
[----:B--2---:R-:W-:Y:S04]  /*150c0*/  FMUL.FTZ R8, R4, c[0x0][0x2d0] ;  /* 0x0000b40004087a20 */ /* 0x004fe80000410000 */
[--C-:B------:R-:W-:Y:S02]  /*150d0*/  FFMA.FTZ R191, R34, c[0x0][0x2d0], -R8.reuse ;  /* 0x0000b40022bf7a23 */ /* 0x100fe40000010808 */
[--C-:B------:R-:W-:Y:S02]  /*150e0*/  FFMA.FTZ R192, R35, c[0x0][0x2d0], -R8.reuse ;  /* 0x0000b40023c07a23 */ /* 0x100fe40000010808 */
[----:B------:R-:W-:Y:S02]  /*150f0*/  FFMA.FTZ R177, R18, c[0x0][0x2d0], -R8 ;  /* 0x0000b40012b17a23 */ /* 0x000fe40000010808 */
[C---:B-1----:R-:W-:Y:S01]  /*15100*/  FFMA.FTZ R2, R3.reuse, R218, R17 ;  /* 0x000000da03027223 */ /* 0x042fe20000010011 */
[----:B----4-:R-:W-:Y:S01]  /*15110*/  F2FP.PACK_AB R178, R20, R21 ;  /* 0x0000001514b2723e */ /* 0x010fe200000000ff */
[C---:B------:R-:W-:Y:S01]  /*15120*/  FMUL.FTZ R32, R3.reuse, R152 ;  /* 0x0000009803207220 */ /* 0x040fe20000410000 */
[C---:B------:R-:W-:Y:S01]  /*15130*/  F2FP.PACK_AB R176, R16.reuse, R17 ;  /* 0x0000001110b0723e */ /* 0x040fe200000000ff */
[----:B------:R-:W-:Y:S02]  /*15140*/  FADD.FTZ R9, R16, R2 ;  /* 0x0000000210097221 */ /* 0x000fe40000010000 */
[----:B------:R-:W-:Y:S02]  /*15150*/  FADD.FTZ R2, -R4, R5 ;  /* 0x0000000504027221 */ /* 0x000fe40000010100 */
[----:B------:R-:W-:Y:S02]  /*15160*/  FMUL.FTZ R33, R3, R153 ;  /* 0x0000009903217220 */ /* 0x000fe40000410000 */
        /* <DEDUP_REMOVED lines=11> */
[----:B---3--:R-:W-:Y:S02]  /*15220*/  FFMA.FTZ R180, R23, c[0x0][0x2d0], -R8 ;  /* 0x0000b40017b47a23 */ /* 0x008fe40000010808 */
[----:B------:R-:W-:Y:S02]  /*15230*/  FMUL.FTZ R8, R3, R172 ;  /* 0x000000ac03087220 */ /* 0x000fe40000410000 */
[----:B------:R-:W-:Y:S02]  /*15240*/  FADD.FTZ R9, R21, R9 ;  /* 0x0000000915097221 */ /* 0x000fe40000010000 */
[C---:B------:R-:W-:Y:S01]  /*15250*/  FMUL.FTZ R21, R3.reuse, R165 ;  /* 0x000000a503157220 */ /* 0x040fe20000410000 */
[----:B------:R2:W3:Y:S01]  /*15260*/  MUFU.EX2 R172, R11 ;  /* 0x0000000b00ac7308 */ /* 0x0004e20000000800 */
[----:B------:R-:W-:Y:S02]  /*15270*/  FADD.FTZ R188, R20, R9 ;  /* 0x0000000914bc7221 */ /* 0x000fe40000010000 */
[C---:B------:R-:W-:Y:S02]  /*15280*/  FMUL.FTZ R9, R3.reuse, R173 ;  /* 0x000000ad03097220 */ /* 0x040fe40000410000 */
[C---:B-1----:R-:W-:Y:S02]  /*15290*/  FMUL.FTZ R34, R2.reuse, R154 ;  /* 0x0000009a02227220 */ /* 0x042fe40000410000 */
[C---:B------:R-:W-:Y:S02]  /*152a0*/  FMUL.FTZ R35, R2.reuse, R155 ;  /* 0x0000009b02237220 */ /* 0x040fe40000410000 */
[----:B------:R-:W1:Y:S01]  /*152b0*/  LDSM.16.MT88.4 R152, [R151] ;  /* 0x000000009798783b */ /* 0x000e620000004200 */
[----:B------:R3:W-:Y:S01]  /*152c0*/  MUFU.EX2 R165, R177 ;  /* 0x000000b100a57308 */ /* 0x0007e20000000800 */
[C---:B------:R-:W-:Y:S02]  /*152d0*/  FMUL.FTZ R10, R2.reuse, R174 ;  /* 0x000000ae020a7220 */ /* 0x040fe40000410000 */
[C---:B------:R-:W-:Y:S02]  /*152e0*/  FMUL.FTZ R16, R3.reuse, R168 ;  /* 0x000000a803107220 */ /* 0x040fe40000410000 */
[C---:B------:R-:W-:Y:S02]  /*152f0*/  FMUL.FTZ R17, R3.reuse, R169 ;  /* 0x000000a903117220 */ /* 0x040fe40000410000 */
[C---:B------:R-:W-:Y:S02]  /*15300*/  FMUL.FTZ R18, R2.reuse, R170 ;  /* 0x000000aa02127220 */ /* 0x040fe40000410000 */
[C---:B------:R-:W-:Y:S01]  /*15310*/  FMUL.FTZ R19, R2.reuse, R171 ;  /* 0x000000ab02137220 */ /* 0x040fe20000410000 */
[----:B------:R-:W4:Y:S01]  /*15320*/  MUFU.EX2 R208, R179 ;  /* 0x000000b300d07308 */ /* 0x000f220000000800 */
[C---:B------:R-:W-:Y:S01]  /*15330*/  FMUL.FTZ R20, R3.reuse, R164 ;  /* 0x000000a403147220 */ /* 0x040fe20000410000 */
[----:B------:R-:W-:Y:S01]  /*15340*/  LDSM.16.MT88.4 R168, [R151+0x1000] ;  /* 0x0010000097a8783b */ /* 0x000fe20000004200 */
[C---:B------:R-:W-:Y:S02]  /*15350*/  FMUL.FTZ R22, R2.reuse, R166 ;  /* 0x000000a602167220 */ /* 0x040fe40000410000 */
[C---:B--2---:R-:W-:Y:S02]  /*15360*/  FMUL.FTZ R11, R2.reuse, R175 ;  /* 0x000000af020b7220 */ /* 0x044fe40000410000 */
[C---:B------:R-:W-:Y:S02]  /*15370*/  FMUL.FTZ R23, R2.reuse, R167 ;  /* 0x000000a702177220 */ /* 0x040fe40000410000 */
[C---:B------:R-:W-:Y:S02]  /*15380*/  FMUL.FTZ R26, R2.reuse, R162 ;  /* 0x000000a2021a7220 */ /* 0x040fe40000410000 */
[----:B------:R-:W-:Y:S02]  /*15390*/  FMUL.FTZ R27, R2, R163 ;  /* 0x000000a3021b7220 */ /* 0x000fe40000410000 */
[C---:B------:R-:W-:Y:S01]  /*153a0*/  FMUL.FTZ R24, R3.reuse, R160 ;  /* 0x000000a003187220 */ /* 0x040fe20000410000 */
[----:B---3--:R-:W-:Y:S01]  /*153b0*/  F2FP.PACK_AB R177, R172, R5 ;  /* 0x00000005acb1723e */ /* 0x008fe200000000ff */
[C---:B------:R-:W-:Y:S01]  /*153c0*/  FMUL.FTZ R25, R3.reuse, R161 ;  /* 0x000000a103197220 */ /* 0x040fe20000410000 */
[----:B------:R-:W-:Y:S01]  /*153d0*/  MUFU.EX2 R160, R184 ;  /* 0x000000b800a07308 */ /* 0x000fe20000000800 */
[C---:B------:R-:W-:Y:S02]  /*153e0*/  FMUL.FTZ R28, R3.reuse, R156 ;  /* 0x0000009c031c7220 */ /* 0x040fe40000410000 */
[C---:B------:R-:W-:Y:S02]  /*153f0*/  FMUL.FTZ R29, R3.reuse, R157 ;  /* 0x0000009d031d7220 */ /* 0x040fe40000410000 */
[C---:B------:R-:W-:Y:S02]  /*15400*/  FMUL.FTZ R30, R2.reuse, R158 ;  /* 0x0000009e021e7220 */ /* 0x040fe40000410000 */
[----:B------:R-:W-:Y:S01]  /*15410*/  FMUL.FTZ R31, R2, R159 ;  /* 0x0000009f021f7220 */ /* 0x000fe20000410000 */
[----:B----4-:R-:W-:Y:S01]  /*15420*/  F2FP.PACK_AB R179, R208, R165 ;  /* 0x000000a5d0b3723e */ /* 0x010fe200000000ff */
[----:B------:R-:W-:Y:S01]  /*15430*/  LDSM.16.MT88.4 R156, [R151+0x800] ;  /* 0x00080000979c783b */ /* 0x000fe20000004200 */
[----:B------:R-:W-:Y:S01]  /*15440*/  MUFU.EX2 R161, R185 ;  /* 0x000000b900a17308 */ /* 0x000fe20000000800 */
[C---:B------:R-:W-:Y:S02]  /*15450*/  FMUL.FTZ R36, R3.reuse, R36 ;  /* 0x0000002403247220 */ /* 0x040fe40000410000 */
[C---:B------:R-:W-:Y:S02]  /*15460*/  FMUL.FTZ R37, R3.reuse, R37 ;  /* 0x0000002503257220 */ /* 0x040fe40000410000 */
[C---:B-1----:R-:W-:Y:S05]  /*15470*/  HMMA.16816.F32 R8, R176.reuse, R152, R8 ;  /* 0x00000098b008723c */ /* 0x042fea0000001808 */
[C---:B------:R-:W-:Y:S01]  /*15480*/  FMUL.FTZ R38, R2.reuse, R38 ;  /* 0x0000002602267220 */ /* 0x040fe20000410000 */
[----:B------:R-:W-:Y:S01]  /*15490*/  MUFU.EX2 R185, R182 ;  /* 0x000000b600b97308 */ /* 0x000fe20000000800 */
[C---:B------:R-:W-:Y:S01]  /*154a0*/  FMUL.FTZ R39, R2.reuse, R39 ;  /* 0x0000002702277220 */ /* 0x040fe20000410000 */
[C---:B------:R-:W-:Y:S01]  /*154b0*/  HMMA.16816.F32 R16, R176.reuse, R154, R16 ;  /* 0x0000009ab010723c */ /* 0x040fe20000001810 */
[----:B------:R-:W1:Y:S03]  /*154c0*/  LDSM.16.MT88.4 R152, [R196] ;  /* 0x00000000c498783b */ /* 0x000e660000004200 */
[C---:B------:R-:W-:Y:S02]  /*154d0*/  FMUL.FTZ R40, R3.reuse, R40 ;  /* 0x0000002803287220 */ /* 0x040fe40000410000 */
[C---:B------:R-:W-:Y:S02]  /*154e0*/  FMUL.FTZ R41, R3.reuse, R41 ;  /* 0x0000002903297220 */ /* 0x040fe40000410000 */
[C---:B------:R-:W-:Y:S01]  /*154f0*/  FMUL.FTZ R42, R2.reuse, R42 ;  /* 0x0000002a022a7220 */ /* 0x040fe20000410000 */
[----:B------:R-:W-:Y:S03]  /*15500*/  MUFU.EX2 R184, R183 ;  /* 0x000000b700b87308 */ /* 0x000fe60000000800 */
        /* <DEDUP_REMOVED lines=16> */
[C---:B------:R-:W-:Y:S01]  /*15610*/  FMUL.FTZ R57, R3.reuse, R57 ;  /* 0x0000003903397220 */ /* 0x040fe20000410000 */
[C---:B-1----:R-:W-:Y:S03]  /*15620*/  HMMA.16816.F32 R20, R176.reuse, R152, R20 ;  /* 0x00000098b014723c */ /* 0x042fe60000001814 */
[C---:B------:R-:W-:Y:S02]  /*15630*/  FMUL.FTZ R58, R2.reuse, R58 ;  /* 0x0000003a023a7220 */ /* 0x040fe40000410000 */
[C---:B------:R-:W-:Y:S02]  /*15640*/  FMUL.FTZ R59, R2.reuse, R59 ;  /* 0x0000003b023b7220 */ /* 0x040fe40000410000 */
[C---:B------:R-:W-:Y:S01]  /*15650*/  FMUL.FTZ R60, R3.reuse, R60 ;  /* 0x0000003c033c7220 */ /* 0x040fe20000410000 */
[C---:B------:R-:W-:Y:S01]  /*15660*/  HMMA.16816.F32 R24, R176.reuse, R154, R24 ;  /* 0x0000009ab018723c */ /* 0x040fe20000001818 */
[----:B------:R-:W1:Y:S03]  /*15670*/  LDSM.16.MT88.4 R152, [R198] ;  /* 0x00000000c698783b */ /* 0x000e660000004200 */
        /* <DEDUP_REMOVED lines=47> */
[----:B------:R-:W1:Y:S03]  /*15970*/  LDSM.16.MT88.4 R152, [R151+0x1800] ;  /* 0x001800009798783b */ /* 0x000e660000004200 */
        /* <DEDUP_REMOVED lines=32> */
[C---:B------:R-:W-:Y:S02]  /*15b80*/  FFMA.FTZ R164, R2.reuse, R217, R5 ;  /* 0x000000d902a47223 */ /* 0x040fe40000010005 */
[----:B------:R-:W2:Y:S01]  /*15b90*/  MUFU.EX2 R5, R187 ;  /* 0x000000bb00057308 */ /* 0x000ea20000000800 */
        /* <DEDUP_REMOVED lines=8> */
[----:B------:R-:W-:Y:S01]  /*15c20*/  FMUL.FTZ R139, R2, R139 ;  /* 0x0000008b028b7220 */ /* 0x000fe20000410000 */
[C---:B-1----:R-:W-:Y:S04]  /*15c30*/  HMMA.16816.F32 R52, R176.reuse, R152, R52 ;  /* 0x00000098b034723c */ /* 0x042fe80000001834 */
[----:B------:R-:W-:Y:S01]  /*15c40*/  MUFU.EX2 R187, R181 ;  /* 0x000000b500bb7308 */ /* 0x000fe20000000800 */
[----:B--2---:R-:W-:Y:S03]  /*15c50*/  FADD.FTZ R2, R5, R188 ;  /* 0x000000bc05027221 */ /* 0x004fe60000010000 */
[C---:B------:R-:W-:Y:S01]  /*15c60*/  HMMA.16816.F32 R56, R176.reuse, R154, R56 ;  /* 0x0000009ab038723c */ /* 0x040fe20000001838 */
[----:B------:R-:W1:Y:S05]  /*15c70*/  LDSM.16.MT88.4 R152, [R198+0x1800] ;  /* 0x00180000c698783b */ /* 0x000e6a0000004200 */
[----:B------:R-:W2:Y:S01]  /*15c80*/  MUFU.EX2 R186, R180 ;  /* 0x000000b400ba7308 */ /* 0x000ea20000000800 */
[----:B---3--:R-:W-:Y:S05]  /*15c90*/  FADD.FTZ R2, R3, R2 ;  /* 0x0000000203027221 */ /* 0x008fea0000010000 */
[----:B------:R-:W-:Y:S04]  /*15ca0*/  FADD.FTZ R2, R161, R2 ;  /* 0x00000002a1027221 */ /* 0x000fe80000010000 */
[----:B------:R-:W-:Y:S01]  /*15cb0*/  MUFU.EX2 R180, R191 ;  /* 0x000000bf00b47308 */ /* 0x000fe20000000800 */
[----:B------:R-:W-:Y:S09]  /*15cc0*/  FADD.FTZ R2, R160, R2 ;  /* 0x00000002a0027221 */ /* 0x000ff20000010000 */
[----:B------:R-:W3:Y:S01]  /*15cd0*/  MUFU.EX2 R181, R192 ;  /* 0x000000c000b57308 */ /* 0x000ee20000000800 */
        /* <DEDUP_REMOVED lines=31> */
[----:B--2---:R-:W-:Y:S03]  /*15ed0*/  F2FP.PACK_AB R153, R186, R187 ;  /* 0x000000bbba99723e */ /* 0x004fe600000000ff */
[----:B------:R-:W-:Y:S02]  /*15ee0*/  F2FP.PACK_AB R154, R160, R161 ;  /* 0x000000a1a09a723e */ /* 0x000fe400000000ff */
[----:B------:R-:W2:Y:S02]  /*15ef0*/  LDSM.16.MT88.4 R160, [R196+0x800] ;  /* 0x00080000c4a0783b */ /* 0x000ea40000004200 */
[----:B------:R-:W4:Y:S01]  /*15f00*/  MUFU.EX2 R3, R194 ;  /* 0x000000c200037308 */ /* 0x000f220000000800 */
[----:B------:R-:W-:Y:S02]  /*15f10*/  F2FP.PACK_AB R155, R184, R185 ;  /* 0x000000b9b89b723e */ /* 0x000fe400000000ff */
[----:B------:R-:W-:Y:S02]  /*15f20*/  F2FP.PACK_AB R177, R183, R182 ;  /* 0x000000b6b7b1723e */ /* 0x000fe400000000ff */
[----:B---3--:R-:W-:Y:S03]  /*15f30*/  F2FP.PACK_AB R179, R181, R180 ;  /* 0x000000b4b5b3723e */ /* 0x008fe600000000ff */
[C---:B------:R-:W-:Y:S05]  /*15f40*/  HMMA.16816.F32 R8, R152.reuse, R156, R8 ;  /* 0x0000009c9808723c */ /* 0x040fea0000001808 */
[----:B-1----:R-:W-:Y:S03]  /*15f50*/  FADD.FTZ R2, R5, R2 ;  /* 0x0000000205027221 */ /* 0x002fe60000010000 */
[C---:B------:R-:W-:Y:S01]  /*15f60*/  HMMA.16816.F32 R16, R152.reuse, R158, R16 ;  /* 0x0000009e9810723c */ /* 0x040fe20000001810 */
[----:B------:R-:W1:Y:S03]  /*15f70*/  LDSM.16.MT88.4 R156, [R198+0x800] ;  /* 0x00080000c69c783b */ /* 0x000e660000004200 */
[C---:B----4-:R-:W-:Y:S01]  /*15f80*/  F2FP.PACK_AB R176, R3.reuse, R5 ;  /* 0x0000000503b0723e */ /* 0x050fe200000000ff */
[----:B------:R-:W-:Y:S02]  /*15f90*/  FADD.FTZ R2, R3, R2 ;  /* 0x0000000203027221 */ /* 0x000fe40000010000 */
[----:B------:R-:W-:Y:S01]  /*15fa0*/  FADD.FTZ R3, R172, R164 ;  /* 0x000000a4ac037221 */ /* 0x000fe20000010000 */
[----:B------:R-:W-:Y:S01]  /*15fb0*/  MOV R5, R4 ;  /* 0x0000000400057202 */ /* 0x000fe20000000f00 */
        /* <DEDUP_REMOVED lines=39> */
[C---:B-1----:R-:W-:Y:S01]  /*16230*/  HMMA.16816.F32 R124, R152.reuse, R156, R124 ;  /* 0x0000009c987c723c */ /* 0x042fe2000000187c */
[----:B------:R-:W1:Y:S07]  /*16240*/  MUFU.EX2 R156, R193 ;  /* 0x000000c1009c7308 */ /* 0x000e6e0000000800 */
[C---:B------:R-:W-:Y:S04]  /*16250*/  HMMA.16816.F32 R128, R152.reuse, R158, R128 ;  /* 0x0000009e9880723c */ /* 0x040fe80000001880 */
[C---:B-1----:R-:W-:Y:S01]  /*16260*/  F2FP.PACK_AB R178, R13.reuse, R156 ;  /* 0x0000009c0db2723e */ /* 0x042fe200000000ff */
[----:B------:R-:W-:Y:S03]  /*16270*/  FADD.FTZ R2, R156, R2 ;  /* 0x000000029c027221 */ /* 0x000fe60000010000 */
[C---:B--2---:R-:W-:Y:S04]  /*16280*/  HMMA.16816.F32 R132, R152.reuse, R160, R132 ;  /* 0x000000a09884723c */ /* 0x044fe80000001884 */
[----:B------:R-:W-:Y:S02]  /*16290*/  FADD.FTZ R218, R13, R2 ;  /* 0x000000020dda7221 */ /* 0x000fe40000010000 */
[----:B------:R-:W-:Y:S02]  /*162a0*/  FADD.FTZ R2, R165, R3 ;  /* 0x00000003a5027221 */ /* 0x000fe40000010000 */
[----:B------:R-:W-:Y:S01]  /*162b0*/  HMMA.16816.F32 R136, R152, R162, R136 ;  /* 0x000000a29888723c */ /* 0x000fe20000001888 */
[----:B------:R-:W1:Y:S03]  /*162c0*/  LDSM.16.MT88.4 R160, [R196+0x1000] ;  /* 0x00100000c4a0783b */ /* 0x000e660000004200 */
[----:B------:R-:W-:Y:S04]  /*162d0*/  FADD.FTZ R2, R208, R2 ;  /* 0x00000002d0027221 */ /* 0x000fe80000010000 */
        /* <DEDUP_REMOVED lines=8> */
[----:B------:R-:W-:Y:S04]  /*16360*/  FADD.FTZ R2, R184, R2 ;  /* 0x00000002b8027221 */ /* 0x000fe80000010000 */
[----:B------:R-:W-:Y:S04]  /*16370*/  FADD.FTZ R2, R182, R2 ;  /* 0x00000002b6027221 */ /* 0x000fe80000010000 */
[----:B------:R-:W-:Y:S04]  /*16380*/  FADD.FTZ R2, R183, R2 ;  /* 0x00000002b7027221 */ /* 0x000fe80000010000 */
[----:B------:R-:W-:Y:S01]  /*16390*/  FADD.FTZ R3, R180, R2 ;  /* 0x00000002b4037221 */ /* 0x000fe20000010000 */
[C---:B-1----:R-:W-:Y:S01]  /*163a0*/  HMMA.16816.F32 R164, R176.reuse, R160, R20 ;  /* 0x000000a0b0a4723c */ /* 0x042fe20000001814 */
[----:B------:R-:W1:Y:S02]  /*163b0*/  LDSM.16.MT88.4 R20, [R196+0x2800] ;  /* 0x00280000c414783b */ /* 0x000e640000004200 */
[----:B------:R-:W-:Y:S01]  /*163c0*/  IADD3 R2, R210, -0x1, RZ ;  /* 0xffffffffd2027810 */ /* 0x000fe20007ffe0ff */
[----:B------:R-:W-:Y:S03]  /*163d0*/  FADD.FTZ R217, R181, R3 ;  /* 0x00000003b5d97221 */ /* 0x000fe60000010000 */
[----:B------:R-:W-:Y:S01]  /*163e0*/  MOV R210, R2 ;  /* 0x0000000200d27202 */ /* 0x000fe20000000f00 */
        /* <DEDUP_REMOVED lines=41> */
.L_x_1837:
[----:B------:R-:W-:Y:S05]  /*16680*/  BRA.DIV ~URZ, `(.L_x_1850) ;  /* 0x000067e27f007947 */ /* 0x000fea000b800000 */
[----:B------:R-:W1:Y:S02]  /*16690*/  SHFL.BFLY PT, R2, R218, 0x2, 0x1f ;  /* 0x0c401f00da027f89 */ /* 0x000e6400000e0000 */
[----:B-1----:R-:W-:-:S05]  /*166a0*/  FADD.FTZ R2, R2, R218 ;  /* 0x000000da02027221 */ /* 0x002fca0000010000 */
[----:B------:R-:W1:Y:S02]  /*166b0*/  SHFL.BFLY PT, R3, R2, 0x1, 0x1f ;  /* 0x0c201f0002037f89 */ /* 0x000e6400000e0000 */
[----:B-1----:R-:W-:Y:S02]  /*166c0*/  FADD.FTZ R8, R2, R3 ;  /* 0x0000000302087221 */ /* 0x002fe40000010000 */
[----:B------:R-:W1:Y:S02]  /*166d0*/  SHFL.BFLY PT, R2, R217, 0x2, 0x1f ;  /* 0x0c401f00d9027f89 */ /* 0x000e6400000e0000 */
[----:B-1----:R-:W-:-:S05]  /*166e0*/  FADD.FTZ R4, R2, R217 ;  /* 0x000000d902047221 */ /* 0x002fca0000010000 */
[----:B------:R1:W2:Y:S02]  /*166f0*/  SHFL.BFLY PT, R2, R4, 0x1, 0x1f ;  /* 0x0c201f0004027f89 */ /* 0x0002a400000e0000 */
.L_x_1932:
[----:B------:R-:W-:Y:S01]  /*16700*/  FSETP.NE.FTZ.AND P0, PT, R8, RZ, PT ;  /* 0x000000ff0800720b */ /* 0x000fe20003f15000 */
[----:B-12---:R-:W-:Y:S01]  /*16710*/  FADD.FTZ R4, R2, R4 ;  /* 0x0000000402047221 */ /* 0x006fe20000010000 */
[----:B------:R-:W-:Y:S02]  /*16720*/  MOV R3, RZ ;  /* 0x000000ff00037202 */ /* 0x000fe40000000f00 */
[----:B------:R-:W-:Y:S02]  /*16730*/  MOV R21, 0xff800000 ;  /* 0xff80000000157802 */ /* 0x000fe40000000f00 */
[----:B------:R-:W-:-:S07]  /*16740*/  MOV R20, 0xff800000 ;  /* 0xff80000000147802 */ /* 0x000fce0000000f00 */
[----:B------:R-:W1:Y:S01]  /*16750*/  @P0 MUFU.LG2 R2, R8 ;  /* 0x0000000800020308 */ /* 0x000e620000000c00 */
[----:B------:R-:W-:-:S07]  /*16760*/  @P0 MOV R9, 0x3f317218 ;  /* 0x3f31721800090802 */ /* 0x000fce0000000f00 */
[----:B------:R1:W2:Y:S02]  /*16770*/  @P0 MUFU.RCP R3, R8 ;  /* 0x0000000800030308 */ /* 0x0002a40000001000 */
[----:B-1----:R-:W-:Y:S02]  /*16780*/  @P0 FMUL.FTZ R8, R2, 0.69314718246459960938 ;  /* 0x3f31721802080820 */ /* 0x002fe40000410000 */
[----:B------:R-:W-:Y:S02]  /*16790*/  @P0 FMUL.FTZ R2, R9, c[0x0][0x2d0] ;  /* 0x0000b40009020a20 */ /* 0x000fe40000410000 */
[C---:B--2---:R-:W-:Y:S02]  /*167a0*/  FMUL.FTZ R34, R3.reuse, R152 ;  /* 0x0000009803227220 */ /* 0x044fe40000410000 */
        /* <DEDUP_REMOVED lines=9> */
[----:B------:R-:W1:Y:S01]  /*16840*/  @P0 MUFU.RCP R2, R4 ;  /* 0x0000000400020308 */ /* 0x000e620000001000 */
[----:B------:R-:W-:Y:S01]  /*16850*/  @P0 MOV R6, 0x3f317218 ;  /* 0x3f31721800060802 */ /* 0x000fe20000000f00 */
[----:B------:R-:W-:-:S02]  /*16860*/  FMUL.FTZ R33, R3, R157 ;  /* 0x0000009d03217220 */ /* 0x000fc40000410000 */
[C---:B------:R-:W-:Y:S02]  /*16870*/  FMUL.FTZ R112, R3.reuse, R116 ;  /* 0x0000007403707220 */ /* 0x040fe40000410000 */
[C---:B------:R-:W-:Y:S02]  /*16880*/  FMUL.FTZ R113, R3.reuse, R117 ;  /* 0x0000007503717220 */ /* 0x040fe40000410000 */
[----:B------:R-:W2:Y:S01]  /*16890*/  @P0 MUFU.LG2 R4, R4 ;  /* 0x0000000400040308 */ /* 0x000ea20000000c00 */
[C---:B------:R-:W-:Y:S02]  /*168a0*/  FMUL.FTZ R22, R3.reuse, R136 ;  /* 0x0000008803167220 */ /* 0x040fe40000410000 */
[C---:B------:R-:W-:Y:S02]  /*168b0*/  FMUL.FTZ R23, R3.reuse, R137 ;  /* 0x0000008903177220 */ /* 0x040fe40000410000 */
[C---:B------:R-:W-:Y:S02]  /*168c0*/  FMUL.FTZ R116, R3.reuse, R120 ;  /* 0x0000007803747220 */ /* 0x040fe40000410000 */
[----:B------:R-:W-:-:S02]  /*168d0*/  FMUL.FTZ R117, R3, R121 ;  /* 0x0000007903757220 */ /* 0x000fc40000410000 */
[C---:B------:R-:W-:Y:S02]  /*168e0*/  FMUL.FTZ R156, R3.reuse, R128 ;  /* 0x00000080039c7220 */ /* 0x040fe40000410000 */
[C---:B------:R-:W-:Y:S02]  /*168f0*/  FMUL.FTZ R157, R3.reuse, R129 ;  /* 0x00000081039d7220 */ /* 0x040fe40000410000 */
[C---:B-1----:R-:W-:Y:S02]  /*16900*/  FMUL.FTZ R136, R2.reuse, R154 ;  /* 0x0000009a02887220 */ /* 0x042fe40000410000 */
[----:B------:R-:W-:Y:S02]  /*16910*/  FMUL.FTZ R137, R2, R155 ;  /* 0x0000009b02897220 */ /* 0x000fe40000410000 */
[C---:B------:R-:W-:Y:S02]  /*16920*/  FMUL.FTZ R120, R3.reuse, R132 ;  /* 0x0000008403787220 */ /* 0x040fe40000410000 */
[----:B------:R-:W-:-:S02]  /*16930*/  FMUL.FTZ R121, R3, R133 ;  /* 0x0000008503797220 */ /* 0x000fc40000410000 */
[C---:B------:R-:W-:Y:S02]  /*16940*/  FMUL.FTZ R128, R2.reuse, R162 ;  /* 0x000000a202807220 */ /* 0x040fe40000410000 */
        /* <DEDUP_REMOVED lines=11> */
[----:B--2---:R-:W-:Y:S02]  /*16a00*/  @P0 FMUL.FTZ R4, R4, 0.69314718246459960938 ;  /* 0x3f31721804040820 */ /* 0x004fe40000410000 */
        /* <DEDUP_REMOVED lines=99> */
.L_x_1758:
[----:B------:R1:W5:Y:S04]  /*17040*/  LDL R5, [R1] ;  /* 0x0000000001057983 */ /* 0x0003680000100800 */
[----:B------:R-:W2:Y:S01]  /*17050*/  S2R R3, SR_TID.X ;  /* 0x0000000000037919 */ /* 0x000ea20000002100 */
[----:B------:R-:W-:Y:S01]  /*17060*/  BSSY B0, `(.L_x_1851) ;  /* 0x0000011000007945 */ /* 0x000fe20003800000 */
[----:B--2---:R-:W-:-:S13]  /*17070*/  LOP3.LUT P0, RZ, R3, 0xff, RZ, 0xc0, !PT ;  /* 0x000000ff03ff7812 */ /* 0x004fda000780c0ff */
[----:B------:R-:W-:Y:S05]  /*17080*/  @P0 BRA `(.L_x_1852) ;  /* 0x000000e000000947 */ /* 0x000fea0003800000 */
[----:B-1----:R-:W1:Y:S01]  /*17090*/  S2R R3, SR_LANEID ;  /* 0x0000000000037919 */ /* 0x002e620000000000 */
[----:B------:R-:W-:Y:S01]  /*170a0*/  VOTEU.ANY UR4, UPT, PT ;  /* 0x0000000000047886 */ /* 0x000fe200038e0100 */
[----:B------:R-:W-:Y:S01]  /*170b0*/  IMAD.MOV.U32 R8, RZ, RZ, c[0x0][0x560] ;  /* 0x00015800ff087624 */ /* 0x000fe200078e00ff */
[----:B----4-:R-:W1:Y:S01]  /*170c0*/  FLO.U32 R4, UR4 ;  /* 0x0000000400047d00 */ /* 0x010e6200080e0000 */
[----:B------:R-:W-:Y:S01]  /*170d0*/  IMAD.MOV.U32 R9, RZ, RZ, c[0x0][0x564] ;  /* 0x00015900ff097624 */ /* 0x000fe200078e00ff */
[----:B-1----:R-:W-:-:S06]  /*170e0*/  ISETP.EQ.U32.AND P0, PT, R4, R3, PT ;  /* 0x000000030400720c */ /* 0x002fcc0003f02070 */
[----:B------:R-:W1:Y:S07]  /*170f0*/  POPC R3, UR4 ;  /* 0x0000000400037d09 */ /* 0x000e6e0008000000 */
[----:B-1----:R-:W2:Y:S04]  /*17100*/  @P0 ATOMG.E.ADD.STRONG.GPU PT, R3, [R8.64], R3 ;  /* 0x00000003080309a8 */ /* 0x002ea800081ee1c6 */
[----:B--2---:R1:W2:Y:S04]  /*17110*/  SHFL.IDX PT, R4, R3, R4, 0x1f ;  /* 0x00001f0403047589 */ /* 0x0042a800000e0000 */
[----:B-1----:R-:W1:Y:S02]  /*17120*/  S2R R3, SR_LTMASK ;  /* 0x0000000000037919 */ /* 0x002e640000003900 */
[----:B-1----:R-:W-:-:S06]  /*17130*/  LOP3.LUT R3, R3, UR4, RZ, 0xc0, !PT ;  /* 0x0000000403037c12 */ /* 0x002fcc000f8ec0ff */
[----:B------:R-:W2:Y:S02]  /*17140*/  POPC R3, R3 ;  /* 0x0000000300037309 */ /* 0x000ea40000000000 */
[----:B--2--5:R-:W-:-:S05]  /*17150*/  IADD3 R5, R4, c[0x0][0xc], R3 ;  /* 0x0000030004057a10 */ /* 0x024fca0007ffe003 */
[----:B------:R1:W-:Y:S02]  /*17160*/  STL [R1], R5 ;  /* 0x0000000501007387 */ /* 0x0003e40000100800 */
.L_x_1852:
[----:B-1----:R-:W-:Y:S05]  /*17170*/  BSYNC B0 ;  /* 0x0000000000007941 */ /* 0x002fea0003800000 */
.L_x_1851:
[----:B------:R-:W-:Y:S01]  /*17180*/  PRMT R2, R2, 0x9910, RZ ;  /* 0x0000991002027816 */ /* 0x000fe200000000ff */
[----:B------:R-:W-:Y:S01]  /*17190*/  BSSY B1, `(.L_x_1853) ;  /* 0x0000412000017945 */ /* 0x000fe20003800000 */
[----:B-----5:R-:W-:Y:S02]  /*171a0*/  IMAD.MOV.U32 R114, RZ, RZ, R5 ;  /* 0x000000ffff727224 */ /* 0x020fe400078e0005 */
[----:B------:R-:W-:-:S13]  /*171b0*/  ISETP.NE.AND P0, PT, R2, RZ, PT ;  /* 0x000000ff0200720c */ /* 0x000fda0003f05270 */
[----:B------:R-:W-:Y:S05]  /*171c0*/  @!P0 BRA `(.L_x_1854) ;  /* 0x000033a000008947 */ /* 0x000fea0003800000 */
[----:B------:R-:W2:Y:S04]  /*171d0*/  LDL R8, [R1+0x1c] ;  /* 0x00001c0001087983 */ /* 0x000ea80000100800 */
[----:B---3--:R-:W3:Y:S04]  /*171e0*/  LDL R13, [R1+0x20] ;  /* 0x00002000010d7983 */ /* 0x008ee80000100800 */
[----:B----4-:R-:W4:Y:S04]  /*171f0*/  LDL R11, [R1+0x28] ;  /* 0x00002800010b7983 */ /* 0x010f280000100800 */
        /* <DEDUP_REMOVED lines=9> */
[----:B--2---:R1:W-:Y:S04]  /*17290*/  STS [R8+0x80], R3 ;  /* 0x0000800308007388 */ /* 0x0043e80000000800 */
[----:B------:R2:W-:Y:S01]  /*172a0*/  STS [R8+0x480], R2 ;  /* 0x0004800208007388 */ /* 0x0005e20000000800 */
[----:B-1----:R-:W-:Y:S02]  /*172b0*/  F2FP.PACK_AB R3, R27, R26 ;  /* 0x0000001a1b03723e */ /* 0x002fe400000000ff */
[----:B--2---:R-:W-:-:S03]  /*172c0*/  F2FP.PACK_AB R2, R165, R164 ;  /* 0x000000a4a502723e */ /* 0x004fc600000000ff */
[----:B---3--:R1:W-:Y:S04]  /*172d0*/  STS [R13], R3 ;  /* 0x000000030d007388 */ /* 0x0083e80000000800 */
[----:B------:R2:W-:Y:S01]  /*172e0*/  STS [R13+0x400], R2 ;  /* 0x000400020d007388 */ /* 0x0005e20000000800 */
[----:B-1----:R-:W-:Y:S02]  /*172f0*/  F2FP.PACK_AB R3, R29, R28 ;  /* 0x0000001c1d03723e */ /* 0x002fe400000000ff */
[----:B--2---:R-:W-:-:S03]  /*17300*/  F2FP.PACK_AB R2, R133, R132 ;  /* 0x000000848502723e */ /* 0x004fc600000000ff */
[----:B----4-:R1:W-:Y:S04]  /*17310*/  STS [R11+0x80], R3 ;  /* 0x000080030b007388 */ /* 0x0103e80000000800 */
        /* <DEDUP_REMOVED lines=121> */
[----:B------:R-:W-:Y:S04]  /*17ab0*/  STS [R4+0xc000], R3 ;  /* 0x00c0000304007388 */ /* 0x000fe80000000800 */
[----:B------:R1:W-:Y:S04]  /*17ac0*/  STS [R4+0xc400], R2 ;  /* 0x00c4000204007388 */ /* 0x0003e80000000800 */
[----:B------:R-:W-:Y:S01]  /*17ad0*/  BAR.SYNC.DEFER_BLOCKING 0x1, 0x100 ;  /* 0x0044000000007b1d */ /* 0x000fe20000010000 */
[----:B------:R-:W-:Y:S02]  /*17ae0*/  ISETP.NE.AND.EX P2, PT, RZ, c[0x0][0x504], PT, P2 ;  /* 0x00014100ff007a0c */ /* 0x000fe40003f45320 */
[----:B-1----:R-:W-:-:S04]  /*17af0*/  @P1 IADD3 R2, P0, R252, c[0x0][0x508], RZ ;  /* 0x00014200fc021a10 */ /* 0x002fc80007f1e0ff */
[----:B--2---:R-:W-:Y:S02]  /*17b00*/  @P1 IADD3.X R3, R8, c[0x0][0x50c], RZ, P0, !PT ;  /* 0x0001430008031a10 */ /* 0x004fe400007fe4ff */
[----:B------:R-:W-:-:S03]  /*17b10*/  IADD3 R4, P0, R252, c[0x0][0x500], RZ ;  /* 0x00014000fc047a10 */ /* 0x000fc60007f1e0ff */
[----:B------:R1:W5:Y:S01]  /*17b20*/  @P1 LDG.E R16, [R2.64] ;  /* 0x0000000602101981 */ /* 0x000362000c1e1900 */
[----:B------:R-:W-:Y:S01]  /*17b30*/  IADD3.X R5, R8, c[0x0][0x504], RZ, P0, !PT ;  /* 0x0001410008057a10 */ /* 0x000fe200007fe4ff */
[----:B-1----:R-:W-:-:S06]  /*17b40*/  IMAD.MOV.U32 R3, RZ, RZ, RZ ;  /* 0x000000ffff037224 */ /* 0x002fcc00078e00ff */
[----:B------:R1:W5:Y:S01]  /*17b50*/  @P2 LDG.E R3, [R4.64] ;  /* 0x0000000604032981 */ /* 0x000362000c1e1900 */
[----:B----4-:R-:W-:-:S04]  /*17b60*/  ISETP.NE.AND P0, PT, R6, RZ, PT ;  /* 0x000000ff0600720c */ /* 0x010fc80003f05270 */
[----:B------:R-:W-:Y:S01]  /*17b70*/  SEL R2, R6, c[0x0][0x3d4], P0 ;  /* 0x0000f50006027a07 */ /* 0x000fe20000000000 */
[----:B------:R-:W-:Y:S05]  /*17b80*/  @P1 BRA `(.L_x_1855) ;  /* 0x0000004000001947 */ /* 0x000fea0003800000 */
[----:B-1----:R-:W-:Y:S05]  /*17b90*/  @!P2 BRA `(.L_x_1855) ;  /* 0x000000300000a947 */ /* 0x002fea0003800000 */
[----:B-----5:R1:W2:Y:S04]  /*17ba0*/  LDG.E R16, [R4.64] ;  /* 0x0000000604107981 */ /* 0x0202a8000c1e1900 */
[----:B-1----:R-:W2:Y:S02]  /*17bb0*/  LDG.E R4, [R4.64+0x4] ;  /* 0x0000040604047981 */ /* 0x002ea4000c1e1900 */
[----:B--2---:R-:W-:Y:S02]  /*17bc0*/  IADD3 R16, -R16, R4, RZ ;  /* 0x0000000410107210 */ /* 0x004fe40007ffe1ff */
.L_x_1855:
        /* <DEDUP_REMOVED lines=19> */
[----:B------:R-:W-:-:S04]  /*17d00*/  IMAD.WIDE.U32 R10, R14, R5, RZ ;  /* 0x000000050e0a7225 */ /* 0x000fc800078e00ff */
[C---:B------:R-:W-:Y:S02]  /*17d10*/  IMAD R6, R8.reuse, R6, R4 ;  /* 0x0000000608067224 */ /* 0x040fe400078e0204 */
[----:B------:R-:W-:-:S04]  /*17d20*/  IMAD.WIDE.U32 R8, R8, R2, RZ ;  /* 0x0000000208087225 */ /* 0x000fc800078e00ff */
[----:B------:R-:W-:Y:S01]  /*17d30*/  IMAD R4, R15, R5, RZ ;  /* 0x000000050f047224 */ /* 0x000fe200078e02ff */
[----:B------:R-:W-:Y:S01]  /*17d40*/  IADD3 R15, P1, P0, R8, R10, R3 ;  /* 0x0000000a080f7210 */ /* 0x000fe2000783e003 */
[----:B------:R-:W-:Y:S01]  /*17d50*/  IMAD.IADD R6, R9, 0x1, R6 ;  /* 0x0000000109067824 */ /* 0x000fe200078e0206 */
[----:B------:R-:W-:Y:S01]  /*17d60*/  SEL R8, R119, RZ, P2 ;  /* 0x000000ff77087207 */ /* 0x000fe20001000000 */
[----:B------:R-:W-:Y:S02]  /*17d70*/  IMAD.IADD R10, R11, 0x1, R4 ;  /* 0x000000010b0a7824 */ /* 0x000fe400078e0204 */
[----:B------:R-:W-:Y:S02]  /*17d80*/  IMAD.MOV.U32 R4, RZ, RZ, c[0x0][0x4e8] ;  /* 0x00013a00ff047624 */ /* 0x000fe400078e00ff */
[----:B------:R-:W-:Y:S01]  /*17d90*/  IMAD R11, R19, R8, RZ ;  /* 0x00000008130b7224 */ /* 0x000fe200078e02ff */
[----:B------:R-:W-:Y:S01]  /*17da0*/  IADD3.X R14, R6, R10, R13, P1, P0 ;  /* 0x0000000a060e7210 */ /* 0x000fe20000fe040d */
[----:B------:R-:W-:Y:S01]  /*17db0*/  IMAD.WIDE.U32 R8, R18, R8, RZ ;  /* 0x0000000812087225 */ /* 0x000fe200078e00ff */
[----:B------:R-:W-:Y:S01]  /*17dc0*/  ISETP.NE.AND P3, PT, R4, 0x1, PT ;  /* 0x000000010400780c */ /* 0x000fe20003f65270 */
[----:B------:R-:W2:Y:S02]  /*17dd0*/  LDL R18, [R1+0x188] ;  /* 0x0001880001127983 */ /* 0x000ea40000100800 */
[----:B------:R-:W-:-:S04]  /*17de0*/  IMAD R6, R115, 0x80, R118 ;  /* 0x0000008073067824 */ /* 0x000fc800078e0276 */
[----:B------:R-:W-:-:S06]  /*17df0*/  IMAD.MOV.U32 R4, RZ, RZ, R6 ;  /* 0x000000ffff047224 */ /* 0x000fcc00078e0006 */
[----:B------:R-:W-:-:S05]  /*17e00*/  @P3 IMAD.HI.U32 R10, R6, c[0x0][0x4ec], RZ ;  /* 0x00013b00060a3a27 */ /* 0x000fca00078e00ff */
[----:B------:R-:W-:Y:S01]  /*17e10*/  @P3 SHF.R.U32.HI R4, RZ, c[0x0][0x4f0], R10 ;  /* 0x00013c00ff043a19 */ /* 0x000fe2000001160a */
[----:B------:R-:W-:-:S03]  /*17e20*/  IMAD.IADD R11, R9, 0x1, R11 ;  /* 0x00000001090b7824 */ /* 0x000fc600078e020b */
[----:B------:R-:W-:Y:S02]  /*17e30*/  IADD3 R8, P1, P0, R4, R15, R8 ;  /* 0x0000000f04087210 */ /* 0x000fe4000783e008 */
[----:B------:R-:W-:-:S04]  /*17e40*/  SHF.R.S32.HI R9, RZ, 0x1f, R4 ;  /* 0x0000001fff097819 */ /* 0x000fc80000011404 */
[----:B------:R-:W-:Y:S02]  /*17e50*/  IADD3.X R9, R9, R14, R11, P1, P0 ;  /* 0x0000000e09097210 */ /* 0x000fe40000fe040b */
[----:B------:R-:W1:Y:S01]  /*17e60*/  LDC.64 R10, c[0x0][R17+0x160] ;  /* 0x00005800110a7b82 */ /* 0x000e620000000a00 */
[----:B------:R-:W3:Y:S01]  /*17e70*/  S2R R119, SR_TID.X ;  /* 0x0000000000777919 */ /* 0x000ee20000002100 */
[----:B------:R-:W-:-:S04]  /*17e80*/  IMAD.MOV R4, RZ, RZ, -R4 ;  /* 0x000000ffff047224 */ /* 0x000fc800078e0a04 */
[----:B------:R-:W-:-:S05]  /*17e90*/  IMAD R4, R4, c[0x0][0x4e8], R6 ;  /* 0x00013a0004047a24 */ /* 0x000fca00078e0206 */
[----:B------:R-:W-:Y:S02]  /*17ea0*/  SHF.R.S32.HI R14, RZ, 0x1f, R4 ;  /* 0x0000001fff0e7819 */ /* 0x000fe40000011404 */
[----:B---3--:R-:W-:-:S04]  /*17eb0*/  SHF.R.S32.HI R118, RZ, 0x1f, R119 ;  /* 0x0000001fff767819 */ /* 0x008fc80000011477 */
[----:B------:R-:W-:Y:S01]  /*17ec0*/  LEA.HI R118, R118, R119, RZ, 0x5 ;  /* 0x0000007776767211 */ /* 0x000fe200078f28ff */
        /* <DEDUP_REMOVED lines=8> */
[----:B------:R-:W-:Y:S02]  /*17f50*/  LEA R10, P0, R8, R10, 0x2 ;  /* 0x0000000a080a7211 */ /* 0x000fe400078010ff */
        /* <DEDUP_REMOVED lines=9> */
[----:B--2---:R-:W-:-:S05]  /*17ff0*/  IMAD R8, R115, 0x80, R18 ;  /* 0x0000008073087824 */ /* 0x004fca00078e0212 */
        /* <DEDUP_REMOVED lines=10> */
[----:B------:R-:W-:Y:S01]  /*180a0*/  LEA R6, R115, R0, 0x7 ;  /* 0x0000000073067211 */ /* 0x000fe200078e38ff */
[C---:B------:R-:W-:Y:S01]  /*180b0*/  IMAD.WIDE.U32 R8, R3.reuse, c[0x0][0x3a0], RZ ;  /* 0x0000e80003087a25 */ /* 0x040fe200078e00ff */
[----:B-1----:R-:W-:Y:S01]  /*180c0*/  SHF.R.S32.HI R10, RZ, 0x1f, R2 ;  /* 0x0000001fff0a7819 */ /* 0x002fe20000011402 */
[----:B------:R1:W2:Y:S02]  /*180d0*/  LDS.128 R32, [R203+0x80] ;  /* 0x00008000cb207984 */ /* 0x0002a40000000c00 */
[----:B------:R-:W-:-:S02]  /*180e0*/  IMAD R3, R3, c[0x0][0x3a4], R13 ;  /* 0x0000e90003037a24 */ /* 0x000fc400078e020d */
[----:B------:R-:W-:Y:S01]  /*180f0*/  @P3 IMAD.HI.U32 R11, R6, c[0x0][0x4ec], RZ ;  /* 0x00013b00060b3a27 */ /* 0x000fe200078e00ff */
[----:B------:R1:W3:Y:S02]  /*18100*/  LDS.128 R48, [R203+0x1080] ;  /* 0x00108000cb307984 */ /* 0x0002e40000000c00 */
[----:B------:R-:W-:Y:S01]  /*18110*/  IADD3 R9, R9, R3, RZ ;  /* 0x0000000309097210 */ /* 0x000fe20007ffe0ff */
[----:B------:R-:W-:Y:S01]  /*18120*/  IMAD R10, R10, c[0x0][0x3f0], RZ ;  /* 0x0000fc000a0a7a24 */ /* 0x000fe200078e02ff */
[----:B------:R1:W4:Y:S01]  /*18130*/  LDS.128 R64, [R203+0x2080] ;  /* 0x00208000cb407984 */ /* 0x0003220000000c00 */
[----:B------:R-:W-:Y:S02]  /*18140*/  MOV R3, R6 ;  /* 0x0000000600037202 */ /* 0x000fe40000000f00 */
[----:B------:R-:W-:Y:S01]  /*18150*/  IMAD.WIDE.U32 R8, R5, c[0x0][0x3e8], R8 ;  /* 0x0000fa0005087a25 */ /* 0x000fe200078e0008 */
[----:B------:R1:W1:Y:S01]  /*18160*/  LDS.128 R80, [R203+0x3080] ;  /* 0x00308000cb507984 */ /* 0x0002620000000c00 */
[----:B------:R-:W-:-:S02]  /*18170*/  @P3 SHF.R.U32.HI R3, RZ, c[0x0][0x4f0], R11 ;  /* 0x00013c00ff033a19 */ /* 0x000fc4000001160b */
[----:B------:R-:W-:Y:S01]  /*18180*/  IMAD R9, R5, c[0x0][0x3ec], R9 ;  /* 0x0000fb0005097a24 */ /* 0x000fe200078e0209 */
[----:B------:R1:W1:Y:S01]  /*18190*/  LDS.128 R28, [R203+0x4080] ;  /* 0x00408000cb1c7984 */ /* 0x0002620000000c00 */
[C---:B------:R-:W-:Y:S01]  /*181a0*/  IMAD R10, R2.reuse, c[0x0][0x3f4], R10 ;  /* 0x0000fd00020a7a24 */ /* 0x040fe200078e020a */
[----:B------:R-:W-:Y:S01]  /*181b0*/  SHF.R.S32.HI R5, RZ, 0x1f, R3 ;  /* 0x0000001fff057819 */ /* 0x000fe20000011403 */
[----:B------:R-:W-:Y:S01]  /*181c0*/  IMAD.WIDE.U32 R8, R2, c[0x0][0x3f0], R8 ;  /* 0x0000fc0002087a25 */ /* 0x000fe200078e0008 */
[----:B------:R1:W1:Y:S01]  /*181d0*/  LDS.128 R44, [R203+0x5080] ;  /* 0x00508000cb2c7984 */ /* 0x0002620000000c00 */
[----:B------:R-:W-:-:S03]  /*181e0*/  IADD3 R2, -R3, RZ, RZ ;  /* 0x000000ff03027210 */ /* 0x000fc60007ffe1ff */
        /* <DEDUP_REMOVED lines=9> */
[----:B------:R1:W1:Y:S02]  /*18280*/  LDS.128 R40, [R203+0x9080] ;  /* 0x00908000cb287984 */ /* 0x0002640000000c00 */
[----:B------:R-:W-:Y:S01]  /*18290*/  IADD3 R3, R3, R10, RZ ;  /* 0x0000000a03037210 */ /* 0x000fe20007ffe0ff */
[----:B------:R-:W-:Y:S01]  /*182a0*/  IMAD R6, R6, c[0x0][0x3d8], RZ ;  /* 0x0000f60006067a24 */ /* 0x000fe200078e02ff */
[----:B------:R1:W1:Y:S03]  /*182b0*/  LDS.128 R56, [R203+0xa080] ;  /* 0x00a08000cb387984 */ /* 0x0002660000000c00 */
[C---:B------:R-:W-:Y:S01]  /*182c0*/  IMAD.WIDE.U32 R2, R5.reuse, c[0x0][0x3d8], R2 ;  /* 0x0000f60005027a25 */ /* 0x040fe200078e0002 */
[----:B------:R1:W1:Y:S03]  /*182d0*/  LDS.128 R72, [R203+0xb080] ;  /* 0x00b08000cb487984 */ /* 0x0002660000000c00 */
[----:B------:R-:W-:Y:S01]  /*182e0*/  IMAD R5, R5, c[0x0][0x3dc], R6 ;  /* 0x0000f70005057a24 */ /* 0x000fe200078e0206 */
[----:B------:R1:W1:Y:S01]  /*182f0*/  LDS.128 R20, [R203+0xc080] ;  /* 0x00c08000cb147984 */ /* 0x0002620000000c00 */
[----:B------:R-:W-:-:S02]  /*18300*/  LEA R16, P0, R2, c[0x0][0x380], 0x1 ;  /* 0x0000e00002107a11 */ /* 0x000fc400078008ff */
[----:B------:R-:W-:Y:S01]  /*18310*/  LEA R6, R115, R143, 0x7 ;  /* 0x0000008f73067211 */ /* 0x000fe200078e38ff */
[----:B------:R1:W1:Y:S01]  /*18320*/  LDS.128 R36, [R203+0xd080] ;  /* 0x00d08000cb247984 */ /* 0x0002620000000c00 */
[----:B------:R-:W-:-:S03]  /*18330*/  IADD3 R3, R3, R5, RZ ;  /* 0x0000000503037210 */ /* 0x000fc60007ffe0ff */
[----:B------:R1:W1:Y:S01]  /*18340*/  LDS.128 R52, [R203+0xe080] ;  /* 0x00e08000cb347984 */ /* 0x0002620000000c00 */
[----:B------:R-:W-:-:S03]  /*18350*/  LEA.HI.X R13, R2, c[0x0][0x384], R3, 0x1, P0 ;  /* 0x0000e100020d7a11 */ /* 0x000fc600000f0c03 */
[----:B------:R1:W1:Y:S01]  /*18360*/  LDS.128 R68, [R203+0xf080] ;  /* 0x00f08000cb447984 */ /* 0x0002620000000c00 */
[----:B------:R-:W-:Y:S05]  /*18370*/  BRA.DIV ~URZ, `(.L_x_1857) ;  /* 0x00004c227f007947 */ /* 0x000fea000b800000 */
[----:B--234-:R2:W3:Y:S02]  /*18380*/  SHFL.IDX PT, R5, R13, RZ, 0x181f ;  /* 0x00181fff0d057589 */ /* 0x01c4e400000e0000 */
.L_x_1933:
[----:B------:R-:W-:Y:S05]  /*18390*/  BRA.DIV ~URZ, `(.L_x_1858) ;  /* 0x00004c727f007947 */ /* 0x000fea000b800000 */
[----:B------:R4:W2:Y:S02]  /*183a0*/  SHFL.IDX PT, R2, R16, RZ, 0x181f ;  /* 0x00181fff10027589 */ /* 0x0008a400000e0000 */
.L_x_1934:
        /* <DEDUP_REMOVED lines=9> */
[CC--:B------:R-:W-:Y:S02]  /*18440*/  @!P1 LEA R8, P5, R205.reuse, R2.reuse, 0x1 ;  /* 0x00000002cd089211 */ /* 0x0c0fe400078a08ff */
[-C--:B---3--:R-:W-:Y:S02]  /*18450*/  @!P3 LEA.HI.X R15, R140, R5.reuse, R141, 0x1, P4 ;  /* 0x000000058c0fb211 */ /* 0x088fe400020f0c8d */
        /* <DEDUP_REMOVED lines=8> */
.L_x_1860:
[----:B------:R-:W-:Y:S05]  /*184e0*/  BSYNC B0 ;  /* 0x0000000000007941 */ /* 0x000fea0003800000 */
.L_x_1859:
[----:B------:R-:W-:Y:S05]  /*184f0*/  BRA.DIV ~URZ, `(.L_x_1861) ;  /* 0x00004b827f007947 */ /* 0x000fea000b800000 */
[----:B---3--:R3:W4:Y:S04]  /*18500*/  SHFL.IDX PT, R5, R13, 0x1, 0x181f ;  /* 0x00381f000d057f89 */ /* 0x00872800000e0000 */
[----:B--2---:R3:W2:Y:S02]  /*18510*/  SHFL.IDX PT, R2, R16, 0x1, 0x181f ;  /* 0x00381f0010027f89 */ /* 0x0046a400000e0000 */
.L_x_1935:
        /* <DEDUP_REMOVED lines=11> */
[-C--:B----4-:R-:W-:Y:S02]  /*185d0*/  @!P3 LEA.HI.X R15, R140, R5.reuse, R141, 0x1, P4 ;  /* 0x000000058c0fb211 */ /* 0x090fe400020f0c8d */
        /* <DEDUP_REMOVED lines=8> */
.L_x_1863:
[----:B------:R-:W-:Y:S05]  /*18660*/  BSYNC B0 ;  /* 0x0000000000007941 */ /* 0x000fea0003800000 */
.L_x_1862:
[----:B------:R-:W-:Y:S05]  /*18670*/  BRA.DIV ~URZ, `(.L_x_1864) ;  /* 0x00004ad27f007947 */ /* 0x000fea000b800000 */
[----:B----4-:R4:W3:Y:S02]  /*18680*/  SHFL.IDX PT, R5, R13, 0x2, 0x181f ;  /* 0x00581f000d057f89 */ /* 0x0108e400000e0000 */
.L_x_1936:
[----:B------:R-:W-:Y:S05]  /*18690*/  BRA.DIV ~URZ, `(.L_x_1865) ;  /* 0x00004b227f007947 */ /* 0x000fea000b800000 */
[----:B--2---:R2:W4:Y:S02]  /*186a0*/  SHFL.IDX PT, R2, R16, 0x2, 0x181f ;  /* 0x00581f0010027f89 */ /* 0x00452400000e0000 */
.L_x_1937:
        /* <DEDUP_REMOVED lines=20> */
.L_x_1867:
[----:B------:R-:W-:Y:S05]  /*187f0*/  BSYNC B0 ;  /* 0x0000000000007941 */ /* 0x000fea0003800000 */
.L_x_1866:
[----:B------:R-:W-:Y:S05]  /*18800*/  BRA.DIV ~URZ, `(.L_x_1868) ;  /* 0x00004a227f007947 */ /* 0x000fea000b800000 */
[----:B---3--:R3:W2:Y:S04]  /*18810*/  SHFL.IDX PT, R5, R13, 0x3, 0x181f ;  /* 0x00781f000d057f89 */ /* 0x0086a800000e0000 */
[----:B----4-:R3:W4:Y:S02]  /*18820*/  SHFL.IDX PT, R2, R16, 0x3, 0x181f ;  /* 0x00781f0010027f89 */ /* 0x01072400000e0000 */
.L_x_1938:
        /* <DEDUP_REMOVED lines=17> */
[----:B------:R-:W-:-:S04]  /*18940*/  LEA R2, P0, R204, R2, 0x1 ;  /* 0x00000002cc027211 */ /* 0x000fc800078008ff */
[----:B------:R-:W-:-:S05]  /*18950*/  LEA.HI.X R3, R204, R5, R215, 0x1, P0 ;  /* 0x00000005cc037211 */ /* 0x000fca00000f0cd7 */
[----:B------:R2:W-:Y:S01]  /*18960*/  ST.E.128 [R2.64], R68 ;  /* 0x0000004402007985 */ /* 0x0005e2000c101d06 */
[----:B------:R-:W-:Y:S05]  /*18970*/  BRA `(.L_x_1869) ;  /* 0x0000293000007947 */ /* 0x000fea0003800000 */
.L_x_1856:
[----:B-1----:R-:W2:Y:S01]  /*18980*/  LDL.LU R10, [R1+0x40] ;  /* 0x00004000010a7983 */ /* 0x002ea20000300800 */
[----:B------:R-:W-:Y:S02]  /*18990*/  IMAD R13, R13, c[0x0][0x408], RZ ;  /* 0x000102000d0d7a24 */ /* 0x000fe400078e02ff */
[----:B------:R-:W-:-:S04]  /*189a0*/  IMAD.WIDE.U32 R8, R3, c[0x0][0x408], RZ ;  /* 0x0001020003087a25 */ /* 0x000fc800078e00ff */
        /* <DEDUP_REMOVED lines=8> */
[----:B------:R-:W-:-:S05]  /*18a30*/  IMAD R2, R2, c[0x0][0x444], R3 ;  /* 0x0001110002027a24 */ /* 0x000fca00078e0203 */
[----:B------:R-:W-:Y:S02]  /*18a40*/  IADD3 R3, R5, R2, RZ ;  /* 0x0000000205037210 */ /* 0x000fe40007ffe0ff */
[----:B------:R-:W-:-:S05]  /*18a50*/  MOV R2, R4 ;  /* 0x0000000400027202 */ /* 0x000fca0000000f00 */
[----:B--2---:R-:W-:-:S04]  /*18a60*/  IMAD.WIDE.U32 R2, R10, c[0x0][0x448], R2 ;  /* 0x000112000a027a25 */ /* 0x004fc800078e0002 */
[----:B------:R-:W-:Y:S01]  /*18a70*/  IMAD R5, R10, c[0x0][0x44c], R3 ;  /* 0x000113000a057a24 */ /* 0x000fe200078e0203 */
[----:B------:R-:W-:Y:S01]  /*18a80*/  MOV R4, R2 ;  /* 0x0000000200047202 */ /* 0x000fe20000000f00 */
[----:B------:R-:W-:Y:S01]  /*18a90*/  @P3 IMAD.HI.U32 R3, R6, c[0x0][0x4ec], RZ ;  /* 0x00013b0006033a27 */ /* 0x000fe200078e00ff */
[----:B------:R-:W-:-:S04]  /*18aa0*/  MOV R2, R6 ;  /* 0x0000000600027202 */ /* 0x000fc80000000f00 */
[----:B------:R-:W-:-:S04]  /*18ab0*/  @P3 SHF.R.U32.HI R2, RZ, c[0x0][0x4f0], R3 ;  /* 0x00013c00ff023a19 */ /* 0x000fc80000011603 */
[C---:B------:R-:W-:Y:S01]  /*18ac0*/  IADD3 R3, -R2.reuse, RZ, RZ ;  /* 0x000000ff02037210 */ /* 0x040fe20007ffe1ff */
[----:B------:R-:W-:-:S04]  /*18ad0*/  IMAD.WIDE.U32 R4, R2, c[0x0][0x430], R4 ;  /* 0x00010c0002047a25 */ /* 0x000fc800078e0004 */
[----:B------:R-:W-:Y:S01]  /*18ae0*/  IMAD R6, R3, c[0x0][0x4e8], R6 ;  /* 0x00013a0003067a24 */ /* 0x000fe200078e0206 */
[----:B------:R-:W-:-:S05]  /*18af0*/  SHF.R.S32.HI R3, RZ, 0x1f, R2 ;  /* 0x0000001fff037819 */ /* 0x000fca0000011402 */
[----:B------:R-:W-:-:S04]  /*18b00*/  IMAD R3, R3, c[0x0][0x430], RZ ;  /* 0x00010c0003037a24 */ /* 0x000fc800078e02ff */
[----:B------:R-:W-:-:S05]  /*18b10*/  IMAD R2, R2, c[0x0][0x434], R3 ;  /* 0x00010d0002027a24 */ /* 0x000fca00078e0203 */
[----:B------:R-:W-:Y:S02]  /*18b20*/  IADD3 R3, R5, R2, RZ ;  /* 0x0000000205037210 */ /* 0x000fe40007ffe0ff */
[----:B------:R-:W-:Y:S02]  /*18b30*/  MOV R2, R4 ;  /* 0x0000000400027202 */ /* 0x000fe40000000f00 */
        /* <DEDUP_REMOVED lines=9> */
.L_x_1939:
[----:B------:R-:W-:Y:S05]  /*18bd0*/  BRA.DIV ~URZ, `(.L_x_1871) ;  /* 0x000047927f007947 */ /* 0x000fea000b800000 */
[----:B------:R3:W4:Y:S02]  /*18be0*/  SHFL.IDX PT, R2, R5, RZ, 0x1c1f ;  /* 0x001c1fff05027589 */ /* 0x00072400000e0000 */
.L_x_1940:
[----:B------:R-:W-:Y:S01]  /*18bf0*/  BSSY B0, `(.L_x_1872) ;  /* 0x00000c1000007945 */ /* 0x000fe20003800000 */
[----:B------:R-:W-:Y:S05]  /*18c00*/  @P0 BRA `(.L_x_1873) ;  /* 0x00000bf000000947 */ /* 0x000fea0003800000 */
[----:B------:R-:W5:Y:S04]  /*18c10*/  LDL R8, [R1+0x4c] ;  /* 0x00004c0001087983 */ /* 0x000f680000100800 */
[----:B---3--:R-:W3:Y:S04]  /*18c20*/  LDL R14, [R1+0xc0] ;  /* 0x0000c000010e7983 */ /* 0x008ee80000100800 */
[----:B----4-:R-:W4:Y:S04]  /*18c30*/  LDL R20, [R1+0x158] ;  /* 0x0001580001147983 */ /* 0x010f280000100800 */
[----:B--2---:R-:W2:Y:S04]  /*18c40*/  LDL R17, [R1+0xbc] ;  /* 0x0000bc0001117983 */ /* 0x004ea80000100800 */
[----:B------:R-:W2:Y:S04]  /*18c50*/  LDL R21, [R1+0xb8] ;  /* 0x0000b80001157983 */ /* 0x000ea80000100800 */
        /* <DEDUP_REMOVED lines=8> */
[----:B-----5:R-:W-:-:S13]  /*18ce0*/  ISETP.GE.AND P0, PT, R8, c[0x0][0x3c8], PT ;  /* 0x0000f20008007a0c */ /* 0x020fda0003f06270 */
[----:B------:R-:W-:-:S04]  /*18cf0*/  @!P0 IMAD.MOV.U32 R3, RZ, RZ, R4 ;  /* 0x000000ffff038224 */ /* 0x000fc800078e0004 */
[----:B------:R-:W-:Y:S01]  /*18d00*/  @!P0 IMAD.WIDE R8, R8, 0x4, R2 ;  /* 0x0000000408088825 */ /* 0x000fe200078e0202 */
[----:B--2---:R-:W-:Y:S01]  /*18d10*/  ISETP.GE.AND P2, PT, R21, c[0x0][0x3c8], PT ;  /* 0x0000f20015007a0c */ /* 0x004fe20003f46270 */
[----:B------:R-:W2:Y:S04]  /*18d20*/  LDL R3, [R1+0xa4] ;  /* 0x0000a40001037983 */ /* 0x000ea80000100800 */
[----:B------:R5:W-:Y:S01]  /*18d30*/  @!P0 ST.E.64 [R8.64], R24 ;  /* 0x0000001808008985 */ /* 0x000be2000c101b06 */
[----:B---3--:R-:W-:-:S13]  /*18d40*/  ISETP.GE.AND P0, PT, R14, c[0x0][0x3c8], PT ;  /* 0x0000f2000e007a0c */ /* 0x008fda0003f06270 */
[C---:B-----5:R-:W-:Y:S01]  /*18d50*/  @!P0 LEA R8, P1, R14.reuse, R2, 0x2 ;  /* 0x000000020e088211 */ /* 0x060fe200078210ff */
[----:B------:R-:W3:Y:S03]  /*18d60*/  LDL R25, [R1+0x140] ;  /* 0x0001400001197983 */ /* 0x000ee60000100800 */
[----:B----4-:R-:W-:Y:S01]  /*18d70*/  @!P0 LEA.HI.X R9, R14, R4, R20, 0x2, P1 ;  /* 0x000000040e098211 */ /* 0x010fe200008f1414 */
[----:B------:R-:W4:Y:S04]  /*18d80*/  LDL R24, [R1+0x94] ;  /* 0x0000940001187983 */ /* 0x000f280000100800 */
[----:B------:R-:W5:Y:S04]  /*18d90*/  LDL R14, [R1+0x144] ;  /* 0x00014400010e7983 */ /* 0x000f680000100800 */
[----:B------:R1:W-:Y:S01]  /*18da0*/  @!P0 ST.E.64 [R8.64], R26 ;  /* 0x0000001a08008985 */ /* 0x0003e2000c101b06 */
[----:B------:R-:W-:-:S03]  /*18db0*/  ISETP.GE.AND P0, PT, R17, c[0x0][0x3c8], PT ;  /* 0x0000f20011007a0c */ /* 0x000fc60003f06270 */
[----:B------:R-:W2:Y:S10]  /*18dc0*/  LDL R20, [R1+0xac] ;  /* 0x0000ac0001147983 */ /* 0x000eb40000100800 */
[C---:B-1----:R-:W-:Y:S01]  /*18dd0*/  @!P0 LEA R8, P1, R17.reuse, R2, 0x2 ;  /* 0x0000000211088211 */ /* 0x042fe200078210ff */
[----:B------:R-:W3:Y:S03]  /*18de0*/  LDL R26, [R1+0x8c] ;  /* 0x00008c00011a7983 */ /* 0x000ee60000100800 */
[----:B------:R-:W-:Y:S01]  /*18df0*/  @!P0 LEA.HI.X R9, R17, R4, R118, 0x2, P1 ;  /* 0x0000000411098211 */ /* 0x000fe200008f1476 */
[----:B------:R-:W3:Y:S01]  /*18e00*/  LDL R27, [R1+0x11c] ;  /* 0x00011c00011b7983 */ /* 0x000ee20000100800 */
[----:B------:R-:W-:-:S03]  /*18e10*/  ISETP.GE.AND P1, PT, R10, c[0x0][0x3c8], PT ;  /* 0x0000f2000a007a0c */ /* 0x000fc60003f26270 */
[----:B------:R-:W4:Y:S04]  /*18e20*/  LDL R17, [R1+0xa8] ;  /* 0x0000a80001117983 */ /* 0x000f280000100800 */
[----:B------:R1:W-:Y:S02]  /*18e30*/  @!P0 ST.E.64 [R8.64], R28 ;  /* 0x0000001c08008985 */ /* 0x0003e4000c101b06 */
[C---:B-1----:R-:W-:Y:S02]  /*18e40*/  @!P2 LEA R8, P0, R21.reuse, R2, 0x2 ;  /* 0x000000021508a211 */ /* 0x042fe400078010ff */
[----:B------:R-:W4:Y:S02]  /*18e50*/  LDL R29, [R1+0x9c] ;  /* 0x00009c00011d7983 */ /* 0x000f240000100800 */
[----:B------:R-:W-:-:S02]  /*18e60*/  @!P2 LEA.HI.X R9, R21, R4, R115, 0x2, P0 ;  /* 0x000000041509a211 */ /* 0x000fc400000f1473 */
[----:B------:R-:W4:Y:S04]  /*18e70*/  LDL R28, [R1+0x124] ;  /* 0x00012400011c7983 */ /* 0x000f280000100800 */
[----:B------:R-:W4:Y:S04]  /*18e80*/  LDL R21, [R1+0x13c] ;  /* 0x00013c0001157983 */ /* 0x000f280000100800 */
[----:B------:R1:W-:Y:S02]  /*18e90*/  @!P2 ST.E.64 [R8.64], R30 ;  /* 0x0000001e0800a985 */ /* 0x0003e4000c101b06 */
[----:B-1----:R-:W-:-:S02]  /*18ea0*/  @!P1 LEA R8, P0, R10, R2, 0x2 ;  /* 0x000000020a089211 */ /* 0x002fc400078010ff */
[----:B------:R-:W4:Y:S02]  /*18eb0*/  LDL R30, [R1+0x12c] ;  /* 0x00012c00011e7983 */ /* 0x000f240000100800 */
[----:B------:R-:W-:Y:S02]  /*18ec0*/  @!P1 LEA.HI.X R9, R10, R4, R19, 0x2, P0 ;  /* 0x000000040a099211 */ /* 0x000fe400000f1413 */
[----:B------:R-:W4:Y:S04]  /*18ed0*/  LDL R31, [R1+0x6c] ;  /* 0x00006c00011f7983 */ /* 0x000f280000100800 */
[----:B------:R-:W4:Y:S01]  /*18ee0*/  LDL R19, [R1+0x138] ;  /* 0x0001380001137983 */ /* 0x000f220000100800 */
[----:B------:R-:W-:-:S03]  /*18ef0*/  ISETP.GE.AND P2, PT, R13, c[0x0][0x3c8], PT ;  /* 0x0000f2000d007a0c */ /* 0x000fc60003f46270 */
[----:B------:R1:W-:Y:S01]  /*18f00*/  @!P1 ST.E.64 [R8.64], R32 ;  /* 0x0000002008009985 */ /* 0x0003e2000c101b06 */
[----:B------:R-:W-:-:S03]  /*18f10*/  ISETP.GE.AND P1, PT, R11, c[0x0][0x3c8], PT ;  /* 0x0000f2000b007a0c */ /* 0x000fc60003f26270 */
[----:B------:R-:W4:Y:S06]  /*18f20*/  LDL R10, [R1+0xa0] ;  /* 0x0000a000010a7983 */ /* 0x000f2c0000100800 */
[C---:B-1----:R-:W-:Y:S01]  /*18f30*/  @!P2 LEA R8, P0, R13.reuse, R2, 0x2 ;  /* 0x000000020d08a211 */ /* 0x042fe200078010ff */
[----:B------:R-:W4:Y:S03]  /*18f40*/  LDL R33, [R1+0x74] ;  /* 0x0000740001217983 */ /* 0x000f260000100800 */
[----:B------:R-:W-:Y:S01]  /*18f50*/  @!P2 LEA.HI.X R9, R13, R4, R15, 0x2, P0 ;  /* 0x000000040d09a211 */ /* 0x000fe200000f140f */
[----:B------:R-:W4:Y:S04]  /*18f60*/  LDL R32, [R1+0xfc] ;  /* 0x0000fc0001207983 */ /* 0x000f280000100800 */
[----:B------:R-:W4:Y:S04]  /*18f70*/  LDL R15, [R1+0x134] ;  /* 0x00013400010f7983 */ /* 0x000f280000100800 */
[----:B------:R1:W-:Y:S01]  /*18f80*/  @!P2 ST.E.64 [R8.64], R34 ;  /* 0x000000220800a985 */ /* 0x0003e2000c101b06 */
[----:B------:R-:W-:-:S03]  /*18f90*/  ISETP.GE.AND P2, PT, R18, c[0x0][0x3c8], PT ;  /* 0x0000f20012007a0c */ /* 0x000fc60003f46270 */
[----:B------:R-:W4:Y:S01]  /*18fa0*/  LDL R13, [R1+0x98] ;  /* 0x00009800010d7983 */ /* 0x000f220000100800 */
[----:B-1----:R-:W-:-:S03]  /*18fb0*/  @!P1 LEA R8, P0, R11, R2, 0x2 ;  /* 0x000000020b089211 */ /* 0x002fc600078010ff */
[----:B------:R-:W4:Y:S01]  /*18fc0*/  LDL R34, [R1+0x104] ;  /* 0x0001040001227983 */ /* 0x000f220000100800 */
[----:B-----5:R-:W-:-:S03]  /*18fd0*/  @!P1 LEA.HI.X R9, R11, R4, R14, 0x2, P0 ;  /* 0x000000040b099211 */ /* 0x020fc600000f140e */
[----:B------:R-:W5:Y:S04]  /*18fe0*/  LDL R11, [R1+0x130] ;  /* 0x00013000010b7983 */ /* 0x000f680000100800 */
[----:B------:R1:W-:Y:S01]  /*18ff0*/  @!P1 ST.E.64 [R8.64], R36 ;  /* 0x0000002408009985 */ /* 0x0003e2000c101b06 */
[----:B--2---:R-:W-:-:S03]  /*19000*/  ISETP.GE.AND P1, PT, R20, c[0x0][0x3c8], PT ;  /* 0x0000f20014007a0c */ /* 0x004fc60003f26270 */
[----:B------:R-:W2:Y:S01]  /*19010*/  LDL R14, [R1+0x90] ;  /* 0x00009000010e7983 */ /* 0x000ea20000100800 */
[----:B-1----:R-:W-:-:S04]  /*19020*/  @!P2 LEA R8, P0, R18, R2, 0x2 ;  /* 0x000000021208a211 */ /* 0x002fc800078010ff */
[----:B---3--:R-:W-:Y:S02]  /*19030*/  @!P2 LEA.HI.X R9, R18, R4, R25, 0x2, P0 ;  /* 0x000000041209a211 */ /* 0x008fe400000f1419 */
[----:B------:R-:W3:Y:S04]  /*19040*/  LDL R18, [R1+0x128] ;  /* 0x0001280001127983 */ /* 0x000ee80000100800 */
[----:B------:R1:W-:Y:S01]  /*19050*/  @!P2 ST.E.64 [R8.64], R40 ;  /* 0x000000280800a985 */ /* 0x0003e2000c101b06 */
[----:B----4-:R-:W-:-:S03]  /*19060*/  ISETP.GE.AND P2, PT, R17, c[0x0][0x3c8], PT ;  /* 0x0000f20011007a0c */ /* 0x010fc60003f46270 */
[----:B------:R-:W4:Y:S01]  /*19070*/  LDL R25, [R1+0x118] ;  /* 0x0001180001197983 */ /* 0x000f220000100800 */
[----:B-1----:R-:W-:-:S04]  /*19080*/  @!P1 LEA R8, P0, R20, R2, 0x2 ;  /* 0x0000000214089211 */ /* 0x002fc800078010ff */
[----:B------:R-:W-:Y:S02]  /*19090*/  @!P1 LEA.HI.X R9, R20, R4, R21, 0x2, P0 ;  /* 0x0000000414099211 */ /* 0x000fe400000f1415 */
[----:B------:R-:W4:Y:S04]  /*190a0*/  LDL R21, [R1+0x88] ;  /* 0x0000880001157983 */ /* 0x000f280000100800 */
[----:B------:R1:W-:Y:S01]  /*190b0*/  @!P1 ST.E.64 [R8.64], R44 ;  /* 0x0000002c08009985 */ /* 0x0003e2000c101b06 */
[----:B------:R-:W-:Y:S02]  /*190c0*/  ISETP.GE.AND P3, PT, R29, c[0x0][0x3c8], PT ;  /* 0x0000f2001d007a0c */ /* 0x000fe40003f66270 */
[----:B------:R-:W-:Y:S01]  /*190d0*/  ISETP.GE.AND P4, PT, R24, c[0x0][0x3c8], PT ;  /* 0x0000f20018007a0c */ /* 0x000fe20003f86270 */
[----:B------:R-:W4:Y:S01]  /*190e0*/  LDL R20, [R1+0x7c] ;  /* 0x00007c0001147983 */ /* 0x000f220000100800 */
[----:B-1----:R-:W-:-:S04]  /*190f0*/  @!P2 LEA R8, P0, R17, R2, 0x2 ;  /* 0x000000021108a211 */ /* 0x002fc800078010ff */
[----:B------:R-:W-:Y:S02]  /*19100*/  @!P2 LEA.HI.X R9, R17, R4, R19, 0x2, P0 ;  /* 0x000000041109a211 */ /* 0x000fe400000f1413 */
[----:B------:R-:W4:Y:S01]  /*19110*/  LDL R19, [R1+0x120] ;  /* 0x0001200001137983 */ /* 0x000f220000100800 */
[----:B------:R-:W-:-:S03]  /*19120*/  ISETP.GE.AND P1, PT, R3, c[0x0][0x3c8], PT ;  /* 0x0000f20003007a0c */ /* 0x000fc60003f26270 */
[----:B------:R1:W-:Y:S01]  /*19130*/  @!P2 ST.E.64 [R8.64], R48 ;  /* 0x000000300800a985 */ /* 0x0003e2000c101b06 */
[----:B------:R-:W-:-:S03]  /*19140*/  ISETP.GE.AND P2, PT, R10, c[0x0][0x3c8], PT ;  /* 0x0000f2000a007a0c */ /* 0x000fc60003f46270 */
[----:B------:R-:W4:Y:S06]  /*19150*/  LDL R17, [R1+0x78] ;  /* 0x0000780001117983 */ /* 0x000f2c0000100800 */
[----:B-1----:R-:W-:-:S04]  /*19160*/  @!P1 LEA R8, P0, R3, R2, 0x2 ;  /* 0x0000000203089211 */ /* 0x002fc800078010ff */
[----:B------:R-:W-:Y:S02]  /*19170*/  @!P1 LEA.HI.X R9, R3, R4, R15, 0x2, P0 ;  /* 0x0000000403099211 */ /* 0x000fe400000f140f */
[----:B------:R-:W4:Y:S04]  /*19180*/  LDL R15, [R1+0x84] ;  /* 0x00008400010f7983 */ /* 0x000f280000100800 */
[----:B------:R1:W-:Y:S01]  /*19190*/  @!P1 ST.E.64 [R8.64], R52 ;  /* 0x0000003408009985 */ /* 0x0003e2000c101b06 */
[----:B------:R-:W-:-:S03]  /*191a0*/  ISETP.GE.AND P1, PT, R13, c[0x0][0x3c8], PT ;  /* 0x0000f2000d007a0c */ /* 0x000fc60003f26270 */
[----:B------:R-:W4:Y:S01]  /*191b0*/  LDL R3, [R1+0x80] ;  /* 0x0000800001037983 */ /* 0x000f220000100800 */
[----:B-1----:R-:W-:-:S04]  /*191c0*/  @!P2 LEA R8, P0, R10, R2, 0x2 ;  /* 0x000000020a08a211 */ /* 0x002fc800078010ff */
[----:B-----5:R-:W-:-:S05]  /*191d0*/  @!P2 LEA.HI.X R9, R10, R4, R11, 0x2, P0 ;  /* 0x000000040a09a211 */ /* 0x020fca00000f140b */
[----:B------:R1:W-:Y:S01]  /*191e0*/  @!P2 ST.E.64 [R8.64], R56 ;  /* 0x000000380800a985 */ /* 0x0003e2000c101b06 */
[C---:B------:R-:W-:Y:S02]  /*191f0*/  @!P3 LEA R10, P5, R29.reuse, R2, 0x2 ;  /* 0x000000021d0ab211 */ /* 0x040fe400078a10ff */
[----:B--2---:R-:W-:Y:S02]  /*19200*/  ISETP.GE.AND P2, PT, R14, c[0x0][0x3c8], PT ;  /* 0x0000f2000e007a0c */ /* 0x004fe40003f46270 */
[----:B------:R-:W-:Y:S02]  /*19210*/  @!P3 LEA.HI.X R11, R29, R4, R30, 0x2, P5 ;  /* 0x000000041d0bb211 */ /* 0x000fe400028f141e */
[----:B------:R-:W2:Y:S01]  /*19220*/  LDL R29, [R1+0x68] ;  /* 0x00006800011d7983 */ /* 0x000ea20000100800 */
[----:B-1----:R-:W-:-:S03]  /*19230*/  @!P1 LEA R8, P0, R13, R2, 0x2 ;  /* 0x000000020d089211 */ /* 0x002fc600078010ff */
[----:B------:R-:W5:Y:S01]  /*19240*/  LDL R30, [R1+0xf8] ;  /* 0x0000f800011e7983 */ /* 0x000f620000100800 */
[----:B---3--:R-:W-:-:S03]  /*19250*/  @!P1 LEA.HI.X R9, R13, R4, R18, 0x2, P0 ;  /* 0x000000040d099211 */ /* 0x008fc600000f1412 */
[----:B------:R-:W3:Y:S04]  /*19260*/  LDL R18, [R1+0x114] ;  /* 0x0001140001127983 */ /* 0x000ee80000100800 */
[----:B------:R-:W2:Y:S04]  /*19270*/  LDL R13, [R1+0x110] ;  /* 0x00011000010d7983 */ /* 0x000ea80000100800 */
[----:B------:R1:W-:Y:S04]  /*19280*/  @!P3 ST.E.64 [R10.64], R60 ;  /* 0x0000003c0a00b985 */ /* 0x0003e8000c101b06 */
[----:B------:R1:W-:Y:S02]  /*19290*/  @!P1 ST.E.64 [R8.64], R64 ;  /* 0x0000004008009985 */ /* 0x0003e4000c101b06 */
[----:B-1----:R-:W-:-:S02]  /*192a0*/  @!P4 LEA R10, P5, R24, R2, 0x2 ;  /* 0x00000002180ac211 */ /* 0x002fc400078a10ff */
[----:B------:R-:W-:Y:S02]  /*192b0*/  @!P2 LEA R8, P0, R14, R2, 0x2 ;  /* 0x000000020e08a211 */ /* 0x000fe400078010ff */
[-C--:B------:R-:W-:Y:S02]  /*192c0*/  @!P4 LEA.HI.X R11, R24, R4.reuse, R28, 0x2, P5 ;  /* 0x00000004180bc211 */ /* 0x080fe400028f141c */
[----:B------:R-:W5:Y:S01]  /*192d0*/  LDL R24, [R1+0x10c] ;  /* 0x00010c0001187983 */ /* 0x000f620000100800 */
[----:B----4-:R-:W-:-:S03]  /*192e0*/  @!P2 LEA.HI.X R9, R14, R4, R19, 0x2, P0 ;  /* 0x000000040e09a211 */ /* 0x010fc600000f1413 */
[----:B------:R-:W4:Y:S04]  /*192f0*/  LDL R28, [R1+0xf4] ;  /* 0x0000f400011c7983 */ /* 0x000f280000100800 */
[----:B------:R-:W4:Y:S01]  /*19300*/  LDL R19, [R1+0x108] ;  /* 0x0001080001137983 */ /* 0x000f220000100800 */
[----:B------:R-:W-:-:S03]  /*19310*/  ISETP.GE.AND P3, PT, R26, c[0x0][0x3c8], PT ;  /* 0x0000f2001a007a0c */ /* 0x000fc60003f66270 */
[----:B------:R1:W-:Y:S01]  /*19320*/  @!P4 ST.E.64 [R10.64], R68 ;  /* 0x000000440a00c985 */ /* 0x0003e2000c101b06 */
[----:B------:R-:W-:-:S03]  /*19330*/  ISETP.GE.AND P1, PT, R21, c[0x0][0x3c8], PT ;  /* 0x0000f20015007a0c */ /* 0x000fc60003f26270 */
[----:B------:R-:W4:Y:S04]  /*19340*/  LDL R14, [R1+0x70] ;  /* 0x00007000010e7983 */ /* 0x000f280000100800 */
[----:B------:R1:W-:Y:S02]  /*19350*/  @!P2 ST.E.64 [R8.64], R72 ;  /* 0x000000480800a985 */ /* 0x0003e4000c101b06 */
[C---:B-1----:R-:W-:Y:S02]  /*19360*/  @!P3 LEA R10, P5, R26.reuse, R2, 0x2 ;  /* 0x000000021a0ab211 */ /* 0x042fe400078a10ff */
[----:B------:R-:W-:Y:S02]  /*19370*/  ISETP.GE.AND P4, PT, R15, c[0x0][0x3c8], PT ;  /* 0x0000f2000f007a0c */ /* 0x000fe40003f86270 */
[----:B------:R-:W-:-:S02]  /*19380*/  @!P3 LEA.HI.X R11, R26, R4, R27, 0x2, P5 ;  /* 0x000000041a0bb211 */ /* 0x000fc400028f141b */
[----:B------:R-:W-:Y:S01]  /*19390*/  @!P1 LEA R8, P0, R21, R2, 0x2 ;  /* 0x0000000215089211 */ /* 0x000fe200078010ff */
[----:B------:R-:W4:Y:S01]  /*193a0*/  LDL R27, [R1+0x64] ;  /* 0x00006400011b7983 */ /* 0x000f220000100800 */
[----:B------:R-:W-:-:S03]  /*193b0*/  ISETP.GE.AND P2, PT, R3, c[0x0][0x3c8], PT ;  /* 0x0000f20003007a0c */ /* 0x000fc60003f46270 */
[----:B------:R1:W-:Y:S01]  /*193c0*/  @!P3 ST.E.64 [R10.64], R76 ;  /* 0x0000004c0a00b985 */ /* 0x0003e2000c101b06 */
[----:B------:R-:W-:-:S03]  /*193d0*/  @!P1 LEA.HI.X R9, R21, R4, R25, 0x2, P0 ;  /* 0x0000000415099211 */ /* 0x000fc600000f1419 */
[----:B------:R-:W4:Y:S04]  /*193e0*/  LDL R25, [R1+0x60] ;  /* 0x0000600001197983 */ /* 0x000f280000100800 */
[----:B------:R1:W-:Y:S01]  /*193f0*/  @!P1 ST.E.64 [R8.64], R80 ;  /* 0x0000005008009985 */ /* 0x0003e2000c101b06 */
[----:B------:R-:W-:-:S03]  /*19400*/  ISETP.GE.AND P3, PT, R20, c[0x0][0x3c8], PT ;  /* 0x0000f20014007a0c */ /* 0x000fc60003f66270 */
[----:B------:R-:W4:Y:S01]  /*19410*/  LDL R26, [R1+0xf0] ;  /* 0x0000f000011a7983 */ /* 0x000f220000100800 */
[----:B-1----:R-:W-:-:S03]  /*19420*/  @!P4 LEA R10, P5, R15, R2, 0x2 ;  /* 0x000000020f0ac211 */ /* 0x002fc600078a10ff */
[----:B------:R-:W4:Y:S01]  /*19430*/  LDL R21, [R1+0x5c] ;  /* 0x00005c0001157983 */ /* 0x000f220000100800 */
[----:B------:R-:W-:Y:S02]  /*19440*/  @!P2 LEA R8, P0, R3, R2, 0x2 ;  /* 0x000000020308a211 */ /* 0x000fe400078010ff */
[----:B------:R-:W-:Y:S02]  /*19450*/  ISETP.GE.AND P1, PT, R17, c[0x0][0x3c8], PT ;  /* 0x0000f20011007a0c */ /* 0x000fe40003f26270 */
[-C--:B---3--:R-:W-:Y:S02]  /*19460*/  @!P4 LEA.HI.X R11, R15, R4.reuse, R18, 0x2, P5 ;  /* 0x000000040f0bc211 */ /* 0x088fe400028f1412 */
[----:B------:R-:W3:Y:S01]  /*19470*/  LDL R15, [R1+0x100] ;  /* 0x00010000010f7983 */ /* 0x000ee20000100800 */
[----:B--2---:R-:W-:-:S03]  /*19480*/  @!P2 LEA.HI.X R9, R3, R4, R13, 0x2, P0 ;  /* 0x000000040309a211 */ /* 0x004fc600000f140d */
[----:B------:R-:W2:Y:S04]  /*19490*/  LDL R3, [R1+0x58] ;  /* 0x0000580001037983 */ /* 0x000ea80000100800 */
[----:B------:R-:W2:Y:S04]  /*194a0*/  LDL R18, [R1+0x54] ;  /* 0x0000540001127983 */ /* 0x000ea80000100800 */
[----:B------:R-:W2:Y:S04]  /*194b0*/  LDL R13, [R1+0x50] ;  /* 0x00005000010d7983 */ /* 0x000ea80000100800 */
[----:B------:R1:W-:Y:S04]  /*194c0*/  @!P4 ST.E.64 [R10.64], R84 ;  /* 0x000000540a00c985 */ /* 0x0003e8000c101b06 */
[----:B------:R5:W-:Y:S01]  /*194d0*/  @!P2 ST.E.64 [R8.64], R88 ;  /* 0x000000580800a985 */ /* 0x000be2000c101b06 */
[----:B-1----:R-:W-:-:S02]  /*194e0*/  @!P3 LEA R10, P5, R20, R2, 0x2 ;  /* 0x00000002140ab211 */ /* 0x002fc400078a10ff */
[C---:B-----5:R-:W-:Y:S02]  /*194f0*/  @!P1 LEA R8, P0, R17.reuse, R2, 0x2 ;  /* 0x0000000211089211 */ /* 0x060fe400078010ff */
[-C--:B------:R-:W-:Y:S02]  /*19500*/  @!P3 LEA.HI.X R11, R20, R4.reuse, R24, 0x2, P5 ;  /* 0x00000004140bb211 */ /* 0x080fe400028f1418 */
[----:B------:R-:W5:Y:S04]  /*19510*/  LDL R20, [R1+0xe8] ;  /* 0x0000e80001147983 */ /* 0x000f680000100800 */
[----:B------:R-:W5:Y:S01]  /*19520*/  LDL R24, [R1+0xec] ;  /* 0x0000ec0001187983 */ /* 0x000f620000100800 */
[----:B----4-:R-:W-:-:S03]  /*19530*/  @!P1 LEA.HI.X R9, R17, R4, R19, 0x2, P0 ;  /* 0x0000000411099211 */ /* 0x010fc600000f1413 */
[----:B------:R-:W4:Y:S04]  /*19540*/  LDL R19, [R1+0xe4] ;  /* 0x0000e40001137983 */ /* 0x000f280000100800 */
[----:B------:R-:W4:Y:S01]  /*19550*/  LDL R17, [R1+0xe0] ;  /* 0x0000e00001117983 */ /* 0x000f220000100800 */
[----:B------:R-:W-:Y:S02]  /*19560*/  ISETP.GE.AND P4, PT, R33, c[0x0][0x3c8], PT ;  /* 0x0000f20021007a0c */ /* 0x000fe40003f86270 */
[----:B------:R-:W-:Y:S01]  /*19570*/  ISETP.GE.AND P2, PT, R14, c[0x0][0x3c8], PT ;  /* 0x0000f2000e007a0c */ /* 0x000fe20003f46270 */
[----:B------:R1:W-:Y:S01]  /*19580*/  @!P3 ST.E.64 [R10.64], R92 ;  /* 0x0000005c0a00b985 */ /* 0x0003e2000c101b06 */
[----:B------:R-:W-:-:S03]  /*19590*/  ISETP.GE.AND P3, PT, R31, c[0x0][0x3c8], PT ;  /* 0x0000f2001f007a0c */ /* 0x000fc60003f66270 */
[----:B------:R1:W-:Y:S01]  /*195a0*/  @!P1 ST.E.64 [R8.64], R96 ;  /* 0x0000006008009985 */ /* 0x0003e2000c101b06 */
[----:B------:R-:W-:-:S05]  /*195b0*/  ISETP.GE.AND P1, PT, R29, c[0x0][0x3c8], PT ;  /* 0x0000f2001d007a0c */ /* 0x000fca0003f26270 */
[CC--:B-1----:R-:W-:Y:S02]  /*195c0*/  @!P4 LEA R10, P5, R33.reuse, R2.reuse, 0x2 ;  /* 0x00000002210ac211 */ /* 0x0c2fe400078a10ff */
[----:B------:R-:W-:Y:S02]  /*195d0*/  @!P2 LEA R8, P0, R14, R2, 0x2 ;  /* 0x000000020e08a211 */ /* 0x000fe400078010ff */
[----:B------:R-:W-:Y:S02]  /*195e0*/  @!P4 LEA.HI.X R11, R33, R4, R34, 0x2, P5 ;  /* 0x00000004210bc211 */ /* 0x000fe400028f1422 */
[----:B------:R-:W-:-:S03]  /*195f0*/  ISETP.GE.AND P6, PT, R27, c[0x0][0x3c8], PT ;  /* 0x0000f2001b007a0c */ /* 0x000fc60003fc6270 */
[----:B------:R1:W-:Y:S01]  /*19600*/  @!P4 ST.E.64 [R10.64], R100 ;  /* 0x000000640a00c985 */ /* 0x0003e2000c101b06 */
[----:B------:R-:W-:Y:S02]  /*19610*/  ISETP.GE.AND P5, PT, R25, c[0x0][0x3c8], PT ;  /* 0x0000f20019007a0c */ /* 0x000fe40003fa6270 */
[----:B------:R-:W-:Y:S02]  /*19620*/  ISETP.GE.AND P4, PT, R21, c[0x0][0x3c8], PT ;  /* 0x0000f20015007a0c */ /* 0x000fe40003f86270 */
[----:B---3--:R-:W-:Y:S02]  /*19630*/  @!P2 LEA.HI.X R9, R14, R4, R15, 0x2, P0 ;  /* 0x000000040e09a211 */ /* 0x008fe400000f140f */
[----:B------:R-:W-:-:S03]  /*19640*/  @!P3 LEA R14, P0, R31, R2, 0x2 ;  /* 0x000000021f0eb211 */ /* 0x000fc600078010ff */
[----:B------:R3:W-:Y:S01]  /*19650*/  @!P2 ST.E.64 [R8.64], R104 ;  /* 0x000000680800a985 */ /* 0x0007e2000c101b06 */
[----:B------:R-:W-:Y:S02]  /*19660*/  @!P3 LEA.HI.X R15, R31, R4, R32, 0x2, P0 ;  /* 0x000000041f0fb211 */ /* 0x000fe400000f1420 */
[----:B-1----:R-:W-:-:S03]  /*19670*/  @!P6 LEA R10, P0, R27, R2, 0x2 ;  /* 0x000000021b0ae211 */ /* 0x002fc600078010ff */
[----:B------:R1:W-:Y:S01]  /*19680*/  @!P3 ST.E.64 [R14.64], R152 ;  /* 0x000000980e00b985 */ /* 0x0003e2000c101b06 */
[----:B------:R-:W-:Y:S02]  /*19690*/  @!P6 LEA.HI.X R11, R27, R4, R28, 0x2, P0 ;  /* 0x000000041b0be211 */ /* 0x000fe400000f141c */
[----:B--2---:R-:W-:Y:S02]  /*196a0*/  ISETP.GE.AND P0, PT, R13, c[0x0][0x3c8], PT ;  /* 0x0000f2000d007a0c */ /* 0x004fe40003f06270 */
[----:B---3--:R-:W-:-:S04]  /*196b0*/  @!P1 LEA R8, P2, R29, R2, 0x2 ;  /* 0x000000021d089211 */ /* 0x008fc800078410ff */
[----:B------:R-:W-:Y:S02]  /*196c0*/  @!P1 LEA.HI.X R9, R29, R4, R30, 0x2, P2 ;  /* 0x000000041d099211 */ /* 0x000fe400010f141e */
[----:B------:R-:W-:-:S03]  /*196d0*/  ISETP.GE.AND P2, PT, R3, c[0x0][0x3c8], PT ;  /* 0x0000f20003007a0c */ /* 0x000fc60003f46270 */
[----:B------:R2:W-:Y:S01]  /*196e0*/  @!P1 ST.E.64 [R8.64], R108 ;  /* 0x0000006c08009985 */ /* 0x0005e2000c101b06 */
[----:B------:R-:W-:-:S03]  /*196f0*/  ISETP.GE.AND P1, PT, R18, c[0x0][0x3c8], PT ;  /* 0x0000f20012007a0c */ /* 0x000fc60003f26270 */
[----:B------:R3:W-:Y:S01]  /*19700*/  @!P6 ST.E.64 [R10.64], R112 ;  /* 0x000000700a00e985 */ /* 0x0007e2000c101b06 */
[----:B-1----:R-:W-:-:S04]  /*19710*/  @!P4 LEA R14, P6, R21, R2, 0x2 ;  /* 0x00000002150ec211 */ /* 0x002fc800078c10ff */
[----:B-----5:R-:W-:Y:S02]  /*19720*/  @!P4 LEA.HI.X R15, R21, R4, R24, 0x2, P6 ;  /* 0x00000004150fc211 */ /* 0x020fe400030f1418 */
[----:B--2---:R-:W-:-:S04]  /*19730*/  @!P5 LEA R8, P3, R25, R2, 0x2 ;  /* 0x000000021908d211 */ /* 0x004fc800078610ff */
[----:B------:R-:W-:Y:S02]  /*19740*/  @!P5 LEA.HI.X R9, R25, R4, R26, 0x2, P3 ;  /* 0x000000041909d211 */ /* 0x000fe400018f141a */
[----:B---3--:R-:W-:-:S03]  /*19750*/  @!P2 LEA R10, P3, R3, R2, 0x2 ;  /* 0x00000002030aa211 */ /* 0x008fc600078610ff */
[----:B------:R1:W-:Y:S01]  /*19760*/  @!P5 ST.E.64 [R8.64], R116 ;  /* 0x000000740800d985 */ /* 0x0003e2000c101b06 */
[----:B------:R-:W-:-:S03]  /*19770*/  @!P2 LEA.HI.X R11, R3, R4, R20, 0x2, P3 ;  /* 0x00000004030ba211 */ /* 0x000fc600018f1414 */
[----:B------:R2:W-:Y:S04]  /*19780*/  @!P4 ST.E.64 [R14.64], R160 ;  /* 0x000000a00e00c985 */ /* 0x0005e8000c101b06 */
[----:B------:R2:W-:Y:S01]  /*19790*/  @!P2 ST.E.64 [R10.64], R156 ;  /* 0x0000009c0a00a985 */ /* 0x0005e2000c101b06 */
[CC--:B-1----:R-:W-:Y:S02]  /*197a0*/  @!P1 LEA R8, P5, R18.reuse, R2.reuse, 0x2 ;  /* 0x0000000212089211 */ /* 0x0c2fe400078a10ff */
[C---:B------:R-:W-:Y:S02]  /*197b0*/  @!P0 LEA R2, P3, R13.reuse, R2, 0x2 ;  /* 0x000000020d028211 */ /* 0x040fe400078610ff */
[-C--:B----4-:R-:W-:Y:S02]  /*197c0*/  @!P1 LEA.HI.X R9, R18, R4.reuse, R19, 0x2, P5 ;  /* 0x0000000412099211 */ /* 0x090fe400028f1413 */
[----:B------:R-:W-:-:S03]  /*197d0*/  @!P0 LEA.HI.X R3, R13, R4, R17, 0x2, P3 ;  /* 0x000000040d038211 */ /* 0x000fc600018f1411 */
[----:B------:R2:W-:Y:S04]  /*197e0*/  @!P1 ST.E.64 [R8.64], R120 ;  /* 0x0000007808009985 */ /* 0x0005e8000c101b06 */
[----:B------:R2:W-:Y:S02]  /*197f0*/  @!P0 ST.E.64 [R2.64], R22 ;  /* 0x0000001602008985 */ /* 0x0005e4000c101b06 */
.L_x_1873:
[----:B------:R-:W-:Y:S05]  /*19800*/  BSYNC B0 ;  /* 0x0000000000007941 */ /* 0x000fea0003800000 */
.L_x_1872:
[----:B------:R-:W-:Y:S05]  /*19810*/  BRA.DIV ~URZ, `(.L_x_1874) ;  /* 0x00003bc27f007947 */ /* 0x000fea000b800000 */
[----:B--2---:R2:W1:Y:S04]  /*19820*/  SHFL.IDX PT, R4, R6, 0x1, 0x1c1f ;  /* 0x003c1f0006047f89 */ /* 0x00446800000e0000 */
[----:B----4-:R2:W4:Y:S02]  /*19830*/  SHFL.IDX PT, R2, R5, 0x1, 0x1c1f ;  /* 0x003c1f0005027f89 */ /* 0x01052400000e0000 */
.L_x_1941:
[----:B------:R-:W-:-:S13]  /*19840*/  ISETP.NE.AND P0, PT, R16, RZ, PT ;  /* 0x000000ff1000720c */ /* 0x000fda0003f05270 */
[----:B------:R-:W-:Y:S05]  /*19850*/  @P0 BRA `(.L_x_1869) ;  /* 0x00001a5000000947 */ /* 0x000fea0003800000 */
[----:B------:R-:W5:Y:S04]  /*19860*/  LDL R8, [R1+0x4c] ;  /* 0x00004c0001087983 */ /* 0x000f680000100800 */
[----:B-12---:R-:W2:Y:S04]  /*19870*/  LDL R6, [R1+0xc0] ;  /* 0x0000c00001067983 */ /* 0x006ea80000100800 */
        /* <DEDUP_REMOVED lines=20> */
[----:B------:R-:W-:Y:S01]  /*199c0*/  @!P3 IMAD.MOV.U32 R3, RZ, RZ, R4 ;  /* 0x000000ffff03b224 */ /* 0x000fe200078e0004 */
[----:B----4-:R-:W-:-:S03]  /*199d0*/  ISETP.GE.AND P1, PT, R26, c[0x0][0x3c8], PT ;  /* 0x0000f2001a007a0c */ /* 0x010fc60003f26270 */
[----:B------:R-:W-:Y:S02]  /*199e0*/  @!P3 IMAD.WIDE R8, R8, 0x4, R2 ;  /* 0x000000040808b825 */ /* 0x000fe400078e0202 */
[----:B------:R-:W2:Y:S04]  /*199f0*/  LDL R3, [R1+0x140] ;  /* 0x0001400001037983 */ /* 0x000ea80000100800 */
[----:B------:R1:W-:Y:S01]  /*19a00*/  @!P3 ST.E.64 [R8.64], R124 ;  /* 0x0000007c0800b985 */ /* 0x0003e2000c101b06 */
[----:B------:R-:W-:-:S04]  /*19a10*/  @!P2 LEA R14, P3, R6, R2, 0x2 ;  /* 0x00000002060ea211 */ /* 0x000fc800078610ff */
[----:B------:R-:W-:Y:S02]  /*19a20*/  @!P2 LEA.HI.X R15, R6, R4, R22, 0x2, P3 ;  /* 0x00000004060fa211 */ /* 0x000fe400018f1416 */
[C---:B------:R-:W-:Y:S01]  /*19a30*/  @!P1 LEA R10, P4, R26.reuse, R2, 0x2 ;  /* 0x000000021a0a9211 */ /* 0x040fe200078810ff */
[----:B------:R-:W3:Y:S03]  /*19a40*/  LDL R22, [R1+0xa0] ;  /* 0x0000a00001167983 */ /* 0x000ee60000100800 */
[----:B------:R-:W-:Y:S01]  /*19a50*/  @!P1 LEA.HI.X R11, R26, R4, R28, 0x2, P4 ;  /* 0x000000041a0b9211 */ /* 0x000fe200020f141c */
[----:B------:R-:W4:Y:S01]  /*19a60*/  LDL R6, [R1+0xa4] ;  /* 0x0000a40001067983 */ /* 0x000f220000100800 */
[----:B------:R-:W-:Y:S02]  /*19a70*/  ISETP.GE.AND P4, PT, R21, c[0x0][0x3c8], PT ;  /* 0x0000f20015007a0c */ /* 0x000fe40003f86270 */
[C---:B-1----:R-:W-:Y:S01]  /*19a80*/  @!P0 LEA R8, P3, R13.reuse, R2, 0x2 ;  /* 0x000000020d088211 */ /* 0x042fe200078610ff */
[----:B------:R1:W-:Y:S03]  /*19a90*/  @!P2 ST.E.64 [R14.64], R164 ;  /* 0x000000a40e00a985 */ /* 0x0003e6000c101b06 */
[----:B------:R-:W-:Y:S01]  /*19aa0*/  @!P0 LEA.HI.X R9, R13, R4, R25, 0x2, P3 ;  /* 0x000000040d098211 */ /* 0x000fe200018f1419 */
[----:B------:R-:W5:Y:S04]  /*19ab0*/  LDL R26, [R1+0x98] ;  /* 0x00009800011a7983 */ /* 0x000f680000100800 */
[----:B------:R-:W5:Y:S01]  /*19ac0*/  LDL R25, [R1+0x13c] ;  /* 0x00013c0001197983 */ /* 0x000f620000100800 */
[----:B------:R-:W-:-:S02]  /*19ad0*/  ISETP.GE.AND P3, PT, R24, c[0x0][0x3c8], PT ;  /* 0x0000f20018007a0c */ /* 0x000fc40003f66270 */
[----:B------:R-:W-:Y:S01]  /*19ae0*/  ISETP.GE.AND P6, PT, R17, c[0x0][0x3c8], PT ;  /* 0x0000f20011007a0c */ /* 0x000fe20003fc6270 */
[----:B------:R1:W-:Y:S04]  /*19af0*/  @!P1 ST.E.64 [R10.64], R132 ;  /* 0x000000840a009985 */ /* 0x0003e8000c101b06 */
[----:B------:R1:W-:Y:S04]  /*19b00*/  @!P0 ST.E.64 [R8.64], R128 ;  /* 0x0000008008008985 */ /* 0x0003e8000c101b06 */
[----:B------:R-:W5:Y:S01]  /*19b10*/  LDL R13, [R1+0x9c] ;  /* 0x00009c00010d7983 */ /* 0x000f620000100800 */
[----:B------:R-:W-:-:S03]  /*19b20*/  ISETP.GE.AND P5, PT, R19, c[0x0][0x3c8], PT ;  /* 0x0000f20013007a0c */ /* 0x000fc60003fa6270 */
[----:B------:R-:W5:Y:S01]  /*19b30*/  LDL R28, [R1+0x70] ;  /* 0x00007000011c7983 */ /* 0x000f620000100800 */
[----:B-1----:R-:W-:-:S04]  /*19b40*/  @!P4 LEA R14, P0, R21, R2, 0x2 ;  /* 0x00000002150ec211 */ /* 0x002fc800078010ff */
[----:B------:R-:W-:Y:S02]  /*19b50*/  @!P4 LEA.HI.X R15, R21, R4, R5, 0x2, P0 ;  /* 0x00000004150fc211 */ /* 0x000fe400000f1405 */
[C---:B------:R-:W-:Y:S01]  /*19b60*/  ISETP.GE.AND P0, PT, R24.reuse, c[0x0][0x3c8], PT ;  /* 0x0000f20018007a0c */ /* 0x040fe20003f06270 */
[----:B------:R-:W5:Y:S01]  /*19b70*/  LDL R5, [R1+0x94] ;  /* 0x0000940001057983 */ /* 0x000f620000100800 */
[-C--:B------:R-:W-:Y:S02]  /*19b80*/  @!P3 LEA R10, P1, R24, R2.reuse, 0x2 ;  /* 0x00000002180ab211 */ /* 0x080fe400078210ff */
        /* <DEDUP_REMOVED lines=9> */
[----:B------:R-:W-:-:S03]  /*19c20*/  ISETP.GE.AND P3, PT, R23, c[0x0][0x3c8], PT ;  /* 0x0000f20017007a0c */ /* 0x000fc60003f66270 */
[----:B------:R-:W5:Y:S06]  /*19c30*/  LDL R27, [R1+0x128] ;  /* 0x00012800011b7983 */ /* 0x000f6c0000100800 */
[----:B------:R-:W-:Y:S04]  /*19c40*/  @!P1 ST.E.64 [R14.64], R158 ;  /* 0x0000009e0e009985 */ /* 0x000fe8000c101b06 */
[----:B------:R1:W-:Y:S04]  /*19c50*/  @!P0 ST.E.64 [R10.64], R136 ;  /* 0x000000880a008985 */ /* 0x0003e8000c101b06 */
[----:B------:R2:W-:Y:S01]  /*19c60*/  @!P6 ST.E.64 [R8.64], R38 ;  /* 0x000000260800e985 */ /* 0x0005e2000c101b06 */
[----:B-1----:R-:W-:-:S02]  /*19c70*/  @!P4 LEA R10, P6, R20, R2, 0x2 ;  /* 0x00000002140ac211 */ /* 0x002fc400078c10ff */
[----:B------:R-:W-:-:S04]  /*19c80*/  @!P5 LEA R14, P0, R19, R2, 0x2 ;  /* 0x00000002130ed211 */ /* 0x000fc800078010ff */
[----:B--2---:R-:W-:-:S07]  /*19c90*/  @!P5 LEA.HI.X R15, R19, R4, R3, 0x2, P0 ;  /* 0x00000004130fd211 */ /* 0x004fce00000f1403 */
[----:B------:R-:W-:Y:S01]  /*19ca0*/  P2R R3, PR, RZ, 0x40 ;  /* 0x00000040ff037803 */ /* 0x000fe20000000000 */
[----:B------:R-:W2:Y:S03]  /*19cb0*/  LDL R19, [R1+0x8c] ;  /* 0x00008c0001137983 */ /* 0x000ea60000100800 */
[----:B------:R-:W-:Y:S02]  /*19cc0*/  ISETP.NE.AND P0, PT, R3, RZ, PT ;  /* 0x000000ff0300720c */ /* 0x000fe40003f05270 */
[C---:B------:R-:W-:Y:S02]  /*19cd0*/  @!P3 LEA R8, P6, R23.reuse, R2, 0x2 ;  /* 0x000000021708b211 */ /* 0x040fe400078c10ff */
[----:B---3--:R-:W-:Y:S02]  /*19ce0*/  ISETP.GE.AND P1, PT, R22, c[0x0][0x3c8], PT ;  /* 0x0000f20016007a0c */ /* 0x008fe40003f26270 */
[----:B------:R-:W-:-:S02]  /*19cf0*/  @!P3 LEA.HI.X R9, R23, R4, R16, 0x2, P6 ;  /* 0x000000041709b211 */ /* 0x000fc400030f1410 */
[----:B------:R-:W3:Y:S01]  /*19d00*/  LDL R23, [R1+0x120] ;  /* 0x0001200001177983 */ /* 0x000ee20000100800 */
[----:B----4-:R-:W-:-:S03]  /*19d10*/  ISETP.GE.AND P2, PT, R6, c[0x0][0x3c8], PT ;  /* 0x0000f20006007a0c */ /* 0x010fc60003f46270 */
[----:B------:R1:W-:Y:S04]  /*19d20*/  @!P5 ST.E.64 [R14.64], R162 ;  /* 0x000000a20e00d985 */ /* 0x0003e8000c101b06 */
[----:B------:R-:W4:Y:S01]  /*19d30*/  LDL R16, [R1+0x84] ;  /* 0x0000840001107983 */ /* 0x000f220000100800 */
[----:B-----5:R-:W-:-:S03]  /*19d40*/  @!P4 LEA.HI.X R11, R20, R4, R25, 0x2, P0 ;  /* 0x00000004140bc211 */ /* 0x020fc600000f1419 */
[----:B------:R-:W5:Y:S04]  /*19d50*/  LDL R25, [R1+0x124] ;  /* 0x0001240001197983 */ /* 0x000f680000100800 */
[----:B------:R1:W-:Y:S04]  /*19d60*/  @!P4 ST.E.64 [R10.64], R154 ;  /* 0x0000009a0a00c985 */ /* 0x0003e8000c101b06 */
[----:B------:R1:W-:Y:S02]  /*19d70*/  @!P3 ST.E.64 [R8.64], R42 ;  /* 0x0000002a0800b985 */ /* 0x0003e4000c101b06 */
[----:B-1----:R-:W-:-:S02]  /*19d80*/  @!P2 LEA R14, P3, R6, R2, 0x2 ;  /* 0x00000002060ea211 */ /* 0x002fc400078610ff */
[----:B------:R-:W4:Y:S01]  /*19d90*/  LDL R20, [R1+0x88] ;  /* 0x0000880001147983 */ /* 0x000f220000100800 */
[----:B------:R-:W-:Y:S02]  /*19da0*/  @!P1 LEA R10, P6, R22, R2, 0x2 ;  /* 0x00000002160a9211 */ /* 0x000fe400078c10ff */
[----:B------:R-:W-:Y:S02]  /*19db0*/  @!P2 LEA.HI.X R15, R6, R4, R17, 0x2, P3 ;  /* 0x00000004060fa211 */ /* 0x000fe400018f1411 */
[----:B------:R-:W-:Y:S01]  /*19dc0*/  ISETP.GE.AND P0, PT, R13, c[0x0][0x3c8], PT ;  /* 0x0000f2000d007a0c */ /* 0x000fe20003f06270 */
[----:B------:R-:W4:Y:S08]  /*19dd0*/  LDL R17, [R1+0x7c] ;  /* 0x00007c0001117983 */ /* 0x000f300000100800 */
[----:B------:R-:W-:-:S02]  /*19de0*/  P2R R3, PR, RZ, 0x40 ;  /* 0x00000040ff037803 */ /* 0x000fc40000000000 */
[----:B------:R-:W-:Y:S01]  /*19df0*/  ISETP.GE.AND P4, PT, R5, c[0x0][0x3c8], PT ;  /* 0x0000f20005007a0c */ /* 0x000fe20003f86270 */
[----:B------:R-:W4:Y:S01]  /*19e00*/  LDL R6, [R1+0x80] ;  /* 0x0000800001067983 */ /* 0x000f220000100800 */
[----:B------:R-:W-:-:S04]  /*19e10*/  ISETP.NE.AND P3, PT, R3, RZ, PT ;  /* 0x000000ff0300720c */ /* 0x000fc80003f65270 */
[----:B------:R-:W-:Y:S02]  /*19e20*/  @!P1 LEA.HI.X R11, R22, R4, R24, 0x2, P3 ;  /* 0x00000004160b9211 */ /* 0x000fe400018f1418 */
[----:B------:R-:W4:Y:S01]  /*19e30*/  LDL R24, [R1+0x11c] ;  /* 0x00011c0001187983 */ /* 0x000f220000100800 */
[----:B------:R-:W-:Y:S02]  /*19e40*/  ISETP.GE.AND P3, PT, R21, c[0x0][0x3c8], PT ;  /* 0x0000f20015007a0c */ /* 0x000fe40003f66270 */
[C---:B------:R-:W-:Y:S01]  /*19e50*/  @!P0 LEA R8, P6, R13.reuse, R2, 0x2 ;  /* 0x000000020d088211 */ /* 0x040fe200078c10ff */
[----:B------:R-:W-:Y:S03]  /*19e60*/  @!P2 ST.E.64 [R14.64], R166 ;  /* 0x000000a60e00a985 */ /* 0x000fe6000c101b06 */
[----:B------:R-:W-:Y:S01]  /*19e70*/  @!P0 LEA.HI.X R9, R13, R4, R18, 0x2, P6 ;  /* 0x000000040d098211 */ /* 0x000fe200030f1412 */
[----:B------:R-:W-:Y:S04]  /*19e80*/  @!P1 ST.E.64 [R10.64], R54 ;  /* 0x000000360a009985 */ /* 0x000fe8000c101b06 */
[----:B------:R1:W-:Y:S04]  /*19e90*/  @!P0 ST.E.64 [R8.64], R46 ;  /* 0x0000002e08008985 */ /* 0x0003e8000c101b06 */
[----:B------:R-:W4:Y:S04]  /*19ea0*/  LDL R22, [R1+0x118] ;  /* 0x0001180001167983 */ /* 0x000f280000100800 */
[----:B------:R-:W4:Y:S01]  /*19eb0*/  LDL R18, [R1+0x114] ;  /* 0x0001140001127983 */ /* 0x000f220000100800 */
[----:B------:R-:W-:-:S03]  /*19ec0*/  ISETP.GE.AND P5, PT, R26, c[0x0][0x3c8], PT ;  /* 0x0000f2001a007a0c */ /* 0x000fc60003fa6270 */
[----:B------:R-:W4:Y:S01]  /*19ed0*/  LDL R13, [R1+0x78] ;  /* 0x00007800010d7983 */ /* 0x000f220000100800 */
[-C--:B-1----:R-:W-:Y:S02]  /*19ee0*/  @!P3 LEA R8, P1, R21, R2.reuse, 0x2 ;  /* 0x000000021508b211 */ /* 0x082fe400078210ff */
[----:B------:R-:W-:-:S11]  /*19ef0*/  @!P4 LEA R10, P6, R5, R2, 0x2 ;  /* 0x00000002050ac211 */ /* 0x000fd600078c10ff */
[----:B------:R-:W-:Y:S02]  /*19f00*/  P2R R3, PR, RZ, 0x2 ;  /* 0x00000002ff037803 */ /* 0x000fe40000000000 */
[----:B------:R-:W-:-:S04]  /*19f10*/  @!P5 LEA R14, P0, R26, R2, 0x2 ;  /* 0x000000021a0ed211 */ /* 0x000fc800078010ff */
[----:B------:R-:W-:Y:S02]  /*19f20*/  @!P5 LEA.HI.X R15, R26, R4, R27, 0x2, P0 ;  /* 0x000000041a0fd211 */ /* 0x000fe400000f141b */
[----:B------:R-:W4:Y:S04]  /*19f30*/  LDL R26, [R1+0x6c] ;  /* 0x00006c00011a7983 */ /* 0x000f280000100800 */
[----:B------:R1:W-:Y:S04]  /*19f40*/  @!P5 ST.E.64 [R14.64], R168 ;  /* 0x000000a80e00d985 */ /* 0x0003e8000c101b06 */
[----:B------:R-:W4:Y:S01]  /*19f50*/  LDL R27, [R1+0xfc] ;  /* 0x0000fc00011b7983 */ /* 0x000f220000100800 */
[----:B--2---:R-:W-:-:S02]  /*19f60*/  ISETP.GE.AND P2, PT, R19, c[0x0][0x3c8], PT ;  /* 0x0000f20013007a0c */ /* 0x004fc40003f46270 */
[-C--:B-----5:R-:W-:Y:S02]  /*19f70*/  @!P4 LEA.HI.X R11, R5, R4.reuse, R25, 0x2, P6 ;  /* 0x00000004050bc211 */ /* 0x0a0fe400030f1419 */
[----:B------:R-:W-:Y:S01]  /*19f80*/  ISETP.NE.AND P6, PT, R3, RZ, PT ;  /* 0x000000ff0300720c */ /* 0x000fe20003fc5270 */
[----:B------:R-:W2:Y:S03]  /*19f90*/  LDL R5, [R1+0x74] ;  /* 0x0000740001057983 */ /* 0x000ea60000100800 */
[----:B---3--:R-:W-:Y:S01]  /*19fa0*/  @!P3 LEA.HI.X R9, R21, R4, R23, 0x2, P6 ;  /* 0x000000041509b211 */ /* 0x008fe200030f1417 */
[----:B------:R-:W3:Y:S04]  /*19fb0*/  LDL R25, [R1+0xf8] ;  /* 0x0000f80001197983 */ /* 0x000ee80000100800 */
[----:B------:R-:W5:Y:S04]  /*19fc0*/  LDL R23, [R1+0x110] ;  /* 0x0001100001177983 */ /* 0x000f680000100800 */
[----:B------:R-:W2:Y:S04]  /*19fd0*/  LDL R21, [R1+0x10c] ;  /* 0x00010c0001157983 */ /* 0x000ea80000100800 */
[----:B------:R4:W-:Y:S04]  /*19fe0*/  @!P4 ST.E.64 [R10.64], R62 ;  /* 0x0000003e0a00c985 */ /* 0x0009e8000c101b06 */
[----:B------:R4:W-:Y:S01]  /*19ff0*/  @!P3 ST.E.64 [R8.64], R50 ;  /* 0x000000320800b985 */ /* 0x0009e2000c101b06 */
[----:B-1----:R-:W-:-:S04]  /*1a000*/  @!P2 LEA R14, P3, R19, R2, 0x2 ;  /* 0x00000002130ea211 */ /* 0x002fc800078610ff */
[----:B----4-:R-:W-:Y:S02]  /*1a010*/  @!P2 LEA.HI.X R15, R19, R4, R24, 0x2, P3 ;  /* 0x00000004130fa211 */ /* 0x010fe400018f1418 */
[----:B------:R-:W4:Y:S01]  /*1a020*/  LDL R19, [R1+0x108] ;  /* 0x0001080001137983 */ /* 0x000f220000100800 */
[----:B------:R-:W-:Y:S02]  /*1a030*/  ISETP.GE.AND P1, PT, R20, c[0x0][0x3c8], PT ;  /* 0x0000f20014007a0c */ /* 0x000fe40003f26270 */
[----:B------:R-:W-:Y:S01]  /*1a040*/  ISETP.GE.AND P0, PT, R16, c[0x0][0x3c8], PT ;  /* 0x0000f20010007a0c */ /* 0x000fe20003f06270 */
[----:B------:R-:W3:Y:S10]  /*1a050*/  LDL R24, [R1+0x68] ;  /* 0x0000680001187983 */ /* 0x000ef40000100800 */
[----:B------:R-:W-:-:S02]  /*1a060*/  @!P1 LEA R10, P6, R20, R2, 0x2 ;  /* 0x00000002140a9211 */ /* 0x000fc400078c10ff */
[----:B------:R-:W-:-:S11]  /*1a070*/  ISETP.GE.AND P4, PT, R17, c[0x0][0x3c8], PT ;  /* 0x0000f20011007a0c */ /* 0x000fd60003f86270 */
        /* <DEDUP_REMOVED lines=8> */
[----:B------:R-:W3:Y:S04]  /*1a100*/  LDL R16, [R1+0x64] ;  /* 0x0000640001107983 */ /* 0x000ee80000100800 */
[----:B------:R-:W3:Y:S04]  /*1a110*/  LDL R22, [R1+0x60] ;  /* 0x0000600001167983 */ /* 0x000ee80000100800 */
[----:B------:R1:W-:Y:S01]  /*1a120*/  @!P0 ST.E.64 [R8.64], R58 ;  /* 0x0000003a08008985 */ /* 0x0003e2000c101b06 */
[----:B------:R-:W-:-:S03]  /*1a130*/  ISETP.GE.AND P3, PT, R13, c[0x0][0x3c8], PT ;  /* 0x0000f2000d007a0c */ /* 0x000fc60003f66270 */
[----:B------:R-:W3:Y:S04]  /*1a140*/  LDL R20, [R1+0x5c] ;  /* 0x00005c0001147983 */ /* 0x000ee80000100800 */
[----:B------:R-:W3:Y:S01]  /*1a150*/  LDL R18, [R1+0x58] ;  /* 0x0000580001127983 */ /* 0x000ee20000100800 */
[-C--:B-1----:R-:W-:Y:S02]  /*1a160*/  @!P4 LEA R10, P6, R17, R2.reuse, 0x2 ;  /* 0x00000002110ac211 */ /* 0x082fe400078c10ff */
[----:B------:R-:W-:-:S11]  /*1a170*/  @!P5 LEA R14, P0, R6, R2, 0x2 ;  /* 0x00000002060ed211 */ /* 0x000fd600078010ff */
[----:B------:R-:W-:Y:S02]  /*1a180*/  P2R R3, PR, RZ, 0x40 ;  /* 0x00000040ff037803 */ /* 0x000fe40000000000 */
[----:B------:R-:W-:Y:S02]  /*1a190*/  @!P3 LEA R8, P6, R13, R2, 0x2 ;  /* 0x000000020d08b211 */ /* 0x000fe400078c10ff */
[-C--:B-----5:R-:W-:Y:S02]  /*1a1a0*/  @!P5 LEA.HI.X R15, R6, R4.reuse, R23, 0x2, P0 ;  /* 0x00000004060fd211 */ /* 0x0a0fe400000f1417 */
[----:B------:R-:W-:Y:S01]  /*1a1b0*/  ISETP.NE.AND P0, PT, R3, RZ, PT ;  /* 0x000000ff0300720c */ /* 0x000fe20003f05270 */
[----:B------:R-:W5:Y:S03]  /*1a1c0*/  LDL R6, [R1+0x54] ;  /* 0x0000540001067983 */ /* 0x000f660000100800 */
[----:B--2---:R-:W-:Y:S01]  /*1a1d0*/  @!P4 LEA.HI.X R11, R17, R4, R21, 0x2, P0 ;  /* 0x00000004110bc211 */ /* 0x004fe200000f1415 */
[----:B------:R-:W2:Y:S04]  /*1a1e0*/  LDL R23, [R1+0xf0] ;  /* 0x0000f00001177983 */ /* 0x000ea80000100800 */
[----:B------:R-:W2:Y:S01]  /*1a1f0*/  LDL R17, [R1+0xf4] ;  /* 0x0000f40001117983 */ /* 0x000ea20000100800 */
[----:B------:R-:W-:-:S03]  /*1a200*/  ISETP.GE.AND P2, PT, R5, c[0x0][0x3c8], PT ;  /* 0x0000f20005007a0c */ /* 0x000fc60003f46270 */
[----:B------:R-:W5:Y:S04]  /*1a210*/  LDL R21, [R1+0xec] ;  /* 0x0000ec0001157983 */ /* 0x000f680000100800 */
[----:B------:R1:W-:Y:S04]  /*1a220*/  @!P5 ST.E.64 [R14.64], R172 ;  /* 0x000000ac0e00d985 */ /* 0x0003e8000c101b06 */
[----:B------:R1:W-:Y:S01]  /*1a230*/  @!P4 ST.E.64 [R10.64], R82 ;  /* 0x000000520a00c985 */ /* 0x0003e2000c101b06 */
[----:B----4-:R-:W-:-:S03]  /*1a240*/  @!P3 LEA.HI.X R9, R13, R4, R19, 0x2, P6 ;  /* 0x000000040d09b211 */ /* 0x010fc600030f1413 */
[----:B------:R-:W4:Y:S04]  /*1a250*/  LDL R19, [R1+0xe8] ;  /* 0x0000e80001137983 */ /* 0x000f280000100800 */
[----:B------:R-:W4:Y:S04]  /*1a260*/  LDL R13, [R1+0xe4] ;  /* 0x0000e400010d7983 */ /* 0x000f280000100800 */
[----:B------:R3:W-:Y:S01]  /*1a270*/  @!P3 ST.E.64 [R8.64], R66 ;  /* 0x000000420800b985 */ /* 0x0007e2000c101b06 */
[----:B-1----:R-:W-:-:S04]  /*1a280*/  @!P2 LEA R14, P3, R5, R2, 0x2 ;  /* 0x00000002050ea211 */ /* 0x002fc800078610ff */
[----:B------:R-:W-:Y:S02]  /*1a290*/  @!P2 LEA.HI.X R15, R5, R4, R30, 0x2, P3 ;  /* 0x00000004050fa211 */ /* 0x000fe400018f141e */
[----:B------:R-:W4:Y:S01]  /*1a2a0*/  LDL R5, [R1+0x50] ;  /* 0x0000500001057983 */ /* 0x000f220000100800 */
[----:B------:R-:W-:Y:S02]  /*1a2b0*/  ISETP.GE.AND P1, PT, R28, c[0x0][0x3c8], PT ;  /* 0x0000f2001c007a0c */ /* 0x000fe40003f26270 */
[----:B------:R-:W-:-:S11]  /*1a2c0*/  ISETP.GE.AND P0, PT, R26, c[0x0][0x3c8], PT ;  /* 0x0000f2001a007a0c */ /* 0x000fd60003f06270 */
[-C--:B------:R-:W-:Y:S02]  /*1a2d0*/  @!P1 LEA R10, P4, R28, R2.reuse, 0x2 ;  /* 0x000000021c0a9211 */ /* 0x080fe400078810ff */
[----:B---3--:R-:W-:Y:S02]  /*1a2e0*/  ISETP.GE.AND P5, PT, R24, c[0x0][0x3c8], PT ;  /* 0x0000f20018007a0c */ /* 0x008fe40003fa6270 */
        /* <DEDUP_REMOVED lines=14> */
[----:B---3--:R-:W-:-:S03]  /*1a3d0*/  @!P4 LEA R8, P6, R16, R2, 0x2 ;  /* 0x000000021008c211 */ /* 0x008fc600078c10ff */
[----:B------:R1:W-:Y:S01]  /*1a3e0*/  @!P5 ST.E.64 [R10.64], R94 ;  /* 0x0000005e0a00d985 */ /* 0x0003e2000c101b06 */
[----:B--2---:R-:W-:Y:S02]  /*1a3f0*/  @!P4 LEA.HI.X R9, R16, R4, R17, 0x2, P6 ;  /* 0x000000041009c211 */ /* 0x004fe400030f1411 */
[-C--:B------:R-:W-:Y:S02]  /*1a400*/  @!P3 LEA R16, P5, R22, R2.reuse, 0x2 ;  /* 0x000000021610b211 */ /* 0x080fe400078a10ff */
[----:B-----5:R-:W-:Y:S01]  /*1a410*/  ISETP.GE.AND P0, PT, R6, c[0x0][0x3c8], PT ;  /* 0x0000f20006007a0c */ /* 0x020fe20003f06270 */
[----:B------:R2:W-:Y:S01]  /*1a420*/  @!P4 ST.E.64 [R8.64], R98 ;  /* 0x000000620800c985 */ /* 0x0005e2000c101b06 */
[----:B------:R-:W-:-:S09]  /*1a430*/  @!P2 LEA R14, P6, R20, R2, 0x2 ;  /* 0x00000002140ea211 */ /* 0x000fd200078c10ff */
[----:B------:R-:W-:-:S04]  /*1a440*/  P2R R3, PR, RZ, 0x20 ;  /* 0x00000020ff037803 */ /* 0x000fc80000000000 */
[----:B------:R-:W-:Y:S02]  /*1a450*/  ISETP.NE.AND P4, PT, R3, RZ, PT ;  /* 0x000000ff0300720c */ /* 0x000fe40003f85270 */
[----:B-1----:R-:W-:Y:S02]  /*1a460*/  @!P1 LEA R10, P5, R18, R2, 0x2 ;  /* 0x00000002120a9211 */ /* 0x002fe400078a10ff */
[-C--:B------:R-:W-:Y:S02]  /*1a470*/  @!P3 LEA.HI.X R17, R22, R4.reuse, R23, 0x2, P4 ;  /* 0x000000041611b211 */ /* 0x080fe400020f1417 */
[----:B------:R-:W-:-:S03]  /*1a480*/  @!P2 LEA.HI.X R15, R20, R4, R21, 0x2, P6 ;  /* 0x00000004140fa211 */ /* 0x000fc600030f1415 */
[----:B------:R1:W-:Y:S01]  /*1a490*/  @!P3 ST.E.64 [R16.64], R110 ;  /* 0x0000006e1000b985 */ /* 0x0003e2000c101b06 */
[----:B--2---:R-:W-:Y:S02]  /*1a4a0*/  @!P0 LEA R8, P4, R6, R2, 0x2 ;  /* 0x0000000206088211 */ /* 0x004fe400078810ff */
[-C--:B----4-:R-:W-:Y:S01]  /*1a4b0*/  @!P1 LEA.HI.X R11, R18, R4.reuse, R19, 0x2, P5 ;  /* 0x00000004120b9211 */ /* 0x090fe200028f1413 */
[----:B------:R1:W-:Y:S01]  /*1a4c0*/  @!P2 ST.E.64 [R14.64], R106 ;  /* 0x0000006a0e00a985 */ /* 0x0003e2000c101b06 */
[----:B------:R-:W-:-:S03]  /*1a4d0*/  @!P0 LEA.HI.X R9, R6, R4, R13, 0x2, P4 ;  /* 0x0000000406098211 */ /* 0x000fc600020f140d */
[----:B------:R1:W-:Y:S04]  /*1a4e0*/  @!P1 ST.E.64 [R10.64], R102 ;  /* 0x000000660a009985 */ /* 0x0003e8000c101b06 */
[----:B------:R1:W-:Y:S01]  /*1a4f0*/  @!P0 ST.E.64 [R8.64], R86 ;  /* 0x0000005608008985 */ /* 0x0003e2000c101b06 */
[----:B------:R-:W-:-:S13]  /*1a500*/  ISETP.GE.AND P0, PT, R5, c[0x0][0x3c8], PT ;  /* 0x0000f20005007a0c */ /* 0x000fda0003f06270 */
[----:B------:R-:W-:Y:S05]  /*1a510*/  @P0 BRA `(.L_x_1869) ;  /* 0x00000d9000000947 */ /* 0x000fea0003800000 */
[----:B------:R-:W2:Y:S01]  /*1a520*/  LDL R6, [R1+0xe0] ;  /* 0x0000e00001067983 */ /* 0x000ea20000100800 */
[----:B------:R-:W-:-:S04]  /*1a530*/  LEA R2, P0, R5, R2, 0x2 ;  /* 0x0000000205027211 */ /* 0x000fc800078010ff */
[----:B--2---:R-:W-:-:S05]  /*1a540*/  LEA.HI.X R3, R5, R4, R6, 0x2, P0 ;  /* 0x0000000405037211 */ /* 0x004fca00000f1406 */
[----:B------:R2:W-:Y:S01]  /*1a550*/  ST.E.64 [R2.64], R78 ;  /* 0x0000004e02007985 */ /* 0x0005e2000c101b06 */
[----:B------:R-:W-:Y:S05]  /*1a560*/  BRA `(.L_x_1869) ;  /* 0x00000d4000007947 */ /* 0x000fea0003800000 */
.L_x_1854:
[----:B---3--:R-:W2:Y:S01]  /*1a570*/  LDL.LU R6, [R1+0x10] ;  /* 0x0000100001067983 */ /* 0x008ea20000300800 */
[----:B------:R-:W-:Y:S02]  /*1a580*/  ISETP.NE.U32.AND P0, PT, RZ, c[0x0][0x508], PT ;  /* 0x00014200ff007a0c */ /* 0x000fe40003f05070 */
[----:B------:R-:W-:Y:S01]  /*1a590*/  ISETP.NE.U32.AND P3, PT, RZ, c[0x0][0x500], PT ;  /* 0x00014000ff007a0c */ /* 0x000fe20003f65070 */
[----:B------:R-:W3:Y:S01]  /*1a5a0*/  LDL.LU R3, [R1+0x3c] ;  /* 0x00003c0001037983 */ /* 0x000ee20000300800 */
[----:B------:R-:W-:Y:S01]  /*1a5b0*/  ISETP.NE.AND.EX P2, PT, RZ, c[0x0][0x50c], PT, P0 ;  /* 0x00014300ff007a0c */ /* 0x000fe20003f45300 */
[----:B------:R-:W-:Y:S01]  /*1a5c0*/  IMAD.MOV.U32 R2, RZ, RZ, RZ ;  /* 0x000000ffff027224 */ /* 0x000fe200078e00ff */
[----:B------:R-:W-:Y:S01]  /*1a5d0*/  ISETP.NE.AND.EX P3, PT, RZ, c[0x0][0x504], PT, P3 ;  /* 0x00014100ff007a0c */ /* 0x000fe20003f65330 */
[----:B------:R-:W-:Y:S01]  /*1a5e0*/  IMAD.MOV.U32 R22, RZ, RZ, c[0x0][0x388] ;  /* 0x0000e200ff167624 */ /* 0x000fe200078e00ff */
[----:B----4-:R-:W-:-:S09]  /*1a5f0*/  IADD3 R4, P1, R252, c[0x0][0x500], RZ ;  /* 0x00014000fc047a10 */ /* 0x010fd20007f3e0ff */
[----:B------:R-:W-:Y:S02]  /*1a600*/  @P2 IADD3 R8, P0, R252, c[0x0][0x508], RZ ;  /* 0x00014200fc082a10 */ /* 0x000fe40007f1e0ff */
[C---:B--2---:R-:W-:Y:S02]  /*1a610*/  IADD3.X R5, R6.reuse, c[0x0][0x504], RZ, P1, !PT ;  /* 0x0001410006057a10 */ /* 0x044fe40000ffe4ff */
[----:B------:R-:W-:-:S03]  /*1a620*/  @P2 IADD3.X R9, R6, c[0x0][0x50c], RZ, P0, !PT ;  /* 0x0001430006092a10 */ /* 0x000fc600007fe4ff */
[----:B------:R1:W5:Y:S04]  /*1a630*/  @P3 LDG.E R2, [R4.64] ;  /* 0x0000000604023981 */ /* 0x000368000c1e1900 */
[----:B------:R1:W5:Y:S01]  /*1a640*/  @P2 LDG.E R22, [R8.64] ;  /* 0x0000000608162981 */ /* 0x000362000c1e1900 */
[----:B---3--:R-:W-:-:S04]  /*1a650*/  ISETP.NE.AND P0, PT, R3, RZ, PT ;  /* 0x000000ff0300720c */ /* 0x008fc80003f05270 */
[----:B------:R-:W-:Y:S01]  /*1a660*/  SEL R21, R3, c[0x0][0x3d4], P0 ;  /* 0x0000f50003157a07 */ /* 0x000fe20000000000 */
[----:B------:R-:W-:Y:S05]  /*1a670*/  @P2 BRA `(.L_x_1875) ;  /* 0x0000004000002947 */ /* 0x000fea0003800000 */
[----:B------:R-:W-:Y:S05]  /*1a680*/  @!P3 BRA `(.L_x_1875) ;  /* 0x000000300000b947 */ /* 0x000fea0003800000 */
[----:B------:R2:W3:Y:S04]  /*1a690*/  LDG.E R3, [R4.64] ;  /* 0x0000000604037981 */ /* 0x0004e8000c1e1900 */
[----:B-12---:R-:W3:Y:S02]  /*1a6a0*/  LDG.E R4, [R4.64+0x4] ;  /* 0x0000040604047981 */ /* 0x006ee4000c1e1900 */
[----:B---3-5:R-:W-:Y:S02]  /*1a6b0*/  IADD3 R22, -R3, R4, RZ ;  /* 0x0000000403167210 */ /* 0x028fe40007ffe1ff */
.L_x_1875:
[----:B------:R-:W2:Y:S04]  /*1a6c0*/  LDL.LU R6, [R1+0x8] ;  /* 0x0000080001067983 */ /* 0x000ea80000300800 */
[----:B-1----:R-:W3:Y:S04]  /*1a6d0*/  LDL.LU R4, [R1+0x14] ;  /* 0x0000140001047983 */ /* 0x002ee80000300800 */
        /* <DEDUP_REMOVED lines=24> */
[C---:B------:R-:W-:Y:S01]  /*1a860*/  IMAD.WIDE.U32 R4, R14.reuse, R10, RZ ;  /* 0x0000000a0e047225 */ /* 0x040fe200078e00ff */
        /* <DEDUP_REMOVED lines=18> */
[----:B------:R-:W-:Y:S02]  /*1a990*/  IADD3 R9, R9, R14, RZ ;  /* 0x0000000e09097210 */ /* 0x000fe40007ffe0ff */
[----:B------:R-:W-:Y:S01]  /*1a9a0*/  IADD3 R8, P1, P0, R3, R23, R8 ;  /* 0x0000001703087210 */ /* 0x000fe2000783e008 */
[----:B------:R-:W-:-:S03]  /*1a9b0*/  IMAD R3, R17, R4, RZ ;  /* 0x0000000411037224 */ /* 0x000fc600078e02ff */
        /* <DEDUP_REMOVED lines=12> */
.L_x_1877:
[----:B------:R-:W-:Y:S05]  /*1aa80*/  BSYNC B0 ;  /* 0x0000000000007941 */ /* 0x000fea0003800000 */
.L_x_1876:
[----:B------:R-:W-:-:S13]  /*1aa90*/  ISETP.GT.AND P0, PT, R21, 0x1, PT ;  /* 0x000000011500780c */ /* 0x000fda0003f04270 */
[----:B------:R-:W-:Y:S05]  /*1aaa0*/  @P0 BRA `(.L_x_1869) ;  /* 0x0000080000000947 */ /* 0x000fea0003800000 */
[----:B------:R-:W2:Y:S01]  /*1aab0*/  LDL.LU R11, [R1+0x4] ;  /* 0x00000400010b7983 */ /* 0x000ea20000300800 */
[----:B------:R-:W-:Y:S01]  /*1aac0*/  MOV R4, c[0x0][0x4e8] ;  /* 0x00013a0000047a02 */ /* 0x000fe20000000f00 */
[----:B-1----:R-:W-:Y:S02]  /*1aad0*/  IMAD R3, R20, c[0x0][0x3a0], RZ ;  /* 0x0000e80014037a24 */ /* 0x002fe400078e02ff */
[----:B------:R-:W-:Y:S01]  /*1aae0*/  IMAD R8, R24, c[0x0][0x3f0], RZ ;  /* 0x0000fc0018087a24 */ /* 0x000fe200078e02ff */
[----:B------:R-:W-:Y:S01]  /*1aaf0*/  ISETP.NE.AND P0, PT, R4, 0x1, PT ;  /* 0x000000010400780c */ /* 0x000fe20003f05270 */
[----:B------:R-:W-:-:S04]  /*1ab00*/  IMAD.WIDE.U32 R4, R2, c[0x0][0x3a0], RZ ;  /* 0x0000e80002047a25 */ /* 0x000fc800078e00ff */
[----:B------:R-:W-:-:S05]  /*1ab10*/  IMAD R2, R2, c[0x0][0x3a4], R3 ;  /* 0x0000e90002027a24 */ /* 0x000fca00078e0203 */
[----:B------:R-:W-:-:S05]  /*1ab20*/  IADD3 R5, R5, R2, RZ ;  /* 0x0000000205057210 */ /* 0x000fca0007ffe0ff */
[----:B------:R-:W-:-:S04]  /*1ab30*/  IMAD.WIDE.U32 R4, R6, c[0x0][0x3e8], R4 ;  /* 0x0000fa0006047a25 */ /* 0x000fc800078e0004 */
[----:B------:R-:W-:-:S04]  /*1ab40*/  IMAD R5, R6, c[0x0][0x3ec], R5 ;  /* 0x0000fb0006057a24 */ /* 0x000fc800078e0205 */
[----:B------:R-:W-:Y:S01]  /*1ab50*/  IMAD.WIDE.U32 R4, R10, c[0x0][0x3f0], R4 ;  /* 0x0000fc000a047a25 */ /* 0x000fe200078e0004 */
[C---:B--2---:R-:W-:Y:S02]  /*1ab60*/  LEA R3, R11.reuse, R0, 0x7 ;  /* 0x000000000b037211 */ /* 0x044fe400078e38ff */
[----:B------:R-:W-:Y:S02]  /*1ab70*/  LEA R13, R11, R143, 0x7 ;  /* 0x0000008f0b0d7211 */ /* 0x000fe400078e38ff */
[----:B------:R-:W-:Y:S01]  /*1ab80*/  MOV R2, R3 ;  /* 0x0000000300027202 */ /* 0x000fe20000000f00 */
[----:B------:R-:W-:-:S05]  /*1ab90*/  @P0 IMAD.HI.U32 R9, R3, c[0x0][0x4ec], RZ ;  /* 0x00013b0003090a27 */ /* 0x000fca00078e00ff */
[----:B------:R-:W-:Y:S01]  /*1aba0*/  @P0 SHF.R.U32.HI R2, RZ, c[0x0][0x4f0], R9 ;  /* 0x00013c00ff020a19 */ /* 0x000fe20000011609 */
[----:B------:R-:W-:-:S03]  /*1abb0*/  IMAD R9, R10, c[0x0][0x3f4], R8 ;  /* 0x0000fd000a097a24 */ /* 0x000fc600078e0208 */
        /* <DEDUP_REMOVED lines=17> */
.L_x_1942:
[----:B------:R-:W-:Y:S05]  /*1acd0*/  BRA.DIV ~URZ, `(.L_x_1879) ;  /* 0x000028427f007947 */ /* 0x000fea000b800000 */
[----:B------:R3:W4:Y:S02]  /*1ace0*/  SHFL.IDX PT, R2, R16, RZ, 0x181f ;  /* 0x00181fff10027589 */ /* 0x00072400000e0000 */
.L_x_1943:
        /* <DEDUP_REMOVED lines=20> */
.L_x_1881:
[----:B------:R-:W-:Y:S05]  /*1ae30*/  BSYNC B0 ;  /* 0x0000000000007941 */ /* 0x000fea0003800000 */
.L_x_1880:
[----:B------:R-:W-:Y:S05]  /*1ae40*/  BRA.DIV ~URZ, `(.L_x_1882) ;  /* 0x000027427f007947 */ /* 0x000fea000b800000 */
[----:B--2---:R2:W1:Y:S04]  /*1ae50*/  SHFL.IDX PT, R4, R5, 0x1, 0x181f ;  /* 0x00381f0005047f89 */ /* 0x00446800000e0000 */
[----:B----4-:R2:W4:Y:S02]  /*1ae60*/  SHFL.IDX PT, R2, R16, 0x1, 0x181f ;  /* 0x00381f0010027f89 */ /* 0x01052400000e0000 */
.L_x_1944:
        /* <DEDUP_REMOVED lines=20> */
.L_x_1884:
[----:B------:R-:W-:Y:S05]  /*1afb0*/  BSYNC B0 ;  /* 0x0000000000007941 */ /* 0x000fea0003800000 */
.L_x_1883:
[----:B------:R-:W-:Y:S05]  /*1afc0*/  BRA.DIV ~URZ, `(.L_x_1885) ;  /* 0x000026927f007947 */ /* 0x000fea000b800000 */
[----:B-1----:R1:W2:Y:S02]  /*1afd0*/  SHFL.IDX PT, R4, R5, 0x2, 0x181f ;  /* 0x00581f0005047f89 */ /* 0x0022a400000e0000 */
.L_x_1945:
[----:B------:R-:W-:Y:S05]  /*1afe0*/  BRA.DIV ~URZ, `(.L_x_1886) ;  /* 0x000026e27f007947 */ /* 0x000fea000b800000 */
[----:B----4-:R4:W1:Y:S02]  /*1aff0*/  SHFL.IDX PT, R2, R16, 0x2, 0x181f ;  /* 0x00581f0010027f89 */ /* 0x01086400000e0000 */
.L_x_1946:
        /* <DEDUP_REMOVED lines=20> */
.L_x_1888:
[----:B------:R-:W-:Y:S05]  /*1b140*/  BSYNC B0 ;  /* 0x0000000000007941 */ /* 0x000fea0003800000 */
.L_x_1887:
[----:B------:R-:W-:Y:S05]  /*1b150*/  BRA.DIV ~URZ, `(.L_x_1889) ;  /* 0x000025e27f007947 */ /* 0x000fea000b800000 */
[----:B--2---:R2:W3:Y:S04]  /*1b160*/  SHFL.IDX PT, R4, R5, 0x3, 0x181f ;  /* 0x00781f0005047f89 */ /* 0x0044e800000e0000 */
[----:B-1----:R2:W1:Y:S02]  /*1b170*/  SHFL.IDX PT, R2, R16, 0x3, 0x181f ;  /* 0x00781f0010027f89 */ /* 0x00246400000e0000 */
.L_x_1947:
        /* <DEDUP_REMOVED lines=19> */
.L_x_1869:
[----:B------:R-:W-:Y:S05]  /*1b2b0*/  BSYNC B1 ;  /* 0x0000000000017941 */ /* 0x000fea0003800000 */
.L_x_1853:
[----:B-12-4-:R-:W2:Y:S02]  /*1b2c0*/  LDL R2, [R1+0x180] ;  /* 0x0001800001027983 */ /* 0x016ea40000100800 */
[----:B--2---:R-:W-:-:S13]  /*1b2d0*/  ISETP.NE.AND P0, PT, R2, RZ, PT ;  /* 0x000000ff0200720c */ /* 0x004fda0003f05270 */
[----:B------:R-:W-:Y:S01]  /*1b2e0*/  @P0 WARPSYNC 0xffffffff ;  /* 0xffffffff00000948 */ /* 0x000fe20003800000 */
[----:B------:R-:W-:Y:S06]  /*1b2f0*/  @P0 BAR.SYNC.DEFER_BLOCKING 0x5, 0x100 ;  /* 0x0144000000000b1d */ /* 0x000fec0000010000 */
[----:B------:R-:W1:Y:S04]  /*1b300*/  @P0 LDS.128 R8, [0x20080] ;  /* 0x02008000ff080984 */ /* 0x000e680000000c00 */
[----:B-1----:R1:W-:Y:S04]  /*1b310*/  @P0 STL.64 [R1], R8 ;  /* 0x0000000801000387 */ /* 0x0023e80000100a00 */
[----:B------:R1:W-:Y:S04]  /*1b320*/  @P0 STL.64 [R1+0x8], R10 ;  /* 0x0000080a01000387 */ /* 0x0003e80000100a00 */
[----:B------:R-:W-:Y:S06]  /*1b330*/  @P0 BAR.ARV 0x4, 0x100 ;  /* 0x0104000000000b1d */ /* 0x000fec0000002000 */
[----:B------:R-:W-:Y:S05]  /*1b340*/  @P0 BRA `(.L_x_1890) ;  /* 0x00000ba000000947 */ /* 0x000fea0003800000 */
[----:B------:R-:W2:Y:S01]  /*1b350*/  S2R R2, SR_TID.X ;  /* 0x0000000000027919 */ /* 0x000ea20000002100 */
[----:B-1----:R-:W-:Y:S01]  /*1b360*/  IMAD.MOV.U32 R9, RZ, RZ, RZ ;  /* 0x000000ffff097224 */ /* 0x002fe200078e00ff */
[----:B--23--:R-:W-:-:S04]  /*1b370*/  LOP3.LUT R16, R2, 0x1f, RZ, 0xc0, !PT ;  /* 0x0000001f02107812 */ /* 0x00cfc800078ec0ff */
[----:B------:R-:W-:Y:S01]  /*1b380*/  ISETP.NE.AND P6, PT, R16, 0x1f, PT ;  /* 0x0000001f1000780c */ /* 0x000fe20003fc5270 */
[----:B------:R-:W-:Y:S10]  /*1b390*/  BRA.DIV ~URZ, `(.L_x_1891) ;  /* 0x000024727f007947 */ /* 0x000ff4000b800000 */
[----:B------:R1:W2:Y:S02]  /*1b3a0*/  SHFL.IDX PT, R10, R114, RZ, 0x1f ;  /* 0x00001fff720a7589 */ /* 0x0002a400000e0000 */
.L_x_1948:
[----:B------:R-:W-:Y:S05]  /*1b3b0*/  BRA.DIV ~URZ, `(.L_x_1892) ;  /* 0x000024c27f007947 */ /* 0x000fea000b800000 */
[----:B------:R3:W4:Y:S02]  /*1b3c0*/  SHFL.IDX PT, R6, R114, 0x1, 0x1f ;  /* 0x00201f0072067f89 */ /* 0x00072400000e0000 */
.L_x_1949:
        /* <DEDUP_REMOVED lines=19> */
.L_x_1950:
        /* <DEDUP_REMOVED lines=16> */
.L_x_1951:
[----:B---3--:R-:W-:Y:S01]  /*1b600*/  IMAD R2, R2, c[0x0][0x538], RZ ;  /* 0x00014e0002027a24 */ /* 0x008fe200078e02ff */
[----:B------:R-:W-:Y:S04]  /*1b610*/  BSSY B1, `(.L_x_1895) ;  /* 0x0000084000017945 */ /* 0x000fe80003800000 */
[----:B----4-:R-:W-:-:S04]  /*1b620*/  IADD3 R6, R2, R6, RZ ;  /* 0x0000000602067210 */ /* 0x010fc80007ffe0ff */
[----:B--2---:R-:W-:-:S13]  /*1b630*/  ISETP.GT.AND P0, PT, R6, R10, PT ;  /* 0x0000000a0600720c */ /* 0x004fda0003f04270 */
[----:B------:R-:W-:Y:S05]  /*1b640*/  @P0 BRA `(.L_x_1896) ;  /* 0x0000025000000947 */ /* 0x000fea0003800000 */
.L_x_1900:
        /* <DEDUP_REMOVED lines=8> */
[----:B-1----:R-:W-:Y:S02]  /*1b6d0*/  @!P0 MOV R4, 0x4 ;  /* 0x0000000400048802 */ /* 0x002fe40000000f00 */
        /* <DEDUP_REMOVED lines=8> */
.L_x_1952:
        /* <DEDUP_REMOVED lines=16> */
.L_x_1953:
[----:B--2---:R-:W-:-:S05]  /*1b860*/  IMAD R2, R2, c[0x0][0x538], RZ ;  /* 0x00014e0002027a24 */ /* 0x004fca00078e02ff */
[----:B------:R-:W-:-:S04]  /*1b870*/  IADD3 R6, R2, R6, RZ ;  /* 0x0000000602067210 */ /* 0x000fc80007ffe0ff */
[----:B------:R-:W-:-:S13]  /*1b880*/  ISETP.GT.AND P0, PT, R6, R10, PT ;  /* 0x0000000a0600720c */ /* 0x000fda0003f04270 */
[----:B-1----:R-:W-:Y:S05]  /*1b890*/  @!P0 BRA `(.L_x_1900) ;  /* 0xfffffdb000008947 */ /* 0x002fea000383ffff */
.L_x_1896:
[----:B------:R-:W-:-:S05]  /*1b8a0*/  IADD3 R14, -R2, R6, RZ ;  /* 0x00000006020e7210 */ /* 0x000fca0007ffe1ff */
[----:B------:R-:W-:-:S05]  /*1b8b0*/  IMAD R2, R4, c[0x0][0x538], R14 ;  /* 0x00014e0004027a24 */ /* 0x000fca00078e020e */
[----:B------:R-:W-:Y:S01]  /*1b8c0*/  ISETP.GT.AND P0, PT, R2, R10, PT ;  /* 0x0000000a0200720c */ /* 0x000fe20003f04270 */
[----:B------:R-:W-:-:S12]  /*1b8d0*/  BRA.DIV ~URZ, `(.L_x_1901) ;  /* 0x000024a27f007947 */ /* 0x000fd8000b800000 */
[----:B------:R-:W-:-:S04]  /*1b8e0*/  VOTE.ANY R13, PT, !P0 ;  /* 0x00000000000d7806 */ /* 0x000fc800040e0100 */
.L_x_1954:
[----:B------:R2:W3:Y:S01]  /*1b8f0*/  POPC R11, R13 ;  /* 0x0000000d000b7309 */ /* 0x0004e20000000000 */
[----:B------:R-:W-:Y:S05]  /*1b900*/  BRA.DIV ~URZ, `(.L_x_1902) ;  /* 0x000024b27f007947 */ /* 0x000fea000b800000 */
[----:B---3--:R3:W4:Y:S04]  /*1b910*/  SHFL.IDX PT, R6, R8, R11, 0x1f ;  /* 0x00001f0b08067589 */ /* 0x00872800000e0000 */
[----:B------:R3:W1:Y:S02]  /*1b920*/  SHFL.IDX PT, R5, R9, R11, 0x1f ;  /* 0x00001f0b09057589 */ /* 0x00066400000e0000 */
.L_x_1955:
[----:B------:R-:W-:Y:S01]  /*1b930*/  ISETP.NE.AND P0, PT, R13, RZ, PT ;  /* 0x000000ff0d00720c */ /* 0x000fe20003f05270 */
[----:B------:R-:W-:-:S12]  /*1b940*/  BSSY B0, `(.L_x_1903) ;  /* 0x0000005000007945 */ /* 0x000fd80003800000 */
[----:B------:R-:W-:Y:S05]  /*1b950*/  @!P0 BRA `(.L_x_1904) ;  /* 0x0000003000008947 */ /* 0x000fea0003800000 */
[----:B------:R-:W-:Y:S01]  /*1b960*/  IADD3 R2, R11, -0x1, RZ ;  /* 0xffffffff0b027810 */ /* 0x000fe20007ffe0ff */
[----:B------:R-:W-:Y:S05]  /*1b970*/  BRA.DIV ~URZ, `(.L_x_1905) ;  /* 0x000025127f007947 */ /* 0x000fea000b800000 */
[----:B------:R2:W3:Y:S02]  /*1b980*/  SHFL.IDX PT, R15, R4, R2, 0x1f ;  /* 0x00001f02040f7589 */ /* 0x0004e400000e0000 */
.L_x_1904:
[----:B------:R-:W-:Y:S05]  /*1b990*/  BSYNC B0 ;  /* 0x0000000000007941 */ /* 0x000fea0003800000 */
.L_x_1903:
[----:B--23--:R-:W-:Y:S01]  /*1b9a0*/  IMAD R13, R15, c[0x0][0x538], R14 ;  /* 0x00014e000f0d7a24 */ /* 0x00cfe200078e020e */
[----:B----4-:R-:W-:Y:S02]  /*1b9b0*/  IABS R3, R6 ;  /* 0x0000000600037213 */ /* 0x010fe40000000000 */
[----:B-1----:R-:W-:Y:S02]  /*1b9c0*/  IABS R4, R5 ;  /* 0x0000000500047213 */ /* 0x002fe40000000000 */
[----:B------:R1:W-:Y:S01]  /*1b9d0*/  STL [R1], R13 ;  /* 0x0000000d01007387 */ /* 0x0003e20000100800 */
[----:B------:R-:W2:Y:S03]  /*1b9e0*/  I2F.RP R8, R3 ;  /* 0x0000000300087306 */ /* 0x000ea60000209400 */
[----:B------:R-:W3:Y:S05]  /*1b9f0*/  LDL.LU R17, [R1+0xc] ;  /* 0x00000c0001117983 */ /* 0x000eea0000300800 */
[----:B--2---:R-:W2:Y:S01]  /*1ba00*/  MUFU.RCP R8, R8 ;  /* 0x0000000800087308 */ /* 0x004ea20000001000 */
[----:B-1----:R-:W-:Y:S01]  /*1ba10*/  IMAD.IADD R13, R10, 0x1, -R13 ;  /* 0x000000010a0d7824 */ /* 0x002fe200078e0a0d */
[----:B--2---:R-:W-:-:S06]  /*1ba20*/  IADD3 R8, R8, 0xffffffe, RZ ;  /* 0x0ffffffe08087810 */ /* 0x004fcc0007ffe0ff */
[----:B------:R-:W1:Y:S01]  /*1ba30*/  F2I.FTZ.U32.TRUNC.NTZ R9, R8 ;  /* 0x0000000800097305 */ /* 0x000e62000021f000 */
[----:B------:R-:W-:Y:S02]  /*1ba40*/  MOV R10, R4 ;  /* 0x00000004000a7202 */ /* 0x000fe40000000f00 */
[----:B------:R-:W-:-:S05]  /*1ba50*/  IABS R14, R13 ;  /* 0x0000000d000e7213 */ /* 0x000fca0000000000 */
[----:B------:R-:W2:Y:S01]  /*1ba60*/  I2F.RP R15, R10 ;  /* 0x0000000a000f7306 */ /* 0x000ea20000209400 */
[----:B-1----:R-:W-:-:S04]  /*1ba70*/  IMAD.MOV R2, RZ, RZ, -R9 ;  /* 0x000000ffff027224 */ /* 0x002fc800078e0a09 */
[----:B------:R-:W-:Y:S01]  /*1ba80*/  IMAD.MOV.U32 R8, RZ, RZ, R2 ;  /* 0x000000ffff087224 */ /* 0x000fe200078e0002 */
[----:B------:R-:W-:-:S03]  /*1ba90*/  IABS R2, R6 ;  /* 0x0000000600027213 */ /* 0x000fc60000000000 */
[----:B------:R-:W-:Y:S02]  /*1baa0*/  IMAD R4, R8, R3, RZ ;  /* 0x0000000308047224 */ /* 0x000fe400078e02ff */
[----:B------:R-:W-:Y:S02]  /*1bab0*/  IMAD.MOV.U32 R8, RZ, RZ, RZ ;  /* 0x000000ffff087224 */ /* 0x000fe400078e00ff */
[----:B------:R-:W-:Y:S02]  /*1bac0*/  IMAD.MOV R2, RZ, RZ, -R2 ;  /* 0x000000ffff027224 */ /* 0x000fe400078e0a02 */
[----:B------:R-:W-:-:S04]  /*1bad0*/  IMAD.HI.U32 R9, R9, R4, R8 ;  /* 0x0000000409097227 */ /* 0x000fc800078e0008 */
[----:B------:R-:W-:Y:S01]  /*1bae0*/  IMAD.MOV.U32 R4, RZ, RZ, R14 ;  /* 0x000000ffff047224 */ /* 0x000fe200078e000e */
[----:B------:R-:W-:-:S03]  /*1baf0*/  MOV R8, R2 ;  /* 0x0000000200087202 */ /* 0x000fc60000000f00 */
[----:B------:R-:W-:-:S04]  /*1bb00*/  IMAD.HI.U32 R2, R9, R4, RZ ;  /* 0x0000000409027227 */ /* 0x000fc800078e00ff */
[----:B------:R-:W-:Y:S02]  /*1bb10*/  IMAD R4, R2, R8, R4 ;  /* 0x0000000802047224 */ /* 0x000fe400078e0204 */
[----:B--2---:R-:W1:Y:S03]  /*1bb20*/  MUFU.RCP R8, R15 ;  /* 0x0000000f00087308 */ /* 0x004e660000001000 */
[----:B------:R-:W-:Y:S02]  /*1bb30*/  ISETP.GT.U32.AND P0, PT, R3, R4, PT ;  /* 0x000000040300720c */ /* 0x000fe40003f04070 */
[----:B-1----:R-:W-:-:S11]  /*1bb40*/  IADD3 R8, R8, 0xffffffe, RZ ;  /* 0x0ffffffe08087810 */ /* 0x002fd60007ffe0ff */
[----:B------:R-:W-:Y:S01]  /*1bb50*/  @!P0 IMAD.IADD R4, R4, 0x1, -R3 ;  /* 0x0000000104048824 */ /* 0x000fe200078e0a03 */
[----:B------:R-:W1:Y:S04]  /*1bb60*/  F2I.FTZ.U32.TRUNC.NTZ R9, R8 ;  /* 0x0000000800097305 */ /* 0x000e68000021f000 */
[----:B------:R-:W-:Y:S02]  /*1bb70*/  ISETP.GE.U32.AND P2, PT, R4, R3, PT ;  /* 0x000000030400720c */ /* 0x000fe40003f46070 */
[----:B------:R-:W-:Y:S02]  /*1bb80*/  LOP3.LUT R3, R13, R6, RZ, 0x3c, !PT ;  /* 0x000000060d037212 */ /* 0x000fe400078e3cff */
[----:B------:R-:W-:Y:S02]  /*1bb90*/  @!P0 IADD3 R2, R2, 0x1, RZ ;  /* 0x0000000102028810 */ /* 0x000fe40007ffe0ff */
[----:B------:R-:W-:-:S02]  /*1bba0*/  ISETP.GE.AND P1, PT, R3, RZ, PT ;  /* 0x000000ff0300720c */ /* 0x000fc40003f26270 */
[----:B------:R-:W-:-:S05]  /*1bbb0*/  ISETP.NE.AND P0, PT, R6, RZ, PT ;  /* 0x000000ff0600720c */ /* 0x000fca0003f05270 */
[----:B------:R-:W-:Y:S01]  /*1bbc0*/  @P2 IADD3 R2, R2, 0x1, RZ ;  /* 0x0000000102022810 */ /* 0x000fe20007ffe0ff */
[----:B-1----:R-:W-:-:S05]  /*1bbd0*/  IMAD.MOV R3, RZ, RZ, -R9 ;  /* 0x000000ffff037224 */ /* 0x002fca00078e0a09 */
[----:B------:R-:W-:Y:S01]  /*1bbe0*/  MOV R4, R3 ;  /* 0x0000000300047202 */ /* 0x000fe20000000f00 */
[----:B------:R-:W-:Y:S01]  /*1bbf0*/  @!P1 IMAD.MOV R2, RZ, RZ, -R2 ;  /* 0x000000ffff029224 */ /* 0x000fe200078e0a02 */
[----:B------:R-:W-:Y:S02]  /*1bc00*/  @!P0 LOP3.LUT R2, RZ, R6, RZ, 0x33, !PT ;  /* 0x00000006ff028212 */ /* 0x000fe400078e33ff */
[----:B------:R-:W-:Y:S01]  /*1bc10*/  IABS R3, R5 ;  /* 0x0000000500037213 */ /* 0x000fe20000000000 */
[----:B------:R-:W-:Y:S01]  /*1bc20*/  IMAD R4, R4, R10, RZ ;  /* 0x0000000a04047224 */ /* 0x000fe200078e02ff */
[----:B------:R-:W-:Y:S01]  /*1bc30*/  IABS R15, R2 ;  /* 0x00000002000f7213 */ /* 0x000fe20000000000 */
[----:B------:R-:W-:Y:S02]  /*1bc40*/  IMAD.MOV.U32 R8, RZ, RZ, RZ ;  /* 0x000000ffff087224 */ /* 0x000fe400078e00ff */
[----:B------:R-:W-:Y:S02]  /*1bc50*/  IMAD.MOV R14, RZ, RZ, -R3 ;  /* 0x000000ffff0e7224 */ /* 0x000fe400078e0a03 */
[----:B------:R-:W-:-:S04]  /*1bc60*/  IMAD.HI.U32 R3, R9, R4, R8 ;  /* 0x0000000409037227 */ /* 0x000fc800078e0008 */
[----:B------:R-:W-:Y:S01]  /*1bc70*/  IMAD.MOV.U32 R4, RZ, RZ, R15 ;  /* 0x000000ffff047224 */ /* 0x000fe200078e000f */
[----:B------:R-:W-:-:S03]  /*1bc80*/  MOV R8, R14 ;  /* 0x0000000e00087202 */ /* 0x000fc60000000f00 */
        /* <DEDUP_REMOVED lines=23> */
.L_x_1897:
[----:B------:R-:W-:Y:S01]  /*1be00*/  MOV R2, c[0x0][0x53c] ;  /* 0x00014f0000027a02 */ /* 0x000fe20000000f00 */
[----:B------:R2:W-:Y:S04]  /*1be10*/  STL [R1], R10 ;  /* 0x0000000a01007387 */ /* 0x0005e80000100800 */
[----:B------:R2:W-:Y:S04]  /*1be20*/  STL [R1+0x4], RZ ;  /* 0x000004ff01007387 */ /* 0x0005e80000100800 */
[----:B------:R2:W-:Y:S04]  /*1be30*/  STL [R1+0x8], RZ ;  /* 0x000008ff01007387 */ /* 0x0005e80000100800 */
[----:B------:R2:W-:Y:S02]  /*1be40*/  STL [R1+0xc], R2 ;  /* 0x00000c0201007387 */ /* 0x0005e40000100800 */
.L_x_1906:
[----:B------:R-:W-:Y:S05]  /*1be50*/  BSYNC B1 ;  /* 0x0000000000017941 */ /* 0x000fea0003800000 */
.L_x_1895:
[----:B------:R-:W3:Y:S04]  /*1be60*/  LDL R8, [R1] ;  /* 0x0000000001087983 */ /* 0x000ee80000100800 */
[----:B------:R-:W3:Y:S04]  /*1be70*/  LDL R9, [R1+0x4] ;  /* 0x0000040001097983 */ /* 0x000ee80000100800 */
[----:B--2---:R-:W3:Y:S04]  /*1be80*/  LDL R10, [R1+0x8] ;  /* 0x00000800010a7983 */ /* 0x004ee80000100800 */
[----:B------:R-:W3:Y:S01]  /*1be90*/  LDL R11, [R1+0xc] ;  /* 0x00000c00010b7983 */ /* 0x000ee20000100800 */
[----:B------:R-:W-:Y:S03]  /*1bea0*/  WARPSYNC 0xffffffff ;  /* 0xffffffff00007948 */ /* 0x000fe60003800000 */
[----:B------:R-:W-:Y:S01]  /*1beb0*/  BAR.SYNC.DEFER_BLOCKING 0x4, 0x100 ;  /* 0x0104000000007b1d */ /* 0x000fe20000010000 */
[----:B------:R-:W-:-:S13]  /*1bec0*/  ISETP.NE.AND P0, PT, R16, RZ, PT ;  /* 0x000000ff1000720c */ /* 0x000fda0003f05270 */
[----:B---3--:R2:W-:Y:S04]  /*1bed0*/  @!P0 STS.128 [0x20080], R8 ;  /* 0x02008008ff008388 */ /* 0x0085e80000000c00 */
[----:B------:R-:W-:Y:S06]  /*1bee0*/  BAR.ARV 0x5, 0x100 ;  /* 0x0144000000007b1d */ /* 0x000fec0000002000 */
.L_x_1890:
[----:B-1----:R-:W4:Y:S02]  /*1bef0*/  LDL R2, [R1+0xc] ;  /* 0x00000c0001027983 */ /* 0x002f240000100800 */
[----:B----4-:R-:W-:-:S13]  /*1bf00*/  ISETP.GE.AND P0, PT, R2, c[0x0][0x53c], PT ;  /* 0x00014f0002007a0c */ /* 0x010fda0003f06270 */
[----:B--23--:R-:W-:Y:S01]  /*1bf10*/  @P0 CALL.REL.NOINC `(.L_x_1907) ;  /* 0x0000001000000944 */ /* 0x00cfe20003c00000 */
[----:B------:R-:W-:Y:S05]  /*1bf20*/  BRA `(.L_x_1908) ;  /* 0xfffe623000007947 */ /* 0x000fea000383ffff */
.L_x_1907:
[----:B------:R-:W-:Y:S05]  /*1bf30*/  EXIT ;  /* 0x000000000000794d */ /* 0x000fea0003800000 */
.L_x_1700:
[----:B------:R-:W-:Y:S01]  /*1bf40*/  IMAD.MOV.U32 R2, RZ, RZ, R4 ;  /* 0x000000ffff027224 */ /* 0x000fe200078e0004 */
[----:B------:R-:W-:Y:S02]  /*1bf50*/  MOV R5, 0x1 ;  /* 0x0000000100057802 */ /* 0x000fe40000000f00 */
[----:B------:R-:W-:Y:S02]  /*1bf60*/  MOV R3, 0x1bf80 ;  /* 0x0001bf8000037802 */ /* 0x000fe40000000f00 */
[----:B------:R-:W-:Y:S05]  /*1bf70*/  CALL.REL.NOINC `($__internal_33_$__cuda_sm70_shflsync_up_p) ;  /* 0x0000203000007944 */ /* 0x000fea0003c00000 */
[----:B------:R-:W-:Y:S01]  /*1bf80*/  MOV R0, R5 ;  /* 0x0000000500007202 */ /* 0x000fe20000000f00 */
[----:B------:R-:W-:Y:S05]  /*1bf90*/  BRA `(.L_x_1909) ;  /* 0xfffe44d000007947 */ /* 0x000fea000383ffff */
.L_x_1701:
[----:B------:R-:W-:Y:S01]  /*1bfa0*/  IMAD.MOV.U32 R2, RZ, RZ, R4 ;  /* 0x000000ffff027224 */ /* 0x000fe200078e0004 */
[----:B------:R-:W-:Y:S02]  /*1bfb0*/  MOV R5, 0x2 ;  /* 0x0000000200057802 */ /* 0x000fe40000000f00 */
[----:B------:R-:W-:Y:S02]  /*1bfc0*/  MOV R3, 0x1bfe0 ;  /* 0x0001bfe000037802 */ /* 0x000fe40000000f00 */
[----:B------:R-:W-:Y:S05]  /*1bfd0*/  CALL.REL.NOINC `($__internal_33_$__cuda_sm70_shflsync_up_p) ;  /* 0x00001fd000007944 */ /* 0x000fea0003c00000 */
[----:B------:R-:W-:Y:S02]  /*1bfe0*/  SEL R5, R5, RZ, P4 ;  /* 0x000000ff05057207 */ /* 0x000fe40002000000 */
[----:B------:R-:W-:-:S03]  /*1bff0*/  MOV R3, 0x1c040 ;  /* 0x0001c04000037802 */ /* 0x000fc60000000f00 */
[----:B------:R-:W-:Y:S01]  /*1c000*/  IMAD.IADD R0, R4, 0x1, R5 ;  /* 0x0000000104007824 */ /* 0x000fe200078e0205 */
[----:B------:R-:W-:-:S03]  /*1c010*/  MOV R5, 0x4 ;  /* 0x0000000400057802 */ /* 0x000fc60000000f00 */
[----:B------:R-:W-:Y:S02]  /*1c020*/  IMAD.MOV.U32 R2, RZ, RZ, R0 ;  /* 0x000000ffff027224 */ /* 0x000fe400078e0000 */
        /* <DEDUP_REMOVED lines=13> */
[----:B------:R-:W-:Y:S01]  /*1c100*/  SEL R4, R5, RZ, P1 ;  /* 0x000000ff05047207 */ /* 0x000fe20000800000 */
[----:B------:R-:W-:Y:S01]  /*1c110*/  IMAD.MOV.U32 R208, RZ, RZ, 0x1f ;  /* 0x0000001fffd07424 */ /* 0x000fe200078e00ff */
[----:B------:R-:W-:Y:S02]  /*1c120*/  MOV R3, 0x1f ;  /* 0x0000001f00037802 */ /* 0x000fe40000000f00 */
[----:B------:R-:W-:Y:S01]  /*1c130*/  MOV R2, 0x1c170 ;  /* 0x0001c17000027802 */ /* 0x000fe20000000f00 */
[----:B------:R-:W-:-:S04]  /*1c140*/  IMAD.IADD R4, R0, 0x1, R4 ;  /* 0x0000000100047824 */ /* 0x000fc800078e0204 */
[----:B------:R-:W-:Y:S02]  /*1c150*/  IMAD.MOV.U32 R209, RZ, RZ, R4 ;  /* 0x000000ffffd17224 */ /* 0x000fe400078e0004 */
[----:B------:R-:W-:Y:S05]  /*1c160*/  CALL.REL.NOINC `($__internal_32_$__cuda_sm70_shflsync_idx_p) ;  /* 0x00001df000007944 */ /* 0x000fea0003c00000 */
[----:B------:R-:W-:Y:S01]  /*1c170*/  MOV R0, R208 ;  /* 0x000000d000007202 */ /* 0x000fe20000000f00 */
[----:B------:R-:W-:Y:S05]  /*1c180*/  BRA `(.L_x_1910) ;  /* 0xfffe43e000007947 */ /* 0x000fea000383ffff */
.L_x_1703:
[----:B------:R-:W-:Y:S02]  /*1c190*/  SEL R2, RZ, 0x1, P0 ;  /* 0x00000001ff027807 */ /* 0x000fe40000000000 */
[----:B------:R-:W-:Y:S02]  /*1c1a0*/  MOV R3, 0x1c1c0 ;  /* 0x0001c1c000037802 */ /* 0x000fe40000000f00 */
[----:B------:R-:W-:Y:S05]  /*1c1b0*/  CALL.REL.NOINC `($__internal_34_$__cuda_sm70_votesync_ballot) ;  /* 0x00001e6000007944 */ /* 0x000fea0003c00000 */
[----:B------:R-:W-:Y:S05]  /*1c1c0*/  BRA `(.L_x_1911) ;  /* 0xfffe443000007947 */ /* 0x000fea000383ffff */
.L_x_1704:
[----:B------:R-:W-:Y:S01]  /*1c1d0*/  IMAD.MOV.U32 R209, RZ, RZ, R8 ;  /* 0x000000ffffd17224 */ /* 0x000fe200078e0008 */
[----:B--2---:R-:W-:Y:S01]  /*1c1e0*/  MOV R208, R14 ;  /* 0x0000000e00d07202 */ /* 0x004fe20000000f00 */
[----:B------:R-:W-:Y:S01]  /*1c1f0*/  IMAD.MOV.U32 R3, RZ, RZ, 0x1f ;  /* 0x0000001fff037424 */ /* 0x000fe200078e00ff */
[----:B------:R-:W-:Y:S02]  /*1c200*/  MOV R2, 0x1c220 ;  /* 0x0001c22000027802 */ /* 0x000fe40000000f00 */
[----:B-1----:R-:W-:Y:S05]  /*1c210*/  CALL.REL.NOINC `($__internal_32_$__cuda_sm70_shflsync_idx_p) ;  /* 0x00001d4000007944 */ /* 0x002fea0003c00000 */
[----:B------:R-:W-:Y:S01]  /*1c220*/  IMAD.MOV.U32 R11, RZ, RZ, R208 ;  /* 0x000000ffff0b7224 */ /* 0x000fe200078e00d0 */
[----:B------:R-:W-:Y:S01]  /*1c230*/  MOV R209, R7 ;  /* 0x0000000700d17202 */ /* 0x000fe20000000f00 */
[----:B------:R-:W-:Y:S01]  /*1c240*/  IMAD.MOV.U32 R6, RZ, RZ, RZ ;  /* 0x000000ffff067224 */ /* 0x000fe200078e00ff */
[----:B------:R-:W-:Y:S01]  /*1c250*/  MOV R208, R14 ;  /* 0x0000000e00d07202 */ /* 0x000fe20000000f00 */
[----:B------:R-:W-:Y:S01]  /*1c260*/  IMAD.MOV.U32 R3, RZ, RZ, 0x1f ;  /* 0x0000001fff037424 */ /* 0x000fe200078e00ff */
[----:B------:R-:W-:-:S02]  /*1c270*/  MOV R2, 0x1c290 ;  /* 0x0001c29000027802 */ /* 0x000fc40000000f00 */
[----:B------:R-:W-:Y:S05]  /*1c280*/  CALL.REL.NOINC `($__internal_32_$__cuda_sm70_shflsync_idx_p) ;  /* 0x00001cd000007944 */ /* 0x000fea0003c00000 */
[----:B------:R-:W-:Y:S01]  /*1c290*/  MOV R10, R208 ;  /* 0x000000d0000a7202 */ /* 0x000fe20000000f00 */
[----:B------:R-:W-:Y:S05]  /*1c2a0*/  BRA `(.L_x_1912) ;  /* 0xfffe43a000007947 */ /* 0x000fea000383ffff */
.L_x_1707:
[----:B------:R-:W-:Y:S01]  /*1c2b0*/  IMAD.MOV.U32 R209, RZ, RZ, R4 ;  /* 0x000000ffffd17224 */ /* 0x000fe200078e0004 */
[----:B------:R-:W-:-:S02]  /*1c2c0*/  MOV R3, 0x1f ;  /* 0x0000001f00037802 */ /* 0x000fc40000000f00 */
[----:B------:R-:W-:Y:S02]  /*1c2d0*/  MOV R2, 0x1c2f0 ;  /* 0x0001c2f000027802 */ /* 0x000fe40000000f00 */
[----:B-1234-:R-:W-:Y:S05]  /*1c2e0*/  CALL.REL.NOINC `($__internal_32_$__cuda_sm70_shflsync_idx_p) ;  /* 0x00001c7000007944 */ /* 0x01efea0003c00000 */
[----:B------:R-:W-:Y:S01]  /*1c2f0*/  MOV R6, R208 ;  /* 0x000000d000067202 */ /* 0x000fe20000000f00 */
[----:B------:R-:W-:Y:S05]  /*1c300*/  BRA `(.L_x_1706) ;  /* 0xfffe43a000007947 */ /* 0x000fea000383ffff */
.L_x_1759:
[----:B------:R-:W-:Y:S01]  /*1c310*/  IMAD.MOV.U32 R209, RZ, RZ, R5 ;  /* 0x000000ffffd17224 */ /* 0x000fe200078e0005 */
[----:B------:R-:W-:Y:S01]  /*1c320*/  MOV R208, RZ ;  /* 0x000000ff00d07202 */ /* 0x000fe20000000f00 */
[----:B------:R-:W-:Y:S01]  /*1c330*/  IMAD.MOV.U32 R3, RZ, RZ, 0x181f ;  /* 0x0000181fff037424 */ /* 0x000fe200078e00ff */
[----:B------:R-:W-:Y:S02]  /*1c340*/  MOV R2, 0x1c360 ;  /* 0x0001c36000027802 */ /* 0x000fe40000000f00 */
[----:B-----5:R-:W-:Y:S05]  /*1c350*/  CALL.REL.NOINC `($__internal_32_$__cuda_sm70_shflsync_idx_p) ;  /* 0x00001c0000007944 */ /* 0x020fea0003c00000 */
[----:B------:R-:W-:Y:S01]  /*1c360*/  MOV R4, R208 ;  /* 0x000000d000047202 */ /* 0x000fe20000000f00 */
[----:B------:R-:W-:Y:S05]  /*1c370*/  BRA `(.L_x_1913) ;  /* 0xfffeda4000007947 */ /* 0x000fea000383ffff */
.L_x_1760:
[----:B------:R-:W-:Y:S01]  /*1c380*/  IMAD.MOV.U32 R209, RZ, RZ, R13 ;  /* 0x000000ffffd17224 */ /* 0x000fe200078e000d */
[----:B------:R-:W-:Y:S01]  /*1c390*/  MOV R208, RZ ;  /* 0x000000ff00d07202 */ /* 0x000fe20000000f00 */
[----:B------:R-:W-:Y:S01]  /*1c3a0*/  IMAD.MOV.U32 R3, RZ, RZ, 0x181f ;  /* 0x0000181fff037424 */ /* 0x000fe200078e00ff */
[----:B------:R-:W-:Y:S02]  /*1c3b0*/  MOV R2, 0x1c3d0 ;  /* 0x0001c3d000027802 */ /* 0x000fe40000000f00 */
[----:B-12--5:R-:W-:Y:S05]  /*1c3c0*/  CALL.REL.NOINC `($__internal_32_$__cuda_sm70_shflsync_idx_p) ;  /* 0x00001b9000007944 */ /* 0x026fea0003c00000 */
[----:B------:R-:W-:Y:S01]  /*1c3d0*/  MOV R2, R208 ;  /* 0x000000d000027202 */ /* 0x000fe20000000f00 */
[----:B------:R-:W-:Y:S05]  /*1c3e0*/  BRA `(.L_x_1914) ;  /* 0xfffed9f000007947 */ /* 0x000fea000383ffff */
.L_x_1763:
[----:B------:R-:W-:Y:S01]  /*1c3f0*/  IMAD.MOV.U32 R209, RZ, RZ, R5 ;  /* 0x000000ffffd17224 */ /* 0x000fe200078e0005 */
[----:B------:R-:W-:Y:S01]  /*1c400*/  MOV R208, 0x1 ;  /* 0x0000000100d07802 */ /* 0x000fe20000000f00 */
[----:B--2---:R-:W-:Y:S01]  /*1c410*/  IMAD.MOV.U32 R3, RZ, RZ, 0x181f ;  /* 0x0000181fff037424 */ /* 0x004fe200078e00ff */
[----:B----4-:R-:W-:-:S02]  /*1c420*/  MOV R2, 0x1c440 ;  /* 0x0001c44000027802 */ /* 0x010fc40000000f00 */
[----:B-1-3-5:R-:W-:Y:S05]  /*1c430*/  CALL.REL.NOINC `($__internal_32_$__cuda_sm70_shflsync_idx_p) ;  /* 0x00001b2000007944 */ /* 0x02afea0003c00000 */
[----:B------:R-:W-:Y:S01]  /*1c440*/  IMAD.MOV.U32 R4, RZ, RZ, R208 ;  /* 0x000000ffff047224 */ /* 0x000fe200078e00d0 */
[----:B------:R-:W-:Y:S01]  /*1c450*/  MOV R208, 0x1 ;  /* 0x0000000100d07802 */ /* 0x000fe20000000f00 */
[----:B------:R-:W-:Y:S01]  /*1c460*/  IMAD.MOV.U32 R209, RZ, RZ, R13 ;  /* 0x000000ffffd17224 */ /* 0x000fe200078e000d */
[----:B------:R-:W-:-:S02]  /*1c470*/  MOV R3, 0x181f ;  /* 0x0000181f00037802 */ /* 0x000fc40000000f00 */
[----:B------:R-:W-:Y:S02]  /*1c480*/  MOV R2, 0x1c4a0 ;  /* 0x0001c4a000027802 */ /* 0x000fe40000000f00 */
[----:B------:R-:W-:Y:S05]  /*1c490*/  CALL.REL.NOINC `($__internal_32_$__cuda_sm70_shflsync_idx_p) ;  /* 0x00001ac000007944 */ /* 0x000fea0003c00000 */
[----:B------:R-:W-:Y:S01]  /*1c4a0*/  MOV R2, R208 ;  /* 0x000000d000027202 */ /* 0x000fe20000000f00 */
[----:B------:R-:W-:Y:S05]  /*1c4b0*/  BRA `(.L_x_1915) ;  /* 0xfffedac000007947 */ /* 0x000fea000383ffff */
.L_x_1766:
[----:B------:R-:W-:Y:S01]  /*1c4c0*/  IMAD.MOV.U32 R209, RZ, RZ, R5 ;  /* 0x000000ffffd17224 */ /* 0x000fe200078e0005 */
[----:B------:R-:W-:Y:S01]  /*1c4d0*/  MOV R208, 0x2 ;  /* 0x0000000200d07802 */ /* 0x000fe20000000f00 */
[----:B-1----:R-:W-:Y:S01]  /*1c4e0*/  IMAD.MOV.U32 R3, RZ, RZ, 0x181f ;  /* 0x0000181fff037424 */ /* 0x002fe200078e00ff */
[----:B----4-:R-:W-:Y:S02]  /*1c4f0*/  MOV R2, 0x1c510 ;  /* 0x0001c51000027802 */ /* 0x010fe40000000f00 */
[----:B--23-5:R-:W-:Y:S05]  /*1c500*/  CALL.REL.NOINC `($__internal_32_$__cuda_sm70_shflsync_idx_p) ;  /* 0x00001a5000007944 */ /* 0x02cfea0003c00000 */
[----:B------:R-:W-:Y:S01]  /*1c510*/  MOV R4, R208 ;  /* 0x000000d000047202 */ /* 0x000fe20000000f00 */
[----:B------:R-:W-:Y:S05]  /*1c520*/  BRA `(.L_x_1916) ;  /* 0xfffedbc000007947 */ /* 0x000fea000383ffff */
.L_x_1767:
[----:B------:R-:W-:Y:S01]  /*1c530*/  IMAD.MOV.U32 R209, RZ, RZ, R13 ;  /* 0x000000ffffd17224 */ /* 0x000fe200078e000d */
[----:B------:R-:W-:Y:S01]  /*1c540*/  MOV R208, 0x2 ;  /* 0x0000000200d07802 */ /* 0x000fe20000000f00 */
[----:B------:R-:W-:Y:S01]  /*1c550*/  IMAD.MOV.U32 R3, RZ, RZ, 0x181f ;  /* 0x0000181fff037424 */ /* 0x000fe200078e00ff */
[----:B----4-:R-:W-:Y:S02]  /*1c560*/  MOV R2, 0x1c580 ;  /* 0x0001c58000027802 */ /* 0x010fe40000000f00 */
[----:B-123-5:R-:W-:Y:S05]  /*1c570*/  CALL.REL.NOINC `($__internal_32_$__cuda_sm70_shflsync_idx_p) ;  /* 0x000019e000007944 */ /* 0x02efea0003c00000 */
[----:B------:R-:W-:Y:S01]  /*1c580*/  MOV R2, R208 ;  /* 0x000000d000027202 */ /* 0x000fe20000000f00 */
[----:B------:R-:W-:Y:S05]  /*1c590*/  BRA `(.L_x_1917) ;  /* 0xfffedb7000007947 */ /* 0x000fea000383ffff */
.L_x_1770:
[----:B------:R-:W-:Y:S01]  /*1c5a0*/  IMAD.MOV.U32 R209, RZ, RZ, R5 ;  /* 0x000000ffffd17224 */ /* 0x000fe200078e0005 */
[----:B------:R-:W-:Y:S01]  /*1c5b0*/  MOV R208, 0x3 ;  /* 0x0000000300d07802 */ /* 0x000fe20000000f00 */
[----:B-1----:R-:W-:Y:S01]  /*1c5c0*/  IMAD.MOV.U32 R3, RZ, RZ, 0x181f ;  /* 0x0000181fff037424 */ /* 0x002fe200078e00ff */
[----:B------:R-:W-:-:S02]  /*1c5d0*/  MOV R2, 0x1c5f0 ;  /* 0x0001c5f000027802 */ /* 0x000fc40000000f00 */
[----:B--2345:R-:W-:Y:S05]  /*1c5e0*/  CALL.REL.NOINC `($__internal_32_$__cuda_sm70_shflsync_idx_p) ;  /* 0x0000197000007944 */ /* 0x03cfea0003c00000 */
        /* <DEDUP_REMOVED lines=8> */
.L_x_1827:
[----:B------:R-:W-:Y:S01]  /*1c670*/  IMAD.MOV.U32 R209, RZ, RZ, R6 ;  /* 0x000000ffffd17224 */ /* 0x000fe200078e0006 */
[----:B------:R-:W-:Y:S01]  /*1c680*/  MOV R208, 0x1 ;  /* 0x0000000100d07802 */ /* 0x000fe20000000f00 */
[----:B-1----:R-:W-:Y:S01]  /*1c690*/  IMAD.MOV.U32 R3, RZ, RZ, 0x181f ;  /* 0x0000181fff037424 */ /* 0x002fe200078e00ff */
[----:B------:R-:W-:Y:S02]  /*1c6a0*/  MOV R2, 0x1c6c0 ;  /* 0x0001c6c000027802 */ /* 0x000fe40000000f00 */
[----:B-----5:R-:W-:Y:S05]  /*1c6b0*/  CALL.REL.NOINC `($__internal_32_$__cuda_sm70_shflsync_idx_p) ;  /* 0x000018a000007944 */ /* 0x020fea0003c00000 */
[----:B------:R-:W-:Y:S01]  /*1c6c0*/  IMAD.MOV.U32 R5, RZ, RZ, R208 ;  /* 0x000000ffff057224 */ /* 0x000fe200078e00d0 */
[----:B------:R-:W-:Y:S01]  /*1c6d0*/  MOV R208, 0x1 ;  /* 0x0000000100d07802 */ /* 0x000fe20000000f00 */
[----:B------:R-:W-:Y:S01]  /*1c6e0*/  IMAD.MOV.U32 R209, RZ, RZ, R13 ;  /* 0x000000ffffd17224 */ /* 0x000fe200078e000d */
[----:B------:R-:W-:Y:S02]  /*1c6f0*/  MOV R3, 0x181f ;  /* 0x0000181f00037802 */ /* 0x000fe40000000f00 */
[----:B------:R-:W-:Y:S02]  /*1c700*/  MOV R2, 0x1c720 ;  /* 0x0001c72000027802 */ /* 0x000fe40000000f00 */
[----:B------:R-:W-:Y:S05]  /*1c710*/  CALL.REL.NOINC `($__internal_32_$__cuda_sm70_shflsync_idx_p) ;  /* 0x0000184000007944 */ /* 0x000fea0003c00000 */
[----:B------:R-:W-:Y:S01]  /*1c720*/  MOV R2, R208 ;  /* 0x000000d000027202 */ /* 0x000fe20000000f00 */
[----:B------:R-:W-:Y:S05]  /*1c730*/  BRA `(.L_x_1919) ;  /* 0xffff4e8000007947 */ /* 0x000fea000383ffff */
.L_x_1830:
[----:B------:R-:W-:Y:S01]  /*1c740*/  IMAD.MOV.U32 R209, RZ, RZ, R5 ;  /* 0x000000ffffd17224 */ /* 0x000fe200078e0005 */
[----:B------:R-:W-:Y:S01]  /*1c750*/  MOV R208, RZ ;  /* 0x000000ff00d07202 */ /* 0x000fe20000000f00 */
[----:B------:R-:W-:Y:S01]  /*1c760*/  IMAD.MOV.U32 R3, RZ, RZ, 0x181f ;  /* 0x0000181fff037424 */ /* 0x000fe200078e00ff */
[----:B------:R-:W-:-:S02]  /*1c770*/  MOV R2, 0x1c790 ;  /* 0x0001c79000027802 */ /* 0x000fc40000000f00 */
[----:B------:R-:W-:Y:S05]  /*1c780*/  CALL.REL.NOINC `($__internal_32_$__cuda_sm70_shflsync_idx_p) ;  /* 0x000017d000007944 */ /* 0x000fea0003c00000 */
[----:B------:R-:W-:Y:S01]  /*1c790*/  MOV R4, R208 ;  /* 0x000000d000047202 */ /* 0x000fe20000000f00 */
[----:B------:R-:W-:Y:S05]  /*1c7a0*/  BRA `(.L_x_1920) ;  /* 0xffff5bd000007947 */ /* 0x000fea000383ffff */
.L_x_1831:
[----:B------:R-:W-:Y:S01]  /*1c7b0*/  IMAD.MOV.U32 R209, RZ, RZ, R6 ;  /* 0x000000ffffd17224 */ /* 0x000fe200078e0006 */
[----:B------:R-:W-:Y:S01]  /*1c7c0*/  MOV R208, RZ ;  /* 0x000000ff00d07202 */ /* 0x000fe20000000f00 */
[----:B------:R-:W-:Y:S01]  /*1c7d0*/  IMAD.MOV.U32 R3, RZ, RZ, 0x181f ;  /* 0x0000181fff037424 */ /* 0x000fe200078e00ff */
[----:B------:R-:W-:-:S02]  /*1c7e0*/  MOV R2, 0x1c800 ;  /* 0x0001c80000027802 */ /* 0x000fc40000000f00 */
[----:B-12---:R-:W-:Y:S05]  /*1c7f0*/  CALL.REL.NOINC `($__internal_32_$__cuda_sm70_shflsync_idx_p) ;  /* 0x0000176000007944 */ /* 0x006fea0003c00000 */
[----:B------:R-:W-:Y:S01]  /*1c800*/  MOV R2, R208 ;  /* 0x000000d000027202 */ /* 0x000fe20000000f00 */
[----:B------:R-:W-:Y:S05]  /*1c810*/  BRA `(.L_x_1921) ;  /* 0xffff5b8000007947 */ /* 0x000fea000383ffff */
.L_x_1834:
[----:B------:R-:W-:Y:S01]  /*1c820*/  IMAD.MOV.U32 R209, RZ, RZ, R5 ;  /* 0x000000ffffd17224 */ /* 0x000fe200078e0005 */
[----:B------:R-:W-:Y:S01]  /*1c830*/  MOV R208, 0x1 ;  /* 0x0000000100d07802 */ /* 0x000fe20000000f00 */
[----:B--2---:R-:W-:Y:S01]  /*1c840*/  IMAD.MOV.U32 R3, RZ, RZ, 0x181f ;  /* 0x0000181fff037424 */ /* 0x004fe200078e00ff */
[----:B----4-:R-:W-:-:S03]  /*1c850*/  MOV R2, 0x1c870 ;  /* 0x0001c87000027802 */ /* 0x010fc60000000f00 */
[----:B-1-3--:R-:W-:Y:S05]  /*1c860*/  CALL.REL.NOINC `($__internal_32_$__cuda_sm70_shflsync_idx_p) ;  /* 0x000016f000007944 */ /* 0x00afea0003c00000 */
        /* <DEDUP_REMOVED lines=8> */
.L_x_1835:
[----:B------:R-:W-:Y:S01]  /*1c8f0*/  IMAD.MOV.U32 R4, RZ, RZ, R6 ;  /* 0x000000ffff047224 */ /* 0x000fe200078e0006 */
[----:B------:R-:W-:Y:S02]  /*1c900*/  MOV R3, 0x2 ;  /* 0x0000000200037802 */ /* 0x000fe40000000f00 */
[----:B------:R-:W-:Y:S02]  /*1c910*/  MOV R2, 0x1c930 ;  /* 0x0001c93000027802 */ /* 0x000fe40000000f00 */
[----:B------:R-:W-:Y:S05]  /*1c920*/  CALL.REL.NOINC `($__internal_31_$__cuda_sm70_shflsync_bfly_p) ;  /* 0x000015d000007944 */ /* 0x000fea0003c00000 */
[----:B------:R-:W-:Y:S01]  /*1c930*/  MOV R2, R177 ;  /* 0x000000b100027202 */ /* 0x000fe20000000f00 */
[----:B------:R-:W-:Y:S05]  /*1c940*/  BRA `(.L_x_1923) ;  /* 0xffff60d000007947 */ /* 0x000fea000383ffff */
.L_x_1836:
[----:B------:R-:W-:Y:S01]  /*1c950*/  IMAD.MOV.U32 R4, RZ, RZ, R6 ;  /* 0x000000ffff047224 */ /* 0x000fe200078e0006 */
[----:B------:R-:W-:Y:S02]  /*1c960*/  MOV R3, 0x1 ;  /* 0x0000000100037802 */ /* 0x000fe40000000f00 */
[----:B------:R-:W-:Y:S02]  /*1c970*/  MOV R2, 0x1c990 ;  /* 0x0001c99000027802 */ /* 0x000fe40000000f00 */
[----:B------:R-:W-:Y:S05]  /*1c980*/  CALL.REL.NOINC `($__internal_31_$__cuda_sm70_shflsync_bfly_p) ;  /* 0x0000157000007944 */ /* 0x000fea0003c00000 */
[----:B------:R-:W-:Y:S01]  /*1c990*/  FMNMX.FTZ R6, R6, R177, !PT ;  /* 0x000000b106067209 */ /* 0x000fe20007810000 */
[----:B------:R-:W-:Y:S01]  /*1c9a0*/  IMAD.MOV.U32 R4, RZ, RZ, R5 ;  /* 0x000000ffff047224 */ /* 0x000fe200078e0005 */
[----:B------:R-:W-:Y:S01]  /*1c9b0*/  MOV R2, 0x1c9e0 ;  /* 0x0001c9e000027802 */ /* 0x000fe20000000f00 */
[----:B------:R-:W-:-:S02]  /*1c9c0*/  IMAD.MOV.U32 R3, RZ, RZ, 0x2 ;  /* 0x00000002ff037424 */ /* 0x000fc400078e00ff */
[----:B------:R-:W-:Y:S05]  /*1c9d0*/  CALL.REL.NOINC `($__internal_31_$__cuda_sm70_shflsync_bfly_p) ;  /* 0x0000152000007944 */ /* 0x000fea0003c00000 */
[----:B------:R-:W-:Y:S01]  /*1c9e0*/  FMNMX.FTZ R5, R5, R177, !PT ;  /* 0x000000b105057209 */ /* 0x000fe20007810000 */
[----:B------:R-:W-:Y:S01]  /*1c9f0*/  IMAD.MOV.U32 R3, RZ, RZ, 0x1 ;  /* 0x00000001ff037424 */ /* 0x000fe200078e00ff */
[----:B------:R-:W-:-:S03]  /*1ca00*/  MOV R2, 0x1ca30 ;  /* 0x0001ca3000027802 */ /* 0x000fc60000000f00 */
[----:B------:R-:W-:Y:S02]  /*1ca10*/  IMAD.MOV.U32 R4, RZ, RZ, R5 ;  /* 0x000000ffff047224 */ /* 0x000fe400078e0005 */
[----:B------:R-:W-:Y:S05]  /*1ca20*/  CALL.REL.NOINC `($__internal_31_$__cuda_sm70_shflsync_bfly_p) ;  /* 0x000014d000007944 */ /* 0x000fea0003c00000 */
[----:B------:R-:W-:Y:S01]  /*1ca30*/  MOV R4, R177 ;  /* 0x000000b100047202 */ /* 0x000fe20000000f00 */
[----:B------:R-:W-:Y:S05]  /*1ca40*/  BRA `(.L_x_1924) ;  /* 0xffff604000007947 */ /* 0x000fea000383ffff */
.L_x_1838:
[----:B------:R-:W-:Y:S01]  /*1ca50*/  MOV R208, RZ ;  /* 0x000000ff00d07202 */ /* 0x000fe20000000f00 */
[----:B------:R-:W-:Y:S01]  /*1ca60*/  IMAD.MOV.U32 R209, RZ, RZ, R4 ;  /* 0x000000ffffd17224 */ /* 0x000fe200078e0004 */
[----:B-1----:R-:W-:Y:S01]  /*1ca70*/  MOV R2, 0x1caa0 ;  /* 0x0001caa000027802 */ /* 0x002fe20000000f00 */
[----:B------:R-:W-:Y:S02]  /*1ca80*/  IMAD.MOV.U32 R3, RZ, RZ, 0x181f ;  /* 0x0000181fff037424 */ /* 0x000fe400078e00ff */
[----:B--234-:R-:W-:Y:S05]  /*1ca90*/  CALL.REL.NOINC `($__internal_32_$__cuda_sm70_shflsync_idx_p) ;  /* 0x000014c000007944 */ /* 0x01cfea0003c00000 */
[----:B------:R-:W-:Y:S01]  /*1caa0*/  MOV R2, R208 ;  /* 0x000000d000027202 */ /* 0x000fe20000000f00 */
[----:B------:R-:W-:-:S05]  /*1cab0*/  BRA `(.L_x_1925) ;  /* 0xffff717000007947 */ /* 0x000fca000383ffff */
.L_x_1841:
[----:B------:R-:W-:Y:S01]  /*1cac0*/  MOV R208, 0x1 ;  /* 0x0000000100d07802 */ /* 0x000fe20000000f00 */
[----:B------:R-:W-:Y:S01]  /*1cad0*/  IMAD.MOV.U32 R209, RZ, RZ, R4 ;  /* 0x000000ffffd17224 */ /* 0x000fe200078e0004 */
[----:B------:R-:W-:Y:S01]  /*1cae0*/  MOV R2, 0x1cb10 ;  /* 0x0001cb1000027802 */ /* 0x000fe20000000f00 */
[----:B------:R-:W-:Y:S02]  /*1caf0*/  IMAD.MOV.U32 R3, RZ, RZ, 0x181f ;  /* 0x0000181fff037424 */ /* 0x000fe400078e00ff */
[----:B--23--:R-:W-:Y:S05]  /*1cb00*/  CALL.REL.NOINC `($__internal_32_$__cuda_sm70_shflsync_idx_p) ;  /* 0x0000145000007944 */ /* 0x00cfea0003c00000 */
[----:B------:R-:W-:Y:S01]  /*1cb10*/  MOV R3, 0x181f ;  /* 0x0000181f00037802 */ /* 0x000fe20000000f00 */
[----:B------:R-:W-:Y:S01]  /*1cb20*/  IMAD.MOV.U32 R4, RZ, RZ, R208 ;  /* 0x000000ffff047224 */ /* 0x000fe200078e00d0 */
[----:B------:R-:W-:Y:S01]  /*1cb30*/  MOV R208, 0x1 ;  /* 0x0000000100d07802 */ /* 0x000fe20000000f00 */
[----:B------:R-:W-:Y:S01]  /*1cb40*/  IMAD.MOV.U32 R209, RZ, RZ, R20 ;  /* 0x000000ffffd17224 */ /* 0x000fe200078e0014 */
[----:B------:R-:W-:Y:S02]  /*1cb50*/  MOV R2, 0x1cb70 ;  /* 0x0001cb7000027802 */ /* 0x000fe40000000f00 */
[----:B------:R-:W-:Y:S05]  /*1cb60*/  CALL.REL.NOINC `($__internal_32_$__cuda_sm70_shflsync_idx_p) ;  /* 0x000013f000007944 */ /* 0x000fea0003c00000 */
[----:B------:R-:W-:Y:S01]  /*1cb70*/  MOV R2, R208 ;  /* 0x000000d000027202 */ /* 0x000fe20000000f00 */
[----:B------:R-:W-:-:S05]  /*1cb80*/  BRA `(.L_x_1926) ;  /* 0xffff720000007947 */ /* 0x000fca000383ffff */
.L_x_1844:
[----:B------:R-:W-:Y:S01]  /*1cb90*/  MOV R208, RZ ;  /* 0x000000ff00d07202 */ /* 0x000fe20000000f00 */
[----:B------:R-:W-:Y:S01]  /*1cba0*/  IMAD.MOV.U32 R209, RZ, RZ, R177 ;  /* 0x000000ffffd17224 */ /* 0x000fe200078e00b1 */
[----:B------:R-:W-:Y:S01]  /*1cbb0*/  MOV R2, 0x1cbe0 ;  /* 0x0001cbe000027802 */ /* 0x000fe20000000f00 */
[----:B------:R-:W-:Y:S02]  /*1cbc0*/  IMAD.MOV.U32 R3, RZ, RZ, 0x181f ;  /* 0x0000181fff037424 */ /* 0x000fe400078e00ff */
[----:B------:R-:W-:Y:S05]  /*1cbd0*/  CALL.REL.NOINC `($__internal_32_$__cuda_sm70_shflsync_idx_p) ;  /* 0x0000138000007944 */ /* 0x000fea0003c00000 */
[----:B------:R-:W-:Y:S01]  /*1cbe0*/  MOV R4, R208 ;  /* 0x000000d000047202 */ /* 0x000fe20000000f00 */
[----:B------:R-:W-:-:S05]  /*1cbf0*/  BRA `(.L_x_1927) ;  /* 0xffff7ed000007947 */ /* 0x000fca000383ffff */
.L_x_1845:
[----:B------:R-:W-:Y:S01]  /*1cc00*/  MOV R208, RZ ;  /* 0x000000ff00d07202 */ /* 0x000fe20000000f00 */
[----:B------:R-:W-:Y:S01]  /*1cc10*/  IMAD.MOV.U32 R209, RZ, RZ, R180 ;  /* 0x000000ffffd17224 */ /* 0x000fe200078e00b4 */
[----:B------:R-:W-:Y:S01]  /*1cc20*/  MOV R2, 0x1cc50 ;  /* 0x0001cc5000027802 */ /* 0x000fe20000000f00 */
[----:B------:R-:W-:Y:S02]  /*1cc30*/  IMAD.MOV.U32 R3, RZ, RZ, 0x181f ;  /* 0x0000181fff037424 */ /* 0x000fe400078e00ff */
[----:B-12---:R-:W-:Y:S05]  /*1cc40*/  CALL.REL.NOINC `($__internal_32_$__cuda_sm70_shflsync_idx_p) ;  /* 0x0000131000007944 */ /* 0x006fea0003c00000 */
[----:B------:R-:W-:Y:S01]  /*1cc50*/  MOV R2, R208 ;  /* 0x000000d000027202 */ /* 0x000fe20000000f00 */
[----:B------:R-:W-:-:S05]  /*1cc60*/  BRA `(.L_x_1928) ;  /* 0xffff7e8000007947 */ /* 0x000fca000383ffff */
.L_x_1846:
[----:B------:R-:W-:Y:S01]  /*1cc70*/  MOV R208, 0x1 ;  /* 0x0000000100d07802 */ /* 0x000fe20000000f00 */
[----:B------:R-:W-:Y:S01]  /*1cc80*/  IMAD.MOV.U32 R209, RZ, RZ, R177 ;  /* 0x000000ffffd17224 */ /* 0x000fe200078e00b1 */
[----:B--2---:R-:W-:Y:S01]  /*1cc90*/  MOV R2, 0x1ccc0 ;  /* 0x0001ccc000027802 */ /* 0x004fe20000000f00 */
[----:B------:R-:W-:Y:S03]  /*1cca0*/  IMAD.MOV.U32 R3, RZ, RZ, 0x181f ;  /* 0x0000181fff037424 */ /* 0x000fe600078e00ff */
[----:B-1-3--:R-:W-:Y:S05]  /*1ccb0*/  CALL.REL.NOINC `($__internal_32_$__cuda_sm70_shflsync_idx_p) ;  /* 0x000012a000007944 */ /* 0x00afea0003c00000 */
        /* <DEDUP_REMOVED lines=8> */
.L_x_1847:
[----:B------:R-:W-:Y:S02]  /*1cd40*/  MOV R3, 0x2 ;  /* 0x0000000200037802 */ /* 0x000fe40000000f00 */
[----:B------:R-:W-:Y:S02]  /*1cd50*/  MOV R2, 0x1cd70 ;  /* 0x0001cd7000027802 */ /* 0x000fe40000000f00 */
[----:B---3--:R-:W-:Y:S05]  /*1cd60*/  CALL.REL.NOINC `($__internal_31_$__cuda_sm70_shflsync_bfly_p) ;  /* 0x0000119000007944 */ /* 0x008fea0003c00000 */
[----:B------:R-:W-:Y:S01]  /*1cd70*/  MOV R2, R177 ;  /* 0x000000b100027202 */ /* 0x000fe20000000f00 */
[----:B------:R-:W-:-:S05]  /*1cd80*/  BRA `(.L_x_1930) ;  /* 0xffff814000007947 */ /* 0x000fca000383ffff */
.L_x_1848:
[----:B------:R-:W-:Y:S02]  /*1cd90*/  MOV R3, 0x1 ;  /* 0x0000000100037802 */ /* 0x000fe40000000f00 */
[----:B------:R-:W-:Y:S02]  /*1cda0*/  MOV R2, 0x1cdc0 ;  /* 0x0001cdc000027802 */ /* 0x000fe40000000f00 */
[----:B---3--:R-:W-:Y:S05]  /*1cdb0*/  CALL.REL.NOINC `($__internal_31_$__cuda_sm70_shflsync_bfly_p) ;  /* 0x0000114000007944 */ /* 0x008fea0003c00000 */
[----:B------:R-:W-:Y:S01]  /*1cdc0*/  IMAD.MOV.U32 R3, RZ, RZ, 0x2 ;  /* 0x00000002ff037424 */ /* 0x000fe200078e00ff */
[----:B------:R-:W-:Y:S01]  /*1cdd0*/  FMNMX.FTZ R6, R4, R177, !PT ;  /* 0x000000b104067209 */ /* 0x000fe20007810000 */
[----:B------:R-:W-:Y:S01]  /*1cde0*/  IMAD.MOV.U32 R4, RZ, RZ, R176 ;  /* 0x000000ffff047224 */ /* 0x000fe200078e00b0 */
[----:B------:R-:W-:Y:S02]  /*1cdf0*/  MOV R2, 0x1ce10 ;  /* 0x0001ce1000027802 */ /* 0x000fe40000000f00 */
[----:B------:R-:W-:Y:S05]  /*1ce00*/  CALL.REL.NOINC `($__internal_31_$__cuda_sm70_shflsync_bfly_p) ;  /* 0x000010f000007944 */ /* 0x000fea0003c00000 */
[----:B------:R-:W-:Y:S01]  /*1ce10*/  FMNMX.FTZ R4, R176, R177, !PT ;  /* 0x000000b1b0047209 */ /* 0x000fe20007810000 */
[----:B------:R-:W-:Y:S01]  /*1ce20*/  IMAD.MOV.U32 R3, RZ, RZ, 0x1 ;  /* 0x00000001ff037424 */ /* 0x000fe200078e00ff */
[----:B------:R-:W-:Y:S02]  /*1ce30*/  MOV R2, 0x1ce50 ;  /* 0x0001ce5000027802 */ /* 0x000fe40000000f00 */
[----:B------:R-:W-:Y:S05]  /*1ce40*/  CALL.REL.NOINC `($__internal_31_$__cuda_sm70_shflsync_bfly_p) ;  /* 0x000010b000007944 */ /* 0x000fea0003c00000 */
[----:B------:R-:W-:Y:S01]  /*1ce50*/  MOV R2, R177 ;  /* 0x000000b100027202 */ /* 0x000fe20000000f00 */
[----:B------:R-:W-:-:S05]  /*1ce60*/  BRA `(.L_x_1931) ;  /* 0xffff80d000007947 */ /* 0x000fca000383ffff */
.L_x_1850:
[----:B------:R-:W-:Y:S01]  /*1ce70*/  IMAD.MOV.U32 R4, RZ, RZ, R218 ;  /* 0x000000ffff047224 */ /* 0x000fe200078e00da */
[----:B------:R-:W-:-:S02]  /*1ce80*/  MOV R3, 0x2 ;  /* 0x0000000200037802 */ /* 0x000fc40000000f00 */
[----:B------:R-:W-:Y:S02]  /*1ce90*/  MOV R2, 0x1ceb0 ;  /* 0x0001ceb000027802 */ /* 0x000fe40000000f00 */
[----:B------:R-:W-:Y:S05]  /*1cea0*/  CALL.REL.NOINC `($__internal_31_$__cuda_sm70_shflsync_bfly_p) ;  /* 0x0000105000007944 */ /* 0x000fea0003c00000 */
[----:B------:R-:W-:Y:S01]  /*1ceb0*/  FADD.FTZ R4, R218, R177 ;  /* 0x000000b1da047221 */ /* 0x000fe20000010000 */
[----:B------:R-:W-:Y:S02]  /*1cec0*/  MOV R3, 0x1 ;  /* 0x0000000100037802 */ /* 0x000fe40000000f00 */
[----:B------:R-:W-:Y:S02]  /*1ced0*/  MOV R2, 0x1cef0 ;  /* 0x0001cef000027802 */ /* 0x000fe40000000f00 */
[----:B------:R-:W-:Y:S05]  /*1cee0*/  CALL.REL.NOINC `($__internal_31_$__cuda_sm70_shflsync_bfly_p) ;  /* 0x0000101000007944 */ /* 0x000fea0003c00000 */
[----:B------:R-:W-:Y:S01]  /*1cef0*/  FADD.FTZ R8, R4, R177 ;  /* 0x000000b104087221 */ /* 0x000fe20000010000 */
[----:B------:R-:W-:Y:S02]  /*1cf00*/  MOV R4, R217 ;  /* 0x000000d900047202 */ /* 0x000fe40000000f00 */
[----:B------:R-:W-:Y:S02]  /*1cf10*/  MOV R3, 0x2 ;  /* 0x0000000200037802 */ /* 0x000fe40000000f00 */
[----:B------:R-:W-:Y:S02]  /*1cf20*/  MOV R2, 0x1cf40 ;  /* 0x0001cf4000027802 */ /* 0x000fe40000000f00 */
[----:B------:R-:W-:Y:S05]  /*1cf30*/  CALL.REL.NOINC `($__internal_31_$__cuda_sm70_shflsync_bfly_p) ;  /* 0x00000fc000007944 */ /* 0x000fea0003c00000 */
[----:B------:R-:W-:Y:S01]  /*1cf40*/  FADD.FTZ R4, R217, R177 ;  /* 0x000000b1d9047221 */ /* 0x000fe20000010000 */
[----:B------:R-:W-:Y:S02]  /*1cf50*/  MOV R3, 0x1 ;  /* 0x0000000100037802 */ /* 0x000fe40000000f00 */
[----:B------:R-:W-:-:S02]  /*1cf60*/  MOV R2, 0x1cf80 ;  /* 0x0001cf8000027802 */ /* 0x000fc40000000f00 */
[----:B------:R-:W-:Y:S05]  /*1cf70*/  CALL.REL.NOINC `($__internal_31_$__cuda_sm70_shflsync_bfly_p) ;  /* 0x00000f8000007944 */ /* 0x000fea0003c00000 */
[----:B------:R-:W-:Y:S01]  /*1cf80*/  MOV R2, R177 ;  /* 0x000000b100027202 */ /* 0x000fe20000000f00 */
[----:B------:R-:W-:Y:S05]  /*1cf90*/  BRA `(.L_x_1932) ;  /* 0xffff976000007947 */ /* 0x000fea000383ffff */
.L_x_1857:
[----:B--234-:R-:W-:Y:S01]  /*1cfa0*/  IMAD.MOV.U32 R209, RZ, RZ, R13 ;  /* 0x000000ffffd17224 */ /* 0x01cfe200078e000d */
[----:B------:R-:W-:Y:S01]  /*1cfb0*/  MOV R208, RZ ;  /* 0x000000ff00d07202 */ /* 0x000fe20000000f00 */
[----:B------:R-:W-:Y:S01]  /*1cfc0*/  IMAD.MOV.U32 R3, RZ, RZ, 0x181f ;  /* 0x0000181fff037424 */ /* 0x000fe200078e00ff */
[----:B------:R-:W-:-:S02]  /*1cfd0*/  MOV R2, 0x1cff0 ;  /* 0x0001cff000027802 */ /* 0x000fc40000000f00 */
[----:B-1----:R-:W-:Y:S05]  /*1cfe0*/  CALL.REL.NOINC `($__internal_32_$__cuda_sm70_shflsync_idx_p) ;  /* 0x00000f7000007944 */ /* 0x002fea0003c00000 */
[----:B------:R-:W-:Y:S01]  /*1cff0*/  MOV R5, R208 ;  /* 0x000000d000057202 */ /* 0x000fe20000000f00 */
[----:B------:R-:W-:Y:S05]  /*1d000*/  BRA `(.L_x_1933) ;  /* 0xffffb38000007947 */ /* 0x000fea000383ffff */
.L_x_1858:
[----:B------:R-:W-:Y:S01]  /*1d010*/  IMAD.MOV.U32 R209, RZ, RZ, R16 ;  /* 0x000000ffffd17224 */ /* 0x000fe200078e0010 */
[----:B------:R-:W-:Y:S01]  /*1d020*/  MOV R208, RZ ;  /* 0x000000ff00d07202 */ /* 0x000fe20000000f00 */
[----:B------:R-:W-:Y:S01]  /*1d030*/  IMAD.MOV.U32 R3, RZ, RZ, 0x181f ;  /* 0x0000181fff037424 */ /* 0x000fe200078e00ff */
[----:B------:R-:W-:-:S02]  /*1d040*/  MOV R2, 0x1d060 ;  /* 0x0001d06000027802 */ /* 0x000fc40000000f00 */
[----:B-123--:R-:W-:Y:S05]  /*1d050*/  CALL.REL.NOINC `($__internal_32_$__cuda_sm70_shflsync_idx_p) ;  /* 0x00000f0000007944 */ /* 0x00efea0003c00000 */
[----:B------:R-:W-:Y:S01]  /*1d060*/  MOV R2, R208 ;  /* 0x000000d000027202 */ /* 0x000fe20000000f00 */
[----:B------:R-:W-:Y:S05]  /*1d070*/  BRA `(.L_x_1934) ;  /* 0xffffb33000007947 */ /* 0x000fea000383ffff */
.L_x_1861:
[----:B------:R-:W-:Y:S01]  /*1d080*/  IMAD.MOV.U32 R209, RZ, RZ, R13 ;  /* 0x000000ffffd17224 */ /* 0x000fe200078e000d */
[----:B------:R-:W-:Y:S01]  /*1d090*/  MOV R208, 0x1 ;  /* 0x0000000100d07802 */ /* 0x000fe20000000f00 */
[----:B--2---:R-:W-:Y:S01]  /*1d0a0*/  IMAD.MOV.U32 R3, RZ, RZ, 0x181f ;  /* 0x0000181fff037424 */ /* 0x004fe200078e00ff */
[----:B------:R-:W-:-:S02]  /*1d0b0*/  MOV R2, 0x1d0d0 ;  /* 0x0001d0d000027802 */ /* 0x000fc40000000f00 */
[----:B-1-34-:R-:W-:Y:S05]  /*1d0c0*/  CALL.REL.NOINC `($__internal_32_$__cuda_sm70_shflsync_idx_p) ;  /* 0x00000e9000007944 */ /* 0x01afea0003c00000 */
        /* <DEDUP_REMOVED lines=8> */
.L_x_1864:
[----:B------:R-:W-:Y:S01]  /*1d150*/  IMAD.MOV.U32 R209, RZ, RZ, R13 ;  /* 0x000000ffffd17224 */ /* 0x000fe200078e000d */
[----:B------:R-:W-:Y:S01]  /*1d160*/  MOV R208, 0x2 ;  /* 0x0000000200d07802 */ /* 0x000fe20000000f00 */
[----:B--2---:R-:W-:Y:S01]  /*1d170*/  IMAD.MOV.U32 R3, RZ, RZ, 0x181f ;  /* 0x0000181fff037424 */ /* 0x004fe200078e00ff */
[----:B------:R-:W-:Y:S02]  /*1d180*/  MOV R2, 0x1d1a0 ;  /* 0x0001d1a000027802 */ /* 0x000fe40000000f00 */
[----:B-1-34-:R-:W-:Y:S05]  /*1d190*/  CALL.REL.NOINC `($__internal_32_$__cuda_sm70_shflsync_idx_p) ;  /* 0x00000dc000007944 */ /* 0x01afea0003c00000 */
[----:B------:R-:W-:Y:S01]  /*1d1a0*/  MOV R5, R208 ;  /* 0x000000d000057202 */ /* 0x000fe20000000f00 */
[----:B------:R-:W-:Y:S05]  /*1d1b0*/  BRA `(.L_x_1936) ;  /* 0xffffb4d000007947 */ /* 0x000fea000383ffff */
.L_x_1865:
[----:B------:R-:W-:Y:S01]  /*1d1c0*/  IMAD.MOV.U32 R209, RZ, RZ, R16 ;  /* 0x000000ffffd17224 */ /* 0x000fe200078e0010 */
[----:B------:R-:W-:Y:S01]  /*1d1d0*/  MOV R208, 0x2 ;  /* 0x0000000200d07802 */ /* 0x000fe20000000f00 */
[----:B--2---:R-:W-:Y:S01]  /*1d1e0*/  IMAD.MOV.U32 R3, RZ, RZ, 0x181f ;  /* 0x0000181fff037424 */ /* 0x004fe200078e00ff */
[----:B------:R-:W-:Y:S02]  /*1d1f0*/  MOV R2, 0x1d210 ;  /* 0x0001d21000027802 */ /* 0x000fe40000000f00 */
[----:B-1-34-:R-:W-:Y:S05]  /*1d200*/  CALL.REL.NOINC `($__internal_32_$__cuda_sm70_shflsync_idx_p) ;  /* 0x00000d5000007944 */ /* 0x01afea0003c00000 */
[----:B------:R-:W-:Y:S01]  /*1d210*/  MOV R2, R208 ;  /* 0x000000d000027202 */ /* 0x000fe20000000f00 */
[----:B------:R-:W-:Y:S05]  /*1d220*/  BRA `(.L_x_1937) ;  /* 0xffffb48000007947 */ /* 0x000fea000383ffff */
.L_x_1868:
[----:B------:R-:W-:Y:S01]  /*1d230*/  IMAD.MOV.U32 R209, RZ, RZ, R13 ;  /* 0x000000ffffd17224 */ /* 0x000fe200078e000d */
[----:B------:R-:W-:Y:S01]  /*1d240*/  MOV R208, 0x3 ;  /* 0x0000000300d07802 */ /* 0x000fe20000000f00 */
[----:B---3--:R-:W-:Y:S01]  /*1d250*/  IMAD.MOV.U32 R3, RZ, RZ, 0x181f ;  /* 0x0000181fff037424 */ /* 0x008fe200078e00ff */
[----:B----4-:R-:W-:-:S02]  /*1d260*/  MOV R2, 0x1d280 ;  /* 0x0001d28000027802 */ /* 0x010fc40000000f00 */
[----:B-12---:R-:W-:Y:S05]  /*1d270*/  CALL.REL.NOINC `($__internal_32_$__cuda_sm70_shflsync_idx_p) ;  /* 0x00000ce000007944 */ /* 0x006fea0003c00000 */
        /* <DEDUP_REMOVED lines=8> */
.L_x_1870:
[----:B------:R-:W-:Y:S01]  /*1d300*/  IMAD.MOV.U32 R209, RZ, RZ, R6 ;  /* 0x000000ffffd17224 */ /* 0x000fe200078e0006 */
[----:B------:R-:W-:Y:S01]  /*1d310*/  MOV R208, RZ ;  /* 0x000000ff00d07202 */ /* 0x000fe20000000f00 */
[----:B------:R-:W-:Y:S01]  /*1d320*/  IMAD.MOV.U32 R3, RZ, RZ, 0x1c1f ;  /* 0x00001c1fff037424 */ /* 0x000fe200078e00ff */
[----:B------:R-:W-:Y:S02]  /*1d330*/  MOV R2, 0x1d350 ;  /* 0x0001d35000027802 */ /* 0x000fe40000000f00 */
[----:B------:R-:W-:Y:S05]  /*1d340*/  CALL.REL.NOINC `($__internal_32_$__cuda_sm70_shflsync_idx_p) ;  /* 0x00000c1000007944 */ /* 0x000fea0003c00000 */
[----:B------:R-:W-:Y:S01]  /*1d350*/  MOV R4, R208 ;  /* 0x000000d000047202 */ /* 0x000fe20000000f00 */
[----:B------:R-:W-:Y:S05]  /*1d360*/  BRA `(.L_x_1939) ;  /* 0xffffb86000007947 */ /* 0x000fea000383ffff */
.L_x_1871:
[----:B------:R-:W-:Y:S01]  /*1d370*/  IMAD.MOV.U32 R209, RZ, RZ, R5 ;  /* 0x000000ffffd17224 */ /* 0x000fe200078e0005 */
[----:B------:R-:W-:Y:S01]  /*1d380*/  MOV R208, RZ ;  /* 0x000000ff00d07202 */ /* 0x000fe20000000f00 */
[----:B------:R-:W-:Y:S01]  /*1d390*/  IMAD.MOV.U32 R3, RZ, RZ, 0x1c1f ;  /* 0x00001c1fff037424 */ /* 0x000fe200078e00ff */
[----:B------:R-:W-:Y:S02]  /*1d3a0*/  MOV R2, 0x1d3c0 ;  /* 0x0001d3c000027802 */ /* 0x000fe40000000f00 */
[----:B-12---:R-:W-:Y:S05]  /*1d3b0*/  CALL.REL.NOINC `($__internal_32_$__cuda_sm70_shflsync_idx_p) ;  /* 0x00000ba000007944 */ /* 0x006fea0003c00000 */
[----:B------:R-:W-:Y:S01]  /*1d3c0*/  MOV R2, R208 ;  /* 0x000000d000027202 */ /* 0x000fe20000000f00 */
[----:B------:R-:W-:Y:S05]  /*1d3d0*/  BRA `(.L_x_1940) ;  /* 0xffffb81000007947 */ /* 0x000fea000383ffff */
.L_x_1874:
[----:B------:R-:W-:Y:S01]  /*1d3e0*/  IMAD.MOV.U32 R209, RZ, RZ, R6 ;  /* 0x000000ffffd17224 */ /* 0x000fe200078e0006 */
[----:B------:R-:W-:Y:S01]  /*1d3f0*/  MOV R208, 0x1 ;  /* 0x0000000100d07802 */ /* 0x000fe20000000f00 */
[----:B--2---:R-:W-:Y:S01]  /*1d400*/  IMAD.MOV.U32 R3, RZ, RZ, 0x1c1f ;  /* 0x00001c1fff037424 */ /* 0x004fe200078e00ff */
[----:B----4-:R-:W-:-:S02]  /*1d410*/  MOV R2, 0x1d430 ;  /* 0x0001d43000027802 */ /* 0x010fc40000000f00 */
        /* <DEDUP_REMOVED lines=9> */
.L_x_1878:
[----:B------:R-:W-:Y:S01]  /*1d4b0*/  IMAD.MOV.U32 R209, RZ, RZ, R5 ;  /* 0x000000ffffd17224 */ /* 0x000fe200078e0005 */
[----:B------:R-:W-:Y:S01]  /*1d4c0*/  MOV R208, RZ ;  /* 0x000000ff00d07202 */ /* 0x000fe20000000f00 */
[----:B------:R-:W-:Y:S01]  /*1d4d0*/  IMAD.MOV.U32 R3, RZ, RZ, 0x181f ;  /* 0x0000181fff037424 */ /* 0x000fe200078e00ff */
[----:B------:R-:W-:Y:S02]  /*1d4e0*/  MOV R2, 0x1d500 ;  /* 0x0001d50000027802 */ /* 0x000fe40000000f00 */
[----:B------:R-:W-:Y:S05]  /*1d4f0*/  CALL.REL.NOINC `($__internal_32_$__cuda_sm70_shflsync_idx_p) ;  /* 0x00000a6000007944 */ /* 0x000fea0003c00000 */
[----:B------:R-:W-:Y:S01]  /*1d500*/  MOV R4, R208 ;  /* 0x000000d000047202 */ /* 0x000fe20000000f00 */
[----:B------:R-:W-:Y:S05]  /*1d510*/  BRA `(.L_x_1942) ;  /* 0xffffd7b000007947 */ /* 0x000fea000383ffff */
.L_x_1879:
[----:B------:R-:W-:Y:S01]  /*1d520*/  IMAD.MOV.U32 R209, RZ, RZ, R16 ;  /* 0x000000ffffd17224 */ /* 0x000fe200078e0010 */
[----:B------:R-:W-:Y:S01]  /*1d530*/  MOV R208, RZ ;  /* 0x000000ff00d07202 */ /* 0x000fe20000000f00 */
[----:B------:R-:W-:Y:S01]  /*1d540*/  IMAD.MOV.U32 R3, RZ, RZ, 0x181f ;  /* 0x0000181fff037424 */ /* 0x000fe200078e00ff */
[----:B------:R-:W-:Y:S02]  /*1d550*/  MOV R2, 0x1d570 ;  /* 0x0001d57000027802 */ /* 0x000fe40000000f00 */
[----:B-12---:R-:W-:Y:S05]  /*1d560*/  CALL.REL.NOINC `($__internal_32_$__cuda_sm70_shflsync_idx_p) ;  /* 0x000009f000007944 */ /* 0x006fea0003c00000 */
[----:B------:R-:W-:Y:S01]  /*1d570*/  MOV R2, R208 ;  /* 0x000000d000027202 */ /* 0x000fe20000000f00 */
[----:B------:R-:W-:Y:S05]  /*1d580*/  BRA `(.L_x_1943) ;  /* 0xffffd76000007947 */ /* 0x000fea000383ffff */
.L_x_1882:
        /* <DEDUP_REMOVED lines=13> */
.L_x_1885:
[----:B------:R-:W-:Y:S01]  /*1d660*/  IMAD.MOV.U32 R209, RZ, RZ, R5 ;  /* 0x000000ffffd17224 */ /* 0x000fe200078e0005 */
[----:B------:R-:W-:Y:S01]  /*1d670*/  MOV R208, 0x2 ;  /* 0x0000000200d07802 */ /* 0x000fe20000000f00 */
[----:B-1----:R-:W-:Y:S01]  /*1d680*/  IMAD.MOV.U32 R3, RZ, RZ, 0x181f ;  /* 0x0000181fff037424 */ /* 0x002fe200078e00ff */
[----:B----4-:R-:W-:Y:S02]  /*1d690*/  MOV R2, 0x1d6b0 ;  /* 0x0001d6b000027802 */ /* 0x010fe40000000f00 */
[----:B--23--:R-:W-:Y:S05]  /*1d6a0*/  CALL.REL.NOINC `($__internal_32_$__cuda_sm70_shflsync_idx_p) ;  /* 0x000008b000007944 */ /* 0x00cfea0003c00000 */
[----:B------:R-:W-:Y:S01]  /*1d6b0*/  MOV R4, R208 ;  /* 0x000000d000047202 */ /* 0x000fe20000000f00 */
[----:B------:R-:W-:Y:S05]  /*1d6c0*/  BRA `(.L_x_1945) ;  /* 0xffffd91000007947 */ /* 0x000fea000383ffff */
.L_x_1886:
[----:B------:R-:W-:Y:S01]  /*1d6d0*/  IMAD.MOV.U32 R209, RZ, RZ, R16 ;  /* 0x000000ffffd17224 */ /* 0x000fe200078e0010 */
[----:B------:R-:W-:Y:S01]  /*1d6e0*/  MOV R208, 0x2 ;  /* 0x0000000200d07802 */ /* 0x000fe20000000f00 */
[----:B------:R-:W-:Y:S01]  /*1d6f0*/  IMAD.MOV.U32 R3, RZ, RZ, 0x181f ;  /* 0x0000181fff037424 */ /* 0x000fe200078e00ff */
[----:B----4-:R-:W-:Y:S02]  /*1d700*/  MOV R2, 0x1d720 ;  /* 0x0001d72000027802 */ /* 0x010fe40000000f00 */
[----:B-123--:R-:W-:Y:S05]  /*1d710*/  CALL.REL.NOINC `($__internal_32_$__cuda_sm70_shflsync_idx_p) ;  /* 0x0000084000007944 */ /* 0x00efea0003c00000 */
[----:B------:R-:W-:Y:S01]  /*1d720*/  MOV R2, R208 ;  /* 0x000000d000027202 */ /* 0x000fe20000000f00 */
[----:B------:R-:W-:Y:S05]  /*1d730*/  BRA `(.L_x_1946) ;  /* 0xffffd8c000007947 */ /* 0x000fea000383ffff */
.L_x_1889:
[----:B------:R-:W-:Y:S01]  /*1d740*/  IMAD.MOV.U32 R209, RZ, RZ, R5 ;  /* 0x000000ffffd17224 */ /* 0x000fe200078e0005 */
[----:B------:R-:W-:Y:S01]  /*1d750*/  MOV R208, 0x3 ;  /* 0x0000000300d07802 */ /* 0x000fe20000000f00 */
[----:B-1----:R-:W-:Y:S01]  /*1d760*/  IMAD.MOV.U32 R3, RZ, RZ, 0x181f ;  /* 0x0000181fff037424 */ /* 0x002fe200078e00ff */
[----:B------:R-:W-:-:S02]  /*1d770*/  MOV R2, 0x1d790 ;  /* 0x0001d79000027802 */ /* 0x000fc40000000f00 */
[----:B--234-:R-:W-:Y:S05]  /*1d780*/  CALL.REL.NOINC `($__internal_32_$__cuda_sm70_shflsync_idx_p) ;  /* 0x000007d000007944 */ /* 0x01cfea0003c00000 */
        /* <DEDUP_REMOVED lines=8> */
.L_x_1891:
[----:B------:R-:W-:Y:S01]  /*1d810*/  IMAD.MOV.U32 R209, RZ, RZ, R114 ;  /* 0x000000ffffd17224 */ /* 0x000fe200078e0072 */
[----:B------:R-:W-:Y:S01]  /*1d820*/  MOV R208, RZ ;  /* 0x000000ff00d07202 */ /* 0x000fe20000000f00 */
[----:B------:R-:W-:Y:S01]  /*1d830*/  IMAD.MOV.U32 R3, RZ, RZ, 0x1f ;  /* 0x0000001fff037424 */ /* 0x000fe200078e00ff */
[----:B------:R-:W-:Y:S02]  /*1d840*/  MOV R2, 0x1d860 ;  /* 0x0001d86000027802 */ /* 0x000fe40000000f00 */
[----:B------:R-:W-:Y:S05]  /*1d850*/  CALL.REL.NOINC `($__internal_32_$__cuda_sm70_shflsync_idx_p) ;  /* 0x0000070000007944 */ /* 0x000fea0003c00000 */
[----:B------:R-:W-:Y:S01]  /*1d860*/  MOV R10, R208 ;  /* 0x000000d0000a7202 */ /* 0x000fe20000000f00 */
[----:B------:R-:W-:Y:S05]  /*1d870*/  BRA `(.L_x_1948) ;  /* 0xffffdb3000007947 */ /* 0x000fea000383ffff */
.L_x_1892:
[----:B------:R-:W-:Y:S01]  /*1d880*/  IMAD.MOV.U32 R209, RZ, RZ, R114 ;  /* 0x000000ffffd17224 */ /* 0x000fe200078e0072 */
[----:B------:R-:W-:Y:S01]  /*1d890*/  MOV R208, 0x1 ;  /* 0x0000000100d07802 */ /* 0x000fe20000000f00 */
[----:B------:R-:W-:Y:S01]  /*1d8a0*/  IMAD.MOV.U32 R3, RZ, RZ, 0x1f ;  /* 0x0000001fff037424 */ /* 0x000fe200078e00ff */
[----:B------:R-:W-:Y:S02]  /*1d8b0*/  MOV R2, 0x1d8d0 ;  /* 0x0001d8d000027802 */ /* 0x000fe40000000f00 */
[----:B-12---:R-:W-:Y:S05]  /*1d8c0*/  CALL.REL.NOINC `($__internal_32_$__cuda_sm70_shflsync_idx_p) ;  /* 0x0000069000007944 */ /* 0x006fea0003c00000 */
[----:B------:R-:W-:Y:S01]  /*1d8d0*/  MOV R6, R208 ;  /* 0x000000d000067202 */ /* 0x000fe20000000f00 */
[----:B------:R-:W-:Y:S05]  /*1d8e0*/  BRA `(.L_x_1949) ;  /* 0xffffdae000007947 */ /* 0x000fea000383ffff */
.L_x_1893:
[----:B------:R-:W-:Y:S01]  /*1d8f0*/  IMAD.MOV.U32 R2, RZ, RZ, R4 ;  /* 0x000000ffff027224 */ /* 0x000fe200078e0004 */
[----:B------:R-:W-:-:S02]  /*1d900*/  MOV R5, 0x1 ;  /* 0x0000000100057802 */ /* 0x000fc40000000f00 */
[----:B------:R-:W-:Y:S02]  /*1d910*/  MOV R3, 0x1d930 ;  /* 0x0001d93000037802 */ /* 0x000fe40000000f00 */
[----:B-1234-:R-:W-:Y:S05]  /*1d920*/  CALL.REL.NOINC `($__internal_33_$__cuda_sm70_shflsync_up_p) ;  /* 0x0000068000007944 */ /* 0x01efea0003c00000 */
[----:B------:R-:W-:Y:S05]  /*1d930*/  BRA `(.L_x_1950) ;  /* 0xffffdbc000007947 */ /* 0x000fea000383ffff */
.L_x_1894:
[----:B------:R-:W-:Y:S01]  /*1d940*/  IMAD.MOV.U32 R2, RZ, RZ, R4 ;  /* 0x000000ffff027224 */ /* 0x000fe200078e0004 */
[----:B------:R-:W-:Y:S02]  /*1d950*/  MOV R5, 0x2 ;  /* 0x0000000200057802 */ /* 0x000fe40000000f00 */
[----:B------:R-:W-:Y:S02]  /*1d960*/  MOV R3, 0x1d980 ;  /* 0x0001d98000037802 */ /* 0x000fe40000000f00 */
[----:B--2-4-:R-:W-:Y:S05]  /*1d970*/  CALL.REL.NOINC `($__internal_33_$__cuda_sm70_shflsync_up_p) ;  /* 0x0000063000007944 */ /* 0x014fea0003c00000 */
        /* <DEDUP_REMOVED lines=27> */
.L_x_1898:
[----:B------:R-:W-:Y:S01]  /*1db30*/  IMAD.MOV.U32 R2, RZ, RZ, R4 ;  /* 0x000000ffff027224 */ /* 0x000fe200078e0004 */
[----:B------:R-:W-:Y:S02]  /*1db40*/  MOV R5, 0x1 ;  /* 0x0000000100057802 */ /* 0x000fe40000000f00 */
[----:B------:R-:W-:Y:S02]  /*1db50*/  MOV R3, 0x1db70 ;  /* 0x0001db7000037802 */ /* 0x000fe40000000f00 */
[----:B------:R-:W-:Y:S05]  /*1db60*/  CALL.REL.NOINC `($__internal_33_$__cuda_sm70_shflsync_up_p) ;  /* 0x0000044000007944 */ /* 0x000fea0003c00000 */
[----:B------:R-:W-:Y:S01]  /*1db70*/  MOV R2, R5 ;  /* 0x0000000500027202 */ /* 0x000fe20000000f00 */
[----:B------:R-:W-:Y:S05]  /*1db80*/  BRA `(.L_x_1952) ;  /* 0xffffdbd000007947 */ /* 0x000fea000383ffff */
.L_x_1899:
        /* <DEDUP_REMOVED lines=31> */
.L_x_1901:
[----:B------:R-:W-:Y:S02]  /*1dd80*/  SEL R2, RZ, 0x1, P0 ;  /* 0x00000001ff027807 */ /* 0x000fe40000000000 */
[----:B------:R-:W-:Y:S02]  /*1dd90*/  MOV R3, 0x1ddb0 ;  /* 0x0001ddb000037802 */ /* 0x000fe40000000f00 */
[----:B-1----:R-:W-:Y:S05]  /*1dda0*/  CALL.REL.NOINC `($__internal_34_$__cuda_sm70_votesync_ballot) ;  /* 0x0000027000007944 */ /* 0x002fea0003c00000 */
[----:B------:R-:W-:Y:S05]  /*1ddb0*/  BRA `(.L_x_1954) ;  /* 0xffffdb3000007947 */ /* 0x000fea000383ffff */
.L_x_1902:
[----:B------:R-:W-:Y:S01]  /*1ddc0*/  IMAD.MOV.U32 R209, RZ, RZ, R8 ;  /* 0x000000ffffd17224 */ /* 0x000fe200078e0008 */
[----:B---3--:R-:W-:Y:S01]  /*1ddd0*/  MOV R208, R11 ;  /* 0x0000000b00d07202 */ /* 0x008fe20000000f00 */
[----:B------:R-:W-:Y:S01]  /*1dde0*/  IMAD.MOV.U32 R3, RZ, RZ, 0x1f ;  /* 0x0000001fff037424 */ /* 0x000fe200078e00ff */
[----:B------:R-:W-:Y:S02]  /*1ddf0*/  MOV R2, 0x1de10 ;  /* 0x0001de1000027802 */ /* 0x000fe40000000f00 */
[----:B-12---:R-:W-:Y:S05]  /*1de00*/  CALL.REL.NOINC `($__internal_32_$__cuda_sm70_shflsync_idx_p) ;  /* 0x0000015000007944 */ /* 0x006fea0003c00000 */
[----:B------:R-:W-:Y:S01]  /*1de10*/  IMAD.MOV.U32 R6, RZ, RZ, R208 ;  /* 0x000000ffff067224 */ /* 0x000fe200078e00d0 */
[----:B------:R-:W-:Y:S01]  /*1de20*/  MOV R208, R11 ;  /* 0x0000000b00d07202 */ /* 0x000fe20000000f00 */
[----:B------:R-:W-:Y:S01]  /*1de30*/  IMAD.MOV.U32 R209, RZ, RZ, R9 ;  /* 0x000000ffffd17224 */ /* 0x000fe200078e0009 */
[----:B------:R-:W-:Y:S02]  /*1de40*/  MOV R3, 0x1f ;  /* 0x0000001f00037802 */ /* 0x000fe40000000f00 */
[----:B------:R-:W-:-:S02]  /*1de50*/  MOV R2, 0x1de70 ;  /* 0x0001de7000027802 */ /* 0x000fc40000000f00 */
[----:B------:R-:W-:Y:S05]  /*1de60*/  CALL.REL.NOINC `($__internal_32_$__cuda_sm70_shflsync_idx_p) ;  /* 0x000000f000007944 */ /* 0x000fea0003c00000 */
[----:B------:R-:W-:Y:S01]  /*1de70*/  MOV R5, R208 ;  /* 0x000000d000057202 */ /* 0x000fe20000000f00 */
[----:B------:R-:W-:Y:S05]  /*1de80*/  BRA `(.L_x_1955) ;  /* 0xffffdaa000007947 */ /* 0x000fea000383ffff */
.L_x_1905:
[----:B------:R-:W-:Y:S01]  /*1de90*/  MOV R208, R2 ;  /* 0x0000000200d07202 */ /* 0x000fe20000000f00 */
[----:B------:R-:W-:Y:S01]  /*1dea0*/  IMAD.MOV.U32 R209, RZ, RZ, R4 ;  /* 0x000000ffffd17224 */ /* 0x000fe200078e0004 */
[----:B------:R-:W-:Y:S01]  /*1deb0*/  MOV R2, 0x1dee0 ;  /* 0x0001dee000027802 */ /* 0x000fe20000000f00 */
[----:B------:R-:W-:-:S02]  /*1dec0*/  IMAD.MOV.U32 R3, RZ, RZ, 0x1f ;  /* 0x0000001fff037424 */ /* 0x000fc400078e00ff */
[----:B-1234-:R-:W-:Y:S05]  /*1ded0*/  CALL.REL.NOINC `($__internal_32_$__cuda_sm70_shflsync_idx_p) ;  /* 0x0000008000007944 */ /* 0x01efea0003c00000 */
[----:B------:R-:W-:Y:S01]  /*1dee0*/  MOV R15, R208 ;  /* 0x000000d0000f7202 */ /* 0x000fe20000000f00 */
[----:B------:R-:W-:Y:S05]  /*1def0*/  BRA `(.L_x_1904) ;  /* 0xffffda9000007947 */ /* 0x000fea000383ffff */
        .weak           $__internal_31_$__cuda_sm70_shflsync_bfly_p
        .type           $__internal_31_$__cuda_sm70_shflsync_bfly_p,@function
        .size           $__internal_31_$__cuda_sm70_shflsync_bfly_p,($__internal_32_$__cuda_sm70_shflsync_idx_p - $__internal_31_$__cuda_sm70_shflsync_bfly_p)
$__internal_31_$__cuda_sm70_shflsync_bfly_p:
[----:B------:R-:W-:Y:S02]  /*1df00*/  MOV R177, 0x1f ;  /* 0x0000001f00b17802 */ /* 0x000fe40000000f00 */
[----:B------:R-:W-:-:S04]  /*1df10*/  MOV R178, 0xffffffff ;  /* 0xffffffff00b27802 */ /* 0x000fc80000000f00 */
[----:B------:R-:W-:Y:S04]  /*1df20*/  WARPSYNC R178 ;  /* 0x000000b200007348 */ /* 0x000fe80003800000 */
[----:B------:R1:W2:Y:S02]  /*1df30*/  SHFL.BFLY PT, R177, R4, R3, R177 ;  /* 0x0c00000304b17389 */ /* 0x0002a400000e00b1 */
[----:B-1----:R-:W-:-:S04]  /*1df40*/  MOV R3, 0x0 ;  /* 0x0000000000037802 */ /* 0x002fc80000000f00 */
[----:B--2---:R-:W-:Y:S05]  /*1df50*/  RET.REL.NODEC R2 `(_ZN7cutlass13device_kernelIN5flash19enable_sm80_to_sm89INS1_16FlashAttnFwdSm80INS1_25CollectiveMainloopFwdSm80ILi8ELi1ELb0EN4cute5tupleIJNS5_1CILi128EEENS7_ILi48EEENS7_ILi256EEEEEELi256ENS_6half_tEfNS_4arch4Sm80ELb0ELb0ELb0ELb1ELb1ELb1ELb1ELb1EEENS1_21CollectiveEpilogueFwdINS6_IJS8_SA_S9_EEENS6_IJNS7_ILi1EEESI_SI_EEESC_SE_Li256ELb1ELb1ELb1ELb0EEENS1_36VarlenDynamicPersistentTileSchedulerILi128ELi48ELi256ELi256ELb1ELb1ELb0ELb0ELb1ELb1EEEEEEEEEvNT_6ParamsE) ;  /* 0xfffe20a002007950 */ /* 0x004fea0003c3ffff */
        .weak           $__internal_32_$__cuda_sm70_shflsync_idx_p
        .type           $__internal_32_$__cuda_sm70_shflsync_idx_p,@function
        .size           $__internal_32_$__cuda_sm70_shflsync_idx_p,($__internal_33_$__cuda_sm70_shflsync_up_p - $__internal_32_$__cuda_sm70_shflsync_idx_p)
$__internal_32_$__cuda_sm70_shflsync_idx_p:
[----:B------:R-:W-:-:S04]  /*1df60*/  MOV R228, 0xffffffff ;  /* 0xffffffff00e47802 */ /* 0x000fc80000000f00 */
[----:B------:R-:W-:Y:S04]  /*1df70*/  WARPSYNC R228 ;  /* 0x000000e400007348 */ /* 0x000fe80003800000 */
[----:B------:R1:W2:Y:S02]  /*1df80*/  SHFL.IDX PT, R208, R209, R208, R3 ;  /* 0x000000d0d1d07389 */ /* 0x0002a400000e0003 */
[----:B-1----:R-:W-:-:S04]  /*1df90*/  MOV R3, 0x0 ;  /* 0x0000000000037802 */ /* 0x002fc80000000f00 */
[----:B--2---:R-:W-:Y:S05]  /*1dfa0*/  RET.REL.NODEC R2 `(_ZN7cutlass13device_kernelIN5flash19enable_sm80_to_sm89INS1_16FlashAttnFwdSm80INS1_25CollectiveMainloopFwdSm80ILi8ELi1ELb0EN4cute5tupleIJNS5_1CILi128EEENS7_ILi48EEENS7_ILi256EEEEEELi256ENS_6half_tEfNS_4arch4Sm80ELb0ELb0ELb0ELb1ELb1ELb1ELb1ELb1EEENS1_21CollectiveEpilogueFwdINS6_IJS8_SA_S9_EEENS6_IJNS7_ILi1EEESI_SI_EEESC_SE_Li256ELb1ELb1ELb1ELb0EEENS1_36VarlenDynamicPersistentTileSchedulerILi128ELi48ELi256ELi256ELb1ELb1ELb0ELb0ELb1ELb1EEEEEEEEEvNT_6ParamsE) ;  /* 0xfffe205002007950 */ /* 0x004fea0003c3ffff */
        .weak           $__internal_33_$__cuda_sm70_shflsync_up_p
        .type           $__internal_33_$__cuda_sm70_shflsync_up_p,@function
        .size           $__internal_33_$__cuda_sm70_shflsync_up_p,($__internal_34_$__cuda_sm70_votesync_ballot - $__internal_33_$__cuda_sm70_shflsync_up_p)
$__internal_33_$__cuda_sm70_shflsync_up_p:
[----:B------:R-:W-:Y:S02]  /*1dfb0*/  IMAD.MOV.U32 R13, RZ, RZ, -0x1 ;  /* 0xffffffffff0d7424 */ /* 0x000fe400078e00ff */
[----:B------:R-:W-:Y:S02]  /*1dfc0*/  IMAD.MOV.U32 R11, RZ, RZ, RZ ;  /* 0x000000ffff0b7224 */ /* 0x000fe400078e00ff */
[----:B------:R-:W-:Y:S04]  /*1dfd0*/  WARPSYNC R13 ;  /* 0x0000000d00007348 */ /* 0x000fe80003800000 */
[----:B------:R1:W2:Y:S02]  /*1dfe0*/  SHFL.UP PT, R5, R2, R5, R11 ;  /* 0x0400000502057389 */ /* 0x0002a400000e000b */
[----:B-1----:R-:W-:-:S02]  /*1dff0*/  MOV R2, R3 ;  /* 0x0000000300027202 */ /* 0x002fc40000000f00 */
[----:B------:R-:W-:-:S04]  /*1e000*/  MOV R3, 0x0 ;  /* 0x0000000000037802 */ /* 0x000fc80000000f00 */
[----:B--2---:R-:W-:Y:S05]  /*1e010*/  RET.REL.NODEC R2 `(_ZN7cutlass13device_kernelIN5flash19enable_sm80_to_sm89INS1_16FlashAttnFwdSm80INS1_25CollectiveMainloopFwdSm80ILi8ELi1ELb0EN4cute5tupleIJNS5_1CILi128EEENS7_ILi48EEENS7_ILi256EEEEEELi256ENS_6half_tEfNS_4arch4Sm80ELb0ELb0ELb0ELb1ELb1ELb1ELb1ELb1EEENS1_21CollectiveEpilogueFwdINS6_IJS8_SA_S9_EEENS6_IJNS7_ILi1EEESI_SI_EEESC_SE_Li256ELb1ELb1ELb1ELb0EEENS1_36VarlenDynamicPersistentTileSchedulerILi128ELi48ELi256ELi256ELb1ELb1ELb0ELb0ELb1ELb1EEEEEEEEEvNT_6ParamsE) ;  /* 0xfffe1fe002007950 */ /* 0x004fea0003c3ffff */
        .weak           $__internal_34_$__cuda_sm70_votesync_ballot
        .type           $__internal_34_$__cuda_sm70_votesync_ballot,@function
        .size           $__internal_34_$__cuda_sm70_votesync_ballot,(.L_x_3270 - $__internal_34_$__cuda_sm70_votesync_ballot)
$__internal_34_$__cuda_sm70_votesync_ballot:
[----:B------:R-:W-:Y:S01]  /*1e020*/  ISETP.NE.U32.AND P0, PT, R2, 0x1, PT ;  /* 0x000000010200780c */ /* 0x000fe20003f05070 */
[----:B------:R-:W-:-:S04]  /*1e030*/  IMAD.MOV.U32 R5, RZ, RZ, -0x1 ;  /* 0xffffffffff057424 */ /* 0x000fc800078e00ff */
[----:B------:R-:W-:Y:S08]  /*1e040*/  WARPSYNC R5 ;  /* 0x0000000500007348 */ /* 0x000ff00003800000 */
[----:B------:R-:W-:-:S04]  /*1e050*/  VOTE.ANY R2, PT, !P0 ;  /* 0x0000000000027806 */ /* 0x000fc800040e0100 */
[----:B------:R-:W-:Y:S01]  /*1e060*/  LOP3.LUT R13, R2, R5, RZ, 0xc0, !PT ;  /* 0x00000005020d7212 */ /* 0x000fe200078ec0ff */
[----:B------:R-:W-:Y:S02]  /*1e070*/  IMAD.MOV.U32 R2, RZ, RZ, R3 ;  /* 0x000000ffff027224 */ /* 0x000fe400078e0003 */
[----:B------:R-:W-:-:S04]  /*1e080*/  IMAD.MOV.U32 R3, RZ, RZ, 0x0 ;  /* 0x00000000ff037424 */ /* 0x000fc800078e00ff */
[----:B------:R-:W-:Y:S05]  /*1e090*/  RET.REL.NODEC R2 `(_ZN7cutlass13device_kernelIN5flash19enable_sm80_to_sm89INS1_16FlashAttnFwdSm80INS1_25CollectiveMainloopFwdSm80ILi8ELi1ELb0EN4cute5tupleIJNS5_1CILi128EEENS7_ILi48EEENS7_ILi256EEEEEELi256ENS_6half_tEfNS_4arch4Sm80ELb0ELb0ELb0ELb1ELb1ELb1ELb1ELb1EEENS1_21CollectiveEpilogueFwdINS6_IJS8_SA_S9_EEENS6_IJNS7_ILi1EEESI_SI_EEESC_SE_Li256ELb1ELb1ELb1ELb0EEENS1_36VarlenDynamicPersistentTileSchedulerILi128ELi48ELi256ELi256ELb1ELb1ELb0ELb0ELb1ELb1EEEEEEEEEvNT_6ParamsE) ;  /* 0xfffe1f6002007950 */ /* 0x000fea0003c3ffff */
.L_x_1956:
        /* <DEDUP_REMOVED lines=14> */
.L_x_3270:


//--------------------- .text._ZN7cutlass13device_kernelIN5flash19enable_sm80_to_sm89INS1_16FlashAttnFwdSm80INS1_25CollectiveMainloopFwdSm80ILi8ELi1ELb0EN4cute5tupleIJNS5_1CILi128EEENS7_ILi64EEENS7_ILi256EEEEEELi256ENS_6half_tEfNS_4arch4Sm80ELb0ELb1ELb0ELb0ELb1ELb0ELb1ELb1EEENS1_21CollectiveEpilogueFwdINS6_IJS8_SA_S9_EEENS6_IJNS7_ILi1EEESI_SI_EEESC_SE_Li256ELb0ELb1ELb1ELb0EEENS1_19SingleTileSchedulerILb0ELb1ELb1ELi128EEEEEEEEEvNT_6ParamsE --------------------------
	.section	.text._ZN7cutlass13device_kernelIN5flash19enable_sm80_to_sm89INS1_16FlashAttnFwdSm80INS1_25CollectiveMainloopFwdSm80ILi8ELi1ELb0EN4cute5tupleIJNS5_1CILi128EEENS7_ILi64EEENS7_ILi256EEEEEELi256ENS_6half_tEfNS_4arch4Sm80ELb0ELb1ELb0ELb0ELb1ELb0ELb1ELb1EEENS1_21CollectiveEpilogueFwdINS6_IJS8_SA_S9_EEENS6_IJNS7_ILi1EEESI_SI_EEESC_SE_Li256ELb0ELb1ELb1ELb0EEENS1_19SingleTileSchedulerILb0ELb1ELb1ELi128EEEEEEEEEvNT_6ParamsE,"ax",@progbits
	.sectioninfo	@"SHI_REGISTERS=255"
	.align	128
.text._ZN7cutlass13device_kernelIN5flash19enable_sm80_to_sm89INS1_16FlashAttnFwdSm80INS1_25CollectiveMainloopFwdSm80ILi8ELi1ELb0EN4cute5tupleIJNS5_1CILi128EEENS7_ILi64EEENS7_ILi256EEEEEELi256ENS_6half_tEfNS_4arch4Sm80ELb0ELb1ELb0ELb0ELb1ELb0ELb1ELb1EEENS1_21CollectiveEpilogueFwdINS6_IJS8_SA_S9_EEENS6_IJNS7_ILi1EEESI_SI_EEESC_SE_Li256ELb0ELb1ELb1ELb0EEENS1_19SingleTileSchedulerILb0ELb1ELb1ELi128EEEEEEEEEvNT_6ParamsE:
        .type           _ZN7cutlass13device_kernelIN5flash19enable_sm80_to_sm89INS1_16FlashAttnFwdSm80INS1_25CollectiveMainloopFwdSm80ILi8ELi1ELb0EN4cute5tupleIJNS5_1CILi128EEENS7_ILi64EEENS7_ILi256EEEEEELi256ENS_6half_tEfNS_4arch4Sm80ELb0ELb1ELb0ELb0ELb1ELb0ELb1ELb1EEENS1_21CollectiveEpilogueFwdINS6_IJS8_SA_S9_EEENS6_IJNS7_ILi1EEESI_SI_EEESC_SE_Li256ELb0ELb1ELb1ELb0EEENS1_19SingleTileSchedulerILb0ELb1ELb1ELi128EEEEEEEEEvNT_6ParamsE,@function
        .size           _ZN7cutlass13device_kernelIN5flash19enable_sm80_to_sm89INS1_16FlashAttnFwdSm80INS1_25CollectiveMainloopFwdSm80ILi8ELi1ELb0EN4cute5tupleIJNS5_1CILi128EEENS7_ILi64EEENS7_ILi256EEEEEELi256ENS_6half_tEfNS_4arch4Sm80ELb0ELb1ELb0ELb0ELb1ELb0ELb1ELb1EEENS1_21CollectiveEpilogueFwdINS6_IJS8_SA_S9_EEENS6_IJNS7_ILi1EEESI_SI_EEESC_SE_Li256ELb0ELb1ELb1ELb0EEENS1_19SingleTileSchedulerILb0ELb1ELb1ELi128EEEEEEEEEvNT_6ParamsE,(.L_x_3275 - _ZN7cutlass13device_kernelIN5flash19enable_sm80_to_sm89INS1_16FlashAttnFwdSm80INS1_25CollectiveMainloopFwdSm80ILi8ELi1ELb0EN4cute5tupleIJNS5_1CILi128EEENS7_ILi64EEENS7_ILi256EEEEEELi256ENS_6half_tEfNS_4arch4Sm80ELb0ELb1ELb0ELb0ELb1ELb0ELb1ELb1EEENS1_21CollectiveEpilogueFwdINS6_IJS8_SA_S9_EEENS6_IJNS7_ILi1EEESI_SI_EEESC_SE_Li256ELb0ELb1ELb1ELb0EEENS1_19SingleTileSchedulerILb0ELb1ELb1ELi128EEEEEEEEEvNT_6ParamsE)
        .other          _ZN7cutlass13device_kernelIN5flash19enable_sm80_to_sm89INS1_16FlashAttnFwdSm80INS1_25CollectiveMainloopFwdSm80ILi8ELi1ELb0EN4cute5tupleIJNS5_1CILi128EEENS7_ILi64EEENS7_ILi256EEEEEELi256ENS_6half_tEfNS_4arch4Sm80ELb0ELb1ELb0ELb0ELb1ELb0ELb1ELb1EEENS1_21CollectiveEpilogueFwdINS6_IJS8_SA_S9_EEENS6_IJNS7_ILi1EEESI_SI_EEESC_SE_Li256ELb0ELb1ELb1ELb0EEENS1_19SingleTileSchedulerILb0ELb1ELb1ELi128EEEEEEEEEvNT_6ParamsE,@"STO_CUDA_ENTRY STV_DEFAULT"
_ZN7cutlass13device_kernelIN5flash19enable_sm80_to_sm89INS1_16FlashAttnFwdSm80INS1_25CollectiveMainloopFwdSm80ILi8ELi1ELb0EN4cute5tupleIJNS5_1CILi128EEENS7_ILi64EEENS7_ILi256EEEEEELi256ENS_6half_tEfNS_4arch4Sm80ELb0ELb1ELb0ELb0ELb1ELb0ELb1ELb1EEENS1_21CollectiveEpilogueFwdINS6_IJS8_SA_S9_EEENS6_IJNS7_ILi1EEESI_SI_EEESC_SE_Li256ELb0ELb1ELb1ELb0EEENS1_19SingleTileSchedulerILb0ELb1ELb1ELi128EEEEEEEEEvNT_6ParamsE:
[----:B------:R-:W-:Y:S02]  /*0000*/  MOV R1, c[0x0][0x28] ;  /* 0x00000a0000017a02 */ /* 0x000fe40000000f00 */
[----:B------:R-:W1:Y:S01]  /*0010*/  S2R R83, SR_TID.X ;  /* 0x0000000000537919 */ /* 0x000e620000002100 */
[----:B------:R-:W2:Y:S08]  /*0020*/  S2UR UR7, SR_CTAID.Y ;  /* 0x00000000000779c3 */ /* 0x000eb00000002600 */
        /* <DEDUP_REMOVED lines=14> */
.L_x_1957:
[----:B------:R-:W-:Y:S02]  /*0110*/  ULDC.64 UR4, c[0x0][0x550] ;  /* 0x0001540000047ab9 */ /* 0x000fe40000000a00 */
[----:B------:R-:W-:Y:S02]  /*0120*/  UISETP.NE.AND UP0, UPT, UR4, 0x1, UPT ;  /* 0x000000010400788c */ /* 0x000fe4000bf05270 */
[----:B------:R-:W-:-:S02]  /*0130*/  UIMAD.WIDE.U32 UR8, UR7, UR5, URZ ;  /* 0x00000005070872a5 */ /* 0x000fc4000f8e003f */
[----:B------:R-:W-:Y:S02]  /*0140*/  ULDC UR4, c[0x0][0x558] ;  /* 0x0001560000047ab9 */ /* 0x000fe40000000800 */
[----:B------:R-:W-:-:S05]  /*0150*/  UMOV UR13, UR7 ;  /* 0x00000007000d7c82 */ /* 0x000fca0008000000 */
[----:B------:R-:W-:-:S03]  /*0160*/  @UP0 USHF.R.U32.HI UR13, URZ, UR4, UR9 ;  /* 0x000000043f0d0299 */ /* 0x000fc60008011609 */
.L_x_1958:
        /* <DEDUP_REMOVED lines=16> */
[----:B------:R-:W1:Y:S01]  /*0270*/  S2UR UR25, SR_CTAID.X ;  /* 0x00000000001979c3 */ /* 0x000e620000002500 */
[----:B------:R-:W-:Y:S02]  /*0280*/  ULDC UR4, c[0x0][0x2c4] ;  /* 0x0000b10000047ab9 */ /* 0x000fe40000000800 */
[----:B------:R-:W-:Y:S02]  /*0290*/  UISETP.NE.AND UP1, UPT, UR4, 0x1, UPT ;  /* 0x000000010400788c */ /* 0x000fe4000bf25270 */
[----:B------:R-:W-:Y:S02]  /*02a0*/  UMOV UR12, URZ ;  /* 0x0000003f000c7c82 */ /* 0x000fe40008000000 */
[----:B------:R-:W-:Y:S02]  /*02b0*/  ULDC.64 UR4, c[0x0][0x2c8] ;  /* 0x0000b20000047ab9 */ /* 0x000fe40000000a00 */
[----:B-1----:R-:W-:-:S05]  /*02c0*/  USHF.L.U32 UR24, UR25, 0x7, URZ ;  /* 0x0000000719187899 */ /* 0x002fca000800063f */
[----:B------:R-:W-:Y:S02]  /*02d0*/  @UP1 UIADD3 UR10, UR24, 0x7f, URZ ;  /* 0x0000007f180a1890 */ /* 0x000fe4000fffe03f */
[----:B------:R-:W-:Y:S02]  /*02e0*/  UIADD3 UR8, UR24, 0x7f, URZ ;  /* 0x0000007f18087890 */ /* 0x000fe4000fffe03f */
[----:B------:R-:W-:-:S03]  /*02f0*/  UIMAD.WIDE.U32 UR10, UR10, UR4, URZ ;  /* 0x000000040a0a72a5 */ /* 0x000fc6000f8e003f */
[----:B------:R-:W-:-:S04]  /*0300*/  ULDC UR4, c[0x0][0x2ac] ;  /* 0x0000ab0000047ab9 */ /* 0x000fc80000000800 */
[----:B------:R-:W-:Y:S02]  /*0310*/  @UP1 UMOV UR9, UR11 ;  /* 0x0000000b00091c82 */ /* 0x000fe40008000000 */
[----:B------:R-:W-:Y:S02]  /*0320*/  ULDC UR10, c[0x0][0x1d0] ;  /* 0x00007400000a7ab9 */ /* 0x000fe40000000800 */
[----:B------:R-:W-:Y:S02]  /*0330*/  @UP1 USHF.R.U32.HI UR8, URZ, UR5, UR9 ;  /* 0x000000053f081299 */ /* 0x000fe40008011609 */
[----:B------:R-:W-:Y:S02]  /*0340*/  UIMAD UR10, UR4, UR10, URZ ;  /* 0x0000000a040a72a4 */ /* 0x000fe4000f8e023f */
[----:B------:R-:W-:Y:S02]  /*0350*/  UMOV UR9, 0x1 ;  /* 0x0000000100097882 */ /* 0x000fe40000000000 */
[----:B------:R-:W-:-:S02]  /*0360*/  ULDC.64 UR4, c[0x0][0x328] ;  /* 0x0000ca0000047ab9 */ /* 0x000fc40000000a00 */
[----:B------:R-:W-:Y:S02]  /*0370*/  UISETP.LE.AND UP0, UPT, UR9, UR5, UPT ;  /* 0x000000050900728c */ /* 0x000fe4000bf03270 */
[----:B------:R-:W-:Y:S02]  /*0380*/  ULDC UR11, c[0x0][0x168] ;  /* 0x00005a00000b7ab9 */ /* 0x000fe40000000800 */
[----:B------:R-:W-:-:S04]  /*0390*/  UIADD3 UR11, UR10, -UR11, UR9 ;  /* 0x8000000b0a0b7290 */ /* 0x000fc8000fffe009 */
[----:B------:R-:W-:-:S04]  /*03a0*/  UIADD3 UR5, UR11, UR8, URZ ;  /* 0x000000080b057290 */ /* 0x000fc8000fffe03f */
        /* <DEDUP_REMOVED lines=16> */
.L_x_1960:
[----:B------:R-:W-:Y:S02]  /*04b0*/  ULDC UR4, c[0x0][0x32c] ;  /* 0x0000cb0000047ab9 */ /* 0x000fe40000000800 */
[----:B------:R-:W-:-:S03]  /*04c0*/  UISETP.NE.AND UP2, UPT, UR9, UR4, UPT ;  /* 0x000000040900728c */ /* 0x000fc6000bf45270 */
[----:B------:R-:W-:Y:S02]  /*04d0*/  ULDC.64 UR4, c[0x0][0x330] ;  /* 0x0000cc0000047ab9 */ /* 0x000fe40000000a00 */
[----:B------:R-:W-:-:S07]  /*04e0*/  UIMAD.WIDE.U32 UR14, UR11, UR4, URZ ;  /* 0x000000040b0e72a5 */ /* 0x000fce000f8e003f */
[----:B------:R-:W-:Y:S02]  /*04f0*/  @UP2 UMOV UR9, UR15 ;  /* 0x0000000f00092c82 */ /* 0x000fe40008000000 */
[----:B------:R-:W-:Y:S02]  /*0500*/  @UP2 USHF.R.U32.HI UR11, URZ, UR5, UR9 ;  /* 0x000000053f0b2299 */ /* 0x000fe40008011609 */
.L_x_1961:
[----:B------:R-:W-:Y:S02]  /*0510*/  ULDC UR4, c[0x0][0x32c] ;  /* 0x0000cb0000047ab9 */ /* 0x000fe40000000800 */
[----:B------:R-:W-:-:S04]  /*0520*/  UIMAD UR4, UR11, UR4, UR4 ;  /* 0x000000040b0472a4 */ /* 0x000fc8000f8e0204 */
[----:B------:R-:W-:-:S04]  /*0530*/  UISETP.LT.AND UP2, UPT, UR8, UR4, UPT ;  /* 0x000000040800728c */ /* 0x000fc8000bf41270 */
[----:B------:R-:W-:Y:S02]  /*0540*/  USEL UR8, UR8, UR4, UP2 ;  /* 0x0000000408087287 */ /* 0x000fe40009000000 */
.L_x_1959:
[----:B------:R-:W-:Y:S01]  /*0550*/  UIADD3 UR9, UR10, 0x3f, URZ ;  /* 0x0000003f0a097890 */ /* 0x000fe2000fffe03f */
[----:B------:R-:W-:Y:S01]  /*0560*/  PLOP3.LUT P0, PT, PT, PT, UP0, 0x40, 0x0 ;  /* 0x000000000000781c */ /* 0x000fe20003f0e808 */
[----:B------:R-:W-:Y:S02]  /*0570*/  UIADD3 UR11, UR8, 0x3f, URZ ;  /* 0x0000003f080b7890 */ /* 0x000fe4000fffe03f */
[----:B------:R-:W-:Y:S02]  /*0580*/  ULDC.64 UR4, c[0x0][0x2c8] ;  /* 0x0000b20000047ab9 */ /* 0x000fe40000000a00 */
[----:B------:R-:W-:Y:S02]  /*0590*/  UIMAD.WIDE.U32 UR16, UR24, UR4, URZ ;  /* 0x00000004181072a5 */ /* 0x000fe4000f8e003f */
[----:B------:R-:W-:Y:S02]  /*05a0*/  USHF.R.S32.HI UR14, URZ, 0x1f, UR9 ;  /* 0x0000001f3f0e7899 */ /* 0x000fe40008011409 */
[----:B------:R-:W-:-:S02]  /*05b0*/  USHF.R.S32.HI UR8, URZ, 0x1f, UR11 ;  /* 0x0000001f3f087899 */ /* 0x000fc4000801140b */
[----:B------:R-:W-:Y:S02]  /*05c0*/  UMOV UR4, UR24 ;  /* 0x0000001800047c82 */ /* 0x000fe40008000000 */
[----:B------:R-:W-:Y:S02]  /*05d0*/  @UP1 USHF.R.U32.HI UR4, URZ, UR5, UR17 ;  /* 0x000000053f041299 */ /* 0x000fe40008011611 */
[----:B------:R-:W-:Y:S02]  /*05e0*/  ULEA.HI UR5, UR14, UR9, URZ, 0x6 ;  /* 0x000000090e057291 */ /* 0x000fe4000f8f303f */
[----:B------:R-:W-:Y:S02]  /*05f0*/  ULEA.HI UR20, UR8, UR11, URZ, 0x6 ;  /* 0x0000000b08147291 */ /* 0x000fe4000f8f303f */
[----:B------:R-:W-:Y:S02]  /*0600*/  ULDC UR21, c[0x0][0x168] ;  /* 0x00005a0000157ab9 */ /* 0x000fe40000000800 */
[----:B------:R-:W-:-:S02]  /*0610*/  USHF.R.S32.HI UR5, URZ, 0x6, UR5 ;  /* 0x000000063f057899 */ /* 0x000fc40008011405 */
[----:B------:R-:W-:Y:S02]  /*0620*/  USHF.R.S32.HI UR20, URZ, 0x6, UR20 ;  /* 0x000000063f147899 */ /* 0x000fe40008011414 */
[----:B------:R-:W-:Y:S02]  /*0630*/  UIADD3 UR21, UR10, -UR21, URZ ;  /* 0x800000150a157290 */ /* 0x000fe4000fffe03f */
[----:B------:R-:W-:Y:S02]  /*0640*/  UISETP.LT.AND UP2, UPT, UR5, UR20, UPT ;  /* 0x000000140500728c */ /* 0x000fe4000bf41270 */
[----:B------:R-:W-:Y:S02]  /*0650*/  UIADD3 UR4, UR21, UR4, URZ ;  /* 0x0000000415047290 */ /* 0x000fe4000fffe03f */
[----:B------:R-:W-:Y:S02]  /*0660*/  ULDC UR8, c[0x0][0x324] ;  /* 0x0000c90000087ab9 */ /* 0x000fe40000000800 */
[----:B------:R-:W-:-:S02]  /*0670*/  USEL UR20, UR5, UR20, UP2 ;  /* 0x0000001405147287 */ /* 0x000fc40009000000 */
[----:B------:R-:W-:Y:S01]  /*0680*/  UIADD3 UR8, UR4, -UR8, URZ ;  /* 0x8000000804087290 */ /* 0x000fe2000fffe03f */
        /* <DEDUP_REMOVED lines=9> */
[----:B------:R-:W-:-:S07]  /*0720*/  UIMAD.WIDE.U32 UR14, UR9, UR4, URZ ;  /* 0x00000004090e72a5 */ /* 0x000fce000f8e003f */
[----:B------:R-:W-:Y:S02]  /*0730*/  @UP2 UMOV UR11, UR15 ;  /* 0x0000000f000b2c82 */ /* 0x000fe40008000000 */
[----:B------:R-:W-:-:S04]  /*0740*/  @UP2 USHF.R.U32.HI UR9, URZ, UR5, UR11 ;  /* 0x000000053f092299 */ /* 0x000fc8000801160b */
[----:B------:R-:W-:Y:S01]  /*0750*/  ULOP3.LUT UR9, URZ, UR9, URZ, 0x33, !UPT ;  /* 0x000000093f097292 */ /* 0x000fe2000f8e333f */
[----:B------:R-:W-:Y:S05]  /*0760*/  BRA `(.L_x_1964) ;  /* 0x0000006000007947 */ /* 0x000fea0003800000 */
.L_x_1963:
[----:B------:R-:W-:Y:S02]  /*0770*/  ULDC UR4, c[0x0][0x32c] ;  /* 0x0000cb0000047ab9 */ /* 0x000fe40000000800 */
[----:B------:R-:W-:-:S03]  /*0780*/  UISETP.NE.AND UP2, UPT, UR4, 0x1, UPT ;  /* 0x000000010400788c */ /* 0x000fc6000bf45270 */
[----:B------:R-:W-:Y:S02]  /*0790*/  ULDC.64 UR4, c[0x0][0x330] ;  /* 0x0000cc0000047ab9 */ /* 0x000fe40000000a00 */
[----:B------:R-:W-:-:S07]  /*07a0*/  UIMAD.WIDE.U32 UR14, UR9, UR4, URZ ;  /* 0x00000004090e72a5 */ /* 0x000fce000f8e003f */
[----:B------:R-:W-:Y:S02]  /*07b0*/  @UP2 UMOV UR11, UR15 ;  /* 0x0000000f000b2c82 */ /* 0x000fe40008000000 */
[----:B------:R-:W-:Y:S02]  /*07c0*/  @UP2 USHF.R.U32.HI UR9, URZ, UR5, UR11 ;  /* 0x000000053f092299 */ /* 0x000fe4000801160b */
.L_x_1964:
[----:B------:R-:W-:Y:S02]  /*07d0*/  ULDC UR4, c[0x0][0x32c] ;  /* 0x0000cb0000047ab9 */ /* 0x000fe40000000800 */
[----:B------:R-:W-:-:S04]  /*07e0*/  UIMAD UR4, UR9, UR4, URZ ;  /* 0x00000004090472a4 */ /* 0x000fc8000f8e023f */
[----:B------:R-:W-:-:S04]  /*07f0*/  UISETP.LT.AND UP2, UPT, UR8, UR4, UPT ;  /* 0x000000040800728c */ /* 0x000fc8000bf41270 */
[----:B------:R-:W-:-:S04]  /*0800*/  USEL UR8, UR8, UR4, !UP2 ;  /* 0x0000000408087287 */ /* 0x000fc8000d000000 */
.L_x_1962:
[----:B------:R-:W-:Y:S02]  /*0810*/  USHF.R.S32.HI UR4, URZ, 0x1f, UR8 ;  /* 0x0000001f3f047899 */ /* 0x000fe40008011408 */
[----:B------:R-:W-:Y:S02]  /*0820*/  ULDC UR5, c[0x0][0x338] ;  /* 0x0000ce0000057ab9 */ /* 0x000fe40000000800 */
[----:B------:R-:W-:-:S04]  /*0830*/  ULEA.HI UR4, UR4, UR8, URZ, 0x6 ;  /* 0x0000000804047291 */ /* 0x000fc8000f8f303f */
[----:B------:R-:W-:Y:S02]  /*0840*/  USHF.R.S32.HI UR9, URZ, 0x6, UR4 ;  /* 0x000000063f097899 */ /* 0x000fe40008011404 */
[----:B------:R-:W-:Y:S02]  /*0850*/  USHF.R.U32.HI UR4, URZ, 0x10, UR7 ;  /* 0x000000103f047899 */ /* 0x000fe40008011607 */
[----:B------:R-:W-:Y:S02]  /*0860*/  UISETP.LT.AND UP2, UPT, URZ, UR9, UPT ;  /* 0x000000093f00728c */ /* 0x000fe4000bf41270 */
[----:B------:R-:W-:Y:S02]  /*0870*/  UISETP.NE.AND UP3, UPT, UR4, URZ, UPT ;  /* 0x0000003f0400728c */ /* 0x000fe4000bf65270 */
[----:B------:R-:W-:Y:S02]  /*0880*/  USEL UR9, URZ, UR9, !UP2 ;  /* 0x000000093f097287 */ /* 0x000fe4000d000000 */
[----:B------:R-:W-:-:S02]  /*0890*/  USEL UR5, UR4, UR5, UP3 ;  /* 0x0000000504057287 */ /* 0x000fc40009800000 */
[----:B------:R-:W-:Y:S02]  /*08a0*/  UISETP.GT.AND UP2, UPT, UR20, UR9, UPT ;  /* 0x000000091400728c */ /* 0x000fe4000bf44270 */
[----:B------:R-:W-:-:S04]  /*08b0*/  UMOV UR4, URZ ;  /* 0x0000003f00047c82 */ /* 0x000fc80008000000 */
[----:B------:R-:W-:-:S13]  /*08c0*/  PLOP3.LUT P0, PT, PT, PT, UP2, 0x80, 0x0 ;  /* 0x000000000000781c */ /* 0x000fda0003f0f028 */
[----:B------:R-:W-:Y:S05]  /*08d0*/  @!P0 BRA `(.L_x_1965) ;  /* 0x0000021000008947 */ /* 0x000fea0003800000 */
[----:B------:R-:W-:Y:S01]  /*08e0*/  IMAD.U32 R0, RZ, RZ, UR5 ;  /* 0x00000005ff007e24 */ /* 0x000fe2000f8e00ff */
[----:B------:R-:W-:Y:S02]  /*08f0*/  UIADD3 UR15, UR5, -0x1, UR20 ;  /* 0xffffffff050f7890 */ /* 0x000fe4000fffe014 */
[----:B------:R-:W-:Y:S02]  /*0900*/  UMOV UR16, URZ ;  /* 0x0000003f00107c82 */ /* 0x000fe40008000000 */
[-C--:B-1----:R-:W-:Y:S01]  /*0910*/  IABS R2, R0.reuse ;  /* 0x0000000000027213 */ /* 0x082fe20000000000 */
[----:B------:R-:W-:Y:S01]  /*0920*/  UIADD3 UR15, -UR9, UR15, URZ ;  /* 0x0000000f090f7290 */ /* 0x000fe2000fffe13f */
[----:B------:R-:W-:Y:S02]  /*0930*/  IABS R0, R0 ;  /* 0x0000000000007213 */ /* 0x000fe40000000000 */
[----:B------:R1:W3:Y:S03]  /*0940*/  R2UR UR14, R2 ;  /* 0x00000000020e73c2 */ /* 0x0002e600000e0000 */
[----:B------:R-:W-:Y:S01]  /*0950*/  IMAD.U32 R4, RZ, RZ, UR15 ;  /* 0x0000000fff047e24 */ /* 0x000fe2000f8e00ff */
[----:B------:R-:W-:Y:S01]  /*0960*/  ULOP3.LUT UR15, UR15, UR5, URZ, 0x3c, !UPT ;  /* 0x000000050f0f7292 */ /* 0x000fe2000f8e3c3f */
[----:B------:R-:W-:-:S04]  /*0970*/  IMAD.MOV R0, RZ, RZ, -R0 ;  /* 0x000000ffff007224 */ /* 0x000fc800078e0a00 */
[----:B------:R-:W4:Y:S01]  /*0980*/  R2UR UR8, R0 ;  /* 0x00000000000873c2 */ /* 0x000f2200000e0000 */
[----:B-1----:R-:W-:Y:S01]  /*0990*/  IABS R2, R4 ;  /* 0x0000000400027213 */ /* 0x002fe20000000000 */
[----:B---3--:R-:W1:Y:S06]  /*09a0*/  I2F.RP R5, UR14 ;  /* 0x0000000e00057d06 */ /* 0x008e6c0008209400 */
[----:B------:R-:W3:Y:S02]  /*09b0*/  R2UR UR11, R2 ;  /* 0x00000000020b73c2 */ /* 0x000ee400000e0000 */
[----:B-1----:R-:W1:Y:S02]  /*09c0*/  MUFU.RCP R3, R5 ;  /* 0x0000000500037308 */ /* 0x002e640000001000 */
[----:B-1----:R-:W-:-:S06]  /*09d0*/  IADD3 R3, R3, 0xffffffe, RZ ;  /* 0x0ffffffe03037810 */ /* 0x002fcc0007ffe0ff */
[----:B------:R-:W1:Y:S02]  /*09e0*/  F2I.FTZ.U32.TRUNC.NTZ R3, R3 ;  /* 0x0000000300037305 */ /* 0x000e64000021f000 */
[----:B-1----:R-:W1:Y:S02]  /*09f0*/  R2UR UR17, R3 ;  /* 0x00000000031173c2 */ /* 0x002e6400000e0000 */
[----:B-1----:R-:W-:-:S04]  /*0a00*/  UIADD3 UR4, URZ, -UR17, URZ ;  /* 0x800000113f047290 */ /* 0x002fc8000fffe03f */
[----:B------:R-:W-:-:S04]  /*0a10*/  UIMAD UR4, UR4, UR14, URZ ;  /* 0x0000000e040472a4 */ /* 0x000fc8000f8e023f */
        /* <DEDUP_REMOVED lines=13> */
.L_x_1965:
[----:B------:R-:W-:Y:S01]  /*0af0*/  ULOP3.LUT UR7, UR7, 0xffff, URZ, 0xc0, !UPT ;  /* 0x0000ffff07077892 */ /* 0x000fe2000f8ec03f */
[----:B------:R-:W-:Y:S01]  /*0b00*/  PLOP3.LUT P2, PT, PT, PT, PT, 0x80, 0x0 ;  /* 0x000000000000781c */ /* 0x000fe20003f4f070 */
[----:B------:R-:W-:Y:S01]  /*0b10*/  IMAD.MOV.U32 R7, RZ, RZ, RZ ;  /* 0x000000ffff077224 */ /* 0x000fe200078e00ff */
[----:B------:R-:W-:Y:S01]  /*0b20*/  CS2R R128, SRZ ;  /* 0x0000000000807805 */ /* 0x000fe2000001ff00 */
[----:B------:R-:W-:Y:S01]  /*0b30*/  UIMAD UR9, UR7, UR4, UR9 ;  /* 0x00000004070972a4 */ /* 0x000fe2000f8e0209 */
[----:B------:R-:W-:Y:S01]  /*0b40*/  IMAD.MOV.U32 R5, RZ, RZ, RZ ;  /* 0x000000ffff057224 */ /* 0x000fe200078e00ff */
        /* <DEDUP_REMOVED lines=27> */
[----:B-1----:R-:W-:Y:S01]  /*0d00*/  CS2R R2, SRZ ;  /* 0x0000000000027805 */ /* 0x002fe2000001ff00 */
        /* <DEDUP_REMOVED lines=51> */
[----:B------:R-:W-:Y:S01]  /*1040*/  USHF.R.S32.HI UR7, URZ, 0x1f, UR13 ;  /* 0x0000001f3f077899 */ /* 0x000fe2000801140d */
[----:B------:R-:W-:Y:S01]  /*1050*/  PLOP3.LUT P1, PT, PT, PT, UP1, 0x80, 0x0 ;  /* 0x000000000000781c */ /* 0x000fe20003f2f018 */
[----:B------:R-:W-:Y:S01]  /*1060*/  ULDC.64 UR4, c[0x0][0x1b8] ;  /* 0x00006e0000047ab9 */ /* 0x000fe20000000a00 */
[----:B------:R1:W3:Y:S01]  /*1070*/  @P2 LDG.E R2, [R2.64] ;  /* 0x0000001202022981 */ /* 0x0002e2000c1e1900 */
[-C--:B------:R-:W-:Y:S01]  /*1080*/  LEA.HI R8, R84, R83.reuse, RZ, 0x3 ;  /* 0x0000005354087211 */ /* 0x080fe200078f18ff */
[----:B------:R-:W-:Y:S01]  /*1090*/  UIMAD UR7, UR7, UR4, URZ ;  /* 0x00000004070772a4 */ /* 0x000fe2000f8e023f */
[----:B------:R-:W-:Y:S01]  /*10a0*/  PLOP3.LUT P0, PT, PT, PT, UP1, 0x80, 0x0 ;  /* 0x000000000000781c */ /* 0x000fe20003f0f018 */
[----:B------:R-:W-:Y:S01]  /*10b0*/  UIMAD.WIDE.U32 UR14, UR13, UR4, URZ ;  /* 0x000000040d0e72a5 */ /* 0x000fe2000f8e003f */
[----:B------:R-:W-:Y:S01]  /*10c0*/  LOP3.LUT R0, R8, 0xfffffff8, RZ, 0xc0, !PT ;  /* 0xfffffff808007812 */ /* 0x000fe200078ec0ff */
[----:B------:R-:W-:Y:S01]  /*10d0*/  UIMAD UR7, UR13, UR5, UR7 ;  /* 0x000000050d0772a4 */ /* 0x000fe2000f8e0207 */
[----:B------:R-:W-:Y:S01]  /*10e0*/  SHF.R.S32.HI R8, RZ, 0x3, R8 ;  /* 0x00000003ff087819 */ /* 0x000fe20000011408 */
[----:B------:R-:W-:Y:S01]  /*10f0*/  USHF.R.S32.HI UR8, URZ, 0x1f, UR6 ;  /* 0x0000001f3f087899 */ /* 0x000fe20008011406 */
[----:B------:R-:W-:Y:S01]  /*1100*/  LEA.HI R16, R84, R83, RZ, 0x6 ;  /* 0x0000005354107211 */ /* 0x000fe200078f30ff */
[----:B------:R-:W-:Y:S01]  /*1110*/  IMAD.IADD R11, R83, 0x1, -R0 ;  /* 0x00000001530b7824 */ /* 0x000fe200078e0a00 */
[----:B------:R-:W-:Y:S01]  /*1120*/  ULDC.64 UR4, c[0x0][0x1c0] ;  /* 0x0000700000047ab9 */ /* 0x000fe20000000a00 */
[----:B------:R-:W-:Y:S01]  /*1130*/  IMAD.SHL.U32 R231, R8, 0x40, RZ ;  /* 0x0000004008e77824 */ /* 0x000fe200078e00ff */
[----:B------:R-:W-:Y:S01]  /*1140*/  UIADD3 UR15, UR15, UR7, URZ ;  /* 0x000000070f0f7290 */ /* 0x000fe2000fffe03f */
[C---:B------:R-:W-:Y:S01]  /*1150*/  IMAD R235, R11.reuse, 0x20, R8 ;  /* 0x000000200beb7824 */ /* 0x040fe200078e0208 */
[----:B------:R-:W-:Y:S01]  /*1160*/  UIMAD UR8, UR8, UR4, URZ ;  /* 0x00000004080872a4 */ /* 0x000fe2000f8e023f */
[----:B------:R-:W-:Y:S01]  /*1170*/  IMAD.SHL.U32 R244, R11, 0x8, RZ ;  /* 0x000000080bf47824 */ /* 0x000fe200078e00ff */
[----:B------:R-:W-:Y:S01]  /*1180*/  UIMAD.WIDE.U32 UR14, UR6, UR4, UR14 ;  /* 0x00000004060e72a5 */ /* 0x000fe2000f8e000e */
[----:B------:R-:W-:Y:S01]  /*1190*/  LOP3.LUT R231, R231, 0x1c0, RZ, 0xc0, !PT ;  /* 0x000001c0e7e77812 */ /* 0x000fe200078ec0ff */
[----:B------:R-:W-:Y:S01]  /*11a0*/  UIMAD UR5, UR6, UR5, UR8 ;  /* 0x00000005060572a4 */ /* 0x000fe2000f8e0208 */
[----:B------:R-:W-:Y:S01]  /*11b0*/  IADD3 R0, R235, UR24, RZ ;  /* 0x00000018eb007c10 */ /* 0x000fe2000fffe0ff */
[----:B------:R-:W-:Y:S01]  /*11c0*/  ULDC UR4, c[0x0][0x168] ;  /* 0x00005a0000047ab9 */ /* 0x000fe20000000800 */
[C---:B------:R-:W-:Y:S01]  /*11d0*/  IADD3 R10, R244.reuse, 0x40, RZ ;  /* 0x00000040f40a7810 */ /* 0x040fe20007ffe0ff */
[----:B------:R-:W-:Y:S01]  /*11e0*/  UIADD3 UR5, UR15, UR5, URZ ;  /* 0x000000050f057290 */ /* 0x000fe2000fffe03f */
[----:B------:R-:W-:Y:S01]  /*11f0*/  IMAD.U32 R7, RZ, RZ, UR15 ;  /* 0x0000000fff077e24 */ /* 0x000fe2000f8e00ff */
[----:B------:R-:W-:Y:S01]  /*1200*/  ISETP.GE.AND P3, PT, R244, c[0x0][0x198], PT ;  /* 0x00006600f4007a0c */ /* 0x000fe20003f66270 */
[----:B-1----:R-:W-:Y:S01]  /*1210*/  @P1 IMAD.HI.U32 R3, R0, c[0x0][0x2c8], RZ ;  /* 0x0000b20000031a27 */ /* 0x002fe200078e00ff */
[----:B------:R-:W-:Y:S01]  /*1220*/  ISETP.GE.AND P4, PT, R10, c[0x0][0x198], PT ;  /* 0x000066000a007a0c */ /* 0x000fe20003f86270 */
[----:B------:R-:W-:Y:S02]  /*1230*/  BSSY B0, `(.L_x_1967) ;  /* 0x0000044000007945 */ /* 0x000fe40003800000 */
[----:B------:R-:W-:Y:S01]  /*1240*/  IMAD.MOV.U32 R5, RZ, RZ, R0 ;  /* 0x000000ffff057224 */ /* 0x000fe200078e0000 */
[----:B------:R-:W-:Y:S01]  /*1250*/  @P0 SHF.R.U32.HI R5, RZ, c[0x0][0x2cc], R3 ;  /* 0x0000b300ff050a19 */ /* 0x000fe20000011603 */
[----:B------:R-:W-:-:S02]  /*1260*/  IMAD.U32 R6, RZ, RZ, UR14 ;  /* 0x0000000eff067e24 */ /* 0x000fc4000f8e00ff */
[----:B------:R-:W-:Y:S01]  /*1270*/  IMAD.U32 R7, RZ, RZ, UR5 ;  /* 0x00000005ff077e24 */ /* 0x000fe2000f8e00ff */
[--C-:B------:R-:W-:Y:S01]  /*1280*/  SHF.R.S32.HI R4, RZ, 0x1f, R5.reuse ;  /* 0x0000001fff047819 */ /* 0x100fe20000011405 */
[----:B------:R-:W-:Y:S01]  /*1290*/  IMAD.MOV R3, RZ, RZ, -R5 ;  /* 0x000000ffff037224 */ /* 0x000fe200078e0a05 */
[----:B------:R-:W-:Y:S01]  /*12a0*/  ULDC UR5, c[0x0][0x2c4] ;  /* 0x0000b10000057ab9 */ /* 0x000fe20000000800 */
[----:B------:R-:W-:Y:S01]  /*12b0*/  IMAD.WIDE.U32 R6, R5, c[0x0][0x1b0], R6 ;  /* 0x00006c0005067a25 */ /* 0x000fe200078e0006 */
[----:B------:R-:W-:-:S03]  /*12c0*/  UIMAD UR4, UR5, UR4, URZ ;  /* 0x00000004050472a4 */ /* 0x000fc6000f8e023f */
[----:B------:R-:W-:Y:S02]  /*12d0*/  IMAD R4, R4, c[0x0][0x1b0], RZ ;  /* 0x00006c0004047a24 */ /* 0x000fe400078e02ff */
[----:B------:R-:W-:Y:S02]  /*12e0*/  IMAD R3, R3, c[0x0][0x2c4], R0 ;  /* 0x0000b10003037a24 */ /* 0x000fe400078e0200 */
[----:B------:R-:W-:Y:S02]  /*12f0*/  IMAD R5, R5, c[0x0][0x1b4], R4 ;  /* 0x00006d0005057a24 */ /* 0x000fe400078e0204 */
[----:B------:R-:W-:Y:S01]  /*1300*/  IMAD.SHL.U32 R16, R16, 0x8, RZ ;  /* 0x0000000810107824 */ /* 0x000fe200078e00ff */
[----:B------:R-:W-:Y:S01]  /*1310*/  SHF.R.S32.HI R0, RZ, 0x1f, R3 ;  /* 0x0000001fff007819 */ /* 0x000fe20000011403 */
[----:B------:R-:W-:-:S04]  /*1320*/  IMAD.IADD R7, R7, 0x1, R5 ;  /* 0x0000000107077824 */ /* 0x000fc800078e0205 */
[----:B------:R-:W-:Y:S02]  /*1330*/  IMAD R0, R0, c[0x0][0x1a8], RZ ;  /* 0x00006a0000007a24 */ /* 0x000fe400078e02ff */
[----:B------:R-:W-:Y:S01]  /*1340*/  IMAD.WIDE.U32 R4, R3, c[0x0][0x1a8], R6 ;  /* 0x00006a0003047a25 */ /* 0x000fe200078e0006 */
[----:B------:R-:W-:-:S03]  /*1350*/  LEA.HI R7, R84, R83, RZ, 0x4 ;  /* 0x0000005354077211 */ /* 0x000fc600078f20ff */
[----:B------:R-:W-:Y:S01]  /*1360*/  IMAD R9, R3, c[0x0][0x1ac], R0 ;  /* 0x00006b0003097a24 */ /* 0x000fe200078e0200 */
[----:B------:R-:W-:Y:S02]  /*1370*/  LOP3.LUT R0, R7, 0xfffffff0, RZ, 0xc0, !PT ;  /* 0xfffffff007007812 */ /* 0x000fe400078ec0ff */
[----:B------:R-:W-:Y:S01]  /*1380*/  LEA R12, P0, R4, c[0x0][0x160], 0x1 ;  /* 0x00005800040c7a11 */ /* 0x000fe200078008ff */
[----:B------:R-:W-:Y:S01]  /*1390*/  IMAD.IADD R5, R5, 0x1, R9 ;  /* 0x0000000105057824 */ /* 0x000fe200078e0209 */
[----:B------:R-:W-:Y:S01]  /*13a0*/  IADD3 R9, R244, 0x80, RZ ;  /* 0x00000080f4097810 */ /* 0x000fe20007ffe0ff */
[----:B------:R-:W-:Y:S01]  /*13b0*/  IMAD.IADD R3, R83, 0x1, -R0 ;  /* 0x0000000153037824 */ /* 0x000fe200078e0a00 */
[----:B------:R-:W-:Y:S01]  /*13c0*/  SHF.R.U32.HI R0, RZ, 0x3, R231 ;  /* 0x00000003ff007819 */ /* 0x000fe200000116e7 */
[----:B------:R1:W4:Y:S01]  /*13d0*/  SHFL.IDX PT, R18, R12, RZ, 0x181f ;  /* 0x00181fff0c127589 */ /* 0x00032200000e0000 */
[----:B------:R-:W-:Y:S02]  /*13e0*/  LEA.HI.X R5, R4, c[0x0][0x164], R5, 0x1, P0 ;  /* 0x0000590004057a11 */ /* 0x000fe400000f0c05 */
[----:B------:R-:W-:-:S02]  /*13f0*/  SHF.R.S32.HI R6, RZ, 0x1f, R3 ;  /* 0x0000001fff067819 */ /* 0x000fc40000011403 */
[----:B------:R-:W-:Y:S01]  /*1400*/  IADD3 R4, R8, UR24, RZ ;  /* 0x0000001808047c10 */ /* 0x000fe2000fffe0ff */
[----:B------:R1:W2:Y:S01]  /*1410*/  SHFL.IDX PT, R19, R5, RZ, 0x181f ;  /* 0x00181fff05137589 */ /* 0x0002a200000e0000 */
[----:B------:R-:W-:Y:S02]  /*1420*/  LEA.HI R6, R6, R3, RZ, 0x3 ;  /* 0x0000000306067211 */ /* 0x000fe400078f18ff */
[----:B------:R-:W-:Y:S02]  /*1430*/  LOP3.LUT R231, R231, 0x38, R244, 0xf8, !PT ;  /* 0x00000038e7e77812 */ /* 0x000fe400078ef8f4 */
[----:B------:R-:W-:Y:S02]  /*1440*/  LOP3.LUT R14, R6, 0xfffffff8, RZ, 0xc0, !PT ;  /* 0xfffffff8060e7812 */ /* 0x000fe400078ec0ff */
[----:B------:R-:W-:Y:S02]  /*1450*/  ISETP.GE.AND P0, PT, R4, UR4, PT ;  /* 0x0000000404007c0c */ /* 0x000fe4000bf06270 */
[----:B------:R-:W-:Y:S01]  /*1460*/  LOP3.LUT R231, R231, R0, RZ, 0x3c, !PT ;  /* 0x00000000e7e77212 */ /* 0x000fe200078e3cff */
[----:B------:R-:W-:Y:S01]  /*1470*/  IMAD.IADD R14, R3, 0x1, -R14 ;  /* 0x00000001030e7824 */ /* 0x000fe200078e0a0e */
[----:B------:R-:W-:Y:S01]  /*1480*/  IADD3 R0, R244, 0xc0, RZ ;  /* 0x000000c0f4007810 */ /* 0x000fe20007ffe0ff */
[----:B------:R-:W-:Y:S01]  /*1490*/  IMAD.MOV.U32 R3, RZ, RZ, 0x20 ;  /* 0x00000020ff037424 */ /* 0x000fe200078e00ff */
[----:B------:R-:W-:-:S02]  /*14a0*/  ISETP.GE.AND P6, PT, R9, c[0x0][0x198], PT ;  /* 0x0000660009007a0c */ /* 0x000fc40003fc6270 */
[----:B------:R-:W-:Y:S02]  /*14b0*/  ISETP.GE.AND P5, PT, R0, c[0x0][0x198], PT ;  /* 0x0000660000007a0c */ /* 0x000fe40003fa6270 */
[----:B------:R-:W-:Y:S01]  /*14c0*/  LOP3.LUT R231, R231, 0xfffffe00, R16, 0xf8, !PT ;  /* 0xfffffe00e7e77812 */ /* 0x000fe200078ef810 */
[----:B---3--:R3:W5:Y:S01]  /*14d0*/  @P2 R2UR UR7, R2 ;  /* 0x00000000020723c2 */ /* 0x00876200000e0000 */
[----:B------:R-:W-:Y:S01]  /*14e0*/  R2P PR, R14, 0x6 ;  /* 0x000000060e007804 */ /* 0x000fe20000000000 */
[----:B-----5:R-:W-:-:S04]  /*14f0*/  @!UP2 UMOV UR7, UR6 ;  /* 0x000000060007ac82 */ /* 0x020fc80008000000 */
[----:B------:R-:W-:Y:S01]  /*1500*/  SEL R3, R3, 0xffffffe0, !P2 ;  /* 0xffffffe003037807 */ /* 0x000fe20005000000 */
[----:B---3--:R-:W-:-:S05]  /*1510*/  IMAD.MOV.U32 R2, RZ, RZ, 0x10 ;  /* 0x00000010ff027424 */ /* 0x008fca00078e00ff */
[----:B------:R-:W-:Y:S01]  /*1520*/  SEL R2, R2, 0xfffffff0, !P1 ;  /* 0xfffffff002027807 */ /* 0x000fe20004800000 */
[----:B------:R-:W-:Y:S05]  /*1530*/  @P0 BRA `(.L_x_1968) ;  /* 0x0000013000000947 */ /* 0x000fea0003800000 */
[----:B-12-4-:R-:W-:Y:S01]  /*1540*/  SHF.R.S32.HI R15, RZ, 0x1f, R10 ;  /* 0x0000001fff0f7819 */ /* 0x016fe2000001140a */
[----:B------:R-:W-:Y:S01]  /*1550*/  IMAD.SHL.U32 R17, R231, 0x2, RZ ;  /* 0x00000002e7117824 */ /* 0x000fe200078e00ff */
[----:B------:R-:W-:Y:S02]  /*1560*/  SHF.R.S32.HI R20, RZ, 0x1f, R9 ;  /* 0x0000001fff147819 */ /* 0x000fe40000011409 */
[----:B------:R-:W-:Y:S02]  /*1570*/  SHF.R.S32.HI R13, RZ, 0x1f, R0 ;  /* 0x0000001fff0d7819 */ /* 0x000fe40000011400 */
[----:B------:R-:W-:Y:S02]  /*1580*/  LEA.HI R16, R15, R10, RZ, 0x3 ;  /* 0x0000000a0f107211 */ /* 0x000fe400078f18ff */
[----:B------:R-:W-:Y:S01]  /*1590*/  LEA.HI R15, R20, R9, RZ, 0x3 ;  /* 0x00000009140f7211 */ /* 0x000fe200078f18ff */
[----:B------:R-:W-:Y:S01]  /*15a0*/  IMAD.WIDE R20, R244, 0x2, R18 ;  /* 0x00000002f4147825 */ /* 0x000fe200078e0212 */
[----:B------:R-:W-:-:S02]  /*15b0*/  LEA.HI R13, R13, R0, RZ, 0x3 ;  /* 0x000000000d0d7211 */ /* 0x000fc400078f18ff */
[----:B------:R-:W-:Y:S02]  /*15c0*/  LOP3.LUT R16, R16, 0xfffffff8, RZ, 0xc0, !PT ;  /* 0xfffffff810107812 */ /* 0x000fe400078ec0ff */
[----:B------:R-:W-:Y:S01]  /*15d0*/  LOP3.LUT R15, R15, 0xfffffff8, RZ, 0xc0, !PT ;  /* 0xfffffff80f0f7812 */ /* 0x000fe200078ec0ff */
[----:B------:R-:W-:Y:S01]  /*15e0*/  @!PT LDS RZ, [RZ] ;  /* 0x00000000fffff984 */ /* 0x000fe20000000800 */
[----:B------:R1:W-:Y:S01]  /*15f0*/  LDGSTS.E.BYPASS.LTC128B.128 [R17+0x10100], [R20.64], !P3 ;  /* 0x1010000014117fae */ /* 0x0003e2000d901d52 */
[----:B------:R-:W-:Y:S01]  /*1600*/  LOP3.LUT R13, R13, 0xfffffff8, RZ, 0xc0, !PT ;  /* 0xfffffff80d0d7812 */ /* 0x000fe200078ec0ff */
[----:B------:R-:W-:-:S04]  /*1610*/  IMAD.WIDE R22, R16, 0x2, R18 ;  /* 0x0000000210167825 */ /* 0x000fc800078e0212 */
[--C-:B------:R-:W-:Y:S01]  /*1620*/  IMAD.WIDE R24, R15, 0x2, R18.reuse ;  /* 0x000000020f187825 */ /* 0x100fe200078e0212 */
[----:B------:R1:W-:Y:S03]  /*1630*/  LDGSTS.E.BYPASS.LTC128B.128 [R17+0x14100], [R22.64], !P4 ;  /* 0x1410000016117fae */ /* 0x0003e6000e101d52 */
[----:B------:R-:W-:Y:S01]  /*1640*/  IMAD.WIDE R18, R13, 0x2, R18 ;  /* 0x000000020d127825 */ /* 0x000fe200078e0212 */
[----:B------:R1:W-:Y:S04]  /*1650*/  LDGSTS.E.BYPASS.LTC128B.128 [R17+0x18100], [R24.64], !P6 ;  /* 0x1810000018117fae */ /* 0x0003e8000f101d52 */
[----:B------:R1:W-:Y:S02]  /*1660*/  LDGSTS.E.BYPASS.LTC128B.128 [R17+0x1c100], [R18.64], !P5 ;  /* 0x1c10000012117fae */ /* 0x0003e4000e901d52 */
.L_x_1968:
[----:B-12-4-:R-:W-:Y:S05]  /*1670*/  BSYNC B0 ;  /* 0x0000000000007941 */ /* 0x016fea0003800000 */
.L_x_1967:
        /* <DEDUP_REMOVED lines=8> */
[----:B------:R-:W-:Y:S02]  /*1700*/  SHF.R.S32.HI R20, RZ, 0x1f, R9 ;  /* 0x0000001fff147819 */ /* 0x000fe40000011409 */
[----:B------:R-:W-:Y:S02]  /*1710*/  SHF.R.S32.HI R13, RZ, 0x1f, R0 ;  /* 0x0000001fff0d7819 */ /* 0x000fe40000011400 */
[----:B------:R-:W-:Y:S02]  /*1720*/  LEA.HI R16, R15, R10, RZ, 0x3 ;  /* 0x0000000a0f107211 */ /* 0x000fe400078f18ff */
[----:B------:R-:W-:Y:S01]  /*1730*/  LEA.HI R15, R20, R9, RZ, 0x3 ;  /* 0x00000009140f7211 */ /* 0x000fe200078f18ff */
[----:B--23--:R-:W-:Y:S01]  /*1740*/  IMAD.WIDE R20, R244, 0x2, R18 ;  /* 0x00000002f4147825 */ /* 0x00cfe200078e0212 */
        /* <DEDUP_REMOVED lines=12> */
.L_x_1970:
[----:B------:R-:W-:Y:S05]  /*1810*/  BSYNC B0 ;  /* 0x0000000000007941 */ /* 0x000fea0003800000 */
.L_x_1969:
        /* <DEDUP_REMOVED lines=8> */
[----:B------:R-:W-:Y:S02]  /*18a0*/  SHF.R.S32.HI R20, RZ, 0x1f, R9 ;  /* 0x0000001fff147819 */ /* 0x000fe40000011409 */
[----:B------:R-:W-:Y:S02]  /*18b0*/  SHF.R.S32.HI R13, RZ, 0x1f, R0 ;  /* 0x0000001fff0d7819 */ /* 0x000fe40000011400 */
[----:B------:R-:W-:Y:S02]  /*18c0*/  LEA.HI R16, R15, R10, RZ, 0x3 ;  /* 0x0000000a0f107211 */ /* 0x000fe400078f18ff */
[----:B------:R-:W-:Y:S01]  /*18d0*/  LEA.HI R15, R20, R9, RZ, 0x3 ;  /* 0x00000009140f7211 */ /* 0x000fe200078f18ff */
[----:B---34-:R-:W-:Y:S01]  /*18e0*/  IMAD.WIDE R20, R244, 0x2, R18 ;  /* 0x00000002f4147825 */ /* 0x018fe200078e0212 */
        /* <DEDUP_REMOVED lines=12> */
.L_x_1972:
[----:B------:R-:W-:Y:S05]  /*19b0*/  BSYNC B0 ;  /* 0x0000000000007941 */ /* 0x000fea0003800000 */
.L_x_1971:
[----:B---3--:R-:W-:Y:S01]  /*19c0*/  SHFL.IDX PT, R18, R12, 0x3, 0x181f ;  /* 0x00781f000c127f89 */ /* 0x008fe200000e0000 */
[----:B------:R-:W-:Y:S01]  /*19d0*/  IADD3 R4, R4, 0x60, RZ ;  /* 0x0000006004047810 */ /* 0x000fe20007ffe0ff */
[----:B------:R-:W-:Y:S01]  /*19e0*/  UIADD3 UR26, UR20, -0x1, URZ ;  /* 0xffffffff141a7890 */ /* 0x000fe2000fffe03f */
[----:B------:R-:W-:Y:S01]  /*19f0*/  SHF.R.S32.HI R243, RZ, 0x1f, R10 ;  /* 0x0000001ffff37819 */ /* 0x000fe2000001140a */
[----:B----4-:R-:W3:Y:S01]  /*1a00*/  SHFL.IDX PT, R19, R5, 0x3, 0x181f ;  /* 0x00781f0005137f89 */ /* 0x010ee200000e0000 */
[----:B------:R-:W-:Y:S01]  /*1a10*/  ISETP.GE.AND P0, PT, R4, UR4, PT ;  /* 0x0000000404007c0c */ /* 0x000fe2000bf06270 */
[----:B------:R-:W-:Y:S01]  /*1a20*/  IMAD.MOV.U32 R232, RZ, RZ, c[0x0][0x2b8] ;  /* 0x0000ae00ffe87624 */ /* 0x000fe200078e00ff */
[----:B------:R-:W-:Y:S01]  /*1a30*/  SHF.R.S32.HI R242, RZ, 0x1f, R9 ;  /* 0x0000001ffff27819 */ /* 0x000fe20000011409 */
[----:B------:R-:W-:Y:S01]  /*1a40*/  USHF.L.U32 UR11, UR26, 0x6, URZ ;  /* 0x000000061a0b7899 */ /* 0x000fe2000800063f */
        /* <DEDUP_REMOVED lines=17> */
[----:B---3--:R-:W-:-:S03]  /*1b60*/  @!P0 IMAD.WIDE R24, R244, 0x2, R18 ;  /* 0x00000002f4188825 */ /* 0x008fc600078e0212 */
[----:B------:R-:W-:Y:S01]  /*1b70*/  ISETP.GE.AND P1, PT, R13, UR10, PT ;  /* 0x0000000a0d007c0c */ /* 0x000fe2000bf26270 */
[--C-:B------:R-:W-:Y:S01]  /*1b80*/  @!P0 IMAD.WIDE R22, R243, 0x2, R18.reuse ;  /* 0x00000002f3168825 */ /* 0x100fe200078e0212 */
[----:B------:R-:W-:Y:S01]  /*1b90*/  @!PT LDS RZ, [RZ] ;  /* 0x00000000fffff984 */ /* 0x000fe20000000800 */
[----:B------:R3:W-:Y:S01]  /*1ba0*/  @!P0 LDGSTS.E.BYPASS.LTC128B.128 [R231+0x13100], [R24.64], !P3 ;  /* 0x1310000018e78fae */ /* 0x0007e2000d901d52 */
[----:B------:R-:W-:Y:S02]  /*1bb0*/  IADD3 R234, R13, UR12, RZ ;  /* 0x0000000c0dea7c10 */ /* 0x000fe4000fffe0ff */
[--C-:B------:R-:W-:Y:S01]  /*1bc0*/  @!P0 IMAD.WIDE R20, R242, 0x2, R18.reuse ;  /* 0x00000002f2148825 */ /* 0x100fe200078e0212 */
[----:B------:R4:W-:Y:S01]  /*1bd0*/  @!P0 LDGSTS.E.BYPASS.LTC128B.128 [R231+0x17100], [R22.64], !P4 ;  /* 0x1710000016e78fae */ /* 0x0009e2000e101d52 */
[----:B------:R-:W-:Y:S01]  /*1be0*/  ISETP.GT.OR P1, PT, R235, 0x3f, P1 ;  /* 0x0000003feb00780c */ /* 0x000fe20000f24670 */
[----:B------:R-:W-:Y:S01]  /*1bf0*/  USHF.R.S32.HI UR6, URZ, 0x1f, UR13 ;  /* 0x0000001f3f067899 */ /* 0x000fe2000801140d */
[----:B------:R-:W-:Y:S01]  /*1c00*/  @!P0 IMAD.WIDE R18, R241, 0x2, R18 ;  /* 0x00000002f1128825 */ /* 0x000fe200078e0212 */
[----:B------:R5:W-:Y:S01]  /*1c10*/  @!P0 LDGSTS.E.BYPASS.LTC128B.128 [R231+0x1b100], [R20.64], !P6 ;  /* 0x1b10000014e78fae */ /* 0x000be2000f101d52 */
[----:B------:R-:W-:-:S02]  /*1c20*/  ULDC.64 UR4, c[0x0][0x1e8] ;  /* 0x00007a0000047ab9 */ /* 0x000fc40000000a00 */
[----:B------:R-:W-:Y:S01]  /*1c30*/  @P2 IMAD.HI.U32 R15, R234, c[0x0][0x2bc], RZ ;  /* 0x0000af00ea0f2a27 */ /* 0x000fe200078e00ff */
[----:B------:R1:W-:Y:S03]  /*1c40*/  @!P0 LDGSTS.E.BYPASS.LTC128B.128 [R231+0x1f100], [R18.64], !P5 ;  /* 0x1f10000012e78fae */ /* 0x0003e6000e901d52 */
[----:B------:R-:W-:Y:S01]  /*1c50*/  IMAD.MOV.U32 R4, RZ, RZ, R234 ;  /* 0x000000ffff047224 */ /* 0x000fe200078e00ea */
[----:B------:R-:W0:Y:S01]  /*1c60*/  LDGDEPBAR ;  /* 0x00000000000079af */ /* 0x000e220000000000 */
[----:B------:R-:W-:-:S04]  /*1c70*/  @P2 SHF.R.U32.HI R4, RZ, c[0x0][0x2c0], R15 ;  /* 0x0000b000ff042a19 */ /* 0x000fc8000001160f */
[----:B------:R-:W-:-:S04]  /*1c80*/  @!P1 IADD3 R16, P2, R4, UR16, RZ ;  /* 0x0000001004109c10 */ /* 0x000fc8000ff5e0ff */
[----:B-12---:R-:W-:Y:S02]  /*1c90*/  @!P1 LEA.HI.X.SX32 R5, R4, UR8, 0x1, P2 ;  /* 0x0000000804059c11 */ /* 0x006fe400090f0eff */
[----:B------:R-:W-:-:S04]  /*1ca0*/  @!P1 LEA R12, P2, R16, c[0x0][0x2a0], 0x2 ;  /* 0x0000a800100c9a11 */ /* 0x000fc800078410ff */
[----:B------:R-:W-:Y:S01]  /*1cb0*/  @!P1 LEA.HI.X R13, R16, c[0x0][0x2a4], R5, 0x2, P2 ;  /* 0x0000a900100d9a11 */ /* 0x000fe200010f1405 */
[----:B------:R-:W-:Y:S06]  /*1cc0*/  BAR.SYNC.DEFER_BLOCKING 0x0 ;  /* 0x0000000000007b1d */ /* 0x000fec0000010000 */
[----:B------:R-:W2:Y:S01]  /*1cd0*/  @!P1 LDG.E R233, [R12.64] ;  /* 0x000000120ce99981 */ /* 0x000ea2000c1e1900 */
[----:B------:R-:W-:Y:S01]  /*1ce0*/  IMAD.MOV R5, RZ, RZ, -R4 ;  /* 0x000000ffff057224 */ /* 0x000fe200078e0a04 */
[----:B------:R-:W-:Y:S01]  /*1cf0*/  UIMAD.WIDE.U32 UR14, UR13, UR4, URZ ;  /* 0x000000040d0e72a5 */ /* 0x000fe2000f8e003f */
[----:B----4-:R-:W-:Y:S01]  /*1d00*/  SHF.R.S32.HI R22, RZ, 0x4, R7 ;  /* 0x00000004ff167819 */ /* 0x010fe20000011407 */
[----:B------:R-:W-:Y:S01]  /*1d10*/  UIMAD UR4, UR6, UR4, URZ ;  /* 0x00000004060472a4 */ /* 0x000fe2000f8e023f */
[----:B------:R-:W-:Y:S01]  /*1d20*/  IMAD R234, R5, c[0x0][0x2b8], R234 ;  /* 0x0000ae0005ea7a24 */ /* 0x000fe200078e02ea */
[----:B------:R-:W-:Y:S01]  /*1d30*/  ISETP.GE.AND P3, PT, R244, c[0x0][0x1d4], PT ;  /* 0x00007500f4007a0c */ /* 0x000fe20003f66270 */
[----:B------:R-:W-:Y:S01]  /*1d40*/  IMAD.U32 R80, RZ, RZ, UR11 ;  /* 0x0000000bff507e24 */ /* 0x000fe2000f8e00ff */
[----:B------:R-:W-:Y:S01]  /*1d50*/  UIMAD UR4, UR13, UR5, UR4 ;  /* 0x000000050d0472a4 */ /* 0x000fe2000f8e0204 */
[C---:B-----5:R-:W-:Y:S01]  /*1d60*/  IMAD.WIDE.U32 R20, R234.reuse, c[0x0][0x1e0], RZ ;  /* 0x00007800ea147a25 */ /* 0x060fe200078e00ff */
[----:B------:R-:W-:Y:S01]  /*1d70*/  SHF.R.S32.HI R5, RZ, 0x1f, R234 ;  /* 0x0000001fff057819 */ /* 0x000fe200000114ea */
[----:B------:R-:W-:Y:S01]  /*1d80*/  UISETP.GT.AND UP2, UPT, UR26, UR9, UPT ;  /* 0x000000091a00728c */ /* 0x000fe2000bf44270 */
[----:B------:R-:W-:Y:S01]  /*1d90*/  LEA.HI R7, R7, R22, RZ, 0x1 ;  /* 0x0000001607077211 */ /* 0x000fe200078f08ff */
[----:B------:R-:W-:Y:S01]  /*1da0*/  UIADD3 UR7, UR15, UR4, URZ ;  /* 0x000000040f077290 */ /* 0x000fe2000fffe03f */
[----:B------:R-:W-:Y:S01]  /*1db0*/  IMAD.WIDE.U32 R18, R234, c[0x0][0x208], RZ ;  /* 0x00008200ea127a25 */ /* 0x000fe200078e00ff */
[----:B------:R-:W-:Y:S01]  /*1dc0*/  ISETP.GE.AND P5, PT, R10, c[0x0][0x1d4], PT ;  /* 0x000075000a007a0c */ /* 0x000fe20003fa6270 */
[----:B------:R-:W-:Y:S01]  /*1dd0*/  ULDC.64 UR4, c[0x0][0x210] ;  /* 0x0000840000047ab9 */ /* 0x000fe20000000a00 */
[----:B------:R-:W-:Y:S01]  /*1de0*/  LOP3.LUT R7, R7, 0xfffffffe, RZ, 0xc0, !PT ;  /* 0xfffffffe07077812 */ /* 0x000fe200078ec0ff */
[C---:B------:R-:W-:Y:S01]  /*1df0*/  IMAD R15, R5.reuse, c[0x0][0x1e0], RZ ;  /* 0x00007800050f7a24 */ /* 0x040fe200078e02ff */
[----:B------:R-:W-:Y:S01]  /*1e00*/  UIMAD UR6, UR6, UR4, URZ ;  /* 0x00000004060672a4 */ /* 0x000fe2000f8e023f */
[----:B------:R-:W-:Y:S01]  /*1e10*/  IMAD R5, R5, c[0x0][0x208], RZ ;  /* 0x0000820005057a24 */ /* 0x000fe200078e02ff */
[----:B------:R-:W-:Y:S01]  /*1e20*/  UIMAD.WIDE.U32 UR22, UR13, UR4, URZ ;  /* 0x000000040d1672a5 */ /* 0x000fe2000f8e003f */
[C---:B------:R-:W-:Y:S01]  /*1e30*/  IMAD R15, R234.reuse, c[0x0][0x1e4], R15 ;  /* 0x00007900ea0f7a24 */ /* 0x040fe200078e020f */
[----:B------:R-:W-:Y:S01]  /*1e40*/  UIMAD UR6, UR13, UR5, UR6 ;  /* 0x000000050d0672a4 */ /* 0x000fe2000f8e0206 */
[----:B------:R-:W-:Y:S01]  /*1e50*/  IMAD R16, R234, c[0x0][0x20c], R5 ;  /* 0x00008300ea107a24 */ /* 0x000fe200078e0205 */
[----:B------:R-:W-:Y:S01]  /*1e60*/  ISETP.GE.AND P4, PT, R9, c[0x0][0x1d4], PT ;  /* 0x0000750009007a0c */ /* 0x000fe20003f86270 */
[----:B------:R-:W-:Y:S01]  /*1e70*/  IMAD.IADD R21, R21, 0x1, R15 ;  /* 0x0000000115157824 */ /* 0x000fe200078e020f */
[----:B------:R-:W-:Y:S01]  /*1e80*/  UIADD3 UR6, UR23, UR6, URZ ;  /* 0x0000000617067290 */ /* 0x000fe2000fffe03f */
[----:B------:R-:W-:Y:S01]  /*1e90*/  IMAD.IADD R17, R19, 0x1, R16 ;  /* 0x0000000113117824 */ /* 0x000fe200078e0210 */
[----:B------:R-:W-:Y:S01]  /*1ea0*/  ISETP.GE.AND P6, PT, R0, c[0x0][0x1d4], PT ;  /* 0x0000750000007a0c */ /* 0x000fe20003fc6270 */
[----:B------:R-:W-:Y:S01]  /*1eb0*/  IMAD.MOV.U32 R16, RZ, RZ, R18 ;  /* 0x000000ffff107224 */ /* 0x000fe200078e0012 */
[----:B------:R-:W-:Y:S01]  /*1ec0*/  LEA.HI R86, R84, R83, RZ, 0x5 ;  /* 0x0000005354567211 */ /* 0x000fe200078f28ff */
[----:B------:R-:W-:Y:S01]  /*1ed0*/  IMAD.SHL.U32 R5, R11, 0x40, RZ ;  /* 0x000000400b057824 */ /* 0x000fe200078e00ff */
[----:B------:R-:W-:Y:S01]  /*1ee0*/  ISETP.GE.AND P2, PT, R244, c[0x0][0x1d4], PT ;  /* 0x00007500f4007a0c */ /* 0x000fe20003f46270 */
[----:B------:R-:W-:Y:S01]  /*1ef0*/  IMAD.IADD R7, R22, 0x1, -R7 ;  /* 0x0000000116077824 */ /* 0x000fe200078e0a07 */
[----:B------:R-:W-:Y:S01]  /*1f00*/  SHF.R.S32.HI R85, RZ, 0x5, R86 ;  /* 0x00000005ff557819 */ /* 0x000fe20000011456 */
[----:B------:R-:W-:Y:S01]  /*1f10*/  IMAD.SHL.U32 R82, R6, 0x40, RZ ;  /* 0x0000004006527824 */ /* 0x000fe200078e00ff */
[----:B------:R-:W-:Y:S01]  /*1f20*/  LOP3.LUT R5, R5, 0x1c0, RZ, 0xc0, !PT ;  /* 0x000001c005057812 */ /* 0x000fe200078ec0ff */
[----:B------:R-:W-:Y:S01]  /*1f30*/  IMAD.SHL.U32 R81, R7, 0x8, RZ ;  /* 0x0000000807517824 */ /* 0x000fe200078e00ff */
[----:B------:R-:W-:-:S02]  /*1f40*/  SEL R247, RZ, 0x10, P6 ;  /* 0x00000010fff77807 */ /* 0x000fc40003000000 */
[----:B------:R-:W-:Y:S02]  /*1f50*/  LOP3.LUT R82, R82, 0xfffffe00, RZ, 0xc0, !PT ;  /* 0xfffffe0052527812 */ /* 0x000fe400078ec0ff */
[----:B------:R-:W-:Y:S02]  /*1f60*/  IADD3 R238, R231, 0x100, RZ ;  /* 0x00000100e7ee7810 */ /* 0x000fe40007ffe0ff */
[----:B------:R-:W-:Y:S01]  /*1f70*/  SHF.R.S32.HI R248, RZ, 0x1f, R243 ;  /* 0x0000001ffff87819 */ /* 0x000fe200000114f3 */
[----:B------:R-:W-:Y:S01]  /*1f80*/  IMAD R230, R85, 0x400, R82 ;  /* 0x0000040055e67824 */ /* 0x000fe200078e0252 */
[----:B------:R-:W-:Y:S02]  /*1f90*/  SHF.R.S32.HI R245, RZ, 0x1f, R242 ;  /* 0x0000001ffff57819 */ /* 0x000fe400000114f2 */
[----:B------:R-:W-:Y:S02]  /*1fa0*/  SHF.R.S32.HI R246, RZ, 0x1f, R241 ;  /* 0x0000001ffff67819 */ /* 0x000fe400000114f1 */
[----:B--2---:R-:W-:Y:S01]  /*1fb0*/  SHF.R.S32.HI R12, RZ, 0x1f, R233 ;  /* 0x0000001fff0c7819 */ /* 0x004fe200000114e9 */
        /* <DEDUP_REMOVED lines=10> */
[----:B------:R-:W-:Y:S01]  /*2060*/  IMAD.SHL.U32 R4, R8, 0x8, RZ ;  /* 0x0000000808047824 */ /* 0x000fe200078e00ff */
[----:B------:R-:W-:Y:S01]  /*2070*/  IADD3 R12, P0, R16, UR22, RZ ;  /* 0x00000016100c7c10 */ /* 0x000fe2000ff1e0ff */
[----:B------:R-:W-:Y:S01]  /*2080*/  SHFL.IDX PT, R18, R21, RZ, 0x181f ;  /* 0x00181fff15127589 */ /* 0x000fe200000e0000 */
[----:B------:R-:W-:Y:S02]  /*2090*/  IADD3 R8, -R8, UR10, -R80 ;  /* 0x0000000a08087c10 */ /* 0x000fe4000fffe950 */
[----:B------:R-:W-:Y:S01]  /*20a0*/  IADD3.X R15, R17, UR6, R15, P0, !PT ;  /* 0x00000006110f7c10 */ /* 0x000fe200087fe40f */
[----:B------:R-:W3:Y:S01]  /*20b0*/  SHFL.IDX PT, R19, R13, RZ, 0x181f ;  /* 0x00181fff0d137589 */ /* 0x000ee200000e0000 */
[----:B------:R-:W-:Y:S02]  /*20c0*/  LEA R17, P0, R12, c[0x0][0x1f8], 0x1 ;  /* 0x00007e000c117a11 */ /* 0x000fe400078008ff */
[----:B------:R-:W-:Y:S01]  /*20d0*/  LOP3.LUT R4, R5, 0x8, R4, 0xf8, !PT ;  /* 0x0000000805047812 */ /* 0x000fe200078ef804 */
[----:B------:R-:W-:Y:S01]  /*20e0*/  SHFL.IDX PT, R13, R13, 0x1, 0x181f ;  /* 0x00381f000d0d7f89 */ /* 0x000fe200000e0000 */
[----:B------:R-:W-:-:S02]  /*20f0*/  SHF.R.U32.HI R5, RZ, 0x3, R5 ;  /* 0x00000003ff057819 */ /* 0x000fc40000011605 */
[----:B------:R-:W-:Y:S01]  /*2100*/  LEA.HI.X R15, R12, c[0x0][0x1fc], R15, 0x1, P0 ;  /* 0x00007f000c0f7a11 */ /* 0x000fe200000f0c0f */
[----:B------:R-:W1:Y:S01]  /*2110*/  SHFL.IDX PT, R20, R17, RZ, 0x181f ;  /* 0x00181fff11147589 */ /* 0x000e6200000e0000 */
[----:B------:R-:W-:Y:S02]  /*2120*/  LOP3.LUT R4, R4, R5, RZ, 0x3c, !PT ;  /* 0x0000000504047212 */ /* 0x000fe400078e3cff */
[----:B------:R-:W-:Y:S01]  /*2130*/  ISETP.GE.AND P1, PT, R8, 0x1, PT ;  /* 0x000000010800780c */ /* 0x000fe20003f26270 */
[----:B------:R-:W2:Y:S01]  /*2140*/  SHFL.IDX PT, R5, R15, RZ, 0x181f ;  /* 0x00181fff0f057589 */ /* 0x000ea200000e0000 */
[----:B------:R-:W-:Y:S01]  /*2150*/  LOP3.LUT P0, RZ, R11, 0x2, RZ, 0xc0, !PT ;  /* 0x000000020bff7812 */ /* 0x000fe2000780c0ff */
[----:B------:R-:W-:Y:S02]  /*2160*/  IMAD R229, R7, 0x200, R4 ;  /* 0x0000020007e57824 */ /* 0x000fe400078e0204 */
[----:B------:R-:W4:Y:S01]  /*2170*/  SHFL.IDX PT, R64, R17, 0x1, 0x181f ;  /* 0x00381f0011407f89 */ /* 0x000f2200000e0000 */
[----:B------:R-:W-:-:S03]  /*2180*/  IMAD.WIDE R6, R241, 0x2, RZ ;  /* 0x00000002f1067825 */ /* 0x000fc600078e02ff */
[----:B------:R-:W-:Y:S01]  /*2190*/  SHFL.IDX PT, R12, R21, 0x1, 0x181f ;  /* 0x00381f00150c7f89 */ /* 0x000fe200000e0000 */
[----:B------:R-:W-:-:S03]  /*21a0*/  IMAD.SHL.U32 R229, R229, 0x2, RZ ;  /* 0x00000002e5e57824 */ /* 0x000fc600078e00ff */
[----:B------:R-:W5:Y:S01]  /*21b0*/  SHFL.IDX PT, R4, R15, 0x1, 0x181f ;  /* 0x00381f000f047f89 */ /* 0x000f6200000e0000 */
[--C-:B---3--:R-:W-:Y:S01]  /*21c0*/  @P1 IMAD.WIDE R24, R244, 0x2, R18.reuse ;  /* 0x00000002f4181825 */ /* 0x108fe200078e0212 */
[C---:B------:R-:W-:Y:S02]  /*21d0*/  IADD3 R16, R229.reuse, 0x8100, RZ ;  /* 0x00008100e5107810 */ /* 0x040fe40007ffe0ff */
[----:B------:R-:W-:Y:S01]  /*21e0*/  IADD3 R228, R229, 0x8120, RZ ;  /* 0x00008120e5e47810 */ /* 0x000fe20007ffe0ff */
[--C-:B------:R-:W-:Y:S01]  /*21f0*/  @P1 IMAD.WIDE R22, R243, 0x2, R18.reuse ;  /* 0x00000002f3161825 */ /* 0x100fe200078e0212 */
[----:B------:R-:W-:Y:S01]  /*2200*/  @P0 IADD3 R228, R16, -0x20, RZ ;  /* 0xffffffe010e40810 */ /* 0x000fe20007ffe0ff */
[----:B------:R3:W-:Y:S01]  /*2210*/  @P1 LDGSTS.E.BYPASS.LTC128B.128 [R231+0x8100], [R24.64], !P3 ;  /* 0x0810000018e71fae */ /* 0x0007e2000d901d52 */
[----:B------:R-:W-:Y:S01]  /*2220*/  ISETP.GT.AND P0, PT, R8, 0x20, PT ;  /* 0x000000200800780c */ /* 0x000fe20003f04270 */
[--C-:B------:R-:W-:Y:S01]  /*2230*/  @P1 IMAD.WIDE R26, R242, 0x2, R18.reuse ;  /* 0x00000002f21a1825 */ /* 0x100fe200078e0212 */
[C---:B------:R-:W-:Y:S01]  /*2240*/  IADD3 R219, R228.reuse, 0x800, RZ ;  /* 0x00000800e4db7810 */ /* 0x040fe20007ffe0ff */
[----:B------:R3:W-:Y:S01]  /*2250*/  @P1 LDGSTS.E.BYPASS.LTC128B.128 [R231+0xa100], [R22.64], !P5 ;  /* 0x0a10000016e71fae */ /* 0x0007e2000e901d52 */
[C---:B------:R-:W-:Y:S01]  /*2260*/  IADD3 R218, R228.reuse, 0x1000, RZ ;  /* 0x00001000e4da7810 */ /* 0x040fe20007ffe0ff */
[----:B------:R-:W-:Y:S01]  /*2270*/  @P1 IMAD.WIDE R28, R241, 0x2, R18 ;  /* 0x00000002f11c1825 */ /* 0x000fe200078e0212 */
[C---:B------:R-:W-:Y:S01]  /*2280*/  IADD3 R217, R228.reuse, 0x1800, RZ ;  /* 0x00001800e4d97810 */ /* 0x040fe20007ffe0ff */
[----:B------:R3:W-:Y:S01]  /*2290*/  @P1 LDGSTS.E.BYPASS.LTC128B.128 [R231+0xc100], [R26.64], !P4 ;  /* 0x0c1000001ae71fae */ /* 0x0007e2000e101d52 */
[----:B------:R-:W-:Y:S01]  /*22a0*/  IADD3 R215, R228, 0x2000, RZ ;  /* 0x00002000e4d77810 */ /* 0x000fe20007ffe0ff */
[----:B------:R-:W-:Y:S01]  /*22b0*/  IMAD.WIDE R18, R244, 0x2, RZ ;  /* 0x00000002f4127825 */ /* 0x000fe200078e02ff */
[C---:B------:R-:W-:Y:S01]  /*22c0*/  IADD3 R214, R228.reuse, 0x2800, RZ ;  /* 0x00002800e4d67810 */ /* 0x040fe20007ffe0ff */
[----:B------:R3:W-:Y:S01]  /*22d0*/  @P1 LDGSTS.E.BYPASS.LTC128B.128 [R231+0xe100], [R28.64], !P6 ;  /* 0x0e1000001ce71fae */ /* 0x0007e2000f101d52 */
[----:B------:R-:W-:Y:S01]  /*22e0*/  IADD3 R213, R228, 0x3000, RZ ;  /* 0x00003000e4d57810 */ /* 0x000fe20007ffe0ff */
[----:B------:R-:W-:Y:S01]  /*22f0*/  IMAD.SHL.U32 R16, R14, 0x40, RZ ;  /* 0x000000400e107824 */ /* 0x000fe200078e00ff */
[----:B-1----:R-:W-:-:S02]  /*2300*/  IADD3 R30, P1, R20, R18, RZ ;  /* 0x00000012141e7210 */ /* 0x002fc40007f3e0ff */
[----:B------:R-:W-:Y:S02]  /*2310*/  IADD3 R212, R228, 0x3800, RZ ;  /* 0x00003800e4d47810 */ /* 0x000fe40007ffe0ff */
[----:B------:R-:W-:Y:S01]  /*2320*/  LOP3.LUT R16, R16, 0x1c0, RZ, 0xc0, !PT ;  /* 0x000001c010107812 */ /* 0x000fe200078ec0ff */
[----:B--2---:R-:W-:Y:S01]  /*2330*/  IMAD.X R31, R5, 0x1, R19, P1 ;  /* 0x00000001051f7824 */ /* 0x004fe200008e0613 */
[----:B----4-:R-:W-:Y:S02]  /*2340*/  IADD3 R14, P1, R18, R64, RZ ;  /* 0x00000040120e7210 */ /* 0x010fe40007f3e0ff */
[----:B------:R-:W-:Y:S02]  /*2350*/  LOP3.LUT R81, R16, 0x8, R81, 0xf8, !PT ;  /* 0x0000000810517812 */ /* 0x000fe400078ef851 */
[----:B------:R-:W-:Y:S01]  /*2360*/  SHF.R.U32.HI R16, RZ, 0x3, R16 ;  /* 0x00000003ff107819 */ /* 0x000fe20000011610 */
[----:B-----5:R-:W-:Y:S01]  /*2370*/  IMAD.X R15, R19, 0x1, R4, P1 ;  /* 0x00000001130f7824 */ /* 0x020fe200008e0604 */
[----:B------:R-:W-:Y:S01]  /*2380*/  IADD3 R211, R228, 0x4000, RZ ;  /* 0x00004000e4d37810 */ /* 0x000fe20007ffe0ff */
[----:B---3--:R-:W-:Y:S01]  /*2390*/  @P0 IMAD.WIDE R24, R244, 0x2, R12 ;  /* 0x00000002f4180825 */ /* 0x008fe200078e020c */
[----:B------:R-:W-:-:S02]  /*23a0*/  LOP3.LUT R81, R81, R16, RZ, 0x3c, !PT ;  /* 0x0000001051517212 */ /* 0x000fc400078e3cff */
[C---:B------:R-:W-:Y:S01]  /*23b0*/  IADD3 R210, R228.reuse, 0x4800, RZ ;  /* 0x00004800e4d27810 */ /* 0x040fe20007ffe0ff */
[--C-:B------:R-:W-:Y:S01]  /*23c0*/  @P0 IMAD.WIDE R22, R243, 0x2, R12.reuse ;  /* 0x00000002f3160825 */ /* 0x100fe200078e020c */
[----:B------:R1:W-:Y:S01]  /*23d0*/  @P0 LDGSTS.E.BYPASS.LTC128B.128 [R231+0x9100], [R24.64], !P3 ;  /* 0x0910000018e70fae */ /* 0x0003e2000d901d52 */
[----:B------:R-:W-:Y:S02]  /*23e0*/  IADD3 R209, R228, 0x5000, RZ ;  /* 0x00005000e4d17810 */ /* 0x000fe40007ffe0ff */
[--C-:B------:R-:W-:Y:S01]  /*23f0*/  @P0 IMAD.WIDE R26, R242, 0x2, R12.reuse ;  /* 0x00000002f21a0825 */ /* 0x100fe200078e020c */
[----:B------:R2:W-:Y:S01]  /*2400*/  @P0 LDGSTS.E.BYPASS.LTC128B.128 [R231+0xb100], [R22.64], !P5 ;  /* 0x0b10000016e70fae */ /* 0x0005e2000e901d52 */
[C---:B------:R-:W-:Y:S02]  /*2410*/  IADD3 R208, R228.reuse, 0x5800, RZ ;  /* 0x00005800e4d07810 */ /* 0x040fe40007ffe0ff */
[----:B------:R-:W-:Y:S01]  /*2420*/  @P0 IMAD.WIDE R18, R241, 0x2, R12 ;  /* 0x00000002f1120825 */ /* 0x000fe200078e020c */
[----:B------:R1:W-:Y:S01]  /*2430*/  @P0 LDGSTS.E.BYPASS.LTC128B.128 [R231+0xd100], [R26.64], !P4 ;  /* 0x0d1000001ae70fae */ /* 0x0003e2000e101d52 */
[----:B------:R-:W-:-:S02]  /*2440*/  IADD3 R207, R228, 0x6000, RZ ;  /* 0x00006000e4cf7810 */ /* 0x000fc40007ffe0ff */
[----:B------:R-:W-:Y:S01]  /*2450*/  IMAD.WIDE R12, R243, 0x2, RZ ;  /* 0x00000002f30c7825 */ /* 0x000fe200078e02ff */
[----:B------:R3:W-:Y:S01]  /*2460*/  @P0 LDGSTS.E.BYPASS.LTC128B.128 [R231+0xf100], [R18.64], !P6 ;  /* 0x0f10000012e70fae */ /* 0x0007e2000f101d52 */
[----:B------:R-:W-:Y:S02]  /*2470*/  IADD3 R206, R228, 0x6800, RZ ;  /* 0x00006800e4ce7810 */ /* 0x000fe40007ffe0ff */
[----:B------:R-:W-:Y:S01]  /*2480*/  IMAD.WIDE R16, R242, 0x2, RZ ;  /* 0x00000002f2107825 */ /* 0x000fe200078e02ff */
[----:B------:R-:W0:Y:S01]  /*2490*/  LDGDEPBAR ;  /* 0x00000000000079af */ /* 0x000e220000000000 */
[----:B------:R-:W-:Y:S02]  /*24a0*/  IADD3 R28, P1, R20, R12, RZ ;  /* 0x0000000c141c7210 */ /* 0x000fe40007f3e0ff */
[-C--:B------:R-:W-:Y:S01]  /*24b0*/  IADD3 R12, P0, R12, R64.reuse, RZ ;  /* 0x000000400c0c7210 */ /* 0x080fe20007f1e0ff */
[----:B------:R-:W-:Y:S01]  /*24c0*/  IMAD.IADD R230, R81, 0x1, R230 ;  /* 0x0000000151e67824 */ /* 0x000fe200078e02e6 */
[C---:B------:R-:W-:Y:S01]  /*24d0*/  IADD3 R205, R228.reuse, 0x7000, RZ ;  /* 0x00007000e4cd7810 */ /* 0x040fe20007ffe0ff */
[----:B------:R-:W-:Y:S01]  /*24e0*/  IMAD.X R29, R5, 0x1, R13, P1 ;  /* 0x00000001051d7824 */ /* 0x000fe200008e060d */
[----:B------:R-:W-:Y:S01]  /*24f0*/  IADD3 R204, R228, 0x7800, RZ ;  /* 0x00007800e4cc7810 */ /* 0x000fe20007ffe0ff */
[----:B------:R-:W-:Y:S01]  /*2500*/  IMAD.X R13, R13, 0x1, R4, P0 ;  /* 0x000000010d0d7824 */ /* 0x000fe200000e0604 */
[----:B------:R-:W-:Y:S01]  /*2510*/  IADD3 R66, P0, R16, R64, RZ ;  /* 0x0000004010427210 */ /* 0x000fe20007f1e0ff */
[----:B------:R-:W-:-:S04]  /*2520*/  IMAD.SHL.U32 R230, R230, 0x2, RZ ;  /* 0x00000002e6e67824 */ /* 0x000fc800078e00ff */
[----:B------:R-:W-:Y:S01]  /*2530*/  IMAD.X R67, R17, 0x1, R4, P0 ;  /* 0x0000000111437824 */ /* 0x000fe200000e0604 */
[----:B------:R-:W-:Y:S01]  /*2540*/  IADD3 R64, P0, R6, R64, RZ ;  /* 0x0000004006407210 */ /* 0x000fe20007f1e0ff */
[--C-:B------:R-:W-:Y:S01]  /*2550*/  IMAD R226, R2, 0x2, R230.reuse ;  /* 0x0000000202e27824 */ /* 0x100fe200078e02e6 */
[----:B--2---:R-:W-:Y:S01]  /*2560*/  IADD3 R22, P1, R20, R16, RZ ;  /* 0x0000001014167210 */ /* 0x004fe20007f3e0ff */
[----:B------:R-:W-:Y:S02]  /*2570*/  IMAD R225, R3, 0x2, R230 ;  /* 0x0000000203e17824 */ /* 0x000fe400078e02e6 */
[----:B------:R-:W-:Y:S01]  /*2580*/  IMAD.X R65, R7, 0x1, R4, P0 ;  /* 0x0000000107417824 */ /* 0x000fe200000e0604 */
[----:B------:R-:W-:Y:S01]  /*2590*/  ISETP.LT.OR P0, PT, R8, 0x1, P2 ;  /* 0x000000010800780c */ /* 0x000fe20001701670 */
[----:B------:R-:W-:Y:S01]  /*25a0*/  IMAD.X R23, R5, 0x1, R17, P1 ;  /* 0x0000000105177824 */ /* 0x000fe200008e0611 */
[----:B------:R-:W-:Y:S01]  /*25b0*/  IADD3 R20, P1, R20, R6, RZ ;  /* 0x0000000614147210 */ /* 0x000fe20007f3e0ff */
[----:B------:R-:W-:-:S04]  /*25c0*/  DEPBAR.LE SB0, 0x1 ;  /* 0x000080400000791a */ /* 0x000fc80000000000 */
[----:B------:R-:W-:-:S04]  /*25d0*/  DEPBAR.LE SB0, 0x0 ;  /* 0x000080000000791a */ /* 0x000fc80000000000 */
[----:B------:R-:W-:Y:S01]  /*25e0*/  BAR.SYNC.DEFER_BLOCKING 0x0 ;  /* 0x0000000000007b1d */ /* 0x000fe20000010000 */
[----:B------:R-:W-:Y:S01]  /*25f0*/  IMAD.X R21, R5, 0x1, R7, P1 ;  /* 0x0000000105157824 */ /* 0x000fe200008e0607 */
[----:B------:R-:W-:Y:S01]  /*2600*/  ISETP.GE.AND P1, PT, R10, c[0x0][0x1d4], PT ;  /* 0x000075000a007a0c */ /* 0x000fe20003f26270 */
[----:B------:R-:W-:Y:S01]  /*2610*/  IMAD R223, R3, 0x2, R226 ;  /* 0x0000000203df7824 */ /* 0x000fe200078e02e2 */
[----:B------:R-:W-:Y:S02]  /*2620*/  ISETP.GE.AND P2, PT, R9, c[0x0][0x1d4], PT ;  /* 0x0000750009007a0c */ /* 0x000fe40003f46270 */
[----:B------:R-:W-:Y:S04]  /*2630*/  LDSM.16.M88.4 R68, [R230+0x10100] ;  /* 0x01010000e644783b */ /* 0x000fe80000000200 */
[----:B------:R-:W-:Y:S04]  /*2640*/  LDSM.16.M88.4 R48, [R226+0x10100] ;  /* 0x01010000e230783b */ /* 0x000fe80000000200 */
[----:B------:R-:W2:Y:S04]  /*2650*/  LDSM.16.M88.4 R40, [R229+0x8100] ;  /* 0x00810000e528783b */ /* 0x000ea80000000200 */
[----:B------:R-:W4:Y:S04]  /*2660*/  LDSM.16.M88.4 R32, [R229+0x8900] ;  /* 0x00890000e520783b */ /* 0x000f280000000200 */
[----:B-1----:R-:W-:Y:S04]  /*2670*/  LDSM.16.M88.4 R24, [R229+0x9100] ;  /* 0x00910000e518783b */ /* 0x002fe80000000200 */
[----:B------:R-:W-:Y:S04]  /*2680*/  LDSM.16.M88.4 R4, [R229+0x9900] ;  /* 0x00990000e504783b */ /* 0x000fe80000000200 */
[----:B------:R-:W1:Y:S04]  /*2690*/  LDSM.16.M88.4 R56, [R228] ;  /* 0x00000000e438783b */ /* 0x000e680000000200 */
[----:B---3--:R-:W3:Y:S04]  /*26a0*/  LDSM.16.M88.4 R16, [R228+0x800] ;  /* 0x00080000e410783b */ /* 0x008ee80000000200 */
[----:B------:R-:W5:Y:S04]  /*26b0*/  LDSM.16.M88.4 R60, [R228+0x1000] ;  /* 0x00100000e43c783b */ /* 0x000f680000000200 */
[----:B------:R-:W1:Y:S04]  /*26c0*/  LDSM.16.M88.4 R52, [R228+0x1800] ;  /* 0x00180000e434783b */ /* 0x000e680000000200 */
[----:B------:R-:W-:Y:S01]  /*26d0*/  @!PT LDS RZ, [RZ] ;  /* 0x00000000fffff984 */ /* 0x000fe20000000800 */
[----:B------:R-:W-:Y:S01]  /*26e0*/  @!PT LDS RZ, [RZ] ;  /* 0x00000000fffff984 */ /* 0x000fe20000000800 */
[----:B------:R-:W-:Y:S01]  /*26f0*/  @!PT LDS RZ, [RZ] ;  /* 0x00000000fffff984 */ /* 0x000fe20000000800 */
[----:B------:R1:W-:Y:S01]  /*2700*/  LDGSTS.E.BYPASS.LTC128B.128 [R231+0x100], [R30.64], !P0 ;  /* 0x001000001ee77fae */ /* 0x0003e2000c101d52 */
[C---:B------:R-:W-:Y:S01]  /*2710*/  ISETP.LT.OR P0, PT, R8.reuse, 0x1, P1 ;  /* 0x000000010800780c */ /* 0x040fe20000f01670 */
[C---:B--2---:R-:W-:Y:S11]  /*2720*/  HMMA.16816.F32 R44, R68.reuse, R40, RZ ;  /* 0x00000028442c723c */ /* 0x044ff600000018ff */
[----:B------:R-:W-:Y:S01]  /*2730*/  @!UPT UIADD3 URZ, URZ, URZ, URZ ;  /* 0x0000003f3f3ff290 */ /* 0x000fe2000fffe03f */
[----:B------:R2:W-:Y:S01]  /*2740*/  LDGSTS.E.BYPASS.LTC128B.128 [R231+0x2100], [R28.64], !P0 ;  /* 0x021000001ce77fae */ /* 0x0005e2000c101d52 */
[----:B------:R-:W-:Y:S01]  /*2750*/  ISETP.LT.OR P0, PT, R8, 0x1, P2 ;  /* 0x000000010800780c */ /* 0x000fe20001701670 */
[----:B------:R-:W-:Y:S01]  /*2760*/  HMMA.16816.F32 R40, R68, R42, RZ ;  /* 0x0000002a4428723c */ /* 0x000fe200000018ff */
[----:B------:R-:W-:Y:S01]  /*2770*/  ISETP.GE.AND P2, PT, R0, c[0x0][0x1d4], PT ;  /* 0x0000750000007a0c */ /* 0x000fe20003f46270 */
[----:B------:R-:W-:-:S06]  /*2780*/  IMAD.MOV.U32 R0, RZ, RZ, 0x40 ;  /* 0x00000040ff007424 */ /* 0x000fcc00078e00ff */
[----:B----4-:R-:W-:Y:S04]  /*2790*/  HMMA.16816.F32 R36, R68, R32, RZ ;  /* 0x000000204424723c */ /* 0x010fe800000018ff */
[----:B------:R4:W-:Y:S01]  /*27a0*/  LDGSTS.E.BYPASS.LTC128B.128 [R231+0x4100], [R22.64], !P0 ;  /* 0x0410000016e77fae */ /* 0x0009e2000c101d52 */
[----:B------:R-:W-:-:S03]  /*27b0*/  ISETP.LT.OR P0, PT, R8, 0x1, P2 ;  /* 0x000000010800780c */ /* 0x000fc60001701670 */
[----:B------:R-:W-:Y:S08]  /*27c0*/  HMMA.16816.F32 R32, R68, R34, RZ ;  /* 0x000000224420723c */ /* 0x000ff000000018ff */
[----:B-1----:R-:W-:Y:S02]  /*27d0*/  HMMA.16816.F32 R44, R48, R56, R44 ;  /* 0x00000038302c723c */ /* 0x002fe4000000182c */
[----:B------:R4:W-:Y:S01]  /*27e0*/  LDGSTS.E.BYPASS.LTC128B.128 [R231+0x6100], [R20.64], !P0 ;  /* 0x0610000014e77fae */ /* 0x0009e2000c101d52 */
[----:B------:R-:W-:-:S04]  /*27f0*/  ISETP.GE.AND P0, PT, R244, c[0x0][0x1d4], PT ;  /* 0x00007500f4007a0c */ /* 0x000fc80003f06270 */
[C---:B------:R-:W-:Y:S01]  /*2800*/  ISETP.LT.OR P0, PT, R8.reuse, 0x21, P0 ;  /* 0x000000210800780c */ /* 0x040fe20000701670 */
[C---:B--2---:R-:W-:Y:S08]  /*2810*/  HMMA.16816.F32 R28, R68.reuse, R24, RZ ;  /* 0x00000018441c723c */ /* 0x044ff000000018ff */
[----:B------:R-:W-:Y:S04]  /*2820*/  HMMA.16816.F32 R24, R68, R26, RZ ;  /* 0x0000001a4418723c */ /* 0x000fe800000018ff */
[----:B------:R1:W-:Y:S01]  /*2830*/  LDGSTS.E.BYPASS.LTC128B.128 [R231+0x1100], [R14.64], !P0 ;  /* 0x011000000ee77fae */ /* 0x0003e2000c101d52 */
[----:B------:R-:W-:-:S02]  /*2840*/  ISETP.LT.OR P0, PT, R8, 0x21, P1 ;  /* 0x000000210800780c */ /* 0x000fc40000f01670 */
[----:B------:R-:W-:Y:S01]  /*2850*/  ISETP.GE.AND P1, PT, R9, c[0x0][0x1d4], PT ;  /* 0x0000750009007a0c */ /* 0x000fe20003f26270 */
[----:B------:R-:W-:Y:S03]  /*2860*/  HMMA.16816.F32 R40, R48, R58, R40 ;  /* 0x0000003a3028723c */ /* 0x000fe60000001828 */
[----:B------:R-:W-:-:S05]  /*2870*/  ISETP.LT.OR P1, PT, R8, 0x21, P1 ;  /* 0x000000210800780c */ /* 0x000fca0000f21670 */
[----:B----4-:R-:W-:Y:S02]  /*2880*/  HMMA.16816.F32 R20, R68, R4, RZ ;  /* 0x000000044414723c */ /* 0x010fe400000018ff */
[----:B------:R1:W-:Y:S01]  /*2890*/  LDGSTS.E.BYPASS.LTC128B.128 [R231+0x3100], [R12.64], !P0 ;  /* 0x031000000ce77fae */ /* 0x0003e2000c101d52 */
[----:B------:R-:W-:-:S04]  /*28a0*/  LOP3.LUT P0, RZ, R11, 0x4, RZ, 0xc0, !PT ;  /* 0x000000040bff7812 */ /* 0x000fc8000780c0ff */
[----:B------:R-:W-:Y:S01]  /*28b0*/  SEL R0, R0, 0xffffffc0, !P0 ;  /* 0xffffffc000007807 */ /* 0x000fe20004000000 */
[----:B------:R2:W-:Y:S01]  /*28c0*/  LDGSTS.E.BYPASS.LTC128B.128 [R231+0x5100], [R66.64], !P1 ;  /* 0x0510000042e77fae */ /* 0x0005e2000c901d52 */
[----:B------:R-:W-:Y:S01]  /*28d0*/  ISETP.LT.OR P0, PT, R8, 0x21, P2 ;  /* 0x000000210800780c */ /* 0x000fe20001701670 */
[----:B------:R-:W-:Y:S01]  /*28e0*/  HMMA.16816.F32 R68, R68, R6, RZ ;  /* 0x000000064444723c */ /* 0x000fe200000018ff */
[----:B------:R-:W-:Y:S01]  /*28f0*/  ISETP.GT.AND P2, PT, R235, 0x3f, PT ;  /* 0x0000003feb00780c */ /* 0x000fe20003f44270 */
[----:B------:R-:W-:Y:S02]  /*2900*/  IMAD.IADD R224, R229, 0x1, R0 ;  /* 0x00000001e5e07824 */ /* 0x000fe400078e0200 */
[----:B------:R-:W-:-:S04]  /*2910*/  IMAD.IADD R216, R0, 0x1, R228 ;  /* 0x0000000100d87824 */ /* 0x000fc800078e02e4 */
[----:B---3--:R-:W-:Y:S04]  /*2920*/  HMMA.16816.F32 R36, R48, R16, R36 ;  /* 0x000000103024723c */ /* 0x008fe80000001824 */
[----:B------:R2:W-:Y:S01]  /*2930*/  LDGSTS.E.BYPASS.LTC128B.128 [R231+0x7100], [R64.64], !P0 ;  /* 0x0710000040e77fae */ /* 0x0005e2000c101d52 */
[----:B------:R-:W-:-:S03]  /*2940*/  PLOP3.LUT P0, PT, PT, PT, UP2, 0x40, 0x0 ;  /* 0x000000000000781c */ /* 0x000fc60003f0e828 */
[----:B------:R-:W-:Y:S01]  /*2950*/  LDSM.16.M88.4 R4, [R225+0x10100] ;  /* 0x01010000e104783b */ /* 0x000fe20000000200 */
[C---:B------:R-:W-:Y:S03]  /*2960*/  HMMA.16816.F32 R32, R48.reuse, R18, R32 ;  /* 0x000000123020723c */ /* 0x040fe60000001820 */
[----:B------:R-:W3:Y:S04]  /*2970*/  LDSM.16.M88.4 R8, [R224+0x8100] ;  /* 0x00810000e008783b */ /* 0x000ee80000000200 */
[----:B-1----:R-:W1:Y:S01]  /*2980*/  LDSM.16.M88.4 R12, [R224+0x8900] ;  /* 0x00890000e00c783b */ /* 0x002e620000000200 */
[C---:B-----5:R-:W-:Y:S03]  /*2990*/  HMMA.16816.F32 R28, R48.reuse, R60, R28 ;  /* 0x0000003c301c723c */ /* 0x060fe6000000181c */
[----:B------:R-:W4:Y:S04]  /*29a0*/  LDSM.16.M88.4 R56, [R224+0x9100] ;  /* 0x00910000e038783b */ /* 0x000f280000000200 */
[----:B------:R-:W5:Y:S01]  /*29b0*/  LDSM.16.M88.4 R16, [R224+0x9900] ;  /* 0x00990000e010783b */ /* 0x000f620000000200 */
[C---:B------:R-:W-:Y:S03]  /*29c0*/  HMMA.16816.F32 R24, R48.reuse, R62, R24 ;  /* 0x0000003e3018723c */ /* 0x040fe60000001818 */
[----:B------:R-:W-:Y:S04]  /*29d0*/  LDSM.16.M88.4 R60, [R224+0xb900] ;  /* 0x00b90000e03c783b */ /* 0x000fe80000000200 */
[----:B------:R-:W-:Y:S01]  /*29e0*/  LDSM.16.M88.4 R72, [R216+0x3000] ;  /* 0x00300000d848783b */ /* 0x000fe20000000200 */
[C---:B------:R-:W-:Y:S03]  /*29f0*/  HMMA.16816.F32 R20, R48.reuse, R52, R20 ;  /* 0x000000343014723c */ /* 0x040fe60000001814 */
[----:B--2---:R-:W-:Y:S04]  /*2a00*/  LDSM.16.M88.4 R64, [R229+0xd100] ;  /* 0x00d10000e540783b */ /* 0x004fe80000000200 */
[----:B------:R-:W-:Y:S01]  /*2a10*/  LDSM.16.M88.4 R76, [R224+0xd900] ;  /* 0x00d90000e04c783b */ /* 0x000fe20000000200 */
[----:B------:R-:W-:Y:S03]  /*2a20*/  HMMA.16816.F32 R68, R48, R54, R68 ;  /* 0x000000363044723c */ /* 0x000fe60000001844 */
[----:B------:R-:W-:Y:S04]  /*2a30*/  LDSM.16.M88.4 R48, [R223+0x10100] ;  /* 0x01010000df30783b */ /* 0x000fe80000000200 */
[----:B------:R-:W-:Y:S01]  /*2a40*/  LDSM.16.M88.4 R52, [R216+0x800] ;  /* 0x00080000d834783b */ /* 0x000fe20000000200 */
[C---:B---3--:R-:W-:Y:S03]  /*2a50*/  HMMA.16816.F32 R44, R4.reuse, R8, R44 ;  /* 0x00000008042c723c */ /* 0x048fe6000000182c */
[----:B------:R-:W0:Y:S05]  /*2a60*/  LDGDEPBAR ;  /* 0x00000000000079af */ /* 0x000e2a0000000000 */
[C---:B------:R-:W-:Y:S01]  /*2a70*/  HMMA.16816.F32 R40, R4.reuse, R10, R40 ;  /* 0x0000000a0428723c */ /* 0x040fe20000001828 */
[----:B------:R-:W2:Y:S07]  /*2a80*/  LDSM.16.M88.4 R8, [R216] ;  /* 0x00000000d808783b */ /* 0x000eae0000000200 */
[C---:B-1----:R-:W-:Y:S08]  /*2a90*/  HMMA.16816.F32 R36, R4.reuse, R12, R36 ;  /* 0x0000000c0424723c */ /* 0x042ff00000001824 */
[C---:B------:R-:W-:Y:S01]  /*2aa0*/  HMMA.16816.F32 R32, R4.reuse, R14, R32 ;  /* 0x0000000e0420723c */ /* 0x040fe20000001820 */
[----:B------:R-:W1:Y:S07]  /*2ab0*/  LDSM.16.M88.4 R12, [R216+0x1000] ;  /* 0x00100000d80c783b */ /* 0x000e6e0000000200 */
[C---:B----4-:R-:W-:Y:S08]  /*2ac0*/  HMMA.16816.F32 R28, R4.reuse, R56, R28 ;  /* 0x00000038041c723c */ /* 0x050ff0000000181c */
[C---:B------:R-:W-:Y:S01]  /*2ad0*/  HMMA.16816.F32 R24, R4.reuse, R58, R24 ;  /* 0x0000003a0418723c */ /* 0x040fe20000001818 */
[----:B------:R-:W3:Y:S07]  /*2ae0*/  LDSM.16.M88.4 R56, [R216+0x1800] ;  /* 0x00180000d838783b */ /* 0x000eee0000000200 */
[C---:B-----5:R-:W-:Y:S08]  /*2af0*/  HMMA.16816.F32 R20, R4.reuse, R16, R20 ;  /* 0x000000100414723c */ /* 0x060ff00000001814 */
[----:B------:R-:W-:Y:S01]  /*2b00*/  HMMA.16816.F32 R68, R4, R18, R68 ;  /* 0x000000120444723c */ /* 0x000fe20000001844 */
[----:B------:R-:W-:Y:S04]  /*2b10*/  LDSM.16.M88.4 R4, [R230+0x14100] ;  /* 0x01410000e604783b */ /* 0x000fe80000000200 */
[----:B------:R-:W4:Y:S03]  /*2b20*/  LDSM.16.M88.4 R16, [R229+0xa100] ;  /* 0x00a10000e510783b */ /* 0x000f260000000200 */
[C---:B--2---:R-:W-:Y:S08]  /*2b30*/  HMMA.16816.F32 R44, R48.reuse, R8, R44 ;  /* 0x00000008302c723c */ /* 0x044ff0000000182c */
[C---:B------:R-:W-:Y:S01]  /*2b40*/  HMMA.16816.F32 R40, R48.reuse, R10, R40 ;  /* 0x0000000a3028723c */ /* 0x040fe20000001828 */
[----:B------:R-:W2:Y:S07]  /*2b50*/  LDSM.16.M88.4 R8, [R229+0xa900] ;  /* 0x00a90000e508783b */ /* 0x000eae0000000200 */
        /* <DEDUP_REMOVED lines=8> */
[----:B------:R-:W-:Y:S04]  /*2be0*/  LDSM.16.M88.4 R48, [R228+0x2000] ;  /* 0x00200000e430783b */ /* 0x000fe80000000200 */
[----:B------:R-:W-:Y:S03]  /*2bf0*/  LDSM.16.M88.4 R56, [R228+0x3000] ;  /* 0x00300000e438783b */ /* 0x000fe60000000200 */
[C---:B----4-:R-:W-:Y:S08]  /*2c00*/  HMMA.16816.F32 R44, R4.reuse, R16, R44 ;  /* 0x00000010042c723c */ /* 0x050ff0000000182c */
[C---:B------:R-:W-:Y:S01]  /*2c10*/  HMMA.16816.F32 R40, R4.reuse, R18, R40 ;  /* 0x000000120428723c */ /* 0x040fe20000001828 */
[----:B------:R-:W3:Y:S07]  /*2c20*/  LDSM.16.M88.4 R16, [R226+0x14100] ;  /* 0x01410000e210783b */ /* 0x000eee0000000200 */
[C---:B--2---:R-:W-:Y:S08]  /*2c30*/  HMMA.16816.F32 R36, R4.reuse, R8, R36 ;  /* 0x000000080424723c */ /* 0x044ff00000001824 */
[C---:B------:R-:W-:Y:S01]  /*2c40*/  HMMA.16816.F32 R32, R4.reuse, R10, R32 ;  /* 0x0000000a0420723c */ /* 0x040fe20000001820 */
[----:B------:R-:W2:Y:S07]  /*2c50*/  LDSM.16.M88.4 R8, [R228+0x2800] ;  /* 0x00280000e408783b */ /* 0x000eae0000000200 */
[C---:B-----5:R-:W-:Y:S08]  /*2c60*/  HMMA.16816.F32 R28, R4.reuse, R52, R28 ;  /* 0x00000034041c723c */ /* 0x060ff0000000181c */
[C---:B------:R-:W-:Y:S01]  /*2c70*/  HMMA.16816.F32 R24, R4.reuse, R54, R24 ;  /* 0x000000360418723c */ /* 0x040fe20000001818 */
[----:B------:R-:W4:Y:S07]  /*2c80*/  LDSM.16.M88.4 R52, [R228+0x3800] ;  /* 0x00380000e434783b */ /* 0x000f2e0000000200 */
[C---:B-1----:R-:W-:Y:S08]  /*2c90*/  HMMA.16816.F32 R20, R4.reuse, R12, R20 ;  /* 0x0000000c0414723c */ /* 0x042ff00000001814 */
[----:B------:R-:W-:Y:S01]  /*2ca0*/  HMMA.16816.F32 R68, R4, R14, R68 ;  /* 0x0000000e0444723c */ /* 0x000fe20000001844 */
[----:B------:R-:W-:Y:S04]  /*2cb0*/  LDSM.16.M88.4 R12, [R225+0x14100] ;  /* 0x01410000e10c783b */ /* 0x000fe80000000200 */
[----:B------:R-:W1:Y:S03]  /*2cc0*/  LDSM.16.M88.4 R4, [R224+0xa100] ;  /* 0x00a10000e004783b */ /* 0x000e660000000200 */
[C---:B---3--:R-:W-:Y:S08]  /*2cd0*/  HMMA.16816.F32 R44, R16.reuse, R48, R44 ;  /* 0x00000030102c723c */ /* 0x048ff0000000182c */
[C---:B------:R-:W-:Y:S01]  /*2ce0*/  HMMA.16816.F32 R40, R16.reuse, R50, R40 ;  /* 0x000000321028723c */ /* 0x040fe20000001828 */
[----:B------:R-:W3:Y:S07]  /*2cf0*/  LDSM.16.M88.4 R48, [R224+0xa900] ;  /* 0x00a90000e030783b */ /* 0x000eee0000000200 */
[C---:B--2---:R-:W-:Y:S08]  /*2d00*/  HMMA.16816.F32 R36, R16.reuse, R8, R36 ;  /* 0x000000081024723c */ /* 0x044ff00000001824 */
[C---:B------:R-:W-:Y:S01]  /*2d10*/  HMMA.16816.F32 R32, R16.reuse, R10, R32 ;  /* 0x0000000a1020723c */ /* 0x040fe20000001820 */
[----:B------:R-:W2:Y:S07]  /*2d20*/  LDSM.16.M88.4 R8, [R224+0xb100] ;  /* 0x00b10000e008783b */ /* 0x000eae0000000200 */
[C---:B------:R-:W-:Y:S08]  /*2d30*/  HMMA.16816.F32 R28, R16.reuse, R56, R28 ;  /* 0x00000038101c723c */ /* 0x040ff0000000181c */
[C---:B------:R-:W-:Y:S01]  /*2d40*/  HMMA.16816.F32 R24, R16.reuse, R58, R24 ;  /* 0x0000003a1018723c */ /* 0x040fe20000001818 */
[----:B------:R-:W-:Y:S07]  /*2d50*/  LDSM.16.M88.4 R56, [R216+0x3800] ;  /* 0x00380000d838783b */ /* 0x000fee0000000200 */
[C---:B----4-:R-:W-:Y:S08]  /*2d60*/  HMMA.16816.F32 R20, R16.reuse, R52, R20 ;  /* 0x000000341014723c */ /* 0x050ff00000001814 */
[----:B------:R-:W-:Y:S01]  /*2d70*/  HMMA.16816.F32 R68, R16, R54, R68 ;  /* 0x000000361044723c */ /* 0x000fe20000001844 */
[----:B------:R-:W-:Y:S04]  /*2d80*/  LDSM.16.M88.4 R52, [R223+0x14100] ;  /* 0x01410000df34783b */ /* 0x000fe80000000200 */
[----:B------:R-:W4:Y:S03]  /*2d90*/  LDSM.16.M88.4 R16, [R216+0x2000] ;  /* 0x00200000d810783b */ /* 0x000f260000000200 */
[C---:B-1----:R-:W-:Y:S08]  /*2da0*/  HMMA.16816.F32 R44, R12.reuse, R4, R44 ;  /* 0x000000040c2c723c */ /* 0x042ff0000000182c */
[C---:B------:R-:W-:Y:S01]  /*2db0*/  HMMA.16816.F32 R40, R12.reuse, R6, R40 ;  /* 0x000000060c28723c */ /* 0x040fe20000001828 */
[----:B------:R-:W1:Y:S07]  /*2dc0*/  LDSM.16.M88.4 R4, [R216+0x2800] ;  /* 0x00280000d804783b */ /* 0x000e6e0000000200 */
[C---:B---3--:R-:W-:Y:S08]  /*2dd0*/  HMMA.16816.F32 R36, R12.reuse, R48, R36 ;  /* 0x000000300c24723c */ /* 0x048ff00000001824 */
[C---:B------:R-:W-:Y:S01]  /*2de0*/  HMMA.16816.F32 R32, R12.reuse, R50, R32 ;  /* 0x000000320c20723c */ /* 0x040fe20000001820 */
[----:B------:R-:W-:Y:S07]  /*2df0*/  LDSM.16.M88.4 R48, [R229+0xc100] ;  /* 0x00c10000e530783b */ /* 0x000fee0000000200 */
[C---:B--2---:R-:W-:Y:S08]  /*2e00*/  HMMA.16816.F32 R28, R12.reuse, R8, R28 ;  /* 0x000000080c1c723c */ /* 0x044ff0000000181c */
[C---:B------:R-:W-:Y:S01]  /*2e10*/  HMMA.16816.F32 R24, R12.reuse, R10, R24 ;  /* 0x0000000a0c18723c */ /* 0x040fe20000001818 */
[----:B------:R-:W2:Y:S07]  /*2e20*/  LDSM.16.M88.4 R8, [R230+0x18100] ;  /* 0x01810000e608783b */ /* 0x000eae0000000200 */
[C---:B------:R-:W-:Y:S08]  /*2e30*/  HMMA.16816.F32 R20, R12.reuse, R60, R20 ;  /* 0x0000003c0c14723c */ /* 0x040ff00000001814 */
[----:B------:R-:W-:Y:S01]  /*2e40*/  HMMA.16816.F32 R68, R12, R62, R68 ;  /* 0x0000003e0c44723c */ /* 0x000fe20000001844 */
[----:B------:R-:W3:Y:S04]  /*2e50*/  LDSM.16.M88.4 R12, [R229+0xc900] ;  /* 0x00c90000e50c783b */ /* 0x000ee80000000200 */
[----:B------:R-:W5:Y:S03]  /*2e60*/  LDSM.16.M88.4 R60, [R229+0xd900] ;  /* 0x00d90000e53c783b */ /* 0x000f660000000200 */
[C---:B----4-:R-:W-:Y:S08]  /*2e70*/  HMMA.16816.F32 R44, R52.reuse, R16, R44 ;  /* 0x00000010342c723c */ /* 0x050ff0000000182c */
[C---:B------:R-:W-:Y:S01]  /*2e80*/  HMMA.16816.F32 R40, R52.reuse, R18, R40 ;  /* 0x000000123428723c */ /* 0x040fe20000001828 */
[----:B------:R-:W-:Y:S07]  /*2e90*/  LDSM.16.M88.4 R16, [R226+0x18100] ;  /* 0x01810000e210783b */ /* 0x000fee0000000200 */
[C---:B-1----:R-:W-:Y:S08]  /*2ea0*/  HMMA.16816.F32 R36, R52.reuse, R4, R36 ;  /* 0x000000043424723c */ /* 0x042ff00000001824 */
[C---:B------:R-:W-:Y:S01]  /*2eb0*/  HMMA.16816.F32 R32, R52.reuse, R6, R32 ;  /* 0x000000063420723c */ /* 0x040fe20000001820 */
[----:B------:R-:W1:Y:S07]  /*2ec0*/  LDSM.16.M88.4 R4, [R228+0x4000] ;  /* 0x00400000e404783b */ /* 0x000e6e0000000200 */
[C---:B------:R-:W-:Y:S08]  /*2ed0*/  HMMA.16816.F32 R28, R52.reuse, R72, R28 ;  /* 0x00000048341c723c */ /* 0x040ff0000000181c */
[C---:B------:R-:W-:Y:S01]  /*2ee0*/  HMMA.16816.F32 R24, R52.reuse, R74, R24 ;  /* 0x0000004a3418723c */ /* 0x040fe20000001818 */
[----:B------:R-:W-:Y:S07]  /*2ef0*/  LDSM.16.M88.4 R72, [R225+0x18100] ;  /* 0x01810000e148783b */ /* 0x000fee0000000200 */
[C---:B------:R-:W-:Y:S08]  /*2f00*/  HMMA.16816.F32 R20, R52.reuse, R56, R20 ;  /* 0x000000383414723c */ /* 0x040ff00000001814 */
[----:B------:R-:W-:Y:S01]  /*2f10*/  HMMA.16816.F32 R68, R52, R58, R68 ;  /* 0x0000003a3444723c */ /* 0x000fe20000001844 */
[----:B------:R-:W4:Y:S04]  /*2f20*/  LDSM.16.M88.4 R56, [R228+0x4800] ;  /* 0x00480000e438783b */ /* 0x000f280000000200 */
[----:B------:R-:W1:Y:S03]  /*2f30*/  LDSM.16.M88.4 R52, [R228+0x5000] ;  /* 0x00500000e434783b */ /* 0x000e660000000200 */
[C---:B--2---:R-:W-:Y:S08]  /*2f40*/  HMMA.16816.F32 R44, R8.reuse, R48, R44 ;  /* 0x00000030082c723c */ /* 0x044ff0000000182c */
[C---:B------:R-:W-:Y:S01]  /*2f50*/  HMMA.16816.F32 R40, R8.reuse, R50, R40 ;  /* 0x000000320828723c */ /* 0x040fe20000001828 */
[----:B------:R-:W2:Y:S07]  /*2f60*/  LDSM.16.M88.4 R48, [R228+0x5800] ;  /* 0x00580000e430783b */ /* 0x000eae0000000200 */
[C---:B---3--:R-:W-:Y:S08]  /*2f70*/  HMMA.16816.F32 R36, R8.reuse, R12, R36 ;  /* 0x0000000c0824723c */ /* 0x048ff00000001824 */
[C---:B------:R-:W-:Y:S01]  /*2f80*/  HMMA.16816.F32 R32, R8.reuse, R14, R32 ;  /* 0x0000000e0820723c */ /* 0x040fe20000001820 */
[----:B------:R-:W-:Y:S07]  /*2f90*/  LDSM.16.M88.4 R12, [R224+0xc100] ;  /* 0x00c10000e00c783b */ /* 0x000fee0000000200 */
[C---:B------:R-:W-:Y:S08]  /*2fa0*/  HMMA.16816.F32 R28, R8.reuse, R64, R28 ;  /* 0x00000040081c723c */ /* 0x040ff0000000181c */
[C---:B------:R-:W-:Y:S01]  /*2fb0*/  HMMA.16816.F32 R24, R8.reuse, R66, R24 ;  /* 0x000000420818723c */ /* 0x040fe20000001818 */
[----:B------:R-:W-:Y:S07]  /*2fc0*/  LDSM.16.M88.4 R64, [R223+0x18100] ;  /* 0x01810000df40783b */ /* 0x000fee0000000200 */
[C---:B-----5:R-:W-:Y:S08]  /*2fd0*/  HMMA.16816.F32 R20, R8.reuse, R60, R20 ;  /* 0x0000003c0814723c */ /* 0x060ff00000001814 */
[----:B------:R-:W-:Y:S01]  /*2fe0*/  HMMA.16816.F32 R68, R8, R62, R68 ;  /* 0x0000003e0844723c */ /* 0x000fe20000001844 */
[----:B------:R-:W3:Y:S04]  /*2ff0*/  LDSM.16.M88.4 R8, [R224+0xc900] ;  /* 0x00c90000e008783b */ /* 0x000ee80000000200 */
[----:B------:R-:W-:Y:S03]  /*3000*/  LDSM.16.M88.4 R60, [R216+0x4000] ;  /* 0x00400000d83c783b */ /* 0x000fe60000000200 */
[C---:B-1----:R-:W-:Y:S08]  /*3010*/  HMMA.16816.F32 R44, R16.reuse, R4, R44 ;  /* 0x00000004102c723c */ /* 0x042ff0000000182c */
[C---:B------:R-:W-:Y:S01]  /*3020*/  HMMA.16816.F32 R40, R16.reuse, R6, R40 ;  /* 0x000000061028723c */ /* 0x040fe20000001828 */
[----:B------:R-:W1:Y:S07]  /*3030*/  LDSM.16.M88.4 R4, [R224+0xd100] ;  /* 0x00d10000e004783b */ /* 0x000e6e0000000200 */
[C---:B----4-:R-:W-:Y:S08]  /*3040*/  HMMA.16816.F32 R36, R16.reuse, R56, R36 ;  /* 0x000000381024723c */ /* 0x050ff00000001824 */
[C---:B------:R-:W-:Y:S01]  /*3050*/  HMMA.16816.F32 R32, R16.reuse, R58, R32 ;  /* 0x0000003a1020723c */ /* 0x040fe20000001820 */
[----:B------:R-:W4:Y:S07]  /*3060*/  LDSM.16.M88.4 R56, [R216+0x4800] ;  /* 0x00480000d838783b */ /* 0x000f2e0000000200 */
[C---:B------:R-:W-:Y:S08]  /*3070*/  HMMA.16816.F32 R28, R16.reuse, R52, R28 ;  /* 0x00000034101c723c */ /* 0x040ff0000000181c */
[C---:B------:R-:W-:Y:S01]  /*3080*/  HMMA.16816.F32 R24, R16.reuse, R54, R24 ;  /* 0x000000361018723c */ /* 0x040fe20000001818 */
[----:B------:R-:W5:Y:S07]  /*3090*/  LDSM.16.M88.4 R52, [R216+0x5000] ;  /* 0x00500000d834783b */ /* 0x000f6e0000000200 */
[C---:B--2---:R-:W-:Y:S08]  /*30a0*/  HMMA.16816.F32 R20, R16.reuse, R48, R20 ;  /* 0x000000301014723c */ /* 0x044ff00000001814 */
[----:B------:R-:W-:Y:S01]  /*30b0*/  HMMA.16816.F32 R68, R16, R50, R68 ;  /* 0x000000321044723c */ /* 0x000fe20000001844 */
[----:B------:R-:W2:Y:S04]  /*30c0*/  LDSM.16.M88.4 R48, [R216+0x5800] ;  /* 0x00580000d830783b */ /* 0x000ea80000000200 */
[----:B------:R-:W-:Y:S03]  /*30d0*/  LDSM.16.M88.4 R16, [R230+0x1c100] ;  /* 0x01c10000e610783b */ /* 0x000fe60000000200 */
        /* <DEDUP_REMOVED lines=8> */
[----:B------:R-:W1:Y:S07]  /*3160*/  LDSM.16.M88.4 R12, [R229+0xe100] ;  /* 0x00e10000e50c783b */ /* 0x000e6e0000000200 */
[C---:B------:R-:W-:Y:S08]  /*3170*/  HMMA.16816.F32 R20, R72.reuse, R76, R20 ;  /* 0x0000004c4814723c */ /* 0x040ff00000001814 */
[----:B------:R-:W-:Y:S08]  /*3180*/  HMMA.16816.F32 R68, R72, R78, R68 ;  /* 0x0000004e4844723c */ /* 0x000ff00000001844 */
[C---:B----4-:R-:W-:Y:S08]  /*3190*/  HMMA.16816.F32 R36, R64.reuse, R56, R36 ;  /* 0x000000384024723c */ /* 0x050ff00000001824 */
[C---:B------:R-:W-:Y:S01]  /*31a0*/  HMMA.16816.F32 R32, R64.reuse, R58, R32 ;  /* 0x0000003a4020723c */ /* 0x040fe20000001820 */
[----:B------:R-:W-:Y:S07]  /*31b0*/  LDSM.16.M88.4 R56, [R228+0x6000] ;  /* 0x00600000e438783b */ /* 0x000fee0000000200 */
[C---:B-----5:R-:W-:Y:S08]  /*31c0*/  HMMA.16816.F32 R28, R64.reuse, R52, R28 ;  /* 0x00000034401c723c */ /* 0x060ff0000000181c */
[C---:B------:R-:W-:Y:S01]  /*31d0*/  HMMA.16816.F32 R24, R64.reuse, R54, R24 ;  /* 0x000000364018723c */ /* 0x040fe20000001818 */
[----:B------:R-:W4:Y:S07]  /*31e0*/  LDSM.16.M88.4 R52, [R229+0xf900] ;  /* 0x00f90000e534783b */ /* 0x000f2e0000000200 */
[C---:B------:R-:W-:Y:S08]  /*31f0*/  HMMA.16816.F32 R44, R64.reuse, R60, R44 ;  /* 0x0000003c402c723c */ /* 0x040ff0000000182c */
[C---:B------:R-:W-:Y:S01]  /*3200*/  HMMA.16816.F32 R40, R64.reuse, R62, R40 ;  /* 0x0000003e4028723c */ /* 0x040fe20000001828 */
[----:B------:R-:W-:Y:S07]  /*3210*/  LDSM.16.M88.4 R60, [R226+0x1c100] ;  /* 0x01c10000e23c783b */ /* 0x000fee0000000200 */
[C---:B--2---:R-:W-:Y:S01]  /*3220*/  HMMA.16816.F32 R72, R64.reuse, R48, R20 ;  /* 0x000000304048723c */ /* 0x044fe20000001814 */
[----:B------:R-:W2:Y:S07]  /*3230*/  LDSM.16.M88.4 R20, [R228+0x6800] ;  /* 0x00680000e414783b */ /* 0x000eae0000000200 */
[----:B------:R-:W-:Y:S01]  /*3240*/  HMMA.16816.F32 R68, R64, R50, R68 ;  /* 0x000000324044723c */ /* 0x000fe20000001844 */
[----:B------:R-:W5:Y:S04]  /*3250*/  LDSM.16.M88.4 R48, [R228+0x7000] ;  /* 0x00700000e430783b */ /* 0x000f680000000200 */
[----:B------:R-:W-:Y:S03]  /*3260*/  LDSM.16.M88.4 R64, [R216+0x6800] ;  /* 0x00680000d840783b */ /* 0x000fe60000000200 */
[C---:B---3--:R-:W-:Y:S08]  /*3270*/  HMMA.16816.F32 R36, R16.reuse, R8, R36 ;  /* 0x000000081024723c */ /* 0x048ff00000001824 */
[C---:B------:R-:W-:Y:S01]  /*3280*/  HMMA.16816.F32 R32, R16.reuse, R10, R32 ;  /* 0x0000000a1020723c */ /* 0x040fe20000001820 */
[----:B------:R-:W3:Y:S07]  /*3290*/  LDSM.16.M88.4 R8, [R228+0x7800] ;  /* 0x00780000e408783b */ /* 0x000eee0000000200 */
[C---:B-1----:R-:W-:Y:S08]  /*32a0*/  HMMA.16816.F32 R28, R16.reuse, R4, R28 ;  /* 0x00000004101c723c */ /* 0x042ff0000000181c */
[C---:B------:R-:W-:Y:S01]  /*32b0*/  HMMA.16816.F32 R24, R16.reuse, R6, R24 ;  /* 0x000000061018723c */ /* 0x040fe20000001818 */
[----:B------:R-:W-:Y:S07]  /*32c0*/  LDSM.16.M88.4 R4, [R224+0xe100] ;  /* 0x00e10000e004783b */ /* 0x000fee0000000200 */
[C---:B------:R-:W-:Y:S08]  /*32d0*/  HMMA.16816.F32 R44, R16.reuse, R12, R44 ;  /* 0x0000000c102c723c */ /* 0x040ff0000000182c */
[C---:B------:R-:W-:Y:S01]  /*32e0*/  HMMA.16816.F32 R40, R16.reuse, R14, R40 ;  /* 0x0000000e1028723c */ /* 0x040fe20000001828 */
[----:B------:R-:W1:Y:S07]  /*32f0*/  LDSM.16.M88.4 R12, [R225+0x1c100] ;  /* 0x01c10000e10c783b */ /* 0x000e6e0000000200 */
[C---:B----4-:R-:W-:Y:S08]  /*3300*/  HMMA.16816.F32 R72, R16.reuse, R52, R72 ;  /* 0x000000341048723c */ /* 0x050ff00000001848 */
[----:B------:R-:W-:Y:S01]  /*3310*/  HMMA.16816.F32 R68, R16, R54, R68 ;  /* 0x000000361044723c */ /* 0x000fe20000001844 */
[----:B------:R-:W-:Y:S04]  /*3320*/  LDSM.16.M88.4 R16, [R224+0xf100] ;  /* 0x00f10000e010783b */ /* 0x000fe80000000200 */
[----:B------:R-:W-:Y:S03]  /*3330*/  LDSM.16.M88.4 R52, [R216+0x6000] ;  /* 0x00600000d834783b */ /* 0x000fe60000000200 */
[C---:B--2---:R-:W-:Y:S08]  /*3340*/  HMMA.16816.F32 R36, R60.reuse, R20, R36 ;  /* 0x000000143c24723c */ /* 0x044ff00000001824 */
[C---:B------:R-:W-:Y:S01]  /*3350*/  HMMA.16816.F32 R32, R60.reuse, R22, R32 ;  /* 0x000000163c20723c */ /* 0x040fe20000001820 */
[----:B------:R-:W2:Y:S07]  /*3360*/  LDSM.16.M88.4 R20, [R224+0xe900] ;  /* 0x00e90000e014783b */ /* 0x000eae0000000200 */
[C---:B-----5:R-:W-:Y:S08]  /*3370*/  HMMA.16816.F32 R28, R60.reuse, R48, R28 ;  /* 0x000000303c1c723c */ /* 0x060ff0000000181c */
[C---:B------:R-:W-:Y:S01]  /*3380*/  HMMA.16816.F32 R24, R60.reuse, R50, R24 ;  /* 0x000000323c18723c */ /* 0x040fe20000001818 */
[----:B------:R-:W4:Y:S07]  /*3390*/  LDSM.16.M88.4 R48, [R224+0xf900] ;  /* 0x00f90000e030783b */ /* 0x000f2e0000000200 */
[C---:B------:R-:W-:Y:S08]  /*33a0*/  HMMA.16816.F32 R44, R60.reuse, R56, R44 ;  /* 0x000000383c2c723c */ /* 0x040ff0000000182c */
[C---:B------:R-:W-:Y:S01]  /*33b0*/  HMMA.16816.F32 R40, R60.reuse, R58, R40 ;  /* 0x0000003a3c28723c */ /* 0x040fe20000001828 */
[----:B------:R-:W5:Y:S07]  /*33c0*/  LDSM.16.M88.4 R56, [R223+0x1c100] ;  /* 0x01c10000df38783b */ /* 0x000f6e0000000200 */
[C---:B---3--:R-:W-:Y:S08]  /*33d0*/  HMMA.16816.F32 R72, R60.reuse, R8, R72 ;  /* 0x000000083c48723c */ /* 0x048ff00000001848 */
[----:B------:R-:W-:Y:S01]  /*33e0*/  HMMA.16816.F32 R68, R60, R10, R68 ;  /* 0x0000000a3c44723c */ /* 0x000fe20000001844 */
[----:B------:R-:W3:Y:S04]  /*33f0*/  LDSM.16.M88.4 R60, [R216+0x7000] ;  /* 0x00700000d83c783b */ /* 0x000ee80000000200 */
[----:B------:R-:W3:Y:S01]  /*3400*/  LDSM.16.M88.4 R8, [R216+0x7800] ;  /* 0x00780000d808783b */ /* 0x000ee20000000200 */
[----:B------:R-:W-:-:S04]  /*3410*/  DEPBAR.LE SB0, 0x0 ;  /* 0x000080000000791a */ /* 0x000fc80000000000 */
[C---:B-1----:R-:W-:Y:S08]  /*3420*/  HMMA.16816.F32 R44, R12.reuse, R4, R44 ;  /* 0x000000040c2c723c */ /* 0x042ff0000000182c */
[C---:B------:R-:W-:Y:S08]  /*3430*/  HMMA.16816.F32 R40, R12.reuse, R6, R40 ;  /* 0x000000060c28723c */ /* 0x040ff00000001828 */
[C---:B--2---:R-:W-:Y:S08]  /*3440*/  HMMA.16816.F32 R36, R12.reuse, R20, R36 ;  /* 0x000000140c24723c */ /* 0x044ff00000001824 */
[C---:B------:R-:W-:Y:S08]  /*3450*/  HMMA.16816.F32 R32, R12.reuse, R22, R32 ;  /* 0x000000160c20723c */ /* 0x040ff00000001820 */
[C---:B------:R-:W-:Y:S08]  /*3460*/  HMMA.16816.F32 R28, R12.reuse, R16, R28 ;  /* 0x000000100c1c723c */ /* 0x040ff0000000181c */
[C---:B------:R-:W-:Y:S08]  /*3470*/  HMMA.16816.F32 R24, R12.reuse, R18, R24 ;  /* 0x000000120c18723c */ /* 0x040ff00000001818 */
[C---:B----4-:R-:W-:Y:S08]  /*3480*/  HMMA.16816.F32 R72, R12.reuse, R48, R72 ;  /* 0x000000300c48723c */ /* 0x050ff00000001848 */
[----:B------:R-:W-:Y:S08]  /*3490*/  HMMA.16816.F32 R68, R12, R50, R68 ;  /* 0x000000320c44723c */ /* 0x000ff00000001844 */
[C---:B-----5:R-:W-:Y:S08]  /*34a0*/  HMMA.16816.F32 R44, R56.reuse, R52, R44 ;  /* 0x00000034382c723c */ /* 0x060ff0000000182c */
[C---:B------:R-:W-:Y:S08]  /*34b0*/  HMMA.16816.F32 R40, R56.reuse, R54, R40 ;  /* 0x000000363828723c */ /* 0x040ff00000001828 */
[C---:B------:R-:W-:Y:S08]  /*34c0*/  HMMA.16816.F32 R36, R56.reuse, R64, R36 ;  /* 0x000000403824723c */ /* 0x040ff00000001824 */
[C---:B------:R-:W-:Y:S08]  /*34d0*/  HMMA.16816.F32 R32, R56.reuse, R66, R32 ;  /* 0x000000423820723c */ /* 0x040ff00000001820 */
[C---:B---3--:R-:W-:Y:S08]  /*34e0*/  HMMA.16816.F32 R28, R56.reuse, R60, R28 ;  /* 0x0000003c381c723c */ /* 0x048ff0000000181c */
[C---:B------:R-:W-:Y:S08]  /*34f0*/  HMMA.16816.F32 R24, R56.reuse, R62, R24 ;  /* 0x0000003e3818723c */ /* 0x040ff00000001818 */
[C---:B------:R-:W-:Y:S07]  /*3500*/  HMMA.16816.F32 R72, R56.reuse, R8, R72 ;  /* 0x000000083848723c */ /* 0x040fee0000001848 */
[----:B------:R-:W-:Y:S01]  /*3510*/  SHF.R.S32.HI R9, RZ, 0x1f, R244 ;  /* 0x0000001fff097819 */ /* 0x000fe200000114f4 */
[----:B------:R-:W-:Y:S01]  /*3520*/  HMMA.16816.F32 R68, R56, R10, R68 ;  /* 0x0000000a3844723c */ /* 0x000fe20000001844 */
[----:B------:R-:W-:Y:S06]  /*3530*/  BAR.SYNC.DEFER_BLOCKING 0x0 ;  /* 0x0000000000007b1d */ /* 0x000fec0000010000 */
[----:B------:R-:W-:Y:S05]  /*3540*/  @P0 BRA `(.L_x_1973) ;  /* 0x000004e000000947 */ /* 0x000fea0003800000 */
[----:B------:R-:W-:Y:S01]  /*3550*/  ISETP.NE.AND P1, PT, R232, 0x1, PT ;  /* 0x00000001e800780c */ /* 0x000fe20003f25270 */
[----:B------:R-:W-:Y:S01]  /*3560*/  IMAD.MOV.U32 R233, RZ, RZ, RZ ;  /* 0x000000ffffe97224 */ /* 0x000fe200078e00ff */
[----:B------:R-:W-:-:S04]  /*3570*/  IADD3 R234, R235, UR12, R80 ;  /* 0x0000000cebea7c10 */ /* 0x000fc8000fffe050 */
[----:B------:R-:W-:-:S05]  /*3580*/  IADD3 R234, R234, -0x40, RZ ;  /* 0xffffffc0eaea7810 */ /* 0x000fca0007ffe0ff */
[----:B------:R-:W-:Y:S02]  /*3590*/  IMAD.MOV.U32 R0, RZ, RZ, R234 ;  /* 0x000000ffff007224 */ /* 0x000fe400078e00ea */
[----:B------:R-:W-:-:S05]  /*35a0*/  @P1 IMAD.HI.U32 R4, R234, c[0x0][0x2bc], RZ ;  /* 0x0000af00ea041a27 */ /* 0x000fca00078e00ff */
[----:B------:R-:W-:-:S04]  /*35b0*/  @P1 SHF.R.U32.HI R0, RZ, c[0x0][0x2c0], R4 ;  /* 0x0000b000ff001a19 */ /* 0x000fc80000011604 */
[----:B------:R-:W-:-:S04]  /*35c0*/  @!P2 IADD3 R6, P0, R0, UR16, RZ ;  /* 0x000000100006ac10 */ /* 0x000fc8000ff1e0ff */
[----:B------:R-:W-:Y:S02]  /*35d0*/  @!P2 LEA.HI.X.SX32 R5, R0, UR8, 0x1, P0 ;  /* 0x000000080005ac11 */ /* 0x000fe400080f0eff */
[----:B------:R-:W-:-:S04]  /*35e0*/  @!P2 LEA R4, P0, R6, c[0x0][0x2a0], 0x2 ;  /* 0x0000a8000604aa11 */ /* 0x000fc800078010ff */
[----:B------:R-:W-:-:S05]  /*35f0*/  @!P2 LEA.HI.X R5, R6, c[0x0][0x2a4], R5, 0x2, P0 ;  /* 0x0000a9000605aa11 */ /* 0x000fca00000f1405 */
[----:B------:R-:W2:Y:S01]  /*3600*/  @!P2 LDG.E R233, [R4.64] ;  /* 0x0000001204e9a981 */ /* 0x000ea2000c1e1900 */
[----:B------:R-:W-:Y:S01]  /*3610*/  IMAD.MOV R7, RZ, RZ, -R0 ;  /* 0x000000ffff077224 */ /* 0x000fe200078e0a00 */
[----:B------:R-:W-:Y:S01]  /*3620*/  SEL R12, RZ, 0x10, P3 ;  /* 0x00000010ff0c7807 */ /* 0x000fe20001800000 */
[----:B------:R-:W-:Y:S01]  /*3630*/  IMAD.SHL.U32 R13, R244, 0x2, RZ ;  /* 0x00000002f40d7824 */ /* 0x000fe200078e00ff */
[----:B------:R-:W-:Y:S01]  /*3640*/  SEL R8, RZ, 0x10, P5 ;  /* 0x00000010ff087807 */ /* 0x000fe20002800000 */
[----:B------:R-:W-:Y:S01]  /*3650*/  IMAD R234, R7, c[0x0][0x2b8], R234 ;  /* 0x0000ae0007ea7a24 */ /* 0x000fe200078e02ea */
[----:B------:R-:W-:Y:S01]  /*3660*/  IADD3 R48, -R12, 0x10, RZ ;  /* 0x000000100c307810 */ /* 0x000fe20007ffe1ff */
[----:B------:R-:W-:Y:S01]  /*3670*/  IMAD.SHL.U32 R10, R243, 0x2, RZ ;  /* 0x00000002f30a7824 */ /* 0x000fe200078e00ff */
[----:B------:R-:W-:Y:S01]  /*3680*/  IADD3 R22, -R8, 0x10, RZ ;  /* 0x0000001008167810 */ /* 0x000fe20007ffe1ff */
[----:B------:R-:W-:Y:S01]  /*3690*/  IMAD.WIDE.U32 R6, R234, c[0x0][0x1e0], RZ ;  /* 0x00007800ea067a25 */ /* 0x000fe200078e00ff */
[----:B------:R-:W-:-:S02]  /*36a0*/  SHF.R.S32.HI R11, RZ, 0x1f, R234 ;  /* 0x0000001fff0b7819 */ /* 0x000fc400000114ea */
[----:B------:R-:W-:Y:S02]  /*36b0*/  LOP3.LUT R48, R48, 0xf, RZ, 0xc0, !PT ;  /* 0x0000000f30307812 */ /* 0x000fe400078ec0ff */
[----:B------:R-:W-:Y:S01]  /*36c0*/  SHF.L.U64.HI R14, R244, 0x1, R9 ;  /* 0x00000001f40e7819 */ /* 0x000fe20000010209 */
[----:B------:R-:W-:Y:S01]  /*36d0*/  IMAD R11, R11, c[0x0][0x1e0], RZ ;  /* 0x000078000b0b7a24 */ /* 0x000fe200078e02ff */
[----:B------:R-:W-:Y:S02]  /*36e0*/  LOP3.LUT R22, R22, 0xf, RZ, 0xc0, !PT ;  /* 0x0000000f16167812 */ /* 0x000fe400078ec0ff */
[----:B------:R-:W-:Y:S01]  /*36f0*/  IADD3 R17, -R247, 0x10, RZ ;  /* 0x00000010f7117810 */ /* 0x000fe20007ffe1ff */
[----:B------:R-:W-:-:S03]  /*3700*/  IMAD R11, R234, c[0x0][0x1e4], R11 ;  /* 0x00007900ea0b7a24 */ /* 0x000fc600078e020b */
[----:B------:R-:W-:Y:S01]  /*3710*/  LOP3.LUT R17, R17, 0xf, RZ, 0xc0, !PT ;  /* 0x0000000f11117812 */ /* 0x000fe200078ec0ff */
[----:B------:R-:W-:Y:S01]  /*3720*/  IMAD.IADD R7, R7, 0x1, R11 ;  /* 0x0000000107077824 */ /* 0x000fe200078e020b */
[----:B------:R-:W-:Y:S02]  /*3730*/  SHF.L.U64.HI R11, R243, 0x1, R248 ;  /* 0x00000001f30b7819 */ /* 0x000fe400000102f8 */
[----:B--2---:R-:W-:Y:S01]  /*3740*/  SHF.R.S32.HI R0, RZ, 0x1f, R233 ;  /* 0x0000001fff007819 */ /* 0x004fe200000114e9 */
[----:B------:R-:W-:Y:S01]  /*3750*/  IMAD.WIDE.U32 R4, R233, c[0x0][0x1f0], R6 ;  /* 0x00007c00e9047a25 */ /* 0x000fe200078e0006 */
[----:B------:R-:W-:-:S03]  /*3760*/  SHF.L.U64.HI R7, R242, 0x1, R245 ;  /* 0x00000001f2077819 */ /* 0x000fc600000102f5 */
[----:B------:R-:W-:Y:S01]  /*3770*/  IMAD R0, R0, c[0x0][0x1f0], RZ ;  /* 0x00007c0000007a24 */ /* 0x000fe200078e02ff */
[----:B------:R-:W-:Y:S01]  /*3780*/  IADD3 R15, P0, R4, UR14, RZ ;  /* 0x0000000e040f7c10 */ /* 0x000fe2000ff1e0ff */
[----:B------:R-:W-:Y:S01]  /*3790*/  IMAD.SHL.U32 R6, R242, 0x2, RZ ;  /* 0x00000002f2067824 */ /* 0x000fe200078e00ff */
[----:B------:R-:W-:Y:S01]  /*37a0*/  SHF.L.U64.HI R4, R241, 0x1, R246 ;  /* 0x00000001f1047819 */ /* 0x000fe200000102f6 */
[----:B------:R-:W-:-:S05]  /*37b0*/  IMAD R0, R233, c[0x0][0x1f4], R0 ;  /* 0x00007d00e9007a24 */ /* 0x000fca00078e0200 */
[----:B------:R-:W-:Y:S02]  /*37c0*/  IADD3.X R0, R5, UR7, R0, P0, !PT ;  /* 0x0000000705007c10 */ /* 0x000fe400087fe400 */
[C---:B------:R-:W-:Y:S02]  /*37d0*/  LEA R16, P0, R15.reuse, c[0x0][0x1c8], 0x1 ;  /* 0x000072000f107a11 */ /* 0x040fe400078008ff */
[----:B------:R-:W-:Y:S02]  /*37e0*/  SEL R5, RZ, 0x10, P4 ;  /* 0x00000010ff057807 */ /* 0x000fe40002000000 */
[----:B------:R-:W-:Y:S01]  /*37f0*/  LEA.HI.X R15, R15, c[0x0][0x1cc], R0, 0x1, P0 ;  /* 0x000073000f0f7a11 */ /* 0x000fe200000f0c00 */
[----:B------:R-:W1:Y:S01]  /*3800*/  SHFL.IDX PT, R19, R16, 0x1, 0x181f ;  /* 0x00381f0010137f89 */ /* 0x000e6200000e0000 */
[----:B------:R-:W-:Y:S01]  /*3810*/  IADD3 R20, -R5, 0x10, RZ ;  /* 0x0000001005147810 */ /* 0x000fe20007ffe1ff */
[----:B------:R-:W-:Y:S02]  /*3820*/  IMAD.SHL.U32 R0, R241, 0x2, RZ ;  /* 0x00000002f1007824 */ /* 0x000fe400078e00ff */
[----:B------:R-:W2:Y:S01]  /*3830*/  SHFL.IDX PT, R18, R15, 0x1, 0x181f ;  /* 0x00381f000f127f89 */ /* 0x000ea200000e0000 */
[----:B------:R-:W-:-:S03]  /*3840*/  LOP3.LUT R20, R20, 0xf, RZ, 0xc0, !PT ;  /* 0x0000000f14147812 */ /* 0x000fc600078ec0ff */
[----:B------:R-:W-:Y:S01]  /*3850*/  SHFL.IDX PT, R15, R15, RZ, 0x181f ;  /* 0x00181fff0f0f7589 */ /* 0x000fe200000e0000 */
[----:B-1----:R-:W-:-:S04]  /*3860*/  IADD3 R48, P1, P0, R48, R19, R13 ;  /* 0x0000001330307210 */ /* 0x002fc8000783e00d */
[----:B--2---:R-:W-:Y:S02]  /*3870*/  IADD3.X R49, RZ, R18, R14, P1, P0 ;  /* 0x00000012ff317210 */ /* 0x004fe40000fe040e */
[----:B------:R-:W-:-:S04]  /*3880*/  IADD3 R22, P1, P0, R22, R19, R10 ;  /* 0x0000001316167210 */ /* 0x000fc8000783e00a */
[----:B------:R-:W-:Y:S02]  /*3890*/  IADD3.X R23, RZ, R18, R11, P1, P0 ;  /* 0x00000012ff177210 */ /* 0x000fe40000fe040b */
[----:B------:R-:W-:-:S04]  /*38a0*/  IADD3 R20, P1, P0, R20, R19, R6 ;  /* 0x0000001314147210 */ /* 0x000fc8000783e006 */
[-C--:B------:R-:W-:Y:S02]  /*38b0*/  IADD3.X R21, RZ, R18.reuse, R7, P1, P0 ;  /* 0x00000012ff157210 */ /* 0x080fe40000fe0407 */
[----:B------:R-:W-:Y:S02]  /*38c0*/  IADD3 R50, P1, P0, R17, R19, R0 ;  /* 0x0000001311327210 */ /* 0x000fe4000783e000 */
[----:B------:R-:W1:Y:S02]  /*38d0*/  SHFL.IDX PT, R17, R16, RZ, 0x181f ;  /* 0x00181fff10117589 */ /* 0x000e6400000e0000 */
[----:B------:R-:W-:Y:S02]  /*38e0*/  IADD3.X R51, RZ, R18, R4, P1, P0 ;  /* 0x00000012ff337210 */ /* 0x000fe40000fe0404 */
        /* <DEDUP_REMOVED lines=20> */
.L_x_1973:
[----:B------:R-:W-:Y:S01]  /*3a30*/  LOP3.LUT R0, R86, 0xffffffe0, RZ, 0xc0, !PT ;  /* 0xffffffe056007812 */ /* 0x000fe200078ec0ff */
[----:B------:R-:W-:Y:S01]  /*3a40*/  UIADD3 UR4, UR10, 0x1, -UR11 ;  /* 0x000000010a047890 */ /* 0x000fe2000fffe80b */
[----:B------:R-:W-:Y:S01]  /*3a50*/  LEA.HI R4, R84, R83, RZ, 0x2 ;  /* 0x0000005354047211 */ /* 0x000fe200078f10ff */
[----:B------:R-:W-:Y:S01]  /*3a60*/  ULDC UR26, c[0x0][0x2ac] ;  /* 0x0000ab00001a7ab9 */ /* 0x000fe20000000800 */
[----:B-1----:R-:W-:Y:S01]  /*3a70*/  SHF.R.S32.HI R6, RZ, 0x1f, R85 ;  /* 0x0000001fff067819 */ /* 0x002fe20000011455 */
[C---:B------:R-:W-:Y:S01]  /*3a80*/  IMAD.IADD R0, R83.reuse, 0x1, -R0 ;  /* 0x0000000153007824 */ /* 0x040fe200078e0a00 */
[----:B------:R-:W-:Y:S01]  /*3a90*/  LOP3.LUT R4, R4, 0xfffffffc, RZ, 0xc0, !PT ;  /* 0xfffffffc04047812 */ /* 0x000fe200078ec0ff */
[----:B------:R-:W-:Y:S01]  /*3aa0*/  ULDC UR5, c[0x0][0x324] ;  /* 0x0000c90000057ab9 */ /* 0x000fe20000000800 */
[----:B------:R-:W-:Y:S01]  /*3ab0*/  LEA.HI R6, R6, R85, RZ, 0x3 ;  /* 0x0000005506067211 */ /* 0x000fe200078f18ff */
[----:B------:R-:W0:Y:S01]  /*3ac0*/  LDGDEPBAR ;  /* 0x00000000000079af */ /* 0x000e220000000000 */
[----:B------:R-:W-:Y:S01]  /*3ad0*/  SHF.R.S32.HI R5, RZ, 0x1f, R0 ;  /* 0x0000001fff057819 */ /* 0x000fe20000011400 */
[----:B------:R-:W-:Y:S01]  /*3ae0*/  IMAD.IADD R83, R83, 0x1, -R4 ;  /* 0x0000000153537824 */ /* 0x000fe200078e0a04 */
[----:B------:R-:W-:-:S02]  /*3af0*/  LOP3.LUT R6, R6, 0xffffff8, RZ, 0xc0, !PT ;  /* 0x0ffffff806067812 */ /* 0x000fc400078ec0ff */
[----:B------:R-:W-:Y:S02]  /*3b00*/  LEA.HI R4, R5, R0, RZ, 0x2 ;  /* 0x0000000005047211 */ /* 0x000fe400078f10ff */
[----:B------:R-:W-:Y:S01]  /*3b10*/  LEA.HI R5, R83, R83, RZ, 0x1 ;  /* 0x0000005353057211 */ /* 0x000fe200078f08ff */
[----:B------:R-:W-:Y:S01]  /*3b20*/  IMAD.IADD R85, R85, 0x1, -R6 ;  /* 0x0000000155557824 */ /* 0x000fe200078e0a06 */
[----:B------:R-:W-:Y:S02]  /*3b30*/  PLOP3.LUT P0, PT, PT, PT, UP1, 0x80, 0x0 ;  /* 0x000000000000781c */ /* 0x000fe40003f0f018 */
[C---:B------:R-:W-:Y:S02]  /*3b40*/  LEA.HI.SX32 R6, R4.reuse, UR24, 0x1e ;  /* 0x0000001804067c11 */ /* 0x040fe4000f8ff2ff */
[----:B------:R-:W-:Y:S02]  /*3b50*/  LOP3.LUT R8, R5, 0x1ffffffe, RZ, 0xc0, !PT ;  /* 0x1ffffffe05087812 */ /* 0x000fe400078ec0ff */
[----:B------:R-:W-:Y:S01]  /*3b60*/  LOP3.LUT R237, R4, 0x7ffffffc, RZ, 0xc0, !PT ;  /* 0x7ffffffc04ed7812 */ /* 0x000fe200078ec0ff */
[----:B------:R-:W-:-:S02]  /*3b70*/  IMAD R6, R85, 0x10, R6 ;  /* 0x0000001055067824 */ /* 0x000fc400078e0206 */
[----:B------:R-:W-:Y:S02]  /*3b80*/  IMAD.IADD R83, R83, 0x1, -R8 ;  /* 0x0000000153537824 */ /* 0x000fe400078e0a08 */
[----:B------:R-:W-:Y:S02]  /*3b90*/  IMAD.IADD R237, R0, 0x1, -R237 ;  /* 0x0000000100ed7824 */ /* 0x000fe400078e0aed */
[----:B------:R-:W-:Y:S02]  /*3ba0*/  IMAD R236, R83, 0x8, R6 ;  /* 0x0000000853ec7824 */ /* 0x000fe400078e0206 */
[----:B------:R-:W-:Y:S01]  /*3bb0*/  IMAD.U32 R0, RZ, RZ, UR4 ;  /* 0x00000004ff007e24 */ /* 0x000fe2000f8e00ff */
[----:B------:R-:W-:Y:S01]  /*3bc0*/  ULDC UR4, c[0x0][0x1d0] ;  /* 0x0000740000047ab9 */ /* 0x000fe20000000800 */
[----:B------:R-:W-:Y:S01]  /*3bd0*/  @P0 IMAD.HI.U32 R5, R236, c[0x0][0x2c8], RZ ;  /* 0x0000b200ec050a27 */ /* 0x000fe200078e00ff */
[----:B------:R-:W-:Y:S01]  /*3be0*/  PLOP3.LUT P0, PT, PT, PT, UP1, 0x80, 0x0 ;  /* 0x000000000000781c */ /* 0x000fe20003f0f018 */
[----:B------:R-:W-:-:S02]  /*3bf0*/  UIMAD UR4, UR26, UR4, -UR11 ;  /* 0x000000041a0472a4 */ /* 0x000fc4000f8e0a0b */
[----:B------:R-:W-:Y:S01]  /*3c00*/  IMAD.MOV.U32 R11, RZ, RZ, R236 ;  /* 0x000000ffff0b7224 */ /* 0x000fe200078e00ec */
[----:B------:R-:W-:Y:S01]  /*3c10*/  ULOP3.LUT UR11, URZ, UR5, URZ, 0x33, !UPT ;  /* 0x000000053f0b7292 */ /* 0x000fe2000f8e333f */
[----:B------:R-:W-:Y:S02]  /*3c20*/  IMAD.SHL.U32 R237, R237, 0x2, RZ ;  /* 0x00000002eded7824 */ /* 0x000fe400078e00ff */
[----:B------:R-:W-:-:S06]  /*3c30*/  IMAD.IADD R4, R82, 0x1, R81 ;  /* 0x0000000152047824 */ /* 0x000fcc00078e0251 */
[----:B------:R-:W-:Y:S02]  /*3c40*/  @P0 SHF.R.U32.HI R11, RZ, c[0x0][0x2cc], R5 ;  /* 0x0000b300ff0b0a19 */ /* 0x000fe40000011605 */
[----:B------:R-:W-:Y:S02]  /*3c50*/  PLOP3.LUT P0, PT, PT, PT, UP0, 0x40, 0x0 ;  /* 0x000000000000781c */ /* 0x000fe40003f0e808 */
[----:B------:R-:W-:Y:S01]  /*3c60*/  IADD3 R5, R0, -c[0x0][0x168], -R237 ;  /* 0x80005a0000057a10 */ /* 0x000fe20007ffe8ed */
[----:B------:R-:W1:Y:S01]  /*3c70*/  SHFL.IDX PT, R6, R11, RZ, 0x1c1f ;  /* 0x001c1fff0b067589 */ /* 0x000e6200000e0000 */
[----:B------:R-:W-:Y:S02]  /*3c80*/  IADD3 R0, -R237, UR4, RZ ;  /* 0x00000004ed007c10 */ /* 0x000fe4000fffe1ff */
[C---:B------:R-:W-:Y:S02]  /*3c90*/  IADD3 R7, R5.reuse, c[0x0][0x328], RZ ;  /* 0x0000ca0005077a10 */ /* 0x040fe40007ffe0ff */
[----:B------:R-:W-:-:S03]  /*3ca0*/  IADD3 R5, R5, UR11, RZ ;  /* 0x0000000b05057c10 */ /* 0x000fc6000fffe0ff */
[--C-:B-1----:R-:W-:Y:S02]  /*3cb0*/  IMAD.IADD R15, R7, 0x1, R6.reuse ;  /* 0x00000001070f7824 */ /* 0x102fe400078e0206 */
[----:B------:R-:W-:-:S03]  /*3cc0*/  IMAD.IADD R13, R5, 0x1, R6 ;  /* 0x00000001050d7824 */ /* 0x000fc600078e0206 */
[----:B------:R-:W-:Y:S01]  /*3cd0*/  IMNMX R15, R15, R0, PT ;  /* 0x000000000f0f7217 */ /* 0x000fe20003800200 */
        /* <DEDUP_REMOVED lines=13> */
.L_x_1976:
[----:B------:R-:W-:-:S04]  /*3db0*/  MOV R6, c[0x0][0x32c] ;  /* 0x0000cb0000067a02 */ /* 0x000fc80000000f00 */
[----:B------:R-:W-:-:S13]  /*3dc0*/  ISETP.NE.AND P0, PT, R6, 0x1, PT ;  /* 0x000000010600780c */ /* 0x000fda0003f05270 */
[----:B------:R-:W-:-:S05]  /*3dd0*/  @P0 IMAD.HI.U32 R6, R17, c[0x0][0x330], RZ ;  /* 0x0000cc0011060a27 */ /* 0x000fca00078e00ff */
[----:B------:R-:W-:Y:S02]  /*3de0*/  @P0 SHF.R.U32.HI R17, RZ, c[0x0][0x334], R6 ;  /* 0x0000cd00ff110a19 */ /* 0x000fe40000011606 */
.L_x_1977:
[----:B------:R-:W-:Y:S05]  /*3df0*/  BSYNC B0 ;  /* 0x0000000000007941 */ /* 0x000fea0003800000 */
.L_x_1975:
[----:B------:R-:W-:-:S04]  /*3e00*/  IMAD R8, R17, c[0x0][0x32c], -R80 ;  /* 0x0000cb0011087a24 */ /* 0x000fc800078e0a50 */
[----:B------:R-:W-:-:S05]  /*3e10*/  IMAD.IADD R8, R8, 0x1, -R237 ;  /* 0x0000000108087824 */ /* 0x000fca00078e0aed */
[----:B------:R-:W-:Y:S02]  /*3e20*/  IADD3 R6, R8, c[0x0][0x32c], RZ ;  /* 0x0000cb0008067a10 */ /* 0x000fe40007ffe0ff */
[----:B------:R-:W-:Y:S02]  /*3e30*/  IMNMX R13, R13, R8, !PT ;  /* 0x000000080d0d7217 */ /* 0x000fe40007800200 */
[----:B------:R-:W-:Y:S02]  /*3e40*/  IMNMX R15, R15, R6, PT ;  /* 0x000000060f0f7217 */ /* 0x000fe40003800200 */
.L_x_1974:
[----:B------:R-:W-:Y:S01]  /*3e50*/  ISETP.LT.AND P1, PT, RZ, UR20, PT ;  /* 0x00000014ff007c0c */ /* 0x000fe2000bf21270 */
[----:B------:R-:W1:Y:S03]  /*3e60*/  SHFL.IDX PT, R16, R11, 0x1, 0x1c1f ;  /* 0x003c1f000b107f89 */ /* 0x000e6600000e0000 */
[----:B------:R-:W-:-:S04]  /*3e70*/  ISETP.GT.AND P0, PT, R13, RZ, P1 ;  /* 0x000000ff0d00720c */ /* 0x000fc80000f04270 */
[----:B------:R-:W-:-:S04]  /*3e80*/  ISETP.LT.OR P0, PT, R15, 0x1, P0 ;  /* 0x000000010f00780c */ /* 0x000fc80000701670 */
[----:B------:R-:W-:Y:S02]  /*3e90*/  FSEL R44, R44, -INF , !P0 ;  /* 0xff8000002c2c7808 */ /* 0x000fe40004000000 */
[----:B------:R-:W-:-:S04]  /*3ea0*/  ISETP.GT.AND P0, PT, R13, 0x1, P1 ;  /* 0x000000010d00780c */ /* 0x000fc80000f04270 */
[----:B------:R-:W-:-:S04]  /*3eb0*/  ISETP.LT.OR P0, PT, R15, 0x2, P0 ;  /* 0x000000020f00780c */ /* 0x000fc80000701670 */
[----:B------:R-:W-:Y:S02]  /*3ec0*/  FSEL R8, R45, -INF , !P0 ;  /* 0xff8000002d087808 */ /* 0x000fe40004000000 */
[----:B------:R-:W-:Y:S01]  /*3ed0*/  ISETP.GT.AND P0, PT, R13, 0x8, P1 ;  /* 0x000000080d00780c */ /* 0x000fe20000f04270 */
[----:B-1----:R-:W-:-:S03]  /*3ee0*/  IMAD.IADD R7, R7, 0x1, R16 ;  /* 0x0000000107077824 */ /* 0x002fc600078e0210 */
[----:B------:R-:W-:Y:S02]  /*3ef0*/  ISETP.LT.OR P0, PT, R15, 0x9, P0 ;  /* 0x000000090f00780c */ /* 0x000fe40000701670 */
[----:B------:R-:W-:Y:S01]  /*3f00*/  IMNMX R0, R7, R0, PT ;  /* 0x0000000007007217 */ /* 0x000fe20003800200 */
[----:B------:R-:W-:Y:S01]  /*3f10*/  IMAD.IADD R7, R5, 0x1, R16 ;  /* 0x0000000105077824 */ /* 0x000fe200078e0210 */
[----:B------:R-:W-:Y:S02]  /*3f20*/  FSEL R40, R40, -INF , !P0 ;  /* 0xff80000028287808 */ /* 0x000fe40004000000 */
[----:B------:R-:W-:-:S04]  /*3f30*/  ISETP.GT.AND P0, PT, R13, 0x9, P1 ;  /* 0x000000090d00780c */ /* 0x000fc80000f04270 */
[----:B------:R-:W-:-:S04]  /*3f40*/  ISETP.LT.OR P0, PT, R15, 0xa, P0 ;  /* 0x0000000a0f00780c */ /* 0x000fc80000701670 */
        /* <DEDUP_REMOVED lines=37> */
[----:B------:R-:W-:-:S13]  /*41a0*/  PLOP3.LUT P0, PT, PT, PT, UP0, 0x40, 0x0 ;  /* 0x000000000000781c */ /* 0x000fda0003f0e808 */
        /* <DEDUP_REMOVED lines=13> */
.L_x_1980:
[----:B------:R-:W-:-:S04]  /*4280*/  MOV R5, c[0x0][0x32c] ;  /* 0x0000cb0000057a02 */ /* 0x000fc80000000f00 */
[----:B------:R-:W-:-:S13]  /*4290*/  ISETP.NE.AND P0, PT, R5, 0x1, PT ;  /* 0x000000010500780c */ /* 0x000fda0003f05270 */
[----:B------:R-:W-:-:S05]  /*42a0*/  @P0 IMAD.HI.U32 R5, R11, c[0x0][0x330], RZ ;  /* 0x0000cc000b050a27 */ /* 0x000fca00078e00ff */
[----:B------:R-:W-:Y:S02]  /*42b0*/  @P0 SHF.R.U32.HI R11, RZ, c[0x0][0x334], R5 ;  /* 0x0000cd00ff0b0a19 */ /* 0x000fe40000011605 */
.L_x_1981:
[----:B------:R-:W-:Y:S05]  /*42c0*/  BSYNC B0 ;  /* 0x0000000000007941 */ /* 0x000fea0003800000 */
.L_x_1979:
[----:B------:R-:W-:-:S04]  /*42d0*/  IMAD R16, R11, c[0x0][0x32c], -R80 ;  /* 0x0000cb000b107a24 */ /* 0x000fc800078e0a50 */
[----:B------:R-:W-:-:S05]  /*42e0*/  IMAD.IADD R16, R16, 0x1, -R237 ;  /* 0x0000000110107824 */ /* 0x000fca00078e0aed */
[----:B------:R-:W-:Y:S02]  /*42f0*/  IADD3 R5, R16, c[0x0][0x32c], RZ ;  /* 0x0000cb0010057a10 */ /* 0x000fe40007ffe0ff */
[----:B------:R-:W-:Y:S02]  /*4300*/  IMNMX R7, R7, R16, !PT ;  /* 0x0000001007077217 */ /* 0x000fe40007800200 */
[----:B------:R-:W-:Y:S02]  /*4310*/  IMNMX R0, R0, R5, PT ;  /* 0x0000000500007217 */ /* 0x000fe40003800200 */
.L_x_1978:
[----:B------:R-:W-:Y:S01]  /*4320*/  ISETP.GT.AND P0, PT, R7, 0x8, P1 ;  /* 0x000000080700780c */ /* 0x000fe20000f04270 */
[----:B------:R-:W-:Y:S01]  /*4330*/  IMAD.SHL.U32 R227, R4, 0x2, RZ ;  /* 0x0000000204e37824 */ /* 0x000fe200078e00ff */
[----:B------:R-:W-:Y:S01]  /*4340*/  FMNMX.FTZ R11, R44, R8, !PT ;  /* 0x000000082c0b7209 */ /* 0x000fe20007810000 */
[----:B------:R-:W-:Y:S01]  /*4350*/  @UP1 USHF.L.U32 UR25, UR25, 0x7, URZ ;  /* 0x0000000719191899 */ /* 0x000fe2000800063f */
[----:B------:R-:W-:Y:S01]  /*4360*/  ISETP.LT.OR P0, PT, R0, 0x9, P0 ;  /* 0x000000090000780c */ /* 0x000fe20000701670 */
[--C-:B------:R-:W-:Y:S01]  /*4370*/  IMAD R222, R2, 0x2, R227.reuse ;  /* 0x0000000202de7824 */ /* 0x100fe200078e02e3 */
[----:B------:R-:W-:Y:S01]  /*4380*/  FMNMX.FTZ R11, R40, R11, !PT ;  /* 0x0000000b280b7209 */ /* 0x000fe20007810000 */
[C---:B------:R-:W-:Y:S01]  /*4390*/  IMAD R221, R3.reuse, 0x2, R227 ;  /* 0x0000000203dd7824 */ /* 0x040fe200078e02e3 */
[----:B------:R-:W-:Y:S01]  /*43a0*/  FSEL R5, R42, -INF , !P0 ;  /* 0xff8000002a057808 */ /* 0x000fe20004000000 */
[----:B------:R-:W-:Y:S01]  /*43b0*/  IMAD R220, R3, 0x2, R222 ;  /* 0x0000000203dc7824 */ /* 0x000fe200078e02de */
[----:B------:R-:W-:Y:S01]  /*43c0*/  ISETP.GT.AND P0, PT, R7, 0x9, P1 ;  /* 0x000000090700780c */ /* 0x000fe20000f04270 */
[----:B------:R-:W-:Y:S01]  /*43d0*/  LDSM.16.MT88.4 R140, [R222+0x100] ;  /* 0x00010000de8c783b */ /* 0x000fe20000004200 */
[----:B------:R-:W-:Y:S01]  /*43e0*/  FMNMX.FTZ R11, R14, R11, !PT ;  /* 0x0000000b0e0b7209 */ /* 0x000fe20007810000 */
[----:B------:R-:W-:Y:S01]  /*43f0*/  ULDC.64 UR4, c[0x0][0x2c8] ;  /* 0x0000b20000047ab9 */ /* 0x000fe20000000a00 */
[----:B------:R-:W-:Y:S01]  /*4400*/  ISETP.LT.OR P0, PT, R0, 0xa, P0 ;  /* 0x0000000a0000780c */ /* 0x000fe20000701670 */
[----:B------:R-:W-:Y:S01]  /*4410*/  LDSM.16.MT88.4 R132, [R227+0x100] ;  /* 0x00010000e384783b */ /* 0x000fe20000004200 */
[----:B------:R-:W-:Y:S01]  /*4420*/  FMNMX.FTZ R11, R12, R11, !PT ;  /* 0x0000000b0c0b7209 */ /* 0x000fe20007810000 */
[----:B------:R-:W-:Y:S01]  /*4430*/  UIMAD.WIDE.U32 UR26, UR25, UR4, URZ ;  /* 0x00000004191a72a5 */ /* 0x000fe2000f8e003f */
[----:B------:R-:W-:Y:S01]  /*4440*/  FSEL R43, R43, -INF , !P0 ;  /* 0xff8000002b2b7808 */ /* 0x000fe20004000000 */
[----:B------:R-:W-:Y:S01]  /*4450*/  LDSM.16.MT88.4 R148, [R221+0x100] ;  /* 0x00010000dd94783b */ /* 0x000fe20000004200 */
[C---:B------:R-:W-:Y:S01]  /*4460*/  ISETP.GT.AND P0, PT, R7.reuse, 0x10, P1 ;  /* 0x000000100700780c */ /* 0x040fe20000f04270 */
[----:B------:R-:W-:Y:S01]  /*4470*/  UIADD3 UR20, UR20, -0x2, URZ ;  /* 0xfffffffe14147890 */ /* 0x000fe2000fffe03f */
[----:B------:R-:W-:Y:S01]  /*4480*/  FMNMX.FTZ R11, R6, R11, !PT ;  /* 0x0000000b060b7209 */ /* 0x000fe20007810000 */
[----:B------:R-:W-:Y:S01]  /*4490*/  LDSM.16.MT88.4 R156, [R220+0x100] ;  /* 0x00010000dc9c783b */ /* 0x000fe20000004200 */
[----:B------:R-:W-:Y:S01]  /*44a0*/  ISETP.LT.OR P0, PT, R0, 0x11, P0 ;  /* 0x000000110000780c */ /* 0x000fe20000701670 */
[----:B------:R-:W-:Y:S01]  /*44b0*/  @UP1 UMOV UR25, UR27 ;  /* 0x0000001b00191c82 */ /* 0x000fe20008000000 */
[----:B------:R-:W-:Y:S01]  /*44c0*/  FMNMX.FTZ R11, R32, R11, !PT ;  /* 0x0000000b200b7209 */ /* 0x000fe20007810000 */
[----:B------:R-:W-:Y:S01]  /*44d0*/  LDSM.16.MT88.4 R48, [R222+0x2100] ;  /* 0x00210000de30783b */ /* 0x000fe20000004200 */
[----:B------:R-:W-:Y:S01]  /*44e0*/  FSEL R19, R38, -INF , !P0 ;  /* 0xff80000026137808 */ /* 0x000fe20004000000 */
[----:B------:R-:W-:Y:S01]  /*44f0*/  @UP1 USHF.R.U32.HI UR24, URZ, UR5, UR25 ;  /* 0x000000053f181299 */ /* 0x000fe20008011619 */
[----:B------:R-:W-:Y:S01]  /*4500*/  ISETP.GT.AND P0, PT, R7, 0x11, P1 ;  /* 0x000000110700780c */ /* 0x000fe20000f04270 */
[----:B------:R-:W-:Y:S01]  /*4510*/  LDSM.16.MT88.4 R56, [R221+0x2100] ;  /* 0x00210000dd38783b */ /* 0x000fe20000004200 */
[----:B------:R-:W-:Y:S01]  /*4520*/  FMNMX.FTZ R11, R10, R11, !PT ;  /* 0x0000000b0a0b7209 */ /* 0x000fe20007810000 */
[----:B------:R-:W-:Y:S01]  /*4530*/  UIADD3 UR4, UR21, UR24, URZ ;  /* 0x0000001815047290 */ /* 0x000fe2000fffe03f */
[----:B------:R-:W-:Y:S01]  /*4540*/  ISETP.LT.OR P0, PT, R0, 0x12, P0 ;  /* 0x000000120000780c */ /* 0x000fe20000701670 */
[----:B------:R-:W-:Y:S01]  /*4550*/  LDSM.16.MT88.4 R64, [R220+0x2100] ;  /* 0x00210000dc40783b */ /* 0x000fe20000004200 */
[----:B------:R-:W-:Y:S01]  /*4560*/  FMNMX.FTZ R11, R180, R11, !PT ;  /* 0x0000000bb40b7209 */ /* 0x000fe20007810000 */
[----:B------:R-:W-:Y:S01]  /*4570*/  ULDC UR21, c[0x0][0x328] ;  /* 0x0000ca0000157ab9 */ /* 0x000fe20000000800 */
[----:B------:R-:W-:Y:S01]  /*4580*/  FSEL R15, R39, -INF , !P0 ;  /* 0xff800000270f7808 */ /* 0x000fe20004000000 */
[----:B------:R-:W-:Y:S01]  /*4590*/  LDSM.16.MT88.4 R80, [R222+0x4100] ;  /* 0x00410000de50783b */ /* 0x000fe20000004200 */
[----:B------:R-:W-:Y:S01]  /*45a0*/  ISETP.GT.AND P0, PT, R7, 0x18, P1 ;  /* 0x000000180700780c */ /* 0x000fe20000f04270 */
[----:B------:R-:W-:Y:S01]  /*45b0*/  UIADD3 UR21, UR4, UR21, URZ ;  /* 0x0000001504157290 */ /* 0x000fe2000fffe03f */
[----:B------:R-:W-:Y:S01]  /*45c0*/  FMNMX.FTZ R11, R190, R11, !PT ;  /* 0x0000000bbe0b7209 */ /* 0x000fe20007810000 */
[----:B------:R-:W-:Y:S01]  /*45d0*/  LDSM.16.MT88.4 R88, [R221+0x4100] ;  /* 0x00410000dd58783b */ /* 0x000fe20000004200 */
[----:B------:R-:W-:-:S02]  /*45e0*/  ISETP.LT.OR P0, PT, R0, 0x19, P0 ;  /* 0x000000190000780c */ /* 0x000fc40000701670 */
[----:B------:R-:W-:Y:S01]  /*45f0*/  FMNMX.FTZ R11, R182, R11, !PT ;  /* 0x0000000bb60b7209 */ /* 0x000fe20007810000 */
[----:B------:R-:W-:Y:S01]  /*4600*/  LDSM.16.MT88.4 R96, [R220+0x4100] ;  /* 0x00410000dc60783b */ /* 0x000fe20000004200 */
[----:B------:R-:W-:Y:S02]  /*4610*/  FSEL R13, R34, -INF , !P0 ;  /* 0xff800000220d7808 */ /* 0x000fe40004000000 */
[----:B------:R-:W-:Y:S01]  /*4620*/  ISETP.GT.AND P0, PT, R7, 0x19, P1 ;  /* 0x000000190700780c */ /* 0x000fe20000f04270 */
[----:B------:R-:W-:Y:S01]  /*4630*/  LDSM.16.MT88.4 R104, [R227+0x6100] ;  /* 0x00610000e368783b */ /* 0x000fe20000004200 */
[----:B------:R-:W-:Y:S02]  /*4640*/  FMNMX.FTZ R11, R188, R11, !PT ;  /* 0x0000000bbc0b7209 */ /* 0x000fe40007810000 */
[----:B------:R-:W-:Y:S01]  /*4650*/  ISETP.LT.OR P0, PT, R0, 0x1a, P0 ;  /* 0x0000001a0000780c */ /* 0x000fe20000701670 */
[----:B------:R-:W-:Y:S01]  /*4660*/  LDSM.16.MT88.4 R112, [R222+0x6100] ;  /* 0x00610000de70783b */ /* 0x000fe20000004200 */
[----:B------:R-:W-:-:S02]  /*4670*/  FMNMX.FTZ R11, R194, R11, !PT ;  /* 0x0000000bc20b7209 */ /* 0x000fc40007810000 */
[----:B------:R-:W-:Y:S01]  /*4680*/  FSEL R17, R35, -INF , !P0 ;  /* 0xff80000023117808 */ /* 0x000fe20004000000 */
[----:B------:R-:W-:Y:S01]  /*4690*/  LDSM.16.MT88.4 R120, [R221+0x6100] ;  /* 0x00610000dd78783b */ /* 0x000fe20000004200 */
[----:B------:R-:W-:Y:S02]  /*46a0*/  ISETP.GT.AND P0, PT, R7, 0x20, P1 ;  /* 0x000000200700780c */ /* 0x000fe40000f04270 */
[----:B------:R-:W-:Y:S02]  /*46b0*/  FMNMX.FTZ R11, R192, R11, !PT ;  /* 0x0000000bc00b7209 */ /* 0x000fe40007810000 */
[----:B------:R-:W-:Y:S02]  /*46c0*/  ISETP.LT.OR P0, PT, R0, 0x21, P0 ;  /* 0x000000210000780c */ /* 0x000fe40000701670 */
[----:B------:R-:W-:Y:S02]  /*46d0*/  FMNMX.FTZ R11, R166, R11, !PT ;  /* 0x0000000ba60b7209 */ /* 0x000fe40007810000 */
[----:B------:R-:W-:-:S02]  /*46e0*/  FSEL R187, R30, -INF , !P0 ;  /* 0xff8000001ebb7808 */ /* 0x000fc40004000000 */
[----:B------:R-:W-:Y:S02]  /*46f0*/  ISETP.GT.AND P0, PT, R7, 0x21, P1 ;  /* 0x000000210700780c */ /* 0x000fe40000f04270 */
[----:B------:R-:W-:Y:S02]  /*4700*/  FMNMX.FTZ R11, R164, R11, !PT ;  /* 0x0000000ba40b7209 */ /* 0x000fe40007810000 */
[----:B------:R-:W-:-:S03]  /*4710*/  ISETP.LT.OR P0, PT, R0, 0x22, P0 ;  /* 0x000000220000780c */ /* 0x000fc60000701670 */
[----:B------:R-:W1:Y:S01]  /*4720*/  SHFL.BFLY PT, R16, R11, 0x2, 0x1f ;  /* 0x0c401f000b107f89 */ /* 0x000e6200000e0000 */
[----:B------:R-:W-:Y:S02]  /*4730*/  FSEL R195, R31, -INF , !P0 ;  /* 0xff8000001fc37808 */ /* 0x000fe40004000000 */
[----:B------:R-:W-:Y:S01]  /*4740*/  ISETP.GT.AND P0, PT, R7, 0x28, P1 ;  /* 0x000000280700780c */ /* 0x000fe20000f04270 */
[----:B------:R-:W-:Y:S03]  /*4750*/  LDSM.16.MT88.4 R28, [R221+0x900] ;  /* 0x00090000dd1c783b */ /* 0x000fe60000004200 */
[----:B------:R-:W-:-:S04]  /*4760*/  ISETP.LT.OR P0, PT, R0, 0x29, P0 ;  /* 0x000000290000780c */ /* 0x000fc80000701670 */
[----:B------:R-:W-:Y:S02]  /*4770*/  FSEL R193, R26, -INF , !P0 ;  /* 0xff8000001ac17808 */ /* 0x000fe40004000000 */
[----:B------:R-:W-:-:S04]  /*4780*/  ISETP.GT.AND P0, PT, R7, 0x29, P1 ;  /* 0x000000290700780c */ /* 0x000fc80000f04270 */
[----:B------:R-:W-:-:S04]  /*4790*/  ISETP.LT.OR P0, PT, R0, 0x2a, P0 ;  /* 0x0000002a0000780c */ /* 0x000fc80000701670 */
[----:B------:R-:W-:Y:S02]  /*47a0*/  FSEL R191, R27, -INF , !P0 ;  /* 0xff8000001bbf7808 */ /* 0x000fe40004000000 */
[----:B------:R-:W-:Y:S01]  /*47b0*/  ISETP.GT.AND P0, PT, R7, 0x30, P1 ;  /* 0x000000300700780c */ /* 0x000fe20000f04270 */
[----:B------:R-:W-:Y:S01]  /*47c0*/  LDSM.16.MT88.4 R24, [R227+0x2900] ;  /* 0x00290000e318783b */ /* 0x000fe20000004200 */
[----:B-1----:R-:W-:Y:S02]  /*47d0*/  FMNMX.FTZ R20, R11, R16, !PT ;  /* 0x000000100b147209 */ /* 0x002fe40007810000 */
[----:B------:R-:W-:-:S04]  /*47e0*/  ISETP.LT.OR P0, PT, R0, 0x31, P0 ;  /* 0x000000310000780c */ /* 0x000fc80000701670 */
[----:B------:R-:W-:Y:S02]  /*47f0*/  FSEL R165, R74, -INF , !P0 ;  /* 0xff8000004aa57808 */ /* 0x000fe40004000000 */
[----:B------:R-:W-:-:S04]  /*4800*/  ISETP.GT.AND P0, PT, R7, 0x31, P1 ;  /* 0x000000310700780c */ /* 0x000fc80000f04270 */
[----:B------:R-:W-:-:S04]  /*4810*/  ISETP.LT.OR P0, PT, R0, 0x32, P0 ;  /* 0x000000320000780c */ /* 0x000fc80000701670 */
[----:B------:R-:W-:Y:S02]  /*4820*/  FSEL R189, R75, -INF , !P0 ;  /* 0xff8000004bbd7808 */ /* 0x000fe40004000000 */
[----:B------:R-:W-:Y:S01]  /*4830*/  ISETP.GT.AND P0, PT, R7, 0x1, P1 ;  /* 0x000000010700780c */ /* 0x000fe20000f04270 */
[----:B------:R-:W-:Y:S03]  /*4840*/  LDSM.16.MT88.4 R72, [R227+0x4100] ;  /* 0x00410000e348783b */ /* 0x000fe60000004200 */
[----:B------:R-:W-:-:S04]  /*4850*/  ISETP.LT.OR P0, PT, R0, 0x2, P0 ;  /* 0x000000020000780c */ /* 0x000fc80000701670 */
[----:B------:R-:W-:Y:S02]  /*4860*/  FSEL R47, R47, -INF , !P0 ;  /* 0xff8000002f2f7808 */ /* 0x000fe40004000000 */
[----:B------:R-:W-:-:S04]  /*4870*/  ISETP.GT.AND P0, PT, R7, RZ, P1 ;  /* 0x000000ff0700720c */ /* 0x000fc80000f04270 */
[----:B------:R-:W-:-:S04]  /*4880*/  ISETP.LT.OR P0, PT, R0, 0x1, P0 ;  /* 0x000000010000780c */ /* 0x000fc80000701670 */
[----:B------:R-:W-:Y:S02]  /*4890*/  FSEL R46, R46, -INF , !P0 ;  /* 0xff8000002e2e7808 */ /* 0x000fe40004000000 */
[----:B------:R-:W-:Y:S02]  /*48a0*/  ISETP.GT.AND P0, PT, R7, 0x38, P1 ;  /* 0x000000380700780c */ /* 0x000fe40000f04270 */
[----:B------:R-:W-:Y:S02]  /*48b0*/  FMNMX.FTZ R18, R46, R47, !PT ;  /* 0x0000002f2e127209 */ /* 0x000fe40007810000 */
[----:B------:R-:W-:Y:S02]  /*48c0*/  ISETP.LT.OR P0, PT, R0, 0x39, P0 ;  /* 0x000000390000780c */ /* 0x000fe40000701670 */
[----:B------:R-:W-:Y:S02]  /*48d0*/  FMNMX.FTZ R18, R5, R18, !PT ;  /* 0x0000001205127209 */ /* 0x000fe40007810000 */
[----:B------:R-:W-:-:S02]  /*48e0*/  FSEL R185, R70, -INF , !P0 ;  /* 0xff80000046b97808 */ /* 0x000fc40004000000 */
[----:B------:R-:W-:Y:S02]  /*48f0*/  FMNMX.FTZ R18, R43, R18, !PT ;  /* 0x000000122b127209 */ /* 0x000fe40007810000 */
[----:B------:R-:W-:Y:S02]  /*4900*/  ISETP.GT.AND P0, PT, R7, 0x39, P1 ;  /* 0x000000390700780c */ /* 0x000fe40000f04270 */
[----:B------:R-:W-:Y:S02]  /*4910*/  FMNMX.FTZ R18, R19, R18, !PT ;  /* 0x0000001213127209 */ /* 0x000fe40007810000 */
[----:B------:R-:W-:Y:S02]  /*4920*/  ISETP.LT.OR P0, PT, R0, 0x3a, P0 ;  /* 0x0000003a0000780c */ /* 0x000fe40000701670 */
[----:B------:R-:W-:Y:S02]  /*4930*/  FMNMX.FTZ R18, R15, R18, !PT ;  /* 0x000000120f127209 */ /* 0x000fe40007810000 */
[----:B------:R-:W-:-:S02]  /*4940*/  FSEL R184, R71, -INF , !P0 ;  /* 0xff80000047b87808 */ /* 0x000fc40004000000 */
[----:B------:R-:W-:-:S04]  /*4950*/  FMNMX.FTZ R18, R13, R18, !PT ;  /* 0x000000120d127209 */ /* 0x000fc80007810000 */
        /* <DEDUP_REMOVED lines=8> */
[----:B------:R-:W-:Y:S02]  /*49e0*/  FMNMX.FTZ R18, R184, R7, !PT ;  /* 0x00000007b8127209 */ /* 0x000fe40007810000 */
[----:B------:R-:W1:Y:S04]  /*49f0*/  SHFL.BFLY PT, R7, R20, 0x1, 0x1f ;  /* 0x0c201f0014077f89 */ /* 0x000e6800000e0000 */
[----:B------:R-:W2:Y:S01]  /*4a00*/  SHFL.BFLY PT, R21, R18, 0x2, 0x1f ;  /* 0x0c401f0012157f89 */ /* 0x000ea200000e0000 */
[----:B-1----:R-:W-:Y:S02]  /*4a10*/  FMNMX.FTZ R0, R20, R7, !PT ;  /* 0x0000000714007209 */ /* 0x002fe40007810000 */
[----:B--2---:R-:W-:-:S03]  /*4a20*/  FMNMX.FTZ R16, R18, R21, !PT ;  /* 0x0000001512107209 */ /* 0x004fc60007810000 */
[C---:B------:R-:W-:Y:S01]  /*4a30*/  FMUL.FTZ R167, R0.reuse, c[0x0][0x2d0] ;  /* 0x0000b40000a77a20 */ /* 0x040fe20000410000 */
[----:B------:R-:W-:Y:S01]  /*4a40*/  FSETP.NEU.FTZ.AND P0, PT, R0, -INF , PT ;  /* 0xff8000000000780b */ /* 0x000fe20003f1d000 */
[----:B------:R-:W-:Y:S03]  /*4a50*/  LDSM.16.MT88.4 R20, [R220+0x900] ;  /* 0x00090000dc14783b */ /* 0x000fe60000004200 */
[----:B------:R-:W-:Y:S01]  /*4a60*/  FSEL R167, R167, RZ, P0 ;  /* 0x000000ffa7a77208 */ /* 0x000fe20000000000 */
[----:B------:R-:W1:Y:S04]  /*4a70*/  SHFL.BFLY PT, R7, R16, 0x1, 0x1f ;  /* 0x0c201f0010077f89 */ /* 0x000e6800000e0000 */
[----:B------:R-:W-:-:S02]  /*4a80*/  FFMA.FTZ R178, R8, c[0x0][0x2d0], -R167 ;  /* 0x0000b40008b27a23 */ /* 0x000fc400000108a7 */
[--C-:B------:R-:W-:Y:S02]  /*4a90*/  FFMA.FTZ R179, R44, c[0x0][0x2d0], -R167.reuse ;  /* 0x0000b4002cb37a23 */ /* 0x100fe400000108a7 */
        /* <DEDUP_REMOVED lines=8> */
[----:B------:R-:W-:Y:S01]  /*4b20*/  LDSM.16.MT88.4 R32, [R227+0x900] ;  /* 0x00090000e320783b */ /* 0x000fe20000004200 */
[--C-:B------:R-:W-:Y:S02]  /*4b30*/  FFMA.FTZ R181, R190, c[0x0][0x2d0], -R167.reuse ;  /* 0x0000b400beb57a23 */ /* 0x100fe400000108a7 */
[--C-:B------:R-:W-:Y:S01]  /*4b40*/  FFMA.FTZ R183, R188, c[0x0][0x2d0], -R167.reuse ;  /* 0x0000b400bcb77a23 */ /* 0x100fe200000108a7 */
[----:B-1----:R-:W-:Y:S01]  /*4b50*/  FMNMX.FTZ R8, R7, R16, !PT ;  /* 0x0000001007087209 */ /* 0x002fe20007810000 */
[----:B------:R-:W-:Y:S02]  /*4b60*/  FFMA.FTZ R180, R180, c[0x0][0x2d0], -R167 ;  /* 0x0000b400b4b47a23 */ /* 0x000fe400000108a7 */
[----:B------:R-:W-:Y:S01]  /*4b70*/  MUFU.EX2 R176, R176 ;  /* 0x000000b000b07308 */ /* 0x000fe20000000800 */
[C---:B------:R-:W-:Y:S01]  /*4b80*/  FSETP.NEU.FTZ.AND P0, PT, R8.reuse, -INF , PT ;  /* 0xff8000000800780b */ /* 0x040fe20003f1d000 */
[----:B------:R-:W-:-:S02]  /*4b90*/  FMUL.FTZ R186, R8, c[0x0][0x2d0] ;  /* 0x0000b40008ba7a20 */ /* 0x000fc40000410000 */
[--C-:B------:R-:W-:Y:S02]  /*4ba0*/  FFMA.FTZ R182, R182, c[0x0][0x2d0], -R167.reuse ;  /* 0x0000b400b6b67a23 */ /* 0x100fe400000108a7 */
[----:B------:R-:W-:Y:S01]  /*4bb0*/  FFMA.FTZ R192, R192, c[0x0][0x2d0], -R167 ;  /* 0x0000b400c0c07a23 */ /* 0x000fe200000108a7 */
[----:B------:R-:W-:Y:S01]  /*4bc0*/  FSEL R186, R186, RZ, P0 ;  /* 0x000000ffbaba7208 */ /* 0x000fe20000000000 */
[----:B------:R-:W1:Y:S01]  /*4bd0*/  MUFU.EX2 R173, R173 ;  /* 0x000000ad00ad7308 */ /* 0x000e620000000800 */
[----:B--2---:R-:W-:Y:S01]  /*4be0*/  F2FP.PACK_AB R128, R178, R179 ;  /* 0x000000b3b280723e */ /* 0x004fe200000000ff */
[----:B------:R-:W-:Y:S01]  /*4bf0*/  FADD.FTZ R179, R179, R178 ;  /* 0x000000b2b3b37221 */ /* 0x000fe20000010000 */
[----:B------:R-:W-:Y:S01]  /*4c00*/  PLOP3.LUT P0, PT, PT, PT, UP0, 0x40, 0x0 ;  /* 0x000000000000781c */ /* 0x000fe20003f0e808 */
[--C-:B------:R-:W-:Y:S02]  /*4c10*/  FFMA.FTZ R172, R46, c[0x0][0x2d0], -R186.reuse ;  /* 0x0000b4002eac7a23 */ /* 0x100fe400000108ba */
[----:B------:R-:W-:-:S02]  /*4c20*/  FFMA.FTZ R175, R47, c[0x0][0x2d0], -R186 ;  /* 0x0000b4002faf7a23 */ /* 0x000fc400000108ba */
[--C-:B------:R-:W-:Y:S01]  /*4c30*/  FFMA.FTZ R177, R5, c[0x0][0x2d0], -R186.reuse ;  /* 0x0000b40005b17a23 */ /* 0x100fe200000108ba */
[----:B------:R-:W-:Y:S01]  /*4c40*/  MUFU.EX2 R174, R174 ;  /* 0x000000ae00ae7308 */ /* 0x000fe20000000800 */
[--C-:B------:R-:W-:Y:S01]  /*4c50*/  FFMA.FTZ R168, R43, c[0x0][0x2d0], -R186.reuse ;  /* 0x0000b4002ba87a23 */ /* 0x100fe200000108ba */
[----:B------:R-:W-:Y:S01]  /*4c60*/  LDSM.16.MT88.4 R4, [R220+0x6100] ;  /* 0x00610000dc04783b */ /* 0x000fe20000004200 */
[--C-:B------:R-:W-:Y:S02]  /*4c70*/  FFMA.FTZ R10, R15, c[0x0][0x2d0], -R186.reuse ;  /* 0x0000b4000f0a7a23 */ /* 0x100fe400000108ba */
[--C-:B------:R-:W-:Y:S01]  /*4c80*/  FFMA.FTZ R3, R13, c[0x0][0x2d0], -R186.reuse ;  /* 0x0000b4000d037a23 */ /* 0x100fe200000108ba */
[----:B------:R-:W2:Y:S01]  /*4c90*/  LDSM.16.MT88.4 R40, [R227+0x2100] ;  /* 0x00210000e328783b */ /* 0x000ea20000004200 */
[----:B-1----:R-:W-:Y:S01]  /*4ca0*/  F2FP.PACK_AB R130, R173, R176 ;  /* 0x000000b0ad82723e */ /* 0x002fe200000000ff */
[----:B------:R-:W-:Y:S01]  /*4cb0*/  MUFU.EX2 R172, R172 ;  /* 0x000000ac00ac7308 */ /* 0x000fe20000000800 */
[--C-:B------:R-:W-:Y:S01]  /*4cc0*/  FFMA.FTZ R169, R19, c[0x0][0x2d0], -R186.reuse ;  /* 0x0000b40013a97a23 */ /* 0x100fe200000108ba */
[----:B------:R-:W1:Y:S01]  /*4cd0*/  LDSM.16.MT88.4 R12, [R222+0x900] ;  /* 0x00090000de0c783b */ /* 0x000e620000004200 */
[----:B------:R-:W-:-:S02]  /*4ce0*/  FFMA.FTZ R2, R17, c[0x0][0x2d0], -R186 ;  /* 0x0000b40011027a23 */ /* 0x000fc400000108ba */
[--C-:B------:R-:W-:Y:S01]  /*4cf0*/  FFMA.FTZ R187, R187, c[0x0][0x2d0], -R186.reuse ;  /* 0x0000b400bbbb7a23 */ /* 0x100fe200000108ba */
[----:B------:R-:W3:Y:S01]  /*4d00*/  LDSM.16.MT88.4 R16, [R222+0x2900] ;  /* 0x00290000de10783b */ /* 0x000ee20000004200 */
[--C-:B------:R-:W-:Y:S01]  /*4d10*/  FFMA.FTZ R188, R195, c[0x0][0x2d0], -R186.reuse ;  /* 0x0000b400c3bc7a23 */ /* 0x100fe200000108ba */
[----:B------:R-:W4:Y:S01]  /*4d20*/  MUFU.EX2 R175, R175 ;  /* 0x000000af00af7308 */ /* 0x000f220000000800 */
[--C-:B------:R-:W-:Y:S02]  /*4d30*/  FFMA.FTZ R190, R193, c[0x0][0x2d0], -R186.reuse ;  /* 0x0000b400c1be7a23 */ /* 0x100fe400000108ba */
[----:B------:R-:W-:Y:S02]  /*4d40*/  FFMA.FTZ R191, R191, c[0x0][0x2d0], -R186 ;  /* 0x0000b400bfbf7a23 */ /* 0x000fe400000108ba */
[--C-:B------:R-:W-:Y:S02]  /*4d50*/  FFMA.FTZ R193, R194, c[0x0][0x2d0], -R167.reuse ;  /* 0x0000b400c2c17a23 */ /* 0x100fe400000108a7 */
[--C-:B------:R-:W-:Y:S01]  /*4d60*/  FFMA.FTZ R194, R166, c[0x0][0x2d0], -R167.reuse ;  /* 0x0000b400a6c27a23 */ /* 0x100fe200000108a7 */
[----:B------:R-:W-:Y:S01]  /*4d70*/  MUFU.EX2 R177, R177 ;  /* 0x000000b100b17308 */ /* 0x000fe20000000800 */
[----:B------:R-:W-:-:S02]  /*4d80*/  FFMA.FTZ R195, R164, c[0x0][0x2d0], -R167 ;  /* 0x0000b400a4c37a23 */ /* 0x000fc400000108a7 */
[--C-:B------:R-:W-:Y:S02]  /*4d90*/  FFMA.FTZ R196, R165, c[0x0][0x2d0], -R186.reuse ;  /* 0x0000b400a5c47a23 */ /* 0x100fe400000108ba */
[--C-:B------:R-:W-:Y:S01]  /*4da0*/  FFMA.FTZ R189, R189, c[0x0][0x2d0], -R186.reuse ;  /* 0x0000b400bdbd7a23 */ /* 0x100fe200000108ba */
[----:B------:R-:W-:Y:S01]  /*4db0*/  LDSM.16.MT88.4 R164, [R227+0x1900] ;  /* 0x00190000e3a4783b */ /* 0x000fe20000004200 */
[--C-:B------:R-:W-:Y:S01]  /*4dc0*/  FFMA.FTZ R185, R185, c[0x0][0x2d0], -R186.reuse ;  /* 0x0000b400b9b97a23 */ /* 0x100fe200000108ba */
[----:B------:R-:W5:Y:S01]  /*4dd0*/  MUFU.EX2 R168, R168 ;  /* 0x000000a800a87308 */ /* 0x000f620000000800 */
[----:B----4-:R-:W-:Y:S01]  /*4de0*/  F2FP.PACK_AB R129, R175, R172 ;  /* 0x000000acaf81723e */ /* 0x010fe200000000ff */
[----:B------:R-:W-:Y:S02]  /*4df0*/  FFMA.FTZ R184, R184, c[0x0][0x2d0], -R186 ;  /* 0x0000b400b8b87a23 */ /* 0x000fe400000108ba */
[----:B------:R-:W-:Y:S02]  /*4e00*/  FADD.FTZ R172, R172, R175 ;  /* 0x000000afacac7221 */ /* 0x000fe40000010000 */
[----:B------:R-:W-:-:S02]  /*4e10*/  FADD.FTZ R176, R176, R179 ;  /* 0x000000b3b0b07221 */ /* 0x000fc40000010000 */
[----:B------:R-:W4:Y:S02]  /*4e20*/  MUFU.EX2 R171, R171 ;  /* 0x000000ab00ab7308 */ /* 0x000f240000000800 */
[----:B------:R-:W-:Y:S01]  /*4e30*/  FADD.FTZ R173, R173, R176 ;  /* 0x000000b0adad7221 */ /* 0x000fe20000010000 */
[----:B-----5:R-:W-:-:S05]  /*4e40*/  F2FP.PACK_AB R131, R168, R177 ;  /* 0x000000b1a883723e */ /* 0x020fca00000000ff */
[----:B------:R-:W-:Y:S01]  /*4e50*/  MUFU.EX2 R170, R170 ;  /* 0x000000aa00aa7308 */ /* 0x000fe20000000800 */
[----:B------:R-:W-:-:S04]  /*4e60*/  FADD.FTZ R177, R177, R172 ;  /* 0x000000acb1b17221 */ /* 0x000fc80000010000 */
[----:B------:R-:W-:Y:S01]  /*4e70*/  FADD.FTZ R168, R168, R177 ;  /* 0x000000b1a8a87221 */ /* 0x000fe20000010000 */
[C---:B------:R-:W-:Y:S02]  /*4e80*/  HMMA.16816.F32 R136, R128.reuse, R140, RZ ;  /* 0x0000008c8088723c */ /* 0x040fe400000018ff */
[----:B------:R-:W-:Y:S06]  /*4e90*/  MUFU.EX2 R11, R11 ;  /* 0x0000000b000b7308 */ /* 0x000fec0000000800 */
[C---:B------:R-:W-:Y:S02]  /*4ea0*/  HMMA.16816.F32 R140, R128.reuse, R142, RZ ;  /* 0x0000008e808c723c */ /* 0x040fe400000018ff */
[----:B------:R-:W-:Y:S06]  /*4eb0*/  MUFU.EX2 R169, R169 ;  /* 0x000000a900a97308 */ /* 0x000fec0000000800 */
[C---:B------:R-:W-:Y:S02]  /*4ec0*/  HMMA.16816.F32 R160, R128.reuse, R132, RZ ;  /* 0x0000008480a0723c */ /* 0x040fe400000018ff */
[----:B------:R-:W5:Y:S06]  /*4ed0*/  MUFU.EX2 R10, R10 ;  /* 0x0000000a000a7308 */ /* 0x000f6c0000000800 */
[C---:B------:R-:W-:Y:S02]  /*4ee0*/  HMMA.16816.F32 R144, R128.reuse, R148, RZ ;  /* 0x000000948090723c */ /* 0x040fe400000018ff */
[----:B------:R-:W-:Y:S06]  /*4ef0*/  MUFU.EX2 R3, R3 ;  /* 0x0000000300037308 */ /* 0x000fec0000000800 */
[C---:B------:R-:W-:Y:S02]  /*4f00*/  HMMA.16816.F32 R152, R128.reuse, R156, RZ ;  /* 0x0000009c8098723c */ /* 0x040fe400000018ff */
[----:B------:R-:W1:Y:S06]  /*4f10*/  MUFU.EX2 R2, R2 ;  /* 0x0000000200027308 */ /* 0x000e6c0000000800 */
[C---:B--2---:R-:W-:Y:S02]  /*4f20*/  HMMA.16816.F32 R36, R128.reuse, R40, RZ ;  /* 0x000000288024723c */ /* 0x044fe400000018ff */
[----:B------:R-:W-:Y:S06]  /*4f30*/  MUFU.EX2 R180, R180 ;  /* 0x000000b400b47308 */ /* 0x000fec0000000800 */
[C---:B------:R-:W-:Y:S02]  /*4f40*/  HMMA.16816.F32 R44, R128.reuse, R48, RZ ;  /* 0x00000030802c723c */ /* 0x040fe400000018ff */
[----:B------:R-:W2:Y:S06]  /*4f50*/  MUFU.EX2 R181, R181 ;  /* 0x000000b500b57308 */ /* 0x000eac0000000800 */
[C---:B------:R-:W-:Y:S02]  /*4f60*/  HMMA.16816.F32 R52, R128.reuse, R56, RZ ;  /* 0x000000388034723c */ /* 0x040fe400000018ff */
[----:B------:R-:W-:Y:S06]  /*4f70*/  MUFU.EX2 R182, R182 ;  /* 0x000000b600b67308 */ /* 0x000fec0000000800 */
[C---:B------:R-:W-:Y:S02]  /*4f80*/  HMMA.16816.F32 R60, R128.reuse, R64, RZ ;  /* 0x00000040803c723c */ /* 0x040fe400000018ff */
[----:B------:R-:W1:Y:S06]  /*4f90*/  MUFU.EX2 R183, R183 ;  /* 0x000000b700b77308 */ /* 0x000e6c0000000800 */
        /* <DEDUP_REMOVED lines=24> */
[C---:B------:R-:W-:Y:S08]  /*5120*/  HMMA.16816.F32 R56, R128.reuse, R58, RZ ;  /* 0x0000003a8038723c */ /* 0x040ff000000018ff */
        /* <DEDUP_REMOVED lines=8> */
[C---:B------:R-:W-:Y:S07]  /*51b0*/  HMMA.16816.F32 R124, R128.reuse, R4, RZ ;  /* 0x00000004807c723c */ /* 0x040fee00000018ff */
[----:B----4-:R-:W-:Y:S01]  /*51c0*/  F2FP.PACK_AB R4, R171, R174 ;  /* 0x000000aeab04723e */ /* 0x010fe200000000ff */
[----:B------:R-:W-:Y:S01]  /*51d0*/  HMMA.16816.F32 R128, R128, R6, RZ ;  /* 0x000000068080723c */ /* 0x000fe200000018ff */
[----:B-----5:R-:W-:Y:S01]  /*51e0*/  F2FP.PACK_AB R5, R10, R169 ;  /* 0x000000a90a05723e */ /* 0x020fe200000000ff */
[----:B------:R-:W-:-:S02]  /*51f0*/  FADD.FTZ R174, R174, R173 ;  /* 0x000000adaeae7221 */ /* 0x000fc40000010000 */
[----:B------:R-:W-:Y:S02]  /*5200*/  FADD.FTZ R169, R169, R168 ;  /* 0x000000a8a9a97221 */ /* 0x000fe40000010000 */
[----:B------:R-:W-:Y:S01]  /*5210*/  FADD.FTZ R171, R171, R174 ;  /* 0x000000aeabab7221 */ /* 0x000fe20000010000 */
[----:B------:R-:W-:Y:S01]  /*5220*/  F2FP.PACK_AB R6, R11, R170 ;  /* 0x000000aa0b06723e */ /* 0x000fe200000000ff */
[----:B------:R-:W-:Y:S01]  /*5230*/  FADD.FTZ R10, R10, R169 ;  /* 0x000000a90a0a7221 */ /* 0x000fe20000010000 */
[----:B-1----:R-:W-:Y:S01]  /*5240*/  F2FP.PACK_AB R7, R2, R3 ;  /* 0x000000030207723e */ /* 0x002fe200000000ff */
[----:B------:R-:W-:Y:S02]  /*5250*/  FADD.FTZ R170, R170, R171 ;  /* 0x000000abaaaa7221 */ /* 0x000fe40000010000 */
[----:B------:R-:W-:Y:S02]  /*5260*/  FADD.FTZ R3, R3, R10 ;  /* 0x0000000a03037221 */ /* 0x000fe40000010000 */
[----:B------:R-:W-:-:S02]  /*5270*/  FADD.FTZ R11, R11, R170 ;  /* 0x000000aa0b0b7221 */ /* 0x000fc40000010000 */
[----:B------:R-:W-:Y:S01]  /*5280*/  HMMA.16816.F32 R136, R4, R12, R136 ;  /* 0x0000000c0488723c */ /* 0x000fe20000001888 */
[----:B------:R-:W-:-:S07]  /*5290*/  FADD.FTZ R2, R2, R3 ;  /* 0x0000000302027221 */ /* 0x000fce0000010000 */
[C---:B------:R-:W-:Y:S01]  /*52a0*/  HMMA.16816.F32 R140, R4.reuse, R14, R140 ;  /* 0x0000000e048c723c */ /* 0x040fe2000000188c */
[----:B------:R-:W1:Y:S07]  /*52b0*/  LDSM.16.MT88.4 R12, [R221+0x2900] ;  /* 0x00290000dd0c783b */ /* 0x000e6e0000004200 */
[C---:B---3--:R-:W-:Y:S08]  /*52c0*/  HMMA.16816.F32 R44, R4.reuse, R16, R44 ;  /* 0x00000010042c723c */ /* 0x048ff0000000182c */
[C---:B------:R-:W-:Y:S01]  /*52d0*/  HMMA.16816.F32 R48, R4.reuse, R18, R48 ;  /* 0x000000120430723c */ /* 0x040fe20000001830 */
[----:B------:R-:W3:Y:S07]  /*52e0*/  LDSM.16.MT88.4 R16, [R221+0x4900] ;  /* 0x00490000dd10783b */ /* 0x000eee0000004200 */
[C---:B------:R-:W-:Y:S08]  /*52f0*/  HMMA.16816.F32 R152, R4.reuse, R20, R152 ;  /* 0x000000140498723c */ /* 0x040ff00000001898 */
[C---:B------:R-:W-:Y:S01]  /*5300*/  HMMA.16816.F32 R156, R4.reuse, R22, R156 ;  /* 0x00000016049c723c */ /* 0x040fe2000000189c */
[----:B------:R-:W-:Y:S07]  /*5310*/  LDSM.16.MT88.4 R20, [R227+0x4900] ;  /* 0x00490000e314783b */ /* 0x000fee0000004200 */
[C---:B------:R-:W-:Y:S08]  /*5320*/  HMMA.16816.F32 R160, R4.reuse, R32, R160 ;  /* 0x0000002004a0723c */ /* 0x040ff000000018a0 */
[C---:B-1----:R-:W-:Y:S08]  /*5330*/  HMMA.16816.F32 R52, R4.reuse, R12, R52 ;  /* 0x0000000c0434723c */ /* 0x042ff00000001834 */
[C---:B------:R-:W-:Y:S01]  /*5340*/  HMMA.16816.F32 R56, R4.reuse, R14, R56 ;  /* 0x0000000e0438723c */ /* 0x040fe20000001838 */
[----:B------:R-:W1:Y:S07]  /*5350*/  LDSM.16.MT88.4 R12, [R220+0x4900] ;  /* 0x00490000dc0c783b */ /* 0x000e6e0000004200 */
[C---:B---3--:R-:W-:Y:S08]  /*5360*/  HMMA.16816.F32 R84, R4.reuse, R16, R84 ;  /* 0x000000100454723c */ /* 0x048ff00000001854 */
[C---:B------:R-:W-:Y:S01]  /*5370*/  HMMA.16816.F32 R88, R4.reuse, R18, R88 ;  /* 0x000000120458723c */ /* 0x040fe20000001858 */
[----:B------:R-:W3:Y:S07]  /*5380*/  LDSM.16.MT88.4 R16, [R221+0x6900] ;  /* 0x00690000dd10783b */ /* 0x000eee0000004200 */
[C---:B------:R-:W-:Y:S01]  /*5390*/  HMMA.16816.F32 R132, R4.reuse, R34, R132 ;  /* 0x000000220484723c */ /* 0x040fe20000001884 */
[----:B------:R-:W-:Y:S07]  /*53a0*/  LDSM.16.MT88.4 R32, [R220+0x2900] ;  /* 0x00290000dc20783b */ /* 0x000fee0000004200 */
[C---:B------:R-:W-:Y:S08]  /*53b0*/  HMMA.16816.F32 R144, R4.reuse, R28, R144 ;  /* 0x0000001c0490723c */ /* 0x040ff00000001890 */
[C---:B------:R-:W-:Y:S01]  /*53c0*/  HMMA.16816.F32 R148, R4.reuse, R30, R148 ;  /* 0x0000001e0494723c */ /* 0x040fe20000001894 */
[----:B------:R-:W-:Y:S07]  /*53d0*/  LDSM.16.MT88.4 R28, [R222+0x4900] ;  /* 0x00490000de1c783b */ /* 0x000fee0000004200 */
[C---:B-1----:R-:W-:Y:S08]  /*53e0*/  HMMA.16816.F32 R92, R4.reuse, R12, R92 ;  /* 0x0000000c045c723c */ /* 0x042ff0000000185c */
[C---:B------:R-:W-:Y:S01]  /*53f0*/  HMMA.16816.F32 R96, R4.reuse, R14, R96 ;  /* 0x0000000e0460723c */ /* 0x040fe20000001860 */
[----:B------:R-:W1:Y:S07]  /*5400*/  LDSM.16.MT88.4 R12, [R220+0x6900] ;  /* 0x00690000dc0c783b */ /* 0x000e6e0000004200 */
[C---:B------:R-:W-:Y:S08]  /*5410*/  HMMA.16816.F32 R36, R4.reuse, R24, R36 ;  /* 0x000000180424723c */ /* 0x040ff00000001824 */
[C---:B------:R-:W-:Y:S01]  /*5420*/  HMMA.16816.F32 R40, R4.reuse, R26, R40 ;  /* 0x0000001a0428723c */ /* 0x040fe20000001828 */
[----:B------:R-:W4:Y:S07]  /*5430*/  LDSM.16.MT88.4 R24, [R227+0x6900] ;  /* 0x00690000e318783b */ /* 0x000f2e0000004200 */
[C---:B------:R-:W-:Y:S08]  /*5440*/  HMMA.16816.F32 R68, R4.reuse, R20, R68 ;  /* 0x000000140444723c */ /* 0x040ff00000001844 */
        /* <DEDUP_REMOVED lines=10> */
[----:B------:R-:W-:Y:S07]  /*54f0*/  LDSM.16.MT88.4 R32, [R221+0x1100] ;  /* 0x00110000dd20783b */ /* 0x000fee0000004200 */
[C---:B------:R-:W-:Y:S08]  /*5500*/  HMMA.16816.F32 R76, R4.reuse, R28, R76 ;  /* 0x0000001c044c723c */ /* 0x040ff0000000184c */
[C---:B------:R-:W-:Y:S01]  /*5510*/  HMMA.16816.F32 R80, R4.reuse, R30, R80 ;  /* 0x0000001e0450723c */ /* 0x040fe20000001850 */
[----:B------:R-:W-:Y:S07]  /*5520*/  LDSM.16.MT88.4 R28, [R220+0x1100] ;  /* 0x00110000dc1c783b */ /* 0x000fee0000004200 */
[C---:B----4-:R-:W-:Y:S08]  /*5530*/  HMMA.16816.F32 R100, R4.reuse, R24, R100 ;  /* 0x000000180464723c */ /* 0x050ff00000001864 */
[C---:B------:R-:W-:Y:S01]  /*5540*/  HMMA.16816.F32 R104, R4.reuse, R26, R104 ;  /* 0x0000001a0468723c */ /* 0x040fe20000001868 */
[----:B------:R-:W4:Y:S07]  /*5550*/  LDSM.16.MT88.4 R24, [R227+0x1100] ;  /* 0x00110000e318783b */ /* 0x000f2e0000004200 */
[C---:B-----5:R-:W-:Y:S08]  /*5560*/  HMMA.16816.F32 R108, R4.reuse, R20, R108 ;  /* 0x00000014046c723c */ /* 0x060ff0000000186c */
[----:B------:R-:W-:Y:S01]  /*5570*/  HMMA.16816.F32 R112, R4, R22, R112 ;  /* 0x000000160470723c */ /* 0x000fe20000001870 */
[----:B------:R-:W5:Y:S06]  /*5580*/  LDSM.16.MT88.4 R20, [R222+0x1100] ;  /* 0x00110000de14783b */ /* 0x000f6c0000004200 */
[----:B--2---:R-:W-:Y:S01]  /*5590*/  F2FP.PACK_AB R4, R181, R180 ;  /* 0x000000b4b504723e */ /* 0x004fe200000000ff */
[----:B------:R-:W-:Y:S01]  /*55a0*/  FADD.FTZ R180, R180, R11 ;  /* 0x0000000bb4b47221 */ /* 0x000fe20000010000 */
[----:B------:R-:W-:-:S02]  /*55b0*/  F2FP.PACK_AB R6, R183, R182 ;  /* 0x000000b6b706723e */ /* 0x000fc400000000ff */
[C---:B------:R-:W-:Y:S01]  /*55c0*/  F2FP.PACK_AB R5, R188.reuse, R187 ;  /* 0x000000bbbc05723e */ /* 0x040fe200000000ff */
[----:B------:R-:W-:Y:S01]  /*55d0*/  FADD.FTZ R187, R187, R2 ;  /* 0x00000002bbbb7221 */ /* 0x000fe20000010000 */
[----:B------:R-:W-:Y:S01]  /*55e0*/  F2FP.PACK_AB R7, R191, R190 ;  /* 0x000000bebf07723e */ /* 0x000fe200000000ff */
        /* <DEDUP_REMOVED lines=9> */
[C---:B-1----:R-:W-:Y:S08]  /*5680*/  HMMA.16816.F32 R44, R4.reuse, R12, R44 ;  /* 0x0000000c042c723c */ /* 0x042ff0000000182c */
[C---:B------:R-:W-:Y:S01]  /*5690*/  HMMA.16816.F32 R48, R4.reuse, R14, R48 ;  /* 0x0000000e0430723c */ /* 0x040fe20000001830 */
[----:B------:R-:W1:Y:S07]  /*56a0*/  LDSM.16.MT88.4 R12, [R220+0x5100] ;  /* 0x00510000dc0c783b */ /* 0x000e6e0000004200 */
[C---:B----4-:R-:W-:Y:S08]  /*56b0*/  HMMA.16816.F32 R160, R4.reuse, R24, R160 ;  /* 0x0000001804a0723c */ /* 0x050ff000000018a0 */
[C---:B------:R-:W-:Y:S01]  /*56c0*/  HMMA.16816.F32 R132, R4.reuse, R26, R132 ;  /* 0x0000001a0484723c */ /* 0x040fe20000001884 */
[----:B------:R-:W3:Y:S07]  /*56d0*/  LDSM.16.MT88.4 R24, [R221+0x3100] ;  /* 0x00310000dd18783b */ /* 0x000eee0000004200 */
[C---:B-----5:R-:W-:Y:S08]  /*56e0*/  HMMA.16816.F32 R136, R4.reuse, R20, R136 ;  /* 0x000000140488723c */ /* 0x060ff00000001888 */
[C---:B------:R-:W-:Y:S01]  /*56f0*/  HMMA.16816.F32 R140, R4.reuse, R22, R140 ;  /* 0x00000016048c723c */ /* 0x040fe2000000188c */
[----:B------:R-:W4:Y:S07]  /*5700*/  LDSM.16.MT88.4 R20, [R220+0x3100] ;  /* 0x00310000dc14783b */ /* 0x000f2e0000004200 */
[C---:B--2---:R-:W-:Y:S08]  /*5710*/  HMMA.16816.F32 R84, R4.reuse, R16, R84 ;  /* 0x000000100454723c */ /* 0x044ff00000001854 */
[C---:B------:R-:W-:Y:S01]  /*5720*/  HMMA.16816.F32 R88, R4.reuse, R18, R88 ;  /* 0x000000120458723c */ /* 0x040fe20000001858 */
[----:B------:R-:W2:Y:S07]  /*5730*/  LDSM.16.MT88.4 R16, [R221+0x7100] ;  /* 0x00710000dd10783b */ /* 0x000eae0000004200 */
[C---:B-1----:R-:W-:Y:S08]  /*5740*/  HMMA.16816.F32 R92, R4.reuse, R12, R92 ;  /* 0x0000000c045c723c */ /* 0x042ff0000000185c */
[C---:B------:R-:W-:Y:S01]  /*5750*/  HMMA.16816.F32 R96, R4.reuse, R14, R96 ;  /* 0x0000000e0460723c */ /* 0x040fe20000001860 */
[----:B------:R-:W1:Y:S07]  /*5760*/  LDSM.16.MT88.4 R12, [R220+0x7100] ;  /* 0x00710000dc0c783b */ /* 0x000e6e0000004200 */
[C---:B------:R-:W-:Y:S08]  /*5770*/  HMMA.16816.F32 R144, R4.reuse, R32, R144 ;  /* 0x000000200490723c */ /* 0x040ff00000001890 */
[C---:B------:R-:W-:Y:S01]  /*5780*/  HMMA.16816.F32 R148, R4.reuse, R34, R148 ;  /* 0x000000220494723c */ /* 0x040fe20000001894 */
[----:B------:R-:W5:Y:S07]  /*5790*/  LDSM.16.MT88.4 R32, [R227+0x5100] ;  /* 0x00510000e320783b */ /* 0x000f6e0000004200 */
[C---:B------:R-:W-:Y:S08]  /*57a0*/  HMMA.16816.F32 R152, R4.reuse, R28, R152 ;  /* 0x0000001c0498723c */ /* 0x040ff00000001898 */
[C---:B------:R-:W-:Y:S01]  /*57b0*/  HMMA.16816.F32 R156, R4.reuse, R30, R156 ;  /* 0x0000001e049c723c */ /* 0x040fe2000000189c */
[----:B------:R-:W1:Y:S07]  /*57c0*/  LDSM.16.MT88.4 R28, [R222+0x5100] ;  /* 0x00510000de1c783b */ /* 0x000e6e0000004200 */
[C---:B---3--:R-:W-:Y:S08]  /*57d0*/  HMMA.16816.F32 R52, R4.reuse, R24, R52 ;  /* 0x000000180434723c */ /* 0x048ff00000001834 */
[C---:B------:R-:W-:Y:S01]  /*57e0*/  HMMA.16816.F32 R56, R4.reuse, R26, R56 ;  /* 0x0000001a0438723c */ /* 0x040fe20000001838 */
[----:B------:R-:W3:Y:S07]  /*57f0*/  LDSM.16.MT88.4 R24, [R227+0x7100] ;  /* 0x00710000e318783b */ /* 0x000eee0000004200 */
[C---:B----4-:R-:W-:Y:S08]  /*5800*/  HMMA.16816.F32 R60, R4.reuse, R20, R60 ;  /* 0x00000014043c723c */ /* 0x050ff0000000183c */
        /* <DEDUP_REMOVED lines=8> */
[C---:B-----5:R-:W-:Y:S08]  /*5890*/  HMMA.16816.F32 R68, R4.reuse, R32, R68 ;  /* 0x000000200444723c */ /* 0x060ff00000001844 */
        /* <DEDUP_REMOVED lines=9> */
[----:B------:R-:W-:Y:S01]  /*5930*/  HMMA.16816.F32 R112, R4, R22, R112 ;  /* 0x000000160470723c */ /* 0x000fe20000001870 */
[----:B------:R-:W4:Y:S06]  /*5940*/  LDSM.16.MT88.4 R20, [R222+0x3900] ;  /* 0x00390000de14783b */ /* 0x000f2c0000004200 */
[----:B------:R-:W-:Y:S01]  /*5950*/  F2FP.PACK_AB R4, R192, R193 ;  /* 0x000000c1c004723e */ /* 0x000fe200000000ff */
        /* <DEDUP_REMOVED lines=17> */
[C---:B------:R-:W-:Y:S08]  /*5a70*/  HMMA.16816.F32 R160, R4.reuse, R164, R160 ;  /* 0x000000a404a0723c */ /* 0x040ff000000018a0 */
        /* <DEDUP_REMOVED lines=21> */
[C---:B------:R-:W-:Y:S08]  /*5bd0*/  HMMA.16816.F32 R64, R4.reuse, R166, R64 ;  /* 0x000000a60440723c */ /* 0x040ff00000001840 */
[C---:B-----5:R-:W-:Y:S08]  /*5be0*/  HMMA.16816.F32 R76, R4.reuse, R32, R76 ;  /* 0x00000020044c723c */ /* 0x060ff0000000184c */
[C---:B------:R-:W-:Y:S08]  /*5bf0*/  HMMA.16816.F32 R80, R4.reuse, R34, R80 ;  /* 0x000000220450723c */ /* 0x040ff00000001850 */
[C---:B------:R-:W-:Y:S08]  /*5c00*/  HMMA.16816.F32 R84, R4.reuse, R28, R84 ;  /* 0x0000001c0454723c */ /* 0x040ff00000001854 */
[C---:B------:R-:W-:Y:S08]  /*5c10*/  HMMA.16816.F32 R88, R4.reuse, R30, R88 ;  /* 0x0000001e0458723c */ /* 0x040ff00000001858 */
[C---:B---3--:R-:W-:Y:S08]  /*5c20*/  HMMA.16816.F32 R92, R4.reuse, R24, R92 ;  /* 0x00000018045c723c */ /* 0x048ff0000000185c */
[C---:B------:R-:W-:Y:S08]  /*5c30*/  HMMA.16816.F32 R96, R4.reuse, R26, R96 ;  /* 0x0000001a0460723c */ /* 0x040ff00000001860 */
[C---:B----4-:R-:W-:Y:S08]  /*5c40*/  HMMA.16816.F32 R108, R4.reuse, R20, R108 ;  /* 0x00000014046c723c */ /* 0x050ff0000000186c */
[C---:B------:R-:W-:Y:S08]  /*5c50*/  HMMA.16816.F32 R112, R4.reuse, R22, R112 ;  /* 0x000000160470723c */ /* 0x040ff00000001870 */
[C---:B--2---:R-:W-:Y:S08]  /*5c60*/  HMMA.16816.F32 R116, R4.reuse, R16, R116 ;  /* 0x000000100474723c */ /* 0x044ff00000001874 */
[C---:B------:R-:W-:Y:S08]  /*5c70*/  HMMA.16816.F32 R120, R4.reuse, R18, R120 ;  /* 0x000000120478723c */ /* 0x040ff00000001878 */
[C---:B-1----:R-:W-:Y:S08]  /*5c80*/  HMMA.16816.F32 R124, R4.reuse, R12, R124 ;  /* 0x0000000c047c723c */ /* 0x042ff0000000187c */
[----:B------:R-:W-:Y:S01]  /*5c90*/  HMMA.16816.F32 R128, R4, R14, R128 ;  /* 0x0000000e0480723c */ /* 0x000fe20000001880 */
[----:B------:R-:W-:Y:S07]  /*5ca0*/  @P0 BRA `(.L_x_1982) ;  /* 0x0000018000000947 */ /* 0x000fee0003800000 */
[----:B------:R-:W-:Y:S01]  /*5cb0*/  ISETP.LT.AND P0, PT, RZ, UR4, PT ;  /* 0x00000004ff007c0c */ /* 0x000fe2000bf01270 */
        /* <DEDUP_REMOVED lines=12> */
.L_x_1983:
[----:B------:R-:W-:Y:S02]  /*5d80*/  UMOV UR5, 0x1 ;  /* 0x0000000100057882 */ /* 0x000fe40000000000 */
[----:B------:R-:W-:Y:S02]  /*5d90*/  ULDC UR4, c[0x0][0x32c] ;  /* 0x0000cb0000047ab9 */ /* 0x000fe40000000800 */
[----:B------:R-:W-:-:S03]  /*5da0*/  UISETP.NE.AND UP2, UPT, UR5, UR4, UPT ;  /* 0x000000040500728c */ /* 0x000fc6000bf45270 */
[----:B------:R-:W-:Y:S02]  /*5db0*/  ULDC.64 UR4, c[0x0][0x330] ;  /* 0x0000cc0000047ab9 */ /* 0x000fe40000000a00 */
[----:B------:R-:W-:-:S07]  /*5dc0*/  UIMAD.WIDE.U32 UR26, UR24, UR4, URZ ;  /* 0x00000004181a72a5 */ /* 0x000fce000f8e003f */
[----:B------:R-:W-:Y:S02]  /*5dd0*/  @UP2 UMOV UR25, UR27 ;  /* 0x0000001b00192c82 */ /* 0x000fe40008000000 */
[----:B------:R-:W-:Y:S02]  /*5de0*/  @UP2 USHF.R.U32.HI UR24, URZ, UR5, UR25 ;  /* 0x000000053f182299 */ /* 0x000fe40008011619 */
.L_x_1984:
[----:B------:R-:W-:Y:S02]  /*5df0*/  ULDC UR4, c[0x0][0x32c] ;  /* 0x0000cb0000047ab9 */ /* 0x000fe40000000800 */
[----:B------:R-:W-:-:S04]  /*5e00*/  UIMAD UR4, UR24, UR4, UR4 ;  /* 0x00000004180472a4 */ /* 0x000fc8000f8e0204 */
[----:B------:R-:W-:-:S04]  /*5e10*/  UISETP.LT.AND UP2, UPT, UR21, UR4, UPT ;  /* 0x000000041500728c */ /* 0x000fc8000bf41270 */
[----:B------:R-:W-:-:S04]  /*5e20*/  USEL UR21, UR21, UR4, UP2 ;  /* 0x0000000415157287 */ /* 0x000fc80009000000 */
.L_x_1982:
[----:B------:R-:W-:-:S04]  /*5e30*/  USHF.R.S32.HI UR4, URZ, 0x1f, UR21 ;  /* 0x0000001f3f047899 */ /* 0x000fc80008011415 */
[----:B------:R-:W-:-:S04]  /*5e40*/  ULEA.HI UR4, UR4, UR21, URZ, 0x6 ;  /* 0x0000001504047291 */ /* 0x000fc8000f8f303f */
[----:B------:R-:W-:-:S04]  /*5e50*/  USHF.R.S32.HI UR4, URZ, 0x6, UR4 ;  /* 0x000000063f047899 */ /* 0x000fc80008011404 */
[----:B------:R-:W-:-:S04]  /*5e60*/  UISETP.LT.AND UP2, UPT, UR9, UR4, UPT ;  /* 0x000000040900728c */ /* 0x000fc8000bf41270 */
[----:B------:R-:W-:-:S04]  /*5e70*/  USEL UR4, UR9, UR4, !UP2 ;  /* 0x0000000409047287 */ /* 0x000fc8000d000000 */
[----:B------:R-:W-:-:S06]  /*5e80*/  UISETP.GE.AND UP2, UPT, UR20, UR4, UPT ;  /* 0x000000041400728c */ /* 0x000fcc000bf46270 */
[----:B------:R-:W-:-:S13]  /*5e90*/  PLOP3.LUT P0, PT, PT, PT, UP2, 0x40, 0x0 ;  /* 0x000000000000781c */ /* 0x000fda0003f0e828 */
[----:B------:R-:W-:Y:S05]  /*5ea0*/  @P0 BRA `(.L_x_1985) ;  /* 0x000044c000000947 */ /* 0x000fea0003800000 */
[----:B------:R-:W-:Y:S01]  /*5eb0*/  IMAD.MOV.U32 R3, RZ, RZ, R0 ;  /* 0x000000ffff037224 */ /* 0x000fe200078e0000 */
[C---:B------:R-:W-:Y:S01]  /*5ec0*/  SHF.L.U64.HI R4, R244.reuse, 0x1, R9 ;  /* 0x00000001f4047819 */ /* 0x040fe20000010209 */
[----:B------:R-:W-:Y:S01]  /*5ed0*/  IMAD.MOV.U32 R2, RZ, RZ, R8 ;  /* 0x000000ffff027224 */ /* 0x000fe200078e0008 */
[C---:B------:R-:W-:Y:S01]  /*5ee0*/  SHF.L.U64.HI R252, R243.reuse, 0x1, R248 ;  /* 0x00000001f3fc7819 */ /* 0x040fe200000102f8 */
[----:B------:R-:W-:Y:S01]  /*5ef0*/  IMAD.SHL.U32 R0, R244, 0x2, RZ ;  /* 0x00000002f4007824 */ /* 0x000fe200078e00ff */
[----:B------:R-:W-:Y:S01]  /*5f00*/  SEL R250, RZ, 0x10, P5 ;  /* 0x00000010fffa7807 */ /* 0x000fe20002800000 */
[----:B------:R-:W-:Y:S01]  /*5f10*/  IMAD.SHL.U32 R251, R243, 0x2, RZ ;  /* 0x00000002f3fb7824 */ /* 0x000fe200078e00ff */
[----:B------:R-:W-:Y:S02]  /*5f20*/  SEL R249, RZ, 0x10, P4 ;  /* 0x00000010fff97807 */ /* 0x000fe40002000000 */
.L_x_1996:
[----:B------:R-:W-:Y:S04]  /*5f30*/  DEPBAR.LE SB0, 0x0 ;  /* 0x000080000000791a */ /* 0x000fe80000000000 */
[----:B------:R-:W-:Y:S01]  /*5f40*/  BAR.SYNC.DEFER_BLOCKING 0x0 ;  /* 0x0000000000007b1d */ /* 0x000fe20000010000 */
[----:B------:R-:W-:Y:S06]  /*5f50*/  UISETP.GT.AND UP2, UPT, UR9, UR20, UPT ;  /* 0x000000140900728c */ /* 0x000fec000bf44270 */
[----:B------:R-:W-:Y:S01]  /*5f60*/  PLOP3.LUT P0, PT, PT, PT, UP2, 0x80, 0x0 ;  /* 0x000000000000781c */ /* 0x000fe20003f0f028 */
[----:B------:R1:W2:Y:S04]  /*5f70*/  LDSM.16.M88.4 R164, [R230+0x10100] ;  /* 0x01010000e6a4783b */ /* 0x0002a80000000200 */
[----:B------:R1:W3:Y:S04]  /*5f80*/  LDSM.16.M88.4 R168, [R229+0x8100] ;  /* 0x00810000e5a8783b */ /* 0x0002e80000000200 */
[----:B------:R1:W4:Y:S04]  /*5f90*/  LDSM.16.M88.4 R172, [R229+0x8900] ;  /* 0x00890000e5ac783b */ /* 0x0003280000000200 */
[----:B------:R1:W1:Y:S04]  /*5fa0*/  LDSM.16.M88.4 R176, [R229+0x9100] ;  /* 0x00910000e5b0783b */ /* 0x0002680000000200 */
[----:B------:R1:W1:Y:S04]  /*5fb0*/  LDSM.16.M88.4 R180, [R229+0x9900] ;  /* 0x00990000e5b4783b */ /* 0x0002680000000200 */
[----:B------:R1:W1:Y:S04]  /*5fc0*/  LDSM.16.M88.4 R184, [R226+0x10100] ;  /* 0x01010000e2b8783b */ /* 0x0002680000000200 */
[----:B------:R1:W1:Y:S04]  /*5fd0*/  LDSM.16.M88.4 R188, [R228] ;  /* 0x00000000e4bc783b */ /* 0x0002680000000200 */
[----:B------:R1:W1:Y:S04]  /*5fe0*/  LDSM.16.M88.4 R192, [R219] ;  /* 0x00000000dbc0783b */ /* 0x0002680000000200 */
[----:B------:R1:W1:Y:S04]  /*5ff0*/  LDSM.16.M88.4 R196, [R218] ;  /* 0x00000000dac4783b */ /* 0x0002680000000200 */
[----:B------:R1:W1:Y:S01]  /*6000*/  LDSM.16.M88.4 R200, [R217] ;  /* 0x00000000d9c8783b */ /* 0x0002620000000200 */
[----:B------:R-:W-:-:S05]  /*6010*/  @P0 BRA `(.L_x_1986) ;  /* 0x000003b000000947 */ /* 0x000fca0003800000 */
[----:B------:R-:W-:Y:S01]  /*6020*/  SHF.R.S32.HI R5, RZ, 0x1f, R234 ;  /* 0x0000001fff057819 */ /* 0x000fe200000114ea */
[----:B------:R-:W-:Y:S01]  /*6030*/  IMAD.WIDE.U32 R10, R234, c[0x0][0x208], RZ ;  /* 0x00008200ea0a7a25 */ /* 0x000fe200078e00ff */
[----:B------:R-:W-:Y:S02]  /*6040*/  SHF.R.S32.HI R4, RZ, 0x1f, R233 ;  /* 0x0000001fff047819 */ /* 0x000fe400000114e9 */
[----:B------:R-:W-:Y:S01]  /*6050*/  IADD3 R16, -R250, 0x10, RZ ;  /* 0x00000010fa107810 */ /* 0x000fe20007ffe1ff */
[----:B------:R-:W-:Y:S01]  /*6060*/  IMAD R5, R5, c[0x0][0x208], RZ ;  /* 0x0000820005057a24 */ /* 0x000fe200078e02ff */
[----:B------:R-:W-:Y:S01]  /*6070*/  IADD3 R14, -R249, 0x10, RZ ;  /* 0x00000010f90e7810 */ /* 0x000fe20007ffe1ff */
[----:B------:R-:W-:Y:S01]  /*6080*/  IMAD R4, R4, c[0x0][0x218], RZ ;  /* 0x0000860004047a24 */ /* 0x000fe200078e02ff */
[----:B------:R-:W-:Y:S01]  /*6090*/  LOP3.LUT R16, R16, 0xf, RZ, 0xc0, !PT ;  /* 0x0000000f10107812 */ /* 0x000fe200078ec0ff */
[----:B------:R-:W-:Y:S01]  /*60a0*/  IMAD R5, R234, c[0x0][0x20c], R5 ;  /* 0x00008300ea057a24 */ /* 0x000fe200078e0205 */
[----:B------:R-:W-:Y:S01]  /*60b0*/  LOP3.LUT R14, R14, 0xf, RZ, 0xc0, !PT ;  /* 0x0000000f0e0e7812 */ /* 0x000fe200078ec0ff */
[----:B------:R-:W-:Y:S01]  /*60c0*/  IMAD R4, R233, c[0x0][0x21c], R4 ;  /* 0x00008700e9047a24 */ /* 0x000fe200078e0204 */
[----:B------:R-:W-:Y:S01]  /*60d0*/  IADD3 R13, -R247, 0x10, RZ ;  /* 0x00000010f70d7810 */ /* 0x000fe20007ffe1ff */
[----:B------:R-:W-:Y:S01]  /*60e0*/  IMAD.IADD R11, R11, 0x1, R5 ;  /* 0x000000010b0b7824 */ /* 0x000fe200078e0205 */
[C---:B------:R-:W-:Y:S01]  /*60f0*/  SHF.L.U64.HI R6, R242.reuse, 0x1, R245 ;  /* 0x00000001f2067819 */ /* 0x040fe200000102f5 */
[----:B------:R-:W-:Y:S01]  /*6100*/  IMAD.SHL.U32 R5, R242, 0x2, RZ ;  /* 0x00000002f2057824 */ /* 0x000fe200078e00ff */
[----:B------:R-:W-:Y:S01]  /*6110*/  LOP3.LUT R13, R13, 0xf, RZ, 0xc0, !PT ;  /* 0x0000000f0d0d7812 */ /* 0x000fe200078ec0ff */
[----:B------:R-:W-:Y:S01]  /*6120*/  IMAD.WIDE.U32 R10, R233, c[0x0][0x218], R10 ;  /* 0x00008600e90a7a25 */ /* 0x000fe200078e000a */
[----:B------:R-:W-:Y:S03]  /*6130*/  SHF.R.S32.HI R24, RZ, 0x1f, R244 ;  /* 0x0000001fff187819 */ /* 0x000fe600000114f4 */
[----:B------:R-:W-:Y:S01]  /*6140*/  IMAD.SHL.U32 R25, R244, 0x2, RZ ;  /* 0x00000002f4197824 */ /* 0x000fe200078e00ff */
[----:B------:R-:W-:Y:S02]  /*6150*/  IADD3 R0, P0, R10, UR22, RZ ;  /* 0x000000160a007c10 */ /* 0x000fe4000ff1e0ff */
[----:B------:R-:W-:Y:S02]  /*6160*/  SHF.L.U64.HI R24, R244, 0x1, R24 ;  /* 0x00000001f4187819 */ /* 0x000fe40000010218 */
[----:B------:R-:W-:Y:S02]  /*6170*/  IADD3.X R11, R11, UR6, R4, P0, !PT ;  /* 0x000000060b0b7c10 */ /* 0x000fe400087fe404 */
[C---:B------:R-:W-:Y:S02]  /*6180*/  LEA R8, P0, R0.reuse, c[0x0][0x1f8], 0x1 ;  /* 0x00007e0000087a11 */ /* 0x040fe400078008ff */
[C---:B------:R-:W-:Y:S02]  /*6190*/  SHF.L.U64.HI R4, R241.reuse, 0x1, R246 ;  /* 0x00000001f1047819 */ /* 0x040fe400000102f6 */
[----:B------:R-:W-:Y:S01]  /*61a0*/  LEA.HI.X R7, R0, c[0x0][0x1fc], R11, 0x1, P0 ;  /* 0x00007f0000077a11 */ /* 0x000fe200000f0c0b */
[----:B------:R-:W5:Y:S01]  /*61b0*/  SHFL.IDX PT, R10, R8, 0x1, 0x181f ;  /* 0x00381f00080a7f89 */ /* 0x000f6200000e0000 */
[----:B------:R-:W-:Y:S03]  /*61c0*/  IMAD.SHL.U32 R0, R241, 0x2, RZ ;  /* 0x00000002f1007824 */ /* 0x000fe600078e00ff */
[----:B------:R-:W4:Y:S04]  /*61d0*/  SHFL.IDX PT, R9, R7, 0x1, 0x181f ;  /* 0x00381f0007097f89 */ /* 0x000f2800000e0000 */
[----:B------:R-:W3:Y:S04]  /*61e0*/  SHFL.IDX PT, R8, R8, RZ, 0x181f ;  /* 0x00181fff08087589 */ /* 0x000ee800000e0000 */
[----:B------:R-:W2:Y:S01]  /*61f0*/  SHFL.IDX PT, R7, R7, RZ, 0x181f ;  /* 0x00181fff07077589 */ /* 0x000ea200000e0000 */
[-C--:B-----5:R-:W-:Y:S04]  /*6200*/  IADD3 R16, P1, P0, R16, R10.reuse, R251 ;  /* 0x0000000a10107210 */ /* 0x0a0fe8000783e0fb */
[-C--:B----4-:R-:W-:Y:S02]  /*6210*/  IADD3.X R17, RZ, R9.reuse, R252, P1, P0 ;  /* 0x00000009ff117210 */ /* 0x090fe40000fe04fc */
[-C--:B------:R-:W-:Y:S04]  /*6220*/  IADD3 R14, P1, P0, R14, R10.reuse, R5 ;  /* 0x0000000a0e0e7210 */ /* 0x080fe8000783e005 */
[-C--:B------:R-:W-:Y:S02]  /*6230*/  IADD3.X R15, RZ, R9.reuse, R6, P1, P0 ;  /* 0x00000009ff0f7210 */ /* 0x080fe40000fe0406 */
[----:B------:R-:W-:Y:S04]  /*6240*/  IADD3 R12, P1, P0, R13, R10, R0 ;  /* 0x0000000a0d0c7210 */ /* 0x000fe8000783e000 */
[----:B------:R-:W-:Y:S02]  /*6250*/  IADD3.X R13, RZ, R9, R4, P1, P0 ;  /* 0x00000009ff0d7210 */ /* 0x000fe40000fe0404 */
[C---:B---3--:R-:W-:Y:S05]  /*6260*/  IADD3 R18, P0, R8.reuse, R5, RZ ;  /* 0x0000000508127210 */ /* 0x048fea0007f1e0ff */
[C---:B--2---:R-:W-:Y:S01]  /*6270*/  IMAD.X R19, R7.reuse, 0x1, R6, P0 ;  /* 0x0000000107137824 */ /* 0x044fe200000e0606 */
[C---:B------:R-:W-:Y:S05]  /*6280*/  IADD3 R20, P0, R8.reuse, R0, RZ ;  /* 0x0000000008147210 */ /* 0x040fea0007f1e0ff */
[C---:B------:R-:W-:Y:S01]  /*6290*/  IMAD.X R21, R7.reuse, 0x1, R4, P0 ;  /* 0x0000000107157824 */ /* 0x040fe200000e0604 */
[C---:B------:R-:W-:Y:S05]  /*62a0*/  IADD3 R4, P0, R8.reuse, R25, RZ ;  /* 0x0000001908047210 */ /* 0x040fea0007f1e0ff */
[C---:B------:R-:W-:Y:S01]  /*62b0*/  IMAD.X R5, R7.reuse, 0x1, R24, P0 ;  /* 0x0000000107057824 */ /* 0x040fe200000e0618 */
[----:B------:R-:W-:Y:S04]  /*62c0*/  IADD3 R22, P0, R8, R251, RZ ;  /* 0x000000fb08167210 */ /* 0x000fe80007f1e0ff */
[----:B------:R2:W-:Y:S01]  /*62d0*/  LDGSTS.E.BYPASS.LTC128B.128 [R238], [R4.64], !P3 ;  /* 0x0000000004ee7fae */ /* 0x0005e2000d901d52 */
[----:B------:R-:W-:Y:S01]  /*62e0*/  IMAD.X R23, R7, 0x1, R252, P0 ;  /* 0x0000000107177824 */ /* 0x000fe200000e06fc */
[----:B------:R-:W-:Y:S04]  /*62f0*/  IADD3 R10, P0, R10, R25, RZ ;  /* 0x000000190a0a7210 */ /* 0x000fe80007f1e0ff */
[----:B------:R2:W-:Y:S01]  /*6300*/  LDGSTS.E.BYPASS.LTC128B.128 [R238+0x2000], [R22.64], !P5 ;  /* 0x0200000016ee7fae */ /* 0x0005e2000e901d52 */
[----:B------:R-:W-:Y:S01]  /*6310*/  IMAD.X R11, R9, 0x1, R24, P0 ;  /* 0x00000001090b7824 */ /* 0x000fe200000e0618 */
[----:B------:R-:W-:Y:S02]  /*6320*/  ISETP.NE.U32.AND P0, PT, R250, RZ, PT ;  /* 0x000000fffa00720c */ /* 0x000fe40003f05070 */
[----:B------:R2:W-:Y:S04]  /*6330*/  LDGSTS.E.BYPASS.LTC128B.128 [R238+0x4000], [R18.64], !P4 ;  /* 0x0400000012ee7fae */ /* 0x0005e8000e101d52 */
[----:B------:R2:W-:Y:S04]  /*6340*/  LDGSTS.E.BYPASS.LTC128B.128 [R238+0x6000], [R20.64], !P6 ;  /* 0x0600000014ee7fae */ /* 0x0005e8000f101d52 */
[----:B------:R2:W-:Y:S04]  /*6350*/  LDGSTS.E.BYPASS.LTC128B.128 [R238+0x1000], [R10.64], !P3 ;  /* 0x010000000aee7fae */ /* 0x0005e8000d901d52 */
[----:B------:R2:W-:Y:S01]  /*6360*/  LDGSTS.E.BYPASS.LTC128B.128.ZFILL [R238+0x3000], [R16.64], P0 ;  /* 0x0300000010ee7fae */ /* 0x0005e20008141d52 */
[----:B------:R-:W-:Y:S11]  /*6370*/  ISETP.NE.U32.AND P0, PT, R249, RZ, PT ;  /* 0x000000fff900720c */ /* 0x000ff60003f05070 */
[----:B------:R-:W-:Y:S02]  /*6380*/  @!UPT UIADD3 URZ, URZ, URZ, URZ ;  /* 0x0000003f3f3ff290 */ /* 0x000fe4000fffe03f */
[----:B------:R2:W-:Y:S01]  /*6390*/  LDGSTS.E.BYPASS.LTC128B.128.ZFILL [R238+0x5000], [R14.64], P0 ;  /* 0x050000000eee7fae */ /* 0x0005e20008141d52 */
[----:B------:R-:W-:Y:S11]  /*63a0*/  ISETP.NE.U32.AND P0, PT, R247, RZ, PT ;  /* 0x000000fff700720c */ /* 0x000ff60003f05070 */
[----:B------:R-:W-:Y:S02]  /*63b0*/  @!UPT UIADD3 URZ, URZ, URZ, URZ ;  /* 0x0000003f3f3ff290 */ /* 0x000fe4000fffe03f */
[----:B------:R2:W-:Y:S02]  /*63c0*/  LDGSTS.E.BYPASS.LTC128B.128.ZFILL [R238+0x7000], [R12.64], P0 ;  /* 0x070000000cee7fae */ /* 0x0005e40008141d52 */
.L_x_1986:
[C---:B--23--:R-:W-:Y:S01]  /*63d0*/  HMMA.16816.F32 R4, R164.reuse, R168, RZ ;  /* 0x000000a8a404723c */ /* 0x04cfe200000018ff */
[----:B------:R-:W0:Y:S01]  /*63e0*/  LDGDEPBAR ;  /* 0x00000000000079af */ /* 0x000e220000000000 */
[----:B------:R-:W-:Y:S06]  /*63f0*/  UISETP.GT.AND UP2, UPT, UR20, UR9, UPT ;  /* 0x000000091400728c */ /* 0x000fec000bf44270 */
[C---:B------:R-:W-:Y:S01]  /*6400*/  HMMA.16816.F32 R8, R164.reuse, R170, RZ ;  /* 0x000000aaa408723c */ /* 0x040fe200000018ff */
[----:B------:R-:W-:Y:S01]  /*6410*/  LDSM.16.M88.4 R168, [R225+0x10100] ;  /* 0x01010000e1a8783b */ /* 0x000fe20000000200 */
[----:B------:R-:W-:Y:S06]  /*6420*/  PLOP3.LUT P0, PT, PT, PT, UP2, 0x40, 0x0 ;  /* 0x000000000000781c */ /* 0x000fec0003f0e828 */
[C---:B----4-:R-:W-:Y:S08]  /*6430*/  HMMA.16816.F32 R12, R164.reuse, R172, RZ ;  /* 0x000000aca40c723c */ /* 0x050ff000000018ff */
[C---:B------:R-:W-:Y:S01]  /*6440*/  HMMA.16816.F32 R16, R164.reuse, R174, RZ ;  /* 0x000000aea410723c */ /* 0x040fe200000018ff */
[----:B------:R-:W2:Y:S07]  /*6450*/  LDSM.16.M88.4 R172, [R224+0x8100] ;  /* 0x00810000e0ac783b */ /* 0x000eae0000000200 */
[C---:B-1----:R-:W-:Y:S08]  /*6460*/  HMMA.16816.F32 R20, R164.reuse, R176, RZ ;  /* 0x000000b0a414723c */ /* 0x042ff000000018ff */
[C---:B------:R-:W-:Y:S01]  /*6470*/  HMMA.16816.F32 R24, R164.reuse, R178, RZ ;  /* 0x000000b2a418723c */ /* 0x040fe200000018ff */
[----:B------:R-:W1:Y:S07]  /*6480*/  LDSM.16.M88.4 R176, [R224+0x8900] ;  /* 0x00890000e0b0783b */ /* 0x000e6e0000000200 */
[C---:B------:R-:W-:Y:S08]  /*6490*/  HMMA.16816.F32 R28, R164.reuse, R180, RZ ;  /* 0x000000b4a41c723c */ /* 0x040ff000000018ff */
[----:B------:R-:W-:Y:S01]  /*64a0*/  HMMA.16816.F32 R32, R164, R182, RZ ;  /* 0x000000b6a420723c */ /* 0x000fe200000018ff */
[----:B------:R-:W3:Y:S06]  /*64b0*/  LDSM.16.M88.4 R164, [R224+0x9100] ;  /* 0x00910000e0a4783b */ /* 0x000eec0000000200 */
[----:B------:R-:W4:Y:S01]  /*64c0*/  LDSM.16.M88.4 R180, [R224+0x9900] ;  /* 0x00990000e0b4783b */ /* 0x000f220000000200 */
[C---:B------:R-:W-:Y:S08]  /*64d0*/  HMMA.16816.F32 R4, R184.reuse, R188, R4 ;  /* 0x000000bcb804723c */ /* 0x040ff00000001804 */
[C---:B------:R-:W-:Y:S01]  /*64e0*/  HMMA.16816.F32 R8, R184.reuse, R190, R8 ;  /* 0x000000beb808723c */ /* 0x040fe20000001808 */
[----:B------:R-:W-:Y:S07]  /*64f0*/  LDSM.16.M88.4 R188, [R223+0x10100] ;  /* 0x01010000dfbc783b */ /* 0x000fee0000000200 */
[C---:B------:R-:W-:Y:S08]  /*6500*/  HMMA.16816.F32 R12, R184.reuse, R192, R12 ;  /* 0x000000c0b80c723c */ /* 0x040ff0000000180c */
[C---:B------:R-:W-:Y:S01]  /*6510*/  HMMA.16816.F32 R16, R184.reuse, R194, R16 ;  /* 0x000000c2b810723c */ /* 0x040fe20000001810 */
[----:B------:R-:W5:Y:S07]  /*6520*/  LDSM.16.M88.4 R192, [R216] ;  /* 0x00000000d8c0783b */ /* 0x000f6e0000000200 */
[C---:B------:R-:W-:Y:S08]  /*6530*/  HMMA.16816.F32 R20, R184.reuse, R196, R20 ;  /* 0x000000c4b814723c */ /* 0x040ff00000001814 */
[C---:B------:R-:W-:Y:S01]  /*6540*/  HMMA.16816.F32 R24, R184.reuse, R198, R24 ;  /* 0x000000c6b818723c */ /* 0x040fe20000001818 */
[----:B------:R-:W-:Y:S07]  /*6550*/  LDSM.16.M88.4 R196, [R229+0xa100] ;  /* 0x00a10000e5c4783b */ /* 0x000fee0000000200 */
[C---:B------:R-:W-:Y:S08]  /*6560*/  HMMA.16816.F32 R28, R184.reuse, R200, R28 ;  /* 0x000000c8b81c723c */ /* 0x040ff0000000181c */
[----:B------:R-:W-:Y:S01]  /*6570*/  HMMA.16816.F32 R32, R184, R202, R32 ;  /* 0x000000cab820723c */ /* 0x000fe20000001820 */
[----:B------:R-:W-:Y:S07]  /*6580*/  LDSM.16.M88.4 R184, [R230+0x14100] ;  /* 0x01410000e6b8783b */ /* 0x000fee0000000200 */
[C---:B--2---:R-:W-:Y:S08]  /*6590*/  HMMA.16816.F32 R4, R168.reuse, R172, R4 ;  /* 0x000000aca804723c */ /* 0x044ff00000001804 */
[C---:B------:R-:W-:Y:S01]  /*65a0*/  HMMA.16816.F32 R8, R168.reuse, R174, R8 ;  /* 0x000000aea808723c */ /* 0x040fe20000001808 */
[----:B------:R-:W2:Y:S07]  /*65b0*/  LDSM.16.M88.4 R172, [R216+0x800] ;  /* 0x00080000d8ac783b */ /* 0x000eae0000000200 */
        /* <DEDUP_REMOVED lines=8> */
[----:B------:R-:W4:Y:S06]  /*6640*/  LDSM.16.M88.4 R168, [R229+0xa900] ;  /* 0x00a90000e5a8783b */ /* 0x000f2c0000000200 */
[----:B------:R-:W3:Y:S01]  /*6650*/  LDSM.16.M88.4 R180, [R229+0xb100] ;  /* 0x00b10000e5b4783b */ /* 0x000ee20000000200 */
[C---:B-----5:R-:W-:Y:S08]  /*6660*/  HMMA.16816.F32 R4, R188.reuse, R192, R4 ;  /* 0x000000c0bc04723c */ /* 0x060ff00000001804 */
[C---:B------:R-:W-:Y:S01]  /*6670*/  HMMA.16816.F32 R8, R188.reuse, R194, R8 ;  /* 0x000000c2bc08723c */ /* 0x040fe20000001808 */
[----:B------:R-:W5:Y:S07]  /*6680*/  LDSM.16.M88.4 R192, [R229+0xb900] ;  /* 0x00b90000e5c0783b */ /* 0x000f6e0000000200 */
[C---:B--2---:R-:W-:Y:S08]  /*6690*/  HMMA.16816.F32 R12, R188.reuse, R172, R12 ;  /* 0x000000acbc0c723c */ /* 0x044ff0000000180c */
[C---:B------:R-:W-:Y:S01]  /*66a0*/  HMMA.16816.F32 R16, R188.reuse, R174, R16 ;  /* 0x000000aebc10723c */ /* 0x040fe20000001810 */
[----:B------:R-:W-:Y:S07]  /*66b0*/  LDSM.16.M88.4 R172, [R215] ;  /* 0x00000000d7ac783b */ /* 0x000fee0000000200 */
[C---:B-1----:R-:W-:Y:S08]  /*66c0*/  HMMA.16816.F32 R20, R188.reuse, R176, R20 ;  /* 0x000000b0bc14723c */ /* 0x042ff00000001814 */
[C---:B------:R-:W-:Y:S01]  /*66d0*/  HMMA.16816.F32 R24, R188.reuse, R178, R24 ;  /* 0x000000b2bc18723c */ /* 0x040fe20000001818 */
[----:B------:R-:W-:Y:S07]  /*66e0*/  LDSM.16.M88.4 R176, [R214] ;  /* 0x00000000d6b0783b */ /* 0x000fee0000000200 */
[C---:B---3--:R-:W-:Y:S08]  /*66f0*/  HMMA.16816.F32 R28, R188.reuse, R164, R28 ;  /* 0x000000a4bc1c723c */ /* 0x048ff0000000181c */
[----:B------:R-:W-:Y:S01]  /*6700*/  HMMA.16816.F32 R32, R188, R166, R32 ;  /* 0x000000a6bc20723c */ /* 0x000fe20000001820 */
[----:B------:R-:W1:Y:S06]  /*6710*/  LDSM.16.M88.4 R164, [R226+0x14100] ;  /* 0x01410000e2a4783b */ /* 0x000e6c0000000200 */
[----:B------:R-:W2:Y:S01]  /*6720*/  LDSM.16.M88.4 R188, [R213] ;  /* 0x00000000d5bc783b */ /* 0x000ea20000000200 */
[C---:B------:R-:W-:Y:S08]  /*6730*/  HMMA.16816.F32 R4, R184.reuse, R196, R4 ;  /* 0x000000c4b804723c */ /* 0x040ff00000001804 */
[C---:B------:R-:W-:Y:S01]  /*6740*/  HMMA.16816.F32 R8, R184.reuse, R198, R8 ;  /* 0x000000c6b808723c */ /* 0x040fe20000001808 */
[----:B------:R-:W3:Y:S07]  /*6750*/  LDSM.16.M88.4 R196, [R212] ;  /* 0x00000000d4c4783b */ /* 0x000eee0000000200 */
[C---:B----4-:R-:W-:Y:S08]  /*6760*/  HMMA.16816.F32 R12, R184.reuse, R168, R12 ;  /* 0x000000a8b80c723c */ /* 0x050ff0000000180c */
[C---:B------:R-:W-:Y:S01]  /*6770*/  HMMA.16816.F32 R16, R184.reuse, R170, R16 ;  /* 0x000000aab810723c */ /* 0x040fe20000001810 */
[----:B------:R-:W-:Y:S07]  /*6780*/  LDSM.16.M88.4 R168, [R225+0x14100] ;  /* 0x01410000e1a8783b */ /* 0x000fee0000000200 */
[C---:B------:R-:W-:Y:S08]  /*6790*/  HMMA.16816.F32 R20, R184.reuse, R180, R20 ;  /* 0x000000b4b814723c */ /* 0x040ff00000001814 */
[C---:B------:R-:W-:Y:S01]  /*67a0*/  HMMA.16816.F32 R24, R184.reuse, R182, R24 ;  /* 0x000000b6b818723c */ /* 0x040fe20000001818 */
[----:B------:R-:W4:Y:S07]  /*67b0*/  LDSM.16.M88.4 R180, [R224+0xa100] ;  /* 0x00a10000e0b4783b */ /* 0x000f2e0000000200 */
[C---:B-----5:R-:W-:Y:S08]  /*67c0*/  HMMA.16816.F32 R28, R184.reuse, R192, R28 ;  /* 0x000000c0b81c723c */ /* 0x060ff0000000181c */
[----:B------:R-:W-:Y:S01]  /*67d0*/  HMMA.16816.F32 R32, R184, R194, R32 ;  /* 0x000000c2b820723c */ /* 0x000fe20000001820 */
[----:B------:R-:W5:Y:S06]  /*67e0*/  LDSM.16.M88.4 R184, [R224+0xa900] ;  /* 0x00a90000e0b8783b */ /* 0x000f6c0000000200 */
[----:B------:R-:W3:Y:S01]  /*67f0*/  LDSM.16.M88.4 R192, [R224+0xb100] ;  /* 0x00b10000e0c0783b */ /* 0x000ee20000000200 */
[C---:B-1----:R-:W-:Y:S08]  /*6800*/  HMMA.16816.F32 R4, R164.reuse, R172, R4 ;  /* 0x000000aca404723c */ /* 0x042ff00000001804 */
[C---:B------:R-:W-:Y:S01]  /*6810*/  HMMA.16816.F32 R8, R164.reuse, R174, R8 ;  /* 0x000000aea408723c */ /* 0x040fe20000001808 */
[----:B------:R-:W1:Y:S07]  /*6820*/  LDSM.16.M88.4 R172, [R224+0xb900] ;  /* 0x00b90000e0ac783b */ /* 0x000e6e0000000200 */
[C---:B------:R-:W-:Y:S08]  /*6830*/  HMMA.16816.F32 R12, R164.reuse, R176, R12 ;  /* 0x000000b0a40c723c */ /* 0x040ff0000000180c */
[C---:B------:R-:W-:Y:S01]  /*6840*/  HMMA.16816.F32 R16, R164.reuse, R178, R16 ;  /* 0x000000b2a410723c */ /* 0x040fe20000001810 */
[----:B------:R-:W-:Y:S07]  /*6850*/  LDSM.16.M88.4 R176, [R223+0x14100] ;  /* 0x01410000dfb0783b */ /* 0x000fee0000000200 */
[C---:B--2---:R-:W-:Y:S08]  /*6860*/  HMMA.16816.F32 R20, R164.reuse, R188, R20 ;  /* 0x000000bca414723c */ /* 0x044ff00000001814 */
[C---:B------:R-:W-:Y:S01]  /*6870*/  HMMA.16816.F32 R24, R164.reuse, R190, R24 ;  /* 0x000000bea418723c */ /* 0x040fe20000001818 */
[----:B------:R-:W2:Y:S07]  /*6880*/  LDSM.16.M88.4 R188, [R216+0x2000] ;  /* 0x00200000d8bc783b */ /* 0x000eae0000000200 */
[C---:B---3--:R-:W-:Y:S08]  /*6890*/  HMMA.16816.F32 R28, R164.reuse, R196, R28 ;  /* 0x000000c4a41c723c */ /* 0x048ff0000000181c */
[----:B------:R-:W-:Y:S01]  /*68a0*/  HMMA.16816.F32 R32, R164, R198, R32 ;  /* 0x000000c6a420723c */ /* 0x000fe20000001820 */
[----:B------:R-:W3:Y:S06]  /*68b0*/  LDSM.16.M88.4 R164, [R216+0x2800] ;  /* 0x00280000d8a4783b */ /* 0x000eec0000000200 */
[----:B------:R-:W1:Y:S01]  /*68c0*/  LDSM.16.M88.4 R196, [R216+0x3000] ;  /* 0x00300000d8c4783b */ /* 0x000e620000000200 */
[C---:B----4-:R-:W-:Y:S08]  /*68d0*/  HMMA.16816.F32 R4, R168.reuse, R180, R4 ;  /* 0x000000b4a804723c */ /* 0x050ff00000001804 */
[C---:B------:R-:W-:Y:S01]  /*68e0*/  HMMA.16816.F32 R8, R168.reuse, R182, R8 ;  /* 0x000000b6a808723c */ /* 0x040fe20000001808 */
[----:B------:R-:W4:Y:S07]  /*68f0*/  LDSM.16.M88.4 R180, [R216+0x3800] ;  /* 0x00380000d8b4783b */ /* 0x000f2e0000000200 */
[C---:B-----5:R-:W-:Y:S08]  /*6900*/  HMMA.16816.F32 R12, R168.reuse, R184, R12 ;  /* 0x000000b8a80c723c */ /* 0x060ff0000000180c */
[C---:B------:R-:W-:Y:S01]  /*6910*/  HMMA.16816.F32 R16, R168.reuse, R186, R16 ;  /* 0x000000baa810723c */ /* 0x040fe20000001810 */
[----:B------:R-:W-:Y:S07]  /*6920*/  LDSM.16.M88.4 R184, [R230+0x18100] ;  /* 0x01810000e6b8783b */ /* 0x000fee0000000200 */
[C---:B------:R-:W-:Y:S08]  /*6930*/  HMMA.16816.F32 R20, R168.reuse, R192, R20 ;  /* 0x000000c0a814723c */ /* 0x040ff00000001814 */
[C---:B------:R-:W-:Y:S01]  /*6940*/  HMMA.16816.F32 R24, R168.reuse, R194, R24 ;  /* 0x000000c2a818723c */ /* 0x040fe20000001818 */
[----:B------:R-:W5:Y:S07]  /*6950*/  LDSM.16.M88.4 R192, [R229+0xc100] ;  /* 0x00c10000e5c0783b */ /* 0x000f6e0000000200 */
[C---:B-1----:R-:W-:Y:S08]  /*6960*/  HMMA.16816.F32 R28, R168.reuse, R172, R28 ;  /* 0x000000aca81c723c */ /* 0x042ff0000000181c */
[----:B------:R-:W-:Y:S01]  /*6970*/  HMMA.16816.F32 R32, R168, R174, R32 ;  /* 0x000000aea820723c */ /* 0x000fe20000001820 */
[----:B------:R-:W-:Y:S06]  /*6980*/  LDSM.16.M88.4 R168, [R229+0xd100] ;  /* 0x00d10000e5a8783b */ /* 0x000fec0000000200 */
[----:B------:R-:W-:Y:S01]  /*6990*/  LDSM.16.M88.4 R172, [R229+0xd900] ;  /* 0x00d90000e5ac783b */ /* 0x000fe20000000200 */
[C---:B--2---:R-:W-:Y:S08]  /*69a0*/  HMMA.16816.F32 R4, R176.reuse, R188, R4 ;  /* 0x000000bcb004723c */ /* 0x044ff00000001804 */
[C---:B------:R-:W-:Y:S01]  /*69b0*/  HMMA.16816.F32 R8, R176.reuse, R190, R8 ;  /* 0x000000beb008723c */ /* 0x040fe20000001808 */
[----:B------:R-:W-:Y:S07]  /*69c0*/  LDSM.16.M88.4 R188, [R226+0x18100] ;  /* 0x01810000e2bc783b */ /* 0x000fee0000000200 */
[C---:B---3--:R-:W-:Y:S08]  /*69d0*/  HMMA.16816.F32 R12, R176.reuse, R164, R12 ;  /* 0x000000a4b00c723c */ /* 0x048ff0000000180c */
[C---:B------:R-:W-:Y:S01]  /*69e0*/  HMMA.16816.F32 R16, R176.reuse, R166, R16 ;  /* 0x000000a6b010723c */ /* 0x040fe20000001810 */
[----:B------:R-:W1:Y:S07]  /*69f0*/  LDSM.16.M88.4 R164, [R229+0xc900] ;  /* 0x00c90000e5a4783b */ /* 0x000e6e0000000200 */
[C---:B------:R-:W-:Y:S08]  /*6a00*/  HMMA.16816.F32 R20, R176.reuse, R196, R20 ;  /* 0x000000c4b014723c */ /* 0x040ff00000001814 */
[C---:B------:R-:W-:Y:S01]  /*6a10*/  HMMA.16816.F32 R24, R176.reuse, R198, R24 ;  /* 0x000000c6b018723c */ /* 0x040fe20000001818 */
[----:B------:R-:W2:Y:S07]  /*6a20*/  LDSM.16.M88.4 R196, [R211] ;  /* 0x00000000d3c4783b */ /* 0x000eae0000000200 */
[C---:B----4-:R-:W-:Y:S08]  /*6a30*/  HMMA.16816.F32 R28, R176.reuse, R180, R28 ;  /* 0x000000b4b01c723c */ /* 0x050ff0000000181c */
[----:B------:R-:W-:Y:S01]  /*6a40*/  HMMA.16816.F32 R32, R176, R182, R32 ;  /* 0x000000b6b020723c */ /* 0x000fe20000001820 */
[----:B------:R-:W3:Y:S06]  /*6a50*/  LDSM.16.M88.4 R176, [R210] ;  /* 0x00000000d2b0783b */ /* 0x000eec0000000200 */
[----:B------:R-:W4:Y:S01]  /*6a60*/  LDSM.16.M88.4 R180, [R209] ;  /* 0x00000000d1b4783b */ /* 0x000f220000000200 */
[C---:B-----5:R-:W-:Y:S08]  /*6a70*/  HMMA.16816.F32 R4, R184.reuse, R192, R4 ;  /* 0x000000c0b804723c */ /* 0x060ff00000001804 */
[C---:B------:R-:W-:Y:S01]  /*6a80*/  HMMA.16816.F32 R8, R184.reuse, R194, R8 ;  /* 0x000000c2b808723c */ /* 0x040fe20000001808 */
[----:B------:R-:W5:Y:S07]  /*6a90*/  LDSM.16.M88.4 R192, [R208] ;  /* 0x00000000d0c0783b */ /* 0x000f6e0000000200 */
        /* <DEDUP_REMOVED lines=8> */
[----:B------:R-:W1:Y:S06]  /*6b20*/  LDSM.16.M88.4 R172, [R224+0xc900] ;  /* 0x00c90000e0ac783b */ /* 0x000e6c0000000200 */
[----:B------:R-:W1:Y:S01]  /*6b30*/  LDSM.16.M88.4 R184, [R224+0xd100] ;  /* 0x00d10000e0b8783b */ /* 0x000e620000000200 */
[C---:B--2---:R-:W-:Y:S08]  /*6b40*/  HMMA.16816.F32 R4, R188.reuse, R196, R4 ;  /* 0x000000c4bc04723c */ /* 0x044ff00000001804 */
[C---:B------:R-:W-:Y:S01]  /*6b50*/  HMMA.16816.F32 R8, R188.reuse, R198, R8 ;  /* 0x000000c6bc08723c */ /* 0x040fe20000001808 */
[----:B------:R-:W2:Y:S07]  /*6b60*/  LDSM.16.M88.4 R196, [R224+0xd900] ;  /* 0x00d90000e0c4783b */ /* 0x000eae0000000200 */
[C---:B---3--:R-:W-:Y:S08]  /*6b70*/  HMMA.16816.F32 R12, R188.reuse, R176, R12 ;  /* 0x000000b0bc0c723c */ /* 0x048ff0000000180c */
[C---:B------:R-:W-:Y:S01]  /*6b80*/  HMMA.16816.F32 R16, R188.reuse, R178, R16 ;  /* 0x000000b2bc10723c */ /* 0x040fe20000001810 */
[----:B------:R-:W-:Y:S07]  /*6b90*/  LDSM.16.M88.4 R176, [R223+0x18100] ;  /* 0x01810000dfb0783b */ /* 0x000fee0000000200 */
[C---:B----4-:R-:W-:Y:S08]  /*6ba0*/  HMMA.16816.F32 R20, R188.reuse, R180, R20 ;  /* 0x000000b4bc14723c */ /* 0x050ff00000001814 */
[C---:B------:R-:W-:Y:S01]  /*6bb0*/  HMMA.16816.F32 R24, R188.reuse, R182, R24 ;  /* 0x000000b6bc18723c */ /* 0x040fe20000001818 */
[----:B------:R-:W3:Y:S07]  /*6bc0*/  LDSM.16.M88.4 R180, [R216+0x4000] ;  /* 0x00400000d8b4783b */ /* 0x000eee0000000200 */
[C---:B-----5:R-:W-:Y:S08]  /*6bd0*/  HMMA.16816.F32 R28, R188.reuse, R192, R28 ;  /* 0x000000c0bc1c723c */ /* 0x060ff0000000181c */
[----:B------:R-:W-:Y:S01]  /*6be0*/  HMMA.16816.F32 R32, R188, R194, R32 ;  /* 0x000000c2bc20723c */ /* 0x000fe20000001820 */
[----:B------:R-:W4:Y:S06]  /*6bf0*/  LDSM.16.M88.4 R188, [R216+0x4800] ;  /* 0x00480000d8bc783b */ /* 0x000f2c0000000200 */
[----:B------:R-:W5:Y:S01]  /*6c00*/  LDSM.16.M88.4 R192, [R216+0x5000] ;  /* 0x00500000d8c0783b */ /* 0x000f620000000200 */
        /* <DEDUP_REMOVED lines=8> */
[----:B------:R-:W1:Y:S07]  /*6c90*/  LDSM.16.M88.4 R184, [R229+0xe100] ;  /* 0x00e10000e5b8783b */ /* 0x000e6e0000000200 */
[C---:B--2---:R-:W-:Y:S08]  /*6ca0*/  HMMA.16816.F32 R28, R164.reuse, R196, R28 ;  /* 0x000000c4a41c723c */ /* 0x044ff0000000181c */
[----:B------:R-:W-:Y:S01]  /*6cb0*/  HMMA.16816.F32 R32, R164, R198, R32 ;  /* 0x000000c6a420723c */ /* 0x000fe20000001820 */
[----:B------:R-:W2:Y:S06]  /*6cc0*/  LDSM.16.M88.4 R164, [R229+0xe900] ;  /* 0x00e90000e5a4783b */ /* 0x000eac0000000200 */
[----:B------:R-:W1:Y:S01]  /*6cd0*/  LDSM.16.M88.4 R196, [R229+0xf100] ;  /* 0x00f10000e5c4783b */ /* 0x000e620000000200 */
[C---:B---3--:R-:W-:Y:S08]  /*6ce0*/  HMMA.16816.F32 R4, R176.reuse, R180, R4 ;  /* 0x000000b4b004723c */ /* 0x048ff00000001804 */
[C---:B------:R-:W-:Y:S01]  /*6cf0*/  HMMA.16816.F32 R8, R176.reuse, R182, R8 ;  /* 0x000000b6b008723c */ /* 0x040fe20000001808 */
[----:B------:R-:W3:Y:S07]  /*6d00*/  LDSM.16.M88.4 R180, [R229+0xf900] ;  /* 0x00f90000e5b4783b */ /* 0x000eee0000000200 */
[C---:B----4-:R-:W-:Y:S08]  /*6d10*/  HMMA.16816.F32 R12, R176.reuse, R188, R12 ;  /* 0x000000bcb00c723c */ /* 0x050ff0000000180c */
[C---:B------:R-:W-:Y:S01]  /*6d20*/  HMMA.16816.F32 R16, R176.reuse, R190, R16 ;  /* 0x000000beb010723c */ /* 0x040fe20000001810 */
[----:B------:R-:W-:Y:S07]  /*6d30*/  LDSM.16.M88.4 R188, [R226+0x1c100] ;  /* 0x01c10000e2bc783b */ /* 0x000fee0000000200 */
[C---:B-----5:R-:W-:Y:S08]  /*6d40*/  HMMA.16816.F32 R20, R176.reuse, R192, R20 ;  /* 0x000000c0b014723c */ /* 0x060ff00000001814 */
[C---:B------:R-:W-:Y:S01]  /*6d50*/  HMMA.16816.F32 R24, R176.reuse, R194, R24 ;  /* 0x000000c2b018723c */ /* 0x040fe20000001818 */
[----:B------:R-:W4:Y:S07]  /*6d60*/  LDSM.16.M88.4 R192, [R207] ;  /* 0x00000000cfc0783b */ /* 0x000f2e0000000200 */
[C---:B-1----:R-:W-:Y:S08]  /*6d70*/  HMMA.16816.F32 R28, R176.reuse, R168, R28 ;  /* 0x000000a8b01c723c */ /* 0x042ff0000000181c */
[----:B------:R-:W-:Y:S01]  /*6d80*/  HMMA.16816.F32 R32, R176, R170, R32 ;  /* 0x000000aab020723c */ /* 0x000fe20000001820 */
[----:B------:R-:W-:Y:S06]  /*6d90*/  LDSM.16.M88.4 R168, [R205] ;  /* 0x00000000cda8783b */ /* 0x000fec0000000200 */
[----:B------:R-:W-:Y:S01]  /*6da0*/  LDSM.16.M88.4 R176, [R204] ;  /* 0x00000000ccb0783b */ /* 0x000fe20000000200 */
[C---:B------:R-:W-:Y:S08]  /*6db0*/  HMMA.16816.F32 R4, R172.reuse, R184, R4 ;  /* 0x000000b8ac04723c */ /* 0x040ff00000001804 */
[C---:B------:R-:W-:Y:S01]  /*6dc0*/  HMMA.16816.F32 R8, R172.reuse, R186, R8 ;  /* 0x000000baac08723c */ /* 0x040fe20000001808 */
[----:B------:R-:W-:Y:S07]  /*6dd0*/  LDSM.16.M88.4 R184, [R225+0x1c100] ;  /* 0x01c10000e1b8783b */ /* 0x000fee0000000200 */
[C---:B--2---:R-:W-:Y:S08]  /*6de0*/  HMMA.16816.F32 R12, R172.reuse, R164, R12 ;  /* 0x000000a4ac0c723c */ /* 0x044ff0000000180c */
[C---:B------:R-:W-:Y:S01]  /*6df0*/  HMMA.16816.F32 R16, R172.reuse, R166, R16 ;  /* 0x000000a6ac10723c */ /* 0x040fe20000001810 */
[----:B------:R-:W1:Y:S07]  /*6e00*/  LDSM.16.M88.4 R164, [R206] ;  /* 0x00000000cea4783b */ /* 0x000e6e0000000200 */
[C---:B------:R-:W-:Y:S08]  /*6e10*/  HMMA.16816.F32 R20, R172.reuse, R196, R20 ;  /* 0x000000c4ac14723c */ /* 0x040ff00000001814 */
[C---:B------:R-:W-:Y:S01]  /*6e20*/  HMMA.16816.F32 R24, R172.reuse, R198, R24 ;  /* 0x000000c6ac18723c */ /* 0x040fe20000001818 */
[----:B------:R-:W2:Y:S07]  /*6e30*/  LDSM.16.M88.4 R196, [R224+0xe100] ;  /* 0x00e10000e0c4783b */ /* 0x000eae0000000200 */
[C---:B---3--:R-:W-:Y:S08]  /*6e40*/  HMMA.16816.F32 R28, R172.reuse, R180, R28 ;  /* 0x000000b4ac1c723c */ /* 0x048ff0000000181c */
[----:B------:R-:W-:Y:S01]  /*6e50*/  HMMA.16816.F32 R32, R172, R182, R32 ;  /* 0x000000b6ac20723c */ /* 0x000fe20000001820 */
[----:B------:R-:W3:Y:S06]  /*6e60*/  LDSM.16.M88.4 R172, [R224+0xe900] ;  /* 0x00e90000e0ac783b */ /* 0x000eec0000000200 */
[----:B------:R-:W5:Y:S01]  /*6e70*/  LDSM.16.M88.4 R180, [R224+0xf100] ;  /* 0x00f10000e0b4783b */ /* 0x000f620000000200 */
[C---:B----4-:R-:W-:Y:S08]  /*6e80*/  HMMA.16816.F32 R4, R188.reuse, R192, R4 ;  /* 0x000000c0bc04723c */ /* 0x050ff00000001804 */
[C---:B------:R-:W-:Y:S01]  /*6e90*/  HMMA.16816.F32 R8, R188.reuse, R194, R8 ;  /* 0x000000c2bc08723c */ /* 0x040fe20000001808 */
[----:B------:R-:W4:Y:S07]  /*6ea0*/  LDSM.16.M88.4 R192, [R224+0xf900] ;  /* 0x00f90000e0c0783b */ /* 0x000f2e0000000200 */
        /* <DEDUP_REMOVED lines=12> */
[----:B------:R-:W2:Y:S01]  /*6f70*/  LDSM.16.M88.4 R196, [R216+0x7800] ;  /* 0x00780000d8c4783b */ /* 0x000ea20000000200 */
[----:B------:R-:W-:Y:S05]  /*6f80*/  DEPBAR.LE SB0, 0x0 ;  /* 0x000080000000791a */ /* 0x000fea0000000000 */
[----:B------:R-:W-:Y:S01]  /*6f90*/  BAR.SYNC.DEFER_BLOCKING 0x0 ;  /* 0x0000000000007b1d */ /* 0x000fe20000010000 */
[C---:B---3--:R-:W-:Y:S08]  /*6fa0*/  HMMA.16816.F32 R12, R184.reuse, R172, R12 ;  /* 0x000000acb80c723c */ /* 0x048ff0000000180c */
[C---:B------:R-:W-:Y:S08]  /*6fb0*/  HMMA.16816.F32 R16, R184.reuse, R174, R16 ;  /* 0x000000aeb810723c */ /* 0x040ff00000001810 */
[C---:B-----5:R-:W-:Y:S08]  /*6fc0*/  HMMA.16816.F32 R20, R184.reuse, R180, R20 ;  /* 0x000000b4b814723c */ /* 0x060ff00000001814 */
[C---:B------:R-:W-:Y:S08]  /*6fd0*/  HMMA.16816.F32 R24, R184.reuse, R182, R24 ;  /* 0x000000b6b818723c */ /* 0x040ff00000001818 */
[C---:B----4-:R-:W-:Y:S08]  /*6fe0*/  HMMA.16816.F32 R28, R184.reuse, R192, R28 ;  /* 0x000000c0b81c723c */ /* 0x050ff0000000181c */
[----:B------:R-:W-:Y:S08]  /*6ff0*/  HMMA.16816.F32 R32, R184, R194, R32 ;  /* 0x000000c2b820723c */ /* 0x000ff00000001820 */
[C---:B-1----:R-:W-:Y:S08]  /*7000*/  HMMA.16816.F32 R4, R164.reuse, R168, R4 ;  /* 0x000000a8a404723c */ /* 0x042ff00000001804 */
[C---:B------:R-:W-:Y:S08]  /*7010*/  HMMA.16816.F32 R8, R164.reuse, R170, R8 ;  /* 0x000000aaa408723c */ /* 0x040ff00000001808 */
[C---:B------:R-:W-:Y:S08]  /*7020*/  HMMA.16816.F32 R12, R164.reuse, R176, R12 ;  /* 0x000000b0a40c723c */ /* 0x040ff0000000180c */
[C---:B------:R-:W-:Y:S08]  /*7030*/  HMMA.16816.F32 R16, R164.reuse, R178, R16 ;  /* 0x000000b2a410723c */ /* 0x040ff00000001810 */
[C---:B------:R-:W-:Y:S08]  /*7040*/  HMMA.16816.F32 R20, R164.reuse, R188, R20 ;  /* 0x000000bca414723c */ /* 0x040ff00000001814 */
[C---:B------:R-:W-:Y:S08]  /*7050*/  HMMA.16816.F32 R24, R164.reuse, R190, R24 ;  /* 0x000000bea418723c */ /* 0x040ff00000001818 */
[C---:B--2---:R-:W-:Y:S08]  /*7060*/  HMMA.16816.F32 R28, R164.reuse, R196, R28 ;  /* 0x000000c4a41c723c */ /* 0x044ff0000000181c */
[----:B------:R-:W-:Y:S01]  /*7070*/  HMMA.16816.F32 R32, R164, R198, R32 ;  /* 0x000000c6a420723c */ /* 0x000fe20000001820 */
[----:B------:R-:W-:-:S07]  /*7080*/  @P0 BRA `(.L_x_1987) ;  /* 0x000004a000000947 */ /* 0x000fce0003800000 */
[----:B------:R-:W-:Y:S01]  /*7090*/  ISETP.NE.AND P1, PT, R232, 0x1, PT ;  /* 0x00000001e800780c */ /* 0x000fe20003f25270 */
[----:B------:R-:W-:Y:S01]  /*70a0*/  ULEA UR5, UR20, UR12, 0x6 ;  /* 0x0000000c14057291 */ /* 0x000fe2000f8e303f */
[----:B------:R-:W-:Y:S01]  /*70b0*/  IADD3 R176, -R250, 0x10, RZ ;  /* 0x00000010fab07810 */ /* 0x000fe20007ffe1ff */
[----:B------:R-:W-:Y:S01]  /*70c0*/  IMAD.MOV.U32 R233, RZ, RZ, RZ ;  /* 0x000000ffffe97224 */ /* 0x000fe200078e00ff */
[----:B------:R-:W-:Y:S01]  /*70d0*/  IADD3 R174, -R249, 0x10, RZ ;  /* 0x00000010f9ae7810 */ /* 0x000fe20007ffe1ff */
[----:B------:R-:W-:Y:S01]  /*70e0*/  IMAD.SHL.U32 R200, R244, 0x2, RZ ;  /* 0x00000002f4c87824 */ /* 0x000fe200078e00ff */
[----:B------:R-:W-:Y:S01]  /*70f0*/  LOP3.LUT R176, R176, 0xf, RZ, 0xc0, !PT ;  /* 0x0000000fb0b07812 */ /* 0x000fe200078ec0ff */
[----:B------:R-:W-:Y:S01]  /*7100*/  IMAD.U32 R234, RZ, RZ, UR5 ;  /* 0x00000005ffea7e24 */ /* 0x000fe2000f8e00ff */
[----:B------:R-:W-:Y:S02]  /*7110*/  LOP3.LUT R174, R174, 0xf, RZ, 0xc0, !PT ;  /* 0x0000000faeae7812 */ /* 0x000fe400078ec0ff */
[----:B------:R-:W-:Y:S02]  /*7120*/  IADD3 R173, -R247, 0x10, RZ ;  /* 0x00000010f7ad7810 */ /* 0x000fe40007ffe1ff */
[----:B------:R-:W-:Y:S02]  /*7130*/  IADD3 R234, R234, -0x40, R235 ;  /* 0xffffffc0eaea7810 */ /* 0x000fe40007ffe0eb */
[----:B------:R-:W-:Y:S02]  /*7140*/  LOP3.LUT R173, R173, 0xf, RZ, 0xc0, !PT ;  /* 0x0000000fadad7812 */ /* 0x000fe400078ec0ff */
[----:B------:R-:W-:Y:S01]  /*7150*/  SHF.R.S32.HI R201, RZ, 0x1f, R244 ;  /* 0x0000001fffc97819 */ /* 0x000fe200000114f4 */
[----:B------:R-:W-:Y:S03]  /*7160*/  @P1 IMAD.HI.U32 R166, R234, c[0x0][0x2bc], RZ ;  /* 0x0000af00eaa61a27 */ /* 0x000fe600078e00ff */
[----:B------:R-:W-:Y:S01]  /*7170*/  SHF.L.U64.HI R201, R244, 0x1, R201 ;  /* 0x00000001f4c97819 */ /* 0x000fe200000102c9 */
[----:B------:R-:W-:Y:S01]  /*7180*/  IMAD.MOV.U32 R0, RZ, RZ, R234 ;  /* 0x000000ffff007224 */ /* 0x000fe200078e00ea */
[----:B------:R-:W-:Y:S04]  /*7190*/  @P1 SHF.R.U32.HI R0, RZ, c[0x0][0x2c0], R166 ;  /* 0x0000b000ff001a19 */ /* 0x000fe800000116a6 */
[C---:B------:R-:W-:Y:S04]  /*71a0*/  @!P2 IADD3 R167, P0, R0.reuse, UR16, RZ ;  /* 0x0000001000a7ac10 */ /* 0x040fe8000ff1e0ff */
[----:B------:R-:W-:Y:S02]  /*71b0*/  @!P2 LEA.HI.X.SX32 R166, R0, UR8, 0x1, P0 ;  /* 0x0000000800a6ac11 */ /* 0x000fe400080f0eff */
[C---:B------:R-:W-:Y:S04]  /*71c0*/  @!P2 LEA R164, P0, R167.reuse, c[0x0][0x2a0], 0x2 ;  /* 0x0000a800a7a4aa11 */ /* 0x040fe800078010ff */
[----:B------:R-:W-:Y:S01]  /*71d0*/  @!P2 LEA.HI.X R165, R167, c[0x0][0x2a4], R166, 0x2, P0 ;  /* 0x0000a900a7a5aa11 */ /* 0x000fe200000f14a6 */
[----:B------:R-:W-:Y:S01]  /*71e0*/  IMAD.MOV R167, RZ, RZ, -R0 ;  /* 0x000000ffffa77224 */ /* 0x000fe200078e0a00 */
[----:B------:R-:W-:Y:S03]  /*71f0*/  SHF.L.U64.HI R166, R242, 0x1, R245 ;  /* 0x00000001f2a67819 */ /* 0x000fe600000102f5 */
[----:B------:R1:W2:Y:S01]  /*7200*/  @!P2 LDG.E R233, [R164.64] ;  /* 0x00000012a4e9a981 */ /* 0x0002a2000c1e1900 */
[----:B------:R-:W-:Y:S04]  /*7210*/  IMAD R234, R167, c[0x0][0x2b8], R234 ;  /* 0x0000ae00a7ea7a24 */ /* 0x000fe800078e02ea */
[C---:B------:R-:W-:Y:S01]  /*7220*/  IMAD.WIDE.U32 R170, R234.reuse, c[0x0][0x1e0], RZ ;  /* 0x00007800eaaa7a25 */ /* 0x040fe200078e00ff */
[----:B------:R-:W-:Y:S05]  /*7230*/  SHF.R.S32.HI R167, RZ, 0x1f, R234 ;  /* 0x0000001fffa77819 */ /* 0x000fea00000114ea */
[----:B------:R-:W-:Y:S04]  /*7240*/  IMAD R167, R167, c[0x0][0x1e0], RZ ;  /* 0x00007800a7a77a24 */ /* 0x000fe800078e02ff */
[----:B------:R-:W-:Y:S04]  /*7250*/  IMAD R167, R234, c[0x0][0x1e4], R167 ;  /* 0x00007900eaa77a24 */ /* 0x000fe800078e02a7 */
[----:B------:R-:W-:Y:S01]  /*7260*/  IMAD.IADD R171, R171, 0x1, R167 ;  /* 0x00000001abab7824 */ /* 0x000fe200078e02a7 */
[----:B-1----:R-:W-:Y:S02]  /*7270*/  SHF.L.U64.HI R164, R241, 0x1, R246 ;  /* 0x00000001f1a47819 */ /* 0x002fe400000102f6 */
[----:B--2---:R-:W-:Y:S01]  /*7280*/  SHF.R.S32.HI R0, RZ, 0x1f, R233 ;  /* 0x0000001fff007819 */ /* 0x004fe200000114e9 */
[C---:B------:R-:W-:Y:S04]  /*7290*/  IMAD.WIDE.U32 R170, R233.reuse, c[0x0][0x1f0], R170 ;  /* 0x00007c00e9aa7a25 */ /* 0x040fe800078e00aa */
[----:B------:R-:W-:Y:S01]  /*72a0*/  IMAD R0, R0, c[0x0][0x1f0], RZ ;  /* 0x00007c0000007a24 */ /* 0x000fe200078e02ff */
[----:B------:R-:W-:Y:S03]  /*72b0*/  IADD3 R165, P0, R170, UR14, RZ ;  /* 0x0000000eaaa57c10 */ /* 0x000fe6000ff1e0ff */
[----:B------:R-:W-:Y:S05]  /*72c0*/  IMAD R0, R233, c[0x0][0x1f4], R0 ;  /* 0x00007d00e9007a24 */ /* 0x000fea00078e0200 */
[----:B------:R-:W-:Y:S02]  /*72d0*/  IADD3.X R0, R171, UR7, R0, P0, !PT ;  /* 0x00000007ab007c10 */ /* 0x000fe400087fe400 */
[C---:B------:R-:W-:Y:S04]  /*72e0*/  LEA R168, P0, R165.reuse, c[0x0][0x1c8], 0x1 ;  /* 0x00007200a5a87a11 */ /* 0x040fe800078008ff */
[----:B------:R-:W-:Y:S01]  /*72f0*/  LEA.HI.X R167, R165, c[0x0][0x1cc], R0, 0x1, P0 ;  /* 0x00007300a5a77a11 */ /* 0x000fe200000f0c00 */
[----:B------:R-:W1:Y:S01]  /*7300*/  SHFL.IDX PT, R170, R168, 0x1, 0x181f ;  /* 0x00381f00a8aa7f89 */ /* 0x000e6200000e0000 */
[----:B------:R-:W-:Y:S02]  /*7310*/  IMAD.SHL.U32 R165, R242, 0x2, RZ ;  /* 0x00000002f2a57824 */ /* 0x000fe400078e00ff */
[----:B------:R-:W-:Y:S01]  /*7320*/  IMAD.SHL.U32 R0, R241, 0x2, RZ ;  /* 0x00000002f1007824 */ /* 0x000fe200078e00ff */
[----:B------:R-:W2:Y:S04]  /*7330*/  SHFL.IDX PT, R169, R167, 0x1, 0x181f ;  /* 0x00381f00a7a97f89 */ /* 0x000ea800000e0000 */
[----:B------:R-:W3:Y:S04]  /*7340*/  SHFL.IDX PT, R168, R168, RZ, 0x181f ;  /* 0x00181fffa8a87589 */ /* 0x000ee800000e0000 */
[----:B------:R-:W4:Y:S01]  /*7350*/  SHFL.IDX PT, R167, R167, RZ, 0x181f ;  /* 0x00181fffa7a77589 */ /* 0x000f2200000e0000 */
[-C--:B-1----:R-:W-:Y:S04]  /*7360*/  IADD3 R176, P1, P0, R176, R170.reuse, R251 ;  /* 0x000000aab0b07210 */ /* 0x082fe8000783e0fb */
[-C--:B--2---:R-:W-:Y:S02]  /*7370*/  IADD3.X R177, RZ, R169.reuse, R252, P1, P0 ;  /* 0x000000a9ffb17210 */ /* 0x084fe40000fe04fc */
[-C--:B------:R-:W-:Y:S04]  /*7380*/  IADD3 R174, P1, P0, R174, R170.reuse, R165 ;  /* 0x000000aaaeae7210 */ /* 0x080fe8000783e0a5 */
[-C--:B------:R-:W-:Y:S02]  /*7390*/  IADD3.X R175, RZ, R169.reuse, R166, P1, P0 ;  /* 0x000000a9ffaf7210 */ /* 0x080fe40000fe04a6 */
[----:B------:R-:W-:Y:S04]  /*73a0*/  IADD3 R172, P1, P0, R173, R170, R0 ;  /* 0x000000aaadac7210 */ /* 0x000fe8000783e000 */
[----:B------:R-:W-:Y:S02]  /*73b0*/  IADD3.X R173, RZ, R169, R164, P1, P0 ;  /* 0x000000a9ffad7210 */ /* 0x000fe40000fe04a4 */
[C---:B---3--:R-:W-:Y:S05]  /*73c0*/  IADD3 R178, P0, R168.reuse, R165, RZ ;  /* 0x000000a5a8b27210 */ /* 0x048fea0007f1e0ff */
[C---:B----4-:R-:W-:Y:S01]  /*73d0*/  IMAD.X R179, R167.reuse, 0x1, R166, P0 ;  /* 0x00000001a7b37824 */ /* 0x050fe200000e06a6 */
[C---:B------:R-:W-:Y:S05]  /*73e0*/  IADD3 R180, P0, R168.reuse, R0, RZ ;  /* 0x00000000a8b47210 */ /* 0x040fea0007f1e0ff */
[C---:B------:R-:W-:Y:S01]  /*73f0*/  IMAD.X R181, R167.reuse, 0x1, R164, P0 ;  /* 0x00000001a7b57824 */ /* 0x040fe200000e06a4 */
[CC--:B------:R-:W-:Y:S05]  /*7400*/  IADD3 R164, P0, R168.reuse, R200.reuse, RZ ;  /* 0x000000c8a8a47210 */ /* 0x0c0fea0007f1e0ff */
[C-C-:B------:R-:W-:Y:S01]  /*7410*/  IMAD.X R165, R167.reuse, 0x1, R201.reuse, P0 ;  /* 0x00000001a7a57824 */ /* 0x140fe200000e06c9 */
[----:B------:R-:W-:Y:S04]  /*7420*/  IADD3 R182, P0, R168, R251, RZ ;  /* 0x000000fba8b67210 */ /* 0x000fe80007f1e0ff */
[----:B------:R1:W-:Y:S01]  /*7430*/  LDGSTS.E.BYPASS.LTC128B.128 [R231+0x8100], [R164.64], !P3 ;  /* 0x08100000a4e77fae */ /* 0x0003e2000d901d52 */
        /* <DEDUP_REMOVED lines=15> */
.L_x_1987:
[----:B-1----:R-:W-:Y:S01]  /*7530*/  IMAD.MOV.U32 R171, RZ, RZ, R236 ;  /* 0x000000ffffab7224 */ /* 0x002fe200078e00ec */
[----:B------:R-:W-:Y:S01]  /*7540*/  PLOP3.LUT P0, PT, PT, PT, UP1, 0x80, 0x0 ;  /* 0x000000000000781c */ /* 0x000fe20003f0f018 */
[----:B------:R-:W0:Y:S01]  /*7550*/  LDGDEPBAR ;  /* 0x00000000000079af */ /* 0x000e220000000000 */
[----:B------:R-:W-:Y:S01]  /*7560*/  USHF.L.U32 UR5, UR20, 0x6, URZ ;  /* 0x0000000614057899 */ /* 0x000fe2000800063f */
[----:B------:R-:W-:Y:S10]  /*7570*/  IMAD.MOV.U32 R164, RZ, RZ, c[0x0][0x2ac] ;  /* 0x0000ab00ffa47624 */ /* 0x000ff400078e00ff */
[----:B------:R-:W-:Y:S01]  /*7580*/  @P0 IMAD.HI.U32 R0, R236, c[0x0][0x2c8], RZ ;  /* 0x0000b200ec000a27 */ /* 0x000fe200078e00ff */
[----:B------:R-:W-:Y:S11]  /*7590*/  PLOP3.LUT P0, PT, PT, PT, UP1, 0x80, 0x0 ;  /* 0x000000000000781c */ /* 0x000ff60003f0f018 */
[----:B------:R-:W-:Y:S02]  /*75a0*/  @!UPT UIADD3 URZ, URZ, URZ, URZ ;  /* 0x0000003f3f3ff290 */ /* 0x000fe4000fffe03f */
[----:B------:R-:W-:Y:S01]  /*75b0*/  @P0 SHF.R.U32.HI R171, RZ, c[0x0][0x2cc], R0 ;  /* 0x0000b300ffab0a19 */ /* 0x000fe20000011600 */
[----:B------:R-:W-:Y:S01]  /*75c0*/  IMAD.U32 R0, RZ, RZ, UR5 ;  /* 0x00000005ff007e24 */ /* 0x000fe2000f8e00ff */
[----:B------:R-:W-:Y:S03]  /*75d0*/  PLOP3.LUT P0, PT, PT, PT, UP0, 0x40, 0x0 ;  /* 0x000000000000781c */ /* 0x000fe60003f0e808 */
[----:B------:R-:W1:Y:S01]  /*75e0*/  SHFL.IDX PT, R173, R171, RZ, 0x1c1f ;  /* 0x001c1fffabad7589 */ /* 0x000e6200000e0000 */
[----:B------:R-:W-:Y:S05]  /*75f0*/  IADD3 R165, -R237, 0x1, -R0 ;  /* 0x00000001eda57810 */ /* 0x000fea0007ffe900 */
        /* <DEDUP_REMOVED lines=22> */
.L_x_1990:
[----:B------:R-:W-:Y:S04]  /*7760*/  MOV R166, c[0x0][0x32c] ;  /* 0x0000cb0000a67a02 */ /* 0x000fe80000000f00 */
[----:B------:R-:W-:Y:S11]  /*7770*/  ISETP.NE.AND P0, PT, R166, 0x1, PT ;  /* 0x00000001a600780c */ /* 0x000ff60003f05270 */
[----:B------:R-:W-:Y:S02]  /*7780*/  @!UPT UIADD3 URZ, URZ, URZ, URZ ;  /* 0x0000003f3f3ff290 */ /* 0x000fe4000fffe03f */
[----:B------:R-:W-:Y:S05]  /*7790*/  @P0 IMAD.HI.U32 R166, R173, c[0x0][0x330], RZ ;  /* 0x0000cc00ada60a27 */ /* 0x000fea00078e00ff */
[----:B------:R-:W-:Y:S02]  /*77a0*/  @P0 SHF.R.U32.HI R173, RZ, c[0x0][0x334], R166 ;  /* 0x0000cd00ffad0a19 */ /* 0x000fe400000116a6 */
.L_x_1991:
[----:B------:R-:W-:Y:S05]  /*77b0*/  BSYNC B0 ;  /* 0x0000000000007941 */ /* 0x000fea0003800000 */
.L_x_1989:
[----:B------:R-:W-:Y:S04]  /*77c0*/  IMAD R168, R173, c[0x0][0x32c], -R0 ;  /* 0x0000cb00ada87a24 */ /* 0x000fe800078e0a00 */
[----:B------:R-:W-:Y:S05]  /*77d0*/  IMAD.IADD R168, R168, 0x1, -R237 ;  /* 0x00000001a8a87824 */ /* 0x000fea00078e0aed */
[----:B------:R-:W-:Y:S02]  /*77e0*/  IADD3 R166, R168, c[0x0][0x32c], RZ ;  /* 0x0000cb00a8a67a10 */ /* 0x000fe40007ffe0ff */
[----:B------:R-:W-:Y:S02]  /*77f0*/  IMNMX R167, R167, R168, !PT ;  /* 0x000000a8a7a77217 */ /* 0x000fe40007800200 */
[----:B------:R-:W-:Y:S02]  /*7800*/  IMNMX R169, R169, R166, PT ;  /* 0x000000a6a9a97217 */ /* 0x000fe40003800200 */
.L_x_1988:
[----:B------:R-:W-:Y:S06]  /*7810*/  UISETP.GT.AND UP2, UPT, UR20, -0x1, UPT ;  /* 0xffffffff1400788c */ /* 0x000fec000bf44270 */
[----:B------:R-:W-:Y:S04]  /*7820*/  PLOP3.LUT P0, PT, PT, PT, UP2, 0x80, 0x0 ;  /* 0x000000000000781c */ /* 0x000fe80003f0f028 */
[----:B------:R-:W-:Y:S04]  /*7830*/  ISETP.GT.AND P0, PT, R167, RZ, P0 ;  /* 0x000000ffa700720c */ /* 0x000fe80000704270 */
[----:B------:R-:W-:Y:S04]  /*7840*/  ISETP.LT.OR P0, PT, R169, 0x1, P0 ;  /* 0x00000001a900780c */ /* 0x000fe80000701670 */
[----:B------:R-:W-:Y:S02]  /*7850*/  FSEL R170, R4, -INF , !P0 ;  /* 0xff80000004aa7808 */ /* 0x000fe40004000000 */
[----:B------:R-:W-:Y:S01]  /*7860*/  PLOP3.LUT P0, PT, PT, PT, UP2, 0x80, 0x0 ;  /* 0x000000000000781c */ /* 0x000fe20003f0f028 */
[----:B------:R-:W1:Y:S03]  /*7870*/  SHFL.IDX PT, R4, R171, 0x1, 0x1c1f ;  /* 0x003c1f00ab047f89 */ /* 0x000e6600000e0000 */
[----:B------:R-:W-:Y:S04]  /*7880*/  ISETP.GT.AND P0, PT, R167, 0x1, P0 ;  /* 0x00000001a700780c */ /* 0x000fe80000704270 */
[----:B------:R-:W-:Y:S04]  /*7890*/  ISETP.LT.OR P0, PT, R169, 0x2, P0 ;  /* 0x00000002a900780c */ /* 0x000fe80000701670 */
[----:B------:R-:W-:Y:S02]  /*78a0*/  FSEL R168, R5, -INF , !P0 ;  /* 0xff80000005a87808 */ /* 0x000fe40004000000 */
[----:B------:R-:W-:Y:S04]  /*78b0*/  PLOP3.LUT P0, PT, PT, PT, UP2, 0x80, 0x0 ;  /* 0x000000000000781c */ /* 0x000fe80003f0f028 */
[----:B------:R-:W-:Y:S04]  /*78c0*/  ISETP.GT.AND P0, PT, R167, 0x8, P0 ;  /* 0x00000008a700780c */ /* 0x000fe80000704270 */
[----:B------:R-:W-:Y:S01]  /*78d0*/  ISETP.LT.OR P0, PT, R169, 0x9, P0 ;  /* 0x00000009a900780c */ /* 0x000fe20000701670 */
[--C-:B-1----:R-:W-:Y:S03]  /*78e0*/  IMAD.IADD R165, R165, 0x1, R4.reuse ;  /* 0x00000001a5a57824 */ /* 0x102fe600078e0204 */
[----:B------:R-:W-:Y:S01]  /*78f0*/  FSEL R166, R8, -INF , !P0 ;  /* 0xff80000008a67808 */ /* 0x000fe20004000000 */
[----:B------:R-:W-:Y:S01]  /*7900*/  IMAD.IADD R164, R164, 0x1, R4 ;  /* 0x00000001a4a47824 */ /* 0x000fe200078e0204 */
        /* <DEDUP_REMOVED lines=52> */
[----:B------:R-:W-:Y:S11]  /*7c50*/  PLOP3.LUT P0, PT, PT, PT, UP0, 0x40, 0x0 ;  /* 0x000000000000781c */ /* 0x000ff60003f0e808 */
[----:B------:R-:W-:Y:S02]  /*7c60*/  @!UPT UIADD3 URZ, URZ, URZ, URZ ;  /* 0x0000003f3f3ff290 */ /* 0x000fe4000fffe03f */
        /* <DEDUP_REMOVED lines=16> */
.L_x_1994:
[----:B------:R-:W-:Y:S04]  /*7d70*/  MOV R4, 0x1 ;  /* 0x0000000100047802 */ /* 0x000fe80000000f00 */
[----:B------:R-:W-:Y:S11]  /*7d80*/  ISETP.NE.AND P0, PT, R4, c[0x0][0x32c], PT ;  /* 0x0000cb0004007a0c */ /* 0x000ff60003f05270 */
[----:B------:R-:W-:Y:S02]  /*7d90*/  @!UPT UIADD3 URZ, URZ, URZ, URZ ;  /* 0x0000003f3f3ff290 */ /* 0x000fe4000fffe03f */
[----:B------:R-:W-:Y:S05]  /*7da0*/  @P0 IMAD.HI.U32 R4, R5, c[0x0][0x330], RZ ;  /* 0x0000cc0005040a27 */ /* 0x000fea00078e00ff */
[----:B------:R-:W-:Y:S02]  /*7db0*/  @P0 SHF.R.U32.HI R5, RZ, c[0x0][0x334], R4 ;  /* 0x0000cd00ff050a19 */ /* 0x000fe40000011604 */
.L_x_1995:
[----:B------:R-:W-:Y:S05]  /*7dc0*/  BSYNC B0 ;  /* 0x0000000000007941 */ /* 0x000fea0003800000 */
.L_x_1993:
[----:B------:R-:W-:Y:S04]  /*7dd0*/  IMAD R0, R5, c[0x0][0x32c], -R0 ;  /* 0x0000cb0005007a24 */ /* 0x000fe800078e0a00 */
[----:B------:R-:W-:Y:S05]  /*7de0*/  IMAD.IADD R5, R0, 0x1, -R237 ;  /* 0x0000000100057824 */ /* 0x000fea00078e0aed */
[----:B------:R-:W-:Y:S02]  /*7df0*/  IADD3 R0, R5, c[0x0][0x32c], RZ ;  /* 0x0000cb0005007a10 */ /* 0x000fe40007ffe0ff */
[----:B------:R-:W-:Y:S02]  /*7e00*/  IMNMX R164, R164, R5, !PT ;  /* 0x00000005a4a47217 */ /* 0x000fe40007800200 */
[----:B------:R-:W-:Y:S02]  /*7e10*/  IMNMX R165, R165, R0, PT ;  /* 0x00000000a5a57217 */ /* 0x000fe40003800200 */
.L_x_1992:
[----:B------:R-:W-:Y:S02]  /*7e20*/  PLOP3.LUT P0, PT, PT, PT, UP2, 0x80, 0x0 ;  /* 0x000000000000781c */ /* 0x000fe40003f0f028 */
[----:B------:R-:W-:Y:S02]  /*7e30*/  FMNMX.FTZ R5, R170, R3, !PT ;  /* 0x00000003aa057209 */ /* 0x000fe40007810000 */
[----:B------:R-:W-:Y:S02]  /*7e40*/  ISETP.GT.AND P0, PT, R164, RZ, P0 ;  /* 0x000000ffa400720c */ /* 0x000fe40000704270 */
[----:B------:R-:W-:Y:S02]  /*7e50*/  FMNMX.FTZ R5, R168, R5, !PT ;  /* 0x00000005a8057209 */ /* 0x000fe40007810000 */
[C---:B------:R-:W-:Y:S02]  /*7e60*/  ISETP.LT.OR P0, PT, R165.reuse, 0x1, P0 ;  /* 0x00000001a500780c */ /* 0x040fe40000701670 */
[----:B------:R-:W-:Y:S02]  /*7e70*/  FMNMX.FTZ R5, R166, R5, !PT ;  /* 0x00000005a6057209 */ /* 0x000fe40007810000 */
[----:B------:R-:W-:Y:S02]  /*7e80*/  FSEL R17, R6, -INF , !P0 ;  /* 0xff80000006117808 */ /* 0x000fe40004000000 */
[----:B------:R-:W-:Y:S02]  /*7e90*/  PLOP3.LUT P0, PT, PT, PT, UP2, 0x80, 0x0 ;  /* 0x000000000000781c */ /* 0x000fe40003f0f028 */
[----:B------:R-:W-:Y:S02]  /*7ea0*/  FMNMX.FTZ R5, R8, R5, !PT ;  /* 0x0000000508057209 */ /* 0x000fe40007810000 */
[----:B------:R-:W-:Y:S02]  /*7eb0*/  ISETP.GT.AND P0, PT, R164, 0x1, P0 ;  /* 0x00000001a400780c */ /* 0x000fe40000704270 */
[----:B------:R-:W-:Y:S02]  /*7ec0*/  FMNMX.FTZ R0, R194, R5, !PT ;  /* 0x00000005c2007209 */ /* 0x000fe40007810000 */
[----:B------:R-:W-:Y:S02]  /*7ed0*/  ISETP.LT.OR P0, PT, R165, 0x2, P0 ;  /* 0x00000002a500780c */ /* 0x000fe40000701670 */
        /* <DEDUP_REMOVED lines=39> */
[C---:B------:R-:W-:Y:S02]  /*8150*/  ISETP.GT.AND P0, PT, R164.reuse, 0x19, P0 ;  /* 0x00000019a400780c */ /* 0x040fe40000704270 */
[----:B------:R-:W-:Y:S01]  /*8160*/  FMNMX.FTZ R4, R203, R4, !PT ;  /* 0x00000004cb047209 */ /* 0x000fe20007810000 */
[----:B------:R-:W1:Y:S01]  /*8170*/  SHFL.BFLY PT, R5, R0, 0x2, 0x1f ;  /* 0x0c401f0000057f89 */ /* 0x000e6200000e0000 */
[----:B------:R-:W-:Y:S04]  /*8180*/  ISETP.LT.OR P0, PT, R165, 0x1a, P0 ;  /* 0x0000001aa500780c */ /* 0x000fe80000701670 */
[----:B------:R-:W-:Y:S02]  /*8190*/  FSEL R201, R19, -INF , !P0 ;  /* 0xff80000013c97808 */ /* 0x000fe40004000000 */
[----:B------:R-:W-:Y:S02]  /*81a0*/  PLOP3.LUT P0, PT, PT, PT, UP2, 0x80, 0x0 ;  /* 0x000000000000781c */ /* 0x000fe40003f0f028 */
[----:B------:R-:W-:Y:S02]  /*81b0*/  FMNMX.FTZ R4, R201, R4, !PT ;  /* 0x00000004c9047209 */ /* 0x000fe40007810000 */
[----:B------:R-:W-:Y:S04]  /*81c0*/  ISETP.GT.AND P0, PT, R164, 0x20, P0 ;  /* 0x00000020a400780c */ /* 0x000fe80000704270 */
[----:B------:R-:W-:Y:S04]  /*81d0*/  ISETP.LT.OR P0, PT, R165, 0x21, P0 ;  /* 0x00000021a500780c */ /* 0x000fe80000701670 */
[----:B------:R-:W-:Y:S02]  /*81e0*/  FSEL R187, R22, -INF , !P0 ;  /* 0xff80000016bb7808 */ /* 0x000fe40004000000 */
[----:B------:R-:W-:Y:S02]  /*81f0*/  PLOP3.LUT P0, PT, PT, PT, UP2, 0x80, 0x0 ;  /* 0x000000000000781c */ /* 0x000fe40003f0f028 */
[----:B------:R-:W-:Y:S02]  /*8200*/  FMNMX.FTZ R4, R187, R4, !PT ;  /* 0x00000004bb047209 */ /* 0x000fe40007810000 */
[----:B------:R-:W-:Y:S02]  /*8210*/  ISETP.GT.AND P0, PT, R164, 0x21, P0 ;  /* 0x00000021a400780c */ /* 0x000fe40000704270 */
[----:B-1----:R-:W-:Y:S02]  /*8220*/  FMNMX.FTZ R6, R0, R5, !PT ;  /* 0x0000000500067209 */ /* 0x002fe40007810000 */
[----:B------:R-:W-:Y:S03]  /*8230*/  ISETP.LT.OR P0, PT, R165, 0x22, P0 ;  /* 0x00000022a500780c */ /* 0x000fe60000701670 */
[----:B------:R-:W1:Y:S01]  /*8240*/  SHFL.BFLY PT, R15, R6, 0x1, 0x1f ;  /* 0x0c201f00060f7f89 */ /* 0x000e6200000e0000 */
[----:B------:R-:W-:Y:S02]  /*8250*/  FSEL R185, R23, -INF , !P0 ;  /* 0xff80000017b97808 */ /* 0x000fe40004000000 */
[----:B------:R-:W-:Y:S02]  /*8260*/  PLOP3.LUT P0, PT, PT, PT, UP2, 0x80, 0x0 ;  /* 0x000000000000781c */ /* 0x000fe40003f0f028 */
[----:B------:R-:W-:Y:S02]  /*8270*/  FMNMX.FTZ R4, R185, R4, !PT ;  /* 0x00000004b9047209 */ /* 0x000fe40007810000 */
[----:B------:R-:W-:Y:S01]  /*8280*/  ISETP.GT.AND P0, PT, R164, 0x28, P0 ;  /* 0x00000028a400780c */ /* 0x000fe20000704270 */
[----:B------:R-:W-:Y:S03]  /*8290*/  LDSM.16.MT88.4 R20, [R222+0x100] ;  /* 0x00010000de14783b */ /* 0x000fe60000004200 */
[----:B------:R-:W-:Y:S04]  /*82a0*/  ISETP.LT.OR P0, PT, R165, 0x29, P0 ;  /* 0x00000029a500780c */ /* 0x000fe80000701670 */
[----:B------:R-:W-:Y:S02]  /*82b0*/  FSEL R183, R26, -INF , !P0 ;  /* 0xff8000001ab77808 */ /* 0x000fe40004000000 */
[----:B------:R-:W-:Y:S02]  /*82c0*/  PLOP3.LUT P0, PT, PT, PT, UP2, 0x80, 0x0 ;  /* 0x000000000000781c */ /* 0x000fe40003f0f028 */
[----:B------:R-:W-:Y:S02]  /*82d0*/  FMNMX.FTZ R4, R183, R4, !PT ;  /* 0x00000004b7047209 */ /* 0x000fe40007810000 */
[C---:B------:R-:W-:Y:S04]  /*82e0*/  ISETP.GT.AND P0, PT, R164.reuse, 0x29, P0 ;  /* 0x00000029a400780c */ /* 0x040fe80000704270 */
        /* <DEDUP_REMOVED lines=9> */
[C---:B------:R-:W-:Y:S04]  /*8380*/  ISETP.GT.AND P0, PT, R164.reuse, 0x31, P0 ;  /* 0x00000031a400780c */ /* 0x040fe80000704270 */
[----:B------:R-:W-:Y:S04]  /*8390*/  ISETP.LT.OR P0, PT, R165, 0x32, P0 ;  /* 0x00000032a500780c */ /* 0x000fe80000701670 */
[----:B------:R-:W-:Y:S02]  /*83a0*/  FSEL R175, R31, -INF , !P0 ;  /* 0xff8000001faf7808 */ /* 0x000fe40004000000 */
[----:B------:R-:W-:Y:S01]  /*83b0*/  PLOP3.LUT P0, PT, PT, PT, UP2, 0x80, 0x0 ;  /* 0x000000000000781c */ /* 0x000fe20003f0f028 */
[----:B------:R-:W-:Y:S01]  /*83c0*/  LDSM.16.MT88.4 R28, [R221+0x100] ;  /* 0x00010000dd1c783b */ /* 0x000fe20000004200 */
[----:B------:R-:W-:Y:S02]  /*83d0*/  FMNMX.FTZ R0, R175, R10, !PT ;  /* 0x0000000aaf007209 */ /* 0x000fe40007810000 */
[----:B------:R-:W-:Y:S04]  /*83e0*/  ISETP.GT.AND P0, PT, R164, 0x38, P0 ;  /* 0x00000038a400780c */ /* 0x000fe80000704270 */
[----:B------:R-:W-:Y:S04]  /*83f0*/  ISETP.LT.OR P0, PT, R165, 0x39, P0 ;  /* 0x00000039a500780c */ /* 0x000fe80000701670 */
[----:B------:R-:W-:Y:S02]  /*8400*/  FSEL R173, R34, -INF , !P0 ;  /* 0xff80000022ad7808 */ /* 0x000fe40004000000 */
[----:B------:R-:W-:Y:S01]  /*8410*/  PLOP3.LUT P0, PT, PT, PT, UP2, 0x80, 0x0 ;  /* 0x000000000000781c */ /* 0x000fe20003f0f028 */
[----:B------:R-:W-:Y:S01]  /*8420*/  UISETP.GT.AND UP2, UPT, UR20, UR4, UPT ;  /* 0x000000041400728c */ /* 0x000fe2000bf44270 */
[----:B------:R-:W-:Y:S01]  /*8430*/  FMNMX.FTZ R0, R173, R0, !PT ;  /* 0x00000000ad007209 */ /* 0x000fe20007810000 */
[----:B------:R-:W-:Y:S01]  /*8440*/  UIADD3 UR20, UR20, -0x1, URZ ;  /* 0xffffffff14147890 */ /* 0x000fe2000fffe03f */
[----:B------:R-:W-:Y:S04]  /*8450*/  ISETP.GT.AND P0, PT, R164, 0x39, P0 ;  /* 0x00000039a400780c */ /* 0x000fe80000704270 */
[----:B------:R-:W-:Y:S04]  /*8460*/  ISETP.LT.OR P0, PT, R165, 0x3a, P0 ;  /* 0x0000003aa500780c */ /* 0x000fe80000701670 */
[----:B------:R-:W-:Y:S04]  /*8470*/  FSEL R165, R35, -INF , !P0 ;  /* 0xff80000023a57808 */ /* 0x000fe80004000000 */
[----:B------:R-:W-:Y:S02]  /*8480*/  FMNMX.FTZ R4, R165, R0, !PT ;  /* 0x00000000a5047209 */ /* 0x000fe40007810000 */
[----:B-1----:R-:W-:Y:S03]  /*8490*/  FMNMX.FTZ R0, R6, R15, !PT ;  /* 0x0000000f06007209 */ /* 0x002fe60007810000 */
[----:B------:R-:W1:Y:S01]  /*84a0*/  SHFL.BFLY PT, R7, R4, 0x2, 0x1f ;  /* 0x0c401f0004077f89 */ /* 0x000e6200000e0000 */
[C---:B------:R-:W-:Y:S01]  /*84b0*/  FSETP.NEU.FTZ.AND P0, PT, R0.reuse, -INF , PT ;  /* 0xff8000000000780b */ /* 0x040fe20003f1d000 */
[----:B------:R-:W-:Y:S05]  /*84c0*/  FMUL.FTZ R179, R0, c[0x0][0x2d0] ;  /* 0x0000b40000b37a20 */ /* 0x000fea0000410000 */
[----:B------:R-:W-:Y:S05]  /*84d0*/  FSEL R179, R179, RZ, P0 ;  /* 0x000000ffb3b37208 */ /* 0x000fea0000000000 */
[--C-:B------:R-:W-:Y:S02]  /*84e0*/  FFMA.FTZ R188, R170, c[0x0][0x2d0], -R179.reuse ;  /* 0x0000b400aabc7a23 */ /* 0x100fe400000108b3 */
[--C-:B------:R-:W-:Y:S02]  /*84f0*/  FFMA.FTZ R167, R168, c[0x0][0x2d0], -R179.reuse ;  /* 0x0000b400a8a77a23 */ /* 0x100fe400000108b3 */
[--C-:B------:R-:W-:Y:S02]  /*8500*/  FFMA.FTZ R166, R166, c[0x0][0x2d0], -R179.reuse ;  /* 0x0000b400a6a67a23 */ /* 0x100fe400000108b3 */
[--C-:B------:R-:W-:Y:S01]  /*8510*/  FFMA.FTZ R189, R8, c[0x0][0x2d0], -R179.reuse ;  /* 0x0000b40008bd7a23 */ /* 0x100fe200000108b3 */
[----:B------:R-:W-:Y:S01]  /*8520*/  MUFU.EX2 R188, R188 ;  /* 0x000000bc00bc7308 */ /* 0x000fe20000000800 */
[--C-:B------:R-:W-:Y:S02]  /*8530*/  FFMA.FTZ R176, R176, c[0x0][0x2d0], -R179.reuse ;  /* 0x0000b400b0b07a23 */ /* 0x100fe400000108b3 */
[--C-:B------:R-:W-:Y:S01]  /*8540*/  FFMA.FTZ R194, R194, c[0x0][0x2d0], -R179.reuse ;  /* 0x0000b400c2c27a23 */ /* 0x100fe200000108b3 */
[----:B-1----:R-:W-:Y:S01]  /*8550*/  FMNMX.FTZ R5, R4, R7, !PT ;  /* 0x0000000704057209 */ /* 0x002fe20007810000 */
[--C-:B------:R-:W-:Y:S01]  /*8560*/  FFMA.FTZ R195, R195, c[0x0][0x2d0], -R179.reuse ;  /* 0x0000b400c3c37a23 */ /* 0x100fe200000108b3 */
[----:B------:R-:W-:Y:S01]  /*8570*/  FSEL R4, R0, RZ, P0 ;  /* 0x000000ff00047208 */ /* 0x000fe20000000000 */
[----:B------:R-:W-:Y:S02]  /*8580*/  FFMA.FTZ R196, R196, c[0x0][0x2d0], -R179 ;  /* 0x0000b400c4c47a23 */ /* 0x000fe400000108b3 */
[----:B------:R-:W1:Y:S01]  /*8590*/  SHFL.BFLY PT, R164, R5, 0x1, 0x1f ;  /* 0x0c201f0005a47f89 */ /* 0x000e6200000e0000 */
[----:B------:R-:W2:Y:S01]  /*85a0*/  MUFU.EX2 R167, R167 ;  /* 0x000000a700a77308 */ /* 0x000ea20000000800 */
[----:B------:R-:W-:Y:S02]  /*85b0*/  FADD.FTZ R3, -R4, R3 ;  /* 0x0000000304037221 */ /* 0x000fe40000010100 */
[--C-:B------:R-:W-:Y:S02]  /*85c0*/  FFMA.FTZ R197, R198, c[0x0][0x2d0], -R179.reuse ;  /* 0x0000b400c6c57a23 */ /* 0x100fe400000108b3 */
[----:B------:R-:W-:Y:S02]  /*85d0*/  FMUL.FTZ R6, R3, c[0x0][0x2d0] ;  /* 0x0000b40003067a20 */ /* 0x000fe40000410000 */
[--C-:B------:R-:W-:Y:S02]  /*85e0*/  FFMA.FTZ R182, R182, c[0x0][0x2d0], -R179.reuse ;  /* 0x0000b400b6b67a23 */ /* 0x100fe400000108b3 */
[--C-:B------:R-:W-:Y:S01]  /*85f0*/  FFMA.FTZ R184, R184, c[0x0][0x2d0], -R179.reuse ;  /* 0x0000b400b8b87a23 */ /* 0x100fe200000108b3 */
[----:B------:R-:W3:Y:S01]  /*8600*/  MUFU.EX2 R3, R6 ;  /* 0x0000000600037308 */ /* 0x000ee20000000800 */
[--C-:B------:R-:W-:Y:S02]  /*8610*/  FFMA.FTZ R202, R202, c[0x0][0x2d0], -R179.reuse ;  /* 0x0000b400caca7a23 */ /* 0x100fe400000108b3 */
[--C-:B------:R-:W-:Y:S02]  /*8620*/  FFMA.FTZ R180, R180, c[0x0][0x2d0], -R179.reuse ;  /* 0x0000b400b4b47a23 */ /* 0x100fe400000108b3 */
[--C-:B------:R-:W-:Y:S05]  /*8630*/  FFMA.FTZ R178, R178, c[0x0][0x2d0], -R179.reuse ;  /* 0x0000b400b2b27a23 */ /* 0x100fea00000108b3 */
[----:B------:R-:W-:Y:S01]  /*8640*/  MUFU.EX2 R166, R166 ;  /* 0x000000a600a67308 */ /* 0x000fe20000000800 */
[----:B-1----:R-:W-:Y:S02]  /*8650*/  FMNMX.FTZ R164, R164, R5, !PT ;  /* 0x00000005a4a47209 */ /* 0x002fe40007810000 */
[----:B--2---:R-:W-:Y:S02]  /*8660*/  F2FP.PACK_AB R168, R167, R188 ;  /* 0x000000bca7a8723e */ /* 0x004fe400000000ff */
[C---:B------:R-:W-:Y:S01]  /*8670*/  FSETP.NEU.FTZ.AND P0, PT, R164.reuse, -INF , PT ;  /* 0xff800000a400780b */ /* 0x040fe20003f1d000 */
[C---:B------:R-:W-:Y:S04]  /*8680*/  FMUL.FTZ R172, R164.reuse, c[0x0][0x2d0] ;  /* 0x0000b400a4ac7a20 */ /* 0x040fe80000410000 */
[----:B------:R-:W1:Y:S01]  /*8690*/  MUFU.EX2 R189, R189 ;  /* 0x000000bd00bd7308 */ /* 0x000e620000000800 */
[----:B------:R-:W-:Y:S02]  /*86a0*/  FSEL R5, R164, RZ, P0 ;  /* 0x000000ffa4057208 */ /* 0x000fe40000000000 */
[----:B------:R-:W-:Y:S01]  /*86b0*/  FSEL R172, R172, RZ, P0 ;  /* 0x000000ffacac7208 */ /* 0x000fe20000000000 */
[----:B---3--:R-:W-:Y:S01]  /*86c0*/  FMUL.FTZ R4, R3, R160 ;  /* 0x000000a003047220 */ /* 0x008fe20000410000 */
[----:B------:R-:W-:Y:S01]  /*86d0*/  PLOP3.LUT P0, PT, PT, PT, UP2, 0x80, 0x0 ;  /* 0x000000000000781c */ /* 0x000fe20003f0f028 */
[----:B------:R-:W-:Y:S02]  /*86e0*/  FADD.FTZ R5, -R5, R2 ;  /* 0x0000000205057221 */ /* 0x000fe40000010100 */
[--C-:B------:R-:W-:Y:S02]  /*86f0*/  FFMA.FTZ R192, R13, c[0x0][0x2d0], -R172.reuse ;  /* 0x0000b4000dc07a23 */ /* 0x100fe400000108ac */
[----:B------:R-:W2:Y:S01]  /*8700*/  LDSM.16.MT88.4 R12, [R227+0x100] ;  /* 0x00010000e30c783b */ /* 0x000ea20000004200 */
[--C-:B------:R-:W-:Y:S01]  /*8710*/  FFMA.FTZ R193, R17, c[0x0][0x2d0], -R172.reuse ;  /* 0x0000b40011c17a23 */ /* 0x100fe200000108ac */
[----:B------:R-:W-:Y:S01]  /*8720*/  MUFU.EX2 R194, R194 ;  /* 0x000000c200c27308 */ /* 0x000fe20000000800 */
[--C-:B------:R-:W-:Y:S02]  /*8730*/  FFMA.FTZ R191, R9, c[0x0][0x2d0], -R172.reuse ;  /* 0x0000b40009bf7a23 */ /* 0x100fe400000108ac */
[--C-:B------:R-:W-:Y:S02]  /*8740*/  FFMA.FTZ R190, R11, c[0x0][0x2d0], -R172.reuse ;  /* 0x0000b4000bbe7a23 */ /* 0x100fe400000108ac */
[----:B------:R-:W-:Y:S02]  /*8750*/  FMUL.FTZ R2, R5, c[0x0][0x2d0] ;  /* 0x0000b40005027a20 */ /* 0x000fe40000410000 */
[C---:B------:R-:W-:Y:S02]  /*8760*/  FMUL.FTZ R5, R3.reuse, R161 ;  /* 0x000000a103057220 */ /* 0x040fe40000410000 */
[C---:B------:R-:W-:Y:S01]  /*8770*/  FMUL.FTZ R8, R3.reuse, R132 ;  /* 0x0000008403087220 */ /* 0x040fe20000410000 */
[----:B------:R-:W-:Y:S01]  /*8780*/  MUFU.EX2 R193, R193 ;  /* 0x000000c100c17308 */ /* 0x000fe20000000800 */
[----:B------:R-:W-:Y:S01]  /*8790*/  FMUL.FTZ R9, R3, R133 ;  /* 0x0000008503097220 */ /* 0x000fe20000410000 */
[----:B-1----:R-:W-:Y:S01]  /*87a0*/  F2FP.PACK_AB R170, R189, R166 ;  /* 0x000000a6bdaa723e */ /* 0x002fe200000000ff */
[C---:B------:R-:W-:Y:S02]  /*87b0*/  FMUL.FTZ R16, R3.reuse, R140 ;  /* 0x0000008c03107220 */ /* 0x040fe40000410000 */
[C---:B------:R-:W-:Y:S02]  /*87c0*/  FMUL.FTZ R17, R3.reuse, R141 ;  /* 0x0000008d03117220 */ /* 0x040fe40000410000 */
[C---:B------:R-:W-:Y:S02]  /*87d0*/  FMUL.FTZ R24, R3.reuse, R148 ;  /* 0x0000009403187220 */ /* 0x040fe40000410000 */
[C---:B------:R-:W-:Y:S01]  /*87e0*/  FMUL.FTZ R25, R3.reuse, R149 ;  /* 0x0000009503197220 */ /* 0x040fe20000410000 */
[----:B------:R-:W1:Y:S01]  /*87f0*/  MUFU.EX2 R2, R2 ;  /* 0x0000000200027308 */ /* 0x000e620000000800 */
[C---:B------:R-:W-:Y:S02]  /*8800*/  FMUL.FTZ R32, R3.reuse, R156 ;  /* 0x0000009c03207220 */ /* 0x040fe40000410000 */
[----:B------:R-:W-:Y:S02]  /*8810*/  FMUL.FTZ R33, R3, R157 ;  /* 0x0000009d03217220 */ /* 0x000fe40000410000 */
[--C-:B------:R-:W-:Y:S02]  /*8820*/  FFMA.FTZ R177, R177, c[0x0][0x2d0], -R172.reuse ;  /* 0x0000b400b1b17a23 */ /* 0x100fe400000108ac */
        /* <DEDUP_REMOVED lines=11> */
[C---:B-1----:R-:W-:Y:S02]  /*88e0*/  FMUL.FTZ R6, R2.reuse, R162 ;  /* 0x000000a202067220 */ /* 0x042fe40000410000 */
[C---:B------:R-:W-:Y:S02]  /*88f0*/  FMUL.FTZ R7, R2.reuse, R163 ;  /* 0x000000a302077220 */ /* 0x040fe40000410000 */
[C---:B------:R-:W-:Y:S01]  /*8900*/  FMUL.FTZ R10, R2.reuse, R134 ;  /* 0x00000086020a7220 */ /* 0x040fe20000410000 */
[----:B------:R-:W1:Y:S01]  /*8910*/  MUFU.EX2 R190, R190 ;  /* 0x000000be00be7308 */ /* 0x000e620000000800 */
[C---:B------:R-:W-:Y:S01]  /*8920*/  FMUL.FTZ R11, R2.reuse, R135 ;  /* 0x00000087020b7220 */ /* 0x040fe20000410000 */
[----:B------:R-:W-:Y:S01]  /*8930*/  LDSM.16.MT88.4 R160, [R220+0x2900] ;  /* 0x00290000dca0783b */ /* 0x000fe20000004200 */
[----:B------:R-:W-:Y:S01]  /*8940*/  FMUL.FTZ R18, R2, R142 ;  /* 0x0000008e02127220 */ /* 0x000fe20000410000 */
[----:B---3--:R-:W-:Y:S01]  /*8950*/  F2FP.PACK_AB R169, R192, R193 ;  /* 0x000000c1c0a9723e */ /* 0x008fe200000000ff */
[C---:B------:R-:W-:Y:S02]  /*8960*/  FMUL.FTZ R19, R2.reuse, R143 ;  /* 0x0000008f02137220 */ /* 0x040fe40000410000 */
[C---:B------:R-:W-:Y:S02]  /*8970*/  FMUL.FTZ R26, R2.reuse, R150 ;  /* 0x00000096021a7220 */ /* 0x040fe40000410000 */
[C---:B------:R-:W-:Y:S01]  /*8980*/  FMUL.FTZ R27, R2.reuse, R151 ;  /* 0x00000097021b7220 */ /* 0x040fe20000410000 */
[----:B------:R-:W3:Y:S01]  /*8990*/  LDSM.16.MT88.4 R132, [R220+0x100] ;  /* 0x00010000dc84783b */ /* 0x000ee20000004200 */
[C---:B------:R-:W-:Y:S01]  /*89a0*/  FMUL.FTZ R34, R2.reuse, R158 ;  /* 0x0000009e02227220 */ /* 0x040fe20000410000 */
[----:B------:R-:W4:Y:S01]  /*89b0*/  MUFU.EX2 R195, R195 ;  /* 0x000000c300c37308 */ /* 0x000f220000000800 */
[C---:B------:R-:W-:Y:S02]  /*89c0*/  FMUL.FTZ R35, R2.reuse, R159 ;  /* 0x0000009f02237220 */ /* 0x040fe40000410000 */
[C---:B------:R-:W-:Y:S02]  /*89d0*/  FMUL.FTZ R38, R2.reuse, R38 ;  /* 0x0000002602267220 */ /* 0x040fe40000410000 */
[C---:B------:R-:W-:Y:S01]  /*89e0*/  FMUL.FTZ R39, R2.reuse, R39 ;  /* 0x0000002702277220 */ /* 0x040fe20000410000 */
[----:B------:R-:W-:Y:S01]  /*89f0*/  LDSM.16.MT88.4 R140, [R222+0x2100] ;  /* 0x00210000de8c783b */ /* 0x000fe20000004200 */
[C---:B------:R-:W-:Y:S02]  /*8a00*/  FMUL.FTZ R42, R2.reuse, R42 ;  /* 0x0000002a022a7220 */ /* 0x040fe40000410000 */
[C---:B------:R-:W-:Y:S01]  /*8a10*/  FMUL.FTZ R43, R2.reuse, R43 ;  /* 0x0000002b022b7220 */ /* 0x040fe20000410000 */
[----:B------:R-:W-:Y:S01]  /*8a20*/  MUFU.EX2 R196, R196 ;  /* 0x000000c400c47308 */ /* 0x000fe20000000800 */
[----:B------:R-:W-:Y:S01]  /*8a30*/  FMUL.FTZ R46, R2, R46 ;  /* 0x0000002e022e7220 */ /* 0x000fe20000410000 */
[----:B-1----:R-:W-:Y:S01]  /*8a40*/  F2FP.PACK_AB R171, R190, R191 ;  /* 0x000000bfbeab723e */ /* 0x002fe200000000ff */
[C---:B------:R-:W-:Y:S01]  /*8a50*/  FMUL.FTZ R47, R2.reuse, R47 ;  /* 0x0000002f022f7220 */ /* 0x040fe20000410000 */
[----:B------:R-:W-:Y:S01]  /*8a60*/  LDSM.16.MT88.4 R148, [R220+0x900] ;  /* 0x00090000dc94783b */ /* 0x000fe20000004200 */
[C---:B------:R-:W-:Y:S02]  /*8a70*/  FMUL.FTZ R50, R2.reuse, R50 ;  /* 0x0000003202327220 */ /* 0x040fe40000410000 */
[C---:B------:R-:W-:Y:S02]  /*8a80*/  FMUL.FTZ R51, R2.reuse, R51 ;  /* 0x0000003302337220 */ /* 0x040fe40000410000 */
[C---:B--2---:R-:W-:Y:S01]  /*8a90*/  HMMA.16816.F32 R4, R168.reuse, R12, R4 ;  /* 0x0000000ca804723c */ /* 0x044fe20000001804 */
[----:B------:R-:W-:Y:S02]  /*8aa0*/  MUFU.EX2 R197, R197 ;  /* 0x000000c500c57308 */ /* 0x000fe40000000800 */
[----:B------:R-:W-:Y:S02]  /*8ab0*/  LDSM.16.MT88.4 R156, [R221+0x2900] ;  /* 0x00290000dd9c783b */ /* 0x000fe40000004200 */
[C---:B------:R-:W-:Y:S02]  /*8ac0*/  FMUL.FTZ R53, R3.reuse, R53 ;  /* 0x0000003503357220 */ /* 0x040fe40000410000 */
[C---:B------:R-:W-:Y:S01]  /*8ad0*/  FMUL.FTZ R12, R3.reuse, R136 ;  /* 0x00000088030c7220 */ /* 0x040fe20000410000 */
[C---:B------:R-:W-:Y:S03]  /*8ae0*/  HMMA.16816.F32 R8, R168.reuse, R14, R8 ;  /* 0x0000000ea808723c */ /* 0x040fe60000001808 */
[----:B------:R-:W-:Y:S01]  /*8af0*/  MUFU.EX2 R202, R202 ;  /* 0x000000ca00ca7308 */ /* 0x000fe20000000800 */
[C---:B------:R-:W-:Y:S02]  /*8b00*/  FMUL.FTZ R13, R3.reuse, R137 ;  /* 0x00000089030d7220 */ /* 0x040fe40000410000 */
[C---:B------:R-:W-:Y:S02]  /*8b10*/  FMUL.FTZ R54, R2.reuse, R54 ;  /* 0x0000003602367220 */ /* 0x040fe40000410000 */
[C---:B------:R-:W-:Y:S04]  /*8b20*/  FMUL.FTZ R14, R2.reuse, R138 ;  /* 0x0000008a020e7220 */ /* 0x040fe80000410000 */
[C---:B------:R-:W-:Y:S02]  /*8b30*/  FMUL.FTZ R15, R2.reuse, R139 ;  /* 0x0000008b020f7220 */ /* 0x040fe40000410000 */
[----:B------:R-:W1:Y:S01]  /*8b40*/  LDSM.16.MT88.4 R136, [R227+0x2100] ;  /* 0x00210000e388783b */ /* 0x000e620000004200 */
[C---:B------:R-:W-:Y:S02]  /*8b50*/  FMUL.FTZ R55, R2.reuse, R55 ;  /* 0x0000003702377220 */ /* 0x040fe40000410000 */
[C---:B------:R-:W-:Y:S02]  /*8b60*/  FMUL.FTZ R56, R3.reuse, R56 ;  /* 0x0000003803387220 */ /* 0x040fe40000410000 */
[C---:B------:R-:W-:Y:S03]  /*8b70*/  HMMA.16816.F32 R12, R168.reuse, R20, R12 ;  /* 0x00000014a80c723c */ /* 0x040fe6000000180c */
[C---:B------:R-:W-:Y:S02]  /*8b80*/  FMUL.FTZ R57, R3.reuse, R57 ;  /* 0x0000003903397220 */ /* 0x040fe40000410000 */
[C---:B------:R-:W-:Y:S02]  /*8b90*/  FMUL.FTZ R58, R2.reuse, R58 ;  /* 0x0000003a023a7220 */ /* 0x040fe40000410000 */
[C---:B------:R-:W-:Y:S01]  /*8ba0*/  FMUL.FTZ R20, R3.reuse, R144 ;  /* 0x0000009003147220 */ /* 0x040fe20000410000 */
[C---:B------:R-:W-:Y:S04]  /*8bb0*/  HMMA.16816.F32 R16, R168.reuse, R22, R16 ;  /* 0x00000016a810723c */ /* 0x040fe80000001810 */
[C---:B------:R-:W-:Y:S02]  /*8bc0*/  FMUL.FTZ R21, R3.reuse, R145 ;  /* 0x0000009103157220 */ /* 0x040fe40000410000 */
[C---:B------:R-:W-:Y:S02]  /*8bd0*/  FMUL.FTZ R59, R2.reuse, R59 ;  /* 0x0000003b023b7220 */ /* 0x040fe40000410000 */
[C---:B------:R-:W-:Y:S04]  /*8be0*/  FMUL.FTZ R22, R2.reuse, R146 ;  /* 0x0000009202167220 */ /* 0x040fe80000410000 */
[C---:B------:R-:W-:Y:S02]  /*8bf0*/  FMUL.FTZ R23, R2.reuse, R147 ;  /* 0x0000009302177220 */ /* 0x040fe40000410000 */
[----:B------:R-:W-:Y:S01]  /*8c00*/  LDSM.16.MT88.4 R144, [R221+0x900] ;  /* 0x00090000dd90783b */ /* 0x000fe20000004200 */
        /* <DEDUP_REMOVED lines=14> */
[C---:B---3--:R-:W-:Y:S03]  /*8cf0*/  HMMA.16816.F32 R28, R168.reuse, R132, R28 ;  /* 0x00000084a81c723c */ /* 0x048fe6000000181c */
[C---:B------:R-:W-:Y:S02]  /*8d00*/  FMUL.FTZ R67, R2.reuse, R67 ;  /* 0x0000004302437220 */ /* 0x040fe40000410000 */
[C---:B------:R-:W-:Y:S02]  /*8d10*/  FMUL.FTZ R68, R3.reuse, R68 ;  /* 0x0000004403447220 */ /* 0x040fe40000410000 */
[C---:B------:R-:W-:Y:S01]  /*8d20*/  FMUL.FTZ R69, R3.reuse, R69 ;  /* 0x0000004503457220 */ /* 0x040fe20000410000 */
[C---:B------:R-:W-:Y:S01]  /*8d30*/  HMMA.16816.F32 R32, R168.reuse, R134, R32 ;  /* 0x00000086a820723c */ /* 0x040fe20000001820 */
[----:B------:R-:W2:Y:S03]  /*8d40*/  LDSM.16.MT88.4 R132, [R221+0x2100] ;  /* 0x00210000dd84783b */ /* 0x000ea60000004200 */
        /* <DEDUP_REMOVED lines=9> */
[C---:B------:R-:W-:Y:S04]  /*8de0*/  HMMA.16816.F32 R44, R168.reuse, R140, R44 ;  /* 0x0000008ca82c723c */ /* 0x040fe8000000182c */
[C---:B------:R-:W-:Y:S02]  /*8df0*/  FMUL.FTZ R76, R3.reuse, R76 ;  /* 0x0000004c034c7220 */ /* 0x040fe40000410000 */
[C---:B------:R-:W-:Y:S02]  /*8e00*/  FMUL.FTZ R77, R3.reuse, R77 ;  /* 0x0000004d034d7220 */ /* 0x040fe40000410000 */
[C---:B------:R-:W-:Y:S01]  /*8e10*/  HMMA.16816.F32 R48, R168.reuse, R142, R48 ;  /* 0x0000008ea830723c */ /* 0x040fe20000001830 */
[----:B------:R-:W3:Y:S03]  /*8e20*/  LDSM.16.MT88.4 R140, [R227+0x4100] ;  /* 0x00410000e38c783b */ /* 0x000ee60000004200 */
        /* <DEDUP_REMOVED lines=18> */
[C---:B---3--:R-:W-:Y:S04]  /*8f50*/  HMMA.16816.F32 R68, R168.reuse, R140, R68 ;  /* 0x0000008ca844723c */ /* 0x048fe80000001844 */
        /* <DEDUP_REMOVED lines=41> */
[C---:B------:R-:W-:Y:S04]  /*91f0*/  FMUL.FTZ R116, R3.reuse, R116 ;  /* 0x0000007403747220 */ /* 0x040fe80000410000 */
[----:B------:R-:W-:Y:S01]  /*9200*/  FMUL.FTZ R117, R3, R117 ;  /* 0x0000007503757220 */ /* 0x000fe20000410000 */
[C---:B------:R-:W-:Y:S01]  /*9210*/  HMMA.16816.F32 R112, R168.reuse, R138, R112 ;  /* 0x0000008aa870723c */ /* 0x040fe20000001870 */
[----:B------:R-:W1:Y:S02]  /*9220*/  LDSM.16.MT88.4 R136, [R227+0x900] ;  /* 0x00090000e388783b */ /* 0x000e640000004200 */
[C---:B------:R-:W-:Y:S02]  /*9230*/  FMUL.FTZ R118, R2.reuse, R118 ;  /* 0x0000007602767220 */ /* 0x040fe40000410000 */
[----:B------:R-:W-:Y:S02]  /*9240*/  FMUL.FTZ R119, R2, R119 ;  /* 0x0000007702777220 */ /* 0x000fe40000410000 */
[--C-:B------:R-:W-:Y:S02]  /*9250*/  FFMA.FTZ R198, R200, c[0x0][0x2d0], -R172.reuse ;  /* 0x0000b400c8c67a23 */ /* 0x100fe400000108ac */
[--C-:B------:R-:W-:Y:S03]  /*9260*/  FFMA.FTZ R199, R199, c[0x0][0x2d0], -R172.reuse ;  /* 0x0000b400c7c77a23 */ /* 0x100fe600000108ac */
[C---:B---3--:R-:W-:Y:S01]  /*9270*/  HMMA.16816.F32 R116, R168.reuse, R140, R116 ;  /* 0x0000008ca874723c */ /* 0x048fe20000001874 */
[----:B------:R-:W-:Y:S02]  /*9280*/  MUFU.EX2 R198, R198 ;  /* 0x000000c600c67308 */ /* 0x000fe40000000800 */
[C---:B------:R-:W-:Y:S02]  /*9290*/  FMUL.FTZ R120, R3.reuse, R120 ;  /* 0x0000007803787220 */ /* 0x040fe40000410000 */
[----:B------:R-:W-:Y:S02]  /*92a0*/  FMUL.FTZ R121, R3, R121 ;  /* 0x0000007903797220 */ /* 0x000fe40000410000 */
[--C-:B------:R-:W-:Y:S02]  /*92b0*/  FFMA.FTZ R200, R203, c[0x0][0x2d0], -R172.reuse ;  /* 0x0000b400cbc87a23 */ /* 0x100fe400000108ac */
[C---:B------:R-:W-:Y:S02]  /*92c0*/  FMUL.FTZ R122, R2.reuse, R122 ;  /* 0x0000007a027a7220 */ /* 0x040fe40000410000 */
[----:B------:R-:W3:Y:S01]  /*92d0*/  MUFU.EX2 R199, R199 ;  /* 0x000000c700c77308 */ /* 0x000ee20000000800 */
[C---:B------:R-:W-:Y:S02]  /*92e0*/  FMUL.FTZ R123, R2.reuse, R123 ;  /* 0x0000007b027b7220 */ /* 0x040fe40000410000 */
[--C-:B------:R-:W-:Y:S02]  /*92f0*/  FFMA.FTZ R201, R201, c[0x0][0x2d0], -R172.reuse ;  /* 0x0000b400c9c97a23 */ /* 0x100fe400000108ac */
[--C-:B------:R-:W-:Y:S02]  /*9300*/  FFMA.FTZ R185, R185, c[0x0][0x2d0], -R172.reuse ;  /* 0x0000b400b9b97a23 */ /* 0x100fe400000108ac */
[--C-:B------:R-:W-:Y:S01]  /*9310*/  FFMA.FTZ R183, R183, c[0x0][0x2d0], -R172.reuse ;  /* 0x0000b400b7b77a23 */ /* 0x100fe200000108ac */
[C---:B------:R-:W-:Y:S01]  /*9320*/  HMMA.16816.F32 R120, R168.reuse, R142, R120 ;  /* 0x0000008ea878723c */ /* 0x040fe20000001878 */
[----:B------:R-:W5:Y:S01]  /*9330*/  LDSM.16.MT88.4 R140, [R222+0x900] ;  /* 0x00090000de8c783b */ /* 0x000f620000004200 */
[----:B------:R-:W-:Y:S01]  /*9340*/  MUFU.EX2 R200, R200 ;  /* 0x000000c800c87308 */ /* 0x000fe20000000800 */
[C---:B------:R-:W-:Y:S02]  /*9350*/  FMUL.FTZ R124, R3.reuse, R124 ;  /* 0x0000007c037c7220 */ /* 0x040fe40000410000 */
[----:B------:R-:W-:Y:S02]  /*9360*/  FMUL.FTZ R125, R3, R125 ;  /* 0x0000007d037d7220 */ /* 0x000fe40000410000 */
[C---:B------:R-:W-:Y:S02]  /*9370*/  FMUL.FTZ R126, R2.reuse, R126 ;  /* 0x0000007e027e7220 */ /* 0x040fe40000410000 */
[----:B------:R-:W-:Y:S03]  /*9380*/  FMUL.FTZ R127, R2, R127 ;  /* 0x0000007f027f7220 */ /* 0x000fe60000410000 */
[----:B------:R-:W1:Y:S01]  /*9390*/  MUFU.EX2 R201, R201 ;  /* 0x000000c900c97308 */ /* 0x000e620000000800 */
[--C-:B------:R-:W-:Y:S02]  /*93a0*/  FFMA.FTZ R181, R181, c[0x0][0x2d0], -R172.reuse ;  /* 0x0000b400b5b57a23 */ /* 0x100fe400000108ac */
[--C-:B------:R-:W-:Y:S01]  /*93b0*/  FFMA.FTZ R203, R186, c[0x0][0x2d0], -R179.reuse ;  /* 0x0000b400bacb7a23 */ /* 0x100fe200000108b3 */
[C---:B--2---:R-:W-:Y:S03]  /*93c0*/  HMMA.16816.F32 R124, R168.reuse, R132, R124 ;  /* 0x00000084a87c723c */ /* 0x044fe6000000187c */
[C---:B------:R-:W-:Y:S02]  /*93d0*/  FMUL.FTZ R128, R3.reuse, R128 ;  /* 0x0000008003807220 */ /* 0x040fe40000410000 */
[----:B------:R-:W-:Y:S01]  /*93e0*/  FMUL.FTZ R129, R3, R129 ;  /* 0x0000008103817220 */ /* 0x000fe20000410000 */
[----:B------:R-:W-:Y:S01]  /*93f0*/  MUFU.EX2 R186, R176 ;  /* 0x000000b000ba7308 */ /* 0x000fe20000000800 */
[C---:B------:R-:W-:Y:S01]  /*9400*/  FMUL.FTZ R130, R2.reuse, R130 ;  /* 0x0000008202827220 */ /* 0x040fe20000410000 */
[----:B----4-:R-:W-:Y:S01]  /*9410*/  F2FP.PACK_AB R132, R195, R194 ;  /* 0x000000c2c384723e */ /* 0x010fe200000000ff */
[----:B------:R-:W-:Y:S03]  /*9420*/  FMUL.FTZ R131, R2, R131 ;  /* 0x0000008302837220 */ /* 0x000fe60000410000 */
[----:B------:R-:W-:Y:S01]  /*9430*/  FFMA.FTZ R179, R174, c[0x0][0x2d0], -R179 ;  /* 0x0000b400aeb37a23 */ /* 0x000fe200000108b3 */
[----:B---3--:R-:W-:Y:S01]  /*9440*/  F2FP.PACK_AB R133, R199, R198 ;  /* 0x000000c6c785723e */ /* 0x008fe200000000ff */
[----:B------:R-:W-:Y:S02]  /*9450*/  FFMA.FTZ R187, R187, c[0x0][0x2d0], -R172 ;  /* 0x0000b400bbbb7a23 */ /* 0x000fe400000108ac */
[----:B------:R-:W-:Y:S01]  /*9460*/  HMMA.16816.F32 R128, R168, R134, R128 ;  /* 0x00000086a880723c */ /* 0x000fe20000001880 */
[----:B------:R-:W2:Y:S02]  /*9470*/  MUFU.EX2 R171, R184 ;  /* 0x000000b800ab7308 */ /* 0x000ea40000000800 */
[----:B------:R-:W-:Y:S02]  /*9480*/  FFMA.FTZ R188, R3, R240, R188 ;  /* 0x000000f003bc7223 */ /* 0x000fe400000100bc */
[----:B------:R-:W-:Y:S02]  /*9490*/  FFMA.FTZ R193, R2, R239, R193 ;  /* 0x000000ef02c17223 */ /* 0x000fe400000100c1 */
[----:B------:R-:W-:Y:S01]  /*94a0*/  F2FP.PACK_AB R134, R197, R196 ;  /* 0x000000c4c586723e */ /* 0x000fe200000000ff */
[----:B------:R-:W-:Y:S01]  /*94b0*/  FADD.FTZ R167, R167, R188 ;  /* 0x000000bca7a77221 */ /* 0x000fe20000010000 */
[----:B-1----:R-:W-:Y:S02]  /*94c0*/  F2FP.PACK_AB R135, R201, R200 ;  /* 0x000000c8c987723e */ /* 0x002fe400000000ff */
[----:B------:R-:W-:Y:S01]  /*94d0*/  MUFU.EX2 R184, R187 ;  /* 0x000000bb00b87308 */ /* 0x000fe20000000800 */
[----:B------:R-:W-:Y:S02]  /*94e0*/  FADD.FTZ R192, R192, R193 ;  /* 0x000000c1c0c07221 */ /* 0x000fe40000010000 */
[----:B------:R-:W-:Y:S02]  /*94f0*/  FADD.FTZ R166, R166, R167 ;  /* 0x000000a7a6a67221 */ /* 0x000fe40000010000 */
[C---:B------:R-:W-:Y:S05]  /*9500*/  HMMA.16816.F32 R4, R132.reuse, R136, R4 ;  /* 0x000000888404723c */ /* 0x040fea0000001804 */
[----:B------:R-:W-:Y:S01]  /*9510*/  MUFU.EX2 R187, R177 ;  /* 0x000000b100bb7308 */ /* 0x000fe20000000800 */
[----:B------:R-:W-:Y:S02]  /*9520*/  FADD.FTZ R3, R191, R192 ;  /* 0x000000c0bf037221 */ /* 0x000fe40000010000 */
[C---:B------:R-:W-:Y:S01]  /*9530*/  HMMA.16816.F32 R8, R132.reuse, R138, R8 ;  /* 0x0000008a8408723c */ /* 0x040fe20000001808 */
[----:B------:R-:W1:Y:S03]  /*9540*/  LDSM.16.MT88.4 R136, [R222+0x2900] ;  /* 0x00290000de88783b */ /* 0x000e660000004200 */
[----:B------:R-:W-:Y:S02]  /*9550*/  FADD.FTZ R189, R189, R166 ;  /* 0x000000a6bdbd7221 */ /* 0x000fe40000010000 */
[----:B------:R-:W-:Y:S01]  /*9560*/  FADD.FTZ R3, R190, R3 ;  /* 0x00000003be037221 */ /* 0x000fe20000010000 */
[----:B------:R-:W-:Y:S01]  /*9570*/  MUFU.EX2 R169, R182 ;  /* 0x000000b600a97308 */ /* 0x000fe20000000800 */
[C---:B-----5:R-:W-:Y:S04]  /*9580*/  HMMA.16816.F32 R12, R132.reuse, R140, R12 ;  /* 0x0000008c840c723c */ /* 0x060fe8000000180c */
[----:B------:R-:W-:Y:S02]  /*9590*/  FADD.FTZ R194, R194, R189 ;  /* 0x000000bdc2c27221 */ /* 0x000fe40000010000 */
[----:B------:R-:W-:Y:S02]  /*95a0*/  FADD.FTZ R198, R198, R3 ;  /* 0x00000003c6c67221 */ /* 0x000fe40000010000 */
[C---:B------:R-:W-:Y:S01]  /*95b0*/  HMMA.16816.F32 R16, R132.reuse, R142, R16 ;  /* 0x0000008e8410723c */ /* 0x040fe20000001810 */
[----:B------:R-:W3:Y:S01]  /*95c0*/  LDSM.16.MT88.4 R140, [R227+0x4900] ;  /* 0x00490000e38c783b */ /* 0x000ee20000004200 */
[----:B------:R2:W-:Y:S02]  /*95d0*/  MUFU.EX2 R182, R181 ;  /* 0x000000b500b67308 */ /* 0x0005e40000000800 */
[----:B------:R-:W-:Y:S02]  /*95e0*/  FADD.FTZ R195, R195, R194 ;  /* 0x000000c2c3c37221 */ /* 0x000fe40000010000 */
[----:B------:R-:W-:Y:S02]  /*95f0*/  FADD.FTZ R199, R199, R198 ;  /* 0x000000c6c7c77221 */ /* 0x000fe40000010000 */
[C---:B------:R-:W-:Y:S04]  /*9600*/  HMMA.16816.F32 R20, R132.reuse, R144, R20 ;  /* 0x000000908414723c */ /* 0x040fe80000001814 */
[----:B------:R-:W4:Y:S01]  /*9610*/  MUFU.EX2 R168, R185 ;  /* 0x000000b900a87308 */ /* 0x000f220000000800 */
[----:B------:R-:W-:Y:S02]  /*9620*/  FADD.FTZ R196, R196, R195 ;  /* 0x000000c3c4c47221 */ /* 0x000fe40000010000 */
[----:B------:R-:W-:Y:S01]  /*9630*/  FADD.FTZ R200, R200, R199 ;  /* 0x000000c7c8c87221 */ /* 0x000fe20000010000 */
[C---:B------:R-:W-:Y:S01]  /*9640*/  HMMA.16816.F32 R24, R132.reuse, R146, R24 ;  /* 0x000000928418723c */ /* 0x040fe20000001818 */
[----:B------:R-:W5:Y:S03]  /*9650*/  LDSM.16.MT88.4 R144, [R222+0x4900] ;  /* 0x00490000de90783b */ /* 0x000f660000004200 */
[----:B------:R-:W-:Y:S02]  /*9660*/  FADD.FTZ R197, R197, R196 ;  /* 0x000000c4c5c57221 */ /* 0x000fe40000010000 */
[----:B------:R-:W-:Y:S01]  /*9670*/  MUFU.EX2 R185, R178 ;  /* 0x000000b200b97308 */ /* 0x000fe20000000800 */
[----:B------:R-:W-:Y:S01]  /*9680*/  FADD.FTZ R201, R201, R200 ;  /* 0x000000c8c9c97221 */ /* 0x000fe20000010000 */
[C---:B------:R-:W-:Y:S04]  /*9690*/  HMMA.16816.F32 R28, R132.reuse, R148, R28 ;  /* 0x00000094841c723c */ /* 0x040fe8000000181c */
[----:B--2---:R-:W-:Y:S04]  /*96a0*/  MOV R181, R171 ;  /* 0x000000ab00b57202 */ /* 0x004fe80000000f00 */
[C---:B------:R-:W-:Y:S01]  /*96b0*/  HMMA.16816.F32 R32, R132.reuse, R150, R32 ;  /* 0x000000968420723c */ /* 0x040fe20000001820 */
[----:B------:R-:W2:Y:S01]  /*96c0*/  LDSM.16.MT88.4 R148, [R221+0x4900] ;  /* 0x00490000dd94783b */ /* 0x000ea20000004200 */
[----:B------:R-:W-:Y:S06]  /*96d0*/  MUFU.EX2 R178, R179 ;  /* 0x000000b300b27308 */ /* 0x000fec0000000800 */
[C---:B------:R-:W-:Y:S04]  /*96e0*/  HMMA.16816.F32 R36, R132.reuse, R152, R36 ;  /* 0x000000988424723c */ /* 0x040fe80000001824 */
[----:B------:R4:W2:Y:S04]  /*96f0*/  MUFU.EX2 R170, R183 ;  /* 0x000000b700aa7308 */ /* 0x0008a80000000800 */
[C---:B------:R-:W-:Y:S01]  /*9700*/  HMMA.16816.F32 R40, R132.reuse, R154, R40 ;  /* 0x0000009a8428723c */ /* 0x040fe20000001828 */
[----:B------:R-:W-:Y:S05]  /*9710*/  LDSM.16.MT88.4 R152, [R227+0x3100] ;  /* 0x00310000e398783b */ /* 0x000fea0000004200 */
[----:B------:R-:W-:Y:S02]  /*9720*/  MUFU.EX2 R171, R180 ;  /* 0x000000b400ab7308 */ /* 0x000fe40000000800 */
[C---:B-1----:R-:W-:Y:S08]  /*9730*/  HMMA.16816.F32 R44, R132.reuse, R136, R44 ;  /* 0x00000088842c723c */ /* 0x042ff0000000182c */
[C---:B------:R-:W-:Y:S01]  /*9740*/  HMMA.16816.F32 R48, R132.reuse, R138, R48 ;  /* 0x0000008a8430723c */ /* 0x040fe20000001830 */
[----:B------:R-:W1:Y:S01]  /*9750*/  LDSM.16.MT88.4 R136, [R220+0x4900] ;  /* 0x00490000dc88783b */ /* 0x000e620000004200 */
[----:B------:R-:W1:Y:S02]  /*9760*/  MUFU.EX2 R203, R203 ;  /* 0x000000cb00cb7308 */ /* 0x000e640000000800 */
[----:B----4-:R-:W-:Y:S04]  /*9770*/  MOV R183, R168 ;  /* 0x000000a800b77202 */ /* 0x010fe80000000f00 */
[C---:B------:R-:W-:Y:S08]  /*9780*/  HMMA.16816.F32 R52, R132.reuse, R156, R52 ;  /* 0x0000009c8434723c */ /* 0x040ff00000001834 */
[C---:B------:R-:W-:Y:S01]  /*9790*/  HMMA.16816.F32 R56, R132.reuse, R158, R56 ;  /* 0x0000009e8438723c */ /* 0x040fe20000001838 */
[----:B------:R-:W-:Y:S07]  /*97a0*/  LDSM.16.MT88.4 R156, [R222+0x3100] ;  /* 0x00310000de9c783b */ /* 0x000fee0000004200 */
[C---:B------:R-:W-:Y:S08]  /*97b0*/  HMMA.16816.F32 R60, R132.reuse, R160, R60 ;  /* 0x000000a0843c723c */ /* 0x040ff0000000183c */
[C---:B------:R-:W-:Y:S01]  /*97c0*/  HMMA.16816.F32 R64, R132.reuse, R162, R64 ;  /* 0x000000a28440723c */ /* 0x040fe20000001840 */
[----:B------:R-:W-:Y:S07]  /*97d0*/  LDSM.16.MT88.4 R160, [R227+0x5100] ;  /* 0x00510000e3a0783b */ /* 0x000fee0000004200 */
[C---:B---3--:R-:W-:Y:S08]  /*97e0*/  HMMA.16816.F32 R68, R132.reuse, R140, R68 ;  /* 0x0000008c8444723c */ /* 0x048ff00000001844 */
        /* <DEDUP_REMOVED lines=21> */
[----:B------:R-:W-:Y:S01]  /*9940*/  HMMA.16816.F32 R128, R132, R138, R128 ;  /* 0x0000008a8480723c */ /* 0x000fe20000001880 */
[----:B------:R-:W1:Y:S06]  /*9950*/  LDSM.16.MT88.4 R136, [R220+0x1100] ;  /* 0x00110000dc88783b */ /* 0x000e6c0000004200 */
[-C--:B------:R-:W-:Y:S02]  /*9960*/  F2FP.PACK_AB R134, R169, R181.reuse ;  /* 0x000000b5a986723e */ /* 0x080fe400000000ff */
[----:B------:R-:W-:Y:S03]  /*9970*/  F2FP.PACK_AB R133, R183, R184 ;  /* 0x000000b8b785723e */ /* 0x000fe600000000ff */
[----:B------:R-:W-:Y:S02]  /*9980*/  F2FP.PACK_AB R135, R182, R170 ;  /* 0x000000aab687723e */ /* 0x000fe400000000ff */
[C---:B------:R-:W-:Y:S01]  /*9990*/  F2FP.PACK_AB R132, R203.reuse, R202 ;  /* 0x000000cacb84723e */ /* 0x040fe200000000ff */
[----:B------:R-:W-:Y:S04]  /*99a0*/  FADD.FTZ R202, R202, R197 ;  /* 0x000000c5caca7221 */ /* 0x000fe80000010000 */
[----:B------:R-:W-:Y:S02]  /*99b0*/  FADD.FTZ R3, R203, R202 ;  /* 0x000000cacb037221 */ /* 0x000fe40000010000 */
        /* <DEDUP_REMOVED lines=8> */
[----:B------:R-:W-:Y:S07]  /*9a40*/  LDSM.16.MT88.4 R148, [R227+0x7100] ;  /* 0x00710000e394783b */ /* 0x000fee0000004200 */
        /* <DEDUP_REMOVED lines=11> */
[----:B------:R-:W2:Y:S07]  /*9b00*/  LDSM.16.MT88.4 R140, [R221+0x5100] ;  /* 0x00510000dd8c783b */ /* 0x000eae0000004200 */
[C---:B----4-:R-:W-:Y:S08]  /*9b10*/  HMMA.16816.F32 R60, R132.reuse, R144, R60 ;  /* 0x00000090843c723c */ /* 0x050ff0000000183c */
[C---:B------:R-:W-:Y:S01]  /*9b20*/  HMMA.16816.F32 R64, R132.reuse, R146, R64 ;  /* 0x000000928440723c */ /* 0x040fe20000001840 */
[----:B------:R-:W3:Y:S07]  /*9b30*/  LDSM.16.MT88.4 R144, [R220+0x5100] ;  /* 0x00510000dc90783b */ /* 0x000eee0000004200 */
[C---:B------:R-:W-:Y:S07]  /*9b40*/  HMMA.16816.F32 R68, R132.reuse, R160, R68 ;  /* 0x000000a08444723c */ /* 0x040fee0000001844 */
[--C-:B------:R-:W-:Y:S01]  /*9b50*/  FFMA.FTZ R161, R175, c[0x0][0x2d0], -R172.reuse ;  /* 0x0000b400afa17a23 */ /* 0x100fe200000108ac */
[C---:B------:R-:W-:Y:S03]  /*9b60*/  HMMA.16816.F32 R72, R132.reuse, R162, R72 ;  /* 0x000000a28448723c */ /* 0x040fe60000001848 */
[----:B------:R-:W-:Y:S01]  /*9b70*/  MUFU.EX2 R168, R161 ;  /* 0x000000a100a87308 */ /* 0x000fe20000000800 */
[--C-:B------:R-:W-:Y:S02]  /*9b80*/  FFMA.FTZ R160, R173, c[0x0][0x2d0], -R172.reuse ;  /* 0x0000b400ada07a23 */ /* 0x100fe400000108ac */
[----:B------:R-:W-:Y:S02]  /*9b90*/  FFMA.FTZ R172, R165, c[0x0][0x2d0], -R172 ;  /* 0x0000b400a5ac7a23 */ /* 0x000fe400000108ac */
[C---:B-1----:R-:W-:Y:S05]  /*9ba0*/  HMMA.16816.F32 R76, R132.reuse, R136, R76 ;  /* 0x00000088844c723c */ /* 0x042fea000000184c */
[----:B------:R-:W1:Y:S03]  /*9bb0*/  MUFU.EX2 R180, R160 ;  /* 0x000000a000b47308 */ /* 0x000e660000000800 */
[C---:B------:R-:W-:Y:S01]  /*9bc0*/  HMMA.16816.F32 R80, R132.reuse, R138, R80 ;  /* 0x0000008a8450723c */ /* 0x040fe20000001850 */
[----:B------:R-:W4:Y:S06]  /*9bd0*/  LDSM.16.MT88.4 R136, [R222+0x7100] ;  /* 0x00710000de88783b */ /* 0x000f2c0000004200 */
[----:B------:R5:W1:Y:S01]  /*9be0*/  MUFU.EX2 R165, R172 ;  /* 0x000000ac00a57308 */ /* 0x000a620000000800 */
[C---:B--2---:R-:W-:Y:S08]  /*9bf0*/  HMMA.16816.F32 R84, R132.reuse, R140, R84 ;  /* 0x0000008c8454723c */ /* 0x044ff00000001854 */
[C---:B------:R-:W-:Y:S01]  /*9c00*/  HMMA.16816.F32 R88, R132.reuse, R142, R88 ;  /* 0x0000008e8458723c */ /* 0x040fe20000001858 */
[----:B------:R-:W2:Y:S07]  /*9c10*/  LDSM.16.MT88.4 R140, [R220+0x7100] ;  /* 0x00710000dc8c783b */ /* 0x000eae0000004200 */
[C---:B---3--:R-:W-:Y:S01]  /*9c20*/  HMMA.16816.F32 R92, R132.reuse, R144, R92 ;  /* 0x00000090845c723c */ /* 0x048fe2000000185c */
[----:B-----5:R-:W-:Y:S07]  /*9c30*/  LDSM.16.MT88.4 R172, [R221+0x1900] ;  /* 0x00190000ddac783b */ /* 0x020fee0000004200 */
[C---:B------:R-:W-:Y:S01]  /*9c40*/  HMMA.16816.F32 R96, R132.reuse, R146, R96 ;  /* 0x000000928460723c */ /* 0x040fe20000001860 */
[----:B------:R-:W3:Y:S07]  /*9c50*/  LDSM.16.MT88.4 R144, [R227+0x1900] ;  /* 0x00190000e390783b */ /* 0x000eee0000004200 */
[C---:B------:R-:W-:Y:S07]  /*9c60*/  HMMA.16816.F32 R100, R132.reuse, R148, R100 ;  /* 0x000000948464723c */ /* 0x040fee0000001864 */
[----:B------:R-:W-:Y:S01]  /*9c70*/  MOV R148, R178 ;  /* 0x000000b200947202 */ /* 0x000fe20000000f00 */
[C---:B------:R-:W-:Y:S01]  /*9c80*/  HMMA.16816.F32 R104, R132.reuse, R150, R104 ;  /* 0x000000968468723c */ /* 0x040fe20000001868 */
[----:B------:R-:W5:Y:S03]  /*9c90*/  LDSM.16.MT88.4 R176, [R220+0x1900] ;  /* 0x00190000dcb0783b */ /* 0x000f660000004200 */
[----:B-1----:R-:W-:Y:S03]  /*9ca0*/  MOV R149, R180 ;  /* 0x000000b400957202 */ /* 0x002fe60000000f00 */
[----:B------:R-:W-:Y:S01]  /*9cb0*/  MOV R150, R181 ;  /* 0x000000b500967202 */ /* 0x000fe20000000f00 */
[C---:B----4-:R-:W-:Y:S04]  /*9cc0*/  HMMA.16816.F32 R108, R132.reuse, R136, R108 ;  /* 0x00000088846c723c */ /* 0x050fe8000000186c */
[----:B------:R-:W-:Y:S03]  /*9cd0*/  MOV R151, R183 ;  /* 0x000000b700977202 */ /* 0x000fe60000000f00 */
[----:B------:R-:W-:Y:S01]  /*9ce0*/  MOV R136, R185 ;  /* 0x000000b900887202 */ /* 0x000fe20000000f00 */
[C---:B------:R-:W-:Y:S04]  /*9cf0*/  HMMA.16816.F32 R112, R132.reuse, R138, R112 ;  /* 0x0000008a8470723c */ /* 0x040fe80000001870 */
[----:B------:R-:W-:Y:S03]  /*9d00*/  MOV R137, R187 ;  /* 0x000000bb00897202 */ /* 0x000fe60000000f00 */
[----:B------:R-:W-:Y:S01]  /*9d10*/  MOV R138, R182 ;  /* 0x000000b6008a7202 */ /* 0x000fe20000000f00 */
[C---:B------:R-:W-:Y:S01]  /*9d20*/  HMMA.16816.F32 R116, R132.reuse, R152, R116 ;  /* 0x000000988474723c */ /* 0x040fe20000001874 */
[----:B------:R-:W1:Y:S03]  /*9d30*/  LDSM.16.MT88.4 R180, [R227+0x3900] ;  /* 0x00390000e3b4783b */ /* 0x000e660000004200 */
[----:B------:R-:W-:Y:S03]  /*9d40*/  MOV R139, R184 ;  /* 0x000000b8008b7202 */ /* 0x000fe60000000f00 */
[----:B------:R-:W-:Y:S01]  /*9d50*/  MOV R152, R186 ;  /* 0x000000ba00987202 */ /* 0x000fe20000000f00 */
[C---:B------:R-:W-:Y:S01]  /*9d60*/  HMMA.16816.F32 R120, R132.reuse, R154, R120 ;  /* 0x0000009a8478723c */ /* 0x040fe20000001878 */
[----:B------:R-:W4:Y:S03]  /*9d70*/  LDSM.16.MT88.4 R184, [R222+0x3900] ;  /* 0x00390000deb8783b */ /* 0x000f260000004200 */
[----:B------:R-:W-:Y:S03]  /*9d80*/  MOV R153, R168 ;  /* 0x000000a800997202 */ /* 0x000fe60000000f00 */
[----:B------:R-:W-:Y:S01]  /*9d90*/  MOV R154, R169 ;  /* 0x000000a9009a7202 */ /* 0x000fe20000000f00 */
[C---:B--2---:R-:W-:Y:S04]  /*9da0*/  HMMA.16816.F32 R124, R132.reuse, R140, R124 ;  /* 0x0000008c847c723c */ /* 0x044fe8000000187c */
[----:B------:R-:W-:Y:S02]  /*9db0*/  MOV R155, R170 ;  /* 0x000000aa009b7202 */ /* 0x000fe40000000f00 */
[----:B------:R-:W-:Y:S02]  /*9dc0*/  F2FP.PACK_AB R170, R148, R152 ;  /* 0x0000009894aa723e */ /* 0x000fe400000000ff */
[----:B------:R-:W-:Y:S04]  /*9dd0*/  HMMA.16816.F32 R128, R132, R142, R128 ;  /* 0x0000008e8480723c */ /* 0x000fe80000001880 */
[----:B------:R-:W-:Y:S02]  /*9de0*/  MOV R141, R171 ;  /* 0x000000ab008d7202 */ /* 0x000fe40000000f00 */
[----:B------:R-:W-:Y:S02]  /*9df0*/  F2FP.PACK_AB R169, R153, R137 ;  /* 0x0000008999a9723e */ /* 0x000fe400000000ff */
[----:B------:R-:W-:Y:S04]  /*9e00*/  F2FP.PACK_AB R168, R136, R141 ;  /* 0x0000008d88a8723e */ /* 0x000fe800000000ff */
[----:B------:R-:W-:Y:S07]  /*9e10*/  F2FP.PACK_AB R171, R165, R149 ;  /* 0x00000095a5ab723e */ /* 0x000fee00000000ff */
[C---:B---3--:R-:W-:Y:S01]  /*9e20*/  HMMA.16816.F32 R160, R168.reuse, R144, R4 ;  /* 0x00000090a8a0723c */ /* 0x048fe20000001804 */
[----:B------:R-:W2:Y:S06]  /*9e30*/  LDSM.16.MT88.4 R4, [R221+0x3900] ;  /* 0x00390000dd04783b */ /* 0x000eac0000004200 */
[----:B------:R-:W-:Y:S01]  /*9e40*/  MOV R145, R138 ;  /* 0x0000008a00917202 */ /* 0x000fe20000000f00 */
[C---:B------:R-:W-:Y:S04]  /*9e50*/  HMMA.16816.F32 R132, R168.reuse, R146, R8 ;  /* 0x00000092a884723c */ /* 0x040fe80000001808 */
[----:B------:R-:W-:Y:S03]  /*9e60*/  MOV R144, R141 ;  /* 0x0000008d00907202 */ /* 0x000fe60000000f00 */
[----:B------:R-:W-:Y:S02]  /*9e70*/  MOV R9, R139 ;  /* 0x0000008b00097202 */ /* 0x000fe40000000f00 */
[----:B------:R-:W-:Y:S03]  /*9e80*/  MOV R10, R136 ;  /* 0x00000088000a7202 */ /* 0x000fe60000000f00 */
[----:B------:R-:W-:Y:S02]  /*9e90*/  MOV R11, R137 ;  /* 0x00000089000b7202 */ /* 0x000fe40000000f00 */
[C---:B------:R-:W-:Y:S01]  /*9ea0*/  HMMA.16816.F32 R136, R168.reuse, R156, R12 ;  /* 0x0000009ca888723c */ /* 0x040fe2000000180c */
[----:B------:R-:W-:Y:S07]  /*9eb0*/  LDSM.16.MT88.4 R12, [R227+0x5900] ;  /* 0x00590000e30c783b */ /* 0x000fee0000004200 */
[C---:B------:R-:W-:Y:S07]  /*9ec0*/  HMMA.16816.F32 R140, R168.reuse, R158, R16 ;  /* 0x0000009ea88c723c */ /* 0x040fee0000001810 */
[----:B------:R-:W-:Y:S02]  /*9ed0*/  MOV R18, R144 ;  /* 0x0000009000127202 */ /* 0x000fe40000000f00 */
[----:B------:R-:W-:Y:S02]  /*9ee0*/  MOV R19, R145 ;  /* 0x0000009100137202 */ /* 0x000fe40000000f00 */
[C---:B------:R-:W-:Y:S07]  /*9ef0*/  HMMA.16816.F32 R144, R168.reuse, R172, R20 ;  /* 0x000000aca890723c */ /* 0x040fee0000001814 */
[----:B------:R-:W-:Y:S02]  /*9f00*/  MOV R22, R150 ;  /* 0x0000009600167202 */ /* 0x000fe40000000f00 */
[----:B------:R-:W-:Y:S03]  /*9f10*/  MOV R23, R151 ;  /* 0x0000009700177202 */ /* 0x000fe60000000f00 */
[----:B------:R-:W-:Y:S02]  /*9f20*/  MOV R173, R148 ;  /* 0x0000009400ad7202 */ /* 0x000fe40000000f00 */
[----:B------:R-:W-:Y:S02]  /*9f30*/  MOV R172, R149 ;  /* 0x0000009500ac7202 */ /* 0x000fe40000000f00 */
[C---:B------:R-:W-:Y:S01]  /*9f40*/  HMMA.16816.F32 R148, R168.reuse, R174, R24 ;  /* 0x000000aea894723c */ /* 0x040fe20000001818 */
[----:B------:R-:W-:Y:S02]  /*9f50*/  LDSM.16.MT88.4 R24, [R220+0x5900] ;  /* 0x00590000dc18783b */ /* 0x000fe40000004200 */
[----:B------:R-:W-:Y:S02]  /*9f60*/  MOV R20, R154 ;  /* 0x0000009a00147202 */ /* 0x000fe40000000f00 */
[----:B------:R-:W-:Y:S02]  /*9f70*/  MOV R21, R155 ;  /* 0x0000009b00157202 */ /* 0x000fe40000000f00 */
[----:B------:R-:W-:Y:S02]  /*9f80*/  MOV R175, R152 ;  /* 0x0000009800af7202 */ /* 0x000fe40000000f00 */
[----:B------:R-:W-:Y:S02]  /*9f90*/  MOV R174, R153 ;  /* 0x0000009900ae7202 */ /* 0x000fe40000000f00 */
[C---:B-----5:R-:W-:Y:S07]  /*9fa0*/  HMMA.16816.F32 R152, R168.reuse, R176, R28 ;  /* 0x000000b0a898723c */ /* 0x060fee000000181c */
[----:B------:R-:W-:Y:S01]  /*9fb0*/  MOV R31, R9 ;  /* 0x00000009001f7202 */ /* 0x000fe20000000f00 */
[C---:B------:R-:W-:Y:S01]  /*9fc0*/  HMMA.16816.F32 R156, R168.reuse, R178, R32 ;  /* 0x000000b2a89c723c */ /* 0x040fe20000001820 */
[----:B------:R-:W-:Y:S03]  /*9fd0*/  LDSM.16.MT88.4 R32, [R222+0x7900] ;  /* 0x00790000de20783b */ /* 0x000fe60000004200 */
[----:B------:R-:W-:Y:S02]  /*9fe0*/  MOV R177, R10 ;  /* 0x0000000a00b17202 */ /* 0x000fe40000000f00 */
[----:B------:R-:W-:Y:S02]  /*9ff0*/  MOV R176, R11 ;  /* 0x0000000b00b07202 */ /* 0x000fe40000000f00 */
[C---:B-1----:R-:W-:Y:S01]  /*a000*/  HMMA.16816.F32 R36, R168.reuse, R180, R36 ;  /* 0x000000b4a824723c */ /* 0x042fe20000001824 */
[----:B------:R-:W1:Y:S03]  /*a010*/  LDSM.16.MT88.4 R8, [R220+0x3900] ;  /* 0x00390000dc08783b */ /* 0x000e660000004200 */
[----:B------:R-:W-:Y:S02]  /*a020*/  MOV R179, R18 ;  /* 0x0000001200b37202 */ /* 0x000fe40000000f00 */
[----:B------:R-:W-:Y:S02]  /*a030*/  MOV R178, R19 ;  /* 0x0000001300b27202 */ /* 0x000fe40000000f00 */
[C---:B------:R-:W-:Y:S01]  /*a040*/  HMMA.16816.F32 R40, R168.reuse, R182, R40 ;  /* 0x000000b6a828723c */ /* 0x040fe20000001828 */
[----:B------:R-:W3:Y:S03]  /*a050*/  LDSM.16.MT88.4 R16, [R222+0x5900] ;  /* 0x00590000de10783b */ /* 0x000ee60000004200 */
[----:B------:R-:W-:Y:S02]  /*a060*/  MOV R181, R20 ;  /* 0x0000001400b57202 */ /* 0x000fe40000000f00 */
[----:B------:R-:W-:Y:S02]  /*a070*/  MOV R180, R21 ;  /* 0x0000001500b47202 */ /* 0x000fe40000000f00 */
[C---:B----4-:R-:W-:Y:S04]  /*a080*/  HMMA.16816.F32 R44, R168.reuse, R184, R44 ;  /* 0x000000b8a82c723c */ /* 0x050fe8000000182c */
[----:B------:R-:W-:Y:S02]  /*a090*/  MOV R183, R22 ;  /* 0x0000001600b77202 */ /* 0x000fe40000000f00 */
[----:B------:R-:W-:Y:S02]  /*a0a0*/  MOV R182, R23 ;  /* 0x0000001700b67202 */ /* 0x000fe40000000f00 */
[C---:B------:R-:W-:Y:S01]  /*a0b0*/  HMMA.16816.F32 R48, R168.reuse, R186, R48 ;  /* 0x000000baa830723c */ /* 0x040fe20000001830 */
[----:B------:R-:W4:Y:S03]  /*a0c0*/  LDSM.16.MT88.4 R20, [R221+0x5900] ;  /* 0x00590000dd14783b */ /* 0x000f260000004200 */
[----:B------:R-:W-:Y:S01]  /*a0d0*/  MOV R185, R31 ;  /* 0x0000001f00b97202 */ /* 0x000fe20000000f00 */
[----:B------:R-:W-:Y:S03]  /*a0e0*/  FADD.FTZ R3, R183, R3 ;  /* 0x00000003b7037221 */ /* 0x000fe60000010000 */
[C---:B--2---:R-:W-:Y:S01]  /*a0f0*/  HMMA.16816.F32 R52, R168.reuse, R4, R52 ;  /* 0x00000004a834723c */ /* 0x044fe20000001834 */
[----:B------:R-:W2:Y:S03]  /*a100*/  LDSM.16.MT88.4 R28, [R227+0x7900] ;  /* 0x00790000e31c783b */ /* 0x000ea60000004200 */
[----:B------:R-:W-:Y:S02]  /*a110*/  FADD.FTZ R2, R185, R201 ;  /* 0x000000c9b9027221 */ /* 0x000fe40000010000 */
[----:B------:R-:W-:Y:S02]  /*a120*/  FADD.FTZ R3, R181, R3 ;  /* 0x00000003b5037221 */ /* 0x000fe40000010000 */
[C---:B------:R-:W-:Y:S01]  /*a130*/  HMMA.16816.F32 R56, R168.reuse, R6, R56 ;  /* 0x00000006a838723c */ /* 0x040fe20000001838 */
[----:B------:R-:W5:Y:S03]  /*a140*/  LDSM.16.MT88.4 R4, [R221+0x7900] ;  /* 0x00790000dd04783b */ /* 0x000f660000004200 */
[----:B------:R-:W-:Y:S02]  /*a150*/  FADD.FTZ R2, R182, R2 ;  /* 0x00000002b6027221 */ /* 0x000fe40000010000 */
[----:B------:R-:W-:Y:S02]  /*a160*/  FADD.FTZ R3, R179, R3 ;  /* 0x00000003b3037221 */ /* 0x000fe40000010000 */
[C---:B-1----:R-:W-:Y:S04]  /*a170*/  HMMA.16816.F32 R60, R168.reuse, R8, R60 ;  /* 0x00000008a83c723c */ /* 0x042fe8000000183c */
[----:B------:R-:W-:Y:S02]  /*a180*/  FADD.FTZ R2, R180, R2 ;  /* 0x00000002b4027221 */ /* 0x000fe40000010000 */
[----:B------:R-:W-:Y:S02]  /*a190*/  FADD.FTZ R3, R177, R3 ;  /* 0x00000003b1037221 */ /* 0x000fe40000010000 */
[C---:B------:R-:W-:Y:S01]  /*a1a0*/  HMMA.16816.F32 R64, R168.reuse, R10, R64 ;  /* 0x0000000aa840723c */ /* 0x040fe20000001840 */
[----:B------:R-:W1:Y:S03]  /*a1b0*/  LDSM.16.MT88.4 R8, [R220+0x7900] ;  /* 0x00790000dc08783b */ /* 0x000e660000004200 */
[----:B------:R-:W-:Y:S02]  /*a1c0*/  FADD.FTZ R2, R178, R2 ;  /* 0x00000002b2027221 */ /* 0x000fe40000010000 */
[----:B------:R-:W-:Y:S02]  /*a1d0*/  FADD.FTZ R3, R175, R3 ;  /* 0x00000003af037221 */ /* 0x000fe40000010000 */
[C---:B------:R-:W-:Y:S04]  /*a1e0*/  HMMA.16816.F32 R68, R168.reuse, R12, R68 ;  /* 0x0000000ca844723c */ /* 0x040fe80000001844 */
[----:B------:R-:W-:Y:S02]  /*a1f0*/  FADD.FTZ R2, R176, R2 ;  /* 0x00000002b0027221 */ /* 0x000fe40000010000 */
[----:B------:R-:W-:Y:S01]  /*a200*/  FADD.FTZ R240, R173, R3 ;  /* 0x00000003adf07221 */ /* 0x000fe20000010000 */
[----:B------:R-:W-:Y:S01]  /*a210*/  MOV R3, R0 ;  /* 0x0000000000037202 */ /* 0x000fe20000000f00 */
[C---:B------:R-:W-:Y:S04]  /*a220*/  HMMA.16816.F32 R72, R168.reuse, R14, R72 ;  /* 0x0000000ea848723c */ /* 0x040fe80000001848 */
[----:B------:R-:W-:Y:S04]  /*a230*/  FADD.FTZ R2, R174, R2 ;  /* 0x00000002ae027221 */ /* 0x000fe80000010000 */
[C---:B---3--:R-:W-:Y:S04]  /*a240*/  HMMA.16816.F32 R76, R168.reuse, R16, R76 ;  /* 0x00000010a84c723c */ /* 0x048fe8000000184c */
[----:B------:R-:W-:Y:S04]  /*a250*/  FADD.FTZ R2, R172, R2 ;  /* 0x00000002ac027221 */ /* 0x000fe80000010000 */
[C---:B------:R-:W-:Y:S04]  /*a260*/  HMMA.16816.F32 R80, R168.reuse, R18, R80 ;  /* 0x00000012a850723c */ /* 0x040fe80000001850 */
[----:B------:R-:W-:Y:S01]  /*a270*/  FADD.FTZ R239, R165, R2 ;  /* 0x00000002a5ef7221 */ /* 0x000fe20000010000 */
[-C--:B------:R-:W-:Y:S03]  /*a280*/  MOV R2, R164.reuse ;  /* 0x000000a400027202 */ /* 0x080fe60000000f00 */
[C---:B----4-:R-:W-:Y:S08]  /*a290*/  HMMA.16816.F32 R84, R168.reuse, R20, R84 ;  /* 0x00000014a854723c */ /* 0x050ff00000001854 */
[C---:B------:R-:W-:Y:S08]  /*a2a0*/  HMMA.16816.F32 R88, R168.reuse, R22, R88 ;  /* 0x00000016a858723c */ /* 0x040ff00000001858 */
[C---:B------:R-:W-:Y:S08]  /*a2b0*/  HMMA.16816.F32 R92, R168.reuse, R24, R92 ;  /* 0x00000018a85c723c */ /* 0x040ff0000000185c */
[C---:B------:R-:W-:Y:S08]  /*a2c0*/  HMMA.16816.F32 R96, R168.reuse, R26, R96 ;  /* 0x0000001aa860723c */ /* 0x040ff00000001860 */
[C---:B--2---:R-:W-:Y:S08]  /*a2d0*/  HMMA.16816.F32 R100, R168.reuse, R28, R100 ;  /* 0x0000001ca864723c */ /* 0x044ff00000001864 */
[C---:B------:R-:W-:Y:S08]  /*a2e0*/  HMMA.16816.F32 R104, R168.reuse, R30, R104 ;  /* 0x0000001ea868723c */ /* 0x040ff00000001868 */
[C---:B------:R-:W-:Y:S08]  /*a2f0*/  HMMA.16816.F32 R108, R168.reuse, R32, R108 ;  /* 0x00000020a86c723c */ /* 0x040ff0000000186c */
[C---:B------:R-:W-:Y:S08]  /*a300*/  HMMA.16816.F32 R112, R168.reuse, R34, R112 ;  /* 0x00000022a870723c */ /* 0x040ff00000001870 */
[C---:B-----5:R-:W-:Y:S08]  /*a310*/  HMMA.16816.F32 R116, R168.reuse, R4, R116 ;  /* 0x00000004a874723c */ /* 0x060ff00000001874 */
[C---:B------:R-:W-:Y:S08]  /*a320*/  HMMA.16816.F32 R120, R168.reuse, R6, R120 ;  /* 0x00000006a878723c */ /* 0x040ff00000001878 */
[C---:B-1----:R-:W-:Y:S07]  /*a330*/  HMMA.16816.F32 R124, R168.reuse, R8, R124 ;  /* 0x00000008a87c723c */ /* 0x042fee000000187c */
[----:B------:R-:W-:Y:S01]  /*a340*/  MOV R8, R164 ;  /* 0x000000a400087202 */ /* 0x000fe20000000f00 */
[----:B------:R-:W-:Y:S01]  /*a350*/  HMMA.16816.F32 R128, R168, R10, R128 ;  /* 0x0000000aa880723c */ /* 0x000fe20000001880 */
[----:B------:R-:W-:-:S07]  /*a360*/  @P0 BRA `(.L_x_1996) ;  /* 0xffffbbc000000947 */ /* 0x000fce000383ffff */
.L_x_1985:
[----:B------:R-:W1:Y:S01]  /*a370*/  S2UR UR26, SR_CTAID.X ;  /* 0x00000000001a79c3 */ /* 0x000e620000002500 */
[----:B------:R-:W-:Y:S01]  /*a380*/  UMOV UR25, 0x1 ;  /* 0x0000000100197882 */ /* 0x000fe20000000000 */
[----:B------:R-:W-:Y:S01]  /*a390*/  PLOP3.LUT P0, PT, PT, PT, UP0, 0x40, 0x0 ;  /* 0x000000000000781c */ /* 0x000fe20003f0e808 */
[----:B------:R-:W-:-:S02]  /*a3a0*/  ULDC UR21, c[0x0][0x168] ;  /* 0x00005a0000157ab9 */ /* 0x000fc40000000800 */
[----:B------:R-:W-:Y:S02]  /*a3b0*/  ULDC.64 UR4, c[0x0][0x2c8] ;  /* 0x0000b20000047ab9 */ /* 0x000fe40000000a00 */
[----:B------:R-:W-:Y:S02]  /*a3c0*/  UIADD3 UR21, UR25, -UR21, URZ ;  /* 0x8000001519157290 */ /* 0x000fe4000fffe03f */
[----:B------:R-:W-:Y:S02]  /*a3d0*/  ULDC UR24, c[0x0][0x2ac] ;  /* 0x0000ab0000187ab9 */ /* 0x000fe40000000800 */
        /* <DEDUP_REMOVED lines=21> */
.L_x_1998:
[----:B------:R-:W-:Y:S02]  /*a530*/  ULDC UR4, c[0x0][0x32c] ;  /* 0x0000cb0000047ab9 */ /* 0x000fe40000000800 */
[----:B------:R-:W-:-:S03]  /*a540*/  UISETP.NE.AND UP2, UPT, UR25, UR4, UPT ;  /* 0x000000041900728c */ /* 0x000fc6000bf45270 */
[----:B------:R-:W-:Y:S02]  /*a550*/  ULDC.64 UR4, c[0x0][0x330] ;  /* 0x0000cc0000047ab9 */ /* 0x000fe40000000a00 */
[----:B------:R-:W-:-:S07]  /*a560*/  UIMAD.WIDE.U32 UR26, UR24, UR4, URZ ;  /* 0x00000004181a72a5 */ /* 0x000fce000f8e003f */
[----:B------:R-:W-:Y:S02]  /*a570*/  @UP2 UMOV UR25, UR27 ;  /* 0x0000001b00192c82 */ /* 0x000fe40008000000 */
[----:B------:R-:W-:Y:S02]  /*a580*/  @UP2 USHF.R.U32.HI UR24, URZ, UR5, UR25 ;  /* 0x000000053f182299 */ /* 0x000fe40008011619 */
.L_x_1999:
[----:B------:R-:W-:Y:S02]  /*a590*/  ULDC UR4, c[0x0][0x32c] ;  /* 0x0000cb0000047ab9 */ /* 0x000fe40000000800 */
[----:B------:R-:W-:-:S04]  /*a5a0*/  UIMAD UR4, UR24, UR4, URZ ;  /* 0x00000004180472a4 */ /* 0x000fc8000f8e023f */
[----:B------:R-:W-:-:S04]  /*a5b0*/  UISETP.LT.AND UP2, UPT, UR21, UR4, UPT ;  /* 0x000000041500728c */ /* 0x000fc8000bf41270 */
[----:B------:R-:W-:-:S04]  /*a5c0*/  USEL UR21, UR21, UR4, !UP2 ;  /* 0x0000000415157287 */ /* 0x000fc8000d000000 */
.L_x_1997:
[----:B------:R-:W-:-:S04]  /*a5d0*/  UIADD3 UR21, UR21, 0x3f, URZ ;  /* 0x0000003f15157890 */ /* 0x000fc8000fffe03f */
        /* <DEDUP_REMOVED lines=8> */
[----:B------:R-:W-:Y:S01]  /*a660*/  SHF.R.S32.HI R5, RZ, 0x1f, R244 ;  /* 0x0000001fff057819 */ /* 0x000fe200000114f4 */
[----:B------:R-:W-:Y:S01]  /*a670*/  IMAD.MOV.U32 R3, RZ, RZ, R0 ;  /* 0x000000ffff037224 */ /* 0x000fe200078e0000 */
[C---:B------:R-:W-:Y:S01]  /*a680*/  SHF.L.U64.HI R252, R243.reuse, 0x1, R248 ;  /* 0x00000001f3fc7819 */ /* 0x040fe200000102f8 */
[C---:B------:R-:W-:Y:S01]  /*a690*/  IMAD.SHL.U32 R0, R244.reuse, 0x2, RZ ;  /* 0x00000002f4007824 */ /* 0x040fe200078e00ff */
[----:B------:R-:W-:Y:S01]  /*a6a0*/  SEL R250, RZ, 0x10, P5 ;  /* 0x00000010fffa7807 */ /* 0x000fe20002800000 */
[----:B------:R-:W-:Y:S01]  /*a6b0*/  IMAD.MOV.U32 R165, RZ, RZ, R8 ;  /* 0x000000ffffa57224 */ /* 0x000fe200078e0008 */
[----:B------:R-:W-:Y:S01]  /*a6c0*/  SEL R249, RZ, 0x10, P4 ;  /* 0x00000010fff97807 */ /* 0x000fe20002000000 */
[----:B------:R-:W-:Y:S01]  /*a6d0*/  IMAD.SHL.U32 R251, R243, 0x2, RZ ;  /* 0x00000002f3fb7824 */ /* 0x000fe200078e00ff */
[----:B------:R-:W-:Y:S02]  /*a6e0*/  SHF.L.U64.HI R0, R244, 0x1, R5 ;  /* 0x00000001f4007819 */ /* 0x000fe40000010205 */
.L_x_2003:
        /* <DEDUP_REMOVED lines=28> */
[----:B------:R-:W-:Y:S01]  /*a8b0*/  SHF.R.S32.HI R10, RZ, 0x1f, R244 ;  /* 0x0000001fff0a7819 */ /* 0x000fe200000114f4 */
[----:B------:R-:W-:Y:S01]  /*a8c0*/  IMAD.SHL.U32 R8, R244, 0x2, RZ ;  /* 0x00000002f4087824 */ /* 0x000fe200078e00ff */
[----:B------:R-:W-:Y:S01]  /*a8d0*/  LOP3.LUT R12, R12, 0xf, RZ, 0xc0, !PT ;  /* 0x0000000f0c0c7812 */ /* 0x000fe200078ec0ff */
[----:B------:R-:W-:Y:S01]  /*a8e0*/  IMAD.WIDE.U32 R4, R233, c[0x0][0x218], R4 ;  /* 0x00008600e9047a25 */ /* 0x000fe200078e0004 */
[----:B------:R-:W-:Y:S04]  /*a8f0*/  SHF.L.U64.HI R10, R244, 0x1, R10 ;  /* 0x00000001f40a7819 */ /* 0x000fe8000001020a */
[----:B------:R-:W-:Y:S01]  /*a900*/  IADD3 R0, P0, R4, UR22, RZ ;  /* 0x0000001604007c10 */ /* 0x000fe2000ff1e0ff */
[----:B------:R-:W-:Y:S03]  /*a910*/  IMAD.SHL.U32 R4, R242, 0x2, RZ ;  /* 0x00000002f2047824 */ /* 0x000fe600078e00ff */
[----:B------:R-:W-:Y:S02]  /*a920*/  IADD3.X R5, R5, UR6, R2, P0, !PT ;  /* 0x0000000605057c10 */ /* 0x000fe400087fe402 */
[C---:B------:R-:W-:Y:S02]  /*a930*/  LEA R7, P0, R0.reuse, c[0x0][0x1f8], 0x1 ;  /* 0x00007e0000077a11 */ /* 0x040fe400078008ff */
[C---:B------:R-:W-:Y:S02]  /*a940*/  SHF.L.U64.HI R2, R241.reuse, 0x1, R246 ;  /* 0x00000001f1027819 */ /* 0x040fe400000102f6 */
[----:B------:R-:W-:Y:S01]  /*a950*/  LEA.HI.X R6, R0, c[0x0][0x1fc], R5, 0x1, P0 ;  /* 0x00007f0000067a11 */ /* 0x000fe200000f0c05 */
[----:B------:R-:W5:Y:S01]  /*a960*/  SHFL.IDX PT, R9, R7, 0x1, 0x181f ;  /* 0x00381f0007097f89 */ /* 0x000f6200000e0000 */
[----:B------:R-:W-:Y:S01]  /*a970*/  IMAD.SHL.U32 R0, R241, 0x2, RZ ;  /* 0x00000002f1007824 */ /* 0x000fe200078e00ff */
[----:B------:R-:W-:Y:S02]  /*a980*/  SHF.L.U64.HI R5, R242, 0x1, R245 ;  /* 0x00000001f2057819 */ /* 0x000fe400000102f5 */
[----:B------:R-:W4:Y:S04]  /*a990*/  SHFL.IDX PT, R11, R6, 0x1, 0x181f ;  /* 0x00381f00060b7f89 */ /* 0x000f2800000e0000 */
[----:B------:R-:W3:Y:S04]  /*a9a0*/  SHFL.IDX PT, R7, R7, RZ, 0x181f ;  /* 0x00181fff07077589 */ /* 0x000ee800000e0000 */
[----:B------:R-:W2:Y:S01]  /*a9b0*/  SHFL.IDX PT, R21, R6, RZ, 0x181f ;  /* 0x00181fff06157589 */ /* 0x000ea200000e0000 */
[----:B-----5:R-:W-:Y:S04]  /*a9c0*/  IADD3 R22, P1, P0, R22, R9, R251 ;  /* 0x0000000916167210 */ /* 0x020fe8000783e0fb */
[----:B----4-:R-:W-:Y:S02]  /*a9d0*/  IADD3.X R23, RZ, R11, R252, P1, P0 ;  /* 0x0000000bff177210 */ /* 0x010fe40000fe04fc */
[----:B------:R-:W-:Y:S04]  /*a9e0*/  IADD3 R14, P1, P0, R14, R9, R4 ;  /* 0x000000090e0e7210 */ /* 0x000fe8000783e004 */
[--C-:B------:R-:W-:Y:S02]  /*a9f0*/  IADD3.X R15, RZ, R11, R5.reuse, P1, P0 ;  /* 0x0000000bff0f7210 */ /* 0x100fe40000fe0405 */
[----:B------:R-:W-:Y:S04]  /*aa00*/  IADD3 R12, P1, P0, R12, R9, R0 ;  /* 0x000000090c0c7210 */ /* 0x000fe8000783e000 */
[--C-:B------:R-:W-:Y:S02]  /*aa10*/  IADD3.X R13, RZ, R11, R2.reuse, P1, P0 ;  /* 0x0000000bff0d7210 */ /* 0x100fe40000fe0402 */
[----:B---3--:R-:W-:Y:S05]  /*aa20*/  IADD3 R4, P0, R7, R4, RZ ;  /* 0x0000000407047210 */ /* 0x008fea0007f1e0ff */
[----:B--2---:R-:W-:Y:S01]  /*aa30*/  IMAD.X R5, R21, 0x1, R5, P0 ;  /* 0x0000000115057824 */ /* 0x004fe200000e0605 */
[----:B------:R-:W-:Y:S05]  /*aa40*/  IADD3 R28, P0, R7, R0, RZ ;  /* 0x00000000071c7210 */ /* 0x000fea0007f1e0ff */
[----:B------:R-:W-:Y:S01]  /*aa50*/  IMAD.X R29, R21, 0x1, R2, P0 ;  /* 0x00000001151d7824 */ /* 0x000fe200000e0602 */
[-C--:B------:R-:W-:Y:S05]  /*aa60*/  IADD3 R30, P0, R7, R8.reuse, RZ ;  /* 0x00000008071e7210 */ /* 0x080fea0007f1e0ff */
[----:B------:R-:W-:Y:S01]  /*aa70*/  IMAD.X R31, R21, 0x1, R10, P0 ;  /* 0x00000001151f7824 */ /* 0x000fe200000e060a */
        /* <DEDUP_REMOVED lines=17> */
.L_x_2001:
[C---:B--23--:R-:W-:Y:S01]  /*ab90*/  HMMA.16816.F32 R4, R168.reuse, R172, RZ ;  /* 0x000000aca804723c */ /* 0x04cfe200000018ff */
[----:B------:R-:W-:Y:S01]  /*aba0*/  LDSM.16.M88.4 R196, [R224+0x8100] ;  /* 0x00810000e0c4783b */ /* 0x000fe20000000200 */
[----:B------:R-:W-:Y:S05]  /*abb0*/  UISETP.GT.AND UP2, UPT, UR20, UR9, UPT ;  /* 0x000000091400728c */ /* 0x000fea000bf44270 */
[----:B------:R-:W0:Y:S01]  /*abc0*/  LDGDEPBAR ;  /* 0x00000000000079af */ /* 0x000e220000000000 */
[C---:B------:R-:W-:Y:S01]  /*abd0*/  HMMA.16816.F32 R8, R168.reuse, R174, RZ ;  /* 0x000000aea808723c */ /* 0x040fe200000018ff */
[----:B------:R-:W-:Y:S04]  /*abe0*/  PLOP3.LUT P0, PT, PT, PT, UP2, 0x40, 0x0 ;  /* 0x000000000000781c */ /* 0x000fe80003f0e828 */
[----:B------:R-:W2:Y:S03]  /*abf0*/  LDSM.16.M88.4 R172, [R225+0x10100] ;  /* 0x01010000e1ac783b */ /* 0x000ea60000000200 */
[C---:B----4-:R-:W-:Y:S03]  /*ac00*/  HMMA.16816.F32 R12, R168.reuse, R16, RZ ;  /* 0x00000010a80c723c */ /* 0x050fe600000018ff */
[----:B------:R-:W3:Y:S05]  /*ac10*/  LDSM.16.M88.4 R200, [R224+0x8900] ;  /* 0x00890000e0c8783b */ /* 0x000eea0000000200 */
[C---:B------:R-:W-:Y:S08]  /*ac20*/  HMMA.16816.F32 R16, R168.reuse, R18, RZ ;  /* 0x00000012a810723c */ /* 0x040ff000000018ff */
[C---:B-1----:R-:W-:Y:S08]  /*ac30*/  HMMA.16816.F32 R20, R168.reuse, R24, RZ ;  /* 0x00000018a814723c */ /* 0x042ff000000018ff */
[C---:B------:R-:W-:Y:S08]  /*ac40*/  HMMA.16816.F32 R24, R168.reuse, R26, RZ ;  /* 0x0000001aa818723c */ /* 0x040ff000000018ff */
[C---:B------:R-:W-:Y:S08]  /*ac50*/  HMMA.16816.F32 R28, R168.reuse, R32, RZ ;  /* 0x00000020a81c723c */ /* 0x040ff000000018ff */
[----:B------:R-:W-:Y:S01]  /*ac60*/  HMMA.16816.F32 R32, R168, R34, RZ ;  /* 0x00000022a820723c */ /* 0x000fe200000018ff */
[----:B------:R-:W1:Y:S07]  /*ac70*/  LDSM.16.M88.4 R168, [R224+0x9100] ;  /* 0x00910000e0a8783b */ /* 0x000e6e0000000200 */
[C---:B------:R-:W-:Y:S08]  /*ac80*/  HMMA.16816.F32 R4, R176.reuse, R180, R4 ;  /* 0x000000b4b004723c */ /* 0x040ff00000001804 */
[C---:B------:R-:W-:Y:S01]  /*ac90*/  HMMA.16816.F32 R8, R176.reuse, R182, R8 ;  /* 0x000000b6b008723c */ /* 0x040fe20000001808 */
[----:B------:R-:W4:Y:S07]  /*aca0*/  LDSM.16.M88.4 R180, [R224+0x9900] ;  /* 0x00990000e0b4783b */ /* 0x000f2e0000000200 */
[C---:B------:R-:W-:Y:S08]  /*acb0*/  HMMA.16816.F32 R12, R176.reuse, R184, R12 ;  /* 0x000000b8b00c723c */ /* 0x040ff0000000180c */
[C---:B------:R-:W-:Y:S01]  /*acc0*/  HMMA.16816.F32 R16, R176.reuse, R186, R16 ;  /* 0x000000bab010723c */ /* 0x040fe20000001810 */
[----:B------:R-:W-:Y:S07]  /*acd0*/  LDSM.16.M88.4 R184, [R223+0x10100] ;  /* 0x01010000dfb8783b */ /* 0x000fee0000000200 */
[C---:B------:R-:W-:Y:S08]  /*ace0*/  HMMA.16816.F32 R20, R176.reuse, R188, R20 ;  /* 0x000000bcb014723c */ /* 0x040ff00000001814 */
[C---:B------:R-:W-:Y:S01]  /*acf0*/  HMMA.16816.F32 R24, R176.reuse, R190, R24 ;  /* 0x000000beb018723c */ /* 0x040fe20000001818 */
[----:B------:R-:W5:Y:S07]  /*ad00*/  LDSM.16.M88.4 R188, [R216] ;  /* 0x00000000d8bc783b */ /* 0x000f6e0000000200 */
[C---:B------:R-:W-:Y:S08]  /*ad10*/  HMMA.16816.F32 R28, R176.reuse, R192, R28 ;  /* 0x000000c0b01c723c */ /* 0x040ff0000000181c */
[----:B------:R-:W-:Y:S01]  /*ad20*/  HMMA.16816.F32 R32, R176, R194, R32 ;  /* 0x000000c2b020723c */ /* 0x000fe20000001820 */
[----:B------:R-:W4:Y:S06]  /*ad30*/  LDSM.16.M88.4 R176, [R216+0x800] ;  /* 0x00080000d8b0783b */ /* 0x000f2c0000000200 */
[----:B------:R-:W4:Y:S01]  /*ad40*/  LDSM.16.M88.4 R192, [R216+0x1000] ;  /* 0x00100000d8c0783b */ /* 0x000f220000000200 */
[C---:B--2---:R-:W-:Y:S08]  /*ad50*/  HMMA.16816.F32 R4, R172.reuse, R196, R4 ;  /* 0x000000c4ac04723c */ /* 0x044ff00000001804 */
[C---:B------:R-:W-:Y:S01]  /*ad60*/  HMMA.16816.F32 R8, R172.reuse, R198, R8 ;  /* 0x000000c6ac08723c */ /* 0x040fe20000001808 */
[----:B------:R-:W-:Y:S07]  /*ad70*/  LDSM.16.M88.4 R196, [R230+0x14100] ;  /* 0x01410000e6c4783b */ /* 0x000fee0000000200 */
[C---:B---3--:R-:W-:Y:S08]  /*ad80*/  HMMA.16816.F32 R12, R172.reuse, R200, R12 ;  /* 0x000000c8ac0c723c */ /* 0x048ff0000000180c */
[C---:B------:R-:W-:Y:S01]  /*ad90*/  HMMA.16816.F32 R16, R172.reuse, R202, R16 ;  /* 0x000000caac10723c */ /* 0x040fe20000001810 */
[----:B------:R-:W-:Y:S07]  /*ada0*/  LDSM.16.M88.4 R200, [R229+0xa100] ;  /* 0x00a10000e5c8783b */ /* 0x000fee0000000200 */
[C---:B-1----:R-:W-:Y:S08]  /*adb0*/  HMMA.16816.F32 R20, R172.reuse, R168, R20 ;  /* 0x000000a8ac14723c */ /* 0x042ff00000001814 */
[C---:B------:R-:W-:Y:S01]  /*adc0*/  HMMA.16816.F32 R24, R172.reuse, R170, R24 ;  /* 0x000000aaac18723c */ /* 0x040fe20000001818 */
[----:B------:R-:W1:Y:S07]  /*add0*/  LDSM.16.M88.4 R168, [R216+0x1800] ;  /* 0x00180000d8a8783b */ /* 0x000e6e0000000200 */
[C---:B----4-:R-:W-:Y:S08]  /*ade0*/  HMMA.16816.F32 R28, R172.reuse, R180, R28 ;  /* 0x000000b4ac1c723c */ /* 0x050ff0000000181c */
[----:B------:R-:W-:Y:S01]  /*adf0*/  HMMA.16816.F32 R32, R172, R182, R32 ;  /* 0x000000b6ac20723c */ /* 0x000fe20000001820 */
[----:B------:R-:W2:Y:S06]  /*ae00*/  LDSM.16.M88.4 R172, [R229+0xa900] ;  /* 0x00a90000e5ac783b */ /* 0x000eac0000000200 */
[----:B------:R-:W3:Y:S01]  /*ae10*/  LDSM.16.M88.4 R180, [R229+0xb100] ;  /* 0x00b10000e5b4783b */ /* 0x000ee20000000200 */
[C---:B-----5:R-:W-:Y:S08]  /*ae20*/  HMMA.16816.F32 R4, R184.reuse, R188, R4 ;  /* 0x000000bcb804723c */ /* 0x060ff00000001804 */
[C---:B------:R-:W-:Y:S01]  /*ae30*/  HMMA.16816.F32 R8, R184.reuse, R190, R8 ;  /* 0x000000beb808723c */ /* 0x040fe20000001808 */
[----:B------:R-:W4:Y:S07]  /*ae40*/  LDSM.16.M88.4 R188, [R229+0xb900] ;  /* 0x00b90000e5bc783b */ /* 0x000f2e0000000200 */
[C---:B------:R-:W-:Y:S08]  /*ae50*/  HMMA.16816.F32 R12, R184.reuse, R176, R12 ;  /* 0x000000b0b80c723c */ /* 0x040ff0000000180c */
[C---:B------:R-:W-:Y:S01]  /*ae60*/  HMMA.16816.F32 R16, R184.reuse, R178, R16 ;  /* 0x000000b2b810723c */ /* 0x040fe20000001810 */
[----:B------:R-:W-:Y:S07]  /*ae70*/  LDSM.16.M88.4 R176, [R215] ;  /* 0x00000000d7b0783b */ /* 0x000fee0000000200 */
[C---:B------:R-:W-:Y:S08]  /*ae80*/  HMMA.16816.F32 R20, R184.reuse, R192, R20 ;  /* 0x000000c0b814723c */ /* 0x040ff00000001814 */
[C---:B------:R-:W-:Y:S01]  /*ae90*/  HMMA.16816.F32 R24, R184.reuse, R194, R24 ;  /* 0x000000c2b818723c */ /* 0x040fe20000001818 */
[----:B------:R-:W-:Y:S07]  /*aea0*/  LDSM.16.M88.4 R192, [R213] ;  /* 0x00000000d5c0783b */ /* 0x000fee0000000200 */
[C---:B-1----:R-:W-:Y:S08]  /*aeb0*/  HMMA.16816.F32 R28, R184.reuse, R168, R28 ;  /* 0x000000a8b81c723c */ /* 0x042ff0000000181c */
[----:B------:R-:W-:Y:S01]  /*aec0*/  HMMA.16816.F32 R32, R184, R170, R32 ;  /* 0x000000aab820723c */ /* 0x000fe20000001820 */
[----:B------:R-:W1:Y:S06]  /*aed0*/  LDSM.16.M88.4 R168, [R226+0x14100] ;  /* 0x01410000e2a8783b */ /* 0x000e6c0000000200 */
[----:B------:R-:W5:Y:S01]  /*aee0*/  LDSM.16.M88.4 R184, [R214] ;  /* 0x00000000d6b8783b */ /* 0x000f620000000200 */
[C---:B------:R-:W-:Y:S08]  /*aef0*/  HMMA.16816.F32 R4, R196.reuse, R200, R4 ;  /* 0x000000c8c404723c */ /* 0x040ff00000001804 */
[C---:B------:R-:W-:Y:S01]  /*af00*/  HMMA.16816.F32 R8, R196.reuse, R202, R8 ;  /* 0x000000cac408723c */ /* 0x040fe20000001808 */
[----:B------:R-:W1:Y:S07]  /*af10*/  LDSM.16.M88.4 R200, [R212] ;  /* 0x00000000d4c8783b */ /* 0x000e6e0000000200 */
[C---:B--2---:R-:W-:Y:S08]  /*af20*/  HMMA.16816.F32 R12, R196.reuse, R172, R12 ;  /* 0x000000acc40c723c */ /* 0x044ff0000000180c */
[C---:B------:R-:W-:Y:S01]  /*af30*/  HMMA.16816.F32 R16, R196.reuse, R174, R16 ;  /* 0x000000aec410723c */ /* 0x040fe20000001810 */
[----:B------:R-:W-:Y:S07]  /*af40*/  LDSM.16.M88.4 R172, [R225+0x14100] ;  /* 0x01410000e1ac783b */ /* 0x000fee0000000200 */
[C---:B---3--:R-:W-:Y:S08]  /*af50*/  HMMA.16816.F32 R20, R196.reuse, R180, R20 ;  /* 0x000000b4c414723c */ /* 0x048ff00000001814 */
[C---:B------:R-:W-:Y:S01]  /*af60*/  HMMA.16816.F32 R24, R196.reuse, R182, R24 ;  /* 0x000000b6c418723c */ /* 0x040fe20000001818 */
[----:B------:R-:W2:Y:S07]  /*af70*/  LDSM.16.M88.4 R180, [R224+0xa100] ;  /* 0x00a10000e0b4783b */ /* 0x000eae0000000200 */
[C---:B----4-:R-:W-:Y:S08]  /*af80*/  HMMA.16816.F32 R28, R196.reuse, R188, R28 ;  /* 0x000000bcc41c723c */ /* 0x050ff0000000181c */
[----:B------:R-:W-:Y:S01]  /*af90*/  HMMA.16816.F32 R32, R196, R190, R32 ;  /* 0x000000bec420723c */ /* 0x000fe20000001820 */
[----:B------:R-:W3:Y:S06]  /*afa0*/  LDSM.16.M88.4 R188, [R224+0xa900] ;  /* 0x00a90000e0bc783b */ /* 0x000eec0000000200 */
[----:B------:R-:W4:Y:S01]  /*afb0*/  LDSM.16.M88.4 R196, [R224+0xb100] ;  /* 0x00b10000e0c4783b */ /* 0x000f220000000200 */
[C---:B-1----:R-:W-:Y:S08]  /*afc0*/  HMMA.16816.F32 R4, R168.reuse, R176, R4 ;  /* 0x000000b0a804723c */ /* 0x042ff00000001804 */
[C---:B------:R-:W-:Y:S01]  /*afd0*/  HMMA.16816.F32 R8, R168.reuse, R178, R8 ;  /* 0x000000b2a808723c */ /* 0x040fe20000001808 */
[----:B------:R-:W1:Y:S07]  /*afe0*/  LDSM.16.M88.4 R176, [R224+0xb900] ;  /* 0x00b90000e0b0783b */ /* 0x000e6e0000000200 */
[C---:B-----5:R-:W-:Y:S08]  /*aff0*/  HMMA.16816.F32 R12, R168.reuse, R184, R12 ;  /* 0x000000b8a80c723c */ /* 0x060ff0000000180c */
[C---:B------:R-:W-:Y:S01]  /*b000*/  HMMA.16816.F32 R16, R168.reuse, R186, R16 ;  /* 0x000000baa810723c */ /* 0x040fe20000001810 */
[----:B------:R-:W-:Y:S07]  /*b010*/  LDSM.16.M88.4 R184, [R223+0x14100] ;  /* 0x01410000dfb8783b */ /* 0x000fee0000000200 */
[C---:B------:R-:W-:Y:S08]  /*b020*/  HMMA.16816.F32 R20, R168.reuse, R192, R20 ;  /* 0x000000c0a814723c */ /* 0x040ff00000001814 */
[C---:B------:R-:W-:Y:S01]  /*b030*/  HMMA.16816.F32 R24, R168.reuse, R194, R24 ;  /* 0x000000c2a818723c */ /* 0x040fe20000001818 */
[----:B------:R-:W5:Y:S07]  /*b040*/  LDSM.16.M88.4 R192, [R216+0x2000] ;  /* 0x00200000d8c0783b */ /* 0x000f6e0000000200 */
        /* <DEDUP_REMOVED lines=13> */
[C---:B-1----:R-:W-:Y:S08]  /*b120*/  HMMA.16816.F32 R28, R172.reuse, R176, R28 ;  /* 0x000000b0ac1c723c */ /* 0x042ff0000000181c */
[----:B------:R-:W-:Y:S01]  /*b130*/  HMMA.16816.F32 R32, R172, R178, R32 ;  /* 0x000000b2ac20723c */ /* 0x000fe20000001820 */
[----:B------:R-:W-:Y:S06]  /*b140*/  LDSM.16.M88.4 R172, [R229+0xd100] ;  /* 0x00d10000e5ac783b */ /* 0x000fec0000000200 */
[----:B------:R-:W-:Y:S01]  /*b150*/  LDSM.16.M88.4 R176, [R229+0xd900] ;  /* 0x00d90000e5b0783b */ /* 0x000fe20000000200 */
[C---:B-----5:R-:W-:Y:S08]  /*b160*/  HMMA.16816.F32 R4, R184.reuse, R192, R4 ;  /* 0x000000c0b804723c */ /* 0x060ff00000001804 */
[C---:B------:R-:W-:Y:S01]  /*b170*/  HMMA.16816.F32 R8, R184.reuse, R194, R8 ;  /* 0x000000c2b808723c */ /* 0x040fe20000001808 */
[----:B------:R-:W-:Y:S07]  /*b180*/  LDSM.16.M88.4 R192, [R226+0x18100] ;  /* 0x01810000e2c0783b */ /* 0x000fee0000000200 */
[C---:B------:R-:W-:Y:S08]  /*b190*/  HMMA.16816.F32 R12, R184.reuse, R168, R12 ;  /* 0x000000a8b80c723c */ /* 0x040ff0000000180c */
[C---:B------:R-:W-:Y:S01]  /*b1a0*/  HMMA.16816.F32 R16, R184.reuse, R170, R16 ;  /* 0x000000aab810723c */ /* 0x040fe20000001810 */
[----:B------:R-:W1:Y:S07]  /*b1b0*/  LDSM.16.M88.4 R168, [R229+0xc900] ;  /* 0x00c90000e5a8783b */ /* 0x000e6e0000000200 */
[C---:B------:R-:W-:Y:S08]  /*b1c0*/  HMMA.16816.F32 R20, R184.reuse, R200, R20 ;  /* 0x000000c8b814723c */ /* 0x040ff00000001814 */
[C---:B------:R-:W-:Y:S01]  /*b1d0*/  HMMA.16816.F32 R24, R184.reuse, R202, R24 ;  /* 0x000000cab818723c */ /* 0x040fe20000001818 */
[----:B------:R-:W4:Y:S07]  /*b1e0*/  LDSM.16.M88.4 R200, [R211] ;  /* 0x00000000d3c8783b */ /* 0x000f2e0000000200 */
[C---:B--2---:R-:W-:Y:S08]  /*b1f0*/  HMMA.16816.F32 R28, R184.reuse, R180, R28 ;  /* 0x000000b4b81c723c */ /* 0x044ff0000000181c */
[----:B------:R-:W-:Y:S01]  /*b200*/  HMMA.16816.F32 R32, R184, R182, R32 ;  /* 0x000000b6b820723c */ /* 0x000fe20000001820 */
[----:B------:R-:W2:Y:S06]  /*b210*/  LDSM.16.M88.4 R180, [R210] ;  /* 0x00000000d2b4783b */ /* 0x000eac0000000200 */
[----:B------:R-:W5:Y:S01]  /*b220*/  LDSM.16.M88.4 R184, [R209] ;  /* 0x00000000d1b8783b */ /* 0x000f620000000200 */
[C---:B---3--:R-:W-:Y:S08]  /*b230*/  HMMA.16816.F32 R4, R188.reuse, R196, R4 ;  /* 0x000000c4bc04723c */ /* 0x048ff00000001804 */
[C---:B------:R-:W-:Y:S01]  /*b240*/  HMMA.16816.F32 R8, R188.reuse, R198, R8 ;  /* 0x000000c6bc08723c */ /* 0x040fe20000001808 */
[----:B------:R-:W3:Y:S07]  /*b250*/  LDSM.16.M88.4 R196, [R208] ;  /* 0x00000000d0c4783b */ /* 0x000eee0000000200 */
        /* <DEDUP_REMOVED lines=10> */
[C---:B----4-:R-:W-:Y:S08]  /*b300*/  HMMA.16816.F32 R4, R192.reuse, R200, R4 ;  /* 0x000000c8c004723c */ /* 0x050ff00000001804 */
[C---:B------:R-:W-:Y:S01]  /*b310*/  HMMA.16816.F32 R8, R192.reuse, R202, R8 ;  /* 0x000000cac008723c */ /* 0x040fe20000001808 */
[----:B------:R-:W4:Y:S07]  /*b320*/  LDSM.16.M88.4 R200, [R224+0xd900] ;  /* 0x00d90000e0c8783b */ /* 0x000f2e0000000200 */
[C---:B--2---:R-:W-:Y:S08]  /*b330*/  HMMA.16816.F32 R12, R192.reuse, R180, R12 ;  /* 0x000000b4c00c723c */ /* 0x044ff0000000180c */
[C---:B------:R-:W-:Y:S01]  /*b340*/  HMMA.16816.F32 R16, R192.reuse, R182, R16 ;  /* 0x000000b6c010723c */ /* 0x040fe20000001810 */
[----:B------:R-:W-:Y:S07]  /*b350*/  LDSM.16.M88.4 R180, [R223+0x18100] ;  /* 0x01810000dfb4783b */ /* 0x000fee0000000200 */
[C---:B-----5:R-:W-:Y:S08]  /*b360*/  HMMA.16816.F32 R20, R192.reuse, R184, R20 ;  /* 0x000000b8c014723c */ /* 0x060ff00000001814 */
[C---:B------:R-:W-:Y:S01]  /*b370*/  HMMA.16816.F32 R24, R192.reuse, R186, R24 ;  /* 0x000000bac018723c */ /* 0x040fe20000001818 */
[----:B------:R-:W2:Y:S07]  /*b380*/  LDSM.16.M88.4 R184, [R216+0x4000] ;  /* 0x00400000d8b8783b */ /* 0x000eae0000000200 */
[C---:B---3--:R-:W-:Y:S08]  /*b390*/  HMMA.16816.F32 R28, R192.reuse, R196, R28 ;  /* 0x000000c4c01c723c */ /* 0x048ff0000000181c */
[----:B------:R-:W-:Y:S01]  /*b3a0*/  HMMA.16816.F32 R32, R192, R198, R32 ;  /* 0x000000c6c020723c */ /* 0x000fe20000001820 */
[----:B------:R-:W3:Y:S06]  /*b3b0*/  LDSM.16.M88.4 R192, [R216+0x4800] ;  /* 0x00480000d8c0783b */ /* 0x000eec0000000200 */
        /* <DEDUP_REMOVED lines=10> */
[C---:B----4-:R-:W-:Y:S08]  /*b460*/  HMMA.16816.F32 R28, R168.reuse, R200, R28 ;  /* 0x000000c8a81c723c */ /* 0x050ff0000000181c */
[----:B------:R-:W-:Y:S01]  /*b470*/  HMMA.16816.F32 R32, R168, R202, R32 ;  /* 0x000000caa820723c */ /* 0x000fe20000001820 */
[----:B------:R-:W4:Y:S06]  /*b480*/  LDSM.16.M88.4 R168, [R229+0xe900] ;  /* 0x00e90000e5a8783b */ /* 0x000f2c0000000200 */
[----:B------:R-:W1:Y:S01]  /*b490*/  LDSM.16.M88.4 R200, [R229+0xf100] ;  /* 0x00f10000e5c8783b */ /* 0x000e620000000200 */
[C---:B--2---:R-:W-:Y:S08]  /*b4a0*/  HMMA.16816.F32 R4, R180.reuse, R184, R4 ;  /* 0x000000b8b404723c */ /* 0x044ff00000001804 */
[C---:B------:R-:W-:Y:S01]  /*b4b0*/  HMMA.16816.F32 R8, R180.reuse, R186, R8 ;  /* 0x000000bab408723c */ /* 0x040fe20000001808 */
[----:B------:R-:W2:Y:S07]  /*b4c0*/  LDSM.16.M88.4 R184, [R229+0xf900] ;  /* 0x00f90000e5b8783b */ /* 0x000eae0000000200 */
[C---:B---3--:R-:W-:Y:S08]  /*b4d0*/  HMMA.16816.F32 R12, R180.reuse, R192, R12 ;  /* 0x000000c0b40c723c */ /* 0x048ff0000000180c */
[C---:B------:R-:W-:Y:S01]  /*b4e0*/  HMMA.16816.F32 R16, R180.reuse, R194, R16 ;  /* 0x000000c2b410723c */ /* 0x040fe20000001810 */
[----:B------:R-:W-:Y:S07]  /*b4f0*/  LDSM.16.M88.4 R192, [R226+0x1c100] ;  /* 0x01c10000e2c0783b */ /* 0x000fee0000000200 */
[C---:B-----5:R-:W-:Y:S08]  /*b500*/  HMMA.16816.F32 R20, R180.reuse, R196, R20 ;  /* 0x000000c4b414723c */ /* 0x060ff00000001814 */
[C---:B------:R-:W-:Y:S01]  /*b510*/  HMMA.16816.F32 R24, R180.reuse, R198, R24 ;  /* 0x000000c6b418723c */ /* 0x040fe20000001818 */
[----:B------:R-:W3:Y:S07]  /*b520*/  LDSM.16.M88.4 R196, [R207] ;  /* 0x00000000cfc4783b */ /* 0x000eee0000000200 */
[C---:B-1----:R-:W-:Y:S08]  /*b530*/  HMMA.16816.F32 R28, R180.reuse, R172, R28 ;  /* 0x000000acb41c723c */ /* 0x042ff0000000181c */
[----:B------:R-:W-:Y:S01]  /*b540*/  HMMA.16816.F32 R32, R180, R174, R32 ;  /* 0x000000aeb420723c */ /* 0x000fe20000001820 */
[----:B------:R-:W-:Y:S06]  /*b550*/  LDSM.16.M88.4 R172, [R205] ;  /* 0x00000000cdac783b */ /* 0x000fec0000000200 */
[----:B------:R-:W-:Y:S01]  /*b560*/  LDSM.16.M88.4 R180, [R204] ;  /* 0x00000000ccb4783b */ /* 0x000fe20000000200 */
[C---:B------:R-:W-:Y:S08]  /*b570*/  HMMA.16816.F32 R4, R176.reuse, R188, R4 ;  /* 0x000000bcb004723c */ /* 0x040ff00000001804 */
[C---:B------:R-:W-:Y:S01]  /*b580*/  HMMA.16816.F32 R8, R176.reuse, R190, R8 ;  /* 0x000000beb008723c */ /* 0x040fe20000001808 */
[----:B------:R-:W-:Y:S07]  /*b590*/  LDSM.16.M88.4 R188, [R225+0x1c100] ;  /* 0x01c10000e1bc783b */ /* 0x000fee0000000200 */
[C---:B----4-:R-:W-:Y:S08]  /*b5a0*/  HMMA.16816.F32 R12, R176.reuse, R168, R12 ;  /* 0x000000a8b00c723c */ /* 0x050ff0000000180c */
[C---:B------:R-:W-:Y:S01]  /*b5b0*/  HMMA.16816.F32 R16, R176.reuse, R170, R16 ;  /* 0x000000aab010723c */ /* 0x040fe20000001810 */
[----:B------:R-:W1:Y:S07]  /*b5c0*/  LDSM.16.M88.4 R168, [R206] ;  /* 0x00000000cea8783b */ /* 0x000e6e0000000200 */
[C---:B------:R-:W-:Y:S08]  /*b5d0*/  HMMA.16816.F32 R20, R176.reuse, R200, R20 ;  /* 0x000000c8b014723c */ /* 0x040ff00000001814 */
[C---:B------:R-:W-:Y:S01]  /*b5e0*/  HMMA.16816.F32 R24, R176.reuse, R202, R24 ;  /* 0x000000cab018723c */ /* 0x040fe20000001818 */
[----:B------:R-:W4:Y:S07]  /*b5f0*/  LDSM.16.M88.4 R200, [R224+0xe100] ;  /* 0x00e10000e0c8783b */ /* 0x000f2e0000000200 */
[C---:B--2---:R-:W-:Y:S08]  /*b600*/  HMMA.16816.F32 R28, R176.reuse, R184, R28 ;  /* 0x000000b8b01c723c */ /* 0x044ff0000000181c */
[----:B------:R-:W-:Y:S01]  /*b610*/  HMMA.16816.F32 R32, R176, R186, R32 ;  /* 0x000000bab020723c */ /* 0x000fe20000001820 */
[----:B------:R-:W2:Y:S06]  /*b620*/  LDSM.16.M88.4 R176, [R224+0xe900] ;  /* 0x00e90000e0b0783b */ /* 0x000eac0000000200 */
[----:B------:R-:W5:Y:S01]  /*b630*/  LDSM.16.M88.4 R184, [R224+0xf100] ;  /* 0x00f10000e0b8783b */ /* 0x000f620000000200 */
        /* <DEDUP_REMOVED lines=15> */
[----:B------:R-:W4:Y:S01]  /*b730*/  LDSM.16.M88.4 R200, [R216+0x7800] ;  /* 0x00780000d8c8783b */ /* 0x000f220000000200 */
[----:B------:R-:W-:Y:S05]  /*b740*/  DEPBAR.LE SB0, 0x0 ;  /* 0x000080000000791a */ /* 0x000fea0000000000 */
[----:B------:R-:W-:Y:S01]  /*b750*/  BAR.SYNC.DEFER_BLOCKING 0x0 ;  /* 0x0000000000007b1d */ /* 0x000fe20000010000 */
[C---:B--2---:R-:W-:Y:S08]  /*b760*/  HMMA.16816.F32 R12, R188.reuse, R176, R12 ;  /* 0x000000b0bc0c723c */ /* 0x044ff0000000180c */
[C---:B------:R-:W-:Y:S08]  /*b770*/  HMMA.16816.F32 R16, R188.reuse, R178, R16 ;  /* 0x000000b2bc10723c */ /* 0x040ff00000001810 */
[C---:B-----5:R-:W-:Y:S08]  /*b780*/  HMMA.16816.F32 R20, R188.reuse, R184, R20 ;  /* 0x000000b8bc14723c */ /* 0x060ff00000001814 */
[C---:B------:R-:W-:Y:S08]  /*b790*/  HMMA.16816.F32 R24, R188.reuse, R186, R24 ;  /* 0x000000babc18723c */ /* 0x040ff00000001818 */
[C---:B---3--:R-:W-:Y:S08]  /*b7a0*/  HMMA.16816.F32 R28, R188.reuse, R196, R28 ;  /* 0x000000c4bc1c723c */ /* 0x048ff0000000181c */
[----:B------:R-:W-:Y:S08]  /*b7b0*/  HMMA.16816.F32 R32, R188, R198, R32 ;  /* 0x000000c6bc20723c */ /* 0x000ff00000001820 */
[C---:B-1----:R-:W-:Y:S08]  /*b7c0*/  HMMA.16816.F32 R4, R168.reuse, R172, R4 ;  /* 0x000000aca804723c */ /* 0x042ff00000001804 */
[C---:B------:R-:W-:Y:S08]  /*b7d0*/  HMMA.16816.F32 R8, R168.reuse, R174, R8 ;  /* 0x000000aea808723c */ /* 0x040ff00000001808 */
[C---:B------:R-:W-:Y:S08]  /*b7e0*/  HMMA.16816.F32 R12, R168.reuse, R180, R12 ;  /* 0x000000b4a80c723c */ /* 0x040ff0000000180c */
[C---:B------:R-:W-:Y:S08]  /*b7f0*/  HMMA.16816.F32 R16, R168.reuse, R182, R16 ;  /* 0x000000b6a810723c */ /* 0x040ff00000001810 */
[C---:B------:R-:W-:Y:S08]  /*b800*/  HMMA.16816.F32 R20, R168.reuse, R192, R20 ;  /* 0x000000c0a814723c */ /* 0x040ff00000001814 */
[C---:B------:R-:W-:Y:S08]  /*b810*/  HMMA.16816.F32 R24, R168.reuse, R194, R24 ;  /* 0x000000c2a818723c */ /* 0x040ff00000001818 */
[C---:B----4-:R-:W-:Y:S08]  /*b820*/  HMMA.16816.F32 R28, R168.reuse, R200, R28 ;  /* 0x000000c8a81c723c */ /* 0x050ff0000000181c */
        /* <DEDUP_REMOVED lines=10> */
[----:B------:R-:W-:Y:S01]  /*b8d0*/  LOP3.LUT R176, R176, 0xf, RZ, 0xc0, !PT ;  /* 0x0000000fb0b07812 */ /* 0x000fe200078ec0ff */
[----:B------:R-:W-:Y:S01]  /*b8e0*/  IMAD.SHL.U32 R186, R244, 0x2, RZ ;  /* 0x00000002f4ba7824 */ /* 0x000fe200078e00ff */
        /* <DEDUP_REMOVED lines=30> */
[----:B------:R-:W-:Y:S01]  /*bad0*/  SHFL.IDX PT, R175, R168, RZ, 0x181f ;  /* 0x00181fffa8af7589 */ /* 0x000fe200000e0000 */
[----:B------:R-:W-:Y:S03]  /*bae0*/  IMAD.SHL.U32 R0, R241, 0x2, RZ ;  /* 0x00000002f1007824 */ /* 0x000fe600078e00ff */
[----:B------:R-:W1:Y:S04]  /*baf0*/  SHFL.IDX PT, R169, R168, 0x1, 0x181f ;  /* 0x00381f00a8a97f89 */ /* 0x000e6800000e0000 */
[----:B------:R-:W2:Y:S04]  /*bb00*/  SHFL.IDX PT, R171, R167, 0x1, 0x181f ;  /* 0x00381f00a7ab7f89 */ /* 0x000ea800000e0000 */
[----:B------:R-:W3:Y:S01]  /*bb10*/  SHFL.IDX PT, R167, R167, RZ, 0x181f ;  /* 0x00181fffa7a77589 */ /* 0x000ee200000e0000 */
[----:B-1----:R-:W-:Y:S04]  /*bb20*/  IADD3 R178, P1, P0, R178, R169, R251 ;  /* 0x000000a9b2b27210 */ /* 0x002fe8000783e0fb */
[----:B--2---:R-:W-:Y:S02]  /*bb30*/  IADD3.X R179, RZ, R171, R252, P1, P0 ;  /* 0x000000abffb37210 */ /* 0x004fe40000fe04fc */
[----:B------:R-:W-:Y:S04]  /*bb40*/  IADD3 R176, P1, P0, R176, R169, R164 ;  /* 0x000000a9b0b07210 */ /* 0x000fe8000783e0a4 */
[----:B------:R-:W-:Y:S02]  /*bb50*/  IADD3.X R177, RZ, R171, R166, P1, P0 ;  /* 0x000000abffb17210 */ /* 0x000fe40000fe04a6 */
[----:B------:R-:W-:Y:S04]  /*bb60*/  IADD3 R172, P1, P0, R172, R169, R0 ;  /* 0x000000a9acac7210 */ /* 0x000fe8000783e000 */
[----:B------:R-:W-:Y:S02]  /*bb70*/  IADD3.X R173, RZ, R171, R2, P1, P0 ;  /* 0x000000abffad7210 */ /* 0x000fe40000fe0402 */
[----:B------:R-:W-:Y:S05]  /*bb80*/  IADD3 R180, P0, R175, R164, RZ ;  /* 0x000000a4afb47210 */ /* 0x000fea0007f1e0ff */
[----:B---3--:R-:W-:Y:S01]  /*bb90*/  IMAD.X R181, R167, 0x1, R166, P0 ;  /* 0x00000001a7b57824 */ /* 0x008fe200000e06a6 */
[----:B------:R-:W-:Y:S05]  /*bba0*/  IADD3 R182, P0, R175, R0, RZ ;  /* 0x00000000afb67210 */ /* 0x000fea0007f1e0ff */
[----:B------:R-:W-:Y:S01]  /*bbb0*/  IMAD.X R183, R167, 0x1, R2, P0 ;  /* 0x00000001a7b77824 */ /* 0x000fe200000e0602 */
[-C--:B------:R-:W-:Y:S05]  /*bbc0*/  IADD3 R184, P0, R175, R186.reuse, RZ ;  /* 0x000000baafb87210 */ /* 0x080fea0007f1e0ff */
[--C-:B------:R-:W-:Y:S01]  /*bbd0*/  IMAD.X R185, R167, 0x1, R187.reuse, P0 ;  /* 0x00000001a7b97824 */ /* 0x100fe200000e06bb */
        /* <DEDUP_REMOVED lines=17> */
.L_x_2002:
[----:B------:R-:W-:Y:S01]  /*bcf0*/  FMNMX.FTZ R0, R4, R3, !PT ;  /* 0x0000000304007209 */ /* 0x000fe20007810000 */
[----:B-1----:R-:W-:Y:S01]  /*bd00*/  LDSM.16.MT88.4 R172, [R222+0x100] ;  /* 0x00010000deac783b */ /* 0x002fe20000004200 */
        /* <DEDUP_REMOVED lines=34> */
[----:B------:R-:W-:Y:S02]  /*bf30*/  PLOP3.LUT P0, PT, PT, PT, UP2, 0x80, 0x0 ;  /* 0x000000000000781c */ /* 0x000fe40003f0f028 */
[----:B------:R-:W-:Y:S02]  /*bf40*/  FMNMX.FTZ R170, R33, R0, !PT ;  /* 0x0000000021aa7209 */ /* 0x000fe40007810000 */
[----:B------:R-:W-:Y:S03]  /*bf50*/  FMNMX.FTZ R0, R34, R169, !PT ;  /* 0x000000a922007209 */ /* 0x000fe60007810000 */
[----:B------:R-:W-:Y:S01]  /*bf60*/  SHFL.BFLY PT, R171, R170, 0x2, 0x1f ;  /* 0x0c401f00aaab7f89 */ /* 0x000fe200000e0000 */
[----:B------:R-:W-:Y:S07]  /*bf70*/  FMNMX.FTZ R166, R35, R0, !PT ;  /* 0x0000000023a67209 */ /* 0x000fee0007810000 */
[----:B------:R-:W1:Y:S02]  /*bf80*/  SHFL.BFLY PT, R169, R166, 0x2, 0x1f ;  /* 0x0c401f00a6a97f89 */ /* 0x000e6400000e0000 */
[----:B-1----:R-:W-:Y:S02]  /*bf90*/  FMNMX.FTZ R167, R166, R169, !PT ;  /* 0x000000a9a6a77209 */ /* 0x002fe40007810000 */
[----:B------:R-:W-:Y:S04]  /*bfa0*/  FMNMX.FTZ R168, R170, R171, !PT ;  /* 0x000000abaaa87209 */ /* 0x000fe80007810000 */
[----:B------:R-:W1:Y:S08]  /*bfb0*/  SHFL.BFLY PT, R164, R167, 0x1, 0x1f ;  /* 0x0c201f00a7a47f89 */ /* 0x000e7000000e0000 */
[----:B------:R-:W2:Y:S01]  /*bfc0*/  SHFL.BFLY PT, R171, R168, 0x1, 0x1f ;  /* 0x0c201f00a8ab7f89 */ /* 0x000ea200000e0000 */
[----:B-1----:R-:W-:Y:S05]  /*bfd0*/  FMNMX.FTZ R164, R164, R167, !PT ;  /* 0x000000a7a4a47209 */ /* 0x002fea0007810000 */
[----:B------:R-:W-:Y:S01]  /*bfe0*/  FMUL.FTZ R189, R164, c[0x0][0x2d0] ;  /* 0x0000b400a4bd7a20 */ /* 0x000fe20000410000 */
[----:B--2---:R-:W-:Y:S03]  /*bff0*/  FMNMX.FTZ R0, R168, R171, !PT ;  /* 0x000000aba8007209 */ /* 0x004fe60007810000 */
[--C-:B------:R-:W-:Y:S01]  /*c000*/  FFMA.FTZ R6, R6, c[0x0][0x2d0], -R189.reuse ;  /* 0x0000b40006067a23 */ /* 0x100fe200000108bd */
[----:B------:R-:W1:Y:S01]  /*c010*/  LDSM.16.MT88.4 R168, [R227+0x100] ;  /* 0x00010000e3a8783b */ /* 0x000e620000004200 */
[----:B------:R-:W-:Y:S02]  /*c020*/  FFMA.FTZ R7, R7, c[0x0][0x2d0], -R189 ;  /* 0x0000b40007077a23 */ /* 0x000fe400000108bd */
[C---:B------:R-:W-:Y:S02]  /*c030*/  FADD.FTZ R2, -R0.reuse, R3 ;  /* 0x0000000300027221 */ /* 0x040fe40000010100 */
[----:B------:R-:W-:Y:S01]  /*c040*/  FMUL.FTZ R191, R0, c[0x0][0x2d0] ;  /* 0x0000b40000bf7a20 */ /* 0x000fe20000410000 */
[----:B------:R-:W-:Y:S01]  /*c050*/  MUFU.EX2 R6, R6 ;  /* 0x0000000600067308 */ /* 0x000fe20000000800 */
[----:B------:R-:W-:Y:S02]  /*c060*/  FMUL.FTZ R3, R2, c[0x0][0x2d0] ;  /* 0x0000b40002037a20 */ /* 0x000fe40000410000 */
[----:B------:R-:W-:Y:S02]  /*c070*/  FADD.FTZ R2, -R164, R165 ;  /* 0x000000a5a4027221 */ /* 0x000fe40000010100 */
[--C-:B------:R-:W-:Y:S02]  /*c080*/  FFMA.FTZ R188, R4, c[0x0][0x2d0], -R191.reuse ;  /* 0x0000b40004bc7a23 */ /* 0x100fe400000108bf */
[----:B------:R-:W-:Y:S02]  /*c090*/  FMUL.FTZ R165, R2, c[0x0][0x2d0] ;  /* 0x0000b40002a57a20 */ /* 0x000fe40000410000 */
[--C-:B------:R-:W-:Y:S01]  /*c0a0*/  FFMA.FTZ R5, R5, c[0x0][0x2d0], -R191.reuse ;  /* 0x0000b40005057a23 */ /* 0x100fe200000108bf */
[----:B------:R-:W-:Y:S01]  /*c0b0*/  MUFU.EX2 R7, R7 ;  /* 0x0000000700077308 */ /* 0x000fe20000000800 */
[--C-:B------:R-:W-:Y:S02]  /*c0c0*/  FFMA.FTZ R166, R8, c[0x0][0x2d0], -R191.reuse ;  /* 0x0000b40008a67a23 */ /* 0x100fe400000108bf */
[----:B------:R-:W-:Y:S02]  /*c0d0*/  FFMA.FTZ R167, R9, c[0x0][0x2d0], -R191 ;  /* 0x0000b40009a77a23 */ /* 0x000fe400000108bf */
[----:B------:R-:W-:Y:S02]  /*c0e0*/  FFMA.FTZ R190, R11, c[0x0][0x2d0], -R189 ;  /* 0x0000b4000bbe7a23 */ /* 0x000fe400000108bd */
[--C-:B------:R-:W-:Y:S02]  /*c0f0*/  FFMA.FTZ R192, R12, c[0x0][0x2d0], -R191.reuse ;  /* 0x0000b4000cc07a23 */ /* 0x100fe400000108bf */
[----:B------:R-:W-:Y:S01]  /*c100*/  FFMA.FTZ R193, R13, c[0x0][0x2d0], -R191 ;  /* 0x0000b4000dc17a23 */ /* 0x000fe200000108bf */
[----:B------:R2:W3:Y:S01]  /*c110*/  MUFU.EX2 R2, R165 ;  /* 0x000000a500027308 */ /* 0x0004e20000000800 */
[--C-:B------:R-:W-:Y:S02]  /*c120*/  FFMA.FTZ R194, R14, c[0x0][0x2d0], -R189.reuse ;  /* 0x0000b4000ec27a23 */ /* 0x100fe400000108bd */
[----:B------:R-:W-:Y:S02]  /*c130*/  FFMA.FTZ R195, R15, c[0x0][0x2d0], -R189 ;  /* 0x0000b4000fc37a23 */ /* 0x000fe400000108bd */
[----:B------:R-:W-:Y:S01]  /*c140*/  LDSM.16.MT88.4 R12, [R220+0x6100] ;  /* 0x00610000dc0c783b */ /* 0x000fe20000004200 */
[--C-:B------:R-:W-:Y:S02]  /*c150*/  FFMA.FTZ R196, R16, c[0x0][0x2d0], -R191.reuse ;  /* 0x0000b40010c47a23 */ /* 0x100fe400000108bf */
[----:B------:R-:W-:Y:S02]  /*c160*/  FFMA.FTZ R197, R17, c[0x0][0x2d0], -R191 ;  /* 0x0000b40011c57a23 */ /* 0x000fe400000108bf */
[----:B------:R-:W-:Y:S01]  /*c170*/  MUFU.EX2 R188, R188 ;  /* 0x000000bc00bc7308 */ /* 0x000fe20000000800 */
[--C-:B------:R-:W-:Y:S02]  /*c180*/  FFMA.FTZ R198, R18, c[0x0][0x2d0], -R189.reuse ;  /* 0x0000b40012c67a23 */ /* 0x100fe400000108bd */
[----:B------:R-:W-:Y:S02]  /*c190*/  FFMA.FTZ R199, R19, c[0x0][0x2d0], -R189 ;  /* 0x0000b40013c77a23 */ /* 0x000fe400000108bd */
[----:B------:R-:W-:Y:S01]  /*c1a0*/  LDSM.16.MT88.4 R16, [R222+0x900] ;  /* 0x00090000de10783b */ /* 0x000fe20000004200 */
[----:B------:R-:W-:Y:S02]  /*c1b0*/  FFMA.FTZ R200, R28, c[0x0][0x2d0], -R191 ;  /* 0x0000b4001cc87a23 */ /* 0x000fe400000108bf */
[--C-:B------:R-:W-:Y:S02]  /*c1c0*/  FFMA.FTZ R201, R34, c[0x0][0x2d0], -R189.reuse ;  /* 0x0000b40022c97a23 */ /* 0x100fe400000108bd */
[----:B------:R-:W-:Y:S01]  /*c1d0*/  MUFU.EX2 R5, R5 ;  /* 0x0000000500057308 */ /* 0x000fe20000000800 */
[----:B--2---:R-:W-:Y:S02]  /*c1e0*/  FFMA.FTZ R165, R10, c[0x0][0x2d0], -R189 ;  /* 0x0000b4000aa57a23 */ /* 0x004fe400000108bd */
[C---:B---3--:R-:W-:Y:S02]  /*c1f0*/  FMUL.FTZ R10, R2.reuse, R162 ;  /* 0x000000a2020a7220 */ /* 0x048fe40000410000 */
[C---:B------:R-:W-:Y:S05]  /*c200*/  FMUL.FTZ R11, R2.reuse, R163 ;  /* 0x000000a3020b7220 */ /* 0x040fea0000410000 */
        /* <DEDUP_REMOVED lines=18> */
[----:B------:R-:W3:Y:S01]  /*c330*/  MUFU.EX2 R190, R190 ;  /* 0x000000be00be7308 */ /* 0x000ee20000000800 */
[C---:B------:R-:W-:Y:S02]  /*c340*/  FMUL.FTZ R39, R2.reuse, R39 ;  /* 0x0000002702277220 */ /* 0x040fe40000410000 */
[C---:B------:R-:W-:Y:S01]  /*c350*/  FMUL.FTZ R42, R2.reuse, R42 ;  /* 0x0000002a022a7220 */ /* 0x040fe20000410000 */
[----:B--2---:R-:W-:Y:S01]  /*c360*/  F2FP.PACK_AB R162, R167, R166 ;  /* 0x000000a6a7a2723e */ /* 0x004fe200000000ff */
        /* <DEDUP_REMOVED lines=16> */
[----:B------:R-:W3:Y:S01]  /*c470*/  MUFU.EX2 R193, R193 ;  /* 0x000000c100c17308 */ /* 0x000ee20000000800 */
[C---:B------:R-:W-:Y:S02]  /*c480*/  FMUL.FTZ R70, R2.reuse, R70 ;  /* 0x0000004602467220 */ /* 0x040fe40000410000 */
[C---:B------:R-:W-:Y:S02]  /*c490*/  FMUL.FTZ R71, R2.reuse, R71 ;  /* 0x0000004702477220 */ /* 0x040fe40000410000 */
[----:B--2---:R-:W-:Y:S01]  /*c4a0*/  FMUL.FTZ R8, R3, R160 ;  /* 0x000000a003087220 */ /* 0x004fe20000410000 */
[----:B------:R-:W-:Y:S01]  /*c4b0*/  F2FP.PACK_AB R160, R5, R188 ;  /* 0x000000bc05a0723e */ /* 0x000fe200000000ff */
[----:B------:R-:W-:Y:S01]  /*c4c0*/  FMUL.FTZ R9, R3, R161 ;  /* 0x000000a103097220 */ /* 0x000fe20000410000 */
[----:B------:R-:W-:Y:S01]  /*c4d0*/  F2FP.PACK_AB R161, R7, R6 ;  /* 0x0000000607a1723e */ /* 0x000fe200000000ff */
[C---:B------:R-:W-:Y:S01]  /*c4e0*/  FMUL.FTZ R132, R3.reuse, R132 ;  /* 0x0000008403847220 */ /* 0x040fe20000410000 */
[----:B------:R-:W-:Y:S01]  /*c4f0*/  MUFU.EX2 R194, R194 ;  /* 0x000000c200c27308 */ /* 0x000fe20000000800 */
[C---:B------:R-:W-:Y:S02]  /*c500*/  FMUL.FTZ R133, R3.reuse, R133 ;  /* 0x0000008503857220 */ /* 0x040fe40000410000 */
[C---:B------:R-:W-:Y:S02]  /*c510*/  FMUL.FTZ R136, R3.reuse, R136 ;  /* 0x0000008803887220 */ /* 0x040fe40000410000 */
[C---:B-1----:R-:W-:Y:S05]  /*c520*/  HMMA.16816.F32 R8, R160.reuse, R168, R8 ;  /* 0x000000a8a008723c */ /* 0x042fea0000001808 */
[C---:B------:R-:W-:Y:S01]  /*c530*/  FMUL.FTZ R137, R3.reuse, R137 ;  /* 0x0000008903897220 */ /* 0x040fe20000410000 */
[----:B------:R-:W1:Y:S01]  /*c540*/  MUFU.EX2 R195, R195 ;  /* 0x000000c300c37308 */ /* 0x000e620000000800 */
[C---:B------:R-:W-:Y:S01]  /*c550*/  FMUL.FTZ R140, R3.reuse, R140 ;  /* 0x0000008c038c7220 */ /* 0x040fe20000410000 */
[C---:B------:R-:W-:Y:S01]  /*c560*/  HMMA.16816.F32 R132, R160.reuse, R170, R132 ;  /* 0x000000aaa084723c */ /* 0x040fe20000001884 */
[----:B------:R-:W2:Y:S03]  /*c570*/  LDSM.16.MT88.4 R168, [R220+0x100] ;  /* 0x00010000dca8783b */ /* 0x000ea60000004200 */
[C---:B------:R-:W-:Y:S02]  /*c580*/  FMUL.FTZ R141, R3.reuse, R141 ;  /* 0x0000008d038d7220 */ /* 0x040fe40000410000 */
[C---:B------:R-:W-:Y:S02]  /*c590*/  FMUL.FTZ R144, R3.reuse, R144 ;  /* 0x0000009003907220 */ /* 0x040fe40000410000 */
[C---:B------:R-:W-:Y:S01]  /*c5a0*/  HMMA.16816.F32 R136, R160.reuse, R172, R136 ;  /* 0x000000aca088723c */ /* 0x040fe20000001888 */
[----:B------:R-:W-:Y:S03]  /*c5b0*/  MUFU.EX2 R196, R196 ;  /* 0x000000c400c47308 */ /* 0x000fe60000000800 */
[C---:B------:R-:W-:Y:S02]  /*c5c0*/  FMUL.FTZ R145, R3.reuse, R145 ;  /* 0x0000009103917220 */ /* 0x040fe40000410000 */
[C---:B------:R-:W-:Y:S02]  /*c5d0*/  FMUL.FTZ R148, R3.reuse, R148 ;  /* 0x0000009403947220 */ /* 0x040fe40000410000 */
[C---:B------:R-:W-:Y:S01]  /*c5e0*/  HMMA.16816.F32 R140, R160.reuse, R174, R140 ;  /* 0x000000aea08c723c */ /* 0x040fe2000000188c */
[----:B------:R-:W4:Y:S02]  /*c5f0*/  LDSM.16.MT88.4 R172, [R227+0x2100] ;  /* 0x00210000e3ac783b */ /* 0x000f240000004200 */
[----:B------:R-:W5:Y:S01]  /*c600*/  MUFU.EX2 R197, R197 ;  /* 0x000000c500c57308 */ /* 0x000f620000000800 */
[C---:B------:R-:W-:Y:S02]  /*c610*/  FMUL.FTZ R149, R3.reuse, R149 ;  /* 0x0000009503957220 */ /* 0x040fe40000410000 */
[C---:B------:R-:W-:Y:S02]  /*c620*/  FMUL.FTZ R152, R3.reuse, R152 ;  /* 0x0000009803987220 */ /* 0x040fe40000410000 */
[C---:B------:R-:W-:Y:S04]  /*c630*/  HMMA.16816.F32 R144, R160.reuse, R176, R144 ;  /* 0x000000b0a090723c */ /* 0x040fe80000001890 */
[C---:B------:R-:W-:Y:S01]  /*c640*/  FMUL.FTZ R153, R3.reuse, R153 ;  /* 0x0000009903997220 */ /* 0x040fe20000410000 */
[----:B------:R-:W-:Y:S01]  /*c650*/  MUFU.EX2 R198, R198 ;  /* 0x000000c600c67308 */ /* 0x000fe20000000800 */
[C---:B------:R-:W-:Y:S02]  /*c660*/  FMUL.FTZ R156, R3.reuse, R156 ;  /* 0x0000009c039c7220 */ /* 0x040fe40000410000 */
[C---:B------:R-:W-:Y:S01]  /*c670*/  HMMA.16816.F32 R148, R160.reuse, R178, R148 ;  /* 0x000000b2a094723c */ /* 0x040fe20000001894 */
[----:B------:R-:W1:Y:S03]  /*c680*/  LDSM.16.MT88.4 R176, [R222+0x2100] ;  /* 0x00210000deb0783b */ /* 0x000e660000004200 */
[C---:B------:R-:W-:Y:S02]  /*c690*/  FMUL.FTZ R157, R3.reuse, R157 ;  /* 0x0000009d039d7220 */ /* 0x040fe40000410000 */
[C---:B------:R-:W-:Y:S01]  /*c6a0*/  FMUL.FTZ R36, R3.reuse, R36 ;  /* 0x0000002403247220 */ /* 0x040fe20000410000 */
[----:B------:R-:W1:Y:S01]  /*c6b0*/  MUFU.EX2 R199, R199 ;  /* 0x000000c700c77308 */ /* 0x000e620000000800 */
[C---:B------:R-:W-:Y:S01]  /*c6c0*/  FMUL.FTZ R37, R3.reuse, R37 ;  /* 0x0000002503257220 */ /* 0x040fe20000410000 */
[C---:B--2---:R-:W-:Y:S03]  /*c6d0*/  HMMA.16816.F32 R152, R160.reuse, R168, R152 ;  /* 0x000000a8a098723c */ /* 0x044fe60000001898 */
[C---:B------:R-:W-:Y:S02]  /*c6e0*/  FMUL.FTZ R40, R3.reuse, R40 ;  /* 0x0000002803287220 */ /* 0x040fe40000410000 */
[C---:B------:R-:W-:Y:S02]  /*c6f0*/  FMUL.FTZ R41, R3.reuse, R41 ;  /* 0x0000002903297220 */ /* 0x040fe40000410000 */
[C---:B------:R-:W-:Y:S01]  /*c700*/  FMUL.FTZ R44, R3.reuse, R44 ;  /* 0x0000002c032c7220 */ /* 0x040fe20000410000 */
[C---:B------:R-:W-:Y:S01]  /*c710*/  HMMA.16816.F32 R156, R160.reuse, R170, R156 ;  /* 0x000000aaa09c723c */ /* 0x040fe2000000189c */
[----:B------:R-:W2:Y:S01]  /*c720*/  LDSM.16.MT88.4 R168, [R221+0x2100] ;  /* 0x00210000dda8783b */ /* 0x000ea20000004200 */
[----:B------:R-:W-:Y:S02]  /*c730*/  MUFU.EX2 R200, R200 ;  /* 0x000000c800c87308 */ /* 0x000fe40000000800 */
[C---:B------:R-:W-:Y:S02]  /*c740*/  FMUL.FTZ R45, R3.reuse, R45 ;  /* 0x0000002d032d7220 */ /* 0x040fe40000410000 */
[C---:B------:R-:W-:Y:S02]  /*c750*/  FMUL.FTZ R48, R3.reuse, R48 ;  /* 0x0000003003307220 */ /* 0x040fe40000410000 */
[C---:B----4-:R-:W-:Y:S04]  /*c760*/  HMMA.16816.F32 R36, R160.reuse, R172, R36 ;  /* 0x000000aca024723c */ /* 0x050fe80000001824 */
[C---:B------:R-:W-:Y:S01]  /*c770*/  FMUL.FTZ R49, R3.reuse, R49 ;  /* 0x0000003103317220 */ /* 0x040fe20000410000 */
[----:B------:R-:W-:Y:S01]  /*c780*/  MUFU.EX2 R201, R201 ;  /* 0x000000c900c97308 */ /* 0x000fe20000000800 */
[C---:B------:R-:W-:Y:S02]  /*c790*/  FMUL.FTZ R52, R3.reuse, R52 ;  /* 0x0000003403347220 */ /* 0x040fe40000410000 */
[C---:B------:R-:W-:Y:S01]  /*c7a0*/  HMMA.16816.F32 R40, R160.reuse, R174, R40 ;  /* 0x000000aea028723c */ /* 0x040fe20000001828 */
[----:B------:R-:W4:Y:S03]  /*c7b0*/  LDSM.16.MT88.4 R172, [R220+0x2100] ;  /* 0x00210000dcac783b */ /* 0x000f260000004200 */
        /* <DEDUP_REMOVED lines=18> */
[C---:B----4-:R-:W-:Y:S04]  /*c8e0*/  HMMA.16816.F32 R60, R160.reuse, R172, R60 ;  /* 0x000000aca03c723c */ /* 0x050fe8000000183c */
[C---:B------:R-:W-:Y:S02]  /*c8f0*/  FMUL.FTZ R75, R2.reuse, R75 ;  /* 0x0000004b024b7220 */ /* 0x040fe40000410000 */
        /* <DEDUP_REMOVED lines=21> */
[C---:B------:R-:W-:Y:S03]  /*ca50*/  FMUL.FTZ R89, R3.reuse, R89 ;  /* 0x0000005903597220 */ /* 0x040fe60000410000 */
[C---:B----4-:R-:W-:Y:S03]  /*ca60*/  HMMA.16816.F32 R84, R160.reuse, R172, R84 ;  /* 0x000000aca054723c */ /* 0x050fe60000001854 */
[C---:B------:R-:W-:Y:S02]  /*ca70*/  FMUL.FTZ R90, R2.reuse, R90 ;  /* 0x0000005a025a7220 */ /* 0x040fe40000410000 */
[C---:B------:R-:W-:Y:S02]  /*ca80*/  FMUL.FTZ R91, R2.reuse, R91 ;  /* 0x0000005b025b7220 */ /* 0x040fe40000410000 */
[C---:B------:R-:W-:Y:S02]  /*ca90*/  FMUL.FTZ R92, R3.reuse, R92 ;  /* 0x0000005c035c7220 */ /* 0x040fe40000410000 */
[C---:B------:R-:W-:Y:S03]  /*caa0*/  FMUL.FTZ R93, R3.reuse, R93 ;  /* 0x0000005d035d7220 */ /* 0x040fe60000410000 */
[C---:B------:R-:W-:Y:S01]  /*cab0*/  HMMA.16816.F32 R88, R160.reuse, R174, R88 ;  /* 0x000000aea058723c */ /* 0x040fe20000001858 */
[----:B------:R-:W4:Y:S02]  /*cac0*/  LDSM.16.MT88.4 R172, [R222+0x6100] ;  /* 0x00610000deac783b */ /* 0x000f240000004200 */
        /* <DEDUP_REMOVED lines=43> */
[----:B------:R-:W-:Y:S02]  /*cd80*/  LDSM.16.MT88.4 R176, [R227+0x2900] ;  /* 0x00290000e3b0783b */ /* 0x000fe40000004200 */
[C---:B------:R-:W-:Y:S02]  /*cd90*/  FMUL.FTZ R126, R2.reuse, R126 ;  /* 0x0000007e027e7220 */ /* 0x040fe40000410000 */
[C---:B------:R-:W-:Y:S02]  /*cda0*/  FMUL.FTZ R127, R2.reuse, R127 ;  /* 0x0000007f027f7220 */ /* 0x040fe40000410000 */
[C---:B------:R-:W-:Y:S02]  /*cdb0*/  FMUL.FTZ R128, R3.reuse, R128 ;  /* 0x0000008003807220 */ /* 0x040fe40000410000 */
[----:B------:R-:W-:Y:S03]  /*cdc0*/  FMUL.FTZ R129, R3, R129 ;  /* 0x0000008103817220 */ /* 0x000fe60000410000 */
[C---:B------:R-:W-:Y:S03]  /*cdd0*/  HMMA.16816.F32 R124, R160.reuse, R12, R124 ;  /* 0x0000000ca07c723c */ /* 0x040fe6000000187c */
[C---:B------:R-:W-:Y:S02]  /*cde0*/  FMUL.FTZ R130, R2.reuse, R130 ;  /* 0x0000008202827220 */ /* 0x040fe40000410000 */
[C---:B------:R-:W-:Y:S02]  /*cdf0*/  FMUL.FTZ R131, R2.reuse, R131 ;  /* 0x0000008302837220 */ /* 0x040fe40000410000 */
[----:B---3--:R-:W-:Y:S01]  /*ce00*/  F2FP.PACK_AB R12, R193, R192 ;  /* 0x000000c0c10c723e */ /* 0x008fe200000000ff */
[----:B------:R-:W-:Y:S01]  /*ce10*/  FFMA.FTZ R188, R3, R240, R188 ;  /* 0x000000f003bc7223 */ /* 0x000fe200000100bc */
[----:B------:R-:W-:Y:S03]  /*ce20*/  F2FP.PACK_AB R13, R195, R194 ;  /* 0x000000c2c30d723e */ /* 0x000fe600000000ff */
[----:B------:R-:W-:Y:S01]  /*ce30*/  HMMA.16816.F32 R128, R160, R14, R128 ;  /* 0x0000000ea080723c */ /* 0x000fe20000001880 */
[----:B------:R-:W1:Y:S02]  /*ce40*/  LDSM.16.MT88.4 R160, [R220+0x900] ;  /* 0x00090000dca0783b */ /* 0x000e640000004200 */
[----:B------:R-:W-:Y:S01]  /*ce50*/  MOV R3, R0 ;  /* 0x0000000000037202 */ /* 0x000fe20000000f00 */
[----:B------:R-:W-:Y:S02]  /*ce60*/  FFMA.FTZ R6, R2, R239, R6 ;  /* 0x000000ef02067223 */ /* 0x000fe40000010006 */
[----:B------:R-:W-:Y:S01]  /*ce70*/  FADD.FTZ R5, R5, R188 ;  /* 0x000000bc05057221 */ /* 0x000fe20000010000 */
[----:B-----5:R-:W-:Y:S01]  /*ce80*/  F2FP.PACK_AB R14, R197, R196 ;  /* 0x000000c4c50e723e */ /* 0x020fe200000000ff */
[----:B------:R-:W-:Y:S01]  /*ce90*/  FADD.FTZ R6, R7, R6 ;  /* 0x0000000607067221 */ /* 0x000fe20000010000 */
[----:B------:R-:W-:Y:S03]  /*cea0*/  F2FP.PACK_AB R15, R199, R198 ;  /* 0x000000c6c70f723e */ /* 0x000fe600000000ff */
[----:B------:R-:W-:Y:S02]  /*ceb0*/  FADD.FTZ R166, R166, R5 ;  /* 0x00000005a6a67221 */ /* 0x000fe40000010000 */
[----:B------:R-:W-:Y:S01]  /*cec0*/  FADD.FTZ R5, R165, R6 ;  /* 0x00000006a5057221 */ /* 0x000fe20000010000 */
[----:B------:R-:W-:Y:S01]  /*ced0*/  MOV R165, R164 ;  /* 0x000000a400a57202 */ /* 0x000fe20000000f00 */
[C---:B--2---:R-:W-:Y:S05]  /*cee0*/  HMMA.16816.F32 R8, R12.reuse, R168, R8 ;  /* 0x000000a80c08723c */ /* 0x044fea0000001808 */
[----:B------:R-:W-:Y:S02]  /*cef0*/  FADD.FTZ R167, R167, R166 ;  /* 0x000000a6a7a77221 */ /* 0x000fe40000010000 */
[----:B------:R-:W-:Y:S01]  /*cf00*/  FADD.FTZ R5, R190, R5 ;  /* 0x00000005be057221 */ /* 0x000fe20000010000 */
[C---:B------:R-:W-:Y:S01]  /*cf10*/  HMMA.16816.F32 R132, R12.reuse, R170, R132 ;  /* 0x000000aa0c84723c */ /* 0x040fe20000001884 */
[----:B------:R-:W2:Y:S03]  /*cf20*/  LDSM.16.MT88.4 R168, [R222+0x2900] ;  /* 0x00290000dea8783b */ /* 0x000ea60000004200 */
[----:B------:R-:W-:Y:S02]  /*cf30*/  FADD.FTZ R192, R192, R167 ;  /* 0x000000a7c0c07221 */ /* 0x000fe40000010000 */
[----:B------:R-:W-:Y:S02]  /*cf40*/  FADD.FTZ R194, R194, R5 ;  /* 0x00000005c2c27221 */ /* 0x000fe40000010000 */
[C---:B------:R-:W-:Y:S04]  /*cf50*/  HMMA.16816.F32 R136, R12.reuse, R16, R136 ;  /* 0x000000100c88723c */ /* 0x040fe80000001888 */
[----:B------:R-:W-:Y:S02]  /*cf60*/  FADD.FTZ R193, R193, R192 ;  /* 0x000000c0c1c17221 */ /* 0x000fe40000010000 */
[----:B------:R-:W-:Y:S02]  /*cf70*/  FADD.FTZ R195, R195, R194 ;  /* 0x000000c2c3c37221 */ /* 0x000fe40000010000 */
[C---:B------:R-:W-:Y:S01]  /*cf80*/  HMMA.16816.F32 R140, R12.reuse, R18, R140 ;  /* 0x000000120c8c723c */ /* 0x040fe2000000188c */
[----:B------:R-:W3:Y:S03]  /*cf90*/  LDSM.16.MT88.4 R16, [R227+0x4900] ;  /* 0x00490000e310783b */ /* 0x000ee60000004200 */
[----:B------:R-:W-:Y:S02]  /*cfa0*/  FADD.FTZ R196, R196, R193 ;  /* 0x000000c1c4c47221 */ /* 0x000fe40000010000 */
[----:B------:R-:W-:Y:S02]  /*cfb0*/  FADD.FTZ R198, R198, R195 ;  /* 0x000000c3c6c67221 */ /* 0x000fe40000010000 */
[C---:B----4-:R-:W-:Y:S04]  /*cfc0*/  HMMA.16816.F32 R144, R12.reuse, R172, R144 ;  /* 0x000000ac0c90723c */ /* 0x050fe80000001890 */
[----:B------:R-:W-:Y:S02]  /*cfd0*/  FADD.FTZ R197, R197, R196 ;  /* 0x000000c4c5c57221 */ /* 0x000fe40000010000 */
[----:B------:R-:W-:Y:S02]  /*cfe0*/  FADD.FTZ R199, R199, R198 ;  /* 0x000000c6c7c77221 */ /* 0x000fe40000010000 */
[C---:B------:R-:W-:Y:S01]  /*cff0*/  HMMA.16816.F32 R148, R12.reuse, R174, R148 ;  /* 0x000000ae0c94723c */ /* 0x040fe20000001894 */
[----:B------:R-:W4:Y:S07]  /*d000*/  LDSM.16.MT88.4 R172, [R222+0x4900] ;  /* 0x00490000deac783b */ /* 0x000f2e0000004200 */
[C---:B-1----:R-:W-:Y:S08]  /*d010*/  HMMA.16816.F32 R152, R12.reuse, R160, R152 ;  /* 0x000000a00c98723c */ /* 0x042ff00000001898 */
[C---:B------:R-:W-:Y:S01]  /*d020*/  HMMA.16816.F32 R156, R12.reuse, R162, R156 ;  /* 0x000000a20c9c723c */ /* 0x040fe2000000189c */
[----:B------:R-:W1:Y:S07]  /*d030*/  LDSM.16.MT88.4 R160, [R221+0x4900] ;  /* 0x00490000dda0783b */ /* 0x000e6e0000004200 */
[C---:B------:R-:W-:Y:S08]  /*d040*/  HMMA.16816.F32 R36, R12.reuse, R176, R36 ;  /* 0x000000b00c24723c */ /* 0x040ff00000001824 */
[C---:B------:R-:W-:Y:S01]  /*d050*/  HMMA.16816.F32 R40, R12.reuse, R178, R40 ;  /* 0x000000b20c28723c */ /* 0x040fe20000001828 */
[----:B------:R-:W-:Y:S07]  /*d060*/  LDSM.16.MT88.4 R176, [R227+0x5100] ;  /* 0x00510000e3b0783b */ /* 0x000fee0000004200 */
[C---:B--2---:R-:W-:Y:S08]  /*d070*/  HMMA.16816.F32 R44, R12.reuse, R168, R44 ;  /* 0x000000a80c2c723c */ /* 0x044ff0000000182c */
[C---:B------:R-:W-:Y:S01]  /*d080*/  HMMA.16816.F32 R48, R12.reuse, R170, R48 ;  /* 0x000000aa0c30723c */ /* 0x040fe20000001830 */
[----:B------:R-:W2:Y:S07]  /*d090*/  LDSM.16.MT88.4 R168, [R220+0x4900] ;  /* 0x00490000dca8783b */ /* 0x000eae0000004200 */
[C---:B------:R-:W-:Y:S07]  /*d0a0*/  HMMA.16816.F32 R52, R12.reuse, R180, R52 ;  /* 0x000000b40c34723c */ /* 0x040fee0000001834 */
[--C-:B------:R-:W-:Y:S01]  /*d0b0*/  FFMA.FTZ R180, R20, c[0x0][0x2d0], -R191.reuse ;  /* 0x0000b40014b47a23 */ /* 0x100fe200000108bf */
[C---:B------:R-:W-:Y:S04]  /*d0c0*/  HMMA.16816.F32 R56, R12.reuse, R182, R56 ;  /* 0x000000b60c38723c */ /* 0x040fe80000001838 */
[----:B------:R-:W-:Y:S01]  /*d0d0*/  FFMA.FTZ R181, R21, c[0x0][0x2d0], -R191 ;  /* 0x0000b40015b57a23 */ /* 0x000fe200000108bf */
[----:B------:R-:W-:Y:S02]  /*d0e0*/  MUFU.EX2 R180, R180 ;  /* 0x000000b400b47308 */ /* 0x000fe40000000800 */
[--C-:B------:R-:W-:Y:S01]  /*d0f0*/  FFMA.FTZ R182, R22, c[0x0][0x2d0], -R189.reuse ;  /* 0x0000b40016b67a23 */ /* 0x100fe200000108bd */
[C---:B------:R-:W-:Y:S04]  /*d100*/  HMMA.16816.F32 R60, R12.reuse, R184, R60 ;  /* 0x000000b80c3c723c */ /* 0x040fe8000000183c */
[----:B------:R-:W-:Y:S02]  /*d110*/  FFMA.FTZ R183, R23, c[0x0][0x2d0], -R189 ;  /* 0x0000b40017b77a23 */ /* 0x000fe400000108bd */
[----:B------:R-:W-:Y:S01]  /*d120*/  LDSM.16.MT88.4 R20, [R220+0x6900] ;  /* 0x00690000dc14783b */ /* 0x000fe20000004200 */
[--C-:B------:R-:W-:Y:S01]  /*d130*/  FFMA.FTZ R184, R24, c[0x0][0x2d0], -R191.reuse ;  /* 0x0000b40018b87a23 */ /* 0x100fe200000108bf */
[C---:B------:R-:W-:Y:S01]  /*d140*/  HMMA.16816.F32 R64, R12.reuse, R186, R64 ;  /* 0x000000ba0c40723c */ /* 0x040fe20000001840 */
[----:B------:R-:W5:Y:S03]  /*d150*/  MUFU.EX2 R181, R181 ;  /* 0x000000b500b57308 */ /* 0x000f660000000800 */
[----:B------:R-:W-:Y:S03]  /*d160*/  FFMA.FTZ R185, R25, c[0x0][0x2d0], -R191 ;  /* 0x0000b40019b97a23 */ /* 0x000fe600000108bf */
[--C-:B------:R-:W-:Y:S01]  /*d170*/  FFMA.FTZ R186, R26, c[0x0][0x2d0], -R189.reuse ;  /* 0x0000b4001aba7a23 */ /* 0x100fe200000108bd */
[C---:B---3--:R-:W-:Y:S03]  /*d180*/  HMMA.16816.F32 R68, R12.reuse, R16, R68 ;  /* 0x000000100c44723c */ /* 0x048fe60000001844 */
[----:B------:R-:W-:Y:S01]  /*d190*/  MUFU.EX2 R182, R182 ;  /* 0x000000b600b67308 */ /* 0x000fe20000000800 */
[----:B------:R-:W-:Y:S02]  /*d1a0*/  FFMA.FTZ R187, R27, c[0x0][0x2d0], -R189 ;  /* 0x0000b4001bbb7a23 */ /* 0x000fe400000108bd */
[----:B------:R-:W-:Y:S02]  /*d1b0*/  LDSM.16.MT88.4 R24, [R222+0x1100] ;  /* 0x00110000de18783b */ /* 0x000fe40000004200 */
[C---:B------:R-:W-:Y:S05]  /*d1c0*/  HMMA.16816.F32 R72, R12.reuse, R18, R72 ;  /* 0x000000120c48723c */ /* 0x040fea0000001848 */
[----:B------:R-:W3:Y:S01]  /*d1d0*/  MUFU.EX2 R183, R183 ;  /* 0x000000b700b77308 */ /* 0x000ee20000000800 */
[----:B------:R-:W3:Y:S02]  /*d1e0*/  LDSM.16.MT88.4 R16, [R227+0x6900] ;  /* 0x00690000e310783b */ /* 0x000ee40000004200 */
[C---:B----4-:R-:W-:Y:S07]  /*d1f0*/  HMMA.16816.F32 R76, R12.reuse, R172, R76 ;  /* 0x000000ac0c4c723c */ /* 0x050fee000000184c */
[----:B------:R-:W-:Y:S01]  /*d200*/  MUFU.EX2 R184, R184 ;  /* 0x000000b800b87308 */ /* 0x000fe20000000800 */
[C---:B------:R-:W-:Y:S01]  /*d210*/  HMMA.16816.F32 R80, R12.reuse, R174, R80 ;  /* 0x000000ae0c50723c */ /* 0x040fe20000001850 */
[----:B------:R-:W4:Y:S07]  /*d220*/  LDSM.16.MT88.4 R172, [R222+0x6900] ;  /* 0x00690000deac783b */ /* 0x000f2e0000004200 */
[C---:B-1----:R-:W-:Y:S01]  /*d230*/  HMMA.16816.F32 R84, R12.reuse, R160, R84 ;  /* 0x000000a00c54723c */ /* 0x042fe20000001854 */
[----:B------:R-:W1:Y:S07]  /*d240*/  MUFU.EX2 R185, R185 ;  /* 0x000000b900b97308 */ /* 0x000e6e0000000800 */
[C---:B------:R-:W-:Y:S01]  /*d250*/  HMMA.16816.F32 R88, R12.reuse, R162, R88 ;  /* 0x000000a20c58723c */ /* 0x040fe20000001858 */
[----:B------:R-:W1:Y:S02]  /*d260*/  LDSM.16.MT88.4 R160, [R221+0x6900] ;  /* 0x00690000dda0783b */ /* 0x000e640000004200 */
[----:B------:R-:W-:Y:S05]  /*d270*/  MUFU.EX2 R186, R186 ;  /* 0x000000ba00ba7308 */ /* 0x000fea0000000800 */
[C---:B--2---:R-:W-:Y:S05]  /*d280*/  HMMA.16816.F32 R92, R12.reuse, R168, R92 ;  /* 0x000000a80c5c723c */ /* 0x044fea000000185c */
[----:B------:R-:W2:Y:S03]  /*d290*/  MUFU.EX2 R187, R187 ;  /* 0x000000bb00bb7308 */ /* 0x000ea60000000800 */
[C---:B------:R-:W-:Y:S01]  /*d2a0*/  HMMA.16816.F32 R96, R12.reuse, R170, R96 ;  /* 0x000000aa0c60723c */ /* 0x040fe20000001860 */
[----:B------:R-:W-:Y:S07]  /*d2b0*/  LDSM.16.MT88.4 R168, [R227+0x3100] ;  /* 0x00310000e3a8783b */ /* 0x000fee0000004200 */
[C---:B---3--:R-:W-:Y:S08]  /*d2c0*/  HMMA.16816.F32 R100, R12.reuse, R16, R100 ;  /* 0x000000100c64723c */ /* 0x048ff00000001864 */
[C---:B------:R-:W-:Y:S01]  /*d2d0*/  HMMA.16816.F32 R104, R12.reuse, R18, R104 ;  /* 0x000000120c68723c */ /* 0x040fe20000001868 */
[----:B------:R-:W3:Y:S07]  /*d2e0*/  LDSM.16.MT88.4 R16, [R227+0x1100] ;  /* 0x00110000e310783b */ /* 0x000eee0000004200 */
[C---:B----4-:R-:W-:Y:S08]  /*d2f0*/  HMMA.16816.F32 R108, R12.reuse, R172, R108 ;  /* 0x000000ac0c6c723c */ /* 0x050ff0000000186c */
[C---:B------:R-:W-:Y:S01]  /*d300*/  HMMA.16816.F32 R112, R12.reuse, R174, R112 ;  /* 0x000000ae0c70723c */ /* 0x040fe20000001870 */
[----:B------:R-:W-:Y:S07]  /*d310*/  LDSM.16.MT88.4 R172, [R222+0x3100] ;  /* 0x00310000deac783b */ /* 0x000fee0000004200 */
[C---:B-1----:R-:W-:Y:S08]  /*d320*/  HMMA.16816.F32 R116, R12.reuse, R160, R116 ;  /* 0x000000a00c74723c */ /* 0x042ff00000001874 */
[C---:B------:R-:W-:Y:S01]  /*d330*/  HMMA.16816.F32 R120, R12.reuse, R162, R120 ;  /* 0x000000a20c78723c */ /* 0x040fe20000001878 */
[----:B------:R-:W1:Y:S07]  /*d340*/  LDSM.16.MT88.4 R160, [R221+0x1100] ;  /* 0x00110000dda0783b */ /* 0x000e6e0000004200 */
[C---:B------:R-:W-:Y:S08]  /*d350*/  HMMA.16816.F32 R124, R12.reuse, R20, R124 ;  /* 0x000000140c7c723c */ /* 0x040ff0000000187c */
[----:B------:R-:W-:Y:S01]  /*d360*/  HMMA.16816.F32 R128, R12, R22, R128 ;  /* 0x000000160c80723c */ /* 0x000fe20000001880 */
[----:B------:R-:W4:Y:S06]  /*d370*/  LDSM.16.MT88.4 R20, [R220+0x1100] ;  /* 0x00110000dc14783b */ /* 0x000f2c0000004200 */
[----:B-----5:R-:W-:Y:S01]  /*d380*/  F2FP.PACK_AB R12, R181, R180 ;  /* 0x000000b4b50c723e */ /* 0x020fe200000000ff */
[----:B------:R-:W-:Y:S01]  /*d390*/  FADD.FTZ R180, R180, R197 ;  /* 0x000000c5b4b47221 */ /* 0x000fe20000010000 */
[----:B------:R-:W-:Y:S03]  /*d3a0*/  F2FP.PACK_AB R13, R183, R182 ;  /* 0x000000b6b70d723e */ /* 0x000fe600000000ff */
[----:B------:R-:W-:Y:S01]  /*d3b0*/  F2FP.PACK_AB R14, R185, R184 ;  /* 0x000000b8b90e723e */ /* 0x000fe200000000ff */
[----:B------:R-:W-:Y:S01]  /*d3c0*/  FADD.FTZ R182, R182, R199 ;  /* 0x000000c7b6b67221 */ /* 0x000fe20000010000 */
[----:B--2---:R-:W-:Y:S01]  /*d3d0*/  F2FP.PACK_AB R15, R187, R186 ;  /* 0x000000babb0f723e */ /* 0x004fe200000000ff */
[----:B------:R-:W-:Y:S02]  /*d3e0*/  FADD.FTZ R181, R181, R180 ;  /* 0x000000b4b5b57221 */ /* 0x000fe40000010000 */
[----:B------:R-:W-:Y:S02]  /*d3f0*/  FADD.FTZ R183, R183, R182 ;  /* 0x000000b6b7b77221 */ /* 0x000fe40000010000 */
[----:B------:R-:W-:Y:S02]  /*d400*/  FADD.FTZ R184, R184, R181 ;  /* 0x000000b5b8b87221 */ /* 0x000fe40000010000 */
[C---:B---3--:R-:W-:Y:S03]  /*d410*/  HMMA.16816.F32 R8, R12.reuse, R16, R8 ;  /* 0x000000100c08723c */ /* 0x048fe60000001808 */
[----:B------:R-:W-:Y:S02]  /*d420*/  FADD.FTZ R186, R186, R183 ;  /* 0x000000b7baba7221 */ /* 0x000fe40000010000 */
[----:B------:R-:W-:Y:S02]  /*d430*/  FADD.FTZ R185, R185, R184 ;  /* 0x000000b8b9b97221 */ /* 0x000fe40000010000 */
[----:B------:R-:W-:Y:S01]  /*d440*/  FADD.FTZ R187, R187, R186 ;  /* 0x000000babbbb7221 */ /* 0x000fe20000010000 */
[C---:B------:R-:W-:Y:S01]  /*d450*/  HMMA.16816.F32 R132, R12.reuse, R18, R132 ;  /* 0x000000120c84723c */ /* 0x040fe20000001884 */
[----:B------:R-:W2:Y:S07]  /*d460*/  LDSM.16.MT88.4 R16, [R221+0x3100] ;  /* 0x00310000dd10783b */ /* 0x000eae0000004200 */
[C---:B------:R-:W-:Y:S08]  /*d470*/  HMMA.16816.F32 R136, R12.reuse, R24, R136 ;  /* 0x000000180c88723c */ /* 0x040ff00000001888 */
[C---:B------:R-:W-:Y:S01]  /*d480*/  HMMA.16816.F32 R140, R12.reuse, R26, R140 ;  /* 0x0000001a0c8c723c */ /* 0x040fe2000000188c */
[----:B------:R-:W3:Y:S07]  /*d490*/  LDSM.16.MT88.4 R24, [R220+0x3100] ;  /* 0x00310000dc18783b */ /* 0x000eee0000004200 */
[C---:B-1----:R-:W-:Y:S08]  /*d4a0*/  HMMA.16816.F32 R144, R12.reuse, R160, R144 ;  /* 0x000000a00c90723c */ /* 0x042ff00000001890 */
[C---:B------:R-:W-:Y:S01]  /*d4b0*/  HMMA.16816.F32 R148, R12.reuse, R162, R148 ;  /* 0x000000a20c94723c */ /* 0x040fe20000001894 */
[----:B------:R-:W-:Y:S07]  /*d4c0*/  LDSM.16.MT88.4 R160, [R227+0x7100] ;  /* 0x00710000e3a0783b */ /* 0x000fee0000004200 */
[C---:B----4-:R-:W-:Y:S08]  /*d4d0*/  HMMA.16816.F32 R152, R12.reuse, R20, R152 ;  /* 0x000000140c98723c */ /* 0x050ff00000001898 */
        /* <DEDUP_REMOVED lines=8> */
[C---:B--2---:R-:W-:Y:S08]  /*d560*/  HMMA.16816.F32 R52, R12.reuse, R16, R52 ;  /* 0x000000100c34723c */ /* 0x044ff00000001834 */
[C---:B------:R-:W-:Y:S01]  /*d570*/  HMMA.16816.F32 R56, R12.reuse, R18, R56 ;  /* 0x000000120c38723c */ /* 0x040fe20000001838 */
[----:B------:R-:W2:Y:S07]  /*d580*/  LDSM.16.MT88.4 R16, [R221+0x5100] ;  /* 0x00510000dd10783b */ /* 0x000eae0000004200 */
[C---:B---3--:R-:W-:Y:S08]  /*d590*/  HMMA.16816.F32 R60, R12.reuse, R24, R60 ;  /* 0x000000180c3c723c */ /* 0x048ff0000000183c */
[C---:B------:R-:W-:Y:S01]  /*d5a0*/  HMMA.16816.F32 R64, R12.reuse, R26, R64 ;  /* 0x0000001a0c40723c */ /* 0x040fe20000001840 */
[----:B------:R-:W3:Y:S07]  /*d5b0*/  LDSM.16.MT88.4 R24, [R220+0x5100] ;  /* 0x00510000dc18783b */ /* 0x000eee0000004200 */
[C---:B------:R-:W-:Y:S07]  /*d5c0*/  HMMA.16816.F32 R68, R12.reuse, R176, R68 ;  /* 0x000000b00c44723c */ /* 0x040fee0000001844 */
[----:B------:R-:W-:Y:S01]  /*d5d0*/  FFMA.FTZ R177, R29, c[0x0][0x2d0], -R191 ;  /* 0x0000b4001db17a23 */ /* 0x000fe200000108bf */
[C---:B------:R-:W-:Y:S04]  /*d5e0*/  HMMA.16816.F32 R72, R12.reuse, R178, R72 ;  /* 0x000000b20c48723c */ /* 0x040fe80000001848 */
[--C-:B------:R-:W-:Y:S01]  /*d5f0*/  FFMA.FTZ R176, R30, c[0x0][0x2d0], -R189.reuse ;  /* 0x0000b4001eb07a23 */ /* 0x100fe200000108bd */
[----:B------:R-:W4:Y:S02]  /*d600*/  MUFU.EX2 R177, R177 ;  /* 0x000000b100b17308 */ /* 0x000f240000000800 */
[----:B------:R-:W-:Y:S01]  /*d610*/  FFMA.FTZ R179, R31, c[0x0][0x2d0], -R189 ;  /* 0x0000b4001fb37a23 */ /* 0x000fe200000108bd */
[C---:B-1----:R-:W-:Y:S01]  /*d620*/  HMMA.16816.F32 R76, R12.reuse, R20, R76 ;  /* 0x000000140c4c723c */ /* 0x042fe2000000184c */
[----:B------:R-:W-:Y:S03]  /*d630*/  LDSM.16.MT88.4 R28, [R221+0x7100] ;  /* 0x00710000dd1c783b */ /* 0x000fe60000004200 */
[--C-:B------:R-:W-:Y:S02]  /*d640*/  FFMA.FTZ R178, R32, c[0x0][0x2d0], -R191.reuse ;  /* 0x0000b40020b27a23 */ /* 0x100fe400000108bf */
[----:B------:R-:W-:Y:S01]  /*d650*/  FFMA.FTZ R191, R33, c[0x0][0x2d0], -R191 ;  /* 0x0000b40021bf7a23 */ /* 0x000fe200000108bf */
[----:B------:R-:W-:Y:S01]  /*d660*/  MUFU.EX2 R176, R176 ;  /* 0x000000b000b07308 */ /* 0x000fe20000000800 */
[C---:B------:R-:W-:Y:S01]  /*d670*/  HMMA.16816.F32 R80, R12.reuse, R22, R80 ;  /* 0x000000160c50723c */ /* 0x040fe20000001850 */
[----:B------:R-:W1:Y:S03]  /*d680*/  LDSM.16.MT88.4 R20, [R222+0x7100] ;  /* 0x00710000de14783b */ /* 0x000e660000004200 */
[----:B------:R-:W-:Y:S04]  /*d690*/  FFMA.FTZ R189, R35, c[0x0][0x2d0], -R189 ;  /* 0x0000b40023bd7a23 */ /* 0x000fe800000108bd */
[C---:B--2---:R-:W-:Y:S01]  /*d6a0*/  HMMA.16816.F32 R84, R12.reuse, R16, R84 ;  /* 0x000000100c54723c */ /* 0x044fe20000001854 */
[----:B------:R-:W-:Y:S01]  /*d6b0*/  LDSM.16.MT88.4 R32, [R221+0x1900] ;  /* 0x00190000dd20783b */ /* 0x000fe20000004200 */
[----:B------:R-:W2:Y:S06]  /*d6c0*/  MUFU.EX2 R179, R179 ;  /* 0x000000b300b37308 */ /* 0x000eac0000000800 */
[C---:B------:R-:W-:Y:S01]  /*d6d0*/  HMMA.16816.F32 R88, R12.reuse, R18, R88 ;  /* 0x000000120c58723c */ /* 0x040fe20000001858 */
[----:B------:R-:W5:Y:S03]  /*d6e0*/  LDSM.16.MT88.4 R16, [R220+0x7100] ;  /* 0x00710000dc10783b */ /* 0x000f660000004200 */
[----:B------:R-:W-:Y:S04]  /*d6f0*/  MUFU.EX2 R178, R178 ;  /* 0x000000b200b27308 */ /* 0x000fe80000000800 */
[C---:B---3--:R-:W-:Y:S06]  /*d700*/  HMMA.16816.F32 R92, R12.reuse, R24, R92 ;  /* 0x000000180c5c723c */ /* 0x048fec000000185c */
[----:B------:R-:W3:Y:S02]  /*d710*/  MUFU.EX2 R191, R191 ;  /* 0x000000bf00bf7308 */ /* 0x000ee40000000800 */
[C---:B------:R-:W-:Y:S01]  /*d720*/  HMMA.16816.F32 R96, R12.reuse, R26, R96 ;  /* 0x0000001a0c60723c */ /* 0x040fe20000001860 */
[----:B------:R-:W2:Y:S07]  /*d730*/  LDSM.16.MT88.4 R24, [R227+0x1900] ;  /* 0x00190000e318783b */ /* 0x000eae0000004200 */
[C---:B------:R-:W-:Y:S01]  /*d740*/  HMMA.16816.F32 R100, R12.reuse, R160, R100 ;  /* 0x000000a00c64723c */ /* 0x040fe20000001864 */
[----:B------:R-:W2:Y:S07]  /*d750*/  MUFU.EX2 R202, R189 ;  /* 0x000000bd00ca7308 */ /* 0x000eae0000000800 */
[C---:B------:R-:W-:Y:S08]  /*d760*/  HMMA.16816.F32 R104, R12.reuse, R162, R104 ;  /* 0x000000a20c68723c */ /* 0x040ff00000001868 */
[C---:B-1----:R-:W-:Y:S08]  /*d770*/  HMMA.16816.F32 R108, R12.reuse, R20, R108 ;  /* 0x000000140c6c723c */ /* 0x042ff0000000186c */
[C---:B------:R-:W-:Y:S01]  /*d780*/  HMMA.16816.F32 R112, R12.reuse, R22, R112 ;  /* 0x000000160c70723c */ /* 0x040fe20000001870 */
[----:B------:R-:W1:Y:S07]  /*d790*/  LDSM.16.MT88.4 R20, [R227+0x3900] ;  /* 0x00390000e314783b */ /* 0x000e6e0000004200 */
[C---:B------:R-:W-:Y:S08]  /*d7a0*/  HMMA.16816.F32 R116, R12.reuse, R28, R116 ;  /* 0x0000001c0c74723c */ /* 0x040ff00000001874 */
[C---:B------:R-:W-:Y:S01]  /*d7b0*/  HMMA.16816.F32 R120, R12.reuse, R30, R120 ;  /* 0x0000001e0c78723c */ /* 0x040fe20000001878 */
[----:B------:R-:W-:Y:S07]  /*d7c0*/  LDSM.16.MT88.4 R28, [R227+0x5900] ;  /* 0x00590000e31c783b */ /* 0x000fee0000004200 */
[C---:B-----5:R-:W-:Y:S08]  /*d7d0*/  HMMA.16816.F32 R124, R12.reuse, R16, R124 ;  /* 0x000000100c7c723c */ /* 0x060ff0000000187c */
[----:B------:R-:W-:Y:S01]  /*d7e0*/  HMMA.16816.F32 R128, R12, R18, R128 ;  /* 0x000000120c80723c */ /* 0x000fe20000001880 */
[----:B------:R-:W5:Y:S06]  /*d7f0*/  LDSM.16.MT88.4 R16, [R222+0x3900] ;  /* 0x00390000de10783b */ /* 0x000f6c0000004200 */
[----:B----4-:R-:W-:Y:S01]  /*d800*/  F2FP.PACK_AB R12, R177, R200 ;  /* 0x000000c8b10c723e */ /* 0x010fe200000000ff */
[----:B------:R-:W-:Y:S01]  /*d810*/  FADD.FTZ R200, R200, R185 ;  /* 0x000000b9c8c87221 */ /* 0x000fe20000010000 */
[----:B--2---:R-:W-:Y:S03]  /*d820*/  F2FP.PACK_AB R13, R179, R176 ;  /* 0x000000b0b30d723e */ /* 0x004fe600000000ff */
[----:B---3--:R-:W-:Y:S01]  /*d830*/  F2FP.PACK_AB R14, R191, R178 ;  /* 0x000000b2bf0e723e */ /* 0x008fe200000000ff */
[----:B------:R-:W-:Y:S01]  /*d840*/  FADD.FTZ R176, R176, R187 ;  /* 0x000000bbb0b07221 */ /* 0x000fe20000010000 */
[----:B------:R-:W-:Y:S01]  /*d850*/  F2FP.PACK_AB R15, R202, R201 ;  /* 0x000000c9ca0f723e */ /* 0x000fe200000000ff */
[----:B------:R-:W-:Y:S02]  /*d860*/  FADD.FTZ R177, R177, R200 ;  /* 0x000000c8b1b17221 */ /* 0x000fe40000010000 */
[----:B------:R-:W-:Y:S02]  /*d870*/  FADD.FTZ R176, R179, R176 ;  /* 0x000000b0b3b07221 */ /* 0x000fe40000010000 */
[----:B------:R-:W-:Y:S02]  /*d880*/  FADD.FTZ R178, R178, R177 ;  /* 0x000000b1b2b27221 */ /* 0x000fe40000010000 */
[C---:B------:R-:W-:Y:S01]  /*d890*/  HMMA.16816.F32 R160, R12.reuse, R24, R8 ;  /* 0x000000180ca0723c */ /* 0x040fe20000001808 */
[----:B------:R-:W2:Y:S02]  /*d8a0*/  LDSM.16.MT88.4 R8, [R221+0x3900] ;  /* 0x00390000dd08783b */ /* 0x000ea40000004200 */
[----:B------:R-:W-:Y:S02]  /*d8b0*/  FADD.FTZ R201, R201, R176 ;  /* 0x000000b0c9c97221 */ /* 0x000fe40000010000 */
[----:B------:R-:W-:Y:S02]  /*d8c0*/  FADD.FTZ R240, R191, R178 ;  /* 0x000000b2bff07221 */ /* 0x000fe40000010000 */
[----:B------:R-:W-:Y:S01]  /*d8d0*/  FADD.FTZ R239, R202, R201 ;  /* 0x000000c9caef7221 */ /* 0x000fe20000010000 */
[C---:B------:R-:W-:Y:S01]  /*d8e0*/  HMMA.16816.F32 R132, R12.reuse, R26, R132 ;  /* 0x0000001a0c84723c */ /* 0x040fe20000001884 */
[----:B------:R-:W3:Y:S07]  /*d8f0*/  LDSM.16.MT88.4 R24, [R220+0x3900] ;  /* 0x00390000dc18783b */ /* 0x000eee0000004200 */
[C---:B------:R-:W-:Y:S08]  /*d900*/  HMMA.16816.F32 R136, R12.reuse, R168, R136 ;  /* 0x000000a80c88723c */ /* 0x040ff00000001888 */
[C---:B------:R-:W-:Y:S01]  /*d910*/  HMMA.16816.F32 R140, R12.reuse, R170, R140 ;  /* 0x000000aa0c8c723c */ /* 0x040fe2000000188c */
[----:B------:R-:W-:Y:S07]  /*d920*/  LDSM.16.MT88.4 R168, [R220+0x5900] ;  /* 0x00590000dca8783b */ /* 0x000fee0000004200 */
[C---:B------:R-:W-:Y:S08]  /*d930*/  HMMA.16816.F32 R144, R12.reuse, R32, R144 ;  /* 0x000000200c90723c */ /* 0x040ff00000001890 */
[C---:B------:R-:W-:Y:S01]  /*d940*/  HMMA.16816.F32 R148, R12.reuse, R34, R148 ;  /* 0x000000220c94723c */ /* 0x040fe20000001894 */
[----:B------:R-:W4:Y:S07]  /*d950*/  LDSM.16.MT88.4 R32, [R222+0x5900] ;  /* 0x00590000de20783b */ /* 0x000f2e0000004200 */
[C---:B------:R-:W-:Y:S08]  /*d960*/  HMMA.16816.F32 R152, R12.reuse, R172, R152 ;  /* 0x000000ac0c98723c */ /* 0x040ff00000001898 */
[C---:B------:R-:W-:Y:S01]  /*d970*/  HMMA.16816.F32 R156, R12.reuse, R174, R156 ;  /* 0x000000ae0c9c723c */ /* 0x040fe2000000189c */
[----:B------:R-:W-:Y:S07]  /*d980*/  LDSM.16.MT88.4 R172, [R227+0x7900] ;  /* 0x00790000e3ac783b */ /* 0x000fee0000004200 */
[C---:B-1----:R-:W-:Y:S08]  /*d990*/  HMMA.16816.F32 R36, R12.reuse, R20, R36 ;  /* 0x000000140c24723c */ /* 0x042ff00000001824 */
[C---:B------:R-:W-:Y:S01]  /*d9a0*/  HMMA.16816.F32 R40, R12.reuse, R22, R40 ;  /* 0x000000160c28723c */ /* 0x040fe20000001828 */
[----:B------:R-:W1:Y:S07]  /*d9b0*/  LDSM.16.MT88.4 R20, [R221+0x5900] ;  /* 0x00590000dd14783b */ /* 0x000e6e0000004200 */
[C---:B-----5:R-:W-:Y:S08]  /*d9c0*/  HMMA.16816.F32 R44, R12.reuse, R16, R44 ;  /* 0x000000100c2c723c */ /* 0x060ff0000000182c */
[C---:B------:R-:W-:Y:S01]  /*d9d0*/  HMMA.16816.F32 R48, R12.reuse, R18, R48 ;  /* 0x000000120c30723c */ /* 0x040fe20000001830 */
[----:B------:R-:W5:Y:S07]  /*d9e0*/  LDSM.16.MT88.4 R16, [R222+0x7900] ;  /* 0x00790000de10783b */ /* 0x000f6e0000004200 */
[C---:B--2---:R-:W-:Y:S08]  /*d9f0*/  HMMA.16816.F32 R52, R12.reuse, R8, R52 ;  /* 0x000000080c34723c */ /* 0x044ff00000001834 */
[C---:B------:R-:W-:Y:S01]  /*da00*/  HMMA.16816.F32 R56, R12.reuse, R10, R56 ;  /* 0x0000000a0c38723c */ /* 0x040fe20000001838 */
[----:B------:R-:W2:Y:S07]  /*da10*/  LDSM.16.MT88.4 R8, [R221+0x7900] ;  /* 0x00790000dd08783b */ /* 0x000eae0000004200 */
[C---:B---3--:R-:W-:Y:S08]  /*da20*/  HMMA.16816.F32 R60, R12.reuse, R24, R60 ;  /* 0x000000180c3c723c */ /* 0x048ff0000000183c */
[C---:B------:R-:W-:Y:S08]  /*da30*/  HMMA.16816.F32 R64, R12.reuse, R26, R64 ;  /* 0x0000001a0c40723c */ /* 0x040ff00000001840 */
[C---:B------:R-:W-:Y:S08]  /*da40*/  HMMA.16816.F32 R68, R12.reuse, R28, R68 ;  /* 0x0000001c0c44723c */ /* 0x040ff00000001844 */
[C---:B------:R-:W-:Y:S08]  /*da50*/  HMMA.16816.F32 R72, R12.reuse, R30, R72 ;  /* 0x0000001e0c48723c */ /* 0x040ff00000001848 */
[C---:B----4-:R-:W-:Y:S08]  /*da60*/  HMMA.16816.F32 R76, R12.reuse, R32, R76 ;  /* 0x000000200c4c723c */ /* 0x050ff0000000184c */
[C---:B------:R-:W-:Y:S08]  /*da70*/  HMMA.16816.F32 R80, R12.reuse, R34, R80 ;  /* 0x000000220c50723c */ /* 0x040ff00000001850 */
[C---:B-1----:R-:W-:Y:S08]  /*da80*/  HMMA.16816.F32 R84, R12.reuse, R20, R84 ;  /* 0x000000140c54723c */ /* 0x042ff00000001854 */
[C---:B------:R-:W-:Y:S01]  /*da90*/  HMMA.16816.F32 R88, R12.reuse, R22, R88 ;  /* 0x000000160c58723c */ /* 0x040fe20000001858 */
[----:B------:R-:W1:Y:S07]  /*daa0*/  LDSM.16.MT88.4 R20, [R220+0x7900] ;  /* 0x00790000dc14783b */ /* 0x000e6e0000004200 */
[C---:B------:R-:W-:Y:S08]  /*dab0*/  HMMA.16816.F32 R92, R12.reuse, R168, R92 ;  /* 0x000000a80c5c723c */ /* 0x040ff0000000185c */
[C---:B------:R-:W-:Y:S08]  /*dac0*/  HMMA.16816.F32 R96, R12.reuse, R170, R96 ;  /* 0x000000aa0c60723c */ /* 0x040ff00000001860 */
[C---:B------:R-:W-:Y:S08]  /*dad0*/  HMMA.16816.F32 R100, R12.reuse, R172, R100 ;  /* 0x000000ac0c64723c */ /* 0x040ff00000001864 */
[C---:B------:R-:W-:Y:S08]  /*dae0*/  HMMA.16816.F32 R104, R12.reuse, R174, R104 ;  /* 0x000000ae0c68723c */ /* 0x040ff00000001868 */
[C---:B-----5:R-:W-:Y:S08]  /*daf0*/  HMMA.16816.F32 R108, R12.reuse, R16, R108 ;  /* 0x000000100c6c723c */ /* 0x060ff0000000186c */
[C---:B------:R-:W-:Y:S08]  /*db00*/  HMMA.16816.F32 R112, R12.reuse, R18, R112 ;  /* 0x000000120c70723c */ /* 0x040ff00000001870 */
[C---:B--2---:R-:W-:Y:S07]  /*db10*/  HMMA.16816.F32 R116, R12.reuse, R8, R116 ;  /* 0x000000080c74723c */ /* 0x044fee0000001874 */
[----:B------:R-:W-:Y:S01]  /*db20*/  MOV R8, R164 ;  /* 0x000000a400087202 */ /* 0x000fe20000000f00 */
[C---:B------:R-:W-:Y:S08]  /*db30*/  HMMA.16816.F32 R120, R12.reuse, R10, R120 ;  /* 0x0000000a0c78723c */ /* 0x040ff00000001878 */
[C---:B-1----:R-:W-:Y:S08]  /*db40*/  HMMA.16816.F32 R124, R12.reuse, R20, R124 ;  /* 0x000000140c7c723c */ /* 0x042ff0000000187c */
[----:B------:R-:W-:Y:S01]  /*db50*/  HMMA.16816.F32 R128, R12, R22, R128 ;  /* 0x000000160c80723c */ /* 0x000fe20000001880 */
[----:B------:R-:W-:-:S07]  /*db60*/  @P0 BRA `(.L_x_2003) ;  /* 0xffffcb8000000947 */ /* 0x000fce000383ffff */
.L_x_2000:
[----:B------:R-:W-:-:S06]  /*db70*/  UISETP.GE.AND UP2, UPT, UR20, UR9, UPT ;  /* 0x000000091400728c */ /* 0x000fcc000bf46270 */
[----:B------:R-:W-:-:S13]  /*db80*/  PLOP3.LUT P0, PT, PT, PT, UP2, 0x40, 0x0 ;  /* 0x000000000000781c */ /* 0x000fda0003f0e828 */
[----:B------:R-:W-:Y:S05]  /*db90*/  @P0 BRA `(.L_x_2004) ;  /* 0x0000401000000947 */ /* 0x000fea0003800000 */
[----:B------:R-:W-:Y:S01]  /*dba0*/  SHF.R.S32.HI R247, RZ, 0x1f, R244 ;  /* 0x0000001ffff77819 */ /* 0x000fe200000114f4 */
[----:B------:R-:W-:Y:S01]  /*dbb0*/  IMAD.MOV.U32 R2, RZ, RZ, R8 ;  /* 0x000000ffff027224 */ /* 0x000fe200078e0008 */
[----:B------:R-:W-:Y:S01]  /*dbc0*/  SHF.L.U64.HI R248, R243, 0x1, R248 ;  /* 0x00000001f3f87819 */ /* 0x000fe200000102f8 */
[----:B------:R-:W-:Y:S01]  /*dbd0*/  IMAD.MOV.U32 R3, RZ, RZ, R0 ;  /* 0x000000ffff037224 */ /* 0x000fe200078e0000 */
[C---:B------:R-:W-:Y:S01]  /*dbe0*/  SHF.L.U64.HI R247, R244.reuse, 0x1, R247 ;  /* 0x00000001f4f77819 */ /* 0x040fe200000102f7 */
[----:B------:R-:W-:Y:S01]  /*dbf0*/  IMAD.SHL.U32 R244, R244, 0x2, RZ ;  /* 0x00000002f4f47824 */ /* 0x000fe200078e00ff */
[C---:B------:R-:W-:Y:S01]  /*dc00*/  SHF.L.U64.HI R245, R242.reuse, 0x1, R245 ;  /* 0x00000001f2f57819 */ /* 0x040fe200000102f5 */
[----:B------:R-:W-:Y:S01]  /*dc10*/  IMAD.SHL.U32 R242, R242, 0x2, RZ ;  /* 0x00000002f2f27824 */ /* 0x000fe200078e00ff */
[----:B------:R-:W-:Y:S02]  /*dc20*/  SHF.L.U64.HI R246, R241, 0x1, R246 ;  /* 0x00000001f1f67819 */ /* 0x000fe400000102f6 */
[----:B------:R-:W-:-:S02]  /*dc30*/  SHF.L.U32 R243, R243, 0x1, RZ ;  /* 0x00000001f3f37819 */ /* 0x000fc400000006ff */
[----:B------:R-:W-:Y:S02]  /*dc40*/  SHF.L.U32 R241, R241, 0x1, RZ ;  /* 0x00000001f1f17819 */ /* 0x000fe400000006ff */
.L_x_2014:
[----:B------:R-:W-:Y:S01]  /*dc50*/  SHF.R.S32.HI R5, RZ, 0x1f, R234 ;  /* 0x0000001fff057819 */ /* 0x000fe200000114ea */
[----:B------:R-:W-:Y:S04]  /*dc60*/  DEPBAR.LE SB0, 0x0 ;  /* 0x000080000000791a */ /* 0x000fe80000000000 */
[----:B------:R-:W-:Y:S01]  /*dc70*/  BAR.SYNC.DEFER_BLOCKING 0x0 ;  /* 0x0000000000007b1d */ /* 0x000fe20000010000 */
[----:B------:R-:W-:Y:S01]  /*dc80*/  IMAD R5, R5, c[0x0][0x208], RZ ;  /* 0x0000820005057a24 */ /* 0x000fe200078e02ff */
[----:B------:R-:W-:Y:S01]  /*dc90*/  SHF.R.S32.HI R0, RZ, 0x1f, R233 ;  /* 0x0000001fff007819 */ /* 0x000fe200000114e9 */
[C---:B------:R-:W-:Y:S01]  /*dca0*/  IMAD.WIDE.U32 R6, R234.reuse, c[0x0][0x208], RZ ;  /* 0x00008200ea067a25 */ /* 0x040fe200078e00ff */
[----:B------:R-:W-:Y:S03]  /*dcb0*/  UISETP.GT.AND UP2, UPT, UR20, UR9, UPT ;  /* 0x000000091400728c */ /* 0x000fe6000bf44270 */
[----:B------:R-:W-:Y:S02]  /*dcc0*/  IMAD R5, R234, c[0x0][0x20c], R5 ;  /* 0x00008300ea057a24 */ /* 0x000fe400078e0205 */
[----:B------:R-:W-:Y:S02]  /*dcd0*/  IMAD R0, R0, c[0x0][0x218], RZ ;  /* 0x0000860000007a24 */ /* 0x000fe400078e02ff */
[----:B------:R-:W-:Y:S02]  /*dce0*/  IMAD.IADD R7, R7, 0x1, R5 ;  /* 0x0000000107077824 */ /* 0x000fe400078e0205 */
[C---:B------:R-:W-:Y:S02]  /*dcf0*/  IMAD R0, R233.reuse, c[0x0][0x21c], R0 ;  /* 0x00008700e9007a24 */ /* 0x040fe400078e0200 */
[----:B------:R-:W-:Y:S05]  /*dd00*/  IMAD.WIDE.U32 R6, R233, c[0x0][0x218], R6 ;  /* 0x00008600e9067a25 */ /* 0x000fea00078e0006 */
[----:B------:R-:W-:Y:S04]  /*dd10*/  IADD3 R5, P0, R6, UR22, RZ ;  /* 0x0000001606057c10 */ /* 0x000fe8000ff1e0ff */
[----:B------:R-:W-:Y:S01]  /*dd20*/  IADD3.X R0, R7, UR6, R0, P0, !PT ;  /* 0x0000000607007c10 */ /* 0x000fe200087fe400 */
[----:B------:R-:W-:Y:S01]  /*dd30*/  LDSM.16.M88.4 R32, [R230+0x10100] ;  /* 0x01010000e620783b */ /* 0x000fe20000000200 */
[C---:B------:R-:W-:Y:S03]  /*dd40*/  LEA R22, P0, R5.reuse, c[0x0][0x1f8], 0x1 ;  /* 0x00007e0005167a11 */ /* 0x040fe600078008ff */
[----:B------:R-:W1:Y:S01]  /*dd50*/  LDSM.16.M88.4 R8, [R229+0x8100] ;  /* 0x00810000e508783b */ /* 0x000e620000000200 */
[----:B------:R-:W-:Y:S03]  /*dd60*/  LEA.HI.X R21, R5, c[0x0][0x1fc], R0, 0x1, P0 ;  /* 0x00007f0005157a11 */ /* 0x000fe600000f0c00 */
[----:B------:R-:W2:Y:S04]  /*dd70*/  SHFL.IDX PT, R202, R22, RZ, 0x181f ;  /* 0x00181fff16ca7589 */ /* 0x000ea800000e0000 */
[----:B------:R-:W3:Y:S04]  /*dd80*/  SHFL.IDX PT, R20, R21, RZ, 0x181f ;  /* 0x00181fff15147589 */ /* 0x000ee800000e0000 */
[----:B------:R-:W4:Y:S04]  /*dd90*/  LDSM.16.M88.4 R16, [R229+0x8900] ;  /* 0x00890000e510783b */ /* 0x000f280000000200 */
[----:B------:R-:W-:Y:S04]  /*dda0*/  SHFL.IDX PT, R0, R22, 0x1, 0x181f ;  /* 0x00381f0016007f89 */ /* 0x000fe800000e0000 */
[----:B------:R-:W-:Y:S04]  /*ddb0*/  SHFL.IDX PT, R28, R21, 0x1, 0x181f ;  /* 0x00381f00151c7f89 */ /* 0x000fe800000e0000 */
[----:B------:R-:W5:Y:S04]  /*ddc0*/  LDSM.16.M88.4 R24, [R229+0x9100] ;  /* 0x00910000e518783b */ /* 0x000f680000000200 */
[----:B------:R-:W5:Y:S04]  /*ddd0*/  LDSM.16.M88.4 R164, [R229+0x9900] ;  /* 0x00990000e5a4783b */ /* 0x000f680000000200 */
[----:B------:R-:W-:Y:S04]  /*dde0*/  LDSM.16.M88.4 R168, [R226+0x10100] ;  /* 0x01010000e2a8783b */ /* 0x000fe80000000200 */
[----:B------:R-:W5:Y:S01]  /*ddf0*/  LDSM.16.M88.4 R172, [R228] ;  /* 0x00000000e4ac783b */ /* 0x000f620000000200 */
[C---:B-1----:R-:W-:Y:S03]  /*de00*/  HMMA.16816.F32 R4, R32.reuse, R8, RZ ;  /* 0x000000082004723c */ /* 0x042fe600000018ff */
[----:B------:R-:W1:Y:S01]  /*de10*/  LDSM.16.M88.4 R176, [R219] ;  /* 0x00000000dbb0783b */ /* 0x000e620000000200 */
[----:B--2---:R-:W-:Y:S03]  /*de20*/  IADD3 R190, P0, R202, R244, RZ ;  /* 0x000000f4cabe7210 */ /* 0x004fe60007f1e0ff */
[----:B------:R-:W2:Y:S01]  /*de30*/  LDSM.16.M88.4 R180, [R218] ;  /* 0x00000000dab4783b */ /* 0x000ea20000000200 */
[C---:B------:R-:W-:Y:S01]  /*de40*/  HMMA.16816.F32 R8, R32.reuse, R10, RZ ;  /* 0x0000000a2008723c */ /* 0x040fe200000018ff */
[----:B---3--:R-:W-:Y:S02]  /*de50*/  IMAD.X R191, R20, 0x1, R247, P0 ;  /* 0x0000000114bf7824 */ /* 0x008fe400000e06f7 */
[----:B------:R-:W3:Y:S01]  /*de60*/  LDSM.16.M88.4 R184, [R217] ;  /* 0x00000000d9b8783b */ /* 0x000ee20000000200 */
[----:B------:R-:W-:Y:S03]  /*de70*/  IADD3 R194, P0, R202, R243, RZ ;  /* 0x000000f3cac27210 */ /* 0x000fe60007f1e0ff */
[----:B------:R-:W-:Y:S01]  /*de80*/  @!PT LDS RZ, [RZ] ;  /* 0x00000000fffff984 */ /* 0x000fe20000000800 */
[----:B------:R-:W-:Y:S01]  /*de90*/  @!PT LDS RZ, [RZ] ;  /* 0x00000000fffff984 */ /* 0x000fe20000000800 */
[----:B------:R-:W-:Y:S01]  /*dea0*/  @!PT LDS RZ, [RZ] ;  /* 0x00000000fffff984 */ /* 0x000fe20000000800 */
[----:B------:R1:W-:Y:S01]  /*deb0*/  LDGSTS.E.BYPASS.LTC128B.128 [R238], [R190.64], !P3 ;  /* 0x00000000beee7fae */ /* 0x0003e2000d901d52 */
[C---:B----4-:R-:W-:Y:S01]  /*dec0*/  HMMA.16816.F32 R12, R32.reuse, R16, RZ ;  /* 0x00000010200c723c */ /* 0x050fe200000018ff */
[----:B------:R-:W-:Y:S03]  /*ded0*/  IMAD.X R195, R20, 0x1, R248, P0 ;  /* 0x0000000114c37824 */ /* 0x000fe600000e06f8 */
[----:B------:R-:W-:Y:S02]  /*dee0*/  IADD3 R192, P0, R202, R242, RZ ;  /* 0x000000f2cac07210 */ /* 0x000fe40007f1e0ff */
[----:B------:R4:W-:Y:S02]  /*def0*/  LDGSTS.E.BYPASS.LTC128B.128 [R238+0x2000], [R194.64], !P5 ;  /* 0x02000000c2ee7fae */ /* 0x0009e4000e901d52 */
[C---:B------:R-:W-:Y:S01]  /*df00*/  HMMA.16816.F32 R16, R32.reuse, R18, RZ ;  /* 0x000000122010723c */ /* 0x040fe200000018ff */
[----:B------:R-:W-:Y:S03]  /*df10*/  IMAD.X R193, R20, 0x1, R245, P0 ;  /* 0x0000000114c17824 */ /* 0x000fe600000e06f5 */
[----:B------:R-:W-:Y:S02]  /*df20*/  IADD3 R202, P0, R202, R241, RZ ;  /* 0x000000f1caca7210 */ /* 0x000fe40007f1e0ff */
[----:B------:R4:W-:Y:S03]  /*df30*/  LDGSTS.E.BYPASS.LTC128B.128 [R238+0x4000], [R192.64], !P4 ;  /* 0x04000000c0ee7fae */ /* 0x0009e6000e101d52 */
[----:B------:R-:W-:Y:S02]  /*df40*/  IMAD.X R203, R20, 0x1, R246, P0 ;  /* 0x0000000114cb7824 */ /* 0x000fe400000e06f6 */
[C---:B-----5:R-:W-:Y:S01]  /*df50*/  HMMA.16816.F32 R20, R32.reuse, R24, RZ ;  /* 0x000000182014723c */ /* 0x060fe200000018ff */
[----:B------:R-:W-:Y:S02]  /*df60*/  IADD3 R200, P0, R0, R244, RZ ;  /* 0x000000f400c87210 */ /* 0x000fe40007f1e0ff */
[----:B------:R5:W-:Y:S03]  /*df70*/  LDGSTS.E.BYPASS.LTC128B.128 [R238+0x6000], [R202.64], !P6 ;  /* 0x06000000caee7fae */ /* 0x000be6000f101d52 */
[----:B------:R-:W-:Y:S01]  /*df80*/  IMAD.X R201, R28, 0x1, R247, P0 ;  /* 0x000000011cc97824 */ /* 0x000fe200000e06f7 */
[----:B------:R-:W-:Y:S01]  /*df90*/  IADD3 R30, P0, R0, R243, RZ ;  /* 0x000000f3001e7210 */ /* 0x000fe20007f1e0ff */
[C---:B------:R-:W-:Y:S03]  /*dfa0*/  HMMA.16816.F32 R24, R32.reuse, R26, RZ ;  /* 0x0000001a2018723c */ /* 0x040fe600000018ff */
[----:B------:R5:W-:Y:S01]  /*dfb0*/  LDGSTS.E.BYPASS.LTC128B.128 [R238+0x1000], [R200.64], !P3 ;  /* 0x01000000c8ee7fae */ /* 0x000be2000d901d52 */
[----:B------:R-:W-:Y:S01]  /*dfc0*/  IMAD.X R31, R28, 0x1, R248, P0 ;  /* 0x000000011c1f7824 */ /* 0x000fe200000e06f8 */
[----:B------:R-:W-:Y:S04]  /*dfd0*/  IADD3 R250, P0, R0, R242, RZ ;  /* 0x000000f200fa7210 */ /* 0x000fe80007f1e0ff */
[----:B------:R1:W-:Y:S03]  /*dfe0*/  LDGSTS.E.BYPASS.LTC128B.128 [R238+0x3000], [R30.64], !P5 ;  /* 0x030000001eee7fae */ /* 0x0003e6000e901d52 */
[----:B------:R-:W-:Y:S01]  /*dff0*/  IMAD.X R251, R28, 0x1, R245, P0 ;  /* 0x000000011cfb7824 */ /* 0x000fe200000e06f5 */
[----:B------:R-:W-:Y:S04]  /*e000*/  IADD3 R188, P0, R0, R241, RZ ;  /* 0x000000f100bc7210 */ /* 0x000fe80007f1e0ff */
[----:B------:R2:W-:Y:S01]  /*e010*/  LDGSTS.E.BYPASS.LTC128B.128 [R238+0x5000], [R250.64], !P4 ;  /* 0x05000000faee7fae */ /* 0x0005e2000e101d52 */
[----:B------:R-:W-:Y:S01]  /*e020*/  IMAD.X R189, R28, 0x1, R246, P0 ;  /* 0x000000011cbd7824 */ /* 0x000fe200000e06f6 */
[----:B------:R-:W-:Y:S04]  /*e030*/  PLOP3.LUT P0, PT, PT, PT, UP2, 0x40, 0x0 ;  /* 0x000000000000781c */ /* 0x000fe80003f0e828 */
[----:B------:R2:W-:Y:S04]  /*e040*/  LDGSTS.E.BYPASS.LTC128B.128 [R238+0x7000], [R188.64], !P6 ;  /* 0x07000000bcee7fae */ /* 0x0005e8000f101d52 */
[----:B----4-:R-:W-:Y:S04]  /*e050*/  LDSM.16.M88.4 R192, [R224+0x8100] ;  /* 0x00810000e0c0783b */ /* 0x010fe80000000200 */
[----:B------:R-:W0:Y:S04]  /*e060*/  LDGDEPBAR ;  /* 0x00000000000079af */ /* 0x000e280000000000 */
[----:B------:R-:W-:Y:S01]  /*e070*/  LDSM.16.M88.4 R196, [R224+0x8900] ;  /* 0x00890000e0c4783b */ /* 0x000fe20000000200 */
[C---:B-1----:R-:W-:Y:S03]  /*e080*/  HMMA.16816.F32 R28, R32.reuse, R164, RZ ;  /* 0x000000a4201c723c */ /* 0x042fe600000018ff */
[----:B-----5:R-:W-:Y:S05]  /*e090*/  LDSM.16.M88.4 R200, [R224+0x9900] ;  /* 0x00990000e0c8783b */ /* 0x020fea0000000200 */
[----:B------:R-:W-:Y:S01]  /*e0a0*/  HMMA.16816.F32 R32, R32, R166, RZ ;  /* 0x000000a62020723c */ /* 0x000fe200000018ff */
[----:B------:R-:W-:Y:S04]  /*e0b0*/  LDSM.16.M88.4 R164, [R224+0x9100] ;  /* 0x00910000e0a4783b */ /* 0x000fe80000000200 */
[----:B--2---:R-:W1:Y:S03]  /*e0c0*/  LDSM.16.M88.4 R188, [R225+0x10100] ;  /* 0x01010000e1bc783b */ /* 0x004e660000000200 */
[C---:B------:R-:W-:Y:S08]  /*e0d0*/  HMMA.16816.F32 R4, R168.reuse, R172, R4 ;  /* 0x000000aca804723c */ /* 0x040ff00000001804 */
[C---:B------:R-:W-:Y:S01]  /*e0e0*/  HMMA.16816.F32 R8, R168.reuse, R174, R8 ;  /* 0x000000aea808723c */ /* 0x040fe20000001808 */
[----:B------:R-:W-:Y:S07]  /*e0f0*/  LDSM.16.M88.4 R172, [R223+0x10100] ;  /* 0x01010000dfac783b */ /* 0x000fee0000000200 */
[C---:B------:R-:W-:Y:S08]  /*e100*/  HMMA.16816.F32 R12, R168.reuse, R176, R12 ;  /* 0x000000b0a80c723c */ /* 0x040ff0000000180c */
[C---:B------:R-:W-:Y:S01]  /*e110*/  HMMA.16816.F32 R16, R168.reuse, R178, R16 ;  /* 0x000000b2a810723c */ /* 0x040fe20000001810 */
[----:B------:R-:W2:Y:S07]  /*e120*/  LDSM.16.M88.4 R176, [R216] ;  /* 0x00000000d8b0783b */ /* 0x000eae0000000200 */
[C---:B------:R-:W-:Y:S08]  /*e130*/  HMMA.16816.F32 R20, R168.reuse, R180, R20 ;  /* 0x000000b4a814723c */ /* 0x040ff00000001814 */
[C---:B------:R-:W-:Y:S01]  /*e140*/  HMMA.16816.F32 R24, R168.reuse, R182, R24 ;  /* 0x000000b6a818723c */ /* 0x040fe20000001818 */
[----:B------:R-:W4:Y:S07]  /*e150*/  LDSM.16.M88.4 R180, [R216+0x800] ;  /* 0x00080000d8b4783b */ /* 0x000f2e0000000200 */
[C---:B---3--:R-:W-:Y:S08]  /*e160*/  HMMA.16816.F32 R28, R168.reuse, R184, R28 ;  /* 0x000000b8a81c723c */ /* 0x048ff0000000181c */
[----:B------:R-:W-:Y:S01]  /*e170*/  HMMA.16816.F32 R32, R168, R186, R32 ;  /* 0x000000baa820723c */ /* 0x000fe20000001820 */
[----:B------:R-:W3:Y:S04]  /*e180*/  LDSM.16.M88.4 R168, [R216+0x1000] ;  /* 0x00100000d8a8783b */ /* 0x000ee80000000200 */
[----:B------:R-:W5:Y:S03]  /*e190*/  LDSM.16.M88.4 R184, [R216+0x1800] ;  /* 0x00180000d8b8783b */ /* 0x000f660000000200 */
        /* <DEDUP_REMOVED lines=8> */
[----:B------:R-:W1:Y:S07]  /*e220*/  LDSM.16.M88.4 R164, [R230+0x14100] ;  /* 0x01410000e6a4783b */ /* 0x000e6e0000000200 */
[C---:B------:R-:W-:Y:S08]  /*e230*/  HMMA.16816.F32 R28, R188.reuse, R200, R28 ;  /* 0x000000c8bc1c723c */ /* 0x040ff0000000181c */
[----:B------:R-:W-:Y:S01]  /*e240*/  HMMA.16816.F32 R32, R188, R202, R32 ;  /* 0x000000cabc20723c */ /* 0x000fe20000001820 */
[----:B------:R-:W1:Y:S04]  /*e250*/  LDSM.16.M88.4 R188, [R229+0xb100] ;  /* 0x00b10000e5bc783b */ /* 0x000e680000000200 */
[----:B------:R-:W1:Y:S03]  /*e260*/  LDSM.16.M88.4 R200, [R229+0xb900] ;  /* 0x00b90000e5c8783b */ /* 0x000e660000000200 */
[C---:B--2---:R-:W-:Y:S08]  /*e270*/  HMMA.16816.F32 R4, R172.reuse, R176, R4 ;  /* 0x000000b0ac04723c */ /* 0x044ff00000001804 */
[C---:B------:R-:W-:Y:S01]  /*e280*/  HMMA.16816.F32 R8, R172.reuse, R178, R8 ;  /* 0x000000b2ac08723c */ /* 0x040fe20000001808 */
[----:B------:R-:W-:Y:S07]  /*e290*/  LDSM.16.M88.4 R176, [R215] ;  /* 0x00000000d7b0783b */ /* 0x000fee0000000200 */
[C---:B----4-:R-:W-:Y:S08]  /*e2a0*/  HMMA.16816.F32 R12, R172.reuse, R180, R12 ;  /* 0x000000b4ac0c723c */ /* 0x050ff0000000180c */
[C---:B------:R-:W-:Y:S01]  /*e2b0*/  HMMA.16816.F32 R16, R172.reuse, R182, R16 ;  /* 0x000000b6ac10723c */ /* 0x040fe20000001810 */
[----:B------:R-:W-:Y:S07]  /*e2c0*/  LDSM.16.M88.4 R180, [R214] ;  /* 0x00000000d6b4783b */ /* 0x000fee0000000200 */
[C---:B---3--:R-:W-:Y:S08]  /*e2d0*/  HMMA.16816.F32 R20, R172.reuse, R168, R20 ;  /* 0x000000a8ac14723c */ /* 0x048ff00000001814 */
[C---:B------:R-:W-:Y:S01]  /*e2e0*/  HMMA.16816.F32 R24, R172.reuse, R170, R24 ;  /* 0x000000aaac18723c */ /* 0x040fe20000001818 */
[----:B------:R-:W2:Y:S07]  /*e2f0*/  LDSM.16.M88.4 R168, [R226+0x14100] ;  /* 0x01410000e2a8783b */ /* 0x000eae0000000200 */
[C---:B-----5:R-:W-:Y:S08]  /*e300*/  HMMA.16816.F32 R28, R172.reuse, R184, R28 ;  /* 0x000000b8ac1c723c */ /* 0x060ff0000000181c */
[----:B------:R-:W-:Y:S01]  /*e310*/  HMMA.16816.F32 R32, R172, R186, R32 ;  /* 0x000000baac20723c */ /* 0x000fe20000001820 */
[----:B------:R-:W3:Y:S04]  /*e320*/  LDSM.16.M88.4 R172, [R213] ;  /* 0x00000000d5ac783b */ /* 0x000ee80000000200 */
[----:B------:R-:W4:Y:S03]  /*e330*/  LDSM.16.M88.4 R184, [R212] ;  /* 0x00000000d4b8783b */ /* 0x000f260000000200 */
        /* <DEDUP_REMOVED lines=11> */
[----:B------:R-:W5:Y:S04]  /*e3f0*/  LDSM.16.M88.4 R164, [R224+0xb100] ;  /* 0x00b10000e0a4783b */ /* 0x000f680000000200 */
[----:B------:R-:W1:Y:S03]  /*e400*/  LDSM.16.M88.4 R200, [R224+0xb900] ;  /* 0x00b90000e0c8783b */ /* 0x000e660000000200 */
[C---:B--2---:R-:W-:Y:S08]  /*e410*/  HMMA.16816.F32 R4, R168.reuse, R176, R4 ;  /* 0x000000b0a804723c */ /* 0x044ff00000001804 */
[C---:B------:R-:W-:Y:S01]  /*e420*/  HMMA.16816.F32 R8, R168.reuse, R178, R8 ;  /* 0x000000b2a808723c */ /* 0x040fe20000001808 */
[----:B------:R-:W-:Y:S07]  /*e430*/  LDSM.16.M88.4 R176, [R216+0x2000] ;  /* 0x00200000d8b0783b */ /* 0x000fee0000000200 */
[C---:B------:R-:W-:Y:S08]  /*e440*/  HMMA.16816.F32 R12, R168.reuse, R180, R12 ;  /* 0x000000b4a80c723c */ /* 0x040ff0000000180c */
[C---:B------:R-:W-:Y:S01]  /*e450*/  HMMA.16816.F32 R16, R168.reuse, R182, R16 ;  /* 0x000000b6a810723c */ /* 0x040fe20000001810 */
[----:B------:R-:W-:Y:S07]  /*e460*/  LDSM.16.M88.4 R180, [R216+0x2800] ;  /* 0x00280000d8b4783b */ /* 0x000fee0000000200 */
[C---:B---3--:R-:W-:Y:S08]  /*e470*/  HMMA.16816.F32 R20, R168.reuse, R172, R20 ;  /* 0x000000aca814723c */ /* 0x048ff00000001814 */
[C---:B------:R-:W-:Y:S01]  /*e480*/  HMMA.16816.F32 R24, R168.reuse, R174, R24 ;  /* 0x000000aea818723c */ /* 0x040fe20000001818 */
[----:B------:R-:W2:Y:S07]  /*e490*/  LDSM.16.M88.4 R172, [R223+0x14100] ;  /* 0x01410000dfac783b */ /* 0x000eae0000000200 */
        /* <DEDUP_REMOVED lines=8> */
[C---:B------:R-:W-:Y:S01]  /*e520*/  HMMA.16816.F32 R16, R188.reuse, R198, R16 ;  /* 0x000000c6bc10723c */ /* 0x040fe20000001810 */
[----:B------:R-:W-:Y:S07]  /*e530*/  LDSM.16.M88.4 R196, [R229+0xc900] ;  /* 0x00c90000e5c4783b */ /* 0x000fee0000000200 */
[C---:B-----5:R-:W-:Y:S08]  /*e540*/  HMMA.16816.F32 R20, R188.reuse, R164, R20 ;  /* 0x000000a4bc14723c */ /* 0x060ff00000001814 */
        /* <DEDUP_REMOVED lines=8> */
[----:B------:R-:W-:Y:S07]  /*e5d0*/  LDSM.16.M88.4 R176, [R211] ;  /* 0x00000000d3b0783b */ /* 0x000fee0000000200 */
[C---:B------:R-:W-:Y:S08]  /*e5e0*/  HMMA.16816.F32 R12, R172.reuse, R180, R12 ;  /* 0x000000b4ac0c723c */ /* 0x040ff0000000180c */
[C---:B------:R-:W-:Y:S01]  /*e5f0*/  HMMA.16816.F32 R16, R172.reuse, R182, R16 ;  /* 0x000000b6ac10723c */ /* 0x040fe20000001810 */
[----:B------:R-:W-:Y:S07]  /*e600*/  LDSM.16.M88.4 R180, [R210] ;  /* 0x00000000d2b4783b */ /* 0x000fee0000000200 */
[C---:B---3--:R-:W-:Y:S08]  /*e610*/  HMMA.16816.F32 R20, R172.reuse, R168, R20 ;  /* 0x000000a8ac14723c */ /* 0x048ff00000001814 */
[C---:B------:R-:W-:Y:S01]  /*e620*/  HMMA.16816.F32 R24, R172.reuse, R170, R24 ;  /* 0x000000aaac18723c */ /* 0x040fe20000001818 */
[----:B------:R-:W2:Y:S07]  /*e630*/  LDSM.16.M88.4 R168, [R226+0x18100] ;  /* 0x01810000e2a8783b */ /* 0x000eae0000000200 */
[C---:B----4-:R-:W-:Y:S08]  /*e640*/  HMMA.16816.F32 R28, R172.reuse, R184, R28 ;  /* 0x000000b8ac1c723c */ /* 0x050ff0000000181c */
        /* <DEDUP_REMOVED lines=81> */
[C---:B-1----:R-:W-:Y:S01]  /*eb60*/  HMMA.16816.F32 R4, R188.reuse, R192, R4 ;  /* 0x000000c0bc04723c */ /* 0x042fe20000001804 */
[----:B------:R-:W-:Y:S04]  /*eb70*/  DEPBAR.LE SB0, 0x0 ;  /* 0x000080000000791a */ /* 0x000fe80000000000 */
[----:B------:R-:W-:Y:S03]  /*eb80*/  BAR.SYNC.DEFER_BLOCKING 0x0 ;  /* 0x0000000000007b1d */ /* 0x000fe60000010000 */
[C---:B------:R-:W-:Y:S08]  /*eb90*/  HMMA.16816.F32 R8, R188.reuse, R194, R8 ;  /* 0x000000c2bc08723c */ /* 0x040ff00000001808 */
[C---:B------:R-:W-:Y:S08]  /*eba0*/  HMMA.16816.F32 R12, R188.reuse, R196, R12 ;  /* 0x000000c4bc0c723c */ /* 0x040ff0000000180c */
[C---:B------:R-:W-:Y:S08]  /*ebb0*/  HMMA.16816.F32 R16, R188.reuse, R198, R16 ;  /* 0x000000c6bc10723c */ /* 0x040ff00000001810 */
[C---:B-----5:R-:W-:Y:S08]  /*ebc0*/  HMMA.16816.F32 R20, R188.reuse, R164, R20 ;  /* 0x000000a4bc14723c */ /* 0x060ff00000001814 */
[C---:B------:R-:W-:Y:S08]  /*ebd0*/  HMMA.16816.F32 R24, R188.reuse, R166, R24 ;  /* 0x000000a6bc18723c */ /* 0x040ff00000001818 */
[C---:B------:R-:W-:Y:S08]  /*ebe0*/  HMMA.16816.F32 R28, R188.reuse, R200, R28 ;  /* 0x000000c8bc1c723c */ /* 0x040ff0000000181c */
[----:B------:R-:W-:Y:S08]  /*ebf0*/  HMMA.16816.F32 R32, R188, R202, R32 ;  /* 0x000000cabc20723c */ /* 0x000ff00000001820 */
[C---:B--2---:R-:W-:Y:S08]  /*ec00*/  HMMA.16816.F32 R4, R172.reuse, R176, R4 ;  /* 0x000000b0ac04723c */ /* 0x044ff00000001804 */
[C---:B------:R-:W-:Y:S08]  /*ec10*/  HMMA.16816.F32 R8, R172.reuse, R178, R8 ;  /* 0x000000b2ac08723c */ /* 0x040ff00000001808 */
[C---:B------:R-:W-:Y:S08]  /*ec20*/  HMMA.16816.F32 R12, R172.reuse, R180, R12 ;  /* 0x000000b4ac0c723c */ /* 0x040ff0000000180c */
[C---:B------:R-:W-:Y:S08]  /*ec30*/  HMMA.16816.F32 R16, R172.reuse, R182, R16 ;  /* 0x000000b6ac10723c */ /* 0x040ff00000001810 */
[C---:B---3--:R-:W-:Y:S08]  /*ec40*/  HMMA.16816.F32 R20, R172.reuse, R168, R20 ;  /* 0x000000a8ac14723c */ /* 0x048ff00000001814 */
[C---:B------:R-:W-:Y:S08]  /*ec50*/  HMMA.16816.F32 R24, R172.reuse, R170, R24 ;  /* 0x000000aaac18723c */ /* 0x040ff00000001818 */
[C---:B----4-:R-:W-:Y:S08]  /*ec60*/  HMMA.16816.F32 R28, R172.reuse, R184, R28 ;  /* 0x000000b8ac1c723c */ /* 0x050ff0000000181c */
[----:B------:R-:W-:Y:S01]  /*ec70*/  HMMA.16816.F32 R32, R172, R186, R32 ;  /* 0x000000baac20723c */ /* 0x000fe20000001820 */
[----:B------:R-:W-:-:S07]  /*ec80*/  @P0 BRA `(.L_x_2005) ;  /* 0x0000038000000947 */ /* 0x000fce0003800000 */
[----:B------:R-:W-:Y:S01]  /*ec90*/  ULEA UR4, UR20, UR12, 0x6 ;  /* 0x0000000c14047291 */ /* 0x000fe2000f8e303f */
[----:B------:R-:W-:Y:S01]  /*eca0*/  ISETP.NE.AND P1, PT, R232, 0x1, PT ;  /* 0x00000001e800780c */ /* 0x000fe20003f25270 */
[----:B------:R-:W-:Y:S04]  /*ecb0*/  IMAD.MOV.U32 R233, RZ, RZ, RZ ;  /* 0x000000ffffe97224 */ /* 0x000fe800078e00ff */
[----:B------:R-:W-:Y:S05]  /*ecc0*/  IMAD.U32 R234, RZ, RZ, UR4 ;  /* 0x00000004ffea7e24 */ /* 0x000fea000f8e00ff */
[----:B------:R-:W-:Y:S05]  /*ecd0*/  IADD3 R234, R234, -0x40, R235 ;  /* 0xffffffc0eaea7810 */ /* 0x000fea0007ffe0eb */
[----:B------:R-:W-:Y:S04]  /*ece0*/  @P1 IMAD.HI.U32 R166, R234, c[0x0][0x2bc], RZ ;  /* 0x0000af00eaa61a27 */ /* 0x000fe800078e00ff */
[----:B------:R-:W-:Y:S01]  /*ecf0*/  IMAD.MOV.U32 R0, RZ, RZ, R234 ;  /* 0x000000ffff007224 */ /* 0x000fe200078e00ea */
[----:B------:R-:W-:Y:S04]  /*ed00*/  @P1 SHF.R.U32.HI R0, RZ, c[0x0][0x2c0], R166 ;  /* 0x0000b000ff001a19 */ /* 0x000fe800000116a6 */
[C---:B------:R-:W-:Y:S04]  /*ed10*/  @!P2 IADD3 R167, P0, R0.reuse, UR16, RZ ;  /* 0x0000001000a7ac10 */ /* 0x040fe8000ff1e0ff */
[----:B------:R-:W-:Y:S02]  /*ed20*/  @!P2 LEA.HI.X.SX32 R166, R0, UR8, 0x1, P0 ;  /* 0x0000000800a6ac11 */ /* 0x000fe400080f0eff */
[C---:B------:R-:W-:Y:S04]  /*ed30*/  @!P2 LEA R164, P0, R167.reuse, c[0x0][0x2a0], 0x2 ;  /* 0x0000a800a7a4aa11 */ /* 0x040fe800078010ff */
[----:B------:R-:W-:Y:S01]  /*ed40*/  @!P2 LEA.HI.X R165, R167, c[0x0][0x2a4], R166, 0x2, P0 ;  /* 0x0000a900a7a5aa11 */ /* 0x000fe200000f14a6 */
[----:B------:R-:W-:Y:S04]  /*ed50*/  IMAD.MOV R167, RZ, RZ, -R0 ;  /* 0x000000ffffa77224 */ /* 0x000fe800078e0a00 */
[----:B------:R-:W2:Y:S01]  /*ed60*/  @!P2 LDG.E R233, [R164.64] ;  /* 0x00000012a4e9a981 */ /* 0x000ea2000c1e1900 */
        /* <DEDUP_REMOVED lines=13> */
[----:B------:R-:W-:Y:S02]  /*ee40*/  LEA.HI.X R167, R165, c[0x0][0x1cc], R0, 0x1, P0 ;  /* 0x00007300a5a77a11 */ /* 0x000fe400000f0c00 */
[----:B------:R-:W1:Y:S04]  /*ee50*/  SHFL.IDX PT, R165, R176, RZ, 0x181f ;  /* 0x00181fffb0a57589 */ /* 0x000e6800000e0000 */
[----:B------:R-:W2:Y:S04]  /*ee60*/  SHFL.IDX PT, R166, R167, RZ, 0x181f ;  /* 0x00181fffa7a67589 */ /* 0x000ea800000e0000 */
[----:B------:R-:W3:Y:S04]  /*ee70*/  SHFL.IDX PT, R0, R176, 0x1, 0x181f ;  /* 0x00381f00b0007f89 */ /* 0x000ee800000e0000 */
[----:B------:R-:W4:Y:S01]  /*ee80*/  SHFL.IDX PT, R164, R167, 0x1, 0x181f ;  /* 0x00381f00a7a47f89 */ /* 0x000f2200000e0000 */
[C---:B-1----:R-:W-:Y:S05]  /*ee90*/  IADD3 R172, P0, R165.reuse, R244, RZ ;  /* 0x000000f4a5ac7210 */ /* 0x042fea0007f1e0ff */
        /* <DEDUP_REMOVED lines=10> */
[----:B---3--:R-:W-:Y:S04]  /*ef40*/  IADD3 R178, P0, R0, R244, RZ ;  /* 0x000000f400b27210 */ /* 0x008fe80007f1e0ff */
[----:B------:R1:W-:Y:S01]  /*ef50*/  LDGSTS.E.BYPASS.LTC128B.128 [R231+0xe100], [R174.64], !P6 ;  /* 0x0e100000aee77fae */ /* 0x0003e2000f101d52 */
[----:B----4-:R-:W-:Y:S01]  /*ef60*/  IMAD.X R179, R164, 0x1, R247, P0 ;  /* 0x00000001a4b37824 */ /* 0x010fe200000e06f7 */
[----:B------:R-:W-:Y:S04]  /*ef70*/  IADD3 R176, P0, R0, R243, RZ ;  /* 0x000000f300b07210 */ /* 0x000fe80007f1e0ff */
[----:B------:R1:W-:Y:S01]  /*ef80*/  LDGSTS.E.BYPASS.LTC128B.128 [R231+0x9100], [R178.64], !P3 ;  /* 0x09100000b2e77fae */ /* 0x0003e2000d901d52 */
        /* <DEDUP_REMOVED lines=8> */
.L_x_2005:
[----:B------:R-:W-:Y:S01]  /*f010*/  PLOP3.LUT P0, PT, PT, PT, UP1, 0x80, 0x0 ;  /* 0x000000000000781c */ /* 0x000fe20003f0f018 */
[----:B------:R-:W0:Y:S01]  /*f020*/  LDGDEPBAR ;  /* 0x00000000000079af */ /* 0x000e220000000000 */
[----:B-1----:R-:W-:Y:S01]  /*f030*/  IMAD.MOV.U32 R174, RZ, RZ, R236 ;  /* 0x000000ffffae7224 */ /* 0x002fe200078e00ec */
[----:B------:R-:W-:Y:S01]  /*f040*/  USHF.L.U32 UR4, UR20, 0x6, URZ ;  /* 0x0000000614047899 */ /* 0x000fe2000800063f */
[----:B------:R-:W-:Y:S09]  /*f050*/  IMAD.U32 R164, RZ, RZ, UR10 ;  /* 0x0000000affa47e24 */ /* 0x000ff2000f8e00ff */
[----:B------:R-:W-:Y:S01]  /*f060*/  @P0 IMAD.HI.U32 R0, R236, c[0x0][0x2c8], RZ ;  /* 0x0000b200ec000a27 */ /* 0x000fe200078e00ff */
[----:B------:R-:W-:Y:S11]  /*f070*/  PLOP3.LUT P0, PT, PT, PT, UP1, 0x80, 0x0 ;  /* 0x000000000000781c */ /* 0x000ff60003f0f018 */
[----:B------:R-:W-:Y:S02]  /*f080*/  @!UPT UIADD3 URZ, URZ, URZ, URZ ;  /* 0x0000003f3f3ff290 */ /* 0x000fe4000fffe03f */
[----:B------:R-:W-:Y:S01]  /*f090*/  @P0 SHF.R.U32.HI R174, RZ, c[0x0][0x2cc], R0 ;  /* 0x0000b300ffae0a19 */ /* 0x000fe20000011600 */
[----:B------:R-:W-:Y:S01]  /*f0a0*/  IMAD.U32 R0, RZ, RZ, UR4 ;  /* 0x00000004ff007e24 */ /* 0x000fe2000f8e00ff */
[----:B------:R-:W-:Y:S03]  /*f0b0*/  PLOP3.LUT P0, PT, PT, PT, UP0, 0x40, 0x0 ;  /* 0x000000000000781c */ /* 0x000fe60003f0e808 */
[----:B------:R-:W1:Y:S01]  /*f0c0*/  SHFL.IDX PT, R167, R174, RZ, 0x1c1f ;  /* 0x001c1fffaea77589 */ /* 0x000e6200000e0000 */
[----:B------:R-:W-:Y:S04]  /*f0d0*/  IADD3 R165, -R237, 0x1, -R0 ;  /* 0x00000001eda57810 */ /* 0x000fe80007ffe900 */
        /* <DEDUP_REMOVED lines=21> */
.L_x_2008:
[----:B------:R-:W-:Y:S04]  /*f230*/  MOV R165, c[0x0][0x32c] ;  /* 0x0000cb0000a57a02 */ /* 0x000fe80000000f00 */
[----:B------:R-:W-:Y:S11]  /*f240*/  ISETP.NE.AND P0, PT, R165, 0x1, PT ;  /* 0x00000001a500780c */ /* 0x000ff60003f05270 */
[----:B------:R-:W-:Y:S02]  /*f250*/  @!UPT UIADD3 URZ, URZ, URZ, URZ ;  /* 0x0000003f3f3ff290 */ /* 0x000fe4000fffe03f */
[----:B------:R-:W-:Y:S05]  /*f260*/  @P0 IMAD.HI.U32 R165, R167, c[0x0][0x330], RZ ;  /* 0x0000cc00a7a50a27 */ /* 0x000fea00078e00ff */
[----:B------:R-:W-:Y:S02]  /*f270*/  @P0 SHF.R.U32.HI R167, RZ, c[0x0][0x334], R165 ;  /* 0x0000cd00ffa70a19 */ /* 0x000fe400000116a5 */
.L_x_2009:
[----:B------:R-:W-:Y:S05]  /*f280*/  BSYNC B0 ;  /* 0x0000000000007941 */ /* 0x000fea0003800000 */
.L_x_2007:
[----:B------:R-:W-:Y:S04]  /*f290*/  IMAD R168, R167, c[0x0][0x32c], -R0 ;  /* 0x0000cb00a7a87a24 */ /* 0x000fe800078e0a00 */
[----:B------:R-:W-:Y:S05]  /*f2a0*/  IMAD.IADD R167, R168, 0x1, -R237 ;  /* 0x00000001a8a77824 */ /* 0x000fea00078e0aed */
[----:B------:R-:W-:Y:S02]  /*f2b0*/  IADD3 R165, R167, c[0x0][0x32c], RZ ;  /* 0x0000cb00a7a57a10 */ /* 0x000fe40007ffe0ff */
[----:B------:R-:W-:Y:S02]  /*f2c0*/  IMNMX R170, R170, R167, !PT ;  /* 0x000000a7aaaa7217 */ /* 0x000fe40007800200 */
[----:B------:R-:W-:Y:S02]  /*f2d0*/  IMNMX R172, R172, R165, PT ;  /* 0x000000a5acac7217 */ /* 0x000fe40003800200 */
.L_x_2006:
[----:B------:R-:W-:Y:S06]  /*f2e0*/  UISETP.GT.AND UP2, UPT, UR20, -0x1, UPT ;  /* 0xffffffff1400788c */ /* 0x000fec000bf44270 */
[----:B------:R-:W-:Y:S04]  /*f2f0*/  PLOP3.LUT P0, PT, PT, PT, UP2, 0x80, 0x0 ;  /* 0x000000000000781c */ /* 0x000fe80003f0f028 */
[----:B------:R-:W-:Y:S04]  /*f300*/  ISETP.GT.AND P0, PT, R170, RZ, P0 ;  /* 0x000000ffaa00720c */ /* 0x000fe80000704270 */
        /* <DEDUP_REMOVED lines=83> */
.L_x_2012:
[----:B------:R-:W-:Y:S04]  /*f840*/  MOV R8, 0x1 ;  /* 0x0000000100087802 */ /* 0x000fe80000000f00 */
[----:B------:R-:W-:Y:S11]  /*f850*/  ISETP.NE.AND P0, PT, R8, c[0x0][0x32c], PT ;  /* 0x0000cb0008007a0c */ /* 0x000ff60003f05270 */
[----:B------:R-:W-:Y:S02]  /*f860*/  @!UPT UIADD3 URZ, URZ, URZ, URZ ;  /* 0x0000003f3f3ff290 */ /* 0x000fe4000fffe03f */
[----:B------:R-:W-:Y:S05]  /*f870*/  @P0 IMAD.HI.U32 R8, R9, c[0x0][0x330], RZ ;  /* 0x0000cc0009080a27 */ /* 0x000fea00078e00ff */
[----:B------:R-:W-:Y:S02]  /*f880*/  @P0 SHF.R.U32.HI R9, RZ, c[0x0][0x334], R8 ;  /* 0x0000cd00ff090a19 */ /* 0x000fe40000011608 */
.L_x_2013:
[----:B------:R-:W-:Y:S05]  /*f890*/  BSYNC B0 ;  /* 0x0000000000007941 */ /* 0x000fea0003800000 */
.L_x_2011:
[----:B------:R-:W-:Y:S04]  /*f8a0*/  IMAD R0, R9, c[0x0][0x32c], -R0 ;  /* 0x0000cb0009007a24 */ /* 0x000fe800078e0a00 */
[----:B------:R-:W-:Y:S05]  /*f8b0*/  IMAD.IADD R0, R0, 0x1, -R237 ;  /* 0x0000000100007824 */ /* 0x000fea00078e0aed */
[----:B------:R-:W-:Y:S02]  /*f8c0*/  IADD3 R9, R0, c[0x0][0x32c], RZ ;  /* 0x0000cb0000097a10 */ /* 0x000fe40007ffe0ff */
[----:B------:R-:W-:Y:S02]  /*f8d0*/  IMNMX R5, R5, R0, !PT ;  /* 0x0000000005057217 */ /* 0x000fe40007800200 */
[----:B------:R-:W-:Y:S02]  /*f8e0*/  IMNMX R4, R4, R9, PT ;  /* 0x0000000904047217 */ /* 0x000fe40003800200 */
.L_x_2010:
[----:B------:R-:W-:Y:S02]  /*f8f0*/  PLOP3.LUT P0, PT, PT, PT, UP2, 0x80, 0x0 ;  /* 0x000000000000781c */ /* 0x000fe40003f0f028 */
[----:B------:R-:W-:Y:S02]  /*f900*/  FMNMX.FTZ R0, R168, R3, !PT ;  /* 0x00000003a8007209 */ /* 0x000fe40007810000 */
[----:B------:R-:W-:Y:S02]  /*f910*/  ISETP.GT.AND P0, PT, R5, RZ, P0 ;  /* 0x000000ff0500720c */ /* 0x000fe40000704270 */
        /* <DEDUP_REMOVED lines=50> */
[----:B------:R-:W-:Y:S03]  /*fc40*/  ISETP.LT.OR P0, PT, R4, 0x1a, P0 ;  /* 0x0000001a0400780c */ /* 0x000fe60000701670 */
[----:B------:R-:W1:Y:S01]  /*fc50*/  SHFL.BFLY PT, R7, R0, 0x2, 0x1f ;  /* 0x0c401f0000077f89 */ /* 0x000e6200000e0000 */
        /* <DEDUP_REMOVED lines=15> */
[C---:B------:R-:W-:Y:S01]  /*fd50*/  ISETP.GT.AND P0, PT, R5.reuse, 0x28, P0 ;  /* 0x000000280500780c */ /* 0x040fe20000704270 */
[----:B------:R-:W-:Y:S03]  /*fd60*/  LDSM.16.MT88.4 R20, [R222+0x100] ;  /* 0x00010000de14783b */ /* 0x000fe60000004200 */
[----:B------:R-:W-:Y:S04]  /*fd70*/  ISETP.LT.OR P0, PT, R4, 0x29, P0 ;  /* 0x000000290400780c */ /* 0x000fe80000701670 */
[----:B------:R-:W-:Y:S02]  /*fd80*/  FSEL R202, R26, -INF , !P0 ;  /* 0xff8000001aca7808 */ /* 0x000fe40004000000 */
[----:B------:R-:W-:Y:S02]  /*fd90*/  PLOP3.LUT P0, PT, PT, PT, UP2, 0x80, 0x0 ;  /* 0x000000000000781c */ /* 0x000fe40003f0f028 */
[----:B------:R-:W-:Y:S02]  /*fda0*/  FMNMX.FTZ R9, R202, R9, !PT ;  /* 0x00000009ca097209 */ /* 0x000fe40007810000 */
[----:B------:R-:W-:Y:S04]  /*fdb0*/  ISETP.GT.AND P0, PT, R5, 0x29, P0 ;  /* 0x000000290500780c */ /* 0x000fe80000704270 */
[----:B------:R-:W-:Y:S04]  /*fdc0*/  ISETP.LT.OR P0, PT, R4, 0x2a, P0 ;  /* 0x0000002a0400780c */ /* 0x000fe80000701670 */
[----:B------:R-:W-:Y:S02]  /*fdd0*/  FSEL R200, R27, -INF , !P0 ;  /* 0xff8000001bc87808 */ /* 0x000fe40004000000 */
[----:B------:R-:W-:Y:S01]  /*fde0*/  PLOP3.LUT P0, PT, PT, PT, UP2, 0x80, 0x0 ;  /* 0x000000000000781c */ /* 0x000fe20003f0f028 */
[----:B------:R-:W-:Y:S01]  /*fdf0*/  LDSM.16.MT88.4 R24, [R221+0x100] ;  /* 0x00010000dd18783b */ /* 0x000fe20000004200 */
[----:B------:R-:W-:Y:S02]  /*fe00*/  FMNMX.FTZ R9, R200, R9, !PT ;  /* 0x00000009c8097209 */ /* 0x000fe40007810000 */
        /* <DEDUP_REMOVED lines=11> */
[----:B------:R-:W-:Y:S01]  /*fec0*/  PLOP3.LUT P0, PT, PT, PT, UP2, 0x80, 0x0 ;  /* 0x000000000000781c */ /* 0x000fe20003f0f028 */
[----:B------:R-:W-:Y:S02]  /*fed0*/  UISETP.GT.AND UP2, UPT, UR20, UR9, UPT ;  /* 0x000000091400728c */ /* 0x000fe4000bf44270 */
[----:B------:R-:W-:Y:S01]  /*fee0*/  UIADD3 UR20, UR20, -0x1, URZ ;  /* 0xffffffff14147890 */ /* 0x000fe2000fffe03f */
[----:B------:R-:W-:Y:S02]  /*fef0*/  ISETP.GT.AND P0, PT, R5, 0x39, P0 ;  /* 0x000000390500780c */ /* 0x000fe40000704270 */
[----:B------:R-:W-:Y:S02]  /*ff00*/  FMNMX.FTZ R5, R186, R9, !PT ;  /* 0x00000009ba057209 */ /* 0x000fe40007810000 */
[----:B------:R-:W-:Y:S02]  /*ff10*/  ISETP.LT.OR P0, PT, R4, 0x3a, P0 ;  /* 0x0000003a0400780c */ /* 0x000fe40000701670 */
[----:B------:R-:W-:Y:S02]  /*ff20*/  FMNMX.FTZ R5, R184, R5, !PT ;  /* 0x00000005b8057209 */ /* 0x000fe40007810000 */
[----:B------:R-:W-:Y:S02]  /*ff30*/  FSEL R9, R35, -INF , !P0 ;  /* 0xff80000023097808 */ /* 0x000fe40004000000 */
[----:B------:R-:W-:Y:S04]  /*ff40*/  FMNMX.FTZ R0, R182, R5, !PT ;  /* 0x00000005b6007209 */ /* 0x000fe80007810000 */
        /* <DEDUP_REMOVED lines=11> */
[----:B------:R-:W-:Y:S01]  /*10000*/  LDSM.16.MT88.4 R172, [R222+0x4900] ;  /* 0x00490000deac783b */ /* 0x000fe20000004200 */
[--C-:B------:R-:W-:Y:S02]  /*10010*/  FFMA.FTZ R191, R171, c[0x0][0x2d0], -R190.reuse ;  /* 0x0000b400abbf7a23 */ /* 0x100fe400000108be */
[--C-:B------:R-:W-:Y:S01]  /*10020*/  FFMA.FTZ R192, R169, c[0x0][0x2d0], -R190.reuse ;  /* 0x0000b400a9c07a23 */ /* 0x100fe200000108be */
[----:B-1----:R-:W-:Y:S01]  /*10030*/  FMNMX.FTZ R5, R4, R7, !PT ;  /* 0x0000000704057209 */ /* 0x002fe20007810000 */
[--C-:B------:R-:W-:Y:S01]  /*10040*/  FFMA.FTZ R193, R167, c[0x0][0x2d0], -R190.reuse ;  /* 0x0000b400a7c17a23 */ /* 0x100fe200000108be */
[----:B------:R-:W-:Y:S01]  /*10050*/  FSEL R4, R0, RZ, P0 ;  /* 0x000000ff00047208 */ /* 0x000fe20000000000 */
[--C-:B------:R-:W-:Y:S01]  /*10060*/  FFMA.FTZ R194, R165, c[0x0][0x2d0], -R190.reuse ;  /* 0x0000b400a5c27a23 */ /* 0x100fe200000108be */
[----:B------:R-:W-:Y:S01]  /*10070*/  LDSM.16.MT88.4 R168, [R227+0x4900] ;  /* 0x00490000e3a8783b */ /* 0x000fe20000004200 */
[----:B------:R-:W-:Y:S01]  /*10080*/  MUFU.EX2 R11, R11 ;  /* 0x0000000b000b7308 */ /* 0x000fe20000000800 */
[--C-:B------:R-:W-:Y:S02]  /*10090*/  FFMA.FTZ R249, R249, c[0x0][0x2d0], -R190.reuse ;  /* 0x0000b400f9f97a23 */ /* 0x100fe400000108be */
[----:B------:R-:W-:Y:S02]  /*100a0*/  FADD.FTZ R4, -R4, R3 ;  /* 0x0000000304047221 */ /* 0x000fe40000010100 */
[--C-:B------:R-:W-:Y:S02]  /*100b0*/  FFMA.FTZ R203, R203, c[0x0][0x2d0], -R190.reuse ;  /* 0x0000b400cbcb7a23 */ /* 0x100fe400000108be */
[----:B------:R-:W1:Y:S01]  /*100c0*/  SHFL.BFLY PT, R8, R5, 0x1, 0x1f ;  /* 0x0c201f0005087f89 */ /* 0x000e6200000e0000 */
[----:B------:R-:W-:Y:S02]  /*100d0*/  FMUL.FTZ R3, R4, c[0x0][0x2d0] ;  /* 0x0000b40004037a20 */ /* 0x000fe40000410000 */
        /* <DEDUP_REMOVED lines=8> */
[----:B------:R-:W2:Y:S01]  /*10160*/  MUFU.EX2 R177, R177 ;  /* 0x000000b100b17308 */ /* 0x000ea20000000800 */
[----:B-1----:R-:W-:Y:S04]  /*10170*/  FMNMX.FTZ R8, R8, R5, !PT ;  /* 0x0000000508087209 */ /* 0x002fe80007810000 */
[C---:B------:R-:W-:Y:S01]  /*10180*/  FSETP.NEU.FTZ.AND P0, PT, R8.reuse, -INF , PT ;  /* 0xff8000000800780b */ /* 0x040fe20003f1d000 */
[C---:B------:R-:W-:Y:S03]  /*10190*/  FMUL.FTZ R183, R8.reuse, c[0x0][0x2d0] ;  /* 0x0000b40008b77a20 */ /* 0x040fe60000410000 */
[----:B------:R-:W-:Y:S01]  /*101a0*/  FSEL R5, R8, RZ, P0 ;  /* 0x000000ff08057208 */ /* 0x000fe20000000000 */
[----:B------:R-:W-:Y:S01]  /*101b0*/  MUFU.EX2 R191, R191 ;  /* 0x000000bf00bf7308 */ /* 0x000fe20000000800 */
[----:B------:R-:W-:Y:S02]  /*101c0*/  FSEL R183, R183, RZ, P0 ;  /* 0x000000ffb7b77208 */ /* 0x000fe40000000000 */
[----:B------:R-:W-:Y:S01]  /*101d0*/  PLOP3.LUT P0, PT, PT, PT, UP2, 0x80, 0x0 ;  /* 0x000000000000781c */ /* 0x000fe20003f0f028 */
[----:B------:R-:W-:Y:S02]  /*101e0*/  FADD.FTZ R5, -R5, R2 ;  /* 0x0000000205057221 */ /* 0x000fe40000010100 */
[--C-:B------:R-:W-:Y:S02]  /*101f0*/  FFMA.FTZ R180, R16, c[0x0][0x2d0], -R183.reuse ;  /* 0x0000b40010b47a23 */ /* 0x100fe400000108b7 */
[----:B------:R-:W1:Y:S01]  /*10200*/  LDSM.16.MT88.4 R16, [R227+0x100] ;  /* 0x00010000e310783b */ /* 0x000e620000004200 */
[--C-:B------:R-:W-:Y:S01]  /*10210*/  FFMA.FTZ R178, R6, c[0x0][0x2d0], -R183.reuse ;  /* 0x0000b40006b27a23 */ /* 0x100fe200000108b7 */
[----:B------:R-:W-:Y:S01]  /*10220*/  MUFU.EX2 R192, R192 ;  /* 0x000000c000c07308 */ /* 0x000fe20000000800 */
[----:B------:R-:W-:Y:S02]  /*10230*/  FMUL.FTZ R2, R5, c[0x0][0x2d0] ;  /* 0x0000b40005027a20 */ /* 0x000fe40000410000 */
[--C-:B------:R-:W-:Y:S01]  /*10240*/  FFMA.FTZ R181, R13, c[0x0][0x2d0], -R183.reuse ;  /* 0x0000b4000db57a23 */ /* 0x100fe200000108b7 */
[----:B--2---:R-:W-:Y:S01]  /*10250*/  F2FP.PACK_AB R14, R177, R10 ;  /* 0x0000000ab10e723e */ /* 0x004fe200000000ff */
[--C-:B------:R-:W-:Y:S01]  /*10260*/  FFMA.FTZ R179, R12, c[0x0][0x2d0], -R183.reuse ;  /* 0x0000b4000cb37a23 */ /* 0x100fe200000108b7 */
[----:B------:R-:W-:Y:S01]  /*10270*/  F2FP.PACK_AB R12, R11, R176 ;  /* 0x000000b00b0c723e */ /* 0x000fe200000000ff */
        /* <DEDUP_REMOVED lines=12> */
[--C-:B------:R-:W-:Y:S02]  /*10340*/  FFMA.FTZ R195, R166, c[0x0][0x2d0], -R183.reuse ;  /* 0x0000b400a6c37a23 */ /* 0x100fe400000108b7 */
[--C-:B------:R-:W-:Y:S01]  /*10350*/  FFMA.FTZ R196, R164, c[0x0][0x2d0], -R183.reuse ;  /* 0x0000b400a4c47a23 */ /* 0x100fe200000108b7 */
[----:B------:R-:W3:Y:S01]  /*10360*/  MUFU.EX2 R180, R180 ;  /* 0x000000b400b47308 */ /* 0x000ee20000000800 */
[----:B------:R-:W-:Y:S01]  /*10370*/  LDSM.16.MT88.4 R164, [R221+0x2900] ;  /* 0x00290000dda4783b */ /* 0x000fe20000004200 */
[--C-:B------:R-:W-:Y:S02]  /*10380*/  FFMA.FTZ R197, R32, c[0x0][0x2d0], -R183.reuse ;  /* 0x0000b40020c57a23 */ /* 0x100fe400000108b7 */
[C---:B--2---:R-:W-:Y:S02]  /*10390*/  FMUL.FTZ R6, R2.reuse, R162 ;  /* 0x000000a202067220 */ /* 0x044fe40000410000 */
[C---:B------:R-:W-:Y:S02]  /*103a0*/  FMUL.FTZ R7, R2.reuse, R163 ;  /* 0x000000a302077220 */ /* 0x040fe40000410000 */
[C---:B------:R-:W-:Y:S01]  /*103b0*/  FMUL.FTZ R134, R2.reuse, R134 ;  /* 0x0000008602867220 */ /* 0x040fe20000410000 */
[----:B------:R-:W-:Y:S01]  /*103c0*/  LDSM.16.MT88.4 R32, [R227+0x2900] ;  /* 0x00290000e320783b */ /* 0x000fe20000004200 */
[----:B------:R-:W-:Y:S01]  /*103d0*/  MUFU.EX2 R179, R179 ;  /* 0x000000b300b37308 */ /* 0x000fe20000000800 */
[C---:B------:R-:W-:Y:S02]  /*103e0*/  FMUL.FTZ R135, R2.reuse, R135 ;  /* 0x0000008702877220 */ /* 0x040fe40000410000 */
[C---:B------:R-:W-:Y:S02]  /*103f0*/  FMUL.FTZ R138, R2.reuse, R138 ;  /* 0x0000008a028a7220 */ /* 0x040fe40000410000 */
[C---:B------:R-:W-:Y:S02]  /*10400*/  FMUL.FTZ R139, R2.reuse, R139 ;  /* 0x0000008b028b7220 */ /* 0x040fe40000410000 */
[C---:B------:R-:W-:Y:S01]  /*10410*/  FMUL.FTZ R142, R2.reuse, R142 ;  /* 0x0000008e028e7220 */ /* 0x040fe20000410000 */
[----:B------:R-:W-:Y:S01]  /*10420*/  LDSM.16.MT88.4 R160, [R222+0x2900] ;  /* 0x00290000dea0783b */ /* 0x000fe20000004200 */
[C---:B------:R-:W-:Y:S01]  /*10430*/  FMUL.FTZ R143, R2.reuse, R143 ;  /* 0x0000008f028f7220 */ /* 0x040fe20000410000 */
[----:B------:R-:W2:Y:S01]  /*10440*/  MUFU.EX2 R178, R178 ;  /* 0x000000b200b27308 */ /* 0x000ea20000000800 */
[C---:B------:R-:W-:Y:S02]  /*10450*/  FMUL.FTZ R146, R2.reuse, R146 ;  /* 0x0000009202927220 */ /* 0x040fe40000410000 */
[----:B------:R-:W-:Y:S01]  /*10460*/  FMUL.FTZ R147, R2, R147 ;  /* 0x0000009302937220 */ /* 0x000fe20000410000 */
[----:B---3--:R-:W-:Y:S01]  /*10470*/  F2FP.PACK_AB R13, R180, R181 ;  /* 0x000000b5b40d723e */ /* 0x008fe200000000ff */
[--C-:B------:R-:W-:Y:S02]  /*10480*/  FFMA.FTZ R198, R28, c[0x0][0x2d0], -R183.reuse ;  /* 0x0000b4001cc67a23 */ /* 0x100fe400000108b7 */
[----:B------:R-:W-:Y:S01]  /*10490*/  LDSM.16.MT88.4 R28, [R221+0x900] ;  /* 0x00090000dd1c783b */ /* 0x000fe20000004200 */
        /* <DEDUP_REMOVED lines=9> */
[----:B------:R-:W-:Y:S01]  /*10530*/  FMUL.FTZ R155, R2, R155 ;  /* 0x0000009b029b7220 */ /* 0x000fe20000410000 */
[----:B--2---:R-:W-:Y:S01]  /*10540*/  F2FP.PACK_AB R15, R178, R179 ;  /* 0x000000b3b20f723e */ /* 0x004fe200000000ff */
[C---:B------:R-:W-:Y:S02]  /*10550*/  FMUL.FTZ R156, R3.reuse, R156 ;  /* 0x0000009c039c7220 */ /* 0x040fe40000410000 */
[C---:B------:R-:W-:Y:S02]  /*10560*/  FMUL.FTZ R157, R3.reuse, R157 ;  /* 0x0000009d039d7220 */ /* 0x040fe40000410000 */
[C---:B------:R-:W-:Y:S02]  /*10570*/  FMUL.FTZ R158, R2.reuse, R158 ;  /* 0x0000009e029e7220 */ /* 0x040fe40000410000 */
[C---:B-1----:R-:W-:Y:S01]  /*10580*/  HMMA.16816.F32 R4, R12.reuse, R16, R4 ;  /* 0x000000100c04723c */ /* 0x042fe20000001804 */
[----:B------:R-:W-:Y:S04]  /*10590*/  MUFU.EX2 R195, R195 ;  /* 0x000000c300c37308 */ /* 0x000fe80000000800 */
[C---:B------:R-:W-:Y:S02]  /*105a0*/  FMUL.FTZ R159, R2.reuse, R159 ;  /* 0x0000009f029f7220 */ /* 0x040fe40000410000 */
[C---:B------:R-:W-:Y:S01]  /*105b0*/  FMUL.FTZ R36, R3.reuse, R36 ;  /* 0x0000002403247220 */ /* 0x040fe20000410000 */
[C---:B------:R-:W-:Y:S01]  /*105c0*/  HMMA.16816.F32 R132, R12.reuse, R18, R132 ;  /* 0x000000120c84723c */ /* 0x040fe20000001884 */
[----:B------:R-:W1:Y:S02]  /*105d0*/  LDSM.16.MT88.4 R16, [R220+0x100] ;  /* 0x00010000dc10783b */ /* 0x000e640000004200 */
[----:B------:R-:W2:Y:S01]  /*105e0*/  MUFU.EX2 R196, R196 ;  /* 0x000000c400c47308 */ /* 0x000ea20000000800 */
[C---:B------:R-:W-:Y:S02]  /*105f0*/  FMUL.FTZ R37, R3.reuse, R37 ;  /* 0x0000002503257220 */ /* 0x040fe40000410000 */
[C---:B------:R-:W-:Y:S02]  /*10600*/  FMUL.FTZ R38, R2.reuse, R38 ;  /* 0x0000002602267220 */ /* 0x040fe40000410000 */
[C---:B------:R-:W-:Y:S04]  /*10610*/  HMMA.16816.F32 R136, R12.reuse, R20, R136 ;  /* 0x000000140c88723c */ /* 0x040fe80000001888 */
[C---:B------:R-:W-:Y:S01]  /*10620*/  FMUL.FTZ R39, R2.reuse, R39 ;  /* 0x0000002702277220 */ /* 0x040fe20000410000 */
[----:B------:R-:W-:Y:S01]  /*10630*/  MUFU.EX2 R197, R197 ;  /* 0x000000c500c57308 */ /* 0x000fe20000000800 */
[C---:B------:R-:W-:Y:S02]  /*10640*/  FMUL.FTZ R40, R3.reuse, R40 ;  /* 0x0000002803287220 */ /* 0x040fe40000410000 */
[C---:B------:R-:W-:Y:S01]  /*10650*/  HMMA.16816.F32 R140, R12.reuse, R22, R140 ;  /* 0x000000160c8c723c */ /* 0x040fe2000000188c */
[----:B------:R-:W4:Y:S03]  /*10660*/  LDSM.16.MT88.4 R20, [R227+0x2100] ;  /* 0x00210000e314783b */ /* 0x000f260000004200 */
[C---:B------:R-:W-:Y:S02]  /*10670*/  FMUL.FTZ R41, R3.reuse, R41 ;  /* 0x0000002903297220 */ /* 0x040fe40000410000 */
[C---:B------:R-:W-:Y:S01]  /*10680*/  FMUL.FTZ R42, R2.reuse, R42 ;  /* 0x0000002a022a7220 */ /* 0x040fe20000410000 */
[----:B------:R-:W5:Y:S01]  /*10690*/  MUFU.EX2 R198, R198 ;  /* 0x000000c600c67308 */ /* 0x000f620000000800 */
[C---:B------:R-:W-:Y:S04]  /*106a0*/  HMMA.16816.F32 R144, R12.reuse, R24, R144 ;  /* 0x000000180c90723c */ /* 0x040fe80000001890 */
[C---:B------:R-:W-:Y:S02]  /*106b0*/  FMUL.FTZ R43, R2.reuse, R43 ;  /* 0x0000002b022b7220 */ /* 0x040fe40000410000 */
[C---:B------:R-:W-:Y:S02]  /*106c0*/  FMUL.FTZ R44, R3.reuse, R44 ;  /* 0x0000002c032c7220 */ /* 0x040fe40000410000 */
[C---:B------:R-:W-:Y:S01]  /*106d0*/  HMMA.16816.F32 R148, R12.reuse, R26, R148 ;  /* 0x0000001a0c94723c */ /* 0x040fe20000001894 */
[----:B------:R-:W2:Y:S01]  /*106e0*/  LDSM.16.MT88.4 R24, [R222+0x2100] ;  /* 0x00210000de18783b */ /* 0x000ea20000004200 */
[----:B------:R-:W2:Y:S02]  /*106f0*/  MUFU.EX2 R249, R249 ;  /* 0x000000f900f97308 */ /* 0x000ea40000000800 */
[C---:B------:R-:W-:Y:S02]  /*10700*/  FMUL.FTZ R45, R3.reuse, R45 ;  /* 0x0000002d032d7220 */ /* 0x040fe40000410000 */
[C---:B------:R-:W-:Y:S02]  /*10710*/  FMUL.FTZ R46, R2.reuse, R46 ;  /* 0x0000002e022e7220 */ /* 0x040fe40000410000 */
[C---:B------:R-:W-:Y:S01]  /*10720*/  FMUL.FTZ R47, R2.reuse, R47 ;  /* 0x0000002f022f7220 */ /* 0x040fe20000410000 */
[C---:B-1----:R-:W-:Y:S03]  /*10730*/  HMMA.16816.F32 R152, R12.reuse, R16, R152 ;  /* 0x000000100c98723c */ /* 0x042fe60000001898 */
[C---:B------:R-:W-:Y:S01]  /*10740*/  FMUL.FTZ R48, R3.reuse, R48 ;  /* 0x0000003003307220 */ /* 0x040fe20000410000 */
[----:B------:R-:W-:Y:S01]  /*10750*/  MUFU.EX2 R203, R203 ;  /* 0x000000cb00cb7308 */ /* 0x000fe20000000800 */
[C---:B------:R-:W-:Y:S02]  /*10760*/  FMUL.FTZ R49, R3.reuse, R49 ;  /* 0x0000003103317220 */ /* 0x040fe40000410000 */
[C---:B------:R-:W-:Y:S01]  /*10770*/  FMUL.FTZ R50, R2.reuse, R50 ;  /* 0x0000003202327220 */ /* 0x040fe20000410000 */
[C---:B------:R-:W-:Y:S01]  /*10780*/  HMMA.16816.F32 R156, R12.reuse, R18, R156 ;  /* 0x000000120c9c723c */ /* 0x040fe2000000189c */
[----:B------:R-:W1:Y:S03]  /*10790*/  LDSM.16.MT88.4 R16, [R221+0x2100] ;  /* 0x00210000dd10783b */ /* 0x000e660000004200 */
[C---:B------:R-:W-:Y:S02]  /*107a0*/  FMUL.FTZ R51, R2.reuse, R51 ;  /* 0x0000003302337220 */ /* 0x040fe40000410000 */
[C---:B------:R-:W-:Y:S01]  /*107b0*/  FMUL.FTZ R52, R3.reuse, R52 ;  /* 0x0000003403347220 */ /* 0x040fe20000410000 */
[----:B------:R-:W-:Y:S01]  /*107c0*/  MUFU.EX2 R201, R201 ;  /* 0x000000c900c97308 */ /* 0x000fe20000000800 */
[C---:B----4-:R-:W-:Y:S04]  /*107d0*/  HMMA.16816.F32 R36, R12.reuse, R20, R36 ;  /* 0x000000140c24723c */ /* 0x050fe80000001824 */
[C---:B------:R-:W-:Y:S02]  /*107e0*/  FMUL.FTZ R53, R3.reuse, R53 ;  /* 0x0000003503357220 */ /* 0x040fe40000410000 */
[C---:B------:R-:W-:Y:S02]  /*107f0*/  FMUL.FTZ R54, R2.reuse, R54 ;  /* 0x0000003602367220 */ /* 0x040fe40000410000 */
[C---:B------:R-:W-:Y:S01]  /*10800*/  HMMA.16816.F32 R40, R12.reuse, R22, R40 ;  /* 0x000000160c28723c */ /* 0x040fe20000001828 */
[----:B------:R-:W4:Y:S01]  /*10810*/  LDSM.16.MT88.4 R20, [R220+0x2100] ;  /* 0x00210000dc14783b */ /* 0x000f220000004200 */
[----:B------:R-:W-:Y:S02]  /*10820*/  MUFU.EX2 R199, R199 ;  /* 0x000000c700c77308 */ /* 0x000fe40000000800 */
[C---:B------:R-:W-:Y:S02]  /*10830*/  FMUL.FTZ R55, R2.reuse, R55 ;  /* 0x0000003702377220 */ /* 0x040fe40000410000 */
[C---:B------:R-:W-:Y:S02]  /*10840*/  FMUL.FTZ R56, R3.reuse, R56 ;  /* 0x0000003803387220 */ /* 0x040fe40000410000 */
[C---:B--2---:R-:W-:Y:S04]  /*10850*/  HMMA.16816.F32 R44, R12.reuse, R24, R44 ;  /* 0x000000180c2c723c */ /* 0x044fe8000000182c */
        /* <DEDUP_REMOVED lines=8> */
[C---:B------:R-:W-:Y:S01]  /*108e0*/  FMUL.FTZ R61, R3.reuse, R61 ;  /* 0x0000003d033d7220 */ /* 0x040fe20000410000 */
[C---:B-1----:R-:W-:Y:S03]  /*108f0*/  HMMA.16816.F32 R52, R12.reuse, R16, R52 ;  /* 0x000000100c34723c */ /* 0x042fe60000001834 */
[C---:B------:R-:W-:Y:S02]  /*10900*/  FMUL.FTZ R62, R2.reuse, R62 ;  /* 0x0000003e023e7220 */ /* 0x040fe40000410000 */
[C---:B------:R-:W-:Y:S02]  /*10910*/  FMUL.FTZ R63, R2.reuse, R63 ;  /* 0x0000003f023f7220 */ /* 0x040fe40000410000 */
[C---:B------:R-:W-:Y:S01]  /*10920*/  FMUL.FTZ R64, R3.reuse, R64 ;  /* 0x0000004003407220 */ /* 0x040fe20000410000 */
[C---:B------:R-:W-:Y:S01]  /*10930*/  HMMA.16816.F32 R56, R12.reuse, R18, R56 ;  /* 0x000000120c38723c */ /* 0x040fe20000001838 */
[----:B------:R-:W1:Y:S01]  /*10940*/  LDSM.16.MT88.4 R16, [R222+0x4100] ;  /* 0x00410000de10783b */ /* 0x000e620000004200 */
[----:B------:R-:W-:Y:S02]  /*10950*/  MUFU.EX2 R187, R187 ;  /* 0x000000bb00bb7308 */ /* 0x000fe40000000800 */
[C---:B------:R-:W-:Y:S02]  /*10960*/  FMUL.FTZ R65, R3.reuse, R65 ;  /* 0x0000004103417220 */ /* 0x040fe40000410000 */
[C---:B------:R-:W-:Y:S02]  /*10970*/  FMUL.FTZ R66, R2.reuse, R66 ;  /* 0x0000004202427220 */ /* 0x040fe40000410000 */
[C---:B----4-:R-:W-:Y:S04]  /*10980*/  HMMA.16816.F32 R60, R12.reuse, R20, R60 ;  /* 0x000000140c3c723c */ /* 0x050fe8000000183c */
[C---:B------:R-:W-:Y:S01]  /*10990*/  FMUL.FTZ R67, R2.reuse, R67 ;  /* 0x0000004302437220 */ /* 0x040fe20000410000 */
[----:B------:R-:W-:Y:S01]  /*109a0*/  MUFU.EX2 R190, R190 ;  /* 0x000000be00be7308 */ /* 0x000fe20000000800 */
        /* <DEDUP_REMOVED lines=84> */
[----:B------:R-:W-:Y:S03]  /*10ef0*/  FMUL.FTZ R129, R3, R129 ;  /* 0x0000008103817220 */ /* 0x000fe60000410000 */
[C---:B-1----:R-:W-:Y:S03]  /*10f00*/  HMMA.16816.F32 R124, R12.reuse, R16, R124 ;  /* 0x000000100c7c723c */ /* 0x042fe6000000187c */
[C---:B------:R-:W-:Y:S02]  /*10f10*/  FMUL.FTZ R130, R2.reuse, R130 ;  /* 0x0000008202827220 */ /* 0x040fe40000410000 */
[----:B------:R-:W-:Y:S02]  /*10f20*/  FMUL.FTZ R131, R2, R131 ;  /* 0x0000008302837220 */ /* 0x000fe40000410000 */
[--C-:B------:R-:W-:Y:S02]  /*10f30*/  FFMA.FTZ R251, R252, c[0x0][0x2d0], -R183.reuse ;  /* 0x0000b400fcfb7a23 */ /* 0x100fe400000108b7 */
[--C-:B------:R-:W-:Y:S03]  /*10f40*/  FFMA.FTZ R250, R250, c[0x0][0x2d0], -R183.reuse ;  /* 0x0000b400fafa7a23 */ /* 0x100fe600000108b7 */
[----:B------:R-:W-:Y:S01]  /*10f50*/  HMMA.16816.F32 R128, R12, R18, R128 ;  /* 0x000000120c80723c */ /* 0x000fe20000001880 */
[----:B------:R-:W1:Y:S01]  /*10f60*/  LDSM.16.MT88.4 R16, [R220+0x900] ;  /* 0x00090000dc10783b */ /* 0x000e620000004200 */
[----:B------:R-:W1:Y:S01]  /*10f70*/  MUFU.EX2 R251, R251 ;  /* 0x000000fb00fb7308 */ /* 0x000e620000000800 */
[--C-:B------:R-:W-:Y:S02]  /*10f80*/  FFMA.FTZ R202, R202, c[0x0][0x2d0], -R183.reuse ;  /* 0x0000b400caca7a23 */ /* 0x100fe400000108b7 */
[--C-:B------:R-:W-:Y:S02]  /*10f90*/  FFMA.FTZ R200, R200, c[0x0][0x2d0], -R183.reuse ;  /* 0x0000b400c8c87a23 */ /* 0x100fe400000108b7 */
[----:B------:R-:W-:Y:S01]  /*10fa0*/  F2FP.PACK_AB R12, R192, R191 ;  /* 0x000000bfc00c723e */ /* 0x000fe200000000ff */
[--C-:B------:R-:W-:Y:S01]  /*10fb0*/  FFMA.FTZ R185, R186, c[0x0][0x2d0], -R183.reuse ;  /* 0x0000b400bab97a23 */ /* 0x100fe200000108b7 */
[----:B---3--:R-:W-:Y:S03]  /*10fc0*/  F2FP.PACK_AB R14, R194, R193 ;  /* 0x000000c1c20e723e */ /* 0x008fe600000000ff */
[----:B------:R-:W-:Y:S01]  /*10fd0*/  F2FP.PACK_AB R13, R196, R195 ;  /* 0x000000c3c40d723e */ /* 0x000fe200000000ff */
[----:B------:R-:W3:Y:S01]  /*10fe0*/  MUFU.EX2 R250, R250 ;  /* 0x000000fa00fa7308 */ /* 0x000ee20000000800 */
[----:B-----5:R-:W-:Y:S01]  /*10ff0*/  F2FP.PACK_AB R15, R198, R197 ;  /* 0x000000c5c60f723e */ /* 0x020fe200000000ff */
[--C-:B------:R-:W-:Y:S02]  /*11000*/  FFMA.FTZ R184, R184, c[0x0][0x2d0], -R183.reuse ;  /* 0x0000b400b8b87a23 */ /* 0x100fe400000108b7 */
[--C-:B------:R-:W-:Y:S02]  /*11010*/  FFMA.FTZ R182, R182, c[0x0][0x2d0], -R183.reuse ;  /* 0x0000b400b6b67a23 */ /* 0x100fe400000108b7 */
[----:B------:R-:W-:Y:S02]  /*11020*/  FFMA.FTZ R183, R9, c[0x0][0x2d0], -R183 ;  /* 0x0000b40009b77a23 */ /* 0x000fe400000108b7 */
[C---:B----4-:R-:W-:Y:S02]  /*11030*/  HMMA.16816.F32 R4, R12.reuse, R20, R4 ;  /* 0x000000140c04723c */ /* 0x050fe40000001804 */
[----:B------:R-:W4:Y:S01]  /*11040*/  MUFU.EX2 R202, R202 ;  /* 0x000000ca00ca7308 */ /* 0x000f220000000800 */
[----:B------:R-:W-:Y:S02]  /*11050*/  FFMA.FTZ R176, R3, R240, R176 ;  /* 0x000000f003b07223 */ /* 0x000fe400000100b0 */
[----:B------:R-:W-:Y:S02]  /*11060*/  FFMA.FTZ R181, R2, R239, R181 ;  /* 0x000000ef02b57223 */ /* 0x000fe400000100b5 */
[----:B------:R-:W-:Y:S01]  /*11070*/  FADD.FTZ R11, R11, R176 ;  /* 0x000000b00b0b7221 */ /* 0x000fe20000010000 */
[C---:B------:R-:W-:Y:S01]  /*11080*/  HMMA.16816.F32 R132, R12.reuse, R22, R132 ;  /* 0x000000160c84723c */ /* 0x040fe20000001884 */
[----:B------:R-:W5:Y:S03]  /*11090*/  LDSM.16.MT88.4 R20, [R220+0x2900] ;  /* 0x00290000dc14783b */ /* 0x000f660000004200 */
[----:B------:R-:W1:Y:S01]  /*110a0*/  MUFU.EX2 R200, R200 ;  /* 0x000000c800c87308 */ /* 0x000e620000000800 */
[----:B------:R-:W-:Y:S02]  /*110b0*/  FADD.FTZ R180, R180, R181 ;  /* 0x000000b5b4b47221 */ /* 0x000fe40000010000 */
[----:B------:R-:W-:Y:S01]  /*110c0*/  FADD.FTZ R10, R10, R11 ;  /* 0x0000000b0a0a7221 */ /* 0x000fe20000010000 */
[C---:B--2---:R-:W-:Y:S04]  /*110d0*/  HMMA.16816.F32 R136, R12.reuse, R24, R136 ;  /* 0x000000180c88723c */ /* 0x044fe80000001888 */
[----:B------:R-:W-:Y:S02]  /*110e0*/  FADD.FTZ R179, R179, R180 ;  /* 0x000000b4b3b37221 */ /* 0x000fe40000010000 */
[----:B------:R-:W-:Y:S01]  /*110f0*/  MUFU.EX2 R185, R185 ;  /* 0x000000b900b97308 */ /* 0x000fe20000000800 */
[----:B------:R-:W-:Y:S01]  /*11100*/  FADD.FTZ R10, R177, R10 ;  /* 0x0000000ab10a7221 */ /* 0x000fe20000010000 */
[C---:B------:R-:W-:Y:S01]  /*11110*/  HMMA.16816.F32 R140, R12.reuse, R26, R140 ;  /* 0x0000001a0c8c723c */ /* 0x040fe2000000188c */
[----:B------:R-:W2:Y:S03]  /*11120*/  LDSM.16.MT88.4 R24, [R221+0x4900] ;  /* 0x00490000dd18783b */ /* 0x000ea60000004200 */
[----:B------:R-:W-:Y:S02]  /*11130*/  FADD.FTZ R178, R178, R179 ;  /* 0x000000b3b2b27221 */ /* 0x000fe40000010000 */
[----:B------:R-:W-:Y:S02]  /*11140*/  FADD.FTZ R191, R191, R10 ;  /* 0x0000000abfbf7221 */ /* 0x000fe40000010000 */
[C---:B------:R-:W-:Y:S01]  /*11150*/  HMMA.16816.F32 R144, R12.reuse, R28, R144 ;  /* 0x0000001c0c90723c */ /* 0x040fe20000001890 */
[----:B------:R-:W2:Y:S03]  /*11160*/  MUFU.EX2 R184, R184 ;  /* 0x000000b800b87308 */ /* 0x000ea60000000800 */
[----:B------:R-:W-:Y:S02]  /*11170*/  FADD.FTZ R195, R195, R178 ;  /* 0x000000b2c3c37221 */ /* 0x000fe40000010000 */
[----:B------:R-:W-:Y:S02]  /*11180*/  FADD.FTZ R192, R192, R191 ;  /* 0x000000bfc0c07221 */ /* 0x000fe40000010000 */
[C---:B------:R-:W-:Y:S01]  /*11190*/  HMMA.16816.F32 R148, R12.reuse, R30, R148 ;  /* 0x0000001e0c94723c */ /* 0x040fe20000001894 */
[----:B------:R-:W-:Y:S02]  /*111a0*/  LDSM.16.MT88.4 R28, [R222+0x6900] ;  /* 0x00690000de1c783b */ /* 0x000fe40000004200 */
[----:B------:R-:W-:Y:S01]  /*111b0*/  MUFU.EX2 R182, R182 ;  /* 0x000000b600b67308 */ /* 0x000fe20000000800 */
[----:B------:R-:W-:Y:S02]  /*111c0*/  FADD.FTZ R196, R196, R195 ;  /* 0x000000c3c4c47221 */ /* 0x000fe40000010000 */
[----:B------:R-:W-:Y:S02]  /*111d0*/  FADD.FTZ R193, R193, R192 ;  /* 0x000000c0c1c17221 */ /* 0x000fe40000010000 */
[C---:B-1----:R-:W-:Y:S04]  /*111e0*/  HMMA.16816.F32 R152, R12.reuse, R16, R152 ;  /* 0x000000100c98723c */ /* 0x042fe80000001898 */
[----:B------:R-:W-:Y:S01]  /*111f0*/  FADD.FTZ R197, R197, R196 ;  /* 0x000000c4c5c57221 */ /* 0x000fe20000010000 */
[----:B------:R-:W1:Y:S01]  /*11200*/  MUFU.EX2 R183, R183 ;  /* 0x000000b700b77308 */ /* 0x000e620000000800 */
[----:B------:R-:W-:Y:S02]  /*11210*/  FADD.FTZ R2, R194, R193 ;  /* 0x000000c1c2027221 */ /* 0x000fe40000010000 */
[C---:B------:R-:W-:Y:S01]  /*11220*/  HMMA.16816.F32 R156, R12.reuse, R18, R156 ;  /* 0x000000120c9c723c */ /* 0x040fe2000000189c */
[----:B------:R-:W1:Y:S03]  /*11230*/  LDSM.16.MT88.4 R16, [R220+0x4900] ;  /* 0x00490000dc10783b */ /* 0x000e660000004200 */
[----:B------:R-:W-:Y:S02]  /*11240*/  FADD.FTZ R198, R198, R197 ;  /* 0x000000c5c6c67221 */ /* 0x000fe40000010000 */
[----:B------:R-:W-:Y:S02]  /*11250*/  FADD.FTZ R2, R249, R2 ;  /* 0x00000002f9027221 */ /* 0x000fe40000010000 */
[C---:B------:R-:W-:Y:S04]  /*11260*/  HMMA.16816.F32 R36, R12.reuse, R32, R36 ;  /* 0x000000200c24723c */ /* 0x040fe80000001824 */
[----:B------:R-:W-:Y:S02]  /*11270*/  FADD.FTZ R3, R251, R198 ;  /* 0x000000c6fb037221 */ /* 0x000fe40000010000 */
[----:B------:R-:W-:Y:S02]  /*11280*/  FADD.FTZ R2, R203, R2 ;  /* 0x00000002cb027221 */ /* 0x000fe40000010000 */
[C---:B------:R-:W-:Y:S01]  /*11290*/  HMMA.16816.F32 R40, R12.reuse, R34, R40 ;  /* 0x000000220c28723c */ /* 0x040fe20000001828 */
[----:B------:R-:W-:Y:S03]  /*112a0*/  LDSM.16.MT88.4 R32, [R227+0x3100] ;  /* 0x00310000e320783b */ /* 0x000fe60000004200 */
[----:B---3--:R-:W-:Y:S02]  /*112b0*/  FADD.FTZ R3, R250, R3 ;  /* 0x00000003fa037221 */ /* 0x008fe40000010000 */
[----:B------:R-:W-:Y:S02]  /*112c0*/  FADD.FTZ R2, R201, R2 ;  /* 0x00000002c9027221 */ /* 0x000fe40000010000 */
[C---:B------:R-:W-:Y:S04]  /*112d0*/  HMMA.16816.F32 R44, R12.reuse, R160, R44 ;  /* 0x000000a00c2c723c */ /* 0x040fe8000000182c */
[----:B----4-:R-:W-:Y:S02]  /*112e0*/  FADD.FTZ R3, R202, R3 ;  /* 0x00000003ca037221 */ /* 0x010fe40000010000 */
[----:B------:R-:W-:Y:S02]  /*112f0*/  FADD.FTZ R2, R199, R2 ;  /* 0x00000002c7027221 */ /* 0x000fe40000010000 */
[C---:B------:R-:W-:Y:S01]  /*11300*/  HMMA.16816.F32 R48, R12.reuse, R162, R48 ;  /* 0x000000a20c30723c */ /* 0x040fe20000001830 */
[----:B------:R-:W-:Y:S07]  /*11310*/  LDSM.16.MT88.4 R160, [R222+0x3100] ;  /* 0x00310000dea0783b */ /* 0x000fee0000004200 */
[C---:B------:R-:W-:Y:S08]  /*11320*/  HMMA.16816.F32 R52, R12.reuse, R164, R52 ;  /* 0x000000a40c34723c */ /* 0x040ff00000001834 */
[C---:B------:R-:W-:Y:S01]  /*11330*/  HMMA.16816.F32 R56, R12.reuse, R166, R56 ;  /* 0x000000a60c38723c */ /* 0x040fe20000001838 */
[----:B------:R-:W-:Y:S07]  /*11340*/  LDSM.16.MT88.4 R164, [R222+0x5100] ;  /* 0x00510000dea4783b */ /* 0x000fee0000004200 */
[C---:B-----5:R-:W-:Y:S08]  /*11350*/  HMMA.16816.F32 R60, R12.reuse, R20, R60 ;  /* 0x000000140c3c723c */ /* 0x060ff0000000183c */
[C---:B------:R-:W-:Y:S01]  /*11360*/  HMMA.16816.F32 R64, R12.reuse, R22, R64 ;  /* 0x000000160c40723c */ /* 0x040fe20000001840 */
[----:B------:R-:W3:Y:S07]  /*11370*/  LDSM.16.MT88.4 R20, [R227+0x6900] ;  /* 0x00690000e314783b */ /* 0x000eee0000004200 */
        /* <DEDUP_REMOVED lines=15> */
[C---:B------:R-:W-:Y:S08]  /*11470*/  HMMA.16816.F32 R108, R12.reuse, R28, R108 ;  /* 0x0000001c0c6c723c */ /* 0x040ff0000000186c */
        /* <DEDUP_REMOVED lines=8> */
[----:B------:R-:W-:Y:S02]  /*11500*/  F2FP.PACK_AB R12, R203, R249 ;  /* 0x000000f9cb0c723e */ /* 0x000fe400000000ff */
[----:B------:R-:W-:Y:S03]  /*11510*/  F2FP.PACK_AB R14, R199, R201 ;  /* 0x000000c9c70e723e */ /* 0x000fe600000000ff */
[----:B------:R-:W-:Y:S02]  /*11520*/  F2FP.PACK_AB R13, R250, R251 ;  /* 0x000000fbfa0d723e */ /* 0x000fe400000000ff */
[C---:B------:R-:W-:Y:S01]  /*11530*/  F2FP.PACK_AB R15, R200.reuse, R202 ;  /* 0x000000cac80f723e */ /* 0x040fe200000000ff */
[----:B------:R-:W-:Y:S01]  /*11540*/  FADD.FTZ R200, R200, R3 ;  /* 0x00000003c8c87221 */ /* 0x000fe20000010000 */
[----:B------:R-:W-:Y:S05]  /*11550*/  MOV R3, R0 ;  /* 0x0000000000037202 */ /* 0x000fea0000000f00 */
        /* <DEDUP_REMOVED lines=14> */
[----:B------:R-:W-:Y:S07]  /*11640*/  LDSM.16.MT88.4 R32, [R221+0x1900] ;  /* 0x00190000dd20783b */ /* 0x000fee0000004200 */
[C---:B------:R-:W-:Y:S08]  /*11650*/  HMMA.16816.F32 R44, R12.reuse, R160, R44 ;  /* 0x000000a00c2c723c */ /* 0x040ff0000000182c */
[C---:B------:R-:W-:Y:S08]  /*11660*/  HMMA.16816.F32 R48, R12.reuse, R162, R48 ;  /* 0x000000a20c30723c */ /* 0x040ff00000001830 */
[C---:B---3--:R-:W-:Y:S08]  /*11670*/  HMMA.16816.F32 R52, R12.reuse, R20, R52 ;  /* 0x000000140c34723c */ /* 0x048ff00000001834 */
[C---:B------:R-:W-:Y:S01]  /*11680*/  HMMA.16816.F32 R56, R12.reuse, R22, R56 ;  /* 0x000000160c38723c */ /* 0x040fe20000001838 */
[----:B------:R-:W3:Y:S07]  /*11690*/  LDSM.16.MT88.4 R20, [R220+0x5100] ;  /* 0x00510000dc14783b */ /* 0x000eee0000004200 */
[C---:B----4-:R-:W-:Y:S08]  /*116a0*/  HMMA.16816.F32 R60, R12.reuse, R28, R60 ;  /* 0x0000001c0c3c723c */ /* 0x050ff0000000183c */
[C---:B------:R-:W-:Y:S01]  /*116b0*/  HMMA.16816.F32 R64, R12.reuse, R30, R64 ;  /* 0x0000001e0c40723c */ /* 0x040fe20000001840 */
[----:B------:R-:W-:Y:S07]  /*116c0*/  LDSM.16.MT88.4 R28, [R222+0x7100] ;  /* 0x00710000de1c783b */ /* 0x000fee0000004200 */
[C---:B--2---:R-:W-:Y:S08]  /*116d0*/  HMMA.16816.F32 R68, R12.reuse, R24, R68 ;  /* 0x000000180c44723c */ /* 0x044ff00000001844 */
[C---:B------:R-:W-:Y:S01]  /*116e0*/  HMMA.16816.F32 R72, R12.reuse, R26, R72 ;  /* 0x0000001a0c48723c */ /* 0x040fe20000001848 */
[----:B------:R-:W2:Y:S07]  /*116f0*/  LDSM.16.MT88.4 R24, [R227+0x7100] ;  /* 0x00710000e318783b */ /* 0x000eae0000004200 */
[C---:B------:R-:W-:Y:S08]  /*11700*/  HMMA.16816.F32 R76, R12.reuse, R164, R76 ;  /* 0x000000a40c4c723c */ /* 0x040ff0000000184c */
[C---:B------:R-:W-:Y:S01]  /*11710*/  HMMA.16816.F32 R80, R12.reuse, R166, R80 ;  /* 0x000000a60c50723c */ /* 0x040fe20000001850 */
[----:B------:R-:W-:Y:S07]  /*11720*/  LDSM.16.MT88.4 R164, [R227+0x5900] ;  /* 0x00590000e3a4783b */ /* 0x000fee0000004200 */
        /* <DEDUP_REMOVED lines=9> */
[C---:B------:R-:W-:Y:S08]  /*117c0*/  HMMA.16816.F32 R108, R12.reuse, R28, R108 ;  /* 0x0000001c0c6c723c */ /* 0x040ff0000000186c */
[C---:B------:R-:W-:Y:S01]  /*117d0*/  HMMA.16816.F32 R112, R12.reuse, R30, R112 ;  /* 0x0000001e0c70723c */ /* 0x040fe20000001870 */
[----:B------:R-:W4:Y:S07]  /*117e0*/  LDSM.16.MT88.4 R28, [R222+0x1900] ;  /* 0x00190000de1c783b */ /* 0x000f2e0000004200 */
[C---:B-1----:R-:W-:Y:S08]  /*117f0*/  HMMA.16816.F32 R116, R12.reuse, R16, R116 ;  /* 0x000000100c74723c */ /* 0x042ff00000001874 */
[C---:B------:R-:W-:Y:S01]  /*11800*/  HMMA.16816.F32 R120, R12.reuse, R18, R120 ;  /* 0x000000120c78723c */ /* 0x040fe20000001878 */
[----:B------:R-:W1:Y:S07]  /*11810*/  LDSM.16.MT88.4 R16, [R220+0x1900] ;  /* 0x00190000dc10783b */ /* 0x000e6e0000004200 */
[C---:B---3--:R-:W-:Y:S08]  /*11820*/  HMMA.16816.F32 R124, R12.reuse, R20, R124 ;  /* 0x000000140c7c723c */ /* 0x048ff0000000187c */
[----:B------:R-:W-:Y:S01]  /*11830*/  HMMA.16816.F32 R128, R12, R22, R128 ;  /* 0x000000160c80723c */ /* 0x000fe20000001880 */
[----:B------:R-:W-:Y:S06]  /*11840*/  LDSM.16.MT88.4 R20, [R222+0x3900] ;  /* 0x00390000de14783b */ /* 0x000fec0000004200 */
[----:B------:R-:W-:Y:S01]  /*11850*/  F2FP.PACK_AB R12, R188, R189 ;  /* 0x000000bdbc0c723e */ /* 0x000fe200000000ff */
[----:B------:R-:W-:Y:S01]  /*11860*/  FADD.FTZ R189, R189, R2 ;  /* 0x00000002bdbd7221 */ /* 0x000fe20000010000 */
[----:B------:R-:W-:Y:S03]  /*11870*/  F2FP.PACK_AB R14, R190, R187 ;  /* 0x000000bbbe0e723e */ /* 0x000fe600000000ff */
[----:B------:R-:W-:Y:S01]  /*11880*/  F2FP.PACK_AB R13, R184, R185 ;  /* 0x000000b9b80d723e */ /* 0x000fe200000000ff */
[----:B------:R-:W-:Y:S01]  /*11890*/  FADD.FTZ R185, R185, R200 ;  /* 0x000000c8b9b97221 */ /* 0x000fe20000010000 */
[----:B------:R-:W-:Y:S01]  /*118a0*/  F2FP.PACK_AB R15, R183, R182 ;  /* 0x000000b6b70f723e */ /* 0x000fe200000000ff */
[----:B------:R-:W-:Y:S01]  /*118b0*/  FADD.FTZ R188, R188, R189 ;  /* 0x000000bdbcbc7221 */ /* 0x000fe20000010000 */
[----:B------:R-:W-:Y:S01]  /*118c0*/  MOV R2, R8 ;  /* 0x0000000800027202 */ /* 0x000fe20000000f00 */
[----:B------:R-:W-:Y:S02]  /*118d0*/  FADD.FTZ R185, R184, R185 ;  /* 0x000000b9b8b97221 */ /* 0x000fe40000010000 */
[----:B------:R-:W-:Y:S02]  /*118e0*/  FADD.FTZ R187, R187, R188 ;  /* 0x000000bcbbbb7221 */ /* 0x000fe40000010000 */
[C---:B--2---:R-:W-:Y:S01]  /*118f0*/  HMMA.16816.F32 R160, R12.reuse, R24, R4 ;  /* 0x000000180ca0723c */ /* 0x044fe20000001804 */
[----:B------:R-:W2:Y:S02]  /*11900*/  LDSM.16.MT88.4 R4, [R227+0x3900] ;  /* 0x00390000e304783b */ /* 0x000ea40000004200 */
[----:B------:R-:W-:Y:S02]  /*11910*/  FADD.FTZ R182, R182, R185 ;  /* 0x000000b9b6b67221 */ /* 0x000fe40000010000 */
[----:B------:R-:W-:Y:S02]  /*11920*/  FADD.FTZ R240, R190, R187 ;  /* 0x000000bbbef07221 */ /* 0x000fe40000010000 */
[----:B------:R-:W-:Y:S01]  /*11930*/  FADD.FTZ R239, R183, R182 ;  /* 0x000000b6b7ef7221 */ /* 0x000fe20000010000 */
[C---:B------:R-:W-:Y:S01]  /*11940*/  HMMA.16816.F32 R132, R12.reuse, R26, R132 ;  /* 0x0000001a0c84723c */ /* 0x040fe20000001884 */
[----:B------:R-:W3:Y:S07]  /*11950*/  LDSM.16.MT88.4 R24, [R221+0x3900] ;  /* 0x00390000dd18783b */ /* 0x000eee0000004200 */
[C---:B----4-:R-:W-:Y:S08]  /*11960*/  HMMA.16816.F32 R136, R12.reuse, R28, R136 ;  /* 0x0000001c0c88723c */ /* 0x050ff00000001888 */
        /* <DEDUP_REMOVED lines=8> */
[C---:B--2---:R-:W-:Y:S08]  /*119f0*/  HMMA.16816.F32 R36, R12.reuse, R4, R36 ;  /* 0x000000040c24723c */ /* 0x044ff00000001824 */
[C---:B------:R-:W-:Y:S01]  /*11a00*/  HMMA.16816.F32 R40, R12.reuse, R6, R40 ;  /* 0x000000060c28723c */ /* 0x040fe20000001828 */
[----:B------:R-:W2:Y:S07]  /*11a10*/  LDSM.16.MT88.4 R4, [R222+0x7900] ;  /* 0x00790000de04783b */ /* 0x000eae0000004200 */
[C---:B------:R-:W-:Y:S08]  /*11a20*/  HMMA.16816.F32 R44, R12.reuse, R20, R44 ;  /* 0x000000140c2c723c */ /* 0x040ff0000000182c */
[C---:B------:R-:W-:Y:S01]  /*11a30*/  HMMA.16816.F32 R48, R12.reuse, R22, R48 ;  /* 0x000000160c30723c */ /* 0x040fe20000001830 */
[----:B------:R-:W1:Y:S07]  /*11a40*/  LDSM.16.MT88.4 R20, [R221+0x7900] ;  /* 0x00790000dd14783b */ /* 0x000e6e0000004200 */
[C---:B---3--:R-:W-:Y:S08]  /*11a50*/  HMMA.16816.F32 R52, R12.reuse, R24, R52 ;  /* 0x000000180c34723c */ /* 0x048ff00000001834 */
[C---:B------:R-:W-:Y:S08]  /*11a60*/  HMMA.16816.F32 R56, R12.reuse, R26, R56 ;  /* 0x0000001a0c38723c */ /* 0x040ff00000001838 */
[C---:B----4-:R-:W-:Y:S08]  /*11a70*/  HMMA.16816.F32 R60, R12.reuse, R28, R60 ;  /* 0x0000001c0c3c723c */ /* 0x050ff0000000183c */
[C---:B------:R-:W-:Y:S08]  /*11a80*/  HMMA.16816.F32 R64, R12.reuse, R30, R64 ;  /* 0x0000001e0c40723c */ /* 0x040ff00000001840 */
[C---:B------:R-:W-:Y:S08]  /*11a90*/  HMMA.16816.F32 R68, R12.reuse, R164, R68 ;  /* 0x000000a40c44723c */ /* 0x040ff00000001844 */
[C---:B------:R-:W-:Y:S08]  /*11aa0*/  HMMA.16816.F32 R72, R12.reuse, R166, R72 ;  /* 0x000000a60c48723c */ /* 0x040ff00000001848 */
[C---:B------:R-:W-:Y:S08]  /*11ab0*/  HMMA.16816.F32 R76, R12.reuse, R168, R76 ;  /* 0x000000a80c4c723c */ /* 0x040ff0000000184c */
[C---:B------:R-:W-:Y:S08]  /*11ac0*/  HMMA.16816.F32 R80, R12.reuse, R170, R80 ;  /* 0x000000aa0c50723c */ /* 0x040ff00000001850 */
[C---:B-----5:R-:W-:Y:S08]  /*11ad0*/  HMMA.16816.F32 R84, R12.reuse, R32, R84 ;  /* 0x000000200c54723c */ /* 0x060ff00000001854 */
[C---:B------:R-:W-:Y:S08]  /*11ae0*/  HMMA.16816.F32 R88, R12.reuse, R34, R88 ;  /* 0x000000220c58723c */ /* 0x040ff00000001858 */
[C---:B------:R-:W-:Y:S08]  /*11af0*/  HMMA.16816.F32 R92, R12.reuse, R172, R92 ;  /* 0x000000ac0c5c723c */ /* 0x040ff0000000185c */
[C---:B------:R-:W-:Y:S08]  /*11b00*/  HMMA.16816.F32 R96, R12.reuse, R174, R96 ;  /* 0x000000ae0c60723c */ /* 0x040ff00000001860 */
[C---:B-1----:R-:W-:Y:S08]  /*11b10*/  HMMA.16816.F32 R100, R12.reuse, R16, R100 ;  /* 0x000000100c64723c */ /* 0x042ff00000001864 */
[C---:B------:R-:W-:Y:S01]  /*11b20*/  HMMA.16816.F32 R104, R12.reuse, R18, R104 ;  /* 0x000000120c68723c */ /* 0x040fe20000001868 */
[----:B------:R-:W1:Y:S07]  /*11b30*/  LDSM.16.MT88.4 R16, [R220+0x7900] ;  /* 0x00790000dc10783b */ /* 0x000e6e0000004200 */
[C---:B--2---:R-:W-:Y:S08]  /*11b40*/  HMMA.16816.F32 R108, R12.reuse, R4, R108 ;  /* 0x000000040c6c723c */ /* 0x044ff0000000186c */
[C---:B------:R-:W-:Y:S08]  /*11b50*/  HMMA.16816.F32 R112, R12.reuse, R6, R112 ;  /* 0x000000060c70723c */ /* 0x040ff00000001870 */
[C---:B------:R-:W-:Y:S08]  /*11b60*/  HMMA.16816.F32 R116, R12.reuse, R20, R116 ;  /* 0x000000140c74723c */ /* 0x040ff00000001874 */
[C---:B------:R-:W-:Y:S08]  /*11b70*/  HMMA.16816.F32 R120, R12.reuse, R22, R120 ;  /* 0x000000160c78723c */ /* 0x040ff00000001878 */
[C---:B-1----:R-:W-:Y:S08]  /*11b80*/  HMMA.16816.F32 R124, R12.reuse, R16, R124 ;  /* 0x000000100c7c723c */ /* 0x042ff0000000187c */
[----:B------:R-:W-:Y:S01]  /*11b90*/  HMMA.16816.F32 R128, R12, R18, R128 ;  /* 0x000000120c80723c */ /* 0x000fe20000001880 */
[----:B------:R-:W-:-:S07]  /*11ba0*/  @P0 BRA `(.L_x_2014) ;  /* 0xffffc0a000000947 */ /* 0x000fce000383ffff */
.L_x_2004:
[----:B------:R-:W1:Y:S01]  /*11bb0*/  SHFL.BFLY PT, R3, R240, 0x2, 0x1f ;  /* 0x0c401f00f0037f89 */ /* 0x000e6200000e0000 */
[----:B------:R-:W-:-:S02]  /*11bc0*/  MOV R2, RZ ;  /* 0x000000ff00027202 */ /* 0x000fc40000000f00 */
[----:B------:R-:W-:Y:S01]  /*11bd0*/  MOV R4, RZ ;  /* 0x000000ff00047202 */ /* 0x000fe20000000f00 */
[----:B------:R-:W2:Y:S01]  /*11be0*/  SHFL.BFLY PT, R10, R239, 0x2, 0x1f ;  /* 0x0c401f00ef0a7f89 */ /* 0x000ea200000e0000 */
[----:B------:R-:W-:Y:S02]  /*11bf0*/  MOV R7, 0xff800000 ;  /* 0xff80000000077802 */ /* 0x000fe40000000f00 */
[----:B------:R-:W-:Y:S01]  /*11c00*/  PLOP3.LUT P2, PT, PT, PT, PT, 0x8, 0x0 ;  /* 0x000000000000781c */ /* 0x000fe20003f4e170 */
[----:B-1----:R-:W-:Y:S02]  /*11c10*/  FADD.FTZ R3, R3, R240 ;  /* 0x000000f003037221 */ /* 0x002fe40000010000 */
[----:B--2---:R-:W-:-:S03]  /*11c20*/  FADD.FTZ R10, R10, R239 ;  /* 0x000000ef0a0a7221 */ /* 0x004fc60000010000 */
[----:B------:R-:W1:Y:S04]  /*11c30*/  SHFL.BFLY PT, R6, R3, 0x1, 0x1f ;  /* 0x0c201f0003067f89 */ /* 0x000e6800000e0000 */
[----:B------:R-:W2:Y:S01]  /*11c40*/  SHFL.BFLY PT, R5, R10, 0x1, 0x1f ;  /* 0x0c201f000a057f89 */ /* 0x000ea200000e0000 */
[----:B-1----:R-:W-:Y:S02]  /*11c50*/  FADD.FTZ R6, R3, R6 ;  /* 0x0000000603067221 */ /* 0x002fe40000010000 */
[----:B--2---:R-:W-:-:S03]  /*11c60*/  FADD.FTZ R5, R5, R10 ;  /* 0x0000000a05057221 */ /* 0x004fc60000010000 */
[----:B------:R-:W-:Y:S02]  /*11c70*/  FSETP.NE.FTZ.AND P1, PT, R6, RZ, PT ;  /* 0x000000ff0600720b */ /* 0x000fe40003f35000 */
[----:B------:R-:W-:-:S11]  /*11c80*/  FSETP.NE.FTZ.AND P0, PT, R5, RZ, PT ;  /* 0x000000ff0500720b */ /* 0x000fd60003f15000 */
[----:B------:R-:W1:Y:S01]  /*11c90*/  @P1 MUFU.RCP R2, R6 ;  /* 0x0000000600021308 */ /* 0x000e620000001000 */
[----:B------:R-:W-:Y:S02]  /*11ca0*/  @P1 MOV R10, 0x3f317218 ;  /* 0x3f317218000a1802 */ /* 0x000fe40000000f00 */
[----:B------:R-:W-:-:S05]  /*11cb0*/  @P0 MOV R12, 0x3f317218 ;  /* 0x3f317218000c0802 */ /* 0x000fca0000000f00 */
[----:B------:R-:W2:Y:S08]  /*11cc0*/  @P1 MUFU.LG2 R6, R6 ;  /* 0x0000000600061308 */ /* 0x000eb00000000c00 */
[----:B------:R-:W3:Y:S01]  /*11cd0*/  @P0 MUFU.LG2 R9, R5 ;  /* 0x0000000500090308 */ /* 0x000ee20000000c00 */
[C---:B-1----:R-:W-:Y:S02]  /*11ce0*/  FMUL.FTZ R160, R2.reuse, R160 ;  /* 0x000000a002a07220 */ /* 0x042fe40000410000 */
[----:B------:R-:W-:-:S02]  /*11cf0*/  FMUL.FTZ R161, R2, R161 ;  /* 0x000000a102a17220 */ /* 0x000fc40000410000 */
[C---:B------:R-:W-:Y:S02]  /*11d00*/  FMUL.FTZ R132, R2.reuse, R132 ;  /* 0x0000008402847220 */ /* 0x040fe40000410000 */
[----:B------:R-:W-:Y:S01]  /*11d10*/  FMUL.FTZ R133, R2, R133 ;  /* 0x0000008502857220 */ /* 0x000fe20000410000 */
[----:B------:R1:W4:Y:S01]  /*11d20*/  @P0 MUFU.RCP R4, R5 ;  /* 0x0000000500040308 */ /* 0x0003220000001000 */
[----:B--2---:R-:W-:Y:S02]  /*11d30*/  @P1 FMUL.FTZ R11, R6, 0.69314718246459960938 ;  /* 0x3f317218060b1820 */ /* 0x004fe40000410000 */
[----:B------:R-:W-:Y:S02]  /*11d40*/  @P1 FMUL.FTZ R6, R10, c[0x0][0x2d0] ;  /* 0x0000b4000a061a20 */ /* 0x000fe40000410000 */
[C---:B------:R-:W-:Y:S02]  /*11d50*/  FMUL.FTZ R136, R2.reuse, R136 ;  /* 0x0000008802887220 */ /* 0x040fe40000410000 */
[----:B------:R-:W-:-:S02]  /*11d60*/  FMUL.FTZ R137, R2, R137 ;  /* 0x0000008902897220 */ /* 0x000fc40000410000 */
[----:B---3--:R-:W-:Y:S02]  /*11d70*/  @P0 FMUL.FTZ R10, R9, 0.69314718246459960938 ;  /* 0x3f317218090a0820 */ /* 0x008fe40000410000 */
[----:B------:R-:W-:Y:S02]  /*11d80*/  @P0 FMUL.FTZ R9, R12, c[0x0][0x2d0] ;  /* 0x0000b4000c090a20 */ /* 0x000fe40000410000 */
[C---:B------:R-:W-:Y:S02]  /*11d90*/  FMUL.FTZ R140, R2.reuse, R140 ;  /* 0x0000008c028c7220 */ /* 0x040fe40000410000 */
[C---:B------:R-:W-:Y:S01]  /*11da0*/  FMUL.FTZ R141, R2.reuse, R141 ;  /* 0x0000008d028d7220 */ /* 0x040fe20000410000 */
[----:B-1----:R-:W-:Y:S01]  /*11db0*/  MOV R5, 0xff800000 ;  /* 0xff80000000057802 */ /* 0x002fe20000000f00 */
        /* <DEDUP_REMOVED lines=56> */
[C---:B----4-:R-:W-:Y:S02]  /*12140*/  FMUL.FTZ R162, R4.reuse, R162 ;  /* 0x000000a204a27220 */ /* 0x050fe40000410000 */
        /* <DEDUP_REMOVED lines=65> */
.L_x_1966:
[----:B------:R-:W-:Y:S05]  /*12560*/  @P2 BRA `(.L_x_2015) ;  /* 0x00001f9000002947 */ /* 0x000fea0003800000 */
[----:B------:R-:W1:Y:S01]  /*12570*/  S2R R9, SR_CTAID.Y ;  /* 0x0000000000097919 */ /* 0x000e620000002600 */
[----:B------:R-:W-:Y:S01]  /*12580*/  IMAD R8, RZ, RZ, -UR13 ;  /* 0x8000000dff087e24 */ /* 0x000fe2000f8e02ff */
[----:B------:R-:W-:Y:S01]  /*12590*/  USHF.R.S32.HI UR6, URZ, 0x1f, UR13 ;  /* 0x0000001f3f067899 */ /* 0x000fe2000801140d */
[----:B------:R-:W-:Y:S01]  /*125a0*/  BSSY B0, `(.L_x_2016) ;  /* 0x0000132000007945 */ /* 0x000fe20003800000 */
[----:B------:R-:W3:Y:S01]  /*125b0*/  S2R R4, SR_TID.X ;  /* 0x0000000000047919 */ /* 0x000ee20000002100 */
[----:B------:R-:W-:-:S02]  /*125c0*/  ULDC.64 UR4, c[0x0][0x4d0] ;  /* 0x0001340000047ab9 */ /* 0x000fc40000000a00 */
[----:B------:R-:W-:Y:S01]  /*125d0*/  UIMAD UR7, UR6, UR4, URZ ;  /* 0x00000004060772a4 */ /* 0x000fe2000f8e023f */
[----:B------:R-:W4:Y:S01]  /*125e0*/  S2R R11, SR_CTAID.Z ;  /* 0x00000000000b7919 */ /* 0x000f220000002700 */
[----:B------:R-:W-:Y:S02]  /*125f0*/  UIMAD.WIDE.U32 UR8, UR13, UR4, URZ ;  /* 0x000000040d0872a5 */ /* 0x000fe4000f8e003f */
[----:B------:R-:W-:Y:S01]  /*12600*/  UIMAD UR7, UR13, UR5, UR7 ;  /* 0x000000050d0772a4 */ /* 0x000fe2000f8e0207 */
[----:B------:R-:W5:Y:S02]  /*12610*/  S2R R12, SR_CTAID.X ;  /* 0x00000000000c7919 */ /* 0x000f640000002500 */
[----:B------:R-:W-:Y:S01]  /*12620*/  ULDC.64 UR4, c[0x0][0x438] ;  /* 0x00010e0000047ab9 */ /* 0x000fe20000000a00 */
[----:B------:R-:W-:Y:S01]  /*12630*/  MOV R19, UR9 ;  /* 0x0000000900137c02 */ /* 0x000fe20008000f00 */
[----:B------:R-:W-:Y:S01]  /*12640*/  UIMAD.WIDE.U32 UR10, UR13, UR4, URZ ;  /* 0x000000040d0a72a5 */ /* 0x000fe2000f8e003f */
[----:B------:R-:W-:Y:S01]  /*12650*/  IMAD.U32 R18, RZ, RZ, UR8 ;  /* 0x00000008ff127e24 */ /* 0x000fe2000f8e00ff */
[----:B------:R-:W-:-:S02]  /*12660*/  UIMAD UR4, UR6, UR4, URZ ;  /* 0x00000004060472a4 */ /* 0x000fc4000f8e023f */
[----:B------:R-:W-:Y:S02]  /*12670*/  UIADD3 UR7, UR9, UR7, URZ ;  /* 0x0000000709077290 */ /* 0x000fe4000fffe03f */
[----:B------:R-:W-:Y:S01]  /*12680*/  UIMAD UR4, UR13, UR5, UR4 ;  /* 0x000000050d0472a4 */ /* 0x000fe2000f8e0204 */
[----:B------:R-:W-:Y:S01]  /*12690*/  MOV R16, UR10 ;  /* 0x0000000a00107c02 */ /* 0x000fe20008000f00 */
[----:B-1----:R-:W-:Y:S02]  /*126a0*/  IMAD R8, R8, c[0x0][0x550], R9 ;  /* 0x0001540008087a24 */ /* 0x002fe400078e0209 */
[----:B------:R-:W-:Y:S01]  /*126b0*/  UIADD3 UR4, UR11, UR4, URZ ;  /* 0x000000040b047290 */ /* 0x000fe2000fffe03f */
[----:B------:R-:W-:Y:S01]  /*126c0*/  IMAD.U32 R17, RZ, RZ, UR11 ;  /* 0x0000000bff117e24 */ /* 0x000fe2000f8e00ff */
[----:B---3--:R-:W-:Y:S01]  /*126d0*/  SHF.R.S32.HI R9, RZ, 0x1f, R4 ;  /* 0x0000001fff097819 */ /* 0x008fe20000011404 */
[----:B------:R-:W-:-:S03]  /*126e0*/  IMAD.U32 R19, RZ, RZ, UR7 ;  /* 0x00000007ff137e24 */ /* 0x000fc6000f8e00ff */
[CC--:B------:R-:W-:Y:S01]  /*126f0*/  LEA.HI R0, R9.reuse, R4.reuse, RZ, 0x5 ;  /* 0x0000000409007211 */ /* 0x0c0fe200078f28ff */
[----:B------:R-:W-:Y:S01]  /*12700*/  IMAD.U32 R17, RZ, RZ, UR4 ;  /* 0x00000004ff117e24 */ /* 0x000fe2000f8e00ff */
[-C--:B------:R-:W-:Y:S01]  /*12710*/  LEA.HI R9, R9, R4.reuse, RZ, 0x2 ;  /* 0x0000000409097211 */ /* 0x080fe200078f10ff */
[C---:B----4-:R-:W-:Y:S01]  /*12720*/  IMAD.WIDE.U32 R18, R11.reuse, c[0x0][0x4d8], R18 ;  /* 0x000136000b127a25 */ /* 0x050fe200078e0012 */
[----:B------:R-:W-:Y:S02]  /*12730*/  LOP3.LUT R13, R0, 0xffffffe0, RZ, 0xc0, !PT ;  /* 0xffffffe0000d7812 */ /* 0x000fe400078ec0ff */
[----:B------:R-:W-:Y:S01]  /*12740*/  SHF.R.S32.HI R15, RZ, 0x5, R0 ;  /* 0x00000005ff0f7819 */ /* 0x000fe20000011400 */
[----:B------:R-:W-:Y:S01]  /*12750*/  IMAD.WIDE.U32 R16, R11, c[0x0][0x440], R16 ;  /* 0x000110000b107a25 */ /* 0x000fe200078e0010 */
[----:B------:R-:W-:Y:S02]  /*12760*/  SHF.R.S32.HI R0, RZ, 0x1f, R0 ;  /* 0x0000001fff007819 */ /* 0x000fe40000011400 */
[----:B------:R-:W-:Y:S01]  /*12770*/  LOP3.LUT R9, R9, 0xfffffffc, RZ, 0xc0, !PT ;  /* 0xfffffffc09097812 */ /* 0x000fe200078ec0ff */
[----:B------:R-:W-:Y:S01]  /*12780*/  IMAD.IADD R6, R4, 0x1, -R13 ;  /* 0x0000000104067824 */ /* 0x000fe200078e0a0d */
[----:B------:R-:W-:Y:S01]  /*12790*/  LEA.HI R0, R0, R15, RZ, 0x3 ;  /* 0x0000000f00007211 */ /* 0x000fe200078f18ff */
[----:B------:R-:W-:Y:S01]  /*127a0*/  IMAD.MOV.U32 R20, RZ, RZ, R18 ;  /* 0x000000ffff147224 */ /* 0x000fe200078e0012 */
[----:B------:R-:W-:Y:S01]  /*127b0*/  IADD3 R9, -R9, R4, RZ ;  /* 0x0000000409097210 */ /* 0x000fe20007ffe1ff */
[----:B------:R-:W-:Y:S01]  /*127c0*/  IMAD.MOV.U32 R22, RZ, RZ, R16 ;  /* 0x000000ffff167224 */ /* 0x000fe200078e0010 */
[----:B------:R-:W-:-:S02]  /*127d0*/  LOP3.LUT R0, R0, 0xffffff8, RZ, 0xc0, !PT ;  /* 0x0ffffff800007812 */ /* 0x000fc400078ec0ff */
[----:B------:R-:W-:Y:S02]  /*127e0*/  SHF.R.S32.HI R13, RZ, 0x1f, R6 ;  /* 0x0000001fff0d7819 */ /* 0x000fe40000011406 */
[----:B------:R-:W-:Y:S01]  /*127f0*/  SHF.R.S32.HI R10, RZ, 0x1f, R11 ;  /* 0x0000001fff0a7819 */ /* 0x000fe2000001140b */
[----:B------:R-:W-:Y:S01]  /*12800*/  IMAD.IADD R15, R15, 0x1, -R0 ;  /* 0x000000010f0f7824 */ /* 0x000fe200078e0a00 */
[----:B------:R-:W-:Y:S02]  /*12810*/  LEA.HI R0, R9, R9, RZ, 0x1 ;  /* 0x0000000909007211 */ /* 0x000fe400078f08ff */
[----:B------:R-:W-:Y:S01]  /*12820*/  LEA.HI R4, R13, R6, RZ, 0x2 ;  /* 0x000000060d047211 */ /* 0x000fe200078f10ff */
[----:B------:R-:W-:Y:S01]  /*12830*/  IMAD.MOV.U32 R13, RZ, RZ, c[0x0][0x4e8] ;  /* 0x00013a00ff0d7624 */ /* 0x000fe200078e00ff */
[----:B------:R-:W-:Y:S02]  /*12840*/  LOP3.LUT R0, R0, 0x1ffffffe, RZ, 0xc0, !PT ;  /* 0x1ffffffe00007812 */ /* 0x000fe400078ec0ff */
[----:B------:R-:W-:-:S02]  /*12850*/  SHF.R.S32.HI R14, RZ, 0x2, R4 ;  /* 0x00000002ff0e7819 */ /* 0x000fc40000011404 */
[----:B------:R-:W-:Y:S01]  /*12860*/  IADD3 R0, R9, -R0, RZ ;  /* 0x8000000009007210 */ /* 0x000fe20007ffe0ff */
[----:B------:R-:W-:Y:S01]  /*12870*/  BAR.SYNC.DEFER_BLOCKING 0x1, 0x100 ;  /* 0x0044000000007b1d */ /* 0x000fe20000010000 */
[----:B------:R-:W-:Y:S01]  /*12880*/  ISETP.NE.AND P1, PT, R13, 0x1, PT ;  /* 0x000000010d00780c */ /* 0x000fe20003f25270 */
[----:B------:R-:W-:Y:S02]  /*12890*/  IMAD R15, R15, 0x10, R14 ;  /* 0x000000100f0f7824 */ /* 0x000fe400078e020e */
[----:B------:R-:W-:Y:S02]  /*128a0*/  IMAD R14, R10, c[0x0][0x4d8], RZ ;  /* 0x000136000a0e7a24 */ /* 0x000fe400078e02ff */
[----:B------:R-:W-:Y:S01]  /*128b0*/  IMAD R9, R0, 0x8, R15 ;  /* 0x0000000800097824 */ /* 0x000fe200078e020f */
[----:B------:R-:W-:Y:S01]  /*128c0*/  SHF.R.S32.HI R0, RZ, 0x1f, R8 ;  /* 0x0000001fff007819 */ /* 0x000fe20000011408 */
[----:B------:R-:W-:Y:S02]  /*128d0*/  IMAD R10, R10, c[0x0][0x440], RZ ;  /* 0x000110000a0a7a24 */ /* 0x000fe400078e02ff */
[C---:B------:R-:W-:Y:S01]  /*128e0*/  IMAD R14, R11.reuse, c[0x0][0x4dc], R14 ;  /* 0x000137000b0e7a24 */ /* 0x040fe200078e020e */
[C---:B-----5:R-:W-:Y:S01]  /*128f0*/  LEA R9, R12.reuse, R9, 0x7 ;  /* 0x000000090c097211 */ /* 0x060fe200078e38ff */
[----:B------:R-:W-:Y:S01]  /*12900*/  IMAD R10, R11, c[0x0][0x444], R10 ;  /* 0x000111000b0a7a24 */ /* 0x000fe200078e020a */
[----:B------:R-:W-:Y:S01]  /*12910*/  LEA R12, R12, R15, 0x7 ;  /* 0x0000000f0c0c7211 */ /* 0x000fe200078e38ff */
[----:B------:R-:W-:Y:S01]  /*12920*/  IMAD.IADD R21, R19, 0x1, R14 ;  /* 0x0000000113157824 */ /* 0x000fe200078e020e */
[----:B------:R-:W-:Y:S01]  /*12930*/  MOV R11, R9 ;  /* 0x00000009000b7202 */ /* 0x000fe20000000f00 */
[----:B------:R-:W-:-:S02]  /*12940*/  IMAD.IADD R23, R17, 0x1, R10 ;  /* 0x0000000111177824 */ /* 0x000fc400078e020a */
[----:B------:R-:W-:-:S04]  /*12950*/  @P1 IMAD.HI.U32 R10, R9, c[0x0][0x4ec], RZ ;  /* 0x00013b00090a1a27 */ /* 0x000fc800078e00ff */
[C---:B------:R-:W-:Y:S01]  /*12960*/  IMAD R17, R0.reuse, c[0x0][0x4e0], RZ ;  /* 0x0001380000117a24 */ /* 0x040fe200078e02ff */
[----:B------:R-:W-:Y:S01]  /*12970*/  @P1 SHF.R.U32.HI R11, RZ, c[0x0][0x4f0], R10 ;  /* 0x00013c00ff0b1a19 */ /* 0x000fe2000001160a */
[----:B------:R-:W-:Y:S02]  /*12980*/  IMAD R19, R0, c[0x0][0x448], RZ ;  /* 0x0001120000137a24 */ /* 0x000fe400078e02ff */
[C---:B------:R-:W-:Y:S01]  /*12990*/  IMAD R17, R8.reuse, c[0x0][0x4e4], R17 ;  /* 0x0001390008117a24 */ /* 0x040fe200078e0211 */
[----:B------:R-:W-:Y:S01]  /*129a0*/  IADD3 R0, -R11, RZ, RZ ;  /* 0x000000ff0b007210 */ /* 0x000fe20007ffe1ff */
[C---:B------:R-:W-:Y:S01]  /*129b0*/  IMAD R19, R8.reuse, c[0x0][0x44c], R19 ;  /* 0x0001130008137a24 */ /* 0x040fe200078e0213 */
[----:B------:R-:W-:Y:S01]  /*129c0*/  SHF.R.S32.HI R14, RZ, 0x1f, R11 ;  /* 0x0000001fff0e7819 */ /* 0x000fe2000001140b */
[----:B------:R-:W-:-:S04]  /*129d0*/  IMAD.WIDE.U32 R22, R8, c[0x0][0x448], R22 ;  /* 0x0001120008167a25 */ /* 0x000fc800078e0016 */
[----:B------:R-:W-:-:S04]  /*129e0*/  IMAD.WIDE.U32 R20, R8, c[0x0][0x4e0], R20 ;  /* 0x0001380008147a25 */ /* 0x000fc800078e0014 */
[----:B------:R-:W-:Y:S01]  /*129f0*/  @P1 IMAD.HI.U32 R8, R9, c[0x0][0x4ec], RZ ;  /* 0x00013b0009081a27 */ /* 0x000fe200078e00ff */
[----:B------:R-:W-:-:S03]  /*12a00*/  IADD3 R16, P0, R11, R20, RZ ;  /* 0x000000140b107210 */ /* 0x000fc60007f1e0ff */
[----:B------:R-:W-:Y:S01]  /*12a10*/  IMAD R0, R0, c[0x0][0x4e8], R9 ;  /* 0x00013a0000007a24 */ /* 0x000fe200078e0209 */
[----:B------:R-:W-:Y:S01]  /*12a20*/  IADD3.X R17, R14, R21, R17, P0, !PT ;  /* 0x000000150e117210 */ /* 0x000fe200007fe411 */
[----:B------:R-:W-:Y:S01]  /*12a30*/  IMAD.MOV.U32 R10, RZ, RZ, R9 ;  /* 0x000000ffff0a7224 */ /* 0x000fe200078e0009 */
[----:B------:R-:W-:Y:S01]  /*12a40*/  @P1 SHF.R.U32.HI R10, RZ, c[0x0][0x4f0], R8 ;  /* 0x00013c00ff0a1a19 */ /* 0x000fe20000011608 */
[----:B------:R-:W-:Y:S01]  /*12a50*/  IMAD.IADD R23, R23, 0x1, R19 ;  /* 0x0000000117177824 */ /* 0x000fe200078e0213 */
[----:B------:R-:W-:Y:S01]  /*12a60*/  SHF.R.S32.HI R8, RZ, 0x1f, R0 ;  /* 0x0000001fff087819 */ /* 0x000fe20000011400 */
[----:B------:R-:W-:Y:S01]  /*12a70*/  IMAD.WIDE.U32 R16, R0, c[0x0][0x4c8], R16 ;  /* 0x0001320000107a25 */ /* 0x000fe200078e0010 */
[----:B------:R-:W-:-:S03]  /*12a80*/  IADD3 R14, -R10, RZ, RZ ;  /* 0x000000ff0a0e7210 */ /* 0x000fc60007ffe1ff */
[----:B------:R-:W-:Y:S01]  /*12a90*/  IMAD R11, R8, c[0x0][0x4c8], RZ ;  /* 0x00013200080b7a24 */ /* 0x000fe200078e02ff */
[----:B------:R-:W-:Y:S01]  /*12aa0*/  SHF.R.S32.HI R8, RZ, 0x1f, R10 ;  /* 0x0000001fff087819 */ /* 0x000fe2000001140a */
[----:B------:R-:W-:Y:S02]  /*12ab0*/  IMAD R14, R14, c[0x0][0x4e8], R9 ;  /* 0x00013a000e0e7a24 */ /* 0x000fe400078e0209 */
[----:B------:R-:W-:Y:S01]  /*12ac0*/  IMAD R11, R0, c[0x0][0x4cc], R11 ;  /* 0x00013300000b7a24 */ /* 0x000fe200078e020b */
[----:B------:R-:W-:Y:S01]  /*12ad0*/  LEA R0, P0, R16, c[0x0][0x4a8], 0x2 ;  /* 0x00012a0010007a11 */ /* 0x000fe200078010ff */
[----:B------:R-:W-:Y:S01]  /*12ae0*/  IMAD R9, R8, c[0x0][0x430], RZ ;  /* 0x00010c0008097a24 */ /* 0x000fe200078e02ff */
[----:B------:R-:W-:Y:S01]  /*12af0*/  SHF.R.S32.HI R8, RZ, 0x1f, R14 ;  /* 0x0000001fff087819 */ /* 0x000fe2000001140e */
[----:B------:R-:W-:Y:S02]  /*12b00*/  IMAD.IADD R11, R17, 0x1, R11 ;  /* 0x00000001110b7824 */ /* 0x000fe400078e020b */
[----:B------:R-:W-:Y:S01]  /*12b10*/  SHFL.IDX PT, R18, R0, 0x1, 0x1c1f ;  /* 0x003c1f0000127f89 */ /* 0x000fe200000e0000 */
[----:B------:R-:W-:-:S02]  /*12b20*/  IMAD.WIDE.U32 R22, R10, c[0x0][0x430], R22 ;  /* 0x00010c000a167a25 */ /* 0x000fc400078e0016 */
[----:B------:R-:W-:Y:S02]  /*12b30*/  LEA.HI.X R11, R16, c[0x0][0x4ac], R11, 0x2, P0 ;  /* 0x00012b00100b7a11 */ /* 0x000fe400000f140b */
[----:B------:R-:W-:Y:S01]  /*12b40*/  SHFL.IDX PT, R16, R0, RZ, 0x1c1f ;  /* 0x001c1fff00107589 */ /* 0x000fe200000e0000 */
[----:B------:R-:W-:Y:S01]  /*12b50*/  IMAD R9, R10, c[0x0][0x434], R9 ;  /* 0x00010d000a097a24 */ /* 0x000fe200078e0209 */
[----:B------:R-:W-:Y:S01]  /*12b60*/  LOP3.LUT P0, RZ, R6, 0x3, RZ, 0xc0, !PT ;  /* 0x0000000306ff7812 */ /* 0x000fe2000780c0ff */
[----:B------:R-:W-:Y:S01]  /*12b70*/  IMAD R13, R13, c[0x0][0x388], RZ ;  /* 0x0000e2000d0d7a24 */ /* 0x000fe200078e02ff */
[----:B------:R-:W1:Y:S01]  /*12b80*/  SHFL.IDX PT, R17, R11, RZ, 0x1c1f ;  /* 0x001c1fff0b117589 */ /* 0x000e6200000e0000 */
[----:B------:R-:W-:Y:S02]  /*12b90*/  IMAD.IADD R23, R23, 0x1, R9 ;  /* 0x0000000117177824 */ /* 0x000fe400078e0209 */
[----:B------:R-:W-:Y:S01]  /*12ba0*/  IMAD R9, R8, c[0x0][0x428], RZ ;  /* 0x00010a0008097a24 */ /* 0x000fe200078e02ff */
[----:B------:R3:W4:Y:S01]  /*12bb0*/  SHFL.IDX PT, R19, R11, 0x1, 0x1c1f ;  /* 0x003c1f000b137f89 */ /* 0x00072200000e0000 */
[----:B------:R-:W-:-:S02]  /*12bc0*/  IADD3 R8, R12, 0x8, RZ ;  /* 0x000000080c087810 */ /* 0x000fc40007ffe0ff */
[-C--:B------:R-:W-:Y:S01]  /*12bd0*/  ISETP.GE.OR P2, PT, R12, R13.reuse, P0 ;  /* 0x0000000d0c00720c */ /* 0x080fe20000746670 */
[----:B------:R-:W-:Y:S01]  /*12be0*/  IMAD R9, R14, c[0x0][0x42c], R9 ;  /* 0x00010b000e097a24 */ /* 0x000fe200078e0209 */
[----:B------:R-:W-:Y:S01]  /*12bf0*/  ISETP.GE.OR P0, PT, R8, R13, P0 ;  /* 0x0000000d0800720c */ /* 0x000fe20000706670 */
[----:B------:R-:W-:-:S05]  /*12c00*/  IMAD.WIDE.U32 R14, R14, c[0x0][0x428], R22 ;  /* 0x00010a000e0e7a25 */ /* 0x000fca00078e0016 */
[----:B------:R-:W-:Y:S02]  /*12c10*/  IADD3 R10, R15, R9, RZ ;  /* 0x000000090f0a7210 */ /* 0x000fe40007ffe0ff */
[----:B------:R-:W-:-:S04]  /*12c20*/  LEA R9, P1, R14, c[0x0][0x400], 0x2 ;  /* 0x000100000e097a11 */ /* 0x000fc800078210ff */
[----:B------:R-:W-:Y:S02]  /*12c30*/  LEA.HI.X R10, R14, c[0x0][0x404], R10, 0x2, P1 ;  /* 0x000101000e0a7a11 */ /* 0x000fe400008f140a */
[----:B------:R-:W-:Y:S01]  /*12c40*/  ISETP.GE.AND P1, PT, R8, R13, PT ;  /* 0x0000000d0800720c */ /* 0x000fe20003f26270 */
[----:B-1----:R1:W-:Y:S01]  /*12c50*/  @!P2 ST.E [R16.64], R5 ;  /* 0x000000051000a985 */ /* 0x0023e2000c101912 */
[----:B---3--:R-:W-:-:S03]  /*12c60*/  LOP3.LUT R11, R4, 0x7ffffffc, RZ, 0xc0, !PT ;  /* 0x7ffffffc040b7812 */ /* 0x008fc600078ec0ff */
[----:B----4-:R3:W-:Y:S01]  /*12c70*/  @!P0 ST.E [R18.64], R7 ;  /* 0x0000000712008985 */ /* 0x0107e2000c101912 */
[----:B------:R-:W-:Y:S01]  /*12c80*/  ISETP.GE.AND P0, PT, R12, R13, PT ;  /* 0x0000000d0c00720c */ /* 0x000fe20003f06270 */
[----:B------:R-:W-:Y:S02]  /*12c90*/  IMAD.IADD R11, R6, 0x1, -R11 ;  /* 0x00000001060b7824 */ /* 0x000fe400078e0a0b */
[----:B------:R3:W4:Y:S04]  /*12ca0*/  SHFL.IDX PT, R14, R9, RZ, 0x1c1f ;  /* 0x001c1fff090e7589 */ /* 0x00072800000e0000 */
[----:B------:R3:W2:Y:S01]  /*12cb0*/  SHFL.IDX PT, R15, R10, RZ, 0x1c1f ;  /* 0x001c1fff0a0f7589 */ /* 0x0006a200000e0000 */
[----:B------:R-:W-:Y:S02]  /*12cc0*/  SHF.L.U32 R11, R11, 0x1, RZ ;  /* 0x000000010b0b7819 */ /* 0x000fe400000006ff */
[----:B-1----:R-:W-:-:S03]  /*12cd0*/  P2R R5, PR, RZ, 0x2 ;  /* 0x00000002ff057803 */ /* 0x002fc60000000000 */
[----:B------:R-:W-:Y:S05]  /*12ce0*/  @P0 BRA `(.L_x_2017) ;  /* 0x00000bd000000947 */ /* 0x000fea0003800000 */
[C---:B------:R-:W-:Y:S02]  /*12cf0*/  IADD3 R4, R11.reuse, 0x8, RZ ;  /* 0x000000080b047810 */ /* 0x040fe40007ffe0ff */
[C---:B------:R-:W-:Y:S02]  /*12d00*/  IADD3 R0, R11.reuse, 0x10, RZ ;  /* 0x000000100b007810 */ /* 0x040fe40007ffe0ff */
[----:B------:R-:W-:Y:S02]  /*12d10*/  ISETP.GE.AND P5, PT, R4, c[0x0][0x3c8], PT ;  /* 0x0000f20004007a0c */ /* 0x000fe40003fa6270 */
[C---:B------:R-:W-:Y:S02]  /*12d20*/  ISETP.GE.AND P0, PT, R11.reuse, c[0x0][0x3c8], PT ;  /* 0x0000f2000b007a0c */ /* 0x040fe40003f06270 */
[----:B------:R-:W-:Y:S02]  /*12d30*/  ISETP.GE.AND P4, PT, R0, c[0x0][0x3c8], PT ;  /* 0x0000f20000007a0c */ /* 0x000fe40003f86270 */
[----:B------:R-:W-:-:S02]  /*12d40*/  IADD3 R8, R11, 0x18, RZ ;  /* 0x000000180b087810 */ /* 0x000fc40007ffe0ff */
[C---:B---3--:R-:W-:Y:S02]  /*12d50*/  IADD3 R7, R11.reuse, 0x20, RZ ;  /* 0x000000200b077810 */ /* 0x048fe40007ffe0ff */
[C---:B------:R-:W-:Y:S02]  /*12d60*/  IADD3 R6, R11.reuse, 0x28, RZ ;  /* 0x000000280b067810 */ /* 0x040fe40007ffe0ff */
[----:B------:R-:W-:Y:S02]  /*12d70*/  ISETP.GE.AND P3, PT, R8, c[0x0][0x3c8], PT ;  /* 0x0000f20008007a0c */ /* 0x000fe40003f66270 */
[----:B------:R-:W-:Y:S01]  /*12d80*/  @!P5 LEA.HI R4, R4, R4, RZ, 0x1 ;  /* 0x000000040404d211 */ /* 0x000fe200078f08ff */
[----:B--2-4-:R-:W-:Y:S01]  /*12d90*/  @!P0 IMAD.WIDE R18, R11, 0x4, R14 ;  /* 0x000000040b128825 */ /* 0x014fe200078e020e */
[----:B------:R-:W-:Y:S02]  /*12da0*/  ISETP.GE.AND P2, PT, R7, c[0x0][0x3c8], PT ;  /* 0x0000f20007007a0c */ /* 0x000fe40003f46270 */
[----:B------:R-:W-:-:S02]  /*12db0*/  @!P4 LEA.HI R12, R0, R0, RZ, 0x1 ;  /* 0x00000000000cc211 */ /* 0x000fc400078f08ff */
[----:B------:R-:W-:Y:S01]  /*12dc0*/  IADD3 R0, R11, 0x30, RZ ;  /* 0x000000300b007810 */ /* 0x000fe20007ffe0ff */
[----:B------:R1:W-:Y:S01]  /*12dd0*/  @!P0 ST.E.64 [R18.64], R160 ;  /* 0x000000a012008985 */ /* 0x0003e2000c101b12 */
[----:B------:R-:W-:Y:S02]  /*12de0*/  @!P5 LOP3.LUT R13, R4, 0xfffffffe, RZ, 0xc0, !PT ;  /* 0xfffffffe040dd812 */ /* 0x000fe400078ec0ff */
[----:B------:R-:W-:Y:S02]  /*12df0*/  ISETP.GE.AND P1, PT, R6, c[0x0][0x3c8], PT ;  /* 0x0000f20006007a0c */ /* 0x000fe40003f26270 */
[----:B------:R-:W-:Y:S01]  /*12e00*/  @!P4 LOP3.LUT R17, R12, 0xfffffffe, RZ, 0xc0, !PT ;  /* 0xfffffffe0c11c812 */ /* 0x000fe200078ec0ff */
[--C-:B------:R-:W-:Y:S01]  /*12e10*/  @!P5 IMAD.WIDE R12, R13, 0x4, R14.reuse ;  /* 0x000000040d0cd825 */ /* 0x100fe200078e020e */
[----:B------:R-:W-:Y:S02]  /*12e20*/  ISETP.GE.AND P0, PT, R0, c[0x0][0x3c8], PT ;  /* 0x0000f20000007a0c */ /* 0x000fe40003f06270 */
[----:B------:R-:W-:Y:S01]  /*12e30*/  IADD3 R4, R11, 0x38, RZ ;  /* 0x000000380b047810 */ /* 0x000fe20007ffe0ff */
[----:B------:R-:W-:Y:S01]  /*12e40*/  @!P4 IMAD.WIDE R16, R17, 0x4, R14 ;  /* 0x000000041110c825 */ /* 0x000fe200078e020e */
[----:B------:R2:W-:Y:S01]  /*12e50*/  @!P5 ST.E.64 [R12.64], R132 ;  /* 0x000000840c00d985 */ /* 0x0005e2000c101b12 */
[----:B------:R-:W-:-:S02]  /*12e60*/  @!P3 LEA.HI R8, R8, R8, RZ, 0x1 ;  /* 0x000000080808b211 */ /* 0x000fc400078f08ff */
[----:B------:R-:W-:Y:S01]  /*12e70*/  ISETP.GE.AND P5, PT, R4, c[0x0][0x3c8], PT ;  /* 0x0000f20004007a0c */ /* 0x000fe20003fa6270 */
[----:B------:R3:W-:Y:S01]  /*12e80*/  @!P4 ST.E.64 [R16.64], R136 ;  /* 0x000000881000c985 */ /* 0x0007e2000c101b12 */
[----:B------:R-:W-:Y:S02]  /*12e90*/  @!P2 LEA.HI R7, R7, R7, RZ, 0x1 ;  /* 0x000000070707a211 */ /* 0x000fe400078f08ff */
[----:B------:R-:W-:Y:S02]  /*12ea0*/  @!P1 LEA.HI R6, R6, R6, RZ, 0x1 ;  /* 0x0000000606069211 */ /* 0x000fe400078f08ff */
[----:B------:R-:W-:Y:S02]  /*12eb0*/  @!P0 LEA.HI R0, R0, R0, RZ, 0x1 ;  /* 0x0000000000008211 */ /* 0x000fe400078f08ff */
[----:B------:R-:W-:Y:S02]  /*12ec0*/  @!P2 LOP3.LUT R7, R7, 0xfffffffe, RZ, 0xc0, !PT ;  /* 0xfffffffe0707a812 */ /* 0x000fe400078ec0ff */
[----:B------:R-:W-:-:S03]  /*12ed0*/  @!P1 LOP3.LUT R21, R6, 0xfffffffe, RZ, 0xc0, !PT ;  /* 0xfffffffe06159812 */ /* 0x000fc600078ec0ff */
[--C-:B------:R-:W-:Y:S01]  /*12ee0*/  @!P2 IMAD.WIDE R6, R7, 0x4, R14.reuse ;  /* 0x000000040706a825 */ /* 0x100fe200078e020e */
[----:B------:R-:W-:Y:S02]  /*12ef0*/  @!P5 LEA.HI R4, R4, R4, RZ, 0x1 ;  /* 0x000000040404d211 */ /* 0x000fe400078f08ff */
[----:B-1----:R-:W-:Y:S01]  /*12f00*/  IADD3 R18, R11, 0x40, RZ ;  /* 0x000000400b127810 */ /* 0x002fe20007ffe0ff */
[----:B------:R-:W-:Y:S01]  /*12f10*/  @!P1 IMAD.WIDE R20, R21, 0x4, R14 ;  /* 0x0000000415149825 */ /* 0x000fe200078e020e */
[----:B------:R-:W-:Y:S02]  /*12f20*/  @!P3 LOP3.LUT R19, R8, 0xfffffffe, RZ, 0xc0, !PT ;  /* 0xfffffffe0813b812 */ /* 0x000fe400078ec0ff */
[----:B------:R-:W-:Y:S02]  /*12f30*/  ISETP.GE.AND P4, PT, R18, c[0x0][0x3c8], PT ;  /* 0x0000f20012007a0c */ /* 0x000fe40003f86270 */
[----:B------:R-:W-:Y:S02]  /*12f40*/  IADD3 R8, R11, 0x50, RZ ;  /* 0x000000500b087810 */ /* 0x000fe40007ffe0ff */
[----:B--2---:R-:W-:-:S02]  /*12f50*/  @!P0 LOP3.LUT R13, R0, 0xfffffffe, RZ, 0xc0, !PT ;  /* 0xfffffffe000d8812 */ /* 0x004fc400078ec0ff */
[----:B------:R-:W-:Y:S01]  /*12f60*/  IADD3 R0, R11, 0x58, RZ ;  /* 0x000000580b007810 */ /* 0x000fe20007ffe0ff */
[----:B---3--:R-:W-:Y:S01]  /*12f70*/  @!P3 IMAD.WIDE R16, R19, 0x4, R14 ;  /* 0x000000041310b825 */ /* 0x008fe200078e020e */
[----:B------:R-:W-:-:S05]  /*12f80*/  IADD3 R19, R11, 0x48, RZ ;  /* 0x000000480b137810 */ /* 0x000fca0007ffe0ff */
[----:B------:R-:W-:Y:S01]  /*12f90*/  @!P4 LEA.HI R22, R18, R18, RZ, 0x1 ;  /* 0x000000121216c211 */ /* 0x000fe200078f08ff */
[----:B------:R-:W-:Y:S01]  /*12fa0*/  @!P0 IMAD.WIDE R12, R13, 0x4, R14 ;  /* 0x000000040d0c8825 */ /* 0x000fe200078e020e */
[----:B------:R1:W-:Y:S01]  /*12fb0*/  @!P3 ST.E.64 [R16.64], R140 ;  /* 0x0000008c1000b985 */ /* 0x0003e2000c101b12 */
[----:B------:R-:W-:Y:S02]  /*12fc0*/  ISETP.GE.AND P3, PT, R19, c[0x0][0x3c8], PT ;  /* 0x0000f20013007a0c */ /* 0x000fe40003f66270 */
[----:B------:R-:W-:Y:S01]  /*12fd0*/  IADD3 R18, R11, 0x60, RZ ;  /* 0x000000600b127810 */ /* 0x000fe20007ffe0ff */
[----:B------:R2:W-:Y:S01]  /*12fe0*/  @!P2 ST.E.64 [R6.64], R144 ;  /* 0x000000900600a985 */ /* 0x0005e2000c101b12 */
[----:B------:R-:W-:-:S03]  /*12ff0*/  ISETP.GE.AND P2, PT, R8, c[0x0][0x3c8], PT ;  /* 0x0000f20008007a0c */ /* 0x000fc60003f46270 */
[----:B------:R3:W-:Y:S01]  /*13000*/  @!P1 ST.E.64 [R20.64], R148 ;  /* 0x0000009414009985 */ /* 0x0007e2000c101b12 */
[----:B------:R-:W-:-:S03]  /*13010*/  ISETP.GE.AND P1, PT, R0, c[0x0][0x3c8], PT ;  /* 0x0000f20000007a0c */ /* 0x000fc60003f26270 */
[----:B------:R4:W-:Y:S01]  /*13020*/  @!P0 ST.E.64 [R12.64], R152 ;  /* 0x000000980c008985 */ /* 0x0009e2000c101b12 */
[----:B------:R-:W-:Y:S02]  /*13030*/  ISETP.GE.AND P0, PT, R18, c[0x0][0x3c8], PT ;  /* 0x0000f20012007a0c */ /* 0x000fe40003f06270 */
[----:B------:R-:W-:-:S03]  /*13040*/  @!P3 LEA.HI R19, R19, R19, RZ, 0x1 ;  /* 0x000000131313b211 */ /* 0x000fc600078f08ff */
[----:B------:R-:W-:Y:S02]  /*13050*/  @!P2 LEA.HI R8, R8, R8, RZ, 0x1 ;  /* 0x000000080808a211 */ /* 0x000fe400078f08ff */
[----:B------:R-:W-:Y:S02]  /*13060*/  @!P3 LOP3.LUT R19, R19, 0xfffffffe, RZ, 0xc0, !PT ;  /* 0xfffffffe1313b812 */ /* 0x000fe400078ec0ff */
[----:B------:R-:W-:-:S04]  /*13070*/  @!P1 LEA.HI R0, R0, R0, RZ, 0x1 ;  /* 0x0000000000009211 */ /* 0x000fc800078f08ff */
[----:B------:R-:W-:Y:S02]  /*13080*/  @!P0 LEA.HI R18, R18, R18, RZ, 0x1 ;  /* 0x0000001212128211 */ /* 0x000fe400078f08ff */
[----:B-1----:R-:W-:Y:S02]  /*13090*/  @!P5 LOP3.LUT R17, R4, 0xfffffffe, RZ, 0xc0, !PT ;  /* 0xfffffffe0411d812 */ /* 0x002fe400078ec0ff */
[C---:B------:R-:W-:Y:S02]  /*130a0*/  IADD3 R4, R11.reuse, 0x68, RZ ;  /* 0x000000680b047810 */ /* 0x040fe40007ffe0ff */
[----:B--2---:R-:W-:Y:S02]  /*130b0*/  @!P4 LOP3.LUT R7, R22, 0xfffffffe, RZ, 0xc0, !PT ;  /* 0xfffffffe1607c812 */ /* 0x004fe400078ec0ff */
[----:B------:R-:W-:Y:S02]  /*130c0*/  IADD3 R16, R11, 0x70, RZ ;  /* 0x000000700b107810 */ /* 0x000fe40007ffe0ff */
[----:B---3--:R-:W-:Y:S01]  /*130d0*/  @!P1 LOP3.LUT R21, R0, 0xfffffffe, RZ, 0xc0, !PT ;  /* 0xfffffffe00159812 */ /* 0x008fe200078ec0ff */
[----:B------:R-:W-:Y:S01]  /*130e0*/  @!P4 IMAD.WIDE R6, R7, 0x4, R14 ;  /* 0x000000040706c825 */ /* 0x000fe200078e020e */
[----:B------:R-:W-:-:S02]  /*130f0*/  IADD3 R22, R11, 0x78, RZ ;  /* 0x000000780b167810 */ /* 0x000fc40007ffe0ff */
[----:B------:R-:W-:Y:S01]  /*13100*/  IADD3 R0, R11, 0x90, RZ ;  /* 0x000000900b007810 */ /* 0x000fe20007ffe0ff */
[--C-:B----4-:R-:W-:Y:S01]  /*13110*/  @!P5 IMAD.WIDE R12, R17, 0x4, R14.reuse ;  /* 0x00000004110cd825 */ /* 0x110fe200078e020e */
[----:B------:R-:W-:Y:S02]  /*13120*/  @!P2 LOP3.LUT R17, R8, 0xfffffffe, RZ, 0xc0, !PT ;  /* 0xfffffffe0811a812 */ /* 0x000fe400078ec0ff */
[----:B------:R-:W-:Y:S01]  /*13130*/  IADD3 R8, R11, 0x88, RZ ;  /* 0x000000880b087810 */ /* 0x000fe20007ffe0ff */
[----:B------:R-:W-:Y:S01]  /*13140*/  @!P1 IMAD.WIDE R20, R21, 0x4, R14 ;  /* 0x0000000415149825 */ /* 0x000fe200078e020e */
[----:B------:R1:W-:Y:S01]  /*13150*/  @!P5 ST.E.64 [R12.64], R156 ;  /* 0x0000009c0c00d985 */ /* 0x0003e2000c101b12 */
[----:B------:R-:W-:-:S03]  /*13160*/  ISETP.GE.AND P5, PT, R4, c[0x0][0x3c8], PT ;  /* 0x0000f20004007a0c */ /* 0x000fc60003fa6270 */
[----:B------:R2:W-:Y:S01]  /*13170*/  @!P4 ST.E.64 [R6.64], R36 ;  /* 0x000000240600c985 */ /* 0x0005e2000c101b12 */
[----:B------:R-:W-:-:S09]  /*13180*/  ISETP.GE.AND P4, PT, R16, c[0x0][0x3c8], PT ;  /* 0x0000f20010007a0c */ /* 0x000fd20003f86270 */
[----:B------:R-:W-:-:S04]  /*13190*/  @!P5 LEA.HI R4, R4, R4, RZ, 0x1 ;  /* 0x000000040404d211 */ /* 0x000fc800078f08ff */
[----:B------:R-:W-:Y:S02]  /*131a0*/  @!P4 LEA.HI R16, R16, R16, RZ, 0x1 ;  /* 0x000000101010c211 */ /* 0x000fe400078f08ff */
[----:B-1----:R-:W-:Y:S01]  /*131b0*/  @!P0 LOP3.LUT R13, R18, 0xfffffffe, RZ, 0xc0, !PT ;  /* 0xfffffffe120d8812 */ /* 0x002fe200078ec0ff */
[----:B--2---:R-:W-:-:S04]  /*131c0*/  @!P3 IMAD.WIDE R6, R19, 0x4, R14 ;  /* 0x000000041306b825 */ /* 0x004fc800078e020e */
[--C-:B------:R-:W-:Y:S01]  /*131d0*/  @!P2 IMAD.WIDE R18, R17, 0x4, R14.reuse ;  /* 0x000000041112a825 */ /* 0x100fe200078e020e */
[----:B------:R1:W-:Y:S01]  /*131e0*/  @!P3 ST.E.64 [R6.64], R40 ;  /* 0x000000280600b985 */ /* 0x0003e2000c101b12 */
[----:B------:R-:W-:Y:S02]  /*131f0*/  IADD3 R17, R11, 0x80, RZ ;  /* 0x000000800b117810 */ /* 0x000fe40007ffe0ff */
[----:B------:R-:W-:Y:S01]  /*13200*/  @!P0 IMAD.WIDE R12, R13, 0x4, R14 ;  /* 0x000000040d0c8825 */ /* 0x000fe200078e020e */
[----:B------:R2:W-:Y:S01]  /*13210*/  @!P2 ST.E.64 [R18.64], R44 ;  /* 0x0000002c1200a985 */ /* 0x0005e2000c101b12 */
[----:B------:R-:W-:Y:S02]  /*13220*/  ISETP.GE.AND P3, PT, R22, c[0x0][0x3c8], PT ;  /* 0x0000f20016007a0c */ /* 0x000fe40003f66270 */
[----:B------:R-:W-:Y:S01]  /*13230*/  ISETP.GE.AND P2, PT, R17, c[0x0][0x3c8], PT ;  /* 0x0000f20011007a0c */ /* 0x000fe20003f46270 */
[----:B------:R3:W-:Y:S01]  /*13240*/  @!P1 ST.E.64 [R20.64], R48 ;  /* 0x0000003014009985 */ /* 0x0007e2000c101b12 */
[----:B------:R-:W-:-:S03]  /*13250*/  ISETP.GE.AND P1, PT, R8, c[0x0][0x3c8], PT ;  /* 0x0000f20008007a0c */ /* 0x000fc60003f26270 */
[----:B------:R4:W-:Y:S01]  /*13260*/  @!P0 ST.E.64 [R12.64], R52 ;  /* 0x000000340c008985 */ /* 0x0009e2000c101b12 */
[----:B------:R-:W-:-:S05]  /*13270*/  ISETP.GE.AND P0, PT, R0, c[0x0][0x3c8], PT ;  /* 0x0000f20000007a0c */ /* 0x000fca0003f06270 */
[----:B------:R-:W-:Y:S02]  /*13280*/  @!P3 LEA.HI R22, R22, R22, RZ, 0x1 ;  /* 0x000000161616b211 */ /* 0x000fe400078f08ff */
[----:B------:R-:W-:Y:S02]  /*13290*/  @!P2 LEA.HI R17, R17, R17, RZ, 0x1 ;  /* 0x000000111111a211 */ /* 0x000fe400078f08ff */
[----:B------:R-:W-:Y:S02]  /*132a0*/  @!P1 LEA.HI R8, R8, R8, RZ, 0x1 ;  /* 0x0000000808089211 */ /* 0x000fe400078f08ff */
[----:B------:R-:W-:Y:S02]  /*132b0*/  @!P2 LOP3.LUT R17, R17, 0xfffffffe, RZ, 0xc0, !PT ;  /* 0xfffffffe1111a812 */ /* 0x000fe400078ec0ff */
[----:B------:R-:W-:Y:S02]  /*132c0*/  @!P0 LEA.HI R0, R0, R0, RZ, 0x1 ;  /* 0x0000000000008211 */ /* 0x000fe400078f08ff */
[----:B-1----:R-:W-:-:S02]  /*132d0*/  @!P5 LOP3.LUT R7, R4, 0xfffffffe, RZ, 0xc0, !PT ;  /* 0xfffffffe0407d812 */ /* 0x002fc400078ec0ff */
[----:B------:R-:W-:Y:S02]  /*132e0*/  IADD3 R4, R11, 0x98, RZ ;  /* 0x000000980b047810 */ /* 0x000fe40007ffe0ff */
[----:B--2---:R-:W-:Y:S01]  /*132f0*/  @!P4 LOP3.LUT R19, R16, 0xfffffffe, RZ, 0xc0, !PT ;  /* 0xfffffffe1013c812 */ /* 0x004fe200078ec0ff */
[----:B------:R-:W-:Y:S01]  /*13300*/  @!P5 IMAD.WIDE R6, R7, 0x4, R14 ;  /* 0x000000040706d825 */ /* 0x000fe200078e020e */
[----:B---3--:R-:W-:-:S03]  /*13310*/  @!P1 LOP3.LUT R21, R8, 0xfffffffe, RZ, 0xc0, !PT ;  /* 0xfffffffe08159812 */ /* 0x008fc600078ec0ff */
[--C-:B------:R-:W-:Y:S01]  /*13320*/  @!P2 IMAD.WIDE R16, R17, 0x4, R14.reuse ;  /* 0x000000041110a825 */ /* 0x100fe200078e020e */
[----:B------:R1:W-:Y:S01]  /*13330*/  @!P5 ST.E.64 [R6.64], R56 ;  /* 0x000000380600d985 */ /* 0x0003e2000c101b12 */
[----:B------:R-:W-:Y:S02]  /*13340*/  ISETP.GE.AND P5, PT, R4, c[0x0][0x3c8], PT ;  /* 0x0000f20004007a0c */ /* 0x000fe40003fa6270 */
[----:B----4-:R-:W-:Y:S01]  /*13350*/  @!P4 IMAD.WIDE R12, R19, 0x4, R14 ;  /* 0x00000004130cc825 */ /* 0x010fe200078e020e */
[----:B------:R-:W-:Y:S02]  /*13360*/  @!P3 LOP3.LUT R19, R22, 0xfffffffe, RZ, 0xc0, !PT ;  /* 0xfffffffe1613b812 */ /* 0x000fe400078ec0ff */
[C---:B------:R-:W-:Y:S02]  /*13370*/  IADD3 R8, R11.reuse, 0xa0, RZ ;  /* 0x000000a00b087810 */ /* 0x040fe40007ffe0ff */
[----:B------:R2:W-:Y:S01]  /*13380*/  @!P4 ST.E.64 [R12.64], R60 ;  /* 0x0000003c0c00c985 */ /* 0x0005e2000c101b12 */
[----:B------:R-:W-:-:S02]  /*13390*/  IADD3 R20, R11, 0xb0, RZ ;  /* 0x000000b00b147810 */ /* 0x000fc40007ffe0ff */
[----:B------:R-:W-:Y:S02]  /*133a0*/  ISETP.GE.AND P6, PT, R8, c[0x0][0x3c8], PT ;  /* 0x0000f20008007a0c */ /* 0x000fe40003fc6270 */
[----:B------:R-:W-:Y:S02]  /*133b0*/  IADD3 R22, R11, 0xc0, RZ ;  /* 0x000000c00b167810 */ /* 0x000fe40007ffe0ff */
[----:B------:R-:W-:-:S04]  /*133c0*/  @!P5 LEA.HI R4, R4, R4, RZ, 0x1 ;  /* 0x000000040404d211 */ /* 0x000fc800078f08ff */
[----:B------:R-:W-:Y:S02]  /*133d0*/  @!P5 LOP3.LUT R23, R4, 0xfffffffe, RZ, 0xc0, !PT ;  /* 0xfffffffe0417d812 */ /* 0x000fe400078ec0ff */
[----:B------:R-:W-:-:S03]  /*133e0*/  IADD3 R4, R11, 0xc8, RZ ;  /* 0x000000c80b047810 */ /* 0x000fc60007ffe0ff */
[----:B------:R-:W-:Y:S02]  /*133f0*/  @!P6 LEA.HI R8, R8, R8, RZ, 0x1 ;  /* 0x000000080808e211 */ /* 0x000fe400078f08ff */
[----:B-1----:R-:W-:Y:S02]  /*13400*/  @!P0 LOP3.LUT R7, R0, 0xfffffffe, RZ, 0xc0, !PT ;  /* 0xfffffffe00078812 */ /* 0x002fe400078ec0ff */
[----:B------:R-:W-:-:S03]  /*13410*/  IADD3 R0, R11, 0xb8, RZ ;  /* 0x000000b80b007810 */ /* 0x000fc60007ffe0ff */
[----:B------:R-:W-:-:S04]  /*13420*/  @!P0 IMAD.WIDE R6, R7, 0x4, R14 ;  /* 0x0000000407068825 */ /* 0x000fc800078e020e */
[----:B--2---:R-:W-:-:S04]  /*13430*/  @!P3 IMAD.WIDE R12, R19, 0x4, R14 ;  /* 0x00000004130cb825 */ /* 0x004fc800078e020e */
[----:B------:R-:W-:Y:S01]  /*13440*/  @!P1 IMAD.WIDE R18, R21, 0x4, R14 ;  /* 0x0000000415129825 */ /* 0x000fe200078e020e */
[----:B------:R-:W-:Y:S01]  /*13450*/  IADD3 R21, R11, 0xa8, RZ ;  /* 0x000000a80b157810 */ /* 0x000fe20007ffe0ff */
[----:B------:R1:W-:Y:S01]  /*13460*/  @!P3 ST.E.64 [R12.64], R64 ;  /* 0x000000400c00b985 */ /* 0x0003e2000c101b12 */
[----:B------:R-:W-:Y:S02]  /*13470*/  ISETP.GE.AND P3, PT, R20, c[0x0][0x3c8], PT ;  /* 0x0000f20014007a0c */ /* 0x000fe40003f66270 */
[----:B------:R-:W-:Y:S01]  /*13480*/  ISETP.GE.AND P4, PT, R21, c[0x0][0x3c8], PT ;  /* 0x0000f20015007a0c */ /* 0x000fe20003f86270 */
[----:B------:R2:W-:Y:S01]  /*13490*/  @!P2 ST.E.64 [R16.64], R68 ;  /* 0x000000441000a985 */ /* 0x0005e2000c101b12 */
[----:B------:R-:W-:-:S03]  /*134a0*/  ISETP.GE.AND P2, PT, R0, c[0x0][0x3c8], PT ;  /* 0x0000f20000007a0c */ /* 0x000fc60003f46270 */
[----:B------:R3:W-:Y:S01]  /*134b0*/  @!P1 ST.E.64 [R18.64], R72 ;  /* 0x0000004812009985 */ /* 0x0007e2000c101b12 */
[----:B------:R-:W-:-:S03]  /*134c0*/  ISETP.GE.AND P1, PT, R22, c[0x0][0x3c8], PT ;  /* 0x0000f20016007a0c */ /* 0x000fc60003f26270 */
[----:B------:R4:W-:Y:S01]  /*134d0*/  @!P0 ST.E.64 [R6.64], R76 ;  /* 0x0000004c06008985 */ /* 0x0009e2000c101b12 */
[----:B------:R-:W-:Y:S02]  /*134e0*/  ISETP.GE.AND P0, PT, R4, c[0x0][0x3c8], PT ;  /* 0x0000f20004007a0c */ /* 0x000fe40003f06270 */
[----:B------:R-:W-:Y:S02]  /*134f0*/  @!P3 LEA.HI R20, R20, R20, RZ, 0x1 ;  /* 0x000000141414b211 */ /* 0x000fe400078f08ff */
[----:B------:R-:W-:Y:S02]  /*13500*/  @!P4 LEA.HI R21, R21, R21, RZ, 0x1 ;  /* 0x000000151515c211 */ /* 0x000fe400078f08ff */
[----:B------:R-:W-:Y:S02]  /*13510*/  @!P2 LEA.HI R0, R0, R0, RZ, 0x1 ;  /* 0x000000000000a211 */ /* 0x000fe400078f08ff */
[----:B------:R-:W-:Y:S02]  /*13520*/  @!P4 LOP3.LUT R21, R21, 0xfffffffe, RZ, 0xc0, !PT ;  /* 0xfffffffe1515c812 */ /* 0x000fe400078ec0ff */
[----:B------:R-:W-:-:S03]  /*13530*/  @!P1 LEA.HI R22, R22, R22, RZ, 0x1 ;  /* 0x0000001616169211 */ /* 0x000fc600078f08ff */
[----:B------:R-:W-:Y:S01]  /*13540*/  @!P0 LEA.HI R4, R4, R4, RZ, 0x1 ;  /* 0x0000000404048211 */ /* 0x000fe200078f08ff */
[--C-:B-1----:R-:W-:Y:S01]  /*13550*/  @!P5 IMAD.WIDE R12, R23, 0x4, R14.reuse ;  /* 0x00000004170cd825 */ /* 0x102fe200078e020e */
[----:B------:R-:W-:Y:S02]  /*13560*/  IADD3 R23, R11, 0xe0, RZ ;  /* 0x000000e00b177810 */ /* 0x000fe40007ffe0ff */
[----:B--2---:R-:W-:Y:S02]  /*13570*/  @!P3 LOP3.LUT R17, R20, 0xfffffffe, RZ, 0xc0, !PT ;  /* 0xfffffffe1411b812 */ /* 0x004fe400078ec0ff */
[----:B------:R1:W-:Y:S01]  /*13580*/  @!P5 ST.E.64 [R12.64], R80 ;  /* 0x000000500c00d985 */ /* 0x0003e2000c101b12 */
[----:B------:R-:W-:Y:S01]  /*13590*/  @!P4 IMAD.WIDE R20, R21, 0x4, R14 ;  /* 0x000000041514c825 */ /* 0x000fe200078e020e */
[----:B---3--:R-:W-:-:S03]  /*135a0*/  @!P1 LOP3.LUT R19, R22, 0xfffffffe, RZ, 0xc0, !PT ;  /* 0xfffffffe16139812 */ /* 0x008fc600078ec0ff */
[--C-:B------:R-:W-:Y:S01]  /*135b0*/  @!P3 IMAD.WIDE R16, R17, 0x4, R14.reuse ;  /* 0x000000041110b825 */ /* 0x100fe200078e020e */
[----:B------:R-:W-:Y:S02]  /*135c0*/  IADD3 R22, R11, 0xe8, RZ ;  /* 0x000000e80b167810 */ /* 0x000fe40007ffe0ff */
[----:B----4-:R-:W-:Y:S01]  /*135d0*/  @!P6 LOP3.LUT R7, R8, 0xfffffffe, RZ, 0xc0, !PT ;  /* 0xfffffffe0807e812 */ /* 0x010fe200078ec0ff */
[----:B------:R-:W-:Y:S01]  /*135e0*/  @!P1 IMAD.WIDE R18, R19, 0x4, R14 ;  /* 0x0000000413129825 */ /* 0x000fe200078e020e */
[----:B------:R-:W-:-:S03]  /*135f0*/  IADD3 R8, R11, 0xf8, RZ ;  /* 0x000000f80b087810 */ /* 0x000fc60007ffe0ff */
[----:B------:R-:W-:-:S05]  /*13600*/  @!P6 IMAD.WIDE R6, R7, 0x4, R14 ;  /* 0x000000040706e825 */ /* 0x000fca00078e020e */
[----:B------:R2:W-:Y:S04]  /*13610*/  @!P6 ST.E.64 [R6.64], R84 ;  /* 0x000000540600e985 */ /* 0x0005e8000c101b12 */
[----:B------:R3:W-:Y:S04]  /*13620*/  @!P4 ST.E.64 [R20.64], R88 ;  /* 0x000000581400c985 */ /* 0x0007e8000c101b12 */
[----:B------:R-:W-:Y:S01]  /*13630*/  @!P3 ST.E.64 [R16.64], R92 ;  /* 0x0000005c1000b985 */ /* 0x000fe2000c101b12 */
[----:B------:R-:W-:Y:S02]  /*13640*/  ISETP.GE.AND P3, PT, R23, c[0x0][0x3c8], PT ;  /* 0x0000f20017007a0c */ /* 0x000fe40003f66270 */
[----:B-1----:R-:W-:-:S02]  /*13650*/  @!P2 LOP3.LUT R13, R0, 0xfffffffe, RZ, 0xc0, !PT ;  /* 0xfffffffe000da812 */ /* 0x002fc400078ec0ff */
[----:B------:R-:W-:-:S03]  /*13660*/  IADD3 R0, R11, 0xd0, RZ ;  /* 0x000000d00b007810 */ /* 0x000fc60007ffe0ff */
[----:B------:R-:W-:Y:S01]  /*13670*/  @!P2 IMAD.WIDE R12, R13, 0x4, R14 ;  /* 0x000000040d0ca825 */ /* 0x000fe200078e020e */
[----:B------:R-:W-:-:S04]  /*13680*/  ISETP.GE.AND P5, PT, R0, c[0x0][0x3c8], PT ;  /* 0x0000f20000007a0c */ /* 0x000fc80003fa6270 */
[----:B------:R1:W-:Y:S01]  /*13690*/  @!P2 ST.E.64 [R12.64], R96 ;  /* 0x000000600c00a985 */ /* 0x0003e2000c101b12 */
[----:B------:R-:W-:Y:S02]  /*136a0*/  ISETP.GE.AND P2, PT, R22, c[0x0][0x3c8], PT ;  /* 0x0000f20016007a0c */ /* 0x000fe40003f46270 */
[----:B------:R-:W-:Y:S01]  /*136b0*/  @!P3 LEA.HI R23, R23, R23, RZ, 0x1 ;  /* 0x000000171717b211 */ /* 0x000fe200078f08ff */
[----:B------:R4:W-:Y:S03]  /*136c0*/  @!P1 ST.E.64 [R18.64], R100 ;  /* 0x0000006412009985 */ /* 0x0009e6000c101b12 */
[----:B------:R-:W-:Y:S02]  /*136d0*/  @!P3 LOP3.LUT R23, R23, 0xfffffffe, RZ, 0xc0, !PT ;  /* 0xfffffffe1717b812 */ /* 0x000fe400078ec0ff */
[----:B--2---:R-:W-:Y:S02]  /*136e0*/  @!P0 LOP3.LUT R7, R4, 0xfffffffe, RZ, 0xc0, !PT ;  /* 0xfffffffe04078812 */ /* 0x004fe400078ec0ff */
[----:B------:R-:W-:-:S02]  /*136f0*/  IADD3 R4, R11, 0xd8, RZ ;  /* 0x000000d80b047810 */ /* 0x000fc40007ffe0ff */
[----:B---3--:R-:W-:Y:S01]  /*13700*/  IADD3 R20, R11, 0xf0, RZ ;  /* 0x000000f00b147810 */ /* 0x008fe20007ffe0ff */
[----:B------:R-:W-:Y:S01]  /*13710*/  @!P0 IMAD.WIDE R6, R7, 0x4, R14 ;  /* 0x0000000407068825 */ /* 0x000fe200078e020e */
[----:B------:R-:W-:Y:S02]  /*13720*/  ISETP.GE.AND P4, PT, R4, c[0x0][0x3c8], PT ;  /* 0x0000f20004007a0c */ /* 0x000fe40003f86270 */
[----:B------:R-:W-:Y:S02]  /*13730*/  ISETP.GE.AND P1, PT, R20, c[0x0][0x3c8], PT ;  /* 0x0000f20014007a0c */ /* 0x000fe40003f26270 */
[----:B------:R2:W-:Y:S01]  /*13740*/  @!P0 ST.E.64 [R6.64], R104 ;  /* 0x0000006806008985 */ /* 0x0005e2000c101b12 */
[----:B------:R-:W-:Y:S02]  /*13750*/  ISETP.GE.AND P0, PT, R8, c[0x0][0x3c8], PT ;  /* 0x0000f20008007a0c */ /* 0x000fe40003f06270 */
[----:B------:R-:W-:Y:S02]  /*13760*/  @!P5 LEA.HI R0, R0, R0, RZ, 0x1 ;  /* 0x000000000000d211 */ /* 0x000fe400078f08ff */
[----:B------:R-:W-:-:S04]  /*13770*/  @!P2 LEA.HI R22, R22, R22, RZ, 0x1 ;  /* 0x000000161616a211 */ /* 0x000fc800078f08ff */
[----:B------:R-:W-:Y:S02]  /*13780*/  @!P4 LEA.HI R4, R4, R4, RZ, 0x1 ;  /* 0x000000040404c211 */ /* 0x000fe400078f08ff */
[----:B------:R-:W-:Y:S02]  /*13790*/  @!P1 LEA.HI R20, R20, R20, RZ, 0x1 ;  /* 0x0000001414149211 */ /* 0x000fe400078f08ff */
[----:B-1----:R-:W-:Y:S02]  /*137a0*/  @!P4 LOP3.LUT R13, R4, 0xfffffffe, RZ, 0xc0, !PT ;  /* 0xfffffffe040dc812 */ /* 0x002fe400078ec0ff */
[----:B------:R-:W-:Y:S02]  /*137b0*/  @!P0 LEA.HI R8, R8, R8, RZ, 0x1 ;  /* 0x0000000808088211 */ /* 0x000fe400078f08ff */
[----:B------:R-:W-:Y:S01]  /*137c0*/  @!P2 LOP3.LUT R17, R22, 0xfffffffe, RZ, 0xc0, !PT ;  /* 0xfffffffe1611a812 */ /* 0x000fe200078ec0ff */
[----:B------:R-:W-:Y:S01]  /*137d0*/  @!P4 IMAD.WIDE R12, R13, 0x4, R14 ;  /* 0x000000040d0cc825 */ /* 0x000fe200078e020e */
[----:B----4-:R-:W-:-:S02]  /*137e0*/  @!P1 LOP3.LUT R19, R20, 0xfffffffe, RZ, 0xc0, !PT ;  /* 0xfffffffe14139812 */ /* 0x010fc400078ec0ff */
[----:B------:R-:W-:Y:S01]  /*137f0*/  @!P0 LOP3.LUT R21, R8, 0xfffffffe, RZ, 0xc0, !PT ;  /* 0xfffffffe08158812 */ /* 0x000fe200078ec0ff */
[----:B------:R-:W-:-:S04]  /*13800*/  @!P3 IMAD.WIDE R22, R23, 0x4, R14 ;  /* 0x000000041716b825 */ /* 0x000fc800078e020e */
[----:B------:R-:W-:Y:S01]  /*13810*/  @!P2 IMAD.WIDE R16, R17, 0x4, R14 ;  /* 0x000000041110a825 */ /* 0x000fe200078e020e */
[----:B--2---:R-:W-:-:S03]  /*13820*/  @!P5 LOP3.LUT R7, R0, 0xfffffffe, RZ, 0xc0, !PT ;  /* 0xfffffffe0007d812 */ /* 0x004fc600078ec0ff */
[----:B------:R-:W-:-:S04]  /*13830*/  @!P1 IMAD.WIDE R18, R19, 0x4, R14 ;  /* 0x0000000413129825 */ /* 0x000fc800078e020e */
[----:B------:R-:W-:-:S04]  /*13840*/  @!P5 IMAD.WIDE R6, R7, 0x4, R14 ;  /* 0x000000040706d825 */ /* 0x000fc800078e020e */
[----:B------:R-:W-:Y:S01]  /*13850*/  @!P0 IMAD.WIDE R14, R21, 0x4, R14 ;  /* 0x00000004150e8825 */ /* 0x000fe200078e020e */
[----:B------:R1:W-:Y:S04]  /*13860*/  @!P5 ST.E.64 [R6.64], R108 ;  /* 0x0000006c0600d985 */ /* 0x0003e8000c101b12 */
[----:B------:R1:W-:Y:S04]  /*13870*/  @!P4 ST.E.64 [R12.64], R112 ;  /* 0x000000700c00c985 */ /* 0x0003e8000c101b12 */
[----:B------:R1:W-:Y:S04]  /*13880*/  @!P3 ST.E.64 [R22.64], R116 ;  /* 0x000000741600b985 */ /* 0x0003e8000c101b12 */
[----:B------:R1:W-:Y:S04]  /*13890*/  @!P2 ST.E.64 [R16.64], R120 ;  /* 0x000000781000a985 */ /* 0x0003e8000c101b12 */
[----:B------:R1:W-:Y:S04]  /*138a0*/  @!P1 ST.E.64 [R18.64], R124 ;  /* 0x0000007c12009985 */ /* 0x0003e8000c101b12 */
[----:B------:R1:W-:Y:S02]  /*138b0*/  @!P0 ST.E.64 [R14.64], R128 ;  /* 0x000000800e008985 */ /* 0x0003e4000c101b12 */
.L_x_2017:
[----:B------:R-:W-:Y:S05]  /*138c0*/  BSYNC B0 ;  /* 0x0000000000007941 */ /* 0x000fea0003800000 */
.L_x_2016:
[----:B------:R-:W-:Y:S01]  /*138d0*/  ISETP.NE.AND P0, PT, R5, RZ, PT ;  /* 0x000000ff0500720c */ /* 0x000fe20003f05270 */
[----:B-1----:R1:W3:Y:S04]  /*138e0*/  SHFL.IDX PT, R13, R10, 0x1, 0x1c1f ;  /* 0x003c1f000a0d7f89 */ /* 0x0022e800000e0000 */
[----:B------:R1:W4:Y:S08]  /*138f0*/  SHFL.IDX PT, R12, R9, 0x1, 0x1c1f ;  /* 0x003c1f00090c7f89 */ /* 0x00033000000e0000 */
        /* <DEDUP_REMOVED lines=12> */
[--C-:B-1-34-:R-:W-:Y:S01]  /*139c0*/  @!P2 IMAD.WIDE R8, R11, 0x4, R12.reuse ;  /* 0x000000040b08a825 */ /* 0x11afe200078e020c */
[----:B------:R-:W-:Y:S02]  /*139d0*/  @!P1 LOP3.LUT R6, R6, 0xfffffffe, RZ, 0xc0, !PT ;  /* 0xfffffffe06069812 */ /* 0x000fe400078ec0ff */
[----:B------:R-:W-:Y:S02]  /*139e0*/  @!P0 LOP3.LUT R5, R5, 0xfffffffe, RZ, 0xc0, !PT ;  /* 0xfffffffe05058812 */ /* 0x000fe400078ec0ff */
[C---:B------:R-:W-:Y:S01]  /*139f0*/  IADD3 R18, R11.reuse, 0x28, RZ ;  /* 0x000000280b127810 */ /* 0x040fe20007ffe0ff */
[--C-:B------:R-:W-:Y:S01]  /*13a00*/  @!P1 IMAD.WIDE R6, R6, 0x4, R12.reuse ;  /* 0x0000000406069825 */ /* 0x100fe200078e020c */
[C---:B------:R-:W-:Y:S01]  /*13a10*/  IADD3 R17, R11.reuse, 0x30, RZ ;  /* 0x000000300b117810 */ /* 0x040fe20007ffe0ff */
[----:B------:R1:W-:Y:S01]  /*13a20*/  @!P2 ST.E.64 [R8.64], R162 ;  /* 0x000000a20800a985 */ /* 0x0003e2000c101b12 */
[----:B------:R-:W-:Y:S01]  /*13a30*/  IADD3 R16, R11, 0x38, RZ ;  /* 0x000000380b107810 */ /* 0x000fe20007ffe0ff */
[----:B--2---:R-:W-:Y:S01]  /*13a40*/  @!P0 IMAD.WIDE R14, R5, 0x4, R12 ;  /* 0x00000004050e8825 */ /* 0x004fe200078e020c */
[C---:B------:R-:W-:Y:S01]  /*13a50*/  IADD3 R10, R11.reuse, 0x40, RZ ;  /* 0x000000400b0a7810 */ /* 0x040fe20007ffe0ff */
[----:B------:R2:W-:Y:S01]  /*13a60*/  @!P1 ST.E.64 [R6.64], R134 ;  /* 0x0000008606009985 */ /* 0x0005e2000c101b12 */
[----:B------:R-:W-:-:S02]  /*13a70*/  IADD3 R5, R11, 0x48, RZ ;  /* 0x000000480b057810 */ /* 0x000fc40007ffe0ff */
[----:B------:R-:W-:Y:S01]  /*13a80*/  ISETP.GE.AND P4, PT, R18, c[0x0][0x3c8], PT ;  /* 0x0000f20012007a0c */ /* 0x000fe20003f86270 */
[----:B------:R3:W-:Y:S01]  /*13a90*/  @!P0 ST.E.64 [R14.64], R138 ;  /* 0x0000008a0e008985 */ /* 0x0007e2000c101b12 */
[----:B------:R-:W-:Y:S02]  /*13aa0*/  ISETP.GE.AND P3, PT, R17, c[0x0][0x3c8], PT ;  /* 0x0000f20011007a0c */ /* 0x000fe40003f66270 */
[----:B------:R-:W-:Y:S02]  /*13ab0*/  ISETP.GE.AND P2, PT, R16, c[0x0][0x3c8], PT ;  /* 0x0000f20010007a0c */ /* 0x000fe40003f46270 */
[----:B------:R-:W-:Y:S02]  /*13ac0*/  ISETP.GE.AND P1, PT, R10, c[0x0][0x3c8], PT ;  /* 0x0000f2000a007a0c */ /* 0x000fe40003f26270 */
[----:B------:R-:W-:Y:S02]  /*13ad0*/  @!P6 LEA.HI R4, R4, R4, RZ, 0x1 ;  /* 0x000000040404e211 */ /* 0x000fe400078f08ff */
[----:B------:R-:W-:-:S02]  /*13ae0*/  ISETP.GE.AND P0, PT, R5, c[0x0][0x3c8], PT ;  /* 0x0000f20005007a0c */ /* 0x000fc40003f06270 */
[----:B------:R-:W-:Y:S02]  /*13af0*/  @!P5 LEA.HI R0, R0, R0, RZ, 0x1 ;  /* 0x000000000000d211 */ /* 0x000fe400078f08ff */
[----:B------:R-:W-:Y:S02]  /*13b00*/  @!P4 LEA.HI R18, R18, R18, RZ, 0x1 ;  /* 0x000000121212c211 */ /* 0x000fe400078f08ff */
[----:B------:R-:W-:Y:S02]  /*13b10*/  @!P3 LEA.HI R17, R17, R17, RZ, 0x1 ;  /* 0x000000111111b211 */ /* 0x000fe400078f08ff */
[----:B------:R-:W-:Y:S02]  /*13b20*/  @!P2 LEA.HI R16, R16, R16, RZ, 0x1 ;  /* 0x000000101010a211 */ /* 0x000fe400078f08ff */
[----:B------:R-:W-:Y:S02]  /*13b30*/  @!P1 LEA.HI R10, R10, R10, RZ, 0x1 ;  /* 0x0000000a0a0a9211 */ /* 0x000fe400078f08ff */
[----:B-1----:R-:W-:-:S02]  /*13b40*/  @!P5 LOP3.LUT R9, R0, 0xfffffffe, RZ, 0xc0, !PT ;  /* 0xfffffffe0009d812 */ /* 0x002fc400078ec0ff */
[----:B------:R-:W-:Y:S02]  /*13b50*/  IADD3 R0, R11, 0x58, RZ ;  /* 0x000000580b007810 */ /* 0x000fe40007ffe0ff */
[----:B--2---:R-:W-:Y:S01]  /*13b60*/  @!P6 LOP3.LUT R7, R4, 0xfffffffe, RZ, 0xc0, !PT ;  /* 0xfffffffe0407e812 */ /* 0x004fe200078ec0ff */
[--C-:B------:R-:W-:Y:S01]  /*13b70*/  @!P5 IMAD.WIDE R8, R9, 0x4, R12.reuse ;  /* 0x000000040908d825 */ /* 0x100fe200078e020c */
[----:B------:R-:W-:Y:S02]  /*13b80*/  IADD3 R4, R11, 0x50, RZ ;  /* 0x000000500b047810 */ /* 0x000fe40007ffe0ff */
[----:B------:R-:W-:Y:S01]  /*13b90*/  @!P0 LEA.HI R5, R5, R5, RZ, 0x1 ;  /* 0x0000000505058211 */ /* 0x000fe200078f08ff */
[----:B------:R-:W-:Y:S01]  /*13ba0*/  @!P6 IMAD.WIDE R6, R7, 0x4, R12 ;  /* 0x000000040706e825 */ /* 0x000fe200078e020c */
[----:B---3--:R-:W-:Y:S02]  /*13bb0*/  @!P4 LOP3.LUT R15, R18, 0xfffffffe, RZ, 0xc0, !PT ;  /* 0xfffffffe120fc812 */ /* 0x008fe400078ec0ff */
[----:B------:R-:W-:-:S02]  /*13bc0*/  @!P3 LOP3.LUT R17, R17, 0xfffffffe, RZ, 0xc0, !PT ;  /* 0xfffffffe1111b812 */ /* 0x000fc400078ec0ff */
[----:B------:R1:W-:Y:S01]  /*13bd0*/  @!P6 ST.E.64 [R6.64], R142 ;  /* 0x0000008e0600e985 */ /* 0x0003e2000c101b12 */
[----:B------:R-:W-:Y:S01]  /*13be0*/  ISETP.GE.AND P6, PT, R4, c[0x0][0x3c8], PT ;  /* 0x0000f20004007a0c */ /* 0x000fe20003fc6270 */
[--C-:B------:R-:W-:Y:S01]  /*13bf0*/  @!P4 IMAD.WIDE R14, R15, 0x4, R12.reuse ;  /* 0x000000040f0ec825 */ /* 0x100fe200078e020c */
[----:B------:R-:W-:Y:S01]  /*13c00*/  @!P0 LOP3.LUT R5, R5, 0xfffffffe, RZ, 0xc0, !PT ;  /* 0xfffffffe05058812 */ /* 0x000fe200078ec0ff */
[----:B------:R2:W-:Y:S01]  /*13c10*/  @!P5 ST.E.64 [R8.64], R146 ;  /* 0x000000920800d985 */ /* 0x0005e2000c101b12 */
[----:B------:R-:W-:Y:S02]  /*13c20*/  ISETP.GE.AND P5, PT, R0, c[0x0][0x3c8], PT ;  /* 0x0000f20000007a0c */ /* 0x000fe40003fa6270 */
[----:B------:R-:W-:Y:S01]  /*13c30*/  IADD3 R22, R11, 0x60, RZ ;  /* 0x000000600b167810 */ /* 0x000fe20007ffe0ff */
[----:B------:R-:W-:Y:S01]  /*13c40*/  @!P0 IMAD.WIDE R18, R5, 0x4, R12 ;  /* 0x0000000405128825 */ /* 0x000fe200078e020c */
[C---:B------:R-:W-:Y:S01]  /*13c50*/  IADD3 R21, R11.reuse, 0x68, RZ ;  /* 0x000000680b157810 */ /* 0x040fe20007ffe0ff */
[----:B------:R3:W-:Y:S01]  /*13c60*/  @!P4 ST.E.64 [R14.64], R150 ;  /* 0x000000960e00c985 */ /* 0x0007e2000c101b12 */
[----:B------:R-:W-:-:S02]  /*13c70*/  IADD3 R20, R11, 0x70, RZ ;  /* 0x000000700b147810 */ /* 0x000fc40007ffe0ff */
[----:B------:R-:W-:Y:S02]  /*13c80*/  IADD3 R5, R11, 0x80, RZ ;  /* 0x000000800b057810 */ /* 0x000fe40007ffe0ff */
[----:B------:R-:W-:Y:S02]  /*13c90*/  ISETP.GE.AND P4, PT, R22, c[0x0][0x3c8], PT ;  /* 0x0000f20016007a0c */ /* 0x000fe40003f86270 */
[----:B------:R-:W-:Y:S02]  /*13ca0*/  @!P6 LEA.HI R4, R4, R4, RZ, 0x1 ;  /* 0x000000040404e211 */ /* 0x000fe400078f08ff */
[----:B------:R-:W-:-:S09]  /*13cb0*/  @!P5 LEA.HI R0, R0, R0, RZ, 0x1 ;  /* 0x000000000000d211 */ /* 0x000fd200078f08ff */
[----:B------:R-:W-:Y:S02]  /*13cc0*/  @!P4 LEA.HI R22, R22, R22, RZ, 0x1 ;  /* 0x000000161616c211 */ /* 0x000fe400078f08ff */
[----:B-1----:R-:W-:Y:S01]  /*13cd0*/  @!P2 LOP3.LUT R7, R16, 0xfffffffe, RZ, 0xc0, !PT ;  /* 0xfffffffe1007a812 */ /* 0x002fe200078ec0ff */
[----:B------:R-:W-:Y:S01]  /*13ce0*/  @!P3 IMAD.WIDE R16, R17, 0x4, R12 ;  /* 0x000000041110b825 */ /* 0x000fe200078e020c */
[----:B--2---:R-:W-:-:S03]  /*13cf0*/  @!P1 LOP3.LUT R9, R10, 0xfffffffe, RZ, 0xc0, !PT ;  /* 0xfffffffe0a099812 */ /* 0x004fc600078ec0ff */
[--C-:B------:R-:W-:Y:S01]  /*13d00*/  @!P2 IMAD.WIDE R6, R7, 0x4, R12.reuse ;  /* 0x000000040706a825 */ /* 0x100fe200078e020c */
[----:B------:R-:W-:Y:S01]  /*13d10*/  IADD3 R10, R11, 0x78, RZ ;  /* 0x000000780b0a7810 */ /* 0x000fe20007ffe0ff */
[----:B------:R1:W-:Y:S01]  /*13d20*/  @!P3 ST.E.64 [R16.64], R154 ;  /* 0x0000009a1000b985 */ /* 0x0003e2000c101b12 */
[----:B------:R-:W-:Y:S01]  /*13d30*/  ISETP.GE.AND P3, PT, R21, c[0x0][0x3c8], PT ;  /* 0x0000f20015007a0c */ /* 0x000fe20003f66270 */
[--C-:B------:R-:W-:Y:S01]  /*13d40*/  @!P1 IMAD.WIDE R8, R9, 0x4, R12.reuse ;  /* 0x0000000409089825 */ /* 0x100fe200078e020c */
[----:B---3--:R-:W-:Y:S01]  /*13d50*/  @!P4 LOP3.LUT R15, R22, 0xfffffffe, RZ, 0xc0, !PT ;  /* 0xfffffffe160fc812 */ /* 0x008fe200078ec0ff */
[----:B------:R2:W-:Y:S01]  /*13d60*/  @!P2 ST.E.64 [R6.64], R158 ;  /* 0x0000009e0600a985 */ /* 0x0005e2000c101b12 */
[----:B------:R-:W-:Y:S02]  /*13d70*/  ISETP.GE.AND P2, PT, R20, c[0x0][0x3c8], PT ;  /* 0x0000f20014007a0c */ /* 0x000fe40003f46270 */
[----:B------:R-:W-:Y:S01]  /*13d80*/  IADD3 R22, R11, 0x98, RZ ;  /* 0x000000980b167810 */ /* 0x000fe20007ffe0ff */
[----:B------:R3:W-:Y:S01]  /*13d90*/  @!P1 ST.E.64 [R8.64], R38 ;  /* 0x0000002608009985 */ /* 0x0007e2000c101b12 */
[----:B------:R-:W-:Y:S01]  /*13da0*/  ISETP.GE.AND P1, PT, R10, c[0x0][0x3c8], PT ;  /* 0x0000f2000a007a0c */ /* 0x000fe20003f26270 */
[----:B------:R-:W-:-:S02]  /*13db0*/  @!P4 IMAD.WIDE R14, R15, 0x4, R12 ;  /* 0x000000040f0ec825 */ /* 0x000fc400078e020c */
[----:B------:R4:W-:Y:S01]  /*13dc0*/  @!P0 ST.E.64 [R18.64], R42 ;  /* 0x0000002a12008985 */ /* 0x0009e2000c101b12 */
[----:B------:R-:W-:Y:S02]  /*13dd0*/  ISETP.GE.AND P0, PT, R5, c[0x0][0x3c8], PT ;  /* 0x0000f20005007a0c */ /* 0x000fe40003f06270 */
[----:B------:R-:W-:-:S03]  /*13de0*/  @!P3 LEA.HI R21, R21, R21, RZ, 0x1 ;  /* 0x000000151515b211 */ /* 0x000fc600078f08ff */
[----:B------:R-:W-:Y:S02]  /*13df0*/  @!P2 LEA.HI R20, R20, R20, RZ, 0x1 ;  /* 0x000000141414a211 */ /* 0x000fe400078f08ff */
[----:B------:R-:W-:Y:S02]  /*13e00*/  @!P3 LOP3.LUT R21, R21, 0xfffffffe, RZ, 0xc0, !PT ;  /* 0xfffffffe1515b812 */ /* 0x000fe400078ec0ff */
[----:B------:R-:W-:-:S04]  /*13e10*/  @!P1 LEA.HI R10, R10, R10, RZ, 0x1 ;  /* 0x0000000a0a0a9211 */ /* 0x000fc800078f08ff */
[----:B------:R-:W-:Y:S01]  /*13e20*/  @!P0 LEA.HI R5, R5, R5, RZ, 0x1 ;  /* 0x0000000505058211 */ /* 0x000fe200078f08ff */
[----:B-1----:R-:W-:-:S03]  /*13e30*/  @!P3 IMAD.WIDE R16, R21, 0x4, R12 ;  /* 0x000000041510b825 */ /* 0x002fc600078e020c */
[----:B------:R-:W-:Y:S02]  /*13e40*/  @!P0 LOP3.LUT R5, R5, 0xfffffffe, RZ, 0xc0, !PT ;  /* 0xfffffffe05058812 */ /* 0x000fe400078ec0ff */
[C---:B------:R-:W-:Y:S02]  /*13e50*/  IADD3 R21, R11.reuse, 0xa0, RZ ;  /* 0x000000a00b157810 */ /* 0x040fe40007ffe0ff */
[----:B--2---:R-:W-:Y:S02]  /*13e60*/  @!P6 LOP3.LUT R7, R4, 0xfffffffe, RZ, 0xc0, !PT ;  /* 0xfffffffe0407e812 */ /* 0x004fe400078ec0ff */
[----:B------:R-:W-:Y:S02]  /*13e70*/  IADD3 R4, R11, 0x88, RZ ;  /* 0x000000880b047810 */ /* 0x000fe40007ffe0ff */
[----:B---3--:R-:W-:Y:S01]  /*13e80*/  @!P5 LOP3.LUT R9, R0, 0xfffffffe, RZ, 0xc0, !PT ;  /* 0xfffffffe0009d812 */ /* 0x008fe200078ec0ff */
[----:B------:R-:W-:Y:S01]  /*13e90*/  @!P6 IMAD.WIDE R6, R7, 0x4, R12 ;  /* 0x000000040706e825 */ /* 0x000fe200078e020c */
[----:B------:R-:W-:-:S03]  /*13ea0*/  IADD3 R0, R11, 0x90, RZ ;  /* 0x000000900b007810 */ /* 0x000fc60007ffe0ff */
[--C-:B------:R-:W-:Y:S01]  /*13eb0*/  @!P5 IMAD.WIDE R8, R9, 0x4, R12.reuse ;  /* 0x000000040908d825 */ /* 0x100fe200078e020c */
[----:B------:R1:W-:Y:S01]  /*13ec0*/  @!P6 ST.E.64 [R6.64], R46 ;  /* 0x0000002e0600e985 */ /* 0x0003e2000c101b12 */
[----:B------:R-:W-:Y:S02]  /*13ed0*/  ISETP.GE.AND P6, PT, R4, c[0x0][0x3c8], PT ;  /* 0x0000f20004007a0c */ /* 0x000fe40003fc6270 */
[----:B----4-:R-:W-:Y:S01]  /*13ee0*/  @!P0 IMAD.WIDE R18, R5, 0x4, R12 ;  /* 0x0000000405128825 */ /* 0x010fe200078e020c */
[----:B------:R2:W-:Y:S01]  /*13ef0*/  @!P5 ST.E.64 [R8.64], R50 ;  /* 0x000000320800d985 */ /* 0x0005e2000c101b12 */
[----:B------:R-:W-:Y:S02]  /*13f00*/  ISETP.GE.AND P5, PT, R0, c[0x0][0x3c8], PT ;  /* 0x0000f20000007a0c */ /* 0x000fe40003fa6270 */
[----:B------:R-:W-:Y:S01]  /*13f10*/  IADD3 R5, R11, 0xb8, RZ ;  /* 0x000000b80b057810 */ /* 0x000fe20007ffe0ff */
[----:B------:R3:W-:Y:S01]  /*13f20*/  @!P4 ST.E.64 [R14.64], R54 ;  /* 0x000000360e00c985 */ /* 0x0007e2000c101b12 */
[----:B------:R-:W-:-:S03]  /*13f30*/  ISETP.GE.AND P4, PT, R22, c[0x0][0x3c8], PT ;  /* 0x0000f20016007a0c */ /* 0x000fc60003f86270 */
[----:B------:R4:W-:Y:S01]  /*13f40*/  @!P3 ST.E.64 [R16.64], R58 ;  /* 0x0000003a1000b985 */ /* 0x0009e2000c101b12 */
[----:B------:R-:W-:Y:S02]  /*13f50*/  ISETP.GE.AND P3, PT, R21, c[0x0][0x3c8], PT ;  /* 0x0000f20015007a0c */ /* 0x000fe40003f66270 */
[----:B------:R-:W-:-:S03]  /*13f60*/  @!P6 LEA.HI R4, R4, R4, RZ, 0x1 ;  /* 0x000000040404e211 */ /* 0x000fc600078f08ff */
[----:B------:R-:W-:-:S04]  /*13f70*/  @!P5 LEA.HI R0, R0, R0, RZ, 0x1 ;  /* 0x000000000000d211 */ /* 0x000fc800078f08ff */
[----:B------:R-:W-:-:S04]  /*13f80*/  @!P4 LEA.HI R22, R22, R22, RZ, 0x1 ;  /* 0x000000161616c211 */ /* 0x000fc800078f08ff */
[----:B------:R-:W-:Y:S02]  /*13f90*/  @!P3 LEA.HI R21, R21, R21, RZ, 0x1 ;  /* 0x000000151515b211 */ /* 0x000fe400078f08ff */
[----:B-1----:R-:W-:Y:S02]  /*13fa0*/  @!P2 LOP3.LUT R7, R20, 0xfffffffe, RZ, 0xc0, !PT ;  /* 0xfffffffe1407a812 */ /* 0x002fe400078ec0ff */
[----:B------:R-:W-:Y:S02]  /*13fb0*/  IADD3 R20, R11, 0xa8, RZ ;  /* 0x000000a80b147810 */ /* 0x000fe40007ffe0ff */
[----:B--2---:R-:W-:Y:S01]  /*13fc0*/  @!P1 LOP3.LUT R9, R10, 0xfffffffe, RZ, 0xc0, !PT ;  /* 0xfffffffe0a099812 */ /* 0x004fe200078ec0ff */
[--C-:B------:R-:W-:Y:S01]  /*13fd0*/  @!P2 IMAD.WIDE R6, R7, 0x4, R12.reuse ;  /* 0x000000040706a825 */ /* 0x100fe200078e020c */
[----:B------:R-:W-:Y:S02]  /*13fe0*/  IADD3 R10, R11, 0xb0, RZ ;  /* 0x000000b00b0a7810 */ /* 0x000fe40007ffe0ff */
[----:B---3--:R-:W-:Y:S01]  /*13ff0*/  @!P4 LOP3.LUT R15, R22, 0xfffffffe, RZ, 0xc0, !PT ;  /* 0xfffffffe160fc812 */ /* 0x008fe200078ec0ff */
[----:B------:R-:W-:Y:S01]  /*14000*/  @!P1 IMAD.WIDE R8, R9, 0x4, R12 ;  /* 0x0000000409089825 */ /* 0x000fe200078e020c */
[----:B------:R1:W-:Y:S01]  /*14010*/  @!P2 ST.E.64 [R6.64], R62 ;  /* 0x0000003e0600a985 */ /* 0x0003e2000c101b12 */
[----:B------:R-:W-:-:S02]  /*14020*/  ISETP.GE.AND P2, PT, R20, c[0x0][0x3c8], PT ;  /* 0x0000f20014007a0c */ /* 0x000fc40003f46270 */
[----:B------:R-:W-:Y:S01]  /*14030*/  @!P3 LOP3.LUT R21, R21, 0xfffffffe, RZ, 0xc0, !PT ;  /* 0xfffffffe1515b812 */ /* 0x000fe200078ec0ff */
[----:B------:R2:W-:Y:S01]  /*14040*/  @!P1 ST.E.64 [R8.64], R66 ;  /* 0x0000004208009985 */ /* 0x0005e2000c101b12 */
[----:B------:R-:W-:Y:S01]  /*14050*/  ISETP.GE.AND P1, PT, R10, c[0x0][0x3c8], PT ;  /* 0x0000f2000a007a0c */ /* 0x000fe20003f26270 */
[--C-:B------:R-:W-:Y:S01]  /*14060*/  @!P4 IMAD.WIDE R14, R15, 0x4, R12.reuse ;  /* 0x000000040f0ec825 */ /* 0x100fe200078e020c */
[----:B------:R-:W-:Y:S01]  /*14070*/  IADD3 R22, R11, 0xd0, RZ ;  /* 0x000000d00b167810 */ /* 0x000fe20007ffe0ff */
[----:B------:R3:W-:Y:S01]  /*14080*/  @!P0 ST.E.64 [R18.64], R70 ;  /* 0x0000004612008985 */ /* 0x0007e2000c101b12 */
[----:B------:R-:W-:Y:S01]  /*14090*/  ISETP.GE.AND P0, PT, R5, c[0x0][0x3c8], PT ;  /* 0x0000f20005007a0c */ /* 0x000fe20003f06270 */
[----:B----4-:R-:W-:Y:S01]  /*140a0*/  @!P3 IMAD.WIDE R16, R21, 0x4, R12 ;  /* 0x000000041510b825 */ /* 0x010fe200078e020c */
[----:B------:R-:W-:-:S03]  /*140b0*/  IADD3 R21, R11, 0xd8, RZ ;  /* 0x000000d80b157810 */ /* 0x000fc60007ffe0ff */
[----:B------:R-:W-:-:S04]  /*140c0*/  @!P2 LEA.HI R20, R20, R20, RZ, 0x1 ;  /* 0x000000141414a211 */ /* 0x000fc800078f08ff */
[----:B------:R-:W-:-:S04]  /*140d0*/  @!P1 LEA.HI R10, R10, R10, RZ, 0x1 ;  /* 0x0000000a0a0a9211 */ /* 0x000fc800078f08ff */
[----:B------:R-:W-:-:S04]  /*140e0*/  @!P0 LEA.HI R5, R5, R5, RZ, 0x1 ;  /* 0x0000000505058211 */ /* 0x000fc800078f08ff */
[----:B------:R-:W-:Y:S02]  /*140f0*/  @!P0 LOP3.LUT R5, R5, 0xfffffffe, RZ, 0xc0, !PT ;  /* 0xfffffffe05058812 */ /* 0x000fe400078ec0ff */
[----:B-1----:R-:W-:Y:S02]  /*14100*/  @!P6 LOP3.LUT R7, R4, 0xfffffffe, RZ, 0xc0, !PT ;  /* 0xfffffffe0407e812 */ /* 0x002fe400078ec0ff */
[----:B------:R-:W-:Y:S02]  /*14110*/  IADD3 R4, R11, 0xc0, RZ ;  /* 0x000000c00b047810 */ /* 0x000fe40007ffe0ff */
[----:B--2---:R-:W-:Y:S01]  /*14120*/  @!P5 LOP3.LUT R9, R0, 0xfffffffe, RZ, 0xc0, !PT ;  /* 0xfffffffe0009d812 */ /* 0x004fe200078ec0ff */
[----:B------:R-:W-:Y:S01]  /*14130*/  @!P6 IMAD.WIDE R6, R7, 0x4, R12 ;  /* 0x000000040706e825 */ /* 0x000fe200078e020c */
[----:B------:R-:W-:-:S03]  /*14140*/  IADD3 R0, R11, 0xc8, RZ ;  /* 0x000000c80b007810 */ /* 0x000fc60007ffe0ff */
[--C-:B------:R-:W-:Y:S01]  /*14150*/  @!P5 IMAD.WIDE R8, R9, 0x4, R12.reuse ;  /* 0x000000040908d825 */ /* 0x100fe200078e020c */
[----:B------:R1:W-:Y:S01]  /*14160*/  @!P6 ST.E.64 [R6.64], R74 ;  /* 0x0000004a0600e985 */ /* 0x0003e2000c101b12 */
[----:B------:R-:W-:Y:S02]  /*14170*/  ISETP.GE.AND P6, PT, R4, c[0x0][0x3c8], PT ;  /* 0x0000f20004007a0c */ /* 0x000fe40003fc6270 */
[----:B---3--:R-:W-:Y:S01]  /*14180*/  @!P0 IMAD.WIDE R18, R5, 0x4, R12 ;  /* 0x0000000405128825 */ /* 0x008fe200078e020c */
        /* <DEDUP_REMOVED lines=20> */
[----:B------:R-:W-:Y:S01]  /*142d0*/  @!P6 IMAD.WIDE R2, R3, 0x4, R12 ;  /* 0x000000040302e825 */ /* 0x000fe200078e020c */
[----:B------:R2:W-:Y:S01]  /*142e0*/  @!P1 ST.E.64 [R8.64], R94 ;  /* 0x0000005e08009985 */ /* 0x0005e2000c101b12 */
[----:B------:R-:W-:Y:S02]  /*142f0*/  ISETP.GE.AND P1, PT, R10, c[0x0][0x3c8], PT ;  /* 0x0000f2000a007a0c */ /* 0x000fe40003f26270 */
[----:B------:R-:W-:Y:S01]  /*14300*/  @!P3 LOP3.LUT R21, R21, 0xfffffffe, RZ, 0xc0, !PT ;  /* 0xfffffffe1515b812 */ /* 0x000fe200078ec0ff */
[----:B------:R-:W-:Y:S01]  /*14310*/  @!P0 ST.E.64 [R18.64], R98 ;  /* 0x0000006212008985 */ /* 0x000fe2000c101b12 */
[----:B------:R-:W-:Y:S02]  /*14320*/  ISETP.GE.AND P0, PT, R5, c[0x0][0x3c8], PT ;  /* 0x0000f20005007a0c */ /* 0x000fe40003f06270 */
[----:B------:R-:W-:Y:S01]  /*14330*/  IADD3 R11, R11, 0xf8, RZ ;  /* 0x000000f80b0b7810 */ /* 0x000fe20007ffe0ff */
[----:B------:R3:W-:Y:S02]  /*14340*/  @!P6 ST.E.64 [R2.64], R102 ;  /* 0x000000660200e985 */ /* 0x0007e4000c101b12 */
[----:B------:R-:W-:-:S04]  /*14350*/  @!P2 LEA.HI R20, R20, R20, RZ, 0x1 ;  /* 0x000000141414a211 */ /* 0x000fc800078f08ff */
[----:B------:R-:W-:Y:S02]  /*14360*/  @!P1 LEA.HI R10, R10, R10, RZ, 0x1 ;  /* 0x0000000a0a0a9211 */ /* 0x000fe400078f08ff */
[----:B------:R-:W-:Y:S02]  /*14370*/  @!P2 LOP3.LUT R15, R20, 0xfffffffe, RZ, 0xc0, !PT ;  /* 0xfffffffe140fa812 */ /* 0x000fe400078ec0ff */
[----:B------:R-:W-:Y:S02]  /*14380*/  @!P0 LEA.HI R5, R5, R5, RZ, 0x1 ;  /* 0x0000000505058211 */ /* 0x000fe400078f08ff */
[----:B----4-:R-:W-:Y:S02]  /*14390*/  @!P1 LOP3.LUT R17, R10, 0xfffffffe, RZ, 0xc0, !PT ;  /* 0xfffffffe0a119812 */ /* 0x010fe400078ec0ff */
[----:B------:R-:W-:Y:S02]  /*143a0*/  @!P0 LOP3.LUT R5, R5, 0xfffffffe, RZ, 0xc0, !PT ;  /* 0xfffffffe05058812 */ /* 0x000fe400078ec0ff */
[----:B-1----:R-:W-:-:S03]  /*143b0*/  @!P5 LOP3.LUT R7, R0, 0xfffffffe, RZ, 0xc0, !PT ;  /* 0xfffffffe0007d812 */ /* 0x002fc600078ec0ff */
[----:B------:R-:W-:Y:S01]  /*143c0*/  @!P0 IMAD.WIDE R4, R5, 0x4, R12 ;  /* 0x0000000405048825 */ /* 0x000fe200078e020c */
[----:B--2---:R-:W-:-:S03]  /*143d0*/  @!P4 LOP3.LUT R9, R22, 0xfffffffe, RZ, 0xc0, !PT ;  /* 0xfffffffe1609c812 */ /* 0x004fc600078ec0ff */
[----:B------:R-:W-:-:S05]  /*143e0*/  @!P5 IMAD.WIDE R6, R7, 0x4, R12 ;  /* 0x000000040706d825 */ /* 0x000fca00078e020c */
[----:B------:R1:W-:Y:S01]  /*143f0*/  @!P5 ST.E.64 [R6.64], R106 ;  /* 0x0000006a0600d985 */ /* 0x0003e2000c101b12 */
[----:B---3--:R-:W-:-:S04]  /*14400*/  @!P4 IMAD.WIDE R2, R9, 0x4, R12 ;  /* 0x000000040902c825 */ /* 0x008fc800078e020c */
[--C-:B------:R-:W-:Y:S01]  /*14410*/  @!P2 IMAD.WIDE R8, R15, 0x4, R12.reuse ;  /* 0x000000040f08a825 */ /* 0x100fe200078e020c */
[----:B------:R2:W-:Y:S03]  /*14420*/  @!P4 ST.E.64 [R2.64], R110 ;  /* 0x0000006e0200c985 */ /* 0x0005e6000c101b12 */
[----:B------:R-:W-:-:S04]  /*14430*/  @!P1 IMAD.WIDE R14, R17, 0x4, R12 ;  /* 0x00000004110e9825 */ /* 0x000fc800078e020c */
[----:B-1----:R-:W-:-:S05]  /*14440*/  @!P3 IMAD.WIDE R6, R21, 0x4, R12 ;  /* 0x000000041506b825 */ /* 0x002fca00078e020c */
[----:B------:R2:W-:Y:S04]  /*14450*/  @!P3 ST.E.64 [R6.64], R114 ;  /* 0x000000720600b985 */ /* 0x0005e8000c101b12 */
[----:B------:R2:W-:Y:S04]  /*14460*/  @!P2 ST.E.64 [R8.64], R118 ;  /* 0x000000760800a985 */ /* 0x0005e8000c101b12 */
[----:B------:R2:W-:Y:S04]  /*14470*/  @!P1 ST.E.64 [R14.64], R122 ;  /* 0x0000007a0e009985 */ /* 0x0005e8000c101b12 */
[----:B------:R2:W-:Y:S01]  /*14480*/  @!P0 ST.E.64 [R4.64], R126 ;  /* 0x0000007e04008985 */ /* 0x0005e2000c101b12 */
[----:B------:R-:W-:-:S13]  /*14490*/  ISETP.GE.AND P0, PT, R11, c[0x0][0x3c8], PT ;  /* 0x0000f2000b007a0c */ /* 0x000fda0003f06270 */
[----:B------:R-:W-:Y:S05]  /*144a0*/  @P0 EXIT ;  /* 0x000000000000094d */ /* 0x000fea0003800000 */
[----:B--2---:R-:W-:-:S04]  /*144b0*/  LEA.HI R3, R11, R11, RZ, 0x1 ;  /* 0x0000000b0b037211 */ /* 0x004fc800078f08ff */
[----:B------:R-:W-:-:S05]  /*144c0*/  LOP3.LUT R3, R3, 0xfffffffe, RZ, 0xc0, !PT ;  /* 0xfffffffe03037812 */ /* 0x000fca00078ec0ff */
[----:B------:R-:W-:-:S05]  /*144d0*/  IMAD.WIDE R12, R3, 0x4, R12 ;  /* 0x00000004030c7825 */ /* 0x000fca00078e020c */
[----:B------:R-:W-:Y:S01]  /*144e0*/  ST.E.64 [R12.64], R130 ;  /* 0x000000820c007985 */ /* 0x000fe2000c101b12 */
[----:B------:R-:W-:Y:S05]  /*144f0*/  EXIT ;  /* 0x000000000000794d */ /* 0x000fea0003800000 */
.L_x_2015:
        /* <DEDUP_REMOVED lines=26> */
[----:B------:R-:W-:Y:S01]  /*146a0*/  IMAD.WIDE.U32 R8, R5, c[0x0][0x4d8], R8 ;  /* 0x0001360005087a25 */ /* 0x000fe200078e0008 */
[----:B------:R-:W-:-:S03]  /*146b0*/  IADD3 R4, -R6, RZ, RZ ;  /* 0x000000ff06047210 */ /* 0x000fc60007ffe1ff */
[----:B------:R-:W-:Y:S02]  /*146c0*/  IMAD R0, R0, c[0x0][0x4d8], RZ ;  /* 0x0001360000007a24 */ /* 0x000fe400078e02ff */
[----:B---3--:R-:W-:Y:S02]  /*146d0*/  IMAD R2, R2, c[0x0][0x550], R3 ;  /* 0x0001540002027a24 */ /* 0x008fe400078e0203 */
[----:B------:R-:W-:Y:S02]  /*146e0*/  IMAD R0, R5, c[0x0][0x4dc], R0 ;  /* 0x0001370005007a24 */ /* 0x000fe400078e0200 */
[----:B------:R-:W-:Y:S01]  /*146f0*/  IMAD R4, R4, c[0x0][0x4e8], R7 ;  /* 0x00013a0004047a24 */ /* 0x000fe200078e0207 */
[----:B------:R-:W-:Y:S01]  /*14700*/  SHF.R.S32.HI R3, RZ, 0x1f, R2 ;  /* 0x0000001fff037819 */ /* 0x000fe20000011402 */
[----:B------:R-:W-:Y:S01]  /*14710*/  IMAD.IADD R9, R0, 0x1, R9 ;  /* 0x0000000100097824 */ /* 0x000fe200078e0209 */
[----:B------:R-:W-:-:S03]  /*14720*/  SHF.R.S32.HI R0, RZ, 0x1f, R6 ;  /* 0x0000001fff007819 */ /* 0x000fc60000011406 */
[----:B------:R-:W-:Y:S02]  /*14730*/  IMAD R3, R3, c[0x0][0x4e0], RZ ;  /* 0x0001380003037a24 */ /* 0x000fe400078e02ff */
        /* <DEDUP_REMOVED lines=14> */
.L_x_2018:
        /* <DEDUP_REMOVED lines=14> */
.L_x_3275:


//--------------------- .text._ZN7cutlass13device_kernelIN5flash19enable_sm80_to_sm89INS1_16FlashAttnFwdSm80INS1_25CollectiveMainloopFwdSm80ILi8ELi1ELb0EN4cute5tupleIJNS5_1CILi128EEENS7_ILi64EEENS7_ILi256EEEEEELi256ENS_6half_tEfNS_4arch4Sm80ELb0ELb1ELb0ELb1ELb1ELb0ELb1ELb1EEENS1_21CollectiveEpilogueFwdINS6_IJS8_SA_S9_EEENS6_IJNS7_ILi1EEESI_SI_EEESC_SE_Li256ELb1ELb1ELb1ELb0EEENS1_36VarlenDynamicPersistentTileSchedulerILi128ELi64ELi256ELi256ELb1ELb1ELb0ELb1ELb0ELb1EEEEEEEEEvNT_6ParamsE --------------------------
	.section	.text._ZN7cutlass13device_kernelIN5flash19enable_sm80_to_sm89INS1_16FlashAttnFwdSm80INS1_25CollectiveMainloopFwdSm80ILi8ELi1ELb0EN4cute5tupleIJNS5_1CILi128EEENS7_ILi64EEENS7_ILi256EEEEEELi256ENS_6half_tEfNS_4arch4Sm80ELb0ELb1ELb0ELb1ELb1ELb0ELb1ELb1EEENS1_21CollectiveEpilogueFwdINS6_IJS8_SA_S9_EEENS6_IJNS7_ILi1EEESI_SI_EEESC_SE_Li256ELb1ELb1ELb1ELb0EEENS1_36VarlenDynamicPersistentTileSchedulerILi128ELi64ELi256ELi256ELb1ELb1ELb0ELb1ELb0ELb1EEEEEEEEEvNT_6ParamsE,"ax",@progbits
	.sectioninfo	@"SHI_REGISTERS=255"
	.align	128
.text._ZN7cutlass13device_kernelIN5flash19enable_sm80_to_sm89INS1_16FlashAttnFwdSm80INS1_25CollectiveMainloopFwdSm80ILi8ELi1ELb0EN4cute5tupleIJNS5_1CILi128EEENS7_ILi64EEENS7_ILi256EEEEEELi256ENS_6half_tEfNS_4arch4Sm80ELb0ELb1ELb0ELb1ELb1ELb0ELb1ELb1EEENS1_21CollectiveEpilogueFwdINS6_IJS8_SA_S9_EEENS6_IJNS7_ILi1EEESI_SI_EEESC_SE_Li256ELb1ELb1ELb1ELb0EEENS1_36VarlenDynamicPersistentTileSchedulerILi128ELi64ELi256ELi256ELb1ELb1ELb0ELb1ELb0ELb1EEEEEEEEEvNT_6ParamsE:
        .type           _ZN7cutlass13device_kernelIN5flash19enable_sm80_to_sm89INS1_16FlashAttnFwdSm80INS1_25CollectiveMainloopFwdSm80ILi8ELi1ELb0EN4cute5tupleIJNS5_1CILi128EEENS7_ILi64EEENS7_ILi256EEEEEELi256ENS_6half_tEfNS_4arch4Sm80ELb0ELb1ELb0ELb1ELb1ELb0ELb1ELb1EEENS1_21CollectiveEpilogueFwdINS6_IJS8_SA_S9_EEENS6_IJNS7_ILi1EEESI_SI_EEESC_SE_Li256ELb1ELb1ELb1ELb0EEENS1_36VarlenDynamicPersistentTileSchedulerILi128ELi64ELi256ELi256ELb1ELb1ELb0ELb1ELb0ELb1EEEEEEEEEvNT_6ParamsE,@function
        .size           _ZN7cutlass13device_kernelIN5flash19enable_sm80_to_sm89INS1_16FlashAttnFwdSm80INS1_25CollectiveMainloopFwdSm80ILi8ELi1ELb0EN4cute5tupleIJNS5_1CILi128EEENS7_ILi64EEENS7_ILi256EEEEEELi256ENS_6half_tEfNS_4arch4Sm80ELb0ELb1ELb0ELb1ELb1ELb0ELb1ELb1EEENS1_21CollectiveEpilogueFwdINS6_IJS8_SA_S9_EEENS6_IJNS7_ILi1EEESI_SI_EEESC_SE_Li256ELb1ELb1ELb1ELb0EEENS1_36VarlenDynamicPersistentTileSchedulerILi128ELi64ELi256ELi256ELb1ELb1ELb0ELb1ELb0ELb1EEEEEEEEEvNT_6ParamsE,(.L_x_3276 - _ZN7cutlass13device_kernelIN5flash19enable_sm80_to_sm89INS1_16FlashAttnFwdSm80INS1_25CollectiveMainloopFwdSm80ILi8ELi1ELb0EN4cute5tupleIJNS5_1CILi128EEENS7_ILi64EEENS7_ILi256EEEEEELi256ENS_6half_tEfNS_4arch4Sm80ELb0ELb1ELb0ELb1ELb1ELb0ELb1ELb1EEENS1_21CollectiveEpilogueFwdINS6_IJS8_SA_S9_EEENS6_IJNS7_ILi1EEESI_SI_EEESC_SE_Li256ELb1ELb1ELb1ELb0EEENS1_36VarlenDynamicPersistentTileSchedulerILi128ELi64ELi256ELi256ELb1ELb1ELb0ELb1ELb0ELb1EEEEEEEEEvNT_6ParamsE)
        .other          _ZN7cutlass13device_kernelIN5flash19enable_sm80_to_sm89INS1_16FlashAttnFwdSm80INS1_25CollectiveMainloopFwdSm80ILi8ELi1ELb0EN4cute5tupleIJNS5_1CILi128EEENS7_ILi64EEENS7_ILi256EEEEEELi256ENS_6half_tEfNS_4arch4Sm80ELb0ELb1ELb0ELb1ELb1ELb0ELb1ELb1EEENS1_21CollectiveEpilogueFwdINS6_IJS8_SA_S9_EEENS6_IJNS7_ILi1EEESI_SI_EEESC_SE_Li256ELb1ELb1ELb1ELb0EEENS1_36VarlenDynamicPersistentTileSchedulerILi128ELi64ELi256ELi256ELb1ELb1ELb0ELb1ELb0ELb1EEEEEEEEEvNT_6ParamsE,@"STO_CUDA_ENTRY STV_DEFAULT"
_ZN7cutlass13device_kernelIN5flash19enable_sm80_to_sm89INS1_16FlashAttnFwdSm80INS1_25CollectiveMainloopFwdSm80ILi8ELi1ELb0EN4cute5tupleIJNS5_1CILi128EEENS7_ILi64EEENS7_ILi256EEEEEELi256ENS_6half_tEfNS_4arch4Sm80ELb0ELb1ELb0ELb1ELb1ELb0ELb1ELb1EEENS1_21CollectiveEpilogueFwdINS6_IJS8_SA_S9_EEENS6_IJNS7_ILi1EEESI_SI_EEESC_SE_Li256ELb1ELb1ELb1ELb0EEENS1_36VarlenDynamicPersistentTileSchedulerILi128ELi64ELi256ELi256ELb1ELb1ELb0ELb1ELb0ELb1EEEEEEEEEvNT_6ParamsE:
        /* <DEDUP_REMOVED lines=52> */
.L_x_2024:
        /* <DEDUP_REMOVED lines=16> */
.L_x_2200:
        /* <DEDUP_REMOVED lines=16> */
.L_x_2201:
[----:B---3--:R-:W-:-:S05]  /*0540*/  IMAD R0, R0, c[0x0][0x538], RZ ;  /* 0x00014e0000007a24 */ /* 0x008fca00078e02ff */
[----:B------:R-:W-:-:S04]  /*0550*/  IADD3 R6, R0, R6, RZ ;  /* 0x0000000600067210 */ /* 0x000fc80007ffe0ff */
[----:B------:R-:W-:-:S13]  /*0560*/  ISETP.GT.AND P0, PT, R6, UR4, PT ;  /* 0x0000000406007c0c */ /* 0x000fda000bf04270 */
[----:B-12---:R-:W-:Y:S05]  /*0570*/  @!P0 BRA `(.L_x_2024) ;  /* 0xfffffdc000008947 */ /* 0x006fea000383ffff */
.L_x_2020:
[----:B------:R-:W-:-:S05]  /*0580*/  IADD3 R10, -R0, R6, RZ ;  /* 0x00000006000a7210 */ /* 0x000fca0007ffe1ff */
[----:B------:R-:W-:-:S05]  /*0590*/  IMAD R0, R4, c[0x0][0x538], R10 ;  /* 0x00014e0004007a24 */ /* 0x000fca00078e020a */
[----:B------:R-:W-:Y:S01]  /*05a0*/  ISETP.GT.AND P0, PT, R0, UR4, PT ;  /* 0x0000000400007c0c */ /* 0x000fe2000bf04270 */
[----:B------:R-:W-:-:S12]  /*05b0*/  BRA.DIV ~URZ, `(.L_x_2025) ;  /* 0x00018f727f007947 */ /* 0x000fd8000b800000 */
[----:B------:R-:W-:-:S04]  /*05c0*/  VOTE.ANY R6, PT, !P0 ;  /* 0x0000000000067806 */ /* 0x000fc800040e0100 */
.L_x_2202:
[----:B------:R-:W1:Y:S02]  /*05d0*/  POPC R0, R6 ;  /* 0x0000000600007309 */ /* 0x000e640000000000 */
[----:B-12---:R-:W-:Y:S01]  /*05e0*/  IADD3 R251, R0, R7, RZ ;  /* 0x0000000700fb7210 */ /* 0x006fe20007ffe0ff */
[----:B------:R-:W-:Y:S05]  /*05f0*/  BRA.DIV ~URZ, `(.L_x_2026) ;  /* 0x00018f827f007947 */ /* 0x000fea000b800000 */
[----:B------:R1:W2:Y:S01]  /*0600*/  SHFL.IDX PT, R12, R9, R0, 0x1f ;  /* 0x00001f00090c7589 */ /* 0x0002a200000e0000 */
[----:B------:R-:W-:-:S03]  /*0610*/  MOV R5, RZ ;  /* 0x000000ff00057202 */ /* 0x000fc60000000f00 */
[----:B------:R1:W3:Y:S04]  /*0620*/  SHFL.IDX PT, R9, R8, R0, 0x1f ;  /* 0x00001f0008097589 */ /* 0x0002e800000e0000 */
.L_x_2203:
[----:B------:R-:W-:Y:S01]  /*0630*/  ISETP.NE.AND P0, PT, R6, RZ, PT ;  /* 0x000000ff0600720c */ /* 0x000fe20003f05270 */
[----:B------:R-:W-:-:S12]  /*0640*/  BSSY B0, `(.L_x_2027) ;  /* 0x0000005000007945 */ /* 0x000fd80003800000 */
[----:B------:R-:W-:Y:S05]  /*0650*/  @!P0 BRA `(.L_x_2028) ;  /* 0x0000003000008947 */ /* 0x000fea0003800000 */
[----:B-1----:R-:W-:Y:S01]  /*0660*/  IADD3 R0, R0, -0x1, RZ ;  /* 0xffffffff00007810 */ /* 0x002fe20007ffe0ff */
[----:B------:R-:W-:Y:S05]  /*0670*/  BRA.DIV ~URZ, `(.L_x_2029) ;  /* 0x00018fe27f007947 */ /* 0x000fea000b800000 */
[----:B------:R1:W4:Y:S02]  /*0680*/  SHFL.IDX PT, R5, R4, R0, 0x1f ;  /* 0x00001f0004057589 */ /* 0x00032400000e0000 */
.L_x_2028:
[----:B------:R-:W-:Y:S05]  /*0690*/  BSYNC B0 ;  /* 0x0000000000007941 */ /* 0x000fea0003800000 */
.L_x_2027:
[----:B---3--:R-:W-:Y:S01]  /*06a0*/  ISETP.NE.AND P0, PT, R9, 0x1, PT ;  /* 0x000000010900780c */ /* 0x008fe20003f05270 */
[----:B----4-:R-:W-:Y:S01]  /*06b0*/  IMAD R248, R5, c[0x0][0x538], R10 ;  /* 0x00014e0005f87a24 */ /* 0x010fe200078e020a */
[----:B------:R-:W-:Y:S04]  /*06c0*/  BSSY B0, `(.L_x_2030) ;  /* 0x0000085000007945 */ /* 0x000fe80003800000 */
[----:B------:R-:W-:-:S07]  /*06d0*/  IADD3 R11, -R248, UR4, RZ ;  /* 0x00000004f80b7c10 */ /* 0x000fce000fffe1ff */
[----:B------:R-:W-:Y:S05]  /*06e0*/  @!P0 BRA `(.L_x_2031) ;  /* 0x000003e000008947 */ /* 0x000fea0003800000 */
[-C--:B-12---:R-:W-:Y:S02]  /*06f0*/  IABS R0, R12.reuse ;  /* 0x0000000c00007213 */ /* 0x086fe40000000000 */
        /* <DEDUP_REMOVED lines=61> */
.L_x_2031:
[----:B------:R-:W-:-:S04]  /*0ad0*/  IMAD.MOV.U32 R2, RZ, RZ, 0x4 ;  /* 0x00000004ff027424 */ /* 0x000fc800078e00ff */
[----:B------:R-:W-:-:S05]  /*0ae0*/  IMAD.WIDE R2, R251, R2, c[0x0][0x590] ;  /* 0x00016400fb027625 */ /* 0x000fca00078e0202 */
[----:B------:R-:W3:Y:S02]  /*0af0*/  LDG.E R7, [R2.64] ;  /* 0x0000000602077981 */ /* 0x000ee4000c1e1900 */
[----:B-123--:R-:W-:-:S05]  /*0b00*/  IMAD R9, R7, R12, RZ ;  /* 0x0000000c07097224 */ /* 0x00efca00078e02ff */
        /* <DEDUP_REMOVED lines=64> */
.L_x_2032:
[----:B------:R-:W-:Y:S05]  /*0f10*/  BSYNC B0 ;  /* 0x0000000000007941 */ /* 0x000fea0003800000 */
.L_x_2030:
[----:B------:R-:W-:-:S04]  /*0f20*/  LOP3.LUT R0, RZ, R0, RZ, 0x33, !PT ;  /* 0x00000000ff007212 */ /* 0x000fc800078e33ff */
[----:B------:R-:W-:Y:S01]  /*0f30*/  IADD3 R249, R0, R12, RZ ;  /* 0x0000000c00f97210 */ /* 0x000fe20007ffe0ff */
[----:B------:R-:W-:Y:S05]  /*0f40*/  BRA `(.L_x_2033) ;  /* 0x0000004000007947 */ /* 0x000fea0003800000 */
.L_x_2021:
[----:B--2---:R-:W-:Y:S01]  /*0f50*/  IMAD.MOV.U32 R249, RZ, RZ, RZ ;  /* 0x000000fffff97224 */ /* 0x004fe200078e00ff */
[----:B------:R-:W-:Y:S01]  /*0f60*/  MOV R250, RZ ;  /* 0x000000ff00fa7202 */ /* 0x000fe20000000f00 */
[----:B------:R-:W-:Y:S01]  /*0f70*/  IMAD.U32 R248, RZ, RZ, UR4 ;  /* 0x00000004fff87e24 */ /* 0x000fe2000f8e00ff */
[----:B------:R-:W-:Y:S02]  /*0f80*/  MOV R251, c[0x0][0x53c] ;  /* 0x00014f0000fb7a02 */ /* 0x000fe40000000f00 */
.L_x_2033:
[----:B------:R-:W-:Y:S01]  /*0f90*/  ISETP.NE.AND P0, PT, R13, RZ, PT ;  /* 0x000000ff0d00720c */ /* 0x000fe20003f05270 */
[----:B------:R-:W-:-:S12]  /*0fa0*/  WARPSYNC 0xffffffff ;  /* 0xffffffff00007948 */ /* 0x000fd80003800000 */
[----:B------:R1:W-:Y:S04]  /*0fb0*/  @!P0 STS.128 [0x20100], R248 ;  /* 0x020100f8ff008388 */ /* 0x0003e80000000c00 */
[----:B------:R-:W-:Y:S06]  /*0fc0*/  BAR.ARV 0x5, 0x100 ;  /* 0x0144000000007b1d */ /* 0x000fec0000002000 */
.L_x_2019:
        /* <DEDUP_REMOVED lines=8> */
[CC--:B------:R-:W-:Y:S02]  /*1050*/  LEA.HI R13, R9.reuse, R17.reuse, RZ, 0x2 ;  /* 0x00000011090d7211 */ /* 0x0c0fe400078f10ff */
[----:B------:R-:W-:Y:S02]  /*1060*/  SHF.R.S32.HI R3, RZ, 0x4, R2 ;  /* 0x00000004ff037819 */ /* 0x000fe40000011402 */
[----:B------:R-:W-:Y:S02]  /*1070*/  LEA.HI R15, R9, R17, RZ, 0x3 ;  /* 0x00000011090f7211 */ /* 0x000fe400078f18ff */
[----:B------:R-:W-:Y:S02]  /*1080*/  LEA.HI R0, R2, R3, RZ, 0x1 ;  /* 0x0000000302007211 */ /* 0x000fe400078f08ff */
[----:B------:R-:W-:-:S02]  /*1090*/  SHF.R.S32.HI R7, RZ, 0x2, R13 ;  /* 0x00000002ff077819 */ /* 0x000fc4000001140d */
[----:B------:R-:W-:Y:S02]  /*10a0*/  LOP3.LUT R0, R0, 0xfffffffe, RZ, 0xc0, !PT ;  /* 0xfffffffe00007812 */ /* 0x000fe400078ec0ff */
[----:B------:R-:W-:Y:S02]  /*10b0*/  SHF.R.S32.HI R252, RZ, 0x3, R15 ;  /* 0x00000003fffc7819 */ /* 0x000fe4000001140f */
[----:B------:R-:W-:Y:S01]  /*10c0*/  LEA.HI R8, R9, R17, RZ, 0x5 ;  /* 0x0000001109087211 */ /* 0x000fe200078f28ff */
[----:B------:R-:W-:Y:S01]  /*10d0*/  IMAD.IADD R14, R3, 0x1, -R0 ;  /* 0x00000001030e7824 */ /* 0x000fe200078e0a00 */
[----:B------:R-:W-:Y:S01]  /*10e0*/  LOP3.LUT R0, R2, 0xfffffff0, RZ, 0xc0, !PT ;  /* 0xfffffff002007812 */ /* 0x000fe200078ec0ff */
[----:B------:R-:W-:Y:S01]  /*10f0*/  IMAD.SHL.U32 R4, R252, 0x40, RZ ;  /* 0x00000040fc047824 */ /* 0x000fe200078e00ff */
[----:B------:R-:W-:Y:S02]  /*1100*/  SHF.R.S32.HI R2, RZ, 0x1f, R13 ;  /* 0x0000001fff027819 */ /* 0x000fe4000001140d */
[----:B------:R-:W-:Y:S01]  /*1110*/  LOP3.LUT R3, R15, 0xfffffff8, RZ, 0xc0, !PT ;  /* 0xfffffff80f037812 */ /* 0x000fe200078ec0ff */
[----:B------:R-:W-:Y:S01]  /*1120*/  IMAD.IADD R0, R17, 0x1, -R0 ;  /* 0x0000000111007824 */ /* 0x000fe200078e0a00 */
[----:B------:R-:W-:-:S03]  /*1130*/  LEA.HI R2, R2, R7, RZ, 0x3 ;  /* 0x0000000702027211 */ /* 0x000fc600078f18ff */
[----:B------:R-:W-:Y:S01]  /*1140*/  IMAD.IADD R230, R17, 0x1, -R3 ;  /* 0x0000000111e67824 */ /* 0x000fe200078e0a03 */
[----:B------:R-:W-:Y:S02]  /*1150*/  SHF.R.S32.HI R5, RZ, 0x1f, R0 ;  /* 0x0000001fff057819 */ /* 0x000fe40000011400 */
[----:B------:R-:W-:Y:S01]  /*1160*/  LOP3.LUT R3, R2, 0xfffffff8, RZ, 0xc0, !PT ;  /* 0xfffffff802037812 */ /* 0x000fe200078ec0ff */
[C---:B------:R-:W-:Y:S01]  /*1170*/  IMAD.SHL.U32 R218, R230.reuse, 0x8, RZ ;  /* 0x00000008e6da7824 */ /* 0x040fe200078e00ff */
[----:B------:R-:W-:Y:S01]  /*1180*/  LEA.HI R10, R5, R0, RZ, 0x3 ;  /* 0x00000000050a7211 */ /* 0x000fe200078f18ff */
[----:B------:R-:W-:Y:S01]  /*1190*/  IMAD R229, R230, 0x20, R252 ;  /* 0x00000020e6e57824 */ /* 0x000fe200078e02fc */
        /* <DEDUP_REMOVED lines=8> */
[----:B------:R-:W-:Y:S01]  /*1220*/  SHF.R.S32.HI R4, RZ, 0x5, R8 ;  /* 0x00000005ff047819 */ /* 0x000fe20000011408 */
[----:B------:R-:W-:Y:S01]  /*1230*/  IMAD.IADD R16, R17, 0x1, -R0 ;  /* 0x0000000111107824 */ /* 0x000fe200078e0a00 */
[----:B------:R-:W-:Y:S01]  /*1240*/  SHF.R.S32.HI R2, RZ, 0x1f, R8 ;  /* 0x0000001fff027819 */ /* 0x000fe20000011408 */
[----:B------:R-:W-:Y:S01]  /*1250*/  IMAD.SHL.U32 R0, R230, 0x40, RZ ;  /* 0x00000040e6007824 */ /* 0x000fe200078e00ff */
[----:B------:R-:W-:-:S02]  /*1260*/  LOP3.LUT R6, R7, 0x1, RZ, 0xc0, !PT ;  /* 0x0000000107067812 */ /* 0x000fc400078ec0ff */
[----:B------:R-:W-:Y:S02]  /*1270*/  LEA.HI R2, R2, R4, RZ, 0x3 ;  /* 0x0000000402027211 */ /* 0x000fe400078f18ff */
[----:B------:R-:W-:Y:S02]  /*1280*/  SHF.R.S32.HI R12, RZ, 0x1f, R16 ;  /* 0x0000001fff0c7819 */ /* 0x000fe40000011410 */
[----:B------:R-:W-:Y:S02]  /*1290*/  LEA.HI R3, R9, R17, RZ, 0x6 ;  /* 0x0000001109037211 */ /* 0x000fe400078f30ff */
[----:B------:R-:W-:Y:S02]  /*12a0*/  LOP3.LUT R0, R0, 0x1c0, RZ, 0xc0, !PT ;  /* 0x000001c000007812 */ /* 0x000fe400078ec0ff */
[----:B------:R-:W-:Y:S01]  /*12b0*/  LOP3.LUT R2, R2, 0xffffff8, RZ, 0xc0, !PT ;  /* 0x0ffffff802027812 */ /* 0x000fe200078ec0ff */
[----:B------:R-:W-:Y:S01]  /*12c0*/  IMAD.SHL.U32 R9, R3, 0x8, RZ ;  /* 0x0000000803097824 */ /* 0x000fe200078e00ff */
[----:B------:R-:W-:-:S02]  /*12d0*/  ISETP.NE.U32.AND P0, PT, R6, 0x1, PT ;  /* 0x000000010600780c */ /* 0x000fc40003f05070 */
[----:B------:R-:W-:Y:S01]  /*12e0*/  LEA.HI R12, R12, R16, RZ, 0x2 ;  /* 0x000000100c0c7211 */ /* 0x000fe200078f10ff */
[----:B------:R-:W-:Y:S01]  /*12f0*/  IMAD.IADD R3, R4, 0x1, -R2 ;  /* 0x0000000104037824 */ /* 0x000fe200078e0a02 */
[----:B------:R-:W-:Y:S02]  /*1300*/  LOP3.LUT R8, R0, 0x8, R15, 0xf8, !PT ;  /* 0x0000000800087812 */ /* 0x000fe400078ef80f */
        /* <DEDUP_REMOVED lines=28> */
[----:B------:R-:W-:Y:S01]  /*14d0*/  IMAD.SHL.U32 R215, R11, 0x2, RZ ;  /* 0x000000020bd77824 */ /* 0x000fe200078e00ff */
[----:B------:R-:W-:Y:S01]  /*14e0*/  LOP3.LUT R4, R7, 0xfffffe00, RZ, 0xc0, !PT ;  /* 0xfffffe0007047812 */ /* 0x000fe200078ec0ff */
[----:B------:R-:W-:Y:S01]  /*14f0*/  IMAD.IADD R7, R5, 0x1, R3 ;  /* 0x0000000105077824 */ /* 0x000fe200078e0203 */
[----:B------:R-:W-:Y:S01]  /*1500*/  IADD3 R224, R218, 0x40, RZ ;  /* 0x00000040dae07810 */ /* 0x000fe20007ffe0ff */
[----:B------:R-:W-:Y:S01]  /*1510*/  IMAD.MOV.U32 R10, RZ, RZ, 0x40 ;  /* 0x00000040ff0a7424 */ /* 0x000fe200078e00ff */
[CC--:B------:R-:W-:Y:S01]  /*1520*/  IADD3 R3, R2.reuse, R4.reuse, R8 ;  /* 0x0000000402037210 */ /* 0x0c0fe20007ffe008 */
[----:B------:R-:W-:Y:S01]  /*1530*/  IMAD.MOV.U32 R8, RZ, RZ, 0x20 ;  /* 0x00000020ff087424 */ /* 0x000fe200078e00ff */
[----:B------:R-:W-:-:S02]  /*1540*/  LOP3.LUT R4, R2, R4, RZ, 0xfc, !PT ;  /* 0x0000000402047212 */ /* 0x000fc400078efcff */
[----:B------:R-:W-:Y:S02]  /*1550*/  LOP3.LUT R2, R12, 0x7ffffffc, RZ, 0xc0, !PT ;  /* 0x7ffffffc0c027812 */ /* 0x000fe400078ec0ff */
[----:B------:R-:W-:Y:S02]  /*1560*/  LEA R9, R7, 0x80, 0x1 ;  /* 0x0000008007097811 */ /* 0x000fe400078e08ff */
[----:B------:R-:W-:Y:S01]  /*1570*/  IADD3 R223, R218, 0x80, RZ ;  /* 0x00000080dadf7810 */ /* 0x000fe20007ffe0ff */
[----:B------:R-:W-:Y:S01]  /*1580*/  IMAD.IADD R2, R16, 0x1, -R2 ;  /* 0x0000000110027824 */ /* 0x000fe200078e0a02 */
[----:B------:R-:W-:Y:S01]  /*1590*/  SHF.R.S32.HI R5, RZ, 0x1f, R218 ;  /* 0x0000001fff057819 */ /* 0x000fe200000114da */
[----:B------:R-:W-:Y:S01]  /*15a0*/  STL [R1+0x4], R9 ;  /* 0x0000040901007387 */ /* 0x000fe20000100800 */
[----:B------:R-:W-:Y:S01]  /*15b0*/  SHF.R.S32.HI R12, RZ, 0x1f, R224 ;  /* 0x0000001fff0c7819 */ /* 0x000fe200000114e0 */
[----:B------:R-:W-:Y:S01]  /*15c0*/  IMAD.SHL.U32 R231, R2, 0x2, RZ ;  /* 0x0000000202e77824 */ /* 0x000fe200078e00ff */
[----:B------:R-:W-:-:S02]  /*15d0*/  SHF.R.S32.HI R5, RZ, 0x1f, R223 ;  /* 0x0000001fff057819 */ /* 0x000fc400000114df */
[----:B------:R-:W-:Y:S02]  /*15e0*/  SEL R5, R8, 0xffffffe0, !P1 ;  /* 0xffffffe008057807 */ /* 0x000fe40004800000 */
[C---:B------:R-:W-:Y:S02]  /*15f0*/  IADD3 R38, R231.reuse, 0x10, RZ ;  /* 0x00000010e7267810 */ /* 0x040fe40007ffe0ff */
[C---:B------:R-:W-:Y:S02]  /*1600*/  IADD3 R36, R231.reuse, 0x20, RZ ;  /* 0x00000020e7247810 */ /* 0x040fe40007ffe0ff */
[C---:B------:R-:W-:Y:S02]  /*1610*/  IADD3 R33, R231.reuse, 0x38, RZ ;  /* 0x00000038e7217810 */ /* 0x040fe40007ffe0ff */
[C---:B------:R-:W-:Y:S02]  /*1620*/  IADD3 R30, R231.reuse, 0x50, RZ ;  /* 0x00000050e71e7810 */ /* 0x040fe40007ffe0ff */
[----:B------:R-:W-:-:S02]  /*1630*/  IADD3 R27, R231, 0x68, RZ ;  /* 0x00000068e71b7810 */ /* 0x000fc40007ffe0ff */
[----:B------:R-:W-:Y:S02]  /*1640*/  SHF.R.S32.HI R7, RZ, 0x1f, R38 ;  /* 0x0000001fff077819 */ /* 0x000fe40000011426 */
[C---:B------:R-:W-:Y:S02]  /*1650*/  IADD3 R24, R231.reuse, 0x80, RZ ;  /* 0x00000080e7187810 */ /* 0x040fe40007ffe0ff */
[----:B------:R-:W-:Y:S02]  /*1660*/  SHF.R.S32.HI R7, RZ, 0x1f, R36 ;  /* 0x0000001fff077819 */ /* 0x000fe40000011424 */
[C---:B------:R-:W-:Y:S02]  /*1670*/  IADD3 R21, R231.reuse, 0x98, RZ ;  /* 0x00000098e7157810 */ /* 0x040fe40007ffe0ff */
[----:B------:R-:W-:Y:S02]  /*1680*/  SHF.R.S32.HI R7, RZ, 0x1f, R33 ;  /* 0x0000001fff077819 */ /* 0x000fe40000011421 */
[----:B------:R-:W-:-:S02]  /*1690*/  IADD3 R18, R231, 0xb0, RZ ;  /* 0x000000b0e7127810 */ /* 0x000fc40007ffe0ff */
[----:B------:R-:W-:Y:S02]  /*16a0*/  SHF.R.S32.HI R7, RZ, 0x1f, R30 ;  /* 0x0000001fff077819 */ /* 0x000fe4000001141e */
[C---:B-1----:R-:W-:Y:S02]  /*16b0*/  IADD3 R15, R231.reuse, 0xc8, RZ ;  /* 0x000000c8e70f7810 */ /* 0x042fe40007ffe0ff */
[----:B------:R-:W-:Y:S02]  /*16c0*/  SHF.R.S32.HI R7, RZ, 0x1f, R27 ;  /* 0x0000001fff077819 */ /* 0x000fe4000001141b */
[----:B------:R-:W-:Y:S02]  /*16d0*/  SEL R2, R8, 0xffffffe0, !P4 ;  /* 0xffffffe008027807 */ /* 0x000fe40006000000 */
[----:B------:R-:W-:Y:S02]  /*16e0*/  IADD3 R12, R231, 0xe0, RZ ;  /* 0x000000e0e70c7810 */ /* 0x000fe40007ffe0ff */
[----:B------:R-:W-:-:S02]  /*16f0*/  SHF.R.S32.HI R7, RZ, 0x1f, R24 ;  /* 0x0000001fff077819 */ /* 0x000fc40000011418 */
[----:B------:R-:W-:Y:S02]  /*1700*/  IADD3 R225, R218, 0xc0, RZ ;  /* 0x000000c0dae17810 */ /* 0x000fe40007ffe0ff */
[----:B------:R-:W-:Y:S02]  /*1710*/  SHF.R.S32.HI R8, RZ, 0x1f, R231 ;  /* 0x0000001fff087819 */ /* 0x000fe400000114e7 */
[C---:B------:R-:W-:Y:S02]  /*1720*/  IADD3 R11, R231.reuse, 0xe8, RZ ;  /* 0x000000e8e70b7810 */ /* 0x040fe40007ffe0ff */
[----:B------:R-:W-:Y:S02]  /*1730*/  SHF.R.S32.HI R7, RZ, 0x1f, R21 ;  /* 0x0000001fff077819 */ /* 0x000fe40000011415 */
[----:B------:R-:W-:Y:S02]  /*1740*/  IADD3 R8, R231, 0xf0, RZ ;  /* 0x000000f0e7087810 */ /* 0x000fe40007ffe0ff */
[----:B------:R-:W-:-:S02]  /*1750*/  SHF.R.S32.HI R7, RZ, 0x1f, R18 ;  /* 0x0000001fff077819 */ /* 0x000fc40000011412 */
[----:B------:R-:W-:Y:S02]  /*1760*/  SHF.R.S32.HI R7, RZ, 0x1f, R15 ;  /* 0x0000001fff077819 */ /* 0x000fe4000001140f */
[----:B------:R-:W-:Y:S02]  /*1770*/  SHF.R.S32.HI R7, RZ, 0x1f, R12 ;  /* 0x0000001fff077819 */ /* 0x000fe4000001140c */
[----:B------:R-:W-:Y:S02]  /*1780*/  SHF.R.S32.HI R6, RZ, 0x1f, R225 ;  /* 0x0000001fff067819 */ /* 0x000fe400000114e1 */
[----:B------:R-:W-:Y:S02]  /*1790*/  LEA R201, R0, 0x8100, 0x1 ;  /* 0x0000810000c97811 */ /* 0x000fe400078e08ff */
[----:B------:R-:W-:Y:S02]  /*17a0*/  SHF.R.S32.HI R12, RZ, 0x1f, R11 ;  /* 0x0000001fff0c7819 */ /* 0x000fe4000001140b */
[----:B------:R-:W-:-:S02]  /*17b0*/  SEL R6, R10, 0xffffffc0, !P2 ;  /* 0xffffffc00a067807 */ /* 0x000fc40005000000 */
[----:B------:R-:W-:Y:S02]  /*17c0*/  SEL R0, R10, 0xffffffc0, !P3 ;  /* 0xffffffc00a007807 */ /* 0x000fe40005800000 */
[----:B------:R-:W-:Y:S01]  /*17d0*/  SHF.R.S32.HI R11, RZ, 0x1f, R8 ;  /* 0x0000001fff0b7819 */ /* 0x000fe20000011408 */
[----:B------:R-:W-:Y:S01]  /*17e0*/  IMAD.IADD R8, R9, 0x1, R5 ;  /* 0x0000000109087824 */ /* 0x000fe200078e0205 */
[----:B------:R-:W-:Y:S02]  /*17f0*/  IADD3 R10, R231, 0xf8, RZ ;  /* 0x000000f8e70a7810 */ /* 0x000fe40007ffe0ff */
[C---:B------:R-:W-:Y:S02]  /*1800*/  IADD3 R7, R9.reuse, -0x10, RZ ;  /* 0xfffffff009077810 */ /* 0x040fe40007ffe0ff */
[C---:B------:R-:W-:Y:S01]  /*1810*/  @P0 IADD3 R7, R9.reuse, 0x10, RZ ;  /* 0x0000001009070810 */ /* 0x040fe20007ffe0ff */
[----:B------:R1:W-:Y:S01]  /*1820*/  STL [R1+0x10], R8 ;  /* 0x0000100801007387 */ /* 0x0003e20000100800 */
[----:B------:R-:W-:Y:S01]  /*1830*/  SHF.R.S32.HI R11, RZ, 0x1f, R10 ;  /* 0x0000001fff0b7819 */ /* 0x000fe2000001140a */
[----:B------:R-:W-:Y:S01]  /*1840*/  IMAD.IADD R10, R9, 0x1, R6 ;  /* 0x00000001090a7824 */ /* 0x000fe200078e0206 */
[----:B------:R-:W-:Y:S01]  /*1850*/  LEA R208, R3, 0x10100, 0x1 ;  /* 0x0001010003d07811 */ /* 0x000fe200078e08ff */
[--C-:B------:R-:W-:Y:S01]  /*1860*/  IMAD.IADD R5, R5, 0x1, R7.reuse ;  /* 0x0000000105057824 */ /* 0x100fe200078e0207 */
[----:B------:R-:W-:Y:S01]  /*1870*/  LEA R204, R4, 0x100, 0x1 ;  /* 0x0000010004cc7811 */ /* 0x000fe200078e08ff */
[----:B------:R-:W-:Y:S01]  /*1880*/  IMAD.IADD R3, R6, 0x1, R7 ;  /* 0x0000000106037824 */ /* 0x000fe200078e0207 */
[----:B------:R2:W-:Y:S01]  /*1890*/  STL [R1+0x20], R10 ;  /* 0x0000200a01007387 */ /* 0x0005e20000100800 */
[----:B------:R-:W-:Y:S01]  /*18a0*/  IMAD.IADD R209, R208, 0x1, R2 ;  /* 0x00000001d0d17824 */ /* 0x000fe200078e0202 */
[C---:B------:R-:W-:Y:S01]  /*18b0*/  IADD3 R39, R231.reuse, 0x8, RZ ;  /* 0x00000008e7277810 */ /* 0x040fe20007ffe0ff */
[----:B------:R-:W-:Y:S01]  /*18c0*/  IMAD.IADD R205, R2, 0x1, R204 ;  /* 0x0000000102cd7824 */ /* 0x000fe200078e02cc */
[----:B------:R-:W-:Y:S01]  /*18d0*/  IADD3 R37, R231, 0x18, RZ ;  /* 0x00000018e7257810 */ /* 0x000fe20007ffe0ff */
[----:B------:R-:W-:Y:S01]  /*18e0*/  IMAD.IADD R2, R5, 0x1, R6 ;  /* 0x0000000105027824 */ /* 0x000fe200078e0206 */
[C---:B------:R-:W-:Y:S01]  /*18f0*/  IADD3 R35, R231.reuse, 0x28, RZ ;  /* 0x00000028e7237810 */ /* 0x040fe20007ffe0ff */
[----:B------:R-:W-:Y:S01]  /*1900*/  IMAD.IADD R211, R208, 0x1, R0 ;  /* 0x00000001d0d37824 */ /* 0x000fe200078e0200 */
[C---:B------:R-:W-:Y:S01]  /*1910*/  IADD3 R34, R231.reuse, 0x30, RZ ;  /* 0x00000030e7227810 */ /* 0x040fe20007ffe0ff */
[C---:B------:R-:W-:Y:S01]  /*1920*/  IMAD.IADD R207, R0.reuse, 0x1, R204 ;  /* 0x0000000100cf7824 */ /* 0x040fe200078e02cc */
[----:B------:R-:W-:Y:S01]  /*1930*/  IADD3 R32, R231, 0x40, RZ ;  /* 0x00000040e7207810 */ /* 0x000fe20007ffe0ff */
[----:B------:R-:W-:Y:S01]  /*1940*/  IMAD.IADD R210, R209, 0x1, R0 ;  /* 0x00000001d1d27824 */ /* 0x000fe200078e0200 */
[C---:B------:R-:W-:Y:S01]  /*1950*/  IADD3 R31, R231.reuse, 0x48, RZ ;  /* 0x00000048e71f7810 */ /* 0x040fe20007ffe0ff */
[----:B------:R-:W-:Y:S01]  /*1960*/  IMAD.IADD R206, R0, 0x1, R205 ;  /* 0x0000000100ce7824 */ /* 0x000fe200078e02cd */
[----:B------:R-:W-:-:S02]  /*1970*/  IADD3 R29, R231, 0x58, RZ ;  /* 0x00000058e71d7810 */ /* 0x000fc40007ffe0ff */
[C---:B------:R-:W-:Y:S01]  /*1980*/  IADD3 R28, R231.reuse, 0x60, RZ ;  /* 0x00000060e71c7810 */ /* 0x040fe20007ffe0ff */
[----:B-1----:R-:W-:Y:S01]  /*1990*/  IMAD.IADD R8, R8, 0x1, R6 ;  /* 0x0000000108087824 */ /* 0x002fe200078e0206 */
        /* <DEDUP_REMOVED lines=11> */
[----:B------:R2:W-:Y:S01]  /*1a50*/  STL [R1+0xc], R5 ;  /* 0x00000c0501007387 */ /* 0x0005e20000100800 */
[C---:B------:R-:W-:Y:S02]  /*1a60*/  IADD3 R14, R231.reuse, 0xd0, RZ ;  /* 0x000000d0e70e7810 */ /* 0x040fe40007ffe0ff */
[----:B------:R-:W-:Y:S01]  /*1a70*/  IADD3 R13, R231, 0xd8, RZ ;  /* 0x000000d8e70d7810 */ /* 0x000fe20007ffe0ff */
[----:B------:R2:W-:Y:S01]  /*1a80*/  STL [R1+0x14], R2 ;  /* 0x0000140201007387 */ /* 0x0005e20000100800 */
        /* <DEDUP_REMOVED lines=18> */
.L_x_2199:
[----:B------:R-:W-:Y:S01]  /*1bb0*/  ISETP.NE.U32.AND P0, PT, RZ, c[0x0][0x370], PT ;  /* 0x0000dc00ff007a0c */ /* 0x000fe20003f05070 */
[----:B------:R-:W-:Y:S01]  /*1bc0*/  IMAD.MOV.U32 R13, RZ, RZ, 0x4 ;  /* 0x00000004ff0d7424 */ /* 0x000fe200078e00ff */
[----:B------:R-:W-:Y:S01]  /*1bd0*/  ISETP.NE.U32.AND P2, PT, RZ, c[0x0][0x360], PT ;  /* 0x0000d800ff007a0c */ /* 0x000fe20003f45070 */
[----:B------:R-:W-:Y:S01]  /*1be0*/  IMAD.MOV.U32 R232, RZ, RZ, RZ ;  /* 0x000000ffffe87224 */ /* 0x000fe200078e00ff */
[----:B------:R-:W-:Y:S01]  /*1bf0*/  ISETP.NE.AND.EX P1, PT, RZ, c[0x0][0x374], PT, P0 ;  /* 0x0000dd00ff007a0c */ /* 0x000fe20003f25300 */
[----:B------:R-:W-:Y:S01]  /*1c00*/  IMAD.MOV.U32 R12, RZ, RZ, RZ ;  /* 0x000000ffff0c7224 */ /* 0x000fe200078e00ff */
[----:B------:R-:W-:Y:S01]  /*1c10*/  ISETP.NE.AND.EX P0, PT, RZ, c[0x0][0x364], PT, P2 ;  /* 0x0000d900ff007a0c */ /* 0x000fe20003f05320 */
[----:B------:R-:W-:Y:S01]  /*1c20*/  IMAD.WIDE R2, R251, R13, c[0x0][0x348] ;  /* 0x0000d200fb027625 */ /* 0x000fe200078e020d */
[----:B------:R-:W-:-:S04]  /*1c30*/  ISETP.NE.U32.AND P3, PT, RZ, c[0x0][0x348], PT ;  /* 0x0000d200ff007a0c */ /* 0x000fc80003f65070 */
[----:B------:R-:W-:-:S05]  /*1c40*/  ISETP.NE.AND.EX P3, PT, RZ, c[0x0][0x34c], PT, P3 ;  /* 0x0000d300ff007a0c */ /* 0x000fca0003f65330 */
[----:B------:R-:W-:-:S04]  /*1c50*/  @P1 IMAD.WIDE R6, R251, R13, c[0x0][0x370] ;  /* 0x0000dc00fb061625 */ /* 0x000fc800078e020d */
[----:B------:R-:W-:Y:S01]  /*1c60*/  @P0 IMAD.WIDE R4, R251, R13, c[0x0][0x360] ;  /* 0x0000d800fb040625 */ /* 0x000fe200078e020d */
[----:B------:R1:W5:Y:S04]  /*1c70*/  @P1 LDG.E R232, [R6.64] ;  /* 0x0000000606e81981 */ /* 0x000368000c1e1900 */
[----:B------:R1:W5:Y:S04]  /*1c80*/  @P3 LDG.E R12, [R2.64] ;  /* 0x00000006020c3981 */ /* 0x000368000c1e1900 */
[----:B------:R1:W5:Y:S01]  /*1c90*/  @P0 LDG.E R228, [R4.64] ;  /* 0x0000000604e40981 */ /* 0x000362000c1e1900 */
[----:B------:R-:W-:Y:S01]  /*1ca0*/  YIELD ;  /* 0x0000000000007946 */ /* 0x000fe20003800000 */
[----:B------:R-:W-:Y:S05]  /*1cb0*/  @P0 BRA `(.L_x_2034) ;  /* 0x0000005000000947 */ /* 0x000fea0003800000 */
[----:B-----5:R-:W-:Y:S01]  /*1cc0*/  MOV R228, c[0x0][0x168] ;  /* 0x00005a0000e47a02 */ /* 0x020fe20000000f00 */
[----:B------:R-:W-:Y:S05]  /*1cd0*/  @!P3 BRA `(.L_x_2034) ;  /* 0x000000300000b947 */ /* 0x000fea0003800000 */
[----:B------:R2:W3:Y:S04]  /*1ce0*/  LDG.E R0, [R2.64] ;  /* 0x0000000602007981 */ /* 0x0004e8000c1e1900 */
[----:B-12---:R-:W3:Y:S02]  /*1cf0*/  LDG.E R2, [R2.64+0x4] ;  /* 0x0000040602027981 */ /* 0x006ee4000c1e1900 */
[----:B---3--:R-:W-:-:S02]  /*1d00*/  IADD3 R228, -R0, R2, RZ ;  /* 0x0000000200e47210 */ /* 0x008fc40007ffe1ff */
.L_x_2034:
[----:B------:R-:W-:-:S04]  /*1d10*/  ISETP.NE.U32.AND P0, PT, RZ, c[0x0][0x368], PT ;  /* 0x0000da00ff007a0c */ /* 0x000fc80003f05070 */
[----:B------:R-:W-:-:S13]  /*1d20*/  ISETP.NE.AND.EX P0, PT, RZ, c[0x0][0x36c], PT, P0 ;  /* 0x0000db00ff007a0c */ /* 0x000fda0003f05300 */
[----:B------:R-:W-:Y:S05]  /*1d30*/  @!P0 BRA `(.L_x_2035) ;  /* 0x0000003000008947 */ /* 0x000fea0003800000 */
[----:B-1----:R-:W-:-:S05]  /*1d40*/  IMAD.WIDE R2, R251, R13, c[0x0][0x368] ;  /* 0x0000da00fb027625 */ /* 0x002fca00078e020d */
[----:B------:R1:W5:Y:S01]  /*1d50*/  LDG.E R0, [R2.64] ;  /* 0x0000000602007981 */ /* 0x000362000c1e1900 */
[----:B------:R-:W-:Y:S05]  /*1d60*/  BRA `(.L_x_2036) ;  /* 0x0000008000007947 */ /* 0x000fea0003800000 */
.L_x_2035:
[----:B------:R-:W-:Y:S01]  /*1d70*/  ISETP.NE.U32.AND P0, PT, RZ, c[0x0][0x350], PT ;  /* 0x0000d400ff007a0c */ /* 0x000fe20003f05070 */
[----:B------:R-:W-:-:S03]  /*1d80*/  IMAD.U32 R0, RZ, RZ, UR5 ;  /* 0x00000005ff007e24 */ /* 0x000fc6000f8e00ff */
[----:B------:R-:W-:-:S13]  /*1d90*/  ISETP.NE.AND.EX P0, PT, RZ, c[0x0][0x354], PT, P0 ;  /* 0x0000d500ff007a0c */ /* 0x000fda0003f05300 */
[----:B------:R-:W-:Y:S05]  /*1da0*/  @!P0 BRA `(.L_x_2036) ;  /* 0x0000004000008947 */ /* 0x000fea0003800000 */
[----:B-1----:R-:W-:-:S05]  /*1db0*/  IMAD.WIDE R2, R251, R13, c[0x0][0x350] ;  /* 0x0000d400fb027625 */ /* 0x002fca00078e020d */
[----:B------:R-:W2:Y:S04]  /*1dc0*/  LDG.E R4, [R2.64] ;  /* 0x0000000602047981 */ /* 0x000ea8000c1e1900 */
[----:B------:R-:W2:Y:S02]  /*1dd0*/  LDG.E R0, [R2.64+0x4] ;  /* 0x0000040602007981 */ /* 0x000ea4000c1e1900 */
[----:B--2---:R-:W-:Y:S02]  /*1de0*/  IADD3 R0, -R4, R0, RZ ;  /* 0x0000000004007210 */ /* 0x004fe40007ffe1ff */
.L_x_2036:
[----:B-1----:R-:W2:Y:S01]  /*1df0*/  LDL.LU R4, [R1] ;  /* 0x0000000001047983 */ /* 0x002ea20000300800 */
[----:B------:R-:W-:Y:S02]  /*1e00*/  IMAD.MOV.U32 R2, RZ, RZ, c[0x0][0x2c4] ;  /* 0x0000b100ff027624 */ /* 0x000fe400078e00ff */
[----:B------:R-:W-:Y:S02]  /*1e10*/  IMAD.MOV.U32 R7, RZ, RZ, c[0x0][0x32c] ;  /* 0x0000cb00ff077624 */ /* 0x000fe400078e00ff */
[----:B------:R-:W-:Y:S01]  /*1e20*/  IMAD.SHL.U32 R242, R249, 0x80, RZ ;  /* 0x00000080f9f27824 */ /* 0x000fe200078e00ff */
[----:B------:R-:W-:Y:S01]  /*1e30*/  ISETP.NE.AND P4, PT, R2, 0x1, PT ;  /* 0x000000010200780c */ /* 0x000fe20003f85270 */
[----:B-----5:R-:W-:Y:S01]  /*1e40*/  IMAD.IADD R227, R0, 0x1, -R232 ;  /* 0x0000000100e37824 */ /* 0x020fe200078e0ae8 */
[----:B------:R-:W-:-:S02]  /*1e50*/  ISETP.GE.AND P1, PT, R7, 0x1, PT ;  /* 0x000000010700780c */ /* 0x000fc40003f26270 */
[----:B------:R-:W-:-:S05]  /*1e60*/  IADD3 R2, R242, 0x7f, RZ ;  /* 0x0000007ff2027810 */ /* 0x000fca0007ffe0ff */
[----:B------:R-:W-:-:S04]  /*1e70*/  IMAD.MOV.U32 R0, RZ, RZ, R2 ;  /* 0x000000ffff007224 */ /* 0x000fc800078e0002 */
[----:B------:R-:W-:Y:S01]  /*1e80*/  @P4 IMAD.HI.U32 R3, R2, c[0x0][0x2c8], RZ ;  /* 0x0000b20002034a27 */ /* 0x000fe200078e00ff */
[----:B------:R-:W-:-:S04]  /*1e90*/  IADD3 R2, R227, 0x1, -R228 ;  /* 0x00000001e3027810 */ /* 0x000fc80007ffe8e4 */
[----:B------:R-:W-:-:S05]  /*1ea0*/  @P4 SHF.R.U32.HI R0, RZ, c[0x0][0x2cc], R3 ;  /* 0x0000b300ff004a19 */ /* 0x000fca0000011603 */
[----:B------:R-:W-:-:S05]  /*1eb0*/  IMAD.IADD R0, R2, 0x1, R0 ;  /* 0x0000000102007824 */ /* 0x000fca00078e0200 */
[----:B------:R-:W-:Y:S02]  /*1ec0*/  IADD3 R3, R0, c[0x0][0x328], RZ ;  /* 0x0000ca0000037a10 */ /* 0x000fe40007ffe0ff */
[----:B--2---:R-:W-:-:S04]  /*1ed0*/  LOP3.LUT R4, R4, 0xfffffffd, RZ, 0xc0, !PT ;  /* 0xfffffffd04047812 */ /* 0x004fc800078ec0ff */
[----:B------:R-:W-:-:S04]  /*1ee0*/  @P4 LOP3.LUT R4, R4, 0x2, RZ, 0xfc, !PT ;  /* 0x0000000204044812 */ /* 0x000fc800078efcff */
[----:B------:R-:W-:-:S04]  /*1ef0*/  LOP3.LUT R4, R4, 0xfffffffb, RZ, 0xc0, !PT ;  /* 0xfffffffb04047812 */ /* 0x000fc800078ec0ff */
[----:B------:R-:W-:-:S05]  /*1f00*/  @P1 LOP3.LUT R4, R4, 0x4, RZ, 0xfc, !PT ;  /* 0x0000000404041812 */ /* 0x000fca00078efcff */
[----:B------:R1:W-:Y:S01]  /*1f10*/  STL [R1], R4 ;  /* 0x0000000401007387 */ /* 0x0003e20000100800 */
        /* <DEDUP_REMOVED lines=11> */
.L_x_2039:
[----:B------:R-:W-:-:S13]  /*1fd0*/  ISETP.NE.AND P0, PT, R7, 0x1, PT ;  /* 0x000000010700780c */ /* 0x000fda0003f05270 */
[----:B------:R-:W-:-:S05]  /*1fe0*/  @P0 IMAD.HI.U32 R0, R2, c[0x0][0x330], RZ ;  /* 0x0000cc0002000a27 */ /* 0x000fca00078e00ff */
[----:B------:R-:W-:Y:S02]  /*1ff0*/  @P0 SHF.R.U32.HI R2, RZ, c[0x0][0x334], R0 ;  /* 0x0000cd00ff020a19 */ /* 0x000fe40000011600 */
.L_x_2040:
[----:B------:R-:W-:Y:S05]  /*2000*/  BSYNC B0 ;  /* 0x0000000000007941 */ /* 0x000fea0003800000 */
.L_x_2038:
[----:B------:R-:W-:-:S05]  /*2010*/  IMAD R2, R2, R7, c[0x0][0x32c] ;  /* 0x0000cb0002027624 */ /* 0x000fca00078e0207 */
[----:B------:R-:W-:-:S04]  /*2020*/  IMNMX R3, R3, R2, PT ;  /* 0x0000000203037217 */ /* 0x000fc80003800200 */
.L_x_2037:
[----:B------:R-:W-:Y:S01]  /*2030*/  IADD3 R3, R3, 0x3f, RZ ;  /* 0x0000003f03037810 */ /* 0x000fe20007ffe0ff */
[----:B-1----:R-:W-:Y:S01]  /*2040*/  @P4 IMAD.HI.U32 R4, R242, c[0x0][0x2c8], RZ ;  /* 0x0000b200f2044a27 */ /* 0x002fe200078e00ff */
[C---:B------:R-:W-:Y:S02]  /*2050*/  IADD3 R2, R227.reuse, 0x3f, RZ ;  /* 0x0000003fe3027810 */ /* 0x040fe40007ffe0ff */
[----:B------:R-:W-:Y:S01]  /*2060*/  SHF.R.S32.HI R5, RZ, 0x1f, R3 ;  /* 0x0000001fff057819 */ /* 0x000fe20000011403 */
[----:B------:R-:W-:Y:S01]  /*2070*/  IMAD.MOV.U32 R0, RZ, RZ, R242 ;  /* 0x000000ffff007224 */ /* 0x000fe200078e00f2 */
[----:B------:R-:W-:Y:S01]  /*2080*/  SHF.R.S32.HI R6, RZ, 0x1f, R2 ;  /* 0x0000001fff067819 */ /* 0x000fe20000011402 */
[----:B------:R-:W-:Y:S01]  /*2090*/  IMAD.IADD R213, R227, 0x1, -R228 ;  /* 0x00000001e3d57824 */ /* 0x000fe200078e0ae4 */
[----:B------:R-:W-:Y:S02]  /*20a0*/  @P4 SHF.R.U32.HI R0, RZ, c[0x0][0x2cc], R4 ;  /* 0x0000b300ff004a19 */ /* 0x000fe40000011604 */
[----:B------:R-:W-:-:S02]  /*20b0*/  LEA.HI R3, R5, R3, RZ, 0x6 ;  /* 0x0000000305037211 */ /* 0x000fc400078f30ff */
[----:B------:R-:W-:Y:S01]  /*20c0*/  LEA.HI R2, R6, R2, RZ, 0x6 ;  /* 0x0000000206027211 */ /* 0x000fe200078f30ff */
[----:B------:R-:W-:Y:S01]  /*20d0*/  IMAD.IADD R0, R213, 0x1, R0 ;  /* 0x00000001d5007824 */ /* 0x000fe200078e0200 */
[----:B------:R-:W-:Y:S02]  /*20e0*/  SHF.R.S32.HI R3, RZ, 0x6, R3 ;  /* 0x00000006ff037819 */ /* 0x000fe40000011403 */
[----:B------:R-:W-:Y:S02]  /*20f0*/  SHF.R.S32.HI R4, RZ, 0x6, R2 ;  /* 0x00000006ff047819 */ /* 0x000fe40000011402 */
        /* <DEDUP_REMOVED lines=12> */
.L_x_2043:
[----:B------:R-:W-:-:S13]  /*21c0*/  ISETP.NE.AND P0, PT, R7, 0x1, PT ;  /* 0x000000010700780c */ /* 0x000fda0003f05270 */
[----:B------:R-:W-:-:S05]  /*21d0*/  @P0 IMAD.HI.U32 R3, R0, c[0x0][0x330], RZ ;  /* 0x0000cc0000030a27 */ /* 0x000fca00078e00ff */
[----:B------:R-:W-:Y:S02]  /*21e0*/  @P0 SHF.R.U32.HI R0, RZ, c[0x0][0x334], R3 ;  /* 0x0000cd00ff000a19 */ /* 0x000fe40000011603 */
.L_x_2044:
[----:B------:R-:W-:Y:S05]  /*21f0*/  BSYNC B0 ;  /* 0x0000000000007941 */ /* 0x000fea0003800000 */
.L_x_2042:
[----:B------:R-:W-:-:S05]  /*2200*/  IMAD R0, R0, c[0x0][0x32c], RZ ;  /* 0x0000cb0000007a24 */ /* 0x000fca00078e02ff */
[----:B------:R-:W-:-:S04]  /*2210*/  IMNMX R2, R2, R0, !PT ;  /* 0x0000000002027217 */ /* 0x000fc80007800200 */
.L_x_2041:
[----:B------:R-:W-:Y:S01]  /*2220*/  SHF.R.S32.HI R0, RZ, 0x1f, R2 ;  /* 0x0000001fff007819 */ /* 0x000fe20000011402 */
[----:B------:R-:W-:Y:S01]  /*2230*/  BSSY B0, `(.L_x_2045) ;  /* 0x000002d000007945 */ /* 0x000fe20003800000 */
[----:B------:R-:W-:Y:S02]  /*2240*/  LOP3.LUT R3, R250, 0xff0000, RZ, 0xc0, !PT ;  /* 0x00ff0000fa037812 */ /* 0x000fe400078ec0ff */
[----:B------:R-:W-:Y:S02]  /*2250*/  LEA.HI R0, R0, R2, RZ, 0x6 ;  /* 0x0000000200007211 */ /* 0x000fe400078f30ff */
[----:B------:R-:W-:Y:S02]  /*2260*/  LOP3.LUT R2, R250, 0xff000000, RZ, 0xc0, !PT ;  /* 0xff000000fa027812 */ /* 0x000fe400078ec0ff */
[----:B------:R-:W-:-:S04]  /*2270*/  SHF.R.S32.HI R0, RZ, 0x6, R0 ;  /* 0x00000006ff007819 */ /* 0x000fc80000011400 */
[----:B------:R-:W-:Y:S02]  /*2280*/  IMNMX R7, RZ, R0, !PT ;  /* 0x00000000ff077217 */ /* 0x000fe40007800200 */
[----:B------:R-:W-:Y:S01]  /*2290*/  SHF.R.U32.HI R0, RZ, 0x8, R2 ;  /* 0x00000008ff007819 */ /* 0x000fe20000011602 */
[----:B------:R-:W-:Y:S01]  /*22a0*/  IMAD.MOV.U32 R2, RZ, RZ, RZ ;  /* 0x000000ffff027224 */ /* 0x000fe200078e00ff */
[----:B------:R-:W-:Y:S02]  /*22b0*/  ISETP.GT.AND P0, PT, R11, R7, PT ;  /* 0x000000070b00720c */ /* 0x000fe40003f04270 */
[----:B------:R-:W-:-:S04]  /*22c0*/  LEA.HI R0, R3, R0, RZ, 0x10 ;  /* 0x0000000003007211 */ /* 0x000fc800078f80ff */
[----:B------:R-:W-:Y:S02]  /*22d0*/  LOP3.LUT R14, R0, 0xff, RZ, 0xc0, !PT ;  /* 0x000000ff000e7812 */ /* 0x000fe400078ec0ff */
[----:B------:R-:W-:-:S03]  /*22e0*/  SHF.R.U32.HI R249, RZ, 0x10, R0 ;  /* 0x00000010fff97819 */ /* 0x000fc60000011600 */
[----:B------:R1:W-:Y:S02]  /*22f0*/  STL [R1+0x24], R14 ;  /* 0x0000240e01007387 */ /* 0x0003e40000100800 */
[----:B------:R-:W-:Y:S05]  /*2300*/  @!P0 BRA `(.L_x_2046) ;  /* 0x000001f000008947 */ /* 0x000fea0003800000 */
[----:B------:R-:W-:-:S04]  /*2310*/  ISETP.NE.AND P0, PT, R249, RZ, PT ;  /* 0x000000fff900720c */ /* 0x000fc80003f05270 */
[----:B------:R-:W-:-:S04]  /*2320*/  SEL R0, R249, c[0x0][0x338], P0 ;  /* 0x0000ce00f9007a07 */ /* 0x000fc80000000000 */
[----:B------:R-:W-:Y:S02]  /*2330*/  IABS R3, R0 ;  /* 0x0000000000037213 */ /* 0x000fe40000000000 */
[----:B------:R-:W-:Y:S02]  /*2340*/  IADD3 R6, R0, -0x1, R11 ;  /* 0xffffffff00067810 */ /* 0x000fe40007ffe00b */
[----:B------:R-:W2:Y:S03]  /*2350*/  I2F.RP R2, R3 ;  /* 0x0000000300027306 */ /* 0x000ea60000209400 */
[----:B------:R-:W-:-:S05]  /*2360*/  IMAD.IADD R6, R6, 0x1, -R7 ;  /* 0x0000000106067824 */ /* 0x000fca00078e0a07 */
[----:B------:R-:W-:Y:S01]  /*2370*/  IABS R10, R6 ;  /* 0x00000006000a7213 */ /* 0x000fe20000000000 */
[----:B--2---:R-:W2:Y:S02]  /*2380*/  MUFU.RCP R2, R2 ;  /* 0x0000000200027308 */ /* 0x004ea40000001000 */
[----:B--2---:R-:W-:-:S06]  /*2390*/  IADD3 R2, R2, 0xffffffe, RZ ;  /* 0x0ffffffe02027810 */ /* 0x004fcc0007ffe0ff */
[----:B------:R-:W2:Y:S02]  /*23a0*/  F2I.FTZ.U32.TRUNC.NTZ R5, R2 ;  /* 0x0000000200057305 */ /* 0x000ea4000021f000 */
        /* <DEDUP_REMOVED lines=21> */
.L_x_2046:
[----:B------:R-:W-:Y:S05]  /*2500*/  BSYNC B0 ;  /* 0x0000000000007941 */ /* 0x000fea0003800000 */
.L_x_2045:
[----:B------:R-:W-:Y:S01]  /*2510*/  IMAD R226, R14, R2, R7 ;  /* 0x000000020ee27224 */ /* 0x000fe200078e0207 */
[----:B------:R-:W-:Y:S01]  /*2520*/  PRMT R0, RZ, 0x7610, R0 ;  /* 0x00007610ff007816 */ /* 0x000fe20000000000 */
[----:B------:R-:W-:Y:S01]  /*2530*/  CS2R R18, SRZ ;  /* 0x0000000000127805 */ /* 0x000fe2000001ff00 */
[----:B------:R-:W-:Y:S01]  /*2540*/  CS2R R74, SRZ ;  /* 0x00000000004a7805 */ /* 0x000fe2000001ff00 */
        /* <DEDUP_REMOVED lines=69> */
[----:B------:R-:W-:-:S05]  /*29a0*/  @P1 IMAD.WIDE R2, R251, R13, c[0x0][0x340] ;  /* 0x0000d000fb021625 */ /* 0x000fca00078e020d */
[----:B------:R2:W5:Y:S01]  /*29b0*/  @P1 LDG.E R15, [R2.64] ;  /* 0x00000006020f1981 */ /* 0x000562000c1e1900 */
[----:B------:R-:W-:Y:S01]  /*29c0*/  SHF.R.S32.HI R0, RZ, 0x1f, R12 ;  /* 0x0000001fff007819 */ /* 0x000fe2000001140c */
[----:B------:R-:W-:Y:S01]  /*29d0*/  IMAD.IADD R5, R229, 0x1, R242 ;  /* 0x00000001e5057824 */ /* 0x000fe200078e02f2 */
[----:B------:R-:W-:Y:S02]  /*29e0*/  LOP3.LUT R16, R250, 0xffff, RZ, 0xc0, !PT ;  /* 0x0000fffffa107812 */ /* 0x000fe400078ec0ff */
[----:B------:R-:W-:Y:S01]  /*29f0*/  SEL R4, R251, RZ, !P3 ;  /* 0x000000fffb047207 */ /* 0x000fe20005800000 */
[----:B------:R-:W-:Y:S01]  /*2a00*/  IMAD R0, R0, c[0x0][0x178], RZ ;  /* 0x00005e0000007a24 */ /* 0x000fe200078e02ff */
[----:B------:R-:W-:Y:S01]  /*2a10*/  ISETP.GE.AND P2, PT, R218, c[0x0][0x198], PT ;  /* 0x00006600da007a0c */ /* 0x000fe20003f46270 */
[----:B------:R-:W-:Y:S01]  /*2a20*/  @P4 IMAD.HI.U32 R7, R5, c[0x0][0x2c8], RZ ;  /* 0x0000b20005074a27 */ /* 0x000fe200078e00ff */
[----:B------:R-:W-:Y:S02]  /*2a30*/  ISETP.GE.AND P5, PT, R224, c[0x0][0x198], PT ;  /* 0x00006600e0007a0c */ /* 0x000fe40003fa6270 */
[----:B------:R-:W-:Y:S01]  /*2a40*/  IADD3 R97, R216, -0x1, RZ ;  /* 0xffffffffd8617810 */ /* 0x000fe20007ffe0ff */
[----:B------:R-:W-:-:S02]  /*2a50*/  IMAD R0, R12, c[0x0][0x17c], R0 ;  /* 0x00005f000c007a24 */ /* 0x000fc400078e0200 */
[----:B--2---:R-:W-:-:S04]  /*2a60*/  IMAD.WIDE.U32 R2, R12, c[0x0][0x178], RZ ;  /* 0x00005e000c027a25 */ /* 0x004fc800078e00ff */
[----:B------:R-:W-:Y:S01]  /*2a70*/  IMAD.IADD R3, R3, 0x1, R0 ;  /* 0x0000000103037824 */ /* 0x000fe200078e0200 */
[----:B------:R-:W-:-:S03]  /*2a80*/  SHF.R.S32.HI R0, RZ, 0x1f, R251 ;  /* 0x0000001fff007819 */ /* 0x000fc600000114fb */
[----:B------:R-:W-:Y:S01]  /*2a90*/  IMAD.WIDE.U32 R2, R16, c[0x0][0x1b8], R2 ;  /* 0x00006e0010027a25 */ /* 0x000fe200078e0002 */
[----:B------:R-:W-:Y:S02]  /*2aa0*/  SEL R6, R0, RZ, !P3 ;  /* 0x000000ff00067207 */ /* 0x000fe40005800000 */
[----:B------:R-:W-:Y:S01]  /*2ab0*/  MOV R0, R5 ;  /* 0x0000000500007202 */ /* 0x000fe20000000f00 */
[----:B------:R-:W-:Y:S01]  /*2ac0*/  IMAD R3, R16, c[0x0][0x1bc], R3 ;  /* 0x00006f0010037a24 */ /* 0x000fe200078e0203 */
[----:B------:R-:W-:Y:S01]  /*2ad0*/  @P4 SHF.R.U32.HI R0, RZ, c[0x0][0x2cc], R7 ;  /* 0x0000b300ff004a19 */ /* 0x000fe20000011607 */
[----:B------:R-:W-:Y:S01]  /*2ae0*/  IMAD R6, R6, c[0x0][0x1c0], RZ ;  /* 0x0000700006067a24 */ /* 0x000fe200078e02ff */
[----:B------:R-:W-:Y:S01]  /*2af0*/  ISETP.GE.AND P4, PT, R223, c[0x0][0x198], PT ;  /* 0x00006600df007a0c */ /* 0x000fe20003f86270 */
[C---:B------:R-:W-:Y:S01]  /*2b00*/  IMAD.WIDE.U32 R2, R4.reuse, c[0x0][0x1c0], R2 ;  /* 0x0000700004027a25 */ /* 0x040fe200078e0002 */
[----:B------:R-:W-:Y:S02]  /*2b10*/  SHF.R.S32.HI R7, RZ, 0x1f, R0 ;  /* 0x0000001fff077819 */ /* 0x000fe40000011400 */
[----:B------:R-:W-:Y:S01]  /*2b20*/  ISETP.GE.AND P3, PT, R225, c[0x0][0x198], PT ;  /* 0x00006600e1007a0c */ /* 0x000fe20003f66270 */
[----:B------:R-:W-:-:S02]  /*2b30*/  IMAD R6, R4, c[0x0][0x1c4], R6 ;  /* 0x0000710004067a24 */ /* 0x000fc400078e0206 */
[----:B------:R-:W-:-:S03]  /*2b40*/  IMAD.MOV R4, RZ, RZ, -R0 ;  /* 0x000000ffff047224 */ /* 0x000fc600078e0a00 */
[----:B------:R-:W-:Y:S01]  /*2b50*/  IADD3 R3, R3, R6, RZ ;  /* 0x0000000603037210 */ /* 0x000fe20007ffe0ff */
        /* <DEDUP_REMOVED lines=9> */
[----:B-1----:R-:W-:-:S04]  /*2bf0*/  LEA R14, P0, R2, c[0x0][0x160], 0x1 ;  /* 0x00005800020e7a11 */ /* 0x002fc800078008ff */
[----:B------:R-:W-:-:S04]  /*2c00*/  IADD3 R0, R3, R0, RZ ;  /* 0x0000000003007210 */ /* 0x000fc80007ffe0ff */
[----:B------:R-:W-:Y:S02]  /*2c10*/  LEA.HI.X R5, R2, c[0x0][0x164], R0, 0x1, P0 ;  /* 0x0000590002057a11 */ /* 0x000fe400000f0c00 */
[----:B------:R-:W-:Y:S01]  /*2c20*/  @!P1 MOV R15, R251 ;  /* 0x000000fb000f9202 */ /* 0x000fe20000000f00 */
[----:B------:R-:W-:Y:S05]  /*2c30*/  BRA.DIV ~URZ, `(.L_x_2048) ;  /* 0x00016a927f007947 */ /* 0x000fea000b800000 */
[----:B------:R1:W2:Y:S02]  /*2c40*/  SHFL.IDX PT, R4, R5, RZ, 0x181f ;  /* 0x00181fff05047589 */ /* 0x0002a400000e0000 */
.L_x_2204:
[----:B------:R-:W-:Y:S05]  /*2c50*/  BRA.DIV ~URZ, `(.L_x_2049) ;  /* 0x00016ae27f007947 */ /* 0x000fea000b800000 */
[----:B------:R3:W4:Y:S02]  /*2c60*/  SHFL.IDX PT, R0, R14, RZ, 0x181f ;  /* 0x00181fff0e007589 */ /* 0x00072400000e0000 */
.L_x_2205:
[----:B------:R-:W-:Y:S01]  /*2c70*/  IMAD R13, R228, c[0x0][0x2c4], RZ ;  /* 0x0000b100e40d7a24 */ /* 0x000fe200078e02ff */
[----:B------:R-:W-:Y:S01]  /*2c80*/  IADD3 R12, R252, R242, RZ ;  /* 0x000000f2fc0c7210 */ /* 0x000fe20007ffe0ff */
[----:B------:R-:W-:Y:S03]  /*2c90*/  BSSY B0, `(.L_x_2050) ;  /* 0x0000016000007945 */ /* 0x000fe60003800000 */
[----:B------:R-:W-:-:S13]  /*2ca0*/  ISETP.GE.AND P0, PT, R12, R13, PT ;  /* 0x0000000d0c00720c */ /* 0x000fda0003f06270 */
[----:B------:R-:W-:Y:S05]  /*2cb0*/  @P0 BRA `(.L_x_2051) ;  /* 0x0000013000000947 */ /* 0x000fea0003800000 */
[----:B------:R-:W-:Y:S02]  /*2cc0*/  SHF.R.S32.HI R2, RZ, 0x1f, R218 ;  /* 0x0000001fff027819 */ /* 0x000fe400000114da */
[C---:B----4-:R-:W-:Y:S02]  /*2cd0*/  LEA R10, P0, R218.reuse, R0, 0x1 ;  /* 0x00000000da0a7211 */ /* 0x050fe400078008ff */
[----:B------:R-:W-:Y:S02]  /*2ce0*/  SHF.R.S32.HI R3, RZ, 0x1f, R224 ;  /* 0x0000001fff037819 */ /* 0x000fe400000114e0 */
[----:B--2---:R-:W-:Y:S02]  /*2cf0*/  LEA.HI.X R11, R218, R4, R2, 0x1, P0 ;  /* 0x00000004da0b7211 */ /* 0x004fe400000f0c02 */
[C---:B------:R-:W-:Y:S02]  /*2d00*/  LEA R8, P0, R224.reuse, R0, 0x1 ;  /* 0x00000000e0087211 */ /* 0x040fe400078008ff */
[----:B------:R-:W-:Y:S01]  /*2d10*/  SHF.R.S32.HI R2, RZ, 0x1f, R223 ;  /* 0x0000001fff027819 */ /* 0x000fe200000114df */
[----:B------:R-:W-:Y:S01]  /*2d20*/  @!PT LDS RZ, [RZ] ;  /* 0x00000000fffff984 */ /* 0x000fe20000000800 */
[----:B------:R-:W-:Y:S01]  /*2d30*/  @!PT LDS RZ, [RZ] ;  /* 0x00000000fffff984 */ /* 0x000fe20000000800 */
[----:B------:R-:W-:Y:S01]  /*2d40*/  @!PT LDS RZ, [RZ] ;  /* 0x00000000fffff984 */ /* 0x000fe20000000800 */
[----:B------:R2:W-:Y:S01]  /*2d50*/  LDGSTS.E.BYPASS.LTC128B.128 [R215+0x10100], [R10.64], !P2 ;  /* 0x101000000ad77fae */ /* 0x0005e2000d101d46 */
[----:B------:R-:W-:-:S02]  /*2d60*/  LEA.HI.X R9, R224, R4, R3, 0x1, P0 ;  /* 0x00000004e0097211 */ /* 0x000fc400000f0c03 */
[C---:B------:R-:W-:Y:S02]  /*2d70*/  LEA R6, P0, R223.reuse, R0, 0x1 ;  /* 0x00000000df067211 */ /* 0x040fe400078008ff */
[----:B------:R-:W-:Y:S01]  /*2d80*/  SHF.R.S32.HI R17, RZ, 0x1f, R225 ;  /* 0x0000001fff117819 */ /* 0x000fe200000114e1 */
[----:B------:R2:W-:Y:S01]  /*2d90*/  LDGSTS.E.BYPASS.LTC128B.128 [R215+0x14100], [R8.64], !P5 ;  /* 0x1410000008d77fae */ /* 0x0005e2000e901d46 */
[----:B------:R-:W-:Y:S02]  /*2da0*/  LEA.HI.X R7, R223, R4, R2, 0x1, P0 ;  /* 0x00000004df077211 */ /* 0x000fe400000f0c02 */
[----:B------:R-:W-:-:S03]  /*2db0*/  LEA R2, P0, R225, R0, 0x1 ;  /* 0x00000000e1027211 */ /* 0x000fc600078008ff */
[----:B------:R2:W-:Y:S01]  /*2dc0*/  LDGSTS.E.BYPASS.LTC128B.128 [R215+0x18100], [R6.64], !P4 ;  /* 0x1810000006d77fae */ /* 0x0005e2000e101d46 */
[----:B------:R-:W-:-:S05]  /*2dd0*/  LEA.HI.X R3, R225, R4, R17, 0x1, P0 ;  /* 0x00000004e1037211 */ /* 0x000fca00000f0c11 */
[----:B------:R2:W-:Y:S04]  /*2de0*/  LDGSTS.E.BYPASS.LTC128B.128 [R215+0x1c100], [R2.64], !P3 ;  /* 0x1c10000002d77fae */ /* 0x0005e8000d901d46 */
.L_x_2051:
[----:B------:R-:W-:Y:S05]  /*2df0*/  BSYNC B0 ;  /* 0x0000000000007941 */ /* 0x000fea0003800000 */
.L_x_2050:
[----:B------:R-:W-:Y:S05]  /*2e00*/  BRA.DIV ~URZ, `(.L_x_2052) ;  /* 0x000169a27f007947 */ /* 0x000fea000b800000 */
[----:B--2---:R2:W1:Y:S04]  /*2e10*/  SHFL.IDX PT, R4, R5, 0x1, 0x181f ;  /* 0x00381f0005047f89 */ /* 0x00446800000e0000 */
[----:B----4-:R2:W4:Y:S02]  /*2e20*/  SHFL.IDX PT, R0, R14, 0x1, 0x181f ;  /* 0x00381f000e007f89 */ /* 0x01052400000e0000 */
.L_x_2206:
[----:B------:R-:W-:Y:S01]  /*2e30*/  IADD3 R2, R12, 0x20, RZ ;  /* 0x000000200c027810 */ /* 0x000fe20007ffe0ff */
[----:B------:R-:W-:Y:S03]  /*2e40*/  BSSY B0, `(.L_x_2053) ;  /* 0x0000016000007945 */ /* 0x000fe60003800000 */
[----:B------:R-:W-:-:S13]  /*2e50*/  ISETP.GE.AND P0, PT, R2, R13, PT ;  /* 0x0000000d0200720c */ /* 0x000fda0003f06270 */
[----:B------:R-:W-:Y:S05]  /*2e60*/  @P0 BRA `(.L_x_2054) ;  /* 0x0000013000000947 */ /* 0x000fea0003800000 */
[----:B------:R-:W-:Y:S02]  /*2e70*/  SHF.R.S32.HI R3, RZ, 0x1f, R218 ;  /* 0x0000001fff037819 */ /* 0x000fe400000114da */
[C---:B----4-:R-:W-:Y:S02]  /*2e80*/  LEA R10, P0, R218.reuse, R0, 0x1 ;  /* 0x00000000da0a7211 */ /* 0x050fe400078008ff */
[----:B------:R-:W-:Y:S02]  /*2e90*/  SHF.R.S32.HI R6, RZ, 0x1f, R224 ;  /* 0x0000001fff067819 */ /* 0x000fe400000114e0 */
[----:B-1----:R-:W-:Y:S02]  /*2ea0*/  LEA.HI.X R11, R218, R4, R3, 0x1, P0 ;  /* 0x00000004da0b7211 */ /* 0x002fe400000f0c03 */
        /* <DEDUP_REMOVED lines=15> */
.L_x_2054:
[----:B------:R-:W-:Y:S05]  /*2fa0*/  BSYNC B0 ;  /* 0x0000000000007941 */ /* 0x000fea0003800000 */
.L_x_2053:
[----:B------:R-:W-:Y:S05]  /*2fb0*/  BRA.DIV ~URZ, `(.L_x_2055) ;  /* 0x000168c27f007947 */ /* 0x000fea000b800000 */
[----:B-1----:R1:W2:Y:S02]  /*2fc0*/  SHFL.IDX PT, R4, R5, 0x2, 0x181f ;  /* 0x00581f0005047f89 */ /* 0x0022a400000e0000 */
.L_x_2207:
[----:B------:R-:W-:Y:S05]  /*2fd0*/  BRA.DIV ~URZ, `(.L_x_2056) ;  /* 0x000169127f007947 */ /* 0x000fea000b800000 */
[----:B----4-:R4:W1:Y:S02]  /*2fe0*/  SHFL.IDX PT, R0, R14, 0x2, 0x181f ;  /* 0x00581f000e007f89 */ /* 0x01086400000e0000 */
.L_x_2208:
[----:B------:R-:W-:Y:S01]  /*2ff0*/  IADD3 R2, R12, 0x40, RZ ;  /* 0x000000400c027810 */ /* 0x000fe20007ffe0ff */
[----:B------:R-:W-:Y:S03]  /*3000*/  BSSY B0, `(.L_x_2057) ;  /* 0x0000016000007945 */ /* 0x000fe60003800000 */
[----:B------:R-:W-:-:S13]  /*3010*/  ISETP.GE.AND P0, PT, R2, R13, PT ;  /* 0x0000000d0200720c */ /* 0x000fda0003f06270 */
[----:B------:R-:W-:Y:S05]  /*3020*/  @P0 BRA `(.L_x_2058) ;  /* 0x0000013000000947 */ /* 0x000fea0003800000 */
[----:B------:R-:W-:Y:S02]  /*3030*/  SHF.R.S32.HI R3, RZ, 0x1f, R218 ;  /* 0x0000001fff037819 */ /* 0x000fe400000114da */
[C---:B-1----:R-:W-:Y:S02]  /*3040*/  LEA R10, P0, R218.reuse, R0, 0x1 ;  /* 0x00000000da0a7211 */ /* 0x042fe400078008ff */
        /* <DEDUP_REMOVED lines=17> */
.L_x_2058:
[----:B------:R-:W-:Y:S05]  /*3160*/  BSYNC B0 ;  /* 0x0000000000007941 */ /* 0x000fea0003800000 */
.L_x_2057:
[----:B------:R-:W-:Y:S05]  /*3170*/  BRA.DIV ~URZ, `(.L_x_2059) ;  /* 0x000167e27f007947 */ /* 0x000fea000b800000 */
[----:B--2---:R2:W3:Y:S04]  /*3180*/  SHFL.IDX PT, R4, R5, 0x3, 0x181f ;  /* 0x00781f0005047f89 */ /* 0x0044e800000e0000 */
[----:B-1----:R2:W1:Y:S02]  /*3190*/  SHFL.IDX PT, R0, R14, 0x3, 0x181f ;  /* 0x00781f000e007f89 */ /* 0x00246400000e0000 */
.L_x_2209:
[----:B------:R-:W-:Y:S01]  /*31a0*/  IADD3 R2, R12, 0x60, RZ ;  /* 0x000000600c027810 */ /* 0x000fe20007ffe0ff */
[----:B-----5:R-:W-:Y:S01]  /*31b0*/  IMAD.WIDE.U32 R236, R15, c[0x0][0x2b0], RZ ;  /* 0x0000ac000fec7a25 */ /* 0x020fe200078e00ff */
[----:B------:R-:W-:Y:S02]  /*31c0*/  SHF.R.S32.HI R19, RZ, 0x1f, R218 ;  /* 0x0000001fff137819 */ /* 0x000fe400000114da */
[----:B------:R-:W-:Y:S02]  /*31d0*/  ISETP.GE.AND P0, PT, R2, R13, PT ;  /* 0x0000000d0200720c */ /* 0x000fe40003f06270 */
[----:B------:R-:W-:-:S02]  /*31e0*/  SHF.R.S32.HI R18, RZ, 0x1f, R224 ;  /* 0x0000001fff127819 */ /* 0x000fc400000114e0 */
[----:B------:R-:W-:Y:S02]  /*31f0*/  SHF.R.S32.HI R17, RZ, 0x1f, R223 ;  /* 0x0000001fff117819 */ /* 0x000fe400000114df */
[----:B--234-:R-:W-:-:S07]  /*3200*/  SHF.R.S32.HI R14, RZ, 0x1f, R225 ;  /* 0x0000001fff0e7819 */ /* 0x01cfce00000114e1 */
[----:B-1----:R-:W-:-:S04]  /*3210*/  @!P0 LEA R2, P1, R218, R0, 0x1 ;  /* 0x00000000da028211 */ /* 0x002fc800078208ff */
[----:B------:R-:W-:Y:S02]  /*3220*/  @!P0 LEA.HI.X R3, R218, R4, R19, 0x1, P1 ;  /* 0x00000004da038211 */ /* 0x000fe400008f0c13 */
        /* <DEDUP_REMOVED lines=19> */
[----:B------:R-:W3:Y:S01]  /*3360*/  LDL.LU R5, [R1] ;  /* 0x0000000001057983 */ /* 0x000ee20000300800 */
[----:B------:R-:W-:Y:S02]  /*3370*/  IMAD.MOV.U32 R103, RZ, RZ, c[0x0][0x2b8] ;  /* 0x0000ae00ff677624 */ /* 0x000fe400078e00ff */
[----:B------:R-:W-:-:S02]  /*3380*/  IMAD.SHL.U32 R100, R97, 0x40, RZ ;  /* 0x0000004061647824 */ /* 0x000fc400078e00ff */
[----:B------:R-:W-:Y:S01]  /*3390*/  IMAD.MOV.U32 R217, RZ, RZ, RZ ;  /* 0x000000ffffd97224 */ /* 0x000fe200078e00ff */
[----:B------:R-:W-:Y:S01]  /*33a0*/  ISETP.NE.AND P1, PT, R103, 0x1, PT ;  /* 0x000000016700780c */ /* 0x000fe20003f25270 */
[----:B--2---:R-:W-:-:S05]  /*33b0*/  IMAD.IADD R2, R229, 0x1, R100 ;  /* 0x00000001e5027824 */ /* 0x004fca00078e0264 */
[C---:B------:R-:W-:Y:S01]  /*33c0*/  ISETP.GE.AND P0, PT, R2.reuse, R227, PT ;  /* 0x000000e30200720c */ /* 0x040fe20003f06270 */
[----:B------:R-:W-:-:S03]  /*33d0*/  IMAD.IADD R2, R2, 0x1, R232 ;  /* 0x0000000102027824 */ /* 0x000fc600078e02e8 */
[----:B------:R-:W-:Y:S01]  /*33e0*/  ISETP.GT.OR P0, PT, R229, 0x3f, P0 ;  /* 0x0000003fe500780c */ /* 0x000fe20000704670 */
[----:B------:R-:W-:Y:S02]  /*33f0*/  IMAD.MOV.U32 R0, RZ, RZ, R2 ;  /* 0x000000ffff007224 */ /* 0x000fe400078e0002 */
[----:B------:R-:W-:-:S05]  /*3400*/  @P1 IMAD.HI.U32 R3, R2, c[0x0][0x2bc], RZ ;  /* 0x0000af0002031a27 */ /* 0x000fca00078e00ff */
[----:B------:R-:W-:Y:S01]  /*3410*/  @P1 SHF.R.U32.HI R0, RZ, c[0x0][0x2c0], R3 ;  /* 0x0000b000ff001a19 */ /* 0x000fe20000011603 */
[----:B------:R-:W-:Y:S01]  /*3420*/  BAR.SYNC.DEFER_BLOCKING 0x0 ;  /* 0x0000000000007b1d */ /* 0x000fe20000010000 */
[----:B---3--:R-:W-:-:S04]  /*3430*/  LOP3.LUT R5, R5, 0xfffffffe, RZ, 0xc0, !PT ;  /* 0xfffffffe05057812 */ /* 0x008fc800078ec0ff */
[----:B------:R-:W-:Y:S02]  /*3440*/  @P1 LOP3.LUT R5, R5, 0x1, RZ, 0xfc, !PT ;  /* 0x0000000105051812 */ /* 0x000fe400078efcff */
[----:B------:R-:W-:-:S03]  /*3450*/  @!P0 IADD3 R3, P1, R0, R236, RZ ;  /* 0x000000ec00038210 */ /* 0x000fc60007f3e0ff */
[----:B------:R1:W-:Y:S02]  /*3460*/  STL [R1], R5 ;  /* 0x0000000501007387 */ /* 0x0003e40000100800 */
[----:B-1----:R-:W-:Y:S02]  /*3470*/  @!P0 LEA.HI.X.SX32 R5, R0, R240, 0x1, P1 ;  /* 0x000000f000058211 */ /* 0x002fe400008f0eff */
[----:B------:R-:W-:-:S04]  /*3480*/  @!P0 LEA R4, P1, R3, c[0x0][0x2a0], 0x2 ;  /* 0x0000a80003048a11 */ /* 0x000fc800078210ff */
[----:B------:R-:W-:-:S05]  /*3490*/  @!P0 LEA.HI.X R5, R3, c[0x0][0x2a4], R5, 0x2, P1 ;  /* 0x0000a90003058a11 */ /* 0x000fca00008f1405 */
[----:B------:R-:W2:Y:S01]  /*34a0*/  @!P0 LDG.E R217, [R4.64] ;  /* 0x0000000604d98981 */ /* 0x000ea2000c1e1900 */
[----:B------:R-:W-:Y:S01]  /*34b0*/  IMAD.MOV R0, RZ, RZ, -R0 ;  /* 0x000000ffff007224 */ /* 0x000fe200078e0a00 */
[----:B------:R-:W-:Y:S01]  /*34c0*/  SHF.L.U64.HI R93, R224, 0x1, R18 ;  /* 0x00000001e05d7819 */ /* 0x000fe20000010212 */
[----:B------:R-:W-:Y:S01]  /*34d0*/  IMAD.WIDE.U32 R234, R16, c[0x0][0x1e8], RZ ;  /* 0x00007a0010ea7a25 */ /* 0x000fe200078e00ff */
[----:B------:R-:W-:Y:S01]  /*34e0*/  SHF.L.U64.HI R92, R218, 0x1, R19 ;  /* 0x00000001da5c7819 */ /* 0x000fe20000010213 */
[----:B------:R-:W-:Y:S01]  /*34f0*/  BSSY B0, `(.L_x_2060) ;  /* 0x00001ad000007945 */ /* 0x000fe20003800000 */
[----:B------:R-:W-:Y:S01]  /*3500*/  IADD3 R200, R201, 0x20, RZ ;  /* 0x00000020c9c87810 */ /* 0x000fe20007ffe0ff */
[----:B------:R-:W-:Y:S01]  /*3510*/  IMAD R219, R0, c[0x0][0x2b8], R2 ;  /* 0x0000ae0000db7a24 */ /* 0x000fe200078e0202 */
[----:B------:R-:W-:Y:S01]  /*3520*/  SHF.L.U64.HI R95, R225, 0x1, R14 ;  /* 0x00000001e15f7819 */ /* 0x000fe2000001020e */
[----:B------:R-:W-:Y:S01]  /*3530*/  IMAD R233, R16, c[0x0][0x1ec], R235 ;  /* 0x00007b0010e97a24 */ /* 0x000fe200078e02eb */
[----:B------:R-:W-:Y:S01]  /*3540*/  SHF.L.U64.HI R94, R223, 0x1, R17 ;  /* 0x00000001df5e7819 */ /* 0x000fe20000010211 */
[----:B------:R-:W-:Y:S01]  /*3550*/  IMAD.WIDE.U32 R2, R219, c[0x0][0x1e0], RZ ;  /* 0x00007800db027a25 */ /* 0x000fe200078e00ff */
[----:B------:R-:W-:-:S03]  /*3560*/  SHF.R.S32.HI R9, RZ, 0x1f, R219 ;  /* 0x0000001fff097819 */ /* 0x000fc600000114db */
[----:B------:R-:W-:Y:S02]  /*3570*/  IMAD.IADD R96, R227, 0x1, -R100 ;  /* 0x00000001e3607824 */ /* 0x000fe400078e0a64 */
[----:B------:R-:W-:Y:S02]  /*3580*/  IMAD R0, R9, c[0x0][0x1e0], RZ ;  /* 0x0000780009007a24 */ /* 0x000fe400078e02ff */
[----:B------:R-:W-:Y:S02]  /*3590*/  IMAD.IADD R13, R96, 0x1, -R252 ;  /* 0x00000001600d7824 */ /* 0x000fe400078e0afc */
[----:B------:R-:W-:Y:S02]  /*35a0*/  IMAD R0, R219, c[0x0][0x1e4], R0 ;  /* 0x00007900db007a24 */ /* 0x000fe400078e0200 */
[----:B------:R-:W-:-:S04]  /*35b0*/  IMAD.WIDE.U32 R238, R16, c[0x0][0x210], RZ ;  /* 0x0000840010ee7a25 */ /* 0x000fc800078e00ff */
[----:B------:R-:W-:Y:S02]  /*35c0*/  IMAD.IADD R3, R3, 0x1, R0 ;  /* 0x0000000103037824 */ /* 0x000fe400078e0200 */
[----:B------:R-:W-:Y:S02]  /*35d0*/  IMAD R241, R16, c[0x0][0x214], R239 ;  /* 0x0000850010f17a24 */ /* 0x000fe400078e02ef */
[----:B------:R-:W-:Y:S02]  /*35e0*/  IMAD.SHL.U32 R99, R224, 0x2, RZ ;  /* 0x00000002e0637824 */ /* 0x000fe400078e00ff */
[----:B------:R-:W-:Y:S02]  /*35f0*/  IMAD.SHL.U32 R98, R218, 0x2, RZ ;  /* 0x00000002da627824 */ /* 0x000fe400078e00ff */
[----:B------:R-:W-:Y:S02]  /*3600*/  IMAD.SHL.U32 R102, R225, 0x2, RZ ;  /* 0x00000002e1667824 */ /* 0x000fe400078e00ff */
[----:B------:R-:W-:Y:S01]  /*3610*/  IMAD.SHL.U32 R101, R223, 0x2, RZ ;  /* 0x00000002df657824 */ /* 0x000fe200078e00ff */
[----:B--2---:R-:W-:Y:S01]  /*3620*/  SHF.R.S32.HI R10, RZ, 0x1f, R217 ;  /* 0x0000001fff0a7819 */ /* 0x004fe200000114d9 */
[----:B------:R-:W-:-:S04]  /*3630*/  IMAD.WIDE.U32 R2, R217, c[0x0][0x1f0], R2 ;  /* 0x00007c00d9027a25 */ /* 0x000fc800078e0002 */
[----:B------:R-:W-:-:S04]  /*3640*/  IMAD R0, R10, c[0x0][0x1f0], RZ ;  /* 0x00007c000a007a24 */ /* 0x000fc800078e02ff */
[----:B------:R-:W-:Y:S01]  /*3650*/  IMAD R4, R217, c[0x0][0x1f4], R0 ;  /* 0x00007d00d9047a24 */ /* 0x000fe200078e0200 */
[----:B------:R-:W-:-:S04]  /*3660*/  IADD3 R0, P0, R2, R234, RZ ;  /* 0x000000ea02007210 */ /* 0x000fc80007f1e0ff */
[----:B------:R-:W-:Y:S02]  /*3670*/  IADD3.X R2, R233, R3, R4, P0, !PT ;  /* 0x00000003e9027210 */ /* 0x000fe400007fe404 */
[----:B------:R-:W-:-:S04]  /*3680*/  LEA R3, P0, R0, c[0x0][0x1c8], 0x1 ;  /* 0x0000720000037a11 */ /* 0x000fc800078008ff */
[----:B------:R-:W-:Y:S01]  /*3690*/  LEA.HI.X R11, R0, c[0x0][0x1cc], R2, 0x1, P0 ;  /* 0x00007300000b7a11 */ /* 0x000fe200000f0c02 */
[----:B------:R-:W-:Y:S01]  /*36a0*/  SHFL.IDX PT, R8, R3, 0x1, 0x181f ;  /* 0x00381f0003087f89 */ /* 0x000fe200000e0000 */
[----:B------:R-:W-:-:S03]  /*36b0*/  ISETP.GE.AND P0, PT, R13, 0x1, PT ;  /* 0x000000010d00780c */ /* 0x000fc60003f06270 */
[----:B------:R1:W2:Y:S04]  /*36c0*/  SHFL.IDX PT, R0, R3, RZ, 0x181f ;  /* 0x00181fff03007589 */ /* 0x0002a800000e0000 */
[----:B------:R-:W3:Y:S06]  /*36d0*/  SHFL.IDX PT, R2, R11, RZ, 0x181f ;  /* 0x00181fff0b027589 */ /* 0x000eec00000e0000 */
[----:B------:R-:W-:-:S02]  /*36e0*/  @P0 ISETP.GE.AND P2, PT, R218, c[0x0][0x1d4], PT ;  /* 0x00007500da000a0c */ /* 0x000fc40003f46270 */
[----:B------:R-:W-:Y:S01]  /*36f0*/  @P0 ISETP.GE.AND P3, PT, R224, c[0x0][0x1d4], PT ;  /* 0x00007500e0000a0c */ /* 0x000fe20003f66270 */
[----:B-1----:R-:W-:Y:S01]  /*3700*/  IMAD R3, R9, c[0x0][0x208], RZ ;  /* 0x0000820009037a24 */ /* 0x002fe200078e02ff */
[C---:B--2---:R-:W-:Y:S01]  /*3710*/  @P0 LEA R4, P1, R218.reuse, R0, 0x1 ;  /* 0x00000000da040211 */ /* 0x044fe200078208ff */
[----:B------:R-:W1:Y:S02]  /*3720*/  SHFL.IDX PT, R9, R11, 0x1, 0x181f ;  /* 0x00381f000b097f89 */ /* 0x000e6400000e0000 */
[----:B------:R-:W-:Y:S01]  /*3730*/  IMAD R3, R219, c[0x0][0x20c], R3 ;  /* 0x00008300db037a24 */ /* 0x000fe200078e0203 */
[----:B---3--:R-:W-:Y:S02]  /*3740*/  @P0 LEA.HI.X R5, R218, R2, R19, 0x1, P1 ;  /* 0x00000002da050211 */ /* 0x008fe400008f0c13 */
[----:B------:R-:W-:-:S03]  /*3750*/  @P0 LEA R6, P1, R224, R0, 0x1 ;  /* 0x00000000e0060211 */ /* 0x000fc600078208ff */
[----:B------:R2:W-:Y:S01]  /*3760*/  @P0 LDGSTS.E.BYPASS.LTC128B.128 [R215+0x8100], [R4.64], !P2 ;  /* 0x0810000004d70fae */ /* 0x0005e2000d101d46 */
[----:B------:R-:W-:Y:S02]  /*3770*/  @P0 ISETP.GE.AND P2, PT, R223, c[0x0][0x1d4], PT ;  /* 0x00007500df000a0c */ /* 0x000fe40003f46270 */
[----:B------:R-:W-:-:S05]  /*3780*/  @P0 LEA.HI.X R7, R224, R2, R18, 0x1, P1 ;  /* 0x00000002e0070211 */ /* 0x000fca00008f0c12 */
[----:B------:R3:W-:Y:S01]  /*3790*/  @P0 LDGSTS.E.BYPASS.LTC128B.128 [R215+0xa100], [R6.64], !P3 ;  /* 0x0a10000006d70fae */ /* 0x0007e2000d901d46 */
[----:B------:R-:W-:-:S13]  /*37a0*/  ISETP.GE.AND P3, PT, R13, 0x21, PT ;  /* 0x000000210d00780c */ /* 0x000fda0003f66270 */
[----:B------:R-:W-:Y:S02]  /*37b0*/  @P3 ISETP.GE.AND P4, PT, R225, c[0x0][0x1d4], PT ;  /* 0x00007500e1003a0c */ /* 0x000fe40003f86270 */
[----:B--2---:R-:W-:-:S04]  /*37c0*/  @P0 LEA R4, P1, R223, R0, 0x1 ;  /* 0x00000000df040211 */ /* 0x004fc800078208ff */
[----:B------:R-:W-:Y:S02]  /*37d0*/  @P0 LEA.HI.X R5, R223, R2, R17, 0x1, P1 ;  /* 0x00000002df050211 */ /* 0x000fe400008f0c11 */
[----:B---3--:R-:W-:-:S03]  /*37e0*/  @P0 LEA R6, P1, R225, R0, 0x1 ;  /* 0x00000000e1060211 */ /* 0x008fc600078208ff */
[----:B------:R2:W-:Y:S01]  /*37f0*/  @P0 LDGSTS.E.BYPASS.LTC128B.128 [R215+0xc100], [R4.64], !P2 ;  /* 0x0c10000004d70fae */ /* 0x0005e2000d101d46 */
[C---:B------:R-:W-:Y:S01]  /*3800*/  @P0 ISETP.GE.AND P2, PT, R225.reuse, c[0x0][0x1d4], PT ;  /* 0x00007500e1000a0c */ /* 0x040fe20003f46270 */
[----:B------:R-:W-:Y:S01]  /*3810*/  IMAD R0, R10, c[0x0][0x218], RZ ;  /* 0x000086000a007a24 */ /* 0x000fe200078e02ff */
[----:B------:R-:W-:-:S03]  /*3820*/  @P0 LEA.HI.X R7, R225, R2, R14, 0x1, P1 ;  /* 0x00000002e1070211 */ /* 0x000fc600008f0c0e */
[----:B------:R-:W-:-:S08]  /*3830*/  IMAD R10, R217, c[0x0][0x21c], R0 ;  /* 0x00008700d90a7a24 */ /* 0x000fd000078e0200 */
[----:B------:R3:W-:Y:S01]  /*3840*/  @P0 LDGSTS.E.BYPASS.LTC128B.128 [R215+0xe100], [R6.64], !P2 ;  /* 0x0e10000006d70fae */ /* 0x0007e2000d101d46 */
[----:B------:R-:W-:Y:S01]  /*3850*/  @P3 ISETP.GE.AND P2, PT, R218, c[0x0][0x1d4], PT ;  /* 0x00007500da003a0c */ /* 0x000fe20003f46270 */
[----:B--2---:R-:W-:-:S04]  /*3860*/  IMAD.WIDE.U32 R4, R219, c[0x0][0x208], RZ ;  /* 0x00008200db047a25 */ /* 0x004fc800078e00ff */
[----:B------:R-:W-:Y:S02]  /*3870*/  IMAD.IADD R3, R5, 0x1, R3 ;  /* 0x0000000105037824 */ /* 0x000fe400078e0203 */
[----:B------:R-:W-:Y:S01]  /*3880*/  IMAD.MOV.U32 R2, RZ, RZ, R4 ;  /* 0x000000ffff027224 */ /* 0x000fe200078e0004 */
[----:B------:R-:W-:-:S03]  /*3890*/  @P3 LEA R4, P0, R224, R8, 0x1 ;  /* 0x00000008e0043211 */ /* 0x000fc600078008ff */
[----:B------:R-:W-:Y:S01]  /*38a0*/  IMAD.WIDE.U32 R2, R217, c[0x0][0x218], R2 ;  /* 0x00008600d9027a25 */ /* 0x000fe200078e0002 */
[-C--:B-1----:R-:W-:Y:S02]  /*38b0*/  @P3 LEA.HI.X R5, R224, R9.reuse, R18, 0x1, P0 ;  /* 0x00000009e0053211 */ /* 0x082fe400000f0c12 */
[----:B---3--:R-:W-:Y:S02]  /*38c0*/  @P3 LEA R6, P1, R218, R8, 0x1 ;  /* 0x00000008da063211 */ /* 0x008fe400078208ff */
[----:B------:R-:W-:Y:S02]  /*38d0*/  IADD3 R0, P0, R2, R238, RZ ;  /* 0x000000ee02007210 */ /* 0x000fe40007f1e0ff */
[----:B------:R-:W-:Y:S02]  /*38e0*/  @P3 LEA.HI.X R7, R218, R9, R19, 0x1, P1 ;  /* 0x00000009da073211 */ /* 0x000fe400008f0c13 */
[----:B------:R-:W-:Y:S02]  /*38f0*/  @P3 ISETP.GE.AND P1, PT, R224, c[0x0][0x1d4], PT ;  /* 0x00007500e0003a0c */ /* 0x000fe40003f26270 */
[----:B------:R-:W-:Y:S01]  /*3900*/  IADD3.X R2, R241, R3, R10, P0, !PT ;  /* 0x00000003f1027210 */ /* 0x000fe200007fe40a */
[----:B------:R1:W-:Y:S01]  /*3910*/  @P3 LDGSTS.E.BYPASS.LTC128B.128 [R215+0x9100], [R6.64], !P2 ;  /* 0x0910000006d73fae */ /* 0x0003e2000d101d46 */
[----:B------:R-:W-:-:S02]  /*3920*/  LEA R3, P0, R0, c[0x0][0x1f8], 0x1 ;  /* 0x00007e0000037a11 */ /* 0x000fc400078008ff */
[----:B------:R-:W-:Y:S02]  /*3930*/  @P3 ISETP.GE.AND P2, PT, R223, c[0x0][0x1d4], PT ;  /* 0x00007500df003a0c */ /* 0x000fe40003f46270 */
[----:B------:R-:W-:Y:S01]  /*3940*/  LEA.HI.X R10, R0, c[0x0][0x1fc], R2, 0x1, P0 ;  /* 0x00007f00000a7a11 */ /* 0x000fe200000f0c02 */
[----:B------:R-:W-:Y:S04]  /*3950*/  SHFL.IDX PT, R12, R3, 0x1, 0x181f ;  /* 0x00381f00030c7f89 */ /* 0x000fe800000e0000 */
[----:B------:R2:W-:Y:S04]  /*3960*/  @P3 LDGSTS.E.BYPASS.LTC128B.128 [R215+0xb100], [R4.64], !P1 ;  /* 0x0b10000004d73fae */ /* 0x0005e8000c901d46 */
[----:B------:R-:W3:Y:S04]  /*3970*/  SHFL.IDX PT, R0, R3, RZ, 0x181f ;  /* 0x00181fff03007589 */ /* 0x000ee800000e0000 */
[----:B------:R-:W4:Y:S04]  /*3980*/  SHFL.IDX PT, R2, R10, RZ, 0x181f ;  /* 0x00181fff0a027589 */ /* 0x000f2800000e0000 */
[----:B------:R-:W5:Y:S01]  /*3990*/  SHFL.IDX PT, R3, R10, 0x1, 0x181f ;  /* 0x00381f000a037f89 */ /* 0x000f6200000e0000 */
[----:B-1----:R-:W-:-:S04]  /*39a0*/  @P3 LEA R6, P0, R225, R8, 0x1 ;  /* 0x00000008e1063211 */ /* 0x002fc800078008ff */
[----:B------:R-:W-:Y:S02]  /*39b0*/  @P3 LEA.HI.X R7, R225, R9, R14, 0x1, P0 ;  /* 0x00000009e1073211 */ /* 0x000fe400000f0c0e */
[----:B--2---:R-:W-:-:S04]  /*39c0*/  @P3 LEA R4, P1, R223, R8, 0x1 ;  /* 0x00000008df043211 */ /* 0x004fc800078208ff */
[----:B------:R-:W-:-:S05]  /*39d0*/  @P3 LEA.HI.X R5, R223, R9, R17, 0x1, P1 ;  /* 0x00000009df053211 */ /* 0x000fca00008f0c11 */
[----:B------:R1:W-:Y:S04]  /*39e0*/  @P3 LDGSTS.E.BYPASS.LTC128B.128 [R215+0xd100], [R4.64], !P2 ;  /* 0x0d10000004d73fae */ /* 0x0003e8000d101d46 */
[----:B------:R1:W-:Y:S01]  /*39f0*/  @P3 LDGSTS.E.BYPASS.LTC128B.128 [R215+0xf100], [R6.64], !P4 ;  /* 0x0f10000006d73fae */ /* 0x0003e2000e101d46 */
[----:B------:R-:W-:Y:S02]  /*3a00*/  R2P PR, R230, 0x6 ;  /* 0x00000006e6007804 */ /* 0x000fe40000000000 */
[C---:B---3--:R-:W-:Y:S01]  /*3a10*/  IADD3 R18, P0, R0.reuse, R99, RZ ;  /* 0x0000006300127210 */ /* 0x048fe20007f1e0ff */
[----:B------:R-:W0:Y:S01]  /*3a20*/  LDGDEPBAR ;  /* 0x00000000000079af */ /* 0x000e220000000000 */
[-C--:B------:R-:W-:Y:S02]  /*3a30*/  IADD3 R20, P3, R0, R98.reuse, RZ ;  /* 0x0000006200147210 */ /* 0x080fe40007f7e0ff */
[----:B------:R-:W-:Y:S01]  /*3a40*/  ISETP.GE.AND P5, PT, R224, c[0x0][0x1d4], PT ;  /* 0x00007500e0007a0c */ /* 0x000fe20003fa6270 */
[----:B----4-:R-:W-:Y:S01]  /*3a50*/  IMAD.X R19, R2, 0x1, R93, P0 ;  /* 0x0000000102137824 */ /* 0x010fe200000e065d */
[----:B------:R-:W-:Y:S01]  /*3a60*/  IADD3 R22, P0, R12, R98, RZ ;  /* 0x000000620c167210 */ /* 0x000fe20007f1e0ff */
[----:B------:R-:W-:Y:S01]  /*3a70*/  IMAD.X R21, R2, 0x1, R92, P3 ;  /* 0x0000000102157824 */ /* 0x000fe200018e065c */
[----:B------:R-:W-:-:S02]  /*3a80*/  ISETP.GE.AND P3, PT, R218, c[0x0][0x1d4], PT ;  /* 0x00007500da007a0c */ /* 0x000fc40003f66270 */
[----:B------:R-:W-:Y:S01]  /*3a90*/  IADD3 R16, P4, R0, R101, RZ ;  /* 0x0000006500107210 */ /* 0x000fe20007f9e0ff */
[----:B-----5:R-:W-:Y:S01]  /*3aa0*/  IMAD.X R23, R3, 0x1, R92, P0 ;  /* 0x0000000103177824 */ /* 0x020fe200000e065c */
[----:B------:R-:W-:Y:S02]  /*3ab0*/  ISETP.LT.OR P0, PT, R13, 0x1, P3 ;  /* 0x000000010d00780c */ /* 0x000fe40001f01670 */
[----:B------:R-:W-:Y:S01]  /*3ac0*/  @P1 IADD3 R200, R201, -0x20, RZ ;  /* 0xffffffe0c9c81810 */ /* 0x000fe20007ffe0ff */
[----:B------:R-:W-:Y:S01]  /*3ad0*/  IMAD.X R17, R2, 0x1, R94, P4 ;  /* 0x0000000102117824 */ /* 0x000fe200020e065e */
[----:B------:R-:W-:Y:S01]  /*3ae0*/  IADD3 R14, P1, R0, R102, RZ ;  /* 0x00000066000e7210 */ /* 0x000fe20007f3e0ff */
[----:B------:R-:W-:Y:S01]  /*3af0*/  IMAD.MOV.U32 R0, RZ, RZ, 0x40 ;  /* 0x00000040ff007424 */ /* 0x000fe200078e00ff */
[----:B------:R-:W-:Y:S02]  /*3b00*/  ISETP.GE.AND P4, PT, R225, c[0x0][0x1d4], PT ;  /* 0x00007500e1007a0c */ /* 0x000fe40003f86270 */
[----:B------:R-:W-:Y:S01]  /*3b10*/  ISETP.GT.AND P6, PT, R229, 0x3f, PT ;  /* 0x0000003fe500780c */ /* 0x000fe20003fc4270 */
[----:B------:R-:W-:Y:S01]  /*3b20*/  IMAD.X R15, R2, 0x1, R95, P1 ;  /* 0x00000001020f7824 */ /* 0x000fe200008e065f */
[----:B------:R-:W-:-:S02]  /*3b30*/  ISETP.GE.AND P1, PT, R223, c[0x0][0x1d4], PT ;  /* 0x00007500df007a0c */ /* 0x000fc40003f26270 */
[----:B------:R-:W-:Y:S01]  /*3b40*/  SEL R0, R0, 0xffffffc0, !P2 ;  /* 0xffffffc000007807 */ /* 0x000fe20005000000 */
[----:B------:R-:W-:-:S04]  /*3b50*/  DEPBAR.LE SB0, 0x1 ;  /* 0x000080400000791a */ /* 0x000fc80000000000 */
[----:B------:R-:W-:-:S04]  /*3b60*/  DEPBAR.LE SB0, 0x0 ;  /* 0x000080000000791a */ /* 0x000fc80000000000 */
[----:B------:R-:W-:Y:S01]  /*3b70*/  BAR.SYNC.DEFER_BLOCKING 0x0 ;  /* 0x0000000000007b1d */ /* 0x000fe20000010000 */
[----:B------:R-:W-:-:S05]  /*3b80*/  IMAD.IADD R203, R201, 0x1, R0 ;  /* 0x00000001c9cb7824 */ /* 0x000fca00078e0200 */
[----:B-1----:R-:W-:Y:S04]  /*3b90*/  LDSM.16.M88.4 R4, [R208] ;  /* 0x00000000d004783b */ /* 0x002fe80000000200 */
[----:B------:R-:W1:Y:S04]  /*3ba0*/  LDSM.16.M88.4 R28, [R201] ;  /* 0x00000000c91c783b */ /* 0x000e680000000200 */
[----:B------:R-:W2:Y:S04]  /*3bb0*/  LDSM.16.M88.4 R32, [R201+0x800] ;  /* 0x00080000c920783b */ /* 0x000ea80000000200 */
[----:B------:R-:W-:Y:S04]  /*3bc0*/  LDSM.16.M88.4 R40, [R201+0x1000] ;  /* 0x00100000c928783b */ /* 0x000fe80000000200 */
[----:B------:R-:W3:Y:S04]  /*3bd0*/  LDSM.16.M88.4 R48, [R201+0x1800] ;  /* 0x00180000c930783b */ /* 0x000ee80000000200 */
[----:B------:R-:W-:Y:S04]  /*3be0*/  LDSM.16.M88.4 R8, [R209] ;  /* 0x00000000d108783b */ /* 0x000fe80000000200 */
[----:B------:R-:W-:Y:S04]  /*3bf0*/  LDSM.16.M88.4 R44, [R200] ;  /* 0x00000000c82c783b */ /* 0x000fe80000000200 */
[----:B------:R-:W4:Y:S04]  /*3c00*/  LDSM.16.M88.4 R52, [R200+0x800] ;  /* 0x00080000c834783b */ /* 0x000f280000000200 */
[----:B------:R-:W-:Y:S04]  /*3c10*/  LDSM.16.M88.4 R72, [R200+0x1000] ;  /* 0x00100000c848783b */ /* 0x000fe80000000200 */
[----:B------:R-:W5:Y:S04]  /*3c20*/  LDSM.16.M88.4 R76, [R200+0x1800] ;  /* 0x00180000c84c783b */ /* 0x000f680000000200 */
[----:B------:R-:W-:Y:S01]  /*3c30*/  @!PT LDS RZ, [RZ] ;  /* 0x00000000fffff984 */ /* 0x000fe20000000800 */
[----:B------:R-:W-:Y:S01]  /*3c40*/  @!PT LDS RZ, [RZ] ;  /* 0x00000000fffff984 */ /* 0x000fe20000000800 */
[----:B------:R-:W-:Y:S01]  /*3c50*/  @!PT LDS RZ, [RZ] ;  /* 0x00000000fffff984 */ /* 0x000fe20000000800 */
[----:B------:R3:W-:Y:S01]  /*3c60*/  LDGSTS.E.BYPASS.LTC128B.128 [R215+0x100], [R20.64], !P0 ;  /* 0x0010000014d77fae */ /* 0x0007e2000c101d46 */
[C---:B------:R-:W-:Y:S01]  /*3c70*/  ISETP.LT.OR P0, PT, R13.reuse, 0x1, P5 ;  /* 0x000000010d00780c */ /* 0x040fe20002f01670 */
[C---:B-1----:R-:W-:Y:S08]  /*3c80*/  HMMA.16816.F32 R36, R4.reuse, R28, RZ ;  /* 0x0000001c0424723c */ /* 0x042ff000000018ff */
[----:B--2---:R-:W-:Y:S04]  /*3c90*/  HMMA.16816.F32 R24, R4, R32, RZ ;  /* 0x000000200418723c */ /* 0x004fe800000018ff */
[----:B------:R1:W-:Y:S01]  /*3ca0*/  LDGSTS.E.BYPASS.LTC128B.128 [R215+0x2100], [R18.64], !P0 ;  /* 0x0210000012d77fae */ /* 0x0003e2000c101d46 */
[----:B------:R-:W-:-:S02]  /*3cb0*/  ISETP.LT.OR P0, PT, R13, 0x1, P1 ;  /* 0x000000010d00780c */ /* 0x000fc40000f01670 */
[----:B------:R-:W-:Y:S01]  /*3cc0*/  ISETP.LT.OR P1, PT, R13, 0x21, P1 ;  /* 0x000000210d00780c */ /* 0x000fe20000f21670 */
[C---:B------:R-:W-:Y:S10]  /*3cd0*/  HMMA.16816.F32 R28, R4.reuse, R30, RZ ;  /* 0x0000001e041c723c */ /* 0x040ff400000018ff */
[----:B------:R2:W-:Y:S01]  /*3ce0*/  LDGSTS.E.BYPASS.LTC128B.128 [R215+0x4100], [R16.64], !P0 ;  /* 0x0410000010d77fae */ /* 0x0005e2000c101d46 */
[C---:B---3--:R-:W-:Y:S08]  /*3cf0*/  HMMA.16816.F32 R64, R4.reuse, R48, RZ ;  /* 0x000000300440723c */ /* 0x048ff000000018ff */
[----:B------:R-:W-:Y:S08]  /*3d00*/  HMMA.16816.F32 R60, R4, R50, RZ ;  /* 0x00000032043c723c */ /* 0x000ff000000018ff */
[C---:B----4-:R-:W-:Y:S08]  /*3d10*/  HMMA.16816.F32 R48, R8.reuse, R52, R24 ;  /* 0x000000340830723c */ /* 0x050ff00000001818 */
[----:B------:R-:W-:Y:S01]  /*3d20*/  HMMA.16816.F32 R68, R8, R44, R36 ;  /* 0x0000002c0844723c */ /* 0x000fe20000001824 */
[----:B--2---:R-:W-:-:S05]  /*3d30*/  IADD3 R16, P0, R12, R99, RZ ;  /* 0x000000630c107210 */ /* 0x004fca0007f1e0ff */
[----:B------:R-:W-:Y:S01]  /*3d40*/  IMAD.X R17, R3, 0x1, R93, P0 ;  /* 0x0000000103117824 */ /* 0x000fe200000e065d */
[----:B------:R-:W-:Y:S01]  /*3d50*/  ISETP.LT.OR P0, PT, R13, 0x1, P4 ;  /* 0x000000010d00780c */ /* 0x000fe20002701670 */
[C---:B------:R-:W-:Y:S08]  /*3d60*/  HMMA.16816.F32 R56, R8.reuse, R46, R28 ;  /* 0x0000002e0838723c */ /* 0x040ff0000000181c */
[----:B-----5:R-:W-:Y:S04]  /*3d70*/  HMMA.16816.F32 R28, R8, R78, R60 ;  /* 0x0000004e081c723c */ /* 0x020fe8000000183c */
[----:B------:R2:W-:Y:S02]  /*3d80*/  LDGSTS.E.BYPASS.LTC128B.128 [R215+0x6100], [R14.64], !P0 ;  /* 0x061000000ed77fae */ /* 0x0005e4000c101d46 */
[----:B--2---:R-:W-:-:S05]  /*3d90*/  IADD3 R14, P0, R12, R101, RZ ;  /* 0x000000650c0e7210 */ /* 0x004fca0007f1e0ff */
[----:B------:R-:W-:Y:S01]  /*3da0*/  IMAD.X R15, R3, 0x1, R94, P0 ;  /* 0x00000001030f7824 */ /* 0x000fe200000e065e */
[C---:B------:R-:W-:Y:S02]  /*3db0*/  ISETP.LT.OR P0, PT, R13.reuse, 0x21, P3 ;  /* 0x000000210d00780c */ /* 0x040fe40001f01670 */
[----:B------:R-:W-:-:S11]  /*3dc0*/  ISETP.LT.OR P3, PT, R13, 0x21, P5 ;  /* 0x000000210d00780c */ /* 0x000fd60002f61670 */
[----:B------:R2:W-:Y:S01]  /*3dd0*/  LDGSTS.E.BYPASS.LTC128B.128 [R215+0x1100], [R22.64], !P0 ;  /* 0x0110000016d77fae */ /* 0x0005e2000c101d46 */
[----:B------:R-:W-:-:S03]  /*3de0*/  IADD3 R2, P0, R12, R102, RZ ;  /* 0x000000660c027210 */ /* 0x000fc60007f1e0ff */
[----:B------:R1:W-:Y:S02]  /*3df0*/  LDGSTS.E.BYPASS.LTC128B.128 [R215+0x3100], [R16.64], !P3 ;  /* 0x0310000010d77fae */ /* 0x0003e4000d901d46 */
[----:B------:R-:W-:Y:S01]  /*3e00*/  IMAD.X R3, R3, 0x1, R95, P0 ;  /* 0x0000000103037824 */ /* 0x000fe200000e065f */
[----:B------:R-:W-:Y:S01]  /*3e10*/  ISETP.LT.OR P0, PT, R13, 0x21, P4 ;  /* 0x000000210d00780c */ /* 0x000fe20002701670 */
[----:B------:R3:W-:Y:S11]  /*3e20*/  LDGSTS.E.BYPASS.LTC128B.128 [R215+0x5100], [R14.64], !P1 ;  /* 0x051000000ed77fae */ /* 0x0007f6000c901d46 */
[----:B------:R-:W-:Y:S01]  /*3e30*/  @!UPT UIADD3 URZ, URZ, URZ, URZ ;  /* 0x0000003f3f3ff290 */ /* 0x000fe2000fffe03f */
[----:B------:R4:W-:Y:S01]  /*3e40*/  LDGSTS.E.BYPASS.LTC128B.128 [R215+0x7100], [R2.64], !P0 ;  /* 0x0710000002d77fae */ /* 0x0009e2000c101d46 */
[----:B------:R-:W-:-:S03]  /*3e50*/  ISETP.GT.AND P0, PT, R97, R226, PT ;  /* 0x000000e26100720c */ /* 0x000fc60003f04270 */
[----:B------:R-:W-:Y:S01]  /*3e60*/  LDSM.16.M88.4 R24, [R203] ;  /* 0x00000000cb18783b */ /* 0x000fe20000000200 */
[C---:B--2---:R-:W-:Y:S03]  /*3e70*/  HMMA.16816.F32 R20, R4.reuse, R34, RZ ;  /* 0x000000220414723c */ /* 0x044fe600000018ff */
[----:B------:R-:W-:Y:S04]  /*3e80*/  LDSM.16.M88.4 R80, [R201+0x3800] ;  /* 0x00380000c950783b */ /* 0x000fe80000000200 */
[----:B-1----:R-:W-:Y:S01]  /*3e90*/  LDSM.16.M88.4 R16, [R203+0x1000] ;  /* 0x00100000cb10783b */ /* 0x002fe20000000200 */
[C---:B------:R-:W-:Y:S03]  /*3ea0*/  HMMA.16816.F32 R32, R4.reuse, R40, RZ ;  /* 0x000000280420723c */ /* 0x040fe600000018ff */
[----:B------:R-:W-:Y:S04]  /*3eb0*/  LDSM.16.M88.4 R88, [R200+0x7800] ;  /* 0x00780000c858783b */ /* 0x000fe80000000200 */
[----:B------:R-:W0:Y:S01]  /*3ec0*/  LDGDEPBAR ;  /* 0x00000000000079af */ /* 0x000e220000000000 */
[----:B------:R-:W-:Y:S03]  /*3ed0*/  HMMA.16816.F32 R40, R4, R42, RZ ;  /* 0x0000002a0428723c */ /* 0x000fe600000018ff */
[----:B------:R-:W1:Y:S01]  /*3ee0*/  LDSM.16.M88.4 R4, [R211] ;  /* 0x00000000d304783b */ /* 0x000e620000000200 */
[----:B----4-:R-:W-:-:S04]  /*3ef0*/  IADD3 R2, R200, 0x6000, RZ ;  /* 0x00006000c8027810 */ /* 0x010fc80007ffe0ff */
[----:B------:R-:W-:Y:S01]  /*3f00*/  HMMA.16816.F32 R44, R8, R54, R20 ;  /* 0x00000036082c723c */ /* 0x000fe20000001814 */
[----:B------:R-:W2:Y:S01]  /*3f10*/  LDSM.16.M88.4 R20, [R203+0x800] ;  /* 0x00080000cb14783b */ /* 0x000ea20000000200 */
[----:B------:R-:W-:-:S05]  /*3f20*/  IMAD.IADD R202, R2, 0x1, R0 ;  /* 0x0000000102ca7824 */ /* 0x000fca00078e0200 */
[----:B------:R-:W-:Y:S01]  /*3f30*/  LDSM.16.M88.4 R84, [R202+-0x4800] ;  /* 0xffb80000ca54783b */ /* 0x000fe20000000200 */
[C---:B------:R-:W-:Y:S08]  /*3f40*/  HMMA.16816.F32 R36, R8.reuse, R72, R32 ;  /* 0x000000480824723c */ /* 0x040ff00000001820 */
[C---:B---3--:R-:W-:Y:S01]  /*3f50*/  HMMA.16816.F32 R12, R8.reuse, R74, R40 ;  /* 0x0000004a080c723c */ /* 0x048fe20000001828 */
[----:B------:R-:W3:Y:S04]  /*3f60*/  LDSM.16.M88.4 R40, [R203+0x1800] ;  /* 0x00180000cb28783b */ /* 0x000ee80000000200 */
[----:B------:R-:W-:Y:S03]  /*3f70*/  LDSM.16.M88.4 R72, [R202+-0x5800] ;  /* 0xffa80000ca48783b */ /* 0x000fe60000000200 */
[----:B------:R-:W-:Y:S01]  /*3f80*/  HMMA.16816.F32 R32, R8, R76, R64 ;  /* 0x0000004c0820723c */ /* 0x000fe20000001840 */
[----:B------:R-:W-:Y:S04]  /*3f90*/  LDSM.16.M88.4 R8, [R210] ;  /* 0x00000000d208783b */ /* 0x000fe80000000200 */
[----:B------:R-:W4:Y:S04]  /*3fa0*/  LDSM.16.M88.4 R64, [R202+-0x6000] ;  /* 0xffa00000ca40783b */ /* 0x000f280000000200 */
[----:B------:R-:W5:Y:S01]  /*3fb0*/  LDSM.16.M88.4 R76, [R202+-0x5000] ;  /* 0xffb00000ca4c783b */ /* 0x000f620000000200 */
[C---:B-1----:R-:W-:Y:S03]  /*3fc0*/  HMMA.16816.F32 R60, R4.reuse, R24, R68 ;  /* 0x00000018043c723c */ /* 0x042fe60000001844 */
[----:B------:R-:W-:Y:S05]  /*3fd0*/  LDSM.16.M88.4 R68, [R201+0x3000] ;  /* 0x00300000c944783b */ /* 0x000fea0000000200 */
[C---:B------:R-:W-:Y:S01]  /*3fe0*/  HMMA.16816.F32 R52, R4.reuse, R26, R56 ;  /* 0x0000001a0434723c */ /* 0x040fe20000001838 */
[----:B------:R-:W-:Y:S07]  /*3ff0*/  LDSM.16.M88.4 R56, [R201+0x2800] ;  /* 0x00280000c938783b */ /* 0x000fee0000000200 */
[C---:B--2---:R-:W-:Y:S08]  /*4000*/  HMMA.16816.F32 R48, R4.reuse, R20, R48 ;  /* 0x000000140430723c */ /* 0x044ff00000001830 */
[C---:B------:R-:W-:Y:S08]  /*4010*/  HMMA.16816.F32 R44, R4.reuse, R22, R44 ;  /* 0x00000016042c723c */ /* 0x040ff0000000182c */
[C---:B------:R-:W-:Y:S08]  /*4020*/  HMMA.16816.F32 R36, R4.reuse, R16, R36 ;  /* 0x000000100424723c */ /* 0x040ff00000001824 */
[C---:B------:R-:W-:Y:S08]  /*4030*/  HMMA.16816.F32 R20, R4.reuse, R18, R12 ;  /* 0x000000120414723c */ /* 0x040ff0000000180c */
[C---:B---3--:R-:W-:Y:S08]  /*4040*/  HMMA.16816.F32 R16, R4.reuse, R40, R32 ;  /* 0x000000280410723c */ /* 0x048ff00000001820 */
[----:B------:R-:W-:Y:S01]  /*4050*/  HMMA.16816.F32 R12, R4, R42, R28 ;  /* 0x0000002a040c723c */ /* 0x000fe2000000181c */
[----:B------:R-:W-:Y:S04]  /*4060*/  LDSM.16.M88.4 R4, [R208+0x4000] ;  /* 0x00400000d004783b */ /* 0x000fe80000000200 */
[----:B------:R-:W1:Y:S03]  /*4070*/  LDSM.16.M88.4 R28, [R201+0x2000] ;  /* 0x00200000c91c783b */ /* 0x000e660000000200 */
[C---:B----4-:R-:W-:Y:S01]  /*4080*/  HMMA.16816.F32 R24, R8.reuse, R64, R60 ;  /* 0x000000400818723c */ /* 0x050fe2000000183c */
[----:B------:R-:W-:Y:S07]  /*4090*/  LDSM.16.M88.4 R60, [R200+0x2800] ;  /* 0x00280000c83c783b */ /* 0x000fee0000000200 */
[C---:B------:R-:W-:Y:S01]  /*40a0*/  HMMA.16816.F32 R32, R8.reuse, R66, R52 ;  /* 0x000000420820723c */ /* 0x040fe20000001834 */
[----:B------:R-:W-:Y:S04]  /*40b0*/  LDSM.16.M88.4 R52, [R203+0x2800] ;  /* 0x00280000cb34783b */ /* 0x000fe80000000200 */
[----:B------:R-:W-:Y:S03]  /*40c0*/  LDSM.16.M88.4 R64, [R203+0x3000] ;  /* 0x00300000cb40783b */ /* 0x000fe60000000200 */
[C---:B------:R-:W-:Y:S01]  /*40d0*/  HMMA.16816.F32 R40, R8.reuse, R72, R48 ;  /* 0x000000480828723c */ /* 0x040fe20000001830 */
[----:B------:R-:W-:Y:S07]  /*40e0*/  LDSM.16.M88.4 R48, [R200+0x2000] ;  /* 0x00200000c830783b */ /* 0x000fee0000000200 */
[C---:B------:R-:W-:Y:S01]  /*40f0*/  HMMA.16816.F32 R44, R8.reuse, R74, R44 ;  /* 0x0000004a082c723c */ /* 0x040fe2000000182c */
[----:B------:R-:W-:Y:S07]  /*4100*/  LDSM.16.M88.4 R72, [R200+0x3000] ;  /* 0x00300000c848783b */ /* 0x000fee0000000200 */
[C---:B-----5:R-:W-:Y:S08]  /*4110*/  HMMA.16816.F32 R36, R8.reuse, R76, R36 ;  /* 0x0000004c0824723c */ /* 0x060ff00000001824 */
[C---:B------:R-:W-:Y:S01]  /*4120*/  HMMA.16816.F32 R20, R8.reuse, R78, R20 ;  /* 0x0000004e0814723c */ /* 0x040fe20000001814 */
[----:B------:R-:W-:Y:S07]  /*4130*/  LDSM.16.M88.4 R76, [R200+0x3800] ;  /* 0x00380000c84c783b */ /* 0x000fee0000000200 */
[C---:B------:R-:W-:Y:S08]  /*4140*/  HMMA.16816.F32 R16, R8.reuse, R84, R16 ;  /* 0x000000540810723c */ /* 0x040ff00000001810 */
[----:B------:R-:W-:Y:S01]  /*4150*/  HMMA.16816.F32 R12, R8, R86, R12 ;  /* 0x00000056080c723c */ /* 0x000fe2000000180c */
[----:B------:R-:W2:Y:S04]  /*4160*/  LDSM.16.M88.4 R8, [R209+0x4000] ;  /* 0x00400000d108783b */ /* 0x000ea80000000200 */
[----:B------:R-:W-:Y:S03]  /*4170*/  LDSM.16.M88.4 R84, [R201+0x7800] ;  /* 0x00780000c954783b */ /* 0x000fe60000000200 */
[C---:B-1----:R-:W-:Y:S08]  /*4180*/  HMMA.16816.F32 R24, R4.reuse, R28, R24 ;  /* 0x0000001c0418723c */ /* 0x042ff00000001818 */
[C---:B------:R-:W-:Y:S08]  /*4190*/  HMMA.16816.F32 R28, R4.reuse, R30, R32 ;  /* 0x0000001e041c723c */ /* 0x040ff00000001820 */
[C---:B------:R-:W-:Y:S08]  /*41a0*/  HMMA.16816.F32 R32, R4.reuse, R56, R40 ;  /* 0x000000380420723c */ /* 0x040ff00000001828 */
[C---:B------:R-:W-:Y:S01]  /*41b0*/  HMMA.16816.F32 R56, R4.reuse, R58, R44 ;  /* 0x0000003a0438723c */ /* 0x040fe2000000182c */
[----:B------:R-:W-:Y:S07]  /*41c0*/  LDSM.16.M88.4 R44, [R202+-0x4000] ;  /* 0xffc00000ca2c783b */ /* 0x000fee0000000200 */
[C---:B------:R-:W-:Y:S08]  /*41d0*/  HMMA.16816.F32 R40, R4.reuse, R68, R36 ;  /* 0x000000440428723c */ /* 0x040ff00000001824 */
[C---:B------:R-:W-:Y:S01]  /*41e0*/  HMMA.16816.F32 R36, R4.reuse, R70, R20 ;  /* 0x000000460424723c */ /* 0x040fe20000001814 */
[----:B------:R-:W-:Y:S04]  /*41f0*/  LDSM.16.M88.4 R20, [R203+0x2000] ;  /* 0x00200000cb14783b */ /* 0x000fe80000000200 */
[----:B------:R-:W-:Y:S03]  /*4200*/  LDSM.16.M88.4 R68, [R203+0x3800] ;  /* 0x00380000cb44783b */ /* 0x000fe60000000200 */
[C---:B------:R-:W-:Y:S08]  /*4210*/  HMMA.16816.F32 R16, R4.reuse, R80, R16 ;  /* 0x000000500410723c */ /* 0x040ff00000001810 */
[----:B------:R-:W-:Y:S01]  /*4220*/  HMMA.16816.F32 R12, R4, R82, R12 ;  /* 0x00000052040c723c */ /* 0x000fe2000000180c */
[----:B------:R-:W1:Y:S04]  /*4230*/  LDSM.16.M88.4 R4, [R211+0x4000] ;  /* 0x00400000d304783b */ /* 0x000e680000000200 */
[----:B------:R-:W-:Y:S03]  /*4240*/  LDSM.16.M88.4 R80, [R201+0x7000] ;  /* 0x00700000c950783b */ /* 0x000fe60000000200 */
[C---:B--2---:R-:W-:Y:S08]  /*4250*/  HMMA.16816.F32 R24, R8.reuse, R48, R24 ;  /* 0x000000300818723c */ /* 0x044ff00000001818 */
[C---:B------:R-:W-:Y:S08]  /*4260*/  HMMA.16816.F32 R32, R8.reuse, R60, R32 ;  /* 0x0000003c0820723c */ /* 0x040ff00000001820 */
[C---:B------:R-:W-:Y:S01]  /*4270*/  HMMA.16816.F32 R56, R8.reuse, R62, R56 ;  /* 0x0000003e0838723c */ /* 0x040fe20000001838 */
[----:B------:R-:W-:Y:S07]  /*4280*/  LDSM.16.M88.4 R60, [R202+-0x3000] ;  /* 0xffd00000ca3c783b */ /* 0x000fee0000000200 */
[C---:B------:R-:W-:Y:S01]  /*4290*/  HMMA.16816.F32 R28, R8.reuse, R50, R28 ;  /* 0x00000032081c723c */ /* 0x040fe2000000181c */
[----:B------:R-:W-:Y:S07]  /*42a0*/  LDSM.16.M88.4 R48, [R202+-0x3800] ;  /* 0xffc80000ca30783b */ /* 0x000fee0000000200 */
[C---:B------:R-:W-:Y:S08]  /*42b0*/  HMMA.16816.F32 R40, R8.reuse, R72, R40 ;  /* 0x000000480828723c */ /* 0x040ff00000001828 */
[C---:B------:R-:W-:Y:S01]  /*42c0*/  HMMA.16816.F32 R36, R8.reuse, R74, R36 ;  /* 0x0000004a0824723c */ /* 0x040fe20000001824 */
[----:B------:R-:W-:Y:S07]  /*42d0*/  LDSM.16.M88.4 R72, [R201+0x5800] ;  /* 0x00580000c948783b */ /* 0x000fee0000000200 */
[C---:B------:R-:W-:Y:S08]  /*42e0*/  HMMA.16816.F32 R16, R8.reuse, R76, R16 ;  /* 0x0000004c0810723c */ /* 0x040ff00000001810 */
[----:B------:R-:W-:Y:S01]  /*42f0*/  HMMA.16816.F32 R12, R8, R78, R12 ;  /* 0x0000004e080c723c */ /* 0x000fe2000000180c */
[----:B------:R-:W2:Y:S04]  /*4300*/  LDSM.16.M88.4 R8, [R210+0x4000] ;  /* 0x00400000d208783b */ /* 0x000ea80000000200 */
[----:B------:R-:W3:Y:S03]  /*4310*/  LDSM.16.M88.4 R76, [R202+-0x2800] ;  /* 0xffd80000ca4c783b */ /* 0x000ee60000000200 */
[C---:B-1----:R-:W-:Y:S08]  /*4320*/  HMMA.16816.F32 R24, R4.reuse, R20, R24 ;  /* 0x000000140418723c */ /* 0x042ff00000001818 */
[C---:B------:R-:W-:Y:S08]  /*4330*/  HMMA.16816.F32 R32, R4.reuse, R52, R32 ;  /* 0x000000340420723c */ /* 0x040ff00000001820 */
[C---:B------:R-:W-:Y:S01]  /*4340*/  HMMA.16816.F32 R56, R4.reuse, R54, R56 ;  /* 0x000000360438723c */ /* 0x040fe20000001838 */
        /* <DEDUP_REMOVED lines=25> */
[C---:B------:R-:W-:Y:S01]  /*44e0*/  HMMA.16816.F32 R56, R4.reuse, R54, R56 ;  /* 0x000000360438723c */ /* 0x040fe20000001838 */
[----:B------:R-:W-:Y:S07]  /*44f0*/  LDSM.16.M88.4 R52, [R203+0x4800] ;  /* 0x00480000cb34783b */ /* 0x000fee0000000200 */
[C---:B------:R-:W-:Y:S08]  /*4500*/  HMMA.16816.F32 R28, R4.reuse, R22, R28 ;  /* 0x00000016041c723c */ /* 0x040ff0000000181c */
        /* <DEDUP_REMOVED lines=15> */
[----:B------:R-:W-:Y:S07]  /*4600*/  LDSM.16.M88.4 R68, [R202+-0x1000] ;  /* 0xfff00000ca44783b */ /* 0x000fee0000000200 */
[C---:B---3--:R-:W-:Y:S08]  /*4610*/  HMMA.16816.F32 R24, R8.reuse, R76, R20 ;  /* 0x0000004c0818723c */ /* 0x048ff00000001814 */
[----:B------:R-:W-:Y:S01]  /*4620*/  HMMA.16816.F32 R12, R8, R78, R12 ;  /* 0x0000004e080c723c */ /* 0x000fe2000000180c */
[----:B------:R-:W2:Y:S04]  /*4630*/  LDSM.16.M88.4 R8, [R210+0x8000] ;  /* 0x00800000d208783b */ /* 0x000ea80000000200 */
[----:B------:R-:W3:Y:S03]  /*4640*/  LDSM.16.M88.4 R76, [R202+-0x800] ;  /* 0xfff80000ca4c783b */ /* 0x000ee60000000200 */
[C---:B-1----:R-:W-:Y:S08]  /*4650*/  HMMA.16816.F32 R16, R4.reuse, R44, R16 ;  /* 0x0000002c0410723c */ /* 0x042ff00000001810 */
[C---:B------:R-:W-:Y:S08]  /*4660*/  HMMA.16816.F32 R32, R4.reuse, R52, R32 ;  /* 0x000000340420723c */ /* 0x040ff00000001820 */
[C---:B------:R-:W-:Y:S08]  /*4670*/  HMMA.16816.F32 R56, R4.reuse, R54, R56 ;  /* 0x000000360438723c */ /* 0x040ff00000001838 */
[C---:B------:R-:W-:Y:S08]  /*4680*/  HMMA.16816.F32 R20, R4.reuse, R46, R28 ;  /* 0x0000002e0414723c */ /* 0x040ff0000000181c */
[C---:B------:R-:W-:Y:S08]  /*4690*/  HMMA.16816.F32 R40, R4.reuse, R64, R40 ;  /* 0x000000400428723c */ /* 0x040ff00000001828 */
[C---:B------:R-:W-:Y:S01]  /*46a0*/  HMMA.16816.F32 R36, R4.reuse, R66, R36 ;  /* 0x000000420424723c */ /* 0x040fe20000001824 */
[----:B------:R-:W-:Y:S07]  /*46b0*/  LDSM.16.M88.4 R64, [R201+0x6000] ;  /* 0x00600000c940783b */ /* 0x000fee0000000200 */
[C---:B----4-:R-:W-:Y:S08]  /*46c0*/  HMMA.16816.F32 R28, R4.reuse, R72, R24 ;  /* 0x00000048041c723c */ /* 0x050ff00000001818 */
[----:B------:R-:W-:Y:S01]  /*46d0*/  HMMA.16816.F32 R12, R4, R74, R12 ;  /* 0x0000004a040c723c */ /* 0x000fe2000000180c */
[----:B------:R-:W-:Y:S04]  /*46e0*/  LDSM.16.M88.4 R4, [R208+0xc000] ;  /* 0x00c00000d004783b */ /* 0x000fe80000000200 */
[----:B------:R-:W1:Y:S03]  /*46f0*/  LDSM.16.M88.4 R72, [R201+0x6800] ;  /* 0x00680000c948783b */ /* 0x000e660000000200 */
[C---:B--2---:R-:W-:Y:S08]  /*4700*/  HMMA.16816.F32 R24, R8.reuse, R48, R16 ;  /* 0x000000300818723c */ /* 0x044ff00000001810 */
[C---:B------:R-:W-:Y:S08]  /*4710*/  HMMA.16816.F32 R16, R8.reuse, R60, R32 ;  /* 0x0000003c0810723c */ /* 0x040ff00000001820 */
[C---:B------:R-:W-:Y:S01]  /*4720*/  HMMA.16816.F32 R56, R8.reuse, R62, R56 ;  /* 0x0000003e0838723c */ /* 0x040fe20000001838 */
[----:B------:R-:W-:Y:S07]  /*4730*/  LDSM.16.M88.4 R60, [R200+0x6000] ;  /* 0x00600000c83c783b */ /* 0x000fee0000000200 */
        /* <DEDUP_REMOVED lines=11> */
[----:B------:R-:W-:Y:S04]  /*47f0*/  LDSM.16.M88.4 R72, [R203+0x6800] ;  /* 0x00680000cb48783b */ /* 0x000fe80000000200 */
[----:B------:R-:W-:Y:S03]  /*4800*/  LDSM.16.M88.4 R56, [R202] ;  /* 0x00000000ca38783b */ /* 0x000fe60000000200 */
[C---:B------:R-:W-:Y:S01]  /*4810*/  HMMA.16816.F32 R36, R4.reuse, R66, R20 ;  /* 0x000000420424723c */ /* 0x040fe20000001814 */
[----:B------:R-:W-:Y:S07]  /*4820*/  LDSM.16.M88.4 R64, [R203+0x6000] ;  /* 0x00600000cb40783b */ /* 0x000fee0000000200 */
[C---:B------:R-:W-:Y:S01]  /*4830*/  HMMA.16816.F32 R24, R4.reuse, R80, R52 ;  /* 0x000000500418723c */ /* 0x040fe20000001834 */
[----:B------:R-:W-:Y:S07]  /*4840*/  LDSM.16.M88.4 R52, [R202+0x800] ;  /* 0x00080000ca34783b */ /* 0x000fee0000000200 */
[C---:B------:R-:W-:Y:S01]  /*4850*/  HMMA.16816.F32 R20, R4.reuse, R82, R48 ;  /* 0x000000520414723c */ /* 0x040fe20000001830 */
[----:B------:R-:W-:Y:S04]  /*4860*/  LDSM.16.M88.4 R80, [R203+0x7000] ;  /* 0x00700000cb50783b */ /* 0x000fe80000000200 */
[----:B------:R-:W-:Y:S03]  /*4870*/  LDSM.16.M88.4 R48, [R202+0x1000] ;  /* 0x00100000ca30783b */ /* 0x000fe60000000200 */
[C---:B------:R-:W-:Y:S01]  /*4880*/  HMMA.16816.F32 R16, R4.reuse, R84, R44 ;  /* 0x000000540410723c */ /* 0x040fe2000000182c */
[----:B------:R-:W-:Y:S07]  /*4890*/  LDSM.16.M88.4 R44, [R202+0x1800] ;  /* 0x00180000ca2c783b */ /* 0x000fee0000000200 */
[----:B------:R-:W-:Y:S01]  /*48a0*/  HMMA.16816.F32 R4, R4, R86, R8 ;  /* 0x000000560404723c */ /* 0x000fe20000001808 */
[----:B------:R-:W1:Y:S04]  /*48b0*/  LDSM.16.M88.4 R8, [R211+0xc000] ;  /* 0x00c00000d308783b */ /* 0x000e680000000200 */
[----:B------:R-:W4:Y:S03]  /*48c0*/  LDSM.16.M88.4 R84, [R203+0x7800] ;  /* 0x00780000cb54783b */ /* 0x000f260000000200 */
[C---:B--2---:R-:W-:Y:S08]  /*48d0*/  HMMA.16816.F32 R32, R12.reuse, R68, R32 ;  /* 0x000000440c20723c */ /* 0x044ff00000001820 */
[C---:B------:R-:W-:Y:S08]  /*48e0*/  HMMA.16816.F32 R28, R12.reuse, R70, R28 ;  /* 0x000000460c1c723c */ /* 0x040ff0000000181c */
[C---:B---3--:R-:W-:Y:S08]  /*48f0*/  HMMA.16816.F32 R24, R12.reuse, R76, R24 ;  /* 0x0000004c0c18723c */ /* 0x048ff00000001818 */
[C---:B------:R-:W-:Y:S08]  /*4900*/  HMMA.16816.F32 R40, R12.reuse, R60, R40 ;  /* 0x0000003c0c28723c */ /* 0x040ff00000001828 */
[C---:B------:R-:W-:Y:S08]  /*4910*/  HMMA.16816.F32 R36, R12.reuse, R62, R36 ;  /* 0x0000003e0c24723c */ /* 0x040ff00000001824 */
[C---:B------:R-:W-:Y:S08]  /*4920*/  HMMA.16816.F32 R20, R12.reuse, R78, R20 ;  /* 0x0000004e0c14723c */ /* 0x040ff00000001814 */
[C---:B------:R-:W-:Y:S08]  /*4930*/  HMMA.16816.F32 R16, R12.reuse, R88, R16 ;  /* 0x000000580c10723c */ /* 0x040ff00000001810 */
[----:B------:R-:W-:Y:S01]  /*4940*/  HMMA.16816.F32 R12, R12, R90, R4 ;  /* 0x0000005a0c0c723c */ /* 0x000fe20000001804 */
[----:B------:R-:W2:Y:S01]  /*4950*/  LDSM.16.M88.4 R4, [R210+0xc000] ;  /* 0x00c00000d204783b */ /* 0x000ea20000000200 */
[----:B------:R-:W-:-:S06]  /*4960*/  DEPBAR.LE SB0, 0x0 ;  /* 0x000080000000791a */ /* 0x000fcc0000000000 */
[C---:B-1----:R-:W-:Y:S08]  /*4970*/  HMMA.16816.F32 R32, R8.reuse, R72, R32 ;  /* 0x000000480820723c */ /* 0x042ff00000001820 */
[C---:B------:R-:W-:Y:S08]  /*4980*/  HMMA.16816.F32 R28, R8.reuse, R74, R28 ;  /* 0x0000004a081c723c */ /* 0x040ff0000000181c */
[C---:B------:R-:W-:Y:S08]  /*4990*/  HMMA.16816.F32 R24, R8.reuse, R80, R24 ;  /* 0x000000500818723c */ /* 0x040ff00000001818 */
        /* <DEDUP_REMOVED lines=45> */
.L_x_2210:
[----:B------:R-:W-:Y:S05]  /*4c70*/  BRA.DIV ~URZ, `(.L_x_2063) ;  /* 0x00014e227f007947 */ /* 0x000fea000b800000 */
[----:B------:R-:W3:Y:S01]  /*4c80*/  SHFL.IDX PT, R0, R10, RZ, 0x181f ;  /* 0x00181fff0a007589 */ /* 0x000ee200000e0000 */
[----:B------:R-:W-:Y:S02]  /*4c90*/  ISETP.GE.AND P0, PT, R218, c[0x0][0x1d4], PT ;  /* 0x00007500da007a0c */ /* 0x000fe40003f06270 */
[----:B------:R-:W-:Y:S02]  /*4ca0*/  ISETP.GE.AND P2, PT, R224, c[0x0][0x1d4], PT ;  /* 0x00007500e0007a0c */ /* 0x000fe40003f46270 */
[----:B------:R-:W-:Y:S02]  /*4cb0*/  SEL R14, RZ, 0x10, P0 ;  /* 0x00000010ff0e7807 */ /* 0x000fe40000000000 */
[----:B------:R-:W-:Y:S02]  /*4cc0*/  SEL R13, RZ, 0x10, P2 ;  /* 0x00000010ff0d7807 */ /* 0x000fe40001000000 */
[----:B---3--:R-:W-:-:S05]  /*4cd0*/  IADD3 R2, P1, R0, R98, RZ ;  /* 0x0000006200027210 */ /* 0x008fca0007f3e0ff */
[----:B--2---:R-:W-:Y:S01]  /*4ce0*/  IMAD.X R3, R4, 0x1, R92, P1 ;  /* 0x0000000104037824 */ /* 0x004fe200008e065c */
[----:B------:R-:W-:-:S04]  /*4cf0*/  IADD3 R8, P1, R0, R99, RZ ;  /* 0x0000006300087210 */ /* 0x000fc80007f3e0ff */
[----:B------:R-:W-:Y:S01]  /*4d00*/  @!PT LDS RZ, [RZ] ;  /* 0x00000000fffff984 */ /* 0x000fe20000000800 */
[----:B------:R-:W-:Y:S01]  /*4d10*/  @!PT LDS RZ, [RZ] ;  /* 0x00000000fffff984 */ /* 0x000fe20000000800 */
[----:B------:R2:W-:Y:S01]  /*4d20*/  LDGSTS.E.BYPASS.LTC128B.128 [R215+0x8100], [R2.64], !P0 ;  /* 0x0810000002d77fae */ /* 0x0005e2000c101d46 */
[----:B------:R-:W-:Y:S01]  /*4d30*/  IADD3 R6, P0, R0, R101, RZ ;  /* 0x0000006500067210 */ /* 0x000fe20007f1e0ff */
[----:B------:R-:W-:Y:S01]  /*4d40*/  IMAD.X R9, R4, 0x1, R93, P1 ;  /* 0x0000000104097824 */ /* 0x000fe200008e065d */
[----:B------:R-:W-:-:S03]  /*4d50*/  ISETP.GE.AND P1, PT, R223, c[0x0][0x1d4], PT ;  /* 0x00007500df007a0c */ /* 0x000fc60003f26270 */
[----:B------:R-:W-:Y:S01]  /*4d60*/  IMAD.X R7, R4, 0x1, R94, P0 ;  /* 0x0000000104077824 */ /* 0x000fe200000e065e */
[----:B------:R-:W-:Y:S01]  /*4d70*/  ISETP.GE.AND P0, PT, R225, c[0x0][0x1d4], PT ;  /* 0x00007500e1007a0c */ /* 0x000fe20003f06270 */
[----:B------:R3:W-:Y:S01]  /*4d80*/  LDGSTS.E.BYPASS.LTC128B.128 [R215+0xa100], [R8.64], !P2 ;  /* 0x0a10000008d77fae */ /* 0x0007e2000d101d46 */
[----:B------:R-:W-:-:S07]  /*4d90*/  SEL R12, RZ, 0x10, P1 ;  /* 0x00000010ff0c7807 */ /* 0x000fce0000800000 */
[----:B------:R3:W-:Y:S01]  /*4da0*/  LDGSTS.E.BYPASS.LTC128B.128 [R215+0xc100], [R6.64], !P1 ;  /* 0x0c10000006d77fae */ /* 0x0007e2000c901d46 */
[----:B--2---:R-:W-:-:S03]  /*4db0*/  IADD3 R2, P3, R0, R102, RZ ;  /* 0x0000006600027210 */ /* 0x004fc60007f7e0ff */
[----:B------:R-:W2:Y:S02]  /*4dc0*/  SHFL.IDX PT, R0, R10, 0x1, 0x181f ;  /* 0x00381f000a007f89 */ /* 0x000ea400000e0000 */
[----:B------:R-:W-:Y:S02]  /*4dd0*/  IMAD.X R3, R4, 0x1, R95, P3 ;  /* 0x0000000104037824 */ /* 0x000fe400018e065f */
[----:B------:R4:W1:Y:S04]  /*4de0*/  SHFL.IDX PT, R4, R5, 0x1, 0x181f ;  /* 0x00381f0005047f89 */ /* 0x00086800000e0000 */
[----:B------:R3:W-:Y:S01]  /*4df0*/  LDGSTS.E.BYPASS.LTC128B.128 [R215+0xe100], [R2.64], !P0 ;  /* 0x0e10000002d77fae */ /* 0x0007e2000c101d46 */
[----:B-1--4-:R-:W-:-:S03]  /*4e00*/  SEL R5, RZ, 0x10, P0 ;  /* 0x00000010ff057807 */ /* 0x012fc60000000000 */
.L_x_2211:
[----:B--23--:R-:W-:Y:S02]  /*4e10*/  IADD3 R2, -R14, 0x10, RZ ;  /* 0x000000100e027810 */ /* 0x00cfe40007ffe1ff */
[----:B------:R-:W-:-:S02]  /*4e20*/  IADD3 R3, -R13, 0x10, RZ ;  /* 0x000000100d037810 */ /* 0x000fc40007ffe1ff */
[----:B------:R-:W-:Y:S02]  /*4e30*/  LOP3.LUT R2, R2, 0xf, RZ, 0xc0, !PT ;  /* 0x0000000f02027812 */ /* 0x000fe400078ec0ff */
[----:B------:R-:W-:Y:S02]  /*4e40*/  ISETP.NE.U32.AND P3, PT, R14, RZ, PT ;  /* 0x000000ff0e00720c */ /* 0x000fe40003f65070 */
[----:B------:R-:W-:Y:S02]  /*4e50*/  IADD3 R10, P1, P0, R2, R0, R98 ;  /* 0x00000000020a7210 */ /* 0x000fe4000783e062 */
[----:B------:R-:W-:Y:S02]  /*4e60*/  LOP3.LUT R2, R3, 0xf, RZ, 0xc0, !PT ;  /* 0x0000000f03027812 */ /* 0x000fe400078ec0ff */
[----:B------:R-:W-:Y:S02]  /*4e70*/  IADD3 R3, -R12, 0x10, RZ ;  /* 0x000000100c037810 */ /* 0x000fe40007ffe1ff */
[----:B------:R-:W-:-:S02]  /*4e80*/  IADD3.X R11, RZ, R4, R92, P1, P0 ;  /* 0x00000004ff0b7210 */ /* 0x000fc40000fe045c */
[----:B------:R-:W-:Y:S02]  /*4e90*/  IADD3 R8, P1, P0, R2, R0, R99 ;  /* 0x0000000002087210 */ /* 0x000fe4000783e063 */
[----:B------:R-:W-:Y:S01]  /*4ea0*/  LOP3.LUT R2, R3, 0xf, RZ, 0xc0, !PT ;  /* 0x0000000f03027812 */ /* 0x000fe200078ec0ff */
[----:B------:R-:W-:Y:S01]  /*4eb0*/  @!PT LDS RZ, [RZ] ;  /* 0x00000000fffff984 */ /* 0x000fe20000000800 */
[----:B------:R-:W-:Y:S01]  /*4ec0*/  @!PT LDS RZ, [RZ] ;  /* 0x00000000fffff984 */ /* 0x000fe20000000800 */
[----:B------:R-:W-:Y:S01]  /*4ed0*/  @!PT LDS RZ, [RZ] ;  /* 0x00000000fffff984 */ /* 0x000fe20000000800 */
[----:B------:R1:W-:Y:S01]  /*4ee0*/  LDGSTS.E.BYPASS.LTC128B.128.ZFILL [R215+0x9100], [R10.64], P3 ;  /* 0x091000000ad77fae */ /* 0x0003e20009941d46 */
[----:B------:R-:W-:Y:S02]  /*4ef0*/  IADD3 R3, -R5, 0x10, RZ ;  /* 0x0000001005037810 */ /* 0x000fe40007ffe1ff */
[----:B------:R-:W-:Y:S02]  /*4f00*/  IADD3.X R9, RZ, R4, R93, P1, P0 ;  /* 0x00000004ff097210 */ /* 0x000fe40000fe045d */
[----:B------:R-:W-:Y:S02]  /*4f10*/  IADD3 R6, P1, P0, R2, R0, R101 ;  /* 0x0000000002067210 */ /* 0x000fe4000783e065 */
[----:B------:R-:W-:-:S02]  /*4f20*/  LOP3.LUT R2, R3, 0xf, RZ, 0xc0, !PT ;  /* 0x0000000f03027812 */ /* 0x000fc400078ec0ff */
[----:B------:R-:W-:Y:S02]  /*4f30*/  IADD3.X R7, RZ, R4, R94, P1, P0 ;  /* 0x00000004ff077210 */ /* 0x000fe40000fe045e */
[----:B------:R-:W-:Y:S02]  /*4f40*/  IADD3 R2, P1, P0, R2, R0, R102 ;  /* 0x0000000002027210 */ /* 0x000fe4000783e066 */
[----:B------:R-:W-:Y:S02]  /*4f50*/  ISETP.NE.U32.AND P2, PT, R13, RZ, PT ;  /* 0x000000ff0d00720c */ /* 0x000fe40003f45070 */
[----:B------:R-:W-:Y:S02]  /*4f60*/  IADD3.X R3, RZ, R4, R95, P1, P0 ;  /* 0x00000004ff037210 */ /* 0x000fe40000fe045f */
[----:B------:R-:W-:Y:S02]  /*4f70*/  ISETP.NE.U32.AND P1, PT, R12, RZ, PT ;  /* 0x000000ff0c00720c */ /* 0x000fe40003f25070 */
[----:B------:R-:W-:-:S07]  /*4f80*/  ISETP.NE.U32.AND P0, PT, R5, RZ, PT ;  /* 0x000000ff0500720c */ /* 0x000fce0003f05070 */
[----:B------:R1:W-:Y:S04]  /*4f90*/  LDGSTS.E.BYPASS.LTC128B.128.ZFILL [R215+0xb100], [R8.64], P2 ;  /* 0x0b10000008d77fae */ /* 0x0003e80009141d46 */
[----:B------:R1:W-:Y:S04]  /*4fa0*/  LDGSTS.E.BYPASS.LTC128B.128.ZFILL [R215+0xd100], [R6.64], P1 ;  /* 0x0d10000006d77fae */ /* 0x0003e80008941d46 */
[----:B------:R1:W-:Y:S02]  /*4fb0*/  LDGSTS.E.BYPASS.LTC128B.128.ZFILL [R215+0xf100], [R2.64], P0 ;  /* 0x0f10000002d77fae */ /* 0x0003e40008141d46 */
.L_x_2061:
[----:B------:R-:W-:Y:S05]  /*4fc0*/  BSYNC B0 ;  /* 0x0000000000007941 */ /* 0x000fea0003800000 */
.L_x_2060:
[----:B------:R-:W-:Y:S01]  /*4fd0*/  IMAD.MOV.U32 R0, RZ, RZ, c[0x0][0x2c4] ;  /* 0x0000b100ff007624 */ /* 0x000fe200078e00ff */
[----:B------:R-:W-:Y:S01]  /*4fe0*/  ULDC UR4, c[0x0][0x324] ;  /* 0x0000c90000047ab9 */ /* 0x000fe20000000800 */
[----:B-1----:R-:W-:Y:S01]  /*4ff0*/  IADD3 R2, R227, 0x1, -R100 ;  /* 0x00000001e3027810 */ /* 0x002fe20007ffe864 */
[----:B------:R-:W-:Y:S01]  /*5000*/  ULOP3.LUT UR4, URZ, UR4, URZ, 0x33, !UPT ;  /* 0x000000043f047292 */ /* 0x000fe2000f8e333f */
[----:B------:R-:W0:Y:S01]  /*5010*/  LDGDEPBAR ;  /* 0x00000000000079af */ /* 0x000e220000000000 */
[----:B------:R-:W-:Y:S01]  /*5020*/  ISETP.NE.AND P0, PT, R0, 0x1, PT ;  /* 0x000000010000780c */ /* 0x000fe20003f05270 */
[----:B------:R-:W-:-:S02]  /*5030*/  IMAD.IADD R0, R243, 0x1, R242 ;  /* 0x00000001f3007824 */ /* 0x000fc400078e02f2 */
[----:B------:R-:W-:Y:S02]  /*5040*/  IMAD.IADD R8, R96, 0x1, -R231 ;  /* 0x0000000160087824 */ /* 0x000fe400078e0ae7 */
[----:B------:R-:W-:-:S08]  /*5050*/  IMAD.MOV.U32 R4, RZ, RZ, R0 ;  /* 0x000000ffff047224 */ /* 0x000fd000078e0000 */
[----:B------:R-:W-:Y:S01]  /*5060*/  @P0 IMAD.HI.U32 R3, R0, c[0x0][0x2c8], RZ ;  /* 0x0000b20000030a27 */ /* 0x000fe200078e00ff */
[----:B------:R-:W-:-:S04]  /*5070*/  IADD3 R0, -R228, R2, -R231 ;  /* 0x00000002e4007210 */ /* 0x000fc80007ffe9e7 */
[C---:B------:R-:W-:Y:S02]  /*5080*/  IADD3 R7, R0.reuse, UR4, RZ ;  /* 0x0000000400077c10 */ /* 0x040fe4000fffe0ff */
[----:B------:R-:W-:Y:S02]  /*5090*/  @P0 SHF.R.U32.HI R4, RZ, c[0x0][0x2cc], R3 ;  /* 0x0000b300ff040a19 */ /* 0x000fe40000011603 */
[----:B------:R-:W-:Y:S01]  /*50a0*/  IADD3 R6, R0, c[0x0][0x328], RZ ;  /* 0x0000ca0000067a10 */ /* 0x000fe20007ffe0ff */
[----:B------:R-:W-:Y:S05]  /*50b0*/  BRA.DIV ~URZ, `(.L_x_2064) ;  /* 0x00014c727f007947 */ /* 0x000fea000b800000 */
[----:B------:R1:W2:Y:S02]  /*50c0*/  SHFL.IDX PT, R3, R4, RZ, 0x1c1f ;  /* 0x001c1fff04037589 */ /* 0x0002a400000e0000 */
.L_x_2212:
        /* <DEDUP_REMOVED lines=17> */
.L_x_2067:
[----:B------:R-:W-:-:S04]  /*51e0*/  MOV R5, 0x1 ;  /* 0x0000000100057802 */ /* 0x000fc80000000f00 */
[----:B------:R-:W-:-:S13]  /*51f0*/  ISETP.NE.AND P0, PT, R5, c[0x0][0x32c], PT ;  /* 0x0000cb0005007a0c */ /* 0x000fda0003f05270 */
[----:B------:R-:W-:-:S05]  /*5200*/  @P0 IMAD.HI.U32 R5, R3, c[0x0][0x330], RZ ;  /* 0x0000cc0003050a27 */ /* 0x000fca00078e00ff */
[----:B------:R-:W-:Y:S02]  /*5210*/  @P0 SHF.R.U32.HI R3, RZ, c[0x0][0x334], R5 ;  /* 0x0000cd00ff030a19 */ /* 0x000fe40000011605 */
.L_x_2068:
[----:B------:R-:W-:Y:S05]  /*5220*/  BSYNC B0 ;  /* 0x0000000000007941 */ /* 0x000fea0003800000 */
.L_x_2066:
[----:B------:R-:W-:-:S04]  /*5230*/  IMAD R3, R3, c[0x0][0x32c], -R100 ;  /* 0x0000cb0003037a24 */ /* 0x000fc800078e0a64 */
[----:B------:R-:W-:-:S05]  /*5240*/  IMAD.IADD R3, R3, 0x1, -R231 ;  /* 0x0000000103037824 */ /* 0x000fca00078e0ae7 */
[----:B------:R-:W-:Y:S02]  /*5250*/  IADD3 R5, R3, c[0x0][0x32c], RZ ;  /* 0x0000cb0003057a10 */ /* 0x000fe40007ffe0ff */
[----:B------:R-:W-:Y:S02]  /*5260*/  IMNMX R0, R0, R3, !PT ;  /* 0x0000000300007217 */ /* 0x000fe40007800200 */
[----:B------:R-:W-:Y:S02]  /*5270*/  IMNMX R2, R2, R5, PT ;  /* 0x0000000502027217 */ /* 0x000fe40003800200 */
.L_x_2065:
[----:B------:R-:W-:-:S04]  /*5280*/  ISETP.GT.AND P1, PT, R216, RZ, PT ;  /* 0x000000ffd800720c */ /* 0x000fc80003f24270 */
[C---:B------:R-:W-:Y:S02]  /*5290*/  ISETP.GT.AND P2, PT, R0.reuse, RZ, P1 ;  /* 0x000000ff0000720c */ /* 0x040fe40000f44270 */
[----:B------:R-:W-:Y:S02]  /*52a0*/  ISETP.GT.AND P0, PT, R0, 0x1, P1 ;  /* 0x000000010000780c */ /* 0x000fe40000f04270 */
[C---:B------:R-:W-:Y:S02]  /*52b0*/  ISETP.LT.OR P2, PT, R2.reuse, 0x1, P2 ;  /* 0x000000010200780c */ /* 0x040fe40001741670 */
[----:B------:R-:W-:Y:S02]  /*52c0*/  ISETP.LT.OR P0, PT, R2, 0x2, P0 ;  /* 0x000000020200780c */ /* 0x000fe40000701670 */
[----:B------:R-:W-:Y:S02]  /*52d0*/  FSEL R9, R40, -INF , !P2 ;  /* 0xff80000028097808 */ /* 0x000fe40005000000 */
[----:B------:R-:W-:-:S02]  /*52e0*/  FSEL R10, R41, -INF , !P0 ;  /* 0xff800000290a7808 */ /* 0x000fc40004000000 */
[C---:B------:R-:W-:Y:S02]  /*52f0*/  ISETP.GT.AND P2, PT, R0.reuse, 0x8, P1 ;  /* 0x000000080000780c */ /* 0x040fe40000f44270 */
        /* <DEDUP_REMOVED lines=40> */
[----:B------:R-:W-:Y:S01]  /*5580*/  FSEL R92, R45, -INF , !P0 ;  /* 0xff8000002d5c7808 */ /* 0x000fe20004000000 */
[----:B------:R-:W-:Y:S06]  /*5590*/  BRA.DIV ~URZ, `(.L_x_2069) ;  /* 0x000148027f007947 */ /* 0x000fec000b800000 */
[----:B------:R2:W3:Y:S02]  /*55a0*/  SHFL.IDX PT, R3, R4, 0x1, 0x1c1f ;  /* 0x003c1f0004037f89 */ /* 0x0004e400000e0000 */
.L_x_2213:
        /* <DEDUP_REMOVED lines=10> */
[----:B-12---:R-:W-:Y:S01]  /*5650*/  IMAD.MOV.U32 R4, RZ, RZ, 0x1 ;  /* 0x00000001ff047424 */ /* 0x006fe200078e00ff */
[----:B------:R-:W-:-:S04]  /*5660*/  LOP3.LUT R3, RZ, R3, RZ, 0x33, !PT ;  /* 0x00000003ff037212 */ /* 0x000fc800078e33ff */
[----:B------:R-:W-:-:S13]  /*5670*/  ISETP.NE.AND P0, PT, R4, c[0x0][0x32c], PT ;  /* 0x0000cb0004007a0c */ /* 0x000fda0003f05270 */
[----:B------:R-:W-:-:S05]  /*5680*/  @P0 IMAD.HI.U32 R4, R3, c[0x0][0x330], RZ ;  /* 0x0000cc0003040a27 */ /* 0x000fca00078e00ff */
[----:B------:R-:W-:-:S04]  /*5690*/  @P0 SHF.R.U32.HI R3, RZ, c[0x0][0x334], R4 ;  /* 0x0000cd00ff030a19 */ /* 0x000fc80000011604 */
[----:B------:R-:W-:Y:S01]  /*56a0*/  LOP3.LUT R3, RZ, R3, RZ, 0x33, !PT ;  /* 0x00000003ff037212 */ /* 0x000fe200078e33ff */
[----:B------:R-:W-:Y:S05]  /*56b0*/  BRA `(.L_x_2073) ;  /* 0x0000004000007947 */ /* 0x000fea0003800000 */
.L_x_2072:
[----:B-12---:R-:W-:-:S04]  /*56c0*/  MOV R4, 0x1 ;  /* 0x0000000100047802 */ /* 0x006fc80000000f00 */
[----:B------:R-:W-:-:S13]  /*56d0*/  ISETP.NE.AND P0, PT, R4, c[0x0][0x32c], PT ;  /* 0x0000cb0004007a0c */ /* 0x000fda0003f05270 */
[----:B------:R-:W-:-:S05]  /*56e0*/  @P0 IMAD.HI.U32 R4, R3, c[0x0][0x330], RZ ;  /* 0x0000cc0003040a27 */ /* 0x000fca00078e00ff */
[----:B------:R-:W-:Y:S02]  /*56f0*/  @P0 SHF.R.U32.HI R3, RZ, c[0x0][0x334], R4 ;  /* 0x0000cd00ff030a19 */ /* 0x000fe40000011604 */
.L_x_2073:
[----:B------:R-:W-:Y:S05]  /*5700*/  BSYNC B0 ;  /* 0x0000000000007941 */ /* 0x000fea0003800000 */
.L_x_2071:
[----:B------:R-:W-:-:S04]  /*5710*/  IMAD R3, R3, c[0x0][0x32c], -R100 ;  /* 0x0000cb0003037a24 */ /* 0x000fc800078e0a64 */
[----:B------:R-:W-:-:S05]  /*5720*/  IMAD.IADD R3, R3, 0x1, -R231 ;  /* 0x0000000103037824 */ /* 0x000fca00078e0ae7 */
[----:B------:R-:W-:Y:S02]  /*5730*/  IADD3 R4, R3, c[0x0][0x32c], RZ ;  /* 0x0000cb0003047a10 */ /* 0x000fe40007ffe0ff */
[----:B------:R-:W-:Y:S02]  /*5740*/  IMNMX R0, R0, R3, !PT ;  /* 0x0000000300007217 */ /* 0x000fe40007800200 */
[----:B------:R-:W-:Y:S02]  /*5750*/  IMNMX R2, R2, R4, PT ;  /* 0x0000000402027217 */ /* 0x000fe40003800200 */
.L_x_2070:
[C---:B------:R-:W-:Y:S02]  /*5760*/  ISETP.GT.AND P0, PT, R0.reuse, 0x1, P1 ;  /* 0x000000010000780c */ /* 0x040fe40000f04270 */
[----:B------:R-:W-:Y:S02]  /*5770*/  ISETP.GT.AND P2, PT, R0, 0x8, P1 ;  /* 0x000000080000780c */ /* 0x000fe40000f44270 */
[C---:B------:R-:W-:Y:S02]  /*5780*/  ISETP.LT.OR P0, PT, R2.reuse, 0x2, P0 ;  /* 0x000000020200780c */ /* 0x040fe40000701670 */
[----:B------:R-:W-:-:S02]  /*5790*/  ISETP.LT.OR P2, PT, R2, 0x9, P2 ;  /* 0x000000090200780c */ /* 0x000fc40001741670 */
[----:B------:R-:W-:Y:S02]  /*57a0*/  FSEL R7, R43, -INF , !P0 ;  /* 0xff8000002b077808 */ /* 0x000fe40004000000 */
[----:B------:R-:W-:Y:S02]  /*57b0*/  ISETP.GT.AND P0, PT, R0, 0x9, P1 ;  /* 0x000000090000780c */ /* 0x000fe40000f04270 */
[----:B------:R-:W-:Y:S02]  /*57c0*/  FSEL R12, R38, -INF , !P2 ;  /* 0xff800000260c7808 */ /* 0x000fe40005000000 */
[----:B------:R-:W-:Y:S02]  /*57d0*/  ISETP.LT.OR P0, PT, R2, 0xa, P0 ;  /* 0x0000000a0200780c */ /* 0x000fe40000701670 */
[----:B------:R-:W-:Y:S02]  /*57e0*/  FMNMX.FTZ R3, R9, R10, !PT ;  /* 0x0000000a09037209 */ /* 0x000fe40007810000 */
[----:B------:R-:W-:-:S02]  /*57f0*/  FSEL R13, R39, -INF , !P0 ;  /* 0xff800000270d7808 */ /* 0x000fc40004000000 */
[C---:B------:R-:W-:Y:S02]  /*5800*/  ISETP.GT.AND P0, PT, R0.reuse, 0x11, P1 ;  /* 0x000000110000780c */ /* 0x040fe40000f04270 */
[----:B------:R-:W-:Y:S02]  /*5810*/  ISETP.GT.AND P3, PT, R0, 0x10, P1 ;  /* 0x000000100000780c */ /* 0x000fe40000f64270 */
[----:B------:R-:W-:Y:S02]  /*5820*/  ISETP.LT.OR P2, PT, R2, 0x12, P0 ;  /* 0x000000120200780c */ /* 0x000fe40000741670 */
[C---:B------:R-:W-:Y:S02]  /*5830*/  ISETP.GT.AND P0, PT, R0.reuse, 0x18, P1 ;  /* 0x000000180000780c */ /* 0x040fe40000f04270 */
[----:B------:R-:W-:Y:S02]  /*5840*/  FSEL R17, R35, -INF , !P2 ;  /* 0xff80000023117808 */ /* 0x000fe40005000000 */
[----:B------:R-:W-:-:S02]  /*5850*/  ISETP.GT.AND P2, PT, R0, RZ, P1 ;  /* 0x000000ff0000720c */ /* 0x000fc40000f44270 */
[C---:B------:R-:W-:Y:S02]  /*5860*/  ISETP.LT.OR P0, PT, R2.reuse, 0x19, P0 ;  /* 0x000000190200780c */ /* 0x040fe40000701670 */
[----:B------:R-:W-:Y:S02]  /*5870*/  ISETP.LT.OR P2, PT, R2, 0x1, P2 ;  /* 0x000000010200780c */ /* 0x000fe40001741670 */
[----:B------:R-:W-:Y:S02]  /*5880*/  FMNMX.FTZ R3, R11, R3, !PT ;  /* 0x000000030b037209 */ /* 0x000fe40007810000 */
[----:B------:R-:W-:Y:S02]  /*5890*/  FSEL R6, R42, -INF , !P2 ;  /* 0xff8000002a067808 */ /* 0x000fe40005000000 */
[----:B------:R-:W-:Y:S02]  /*58a0*/  ISETP.LT.OR P3, PT, R2, 0x11, P3 ;  /* 0x000000110200780c */ /* 0x000fe40001f61670 */
[----:B-12---:R-:W-:-:S02]  /*58b0*/  FMNMX.FTZ R4, R6, R7, !PT ;  /* 0x0000000706047209 */ /* 0x006fc40007810000 */
[----:B------:R-:W-:Y:S02]  /*58c0*/  FSEL R24, R54, -INF , !P0 ;  /* 0xff80000036187808 */ /* 0x000fe40004000000 */
[----:B------:R-:W-:Y:S02]  /*58d0*/  FMNMX.FTZ R4, R12, R4, !PT ;  /* 0x000000040c047209 */ /* 0x000fe40007810000 */
[----:B------:R-:W-:Y:S02]  /*58e0*/  ISETP.GT.AND P0, PT, R0, 0x19, P1 ;  /* 0x000000190000780c */ /* 0x000fe40000f04270 */
[----:B------:R-:W-:Y:S02]  /*58f0*/  FMNMX.FTZ R3, R15, R3, !PT ;  /* 0x000000030f037209 */ /* 0x000fe40007810000 */
[----:B------:R-:W-:Y:S02]  /*5900*/  FSEL R14, R34, -INF , !P3 ;  /* 0xff800000220e7808 */ /* 0x000fe40005800000 */
[----:B------:R-:W-:-:S02]  /*5910*/  FMNMX.FTZ R4, R13, R4, !PT ;  /* 0x000000040d047209 */ /* 0x000fc40007810000 */
[----:B------:R-:W-:Y:S02]  /*5920*/  ISETP.LT.OR P0, PT, R2, 0x1a, P0 ;  /* 0x0000001a0200780c */ /* 0x000fe40000701670 */
[----:B------:R-:W-:Y:S02]  /*5930*/  FMNMX.FTZ R3, R16, R3, !PT ;  /* 0x0000000310037209 */ /* 0x000fe40007810000 */
[----:B------:R-:W-:Y:S02]  /*5940*/  FMNMX.FTZ R4, R14, R4, !PT ;  /* 0x000000040e047209 */ /* 0x000fe40007810000 */
[----:B------:R-:W-:Y:S02]  /*5950*/  FSEL R25, R55, -INF , !P0 ;  /* 0xff80000037197808 */ /* 0x000fe40004000000 */
[C---:B------:R-:W-:Y:S02]  /*5960*/  ISETP.GT.AND P2, PT, R0.reuse, 0x20, P1 ;  /* 0x000000200000780c */ /* 0x040fe40000f44270 */
[----:B------:R-:W-:-:S02]  /*5970*/  ISETP.GT.AND P0, PT, R0, 0x21, P1 ;  /* 0x000000210000780c */ /* 0x000fc40000f04270 */
[----:B------:R-:W-:Y:S02]  /*5980*/  FMNMX.FTZ R3, R18, R3, !PT ;  /* 0x0000000312037209 */ /* 0x000fe40007810000 */
[----:B------:R-:W-:Y:S02]  /*5990*/  FMNMX.FTZ R4, R17, R4, !PT ;  /* 0x0000000411047209 */ /* 0x000fe40007810000 */
[C---:B------:R-:W-:Y:S02]  /*59a0*/  ISETP.LT.OR P2, PT, R2.reuse, 0x21, P2 ;  /* 0x000000210200780c */ /* 0x040fe40001741670 */
[----:B------:R-:W-:Y:S02]  /*59b0*/  ISETP.LT.OR P0, PT, R2, 0x22, P0 ;  /* 0x000000220200780c */ /* 0x000fe40000701670 */
[----:B------:R-:W-:Y:S02]  /*59c0*/  FMNMX.FTZ R3, R19, R3, !PT ;  /* 0x0000000313037209 */ /* 0x000fe40007810000 */
[----:B------:R-:W-:-:S02]  /*59d0*/  FMNMX.FTZ R4, R24, R4, !PT ;  /* 0x0000000418047209 */ /* 0x000fc40007810000 */
[----:B------:R-:W-:Y:S02]  /*59e0*/  FSEL R91, R30, -INF , !P2 ;  /* 0xff8000001e5b7808 */ /* 0x000fe40005000000 */
[----:B------:R-:W-:Y:S02]  /*59f0*/  FSEL R90, R31, -INF , !P0 ;  /* 0xff8000001f5a7808 */ /* 0x000fe40004000000 */
[C---:B------:R-:W-:Y:S02]  /*5a00*/  ISETP.GT.AND P2, PT, R0.reuse, 0x28, P1 ;  /* 0x000000280000780c */ /* 0x040fe40000f44270 */
[----:B------:R-:W-:Y:S02]  /*5a10*/  ISETP.GT.AND P0, PT, R0, 0x29, P1 ;  /* 0x000000290000780c */ /* 0x000fe40000f04270 */
[----:B------:R-:W-:Y:S02]  /*5a20*/  FMNMX.FTZ R3, R20, R3, !PT ;  /* 0x0000000314037209 */ /* 0x000fe40007810000 */
[----:B------:R-:W-:-:S02]  /*5a30*/  FMNMX.FTZ R4, R25, R4, !PT ;  /* 0x0000000419047209 */ /* 0x000fc40007810000 */
[C---:B------:R-:W-:Y:S02]  /*5a40*/  ISETP.LT.OR P3, PT, R2.reuse, 0x29, P2 ;  /* 0x000000290200780c */ /* 0x040fe40001761670 */
[----:B------:R-:W-:Y:S02]  /*5a50*/  ISETP.LT.OR P2, PT, R2, 0x2a, P0 ;  /* 0x0000002a0200780c */ /* 0x000fe40000741670 */
[----:B------:R-:W-:Y:S02]  /*5a60*/  FMNMX.FTZ R3, R99, R3, !PT ;  /* 0x0000000363037209 */ /* 0x000fe40007810000 */
[----:B------:R-:W-:Y:S02]  /*5a70*/  ISETP.GT.AND P0, PT, R0, 0x30, P1 ;  /* 0x000000300000780c */ /* 0x000fe40000f04270 */
[----:B------:R-:W-:Y:S02]  /*5a80*/  FMNMX.FTZ R4, R91, R4, !PT ;  /* 0x000000045b047209 */ /* 0x000fe40007810000 */
[----:B------:R-:W-:-:S02]  /*5a90*/  FSEL R88, R51, -INF , !P2 ;  /* 0xff80000033587808 */ /* 0x000fc40005000000 */
[----:B------:R-:W-:Y:S02]  /*5aa0*/  FMNMX.FTZ R3, R98, R3, !PT ;  /* 0x0000000362037209 */ /* 0x000fe40007810000 */
[----:B------:R-:W-:Y:S02]  /*5ab0*/  FSEL R89, R50, -INF , !P3 ;  /* 0xff80000032597808 */ /* 0x000fe40005800000 */
[----:B------:R-:W-:Y:S02]  /*5ac0*/  ISETP.LT.OR P2, PT, R2, 0x31, P0 ;  /* 0x000000310200780c */ /* 0x000fe40000741670 */
[----:B------:R-:W-:Y:S02]  /*5ad0*/  FMNMX.FTZ R4, R90, R4, !PT ;  /* 0x000000045a047209 */ /* 0x000fe40007810000 */
[----:B------:R-:W-:Y:S02]  /*5ae0*/  ISETP.GT.AND P0, PT, R0, 0x31, P1 ;  /* 0x000000310000780c */ /* 0x000fe40000f04270 */
[----:B------:R-:W-:-:S02]  /*5af0*/  FMNMX.FTZ R3, R97, R3, !PT ;  /* 0x0000000361037209 */ /* 0x000fc40007810000 */
[----:B------:R-:W-:Y:S02]  /*5b00*/  FSEL R87, R26, -INF , !P2 ;  /* 0xff8000001a577808 */ /* 0x000fe40005000000 */
[----:B------:R-:W-:Y:S02]  /*5b10*/  FMNMX.FTZ R4, R89, R4, !PT ;  /* 0x0000000459047209 */ /* 0x000fe40007810000 */
[----:B------:R-:W-:Y:S02]  /*5b20*/  ISETP.LT.OR P2, PT, R2, 0x32, P0 ;  /* 0x000000320200780c */ /* 0x000fe40000741670 */
[C---:B------:R-:W-:Y:S02]  /*5b30*/  ISETP.GT.AND P3, PT, R0.reuse, 0x38, P1 ;  /* 0x000000380000780c */ /* 0x040fe40000f64270 */
[----:B------:R-:W-:Y:S02]  /*5b40*/  ISETP.GT.AND P0, PT, R0, 0x39, P1 ;  /* 0x000000390000780c */ /* 0x000fe40000f04270 */
[----:B------:R-:W-:-:S02]  /*5b50*/  FMNMX.FTZ R0, R96, R3, !PT ;  /* 0x0000000360007209 */ /* 0x000fc40007810000 */
[----:B------:R-:W-:Y:S02]  /*5b60*/  FMNMX.FTZ R3, R88, R4, !PT ;  /* 0x0000000458037209 */ /* 0x000fe40007810000 */
[----:B------:R-:W-:Y:S02]  /*5b70*/  FSEL R86, R27, -INF , !P2 ;  /* 0xff8000001b567808 */ /* 0x000fe40005000000 */
[C---:B------:R-:W-:Y:S02]  /*5b80*/  ISETP.LT.OR P1, PT, R2.reuse, 0x39, P3 ;  /* 0x000000390200780c */ /* 0x040fe40001f21670 */
[----:B------:R-:W-:Y:S02]  /*5b90*/  FMNMX.FTZ R0, R95, R0, !PT ;  /* 0x000000005f007209 */ /* 0x000fe40007810000 */
[----:B------:R-:W-:Y:S02]  /*5ba0*/  FMNMX.FTZ R3, R87, R3, !PT ;  /* 0x0000000357037209 */ /* 0x000fe40007810000 */
[----:B------:R-:W-:-:S02]  /*5bb0*/  ISETP.LT.OR P0, PT, R2, 0x3a, P0 ;  /* 0x0000003a0200780c */ /* 0x000fc40000701670 */
[----:B------:R-:W-:Y:S02]  /*5bc0*/  FSEL R85, R46, -INF , !P1 ;  /* 0xff8000002e557808 */ /* 0x000fe40004800000 */
[----:B------:R-:W-:Y:S02]  /*5bd0*/  FMNMX.FTZ R0, R94, R0, !PT ;  /* 0x000000005e007209 */ /* 0x000fe40007810000 */
[----:B------:R-:W-:Y:S02]  /*5be0*/  FMNMX.FTZ R2, R86, R3, !PT ;  /* 0x0000000356027209 */ /* 0x000fe40007810000 */
[----:B------:R-:W-:Y:S02]  /*5bf0*/  FSEL R84, R47, -INF , !P0 ;  /* 0xff8000002f547808 */ /* 0x000fe40004000000 */
[----:B------:R-:W-:Y:S02]  /*5c00*/  FMNMX.FTZ R0, R93, R0, !PT ;  /* 0x000000005d007209 */ /* 0x000fe40007810000 */
[----:B------:R-:W-:-:S02]  /*5c10*/  FMNMX.FTZ R2, R85, R2, !PT ;  /* 0x0000000255027209 */ /* 0x000fc40007810000 */
[----:B------:R-:W-:Y:S02]  /*5c20*/  FMNMX.FTZ R4, R92, R0, !PT ;  /* 0x000000005c047209 */ /* 0x000fe40007810000 */
[----:B------:R-:W-:Y:S01]  /*5c30*/  FMNMX.FTZ R5, R84, R2, !PT ;  /* 0x0000000254057209 */ /* 0x000fe20007810000 */
[----:B------:R-:W-:Y:S05]  /*5c40*/  BRA.DIV ~URZ, `(.L_x_2074) ;  /* 0x000141c27f007947 */ /* 0x000fea000b800000 */
[----:B------:R1:W2:Y:S02]  /*5c50*/  SHFL.BFLY PT, R0, R4, 0x2, 0x1f ;  /* 0x0c401f0004007f89 */ /* 0x0002a400000e0000 */
.L_x_2214:
[----:B-12---:R-:W-:Y:S01]  /*5c60*/  FMNMX.FTZ R4, R4, R0, !PT ;  /* 0x0000000004047209 */ /* 0x006fe20007810000 */
[----:B------:R-:W-:Y:S05]  /*5c70*/  BRA.DIV ~URZ, `(.L_x_2075) ;  /* 0x000141e27f007947 */ /* 0x000fea000b800000 */
[----:B------:R-:W1:Y:S04]  /*5c80*/  SHFL.BFLY PT, R0, R5, 0x2, 0x1f ;  /* 0x0c401f0005007f89 */ /* 0x000e6800000e0000 */
[----:B------:R-:W2:Y:S01]  /*5c90*/  SHFL.BFLY PT, R2, R4, 0x1, 0x1f ;  /* 0x0c201f0004027f89 */ /* 0x000ea200000e0000 */
[----:B-1----:R-:W-:Y:S02]  /*5ca0*/  FMNMX.FTZ R5, R5, R0, !PT ;  /* 0x0000000005057209 */ /* 0x002fe40007810000 */
[----:B--2---:R-:W-:-:S03]  /*5cb0*/  FMNMX.FTZ R133, R4, R2, !PT ;  /* 0x0000000204857209 */ /* 0x004fc60007810000 */
[----:B------:R1:W2:Y:S04]  /*5cc0*/  SHFL.BFLY PT, R3, R5, 0x1, 0x1f ;  /* 0x0c201f0005037f89 */ /* 0x0002a800000e0000 */
.L_x_2215:
[C---:B------:R-:W-:Y:S01]  /*5cd0*/  FMUL.FTZ R2, R133.reuse, c[0x0][0x2d0] ;  /* 0x0000b40085027a20 */ /* 0x040fe20000410000 */
[----:B------:R-:W-:Y:S01]  /*5ce0*/  FSETP.NEU.FTZ.AND P0, PT, R133, -INF , PT ;  /* 0xff8000008500780b */ /* 0x000fe20003f1d000 */
[----:B------:R-:W-:Y:S01]  /*5cf0*/  WARPSYNC 0xffffffff ;  /* 0xffffffff00007948 */ /* 0x000fe20003800000 */
[----:B------:R-:W-:Y:S01]  /*5d00*/  LDSM.16.MT88.4 R36, [R204+0x800] ;  /* 0x00080000cc24783b */ /* 0x000fe20000004200 */
[----:B------:R-:W-:Y:S02]  /*5d10*/  MOV R214, c[0x0][0x2c4] ;  /* 0x0000b10000d67a02 */ /* 0x000fe40000000f00 */
[----:B------:R-:W-:Y:S01]  /*5d20*/  FSEL R2, R2, RZ, P0 ;  /* 0x000000ff02027208 */ /* 0x000fe20000000000 */
[----:B------:R-:W-:Y:S01]  /*5d30*/  LDSM.16.MT88.4 R44, [R207] ;  /* 0x00000000cf2c783b */ /* 0x000fe20000004200 */
[----:B------:R-:W-:Y:S02]  /*5d40*/  ISETP.NE.AND P1, PT, R214, 0x1, PT ;  /* 0x00000001d600780c */ /* 0x000fe40003f25270 */
[----:B------:R-:W-:Y:S01]  /*5d50*/  MOV R214, c[0x0][0x32c] ;  /* 0x0000cb0000d67a02 */ /* 0x000fe20000000f00 */
[----:B------:R-:W-:Y:S01]  /*5d60*/  FFMA.FTZ R0, R9, c[0x0][0x2d0], -R2 ;  /* 0x0000b40009007a23 */ /* 0x000fe20000010802 */
[----:B------:R-:W-:Y:S01]  /*5d70*/  LDSM.16.MT88.4 R40, [R205+0x800] ;  /* 0x00080000cd28783b */ /* 0x000fe20000004200 */
[----:B------:R-:W-:-:S02]  /*5d80*/  IADD3 R216, R216, -0x2, RZ ;  /* 0xfffffffed8d87810 */ /* 0x000fc40007ffe0ff */
[----:B------:R3:W-:Y:S01]  /*5d90*/  MUFU.EX2 R113, R0 ;  /* 0x0000000000717308 */ /* 0x0007e20000000800 */
[----:B------:R-:W-:Y:S04]  /*5da0*/  LDSM.16.MT88.4 R28, [R206] ;  /* 0x00000000ce1c783b */ /* 0x000fe80000004200 */
[----:B------:R-:W-:Y:S04]  /*5db0*/  LDSM.16.MT88.4 R68, [R205+0x2000] ;  /* 0x00200000cd44783b */ /* 0x000fe80000004200 */
[----:B------:R-:W-:Y:S04]  /*5dc0*/  LDSM.16.MT88.4 R60, [R207+0x800] ;  /* 0x00080000cf3c783b */ /* 0x000fe80000004200 */
[----:B------:R-:W-:Y:S01]  /*5dd0*/  LDSM.16.MT88.4 R64, [R206+0x800] ;  /* 0x00080000ce40783b */ /* 0x000fe20000004200 */
[----:B---3--:R-:W-:-:S03]  /*5de0*/  FFMA.FTZ R0, R10, c[0x0][0x2d0], -R2 ;  /* 0x0000b4000a007a23 */ /* 0x008fc60000010802 */
[----:B------:R-:W-:Y:S01]  /*5df0*/  LDSM.16.MT88.4 R72, [R207+0x2000] ;  /* 0x00200000cf48783b */ /* 0x000fe20000004200 */
[----:B------:R3:W4:Y:S03]  /*5e00*/  MUFU.EX2 R112, R0 ;  /* 0x0000000000707308 */ /* 0x0007260000000800 */
[----:B------:R-:W-:Y:S04]  /*5e10*/  LDSM.16.MT88.4 R48, [R204+0x2800] ;  /* 0x00280000cc30783b */ /* 0x000fe80000004200 */
[----:B------:R-:W-:Y:S04]  /*5e20*/  LDSM.16.MT88.4 R56, [R206+0x2000] ;  /* 0x00200000ce38783b */ /* 0x000fe80000004200 */
[----:B------:R-:W-:Y:S04]  /*5e30*/  LDSM.16.MT88.4 R76, [R207+0x2800] ;  /* 0x00280000cf4c783b */ /* 0x000fe80000004200 */
[----:B------:R-:W-:Y:S01]  /*5e40*/  LDSM.16.MT88.4 R80, [R204+0x4000] ;  /* 0x00400000cc50783b */ /* 0x000fe20000004200 */
[----:B---3--:R-:W-:-:S03]  /*5e50*/  FFMA.FTZ R0, R11, c[0x0][0x2d0], -R2 ;  /* 0x0000b4000b007a23 */ /* 0x008fc60000010802 */
[----:B------:R-:W3:Y:S01]  /*5e60*/  LDSM.16.MT88.4 R8, [R204] ;  /* 0x00000000cc08783b */ /* 0x000ee20000004200 */
[----:B------:R5:W-:Y:S02]  /*5e70*/  MUFU.EX2 R117, R0 ;  /* 0x0000000000757308 */ /* 0x000be40000000800 */
[----:B-----5:R-:W-:-:S06]  /*5e80*/  FFMA.FTZ R0, R15, c[0x0][0x2d0], -R2 ;  /* 0x0000b4000f007a23 */ /* 0x020fcc0000010802 */
[----:B------:R5:W-:Y:S02]  /*5e90*/  MUFU.EX2 R119, R0 ;  /* 0x0000000000777308 */ /* 0x000be40000000800 */
[--C-:B-----5:R-:W-:Y:S01]  /*5ea0*/  FFMA.FTZ R0, R16, c[0x0][0x2d0], -R2.reuse ;  /* 0x0000b40010007a23 */ /* 0x120fe20000010802 */
[----:B--2---:R-:W-:Y:S01]  /*5eb0*/  FMNMX.FTZ R16, R3, R5, !PT ;  /* 0x0000000503107209 */ /* 0x004fe20007810000 */
[----:B------:R-:W-:-:S04]  /*5ec0*/  FFMA.FTZ R3, R19, c[0x0][0x2d0], -R2 ;  /* 0x0000b40013037a23 */ /* 0x000fc80000010802 */
[----:B------:R2:W-:Y:S01]  /*5ed0*/  MUFU.EX2 R129, R0 ;  /* 0x0000000000817308 */ /* 0x0005e20000000800 */
[----:B------:R-:W-:-:S07]  /*5ee0*/  FSETP.NEU.FTZ.AND P0, PT, R16, -INF , PT ;  /* 0xff8000001000780b */ /* 0x000fce0003f1d000 */
[----:B------:R5:W-:Y:S01]  /*5ef0*/  MUFU.EX2 R131, R3 ;  /* 0x0000000300837308 */ /* 0x000be20000000800 */
[----:B--2---:R-:W-:-:S07]  /*5f00*/  FFMA.FTZ R0, R18, c[0x0][0x2d0], -R2 ;  /* 0x0000b40012007a23 */ /* 0x004fce0000010802 */
[----:B------:R2:W-:Y:S01]  /*5f10*/  MUFU.EX2 R130, R0 ;  /* 0x0000000000827308 */ /* 0x0005e20000000800 */
[----:B-----5:R-:W-:Y:S02]  /*5f20*/  FFMA.FTZ R3, R20, c[0x0][0x2d0], -R2 ;  /* 0x0000b40014037a23 */ /* 0x020fe40000010802 */
[----:B------:R-:W5:Y:S05]  /*5f30*/  LDSM.16.MT88.4 R20, [R205] ;  /* 0x00000000cd14783b */ /* 0x000f6a0000004200 */
[----:B------:R1:W-:Y:S01]  /*5f40*/  MUFU.EX2 R135, R3 ;  /* 0x0000000300877308 */ /* 0x0003e20000000800 */
[----:B--2---:R-:W-:-:S05]  /*5f50*/  FMUL.FTZ R0, R16, c[0x0][0x2d0] ;  /* 0x0000b40010007a20 */ /* 0x004fca0000410000 */
[----:B------:R-:W-:-:S05]  /*5f60*/  FSEL R0, R0, RZ, P0 ;  /* 0x000000ff00007208 */ /* 0x000fca0000000000 */
[----:B-1----:R-:W-:-:S04]  /*5f70*/  FFMA.FTZ R3, R6, c[0x0][0x2d0], -R0 ;  /* 0x0000b40006037a23 */ /* 0x002fc80000010800 */
[----:B------:R1:W-:Y:S02]  /*5f80*/  MUFU.EX2 R19, R3 ;  /* 0x0000000300137308 */ /* 0x0003e40000000800 */
[----:B-1----:R-:W-:-:S06]  /*5f90*/  FFMA.FTZ R3, R7, c[0x0][0x2d0], -R0 ;  /* 0x0000b40007037a23 */ /* 0x002fcc0000010800 */
[----:B------:R1:W2:Y:S02]  /*5fa0*/  MUFU.EX2 R18, R3 ;  /* 0x0000000300127308 */ /* 0x0002a40000000800 */
[----:B-1----:R-:W-:Y:S01]  /*5fb0*/  FFMA.FTZ R3, R12, c[0x0][0x2d0], -R0 ;  /* 0x0000b4000c037a23 */ /* 0x002fe20000010800 */
[----:B----4-:R-:W-:-:S05]  /*5fc0*/  F2FP.PACK_AB R12, R112, R113 ;  /* 0x00000071700c723e */ /* 0x010fca00000000ff */
[----:B------:R1:W-:Y:S02]  /*5fd0*/  MUFU.EX2 R116, R3 ;  /* 0x0000000300747308 */ /* 0x0003e40000000800 */
[----:B-1----:R-:W-:Y:S01]  /*5fe0*/  FFMA.FTZ R3, R13, c[0x0][0x2d0], -R0 ;  /* 0x0000b4000d037a23 */ /* 0x002fe20000010800 */
[----:B--2---:R-:W-:-:S05]  /*5ff0*/  F2FP.PACK_AB R13, R18, R19 ;  /* 0x00000013120d723e */ /* 0x004fca00000000ff */
[----:B------:R1:W2:Y:S02]  /*6000*/  MUFU.EX2 R118, R3 ;  /* 0x0000000300767308 */ /* 0x0002a40000000800 */
[----:B-1----:R-:W-:Y:S01]  /*6010*/  FFMA.FTZ R3, R14, c[0x0][0x2d0], -R0 ;  /* 0x0000b4000e037a23 */ /* 0x002fe20000010800 */
[----:B------:R-:W-:Y:S02]  /*6020*/  F2FP.PACK_AB R14, R119, R117 ;  /* 0x00000075770e723e */ /* 0x000fe400000000ff */
[----:B--2---:R-:W-:-:S03]  /*6030*/  F2FP.PACK_AB R15, R118, R116 ;  /* 0x00000074760f723e */ /* 0x004fc600000000ff */
[----:B------:R1:W-:Y:S04]  /*6040*/  MUFU.EX2 R128, R3 ;  /* 0x0000000300807308 */ /* 0x0003e80000000800 */
[C---:B---3--:R-:W-:Y:S07]  /*6050*/  HMMA.16816.F32 R4, R12.reuse, R8, RZ ;  /* 0x000000080c04723c */ /* 0x048fee00000018ff */
[----:B------:R-:W-:Y:S01]  /*6060*/  F2FP.PACK_AB R8, R130, R129 ;  /* 0x000000818208723e */ /* 0x000fe200000000ff */
[----:B-----5:R-:W-:Y:S01]  /*6070*/  HMMA.16816.F32 R32, R12, R20, RZ ;  /* 0x000000140c20723c */ /* 0x020fe200000018ff */
[----:B-1----:R-:W-:-:S02]  /*6080*/  FFMA.FTZ R3, R17, c[0x0][0x2d0], -R0 ;  /* 0x0000b40011037a23 */ /* 0x002fc40000010800 */
[----:B------:R-:W-:Y:S02]  /*6090*/  FADD.FTZ R17, R19, R18 ;  /* 0x0000001213117221 */ /* 0x000fe40000010000 */
[----:B------:R1:W2:Y:S01]  /*60a0*/  MUFU.EX2 R132, R3 ;  /* 0x0000000300847308 */ /* 0x0002a20000000800 */
[--C-:B------:R-:W-:Y:S02]  /*60b0*/  FFMA.FTZ R19, R97, c[0x0][0x2d0], -R2.reuse ;  /* 0x0000b40061137a23 */ /* 0x100fe40000010802 */
[----:B------:R-:W-:Y:S01]  /*60c0*/  HMMA.16816.F32 R20, R12, R22, RZ ;  /* 0x000000160c14723c */ /* 0x000fe200000018ff */
[----:B------:R-:W-:Y:S02]  /*60d0*/  FADD.FTZ R17, R116, R17 ;  /* 0x0000001174117221 */ /* 0x000fe40000010000 */
[----:B------:R-:W-:-:S05]  /*60e0*/  FFMA.FTZ R18, R96, c[0x0][0x2d0], -R2 ;  /* 0x0000b40060127a23 */ /* 0x000fca0000010802 */
[----:B------:R-:W-:Y:S01]  /*60f0*/  HMMA.16816.F32 R52, R12, R46, RZ ;  /* 0x0000002e0c34723c */ /* 0x000fe200000018ff */
[----:B-1----:R-:W-:Y:S01]  /*6100*/  FFMA.FTZ R3, R24, c[0x0][0x2d0], -R0 ;  /* 0x0000b40018037a23 */ /* 0x002fe20000010800 */
[----:B--2---:R-:W-:-:S03]  /*6110*/  F2FP.PACK_AB R9, R132, R128 ;  /* 0x000000808409723e */ /* 0x004fc600000000ff */
[----:B------:R1:W-:Y:S02]  /*6120*/  MUFU.EX2 R134, R3 ;  /* 0x0000000300867308 */ /* 0x0003e40000000800 */
[----:B-1----:R-:W-:Y:S02]  /*6130*/  FFMA.FTZ R3, R25, c[0x0][0x2d0], -R0 ;  /* 0x0000b40019037a23 */ /* 0x002fe40000010800 */
[----:B------:R-:W-:Y:S04]  /*6140*/  HMMA.16816.F32 R24, R12, R10, RZ ;  /* 0x0000000a0c18723c */ /* 0x000fe800000018ff */
[----:B------:R-:W1:Y:S03]  /*6150*/  MUFU.EX2 R212, R3 ;  /* 0x0000000300d47308 */ /* 0x000e660000000800 */
[----:B------:R-:W-:-:S02]  /*6160*/  F2FP.PACK_AB R10, R135, R131 ;  /* 0x00000083870a723e */ /* 0x000fc400000000ff */
        /* <DEDUP_REMOVED lines=61> */
[----:B--2---:R-:W-:Y:S08]  /*6540*/  HMMA.16816.F32 R108, R8, R24, R4 ;  /* 0x00000018086c723c */ /* 0x004ff00000001804 */
[----:B------:R-:W-:Y:S08]  /*6550*/  HMMA.16816.F32 R4, R12, R42, RZ ;  /* 0x0000002a0c04723c */ /* 0x000ff000000018ff */
[C---:B------:R-:W-:Y:S01]  /*6560*/  HMMA.16816.F32 R104, R8.reuse, R38, R20 ;  /* 0x000000260868723c */ /* 0x040fe20000001814 */
[----:B------:R-:W2:Y:S11]  /*6570*/  LDSM.16.MT88.4 R20, [R204+0x6800] ;  /* 0x00680000cc14783b */ /* 0x000eb60000004200 */
[----:B------:R-:W-:Y:S04]  /*6580*/  @!UPT UIADD3 URZ, URZ, URZ, URZ ;  /* 0x0000003f3f3ff290 */ /* 0x000fe8000fffe03f */
[----:B------:R-:W-:Y:S01]  /*6590*/  HMMA.16816.F32 R112, R8, R26, R4 ;  /* 0x0000001a0870723c */ /* 0x000fe20000001804 */
[----:B------:R-:W3:Y:S07]  /*65a0*/  LDSM.16.MT88.4 R24, [R205+0x6000] ;  /* 0x00600000cd18783b */ /* 0x000eee0000004200 */
[----:B-1----:R-:W-:Y:S07]  /*65b0*/  HMMA.16816.F32 R4, R12, R28, RZ ;  /* 0x0000001c0c04723c */ /* 0x002fee00000018ff */
[----:B------:R-:W-:-:S02]  /*65c0*/  FFMA.FTZ R29, R99, c[0x0][0x2d0], -R2 ;  /* 0x0000b400631d7a23 */ /* 0x000fc40000010802 */
[--C-:B------:R-:W-:Y:S11]  /*65d0*/  FFMA.FTZ R28, R98, c[0x0][0x2d0], -R2.reuse ;  /* 0x0000b400621c7a23 */ /* 0x100ff60000010802 */
[----:B------:R-:W-:Y:S04]  /*65e0*/  @!UPT UIADD3 URZ, URZ, URZ, URZ ;  /* 0x0000003f3f3ff290 */ /* 0x000fe8000fffe03f */
[----:B--2---:R-:W-:Y:S08]  /*65f0*/  HMMA.16816.F32 R124, R8, R20, R4 ;  /* 0x00000014087c723c */ /* 0x004ff00000001804 */
[----:B------:R-:W-:Y:S07]  /*6600*/  HMMA.16816.F32 R4, R12, R30, RZ ;  /* 0x0000001e0c04723c */ /* 0x000fee00000018ff */
[----:B------:R-:W-:-:S02]  /*6610*/  FFMA.FTZ R30, R95, c[0x0][0x2d0], -R2 ;  /* 0x0000b4005f1e7a23 */ /* 0x000fc40000010802 */
[----:B------:R-:W-:Y:S02]  /*6620*/  FFMA.FTZ R31, R94, c[0x0][0x2d0], -R2 ;  /* 0x0000b4005e1f7a23 */ /* 0x000fe40000010802 */
[----:B------:R-:W-:-:S04]  /*6630*/  FADD.FTZ R2, R131, R3 ;  /* 0x0000000383027221 */ /* 0x000fc80000010000 */
[----:B------:R-:W-:-:S09]  /*6640*/  FADD.FTZ R2, R135, R2 ;  /* 0x0000000287027221 */ /* 0x000fd20000010000 */
[----:B------:R-:W-:Y:S01]  /*6650*/  HMMA.16816.F32 R120, R8, R22, R4 ;  /* 0x000000160878723c */ /* 0x000fe20000001804 */
[----:B------:R-:W1:Y:S06]  /*6660*/  LDSM.16.MT88.4 R20, [R205+0x6800] ;  /* 0x00680000cd14783b */ /* 0x000e6c0000004200 */
[----:B------:R-:W-:-:S04]  /*6670*/  FADD.FTZ R4, R118, R17 ;  /* 0x0000001176047221 */ /* 0x000fc80000010000 */
[----:B------:R-:W-:Y:S02]  /*6680*/  FADD.FTZ R17, R128, R4 ;  /* 0x0000000480117221 */ /* 0x000fe40000010000 */
[----:B---3--:R-:W-:Y:S01]  /*6690*/  HMMA.16816.F32 R4, R12, R24, RZ ;  /* 0x000000180c04723c */ /* 0x008fe200000018ff */
[----:B------:R-:W-:Y:S01]  /*66a0*/  MUFU.EX2 R25, R28 ;  /* 0x0000001c00197308 */ /* 0x000fe20000000800 */
[----:B------:R-:W-:Y:S02]  /*66b0*/  FADD.FTZ R3, R132, R17 ;  /* 0x0000001184037221 */ /* 0x000fe40000010000 */
[----:B------:R-:W-:Y:S02]  /*66c0*/  FFMA.FTZ R17, R89, c[0x0][0x2d0], -R0 ;  /* 0x0000b40059117a23 */ /* 0x000fe40000010800 */
[----:B------:R-:W-:-:S03]  /*66d0*/  FADD.FTZ R3, R134, R3 ;  /* 0x0000000386037221 */ /* 0x000fc60000010000 */
[----:B------:R2:W-:Y:S02]  /*66e0*/  MUFU.EX2 R24, R18 ;  /* 0x0000001200187308 */ /* 0x0005e40000000800 */
[--C-:B--2---:R-:W-:Y:S11]  /*66f0*/  FFMA.FTZ R18, R90, c[0x0][0x2d0], -R0.reuse ;  /* 0x0000b4005a127a23 */ /* 0x104ff60000010800 */
[----:B------:R-:W-:Y:S02]  /*6700*/  @!UPT UIADD3 URZ, URZ, URZ, URZ ;  /* 0x0000003f3f3ff290 */ /* 0x000fe4000fffe03f */
[----:B-1----:R-:W-:Y:S01]  /*6710*/  HMMA.16816.F32 R116, R8, R20, R4 ;  /* 0x000000140874723c */ /* 0x002fe20000001804 */
[----:B------:R-:W-:Y:S07]  /*6720*/  MUFU.EX2 R21, R30 ;  /* 0x0000001e00157308 */ /* 0x000fee0000000800 */
[----:B------:R-:W-:Y:S01]  /*6730*/  HMMA.16816.F32 R4, R12, R26, RZ ;  /* 0x0000001a0c04723c */ /* 0x000fe200000018ff */
[----:B------:R-:W-:Y:S08]  /*6740*/  MUFU.EX2 R27, R29 ;  /* 0x0000001d001b7308 */ /* 0x000ff00000000800 */
[----:B------:R1:W2:Y:S08]  /*6750*/  MUFU.EX2 R20, R31 ;  /* 0x0000001f00147308 */ /* 0x0002b00000000800 */
[----:B------:R3:W4:Y:S07]  /*6760*/  MUFU.EX2 R26, R19 ;  /* 0x00000013001a7308 */ /* 0x00072e0000000800 */
[----:B------:R-:W-:Y:S01]  /*6770*/  HMMA.16816.F32 R64, R8, R22, R4 ;  /* 0x000000160840723c */ /* 0x000fe20000001804 */
[----:B-1----:R-:W1:Y:S01]  /*6780*/  LDSM.16.MT88.4 R28, [R207+0x6000] ;  /* 0x00600000cf1c783b */ /* 0x002e620000004200 */
[----:B--2---:R-:W-:Y:S01]  /*6790*/  F2FP.PACK_AB R128, R20, R21 ;  /* 0x000000151480723e */ /* 0x004fe200000000ff */
[----:B------:R-:W-:Y:S04]  /*67a0*/  MUFU.EX2 R18, R18 ;  /* 0x0000001200127308 */ /* 0x000fe80000000800 */
[--C-:B------:R-:W-:Y:S01]  /*67b0*/  FFMA.FTZ R7, R88, c[0x0][0x2d0], -R0.reuse ;  /* 0x0000b40058077a23 */ /* 0x100fe20000010800 */
[----:B------:R-:W-:Y:S01]  /*67c0*/  F2FP.PACK_AB R4, R25, R27 ;  /* 0x0000001b1904723e */ /* 0x000fe200000000ff */
[--C-:B---3--:R-:W-:Y:S01]  /*67d0*/  FFMA.FTZ R19, R91, c[0x0][0x2d0], -R0.reuse ;  /* 0x0000b4005b137a23 */ /* 0x108fe20000010800 */
[----:B----4-:R-:W-:Y:S01]  /*67e0*/  F2FP.PACK_AB R6, R24, R26 ;  /* 0x0000001a1806723e */ /* 0x010fe200000000ff */
[----:B------:R-:W-:-:S02]  /*67f0*/  FFMA.FTZ R5, R87, c[0x0][0x2d0], -R0 ;  /* 0x0000b40057057a23 */ /* 0x000fc40000010800 */
[----:B------:R-:W-:Y:S01]  /*6800*/  FADD.FTZ R0, R27, R2 ;  /* 0x000000021b007221 */ /* 0x000fe20000010000 */
[----:B------:R-:W-:Y:S01]  /*6810*/  MUFU.EX2 R7, R7 ;  /* 0x0000000700077308 */ /* 0x000fe20000000800 */
[----:B------:R-:W-:Y:S02]  /*6820*/  FADD.FTZ R2, R212, R3 ;  /* 0x00000003d4027221 */ /* 0x000fe40000010000 */
[----:B------:R-:W-:-:S04]  /*6830*/  FADD.FTZ R0, R25, R0 ;  /* 0x0000000019007221 */ /* 0x000fc80000010000 */
[----:B------:R-:W-:-:S04]  /*6840*/  FADD.FTZ R0, R26, R0 ;  /* 0x000000001a007221 */ /* 0x000fc80000010000 */
[----:B------:R-:W-:Y:S02]  /*6850*/  FADD.FTZ R0, R24, R0 ;  /* 0x0000000018007221 */ /* 0x000fe40000010000 */
[----:B------:R-:W2:Y:S02]  /*6860*/  LDSM.16.MT88.4 R24, [R207+0x6800] ;  /* 0x00680000cf18783b */ /* 0x000ea40000004200 */
[----:B------:R-:W-:-:S04]  /*6870*/  FADD.FTZ R0, R21, R0 ;  /* 0x0000000015007221 */ /* 0x000fc80000010000 */
[----:B------:R-:W-:Y:S02]  /*6880*/  FADD.FTZ R3, R20, R0 ;  /* 0x0000000014037221 */ /* 0x000fe40000010000 */
[----:B-1----:R-:W-:Y:S01]  /*6890*/  HMMA.16816.F32 R20, R12, R28, RZ ;  /* 0x0000001c0c14723c */ /* 0x002fe200000018ff */
[----:B------:R-:W-:Y:S08]  /*68a0*/  MUFU.EX2 R29, R36 ;  /* 0x00000024001d7308 */ /* 0x000ff00000000800 */
[----:B------:R-:W1:Y:S02]  /*68b0*/  MUFU.EX2 R28, R35 ;  /* 0x00000023001c7308 */ /* 0x000e640000000800 */
[----:B-1----:R-:W-:Y:S11]  /*68c0*/  F2FP.PACK_AB R130, R28, R29 ;  /* 0x0000001d1c82723e */ /* 0x002ff600000000ff */
[----:B------:R-:W-:Y:S02]  /*68d0*/  @!UPT UIADD3 URZ, URZ, URZ, URZ ;  /* 0x0000003f3f3ff290 */ /* 0x000fe4000fffe03f */
[----:B--2---:R-:W-:Y:S01]  /*68e0*/  HMMA.16816.F32 R48, R8, R24, R20 ;  /* 0x000000180830723c */ /* 0x004fe20000001814 */
[----:B------:R-:W1:Y:S07]  /*68f0*/  MUFU.EX2 R25, R19 ;  /* 0x0000001300197308 */ /* 0x000e6e0000000800 */
[----:B------:R-:W-:Y:S01]  /*6900*/  HMMA.16816.F32 R20, R12, R30, RZ ;  /* 0x0000001e0c14723c */ /* 0x000fe200000018ff */
[----:B------:R-:W2:Y:S01]  /*6910*/  MUFU.EX2 R24, R17 ;  /* 0x0000001100187308 */ /* 0x000ea20000000800 */
[----:B-1----:R-:W-:-:S07]  /*6920*/  FADD.FTZ R0, R25, R2 ;  /* 0x0000000219007221 */ /* 0x002fce0000010000 */
[----:B------:R1:W3:Y:S01]  /*6930*/  MUFU.EX2 R19, R5 ;  /* 0x0000000500137308 */ /* 0x0002e20000000800 */
[----:B------:R-:W-:Y:S02]  /*6940*/  FADD.FTZ R2, R18, R0 ;  /* 0x0000000012027221 */ /* 0x000fe40000010000 */
[----:B------:R-:W-:Y:S02]  /*6950*/  FADD.FTZ R0, R29, R3 ;  /* 0x000000031d007221 */ /* 0x000fe40000010000 */
[----:B--2---:R-:W-:-:S03]  /*6960*/  FADD.FTZ R2, R24, R2 ;  /* 0x0000000218027221 */ /* 0x004fc60000010000 */
[----:B------:R-:W2:Y:S01]  /*6970*/  MUFU.EX2 R17, R32 ;  /* 0x0000002000117308 */ /* 0x000ea20000000800 */
[----:B------:R-:W-:Y:S02]  /*6980*/  FADD.FTZ R222, R28, R0 ;  /* 0x000000001cde7221 */ /* 0x000fe40000010000 */
[C---:B------:R-:W-:Y:S01]  /*6990*/  FADD.FTZ R0, R7.reuse, R2 ;  /* 0x0000000207007221 */ /* 0x040fe20000010000 */
[----:B------:R-:W-:-:S03]  /*69a0*/  F2FP.PACK_AB R7, R7, R24 ;  /* 0x000000180707723e */ /* 0x000fc600000000ff */
[----:B------:R-:W-:Y:S01]  /*69b0*/  HMMA.16816.F32 R40, R8, R26, R20 ;  /* 0x0000001a0828723c */ /* 0x000fe20000001814 */
[----:B------:R-:W4:Y:S01]  /*69c0*/  LDSM.16.MT88.4 R20, [R206+0x6000] ;  /* 0x00600000ce14783b */ /* 0x000f220000004200 */
[----:B-1----:R-:W-:Y:S01]  /*69d0*/  F2FP.PACK_AB R5, R18, R25 ;  /* 0x000000191205723e */ /* 0x002fe200000000ff */
[----:B------:R-:W1:Y:S01]  /*69e0*/  MUFU.EX2 R3, R34 ;  /* 0x0000002200037308 */ /* 0x000e620000000800 */
[----:B---3--:R-:W-:Y:S01]  /*69f0*/  FADD.FTZ R0, R19, R0 ;  /* 0x0000000013007221 */ /* 0x008fe20000010000 */
[----:B--2---:R-:W-:-:S06]  /*6a00*/  F2FP.PACK_AB R129, R17, R19 ;  /* 0x000000131181723e */ /* 0x004fcc00000000ff */
[----:B------:R-:W2:Y:S01]  /*6a10*/  MUFU.EX2 R2, R33 ;  /* 0x0000002100027308 */ /* 0x000ea20000000800 */
[----:B------:R-:W-:-:S04]  /*6a20*/  FADD.FTZ R0, R17, R0 ;  /* 0x0000000011007221 */ /* 0x000fc80000010000 */
[----:B-1----:R-:W-:Y:S01]  /*6a30*/  FADD.FTZ R0, R3, R0 ;  /* 0x0000000003007221 */ /* 0x002fe20000010000 */
[----:B--2---:R-:W-:-:S03]  /*6a40*/  F2FP.PACK_AB R131, R2, R3 ;  /* 0x000000030283723e */ /* 0x004fc600000000ff */
[----:B------:R-:W-:Y:S01]  /*6a50*/  FADD.FTZ R220, R2, R0 ;  /* 0x0000000002dc7221 */ /* 0x000fe20000010000 */
[----:B------:R-:W-:Y:S01]  /*6a60*/  MOV R0, R242 ;  /* 0x000000f200007202 */ /* 0x000fe20000000f00 */
[----:B------:R-:W-:-:S05]  /*6a70*/  @P1 IMAD.HI.U32 R2, R242, c[0x0][0x2c8], RZ ;  /* 0x0000b200f2021a27 */ /* 0x000fca00078e00ff */
[----:B------:R-:W-:Y:S02]  /*6a80*/  @P1 SHF.R.U32.HI R0, RZ, c[0x0][0x2cc], R2 ;  /* 0x0000b300ff001a19 */ /* 0x000fe40000011602 */
[----:B------:R-:W-:Y:S02]  /*6a90*/  ISETP.GE.AND P1, PT, R214, 0x1, PT ;  /* 0x00000001d600780c */ /* 0x000fe40003f26270 */
[----:B------:R-:W-:Y:S01]  /*6aa0*/  IADD3 R2, R213, R0, RZ ;  /* 0x00000000d5027210 */ /* 0x000fe20007ffe0ff */
[----:B----4-:R-:W-:Y:S03]  /*6ab0*/  HMMA.16816.F32 R24, R12, R20, RZ ;  /* 0x000000140c18723c */ /* 0x010fe600000018ff */
[----:B------:R-:W-:-:S05]  /*6ac0*/  IADD3 R0, R2, c[0x0][0x328], RZ ;  /* 0x0000ca0002007a10 */ /* 0x000fca0007ffe0ff */
        /* <DEDUP_REMOVED lines=113> */
.L_x_2078:
[----:B------:R-:W-:-:S04]  /*71e0*/  MOV R2, 0x1 ;  /* 0x0000000100027802 */ /* 0x000fc80000000f00 */
[----:B------:R-:W-:-:S13]  /*71f0*/  ISETP.NE.AND P0, PT, R2, c[0x0][0x32c], PT ;  /* 0x0000cb0002007a0c */ /* 0x000fda0003f05270 */
[----:B------:R-:W-:-:S05]  /*7200*/  @P0 IMAD.HI.U32 R2, R3, c[0x0][0x330], RZ ;  /* 0x0000cc0003020a27 */ /* 0x000fca00078e00ff */
[----:B------:R-:W-:Y:S02]  /*7210*/  @P0 SHF.R.U32.HI R3, RZ, c[0x0][0x334], R2 ;  /* 0x0000cd00ff030a19 */ /* 0x000fe40000011602 */
.L_x_2079:
[----:B------:R-:W-:Y:S05]  /*7220*/  BSYNC B0 ;  /* 0x0000000000007941 */ /* 0x000fea0003800000 */
.L_x_2077:
[----:B------:R-:W-:-:S05]  /*7230*/  MOV R2, c[0x0][0x32c] ;  /* 0x0000cb0000027a02 */ /* 0x000fca0000000f00 */
[----:B------:R-:W-:-:S05]  /*7240*/  IMAD R3, R3, R2, c[0x0][0x32c] ;  /* 0x0000cb0003037624 */ /* 0x000fca00078e0202 */
[----:B------:R-:W-:-:S04]  /*7250*/  IMNMX R0, R0, R3, PT ;  /* 0x0000000300007217 */ /* 0x000fc80003800200 */
.L_x_2076:
        /* <DEDUP_REMOVED lines=8> */
.L_x_2101:
        /* <DEDUP_REMOVED lines=8> */
[----:B------:R1:W1:Y:S04]  /*7360*/  LDSM.16.M88.4 R24, [R201+0x1000] ;  /* 0x00100000c918783b */ /* 0x0002680000000200 */
[----:B------:R1:W1:Y:S04]  /*7370*/  LDSM.16.M88.4 R168, [R201+0x1800] ;  /* 0x00180000c9a8783b */ /* 0x0002680000000200 */
[----:B------:R1:W1:Y:S04]  /*7380*/  LDSM.16.M88.4 R172, [R209] ;  /* 0x00000000d1ac783b */ /* 0x0002680000000200 */
[----:B------:R1:W1:Y:S04]  /*7390*/  LDSM.16.M88.4 R176, [R200] ;  /* 0x00000000c8b0783b */ /* 0x0002680000000200 */
[----:B------:R1:W1:Y:S04]  /*73a0*/  LDSM.16.M88.4 R180, [R200+0x800] ;  /* 0x00080000c8b4783b */ /* 0x0002680000000200 */
[----:B------:R1:W1:Y:S04]  /*73b0*/  LDSM.16.M88.4 R184, [R200+0x1000] ;  /* 0x00100000c8b8783b */ /* 0x0002680000000200 */
[----:B------:R1:W1:Y:S01]  /*73c0*/  LDSM.16.M88.4 R188, [R200+0x1800] ;  /* 0x00180000c8bc783b */ /* 0x0002620000000200 */
[----:B------:R-:W-:-:S05]  /*73d0*/  @P0 BRA `(.L_x_2082) ;  /* 0x0000050000000947 */ /* 0x000fca0003800000 */
[----:B------:R-:W-:Y:S01]  /*73e0*/  SHF.R.S32.HI R0, RZ, 0x1f, R219 ;  /* 0x0000001fff007819 */ /* 0x000fe200000114db */
[C---:B------:R-:W-:Y:S01]  /*73f0*/  IMAD.WIDE.U32 R2, R219.reuse, c[0x0][0x208], RZ ;  /* 0x00008200db027a25 */ /* 0x040fe200078e00ff */
[----:B------:R-:W-:Y:S02]  /*7400*/  SHF.R.S32.HI R4, RZ, 0x1f, R217 ;  /* 0x0000001fff047819 */ /* 0x000fe400000114d9 */
[----:B------:R-:W-:Y:S01]  /*7410*/  SHF.R.S32.HI R6, RZ, 0x1f, R223 ;  /* 0x0000001fff067819 */ /* 0x000fe200000114df */
[----:B------:R-:W-:Y:S01]  /*7420*/  IMAD R0, R0, c[0x0][0x208], RZ ;  /* 0x0000820000007a24 */ /* 0x000fe200078e02ff */
[----:B------:R-:W-:Y:S01]  /*7430*/  SHF.R.S32.HI R5, RZ, 0x1f, R225 ;  /* 0x0000001fff057819 */ /* 0x000fe200000114e1 */
[----:B------:R-:W-:Y:S01]  /*7440*/  IMAD R4, R4, c[0x0][0x218], RZ ;  /* 0x0000860004047a24 */ /* 0x000fe200078e02ff */
[----:B------:R-:W-:Y:S01]  /*7450*/  SHF.R.S32.HI R7, RZ, 0x1f, R224 ;  /* 0x0000001fff077819 */ /* 0x000fe200000114e0 */
[----:B------:R-:W-:Y:S01]  /*7460*/  IMAD R0, R219, c[0x0][0x20c], R0 ;  /* 0x00008300db007a24 */ /* 0x000fe200078e0200 */
[----:B------:R-:W-:Y:S01]  /*7470*/  SHF.L.U64.HI R23, R223, 0x1, R6 ;  /* 0x00000001df177819 */ /* 0x000fe20000010206 */
[----:B------:R-:W-:Y:S01]  /*7480*/  IMAD R4, R217, c[0x0][0x21c], R4 ;  /* 0x00008700d9047a24 */ /* 0x000fe200078e0204 */
[----:B------:R-:W-:Y:S01]  /*7490*/  SHF.R.S32.HI R6, RZ, 0x1f, R218 ;  /* 0x0000001fff067819 */ /* 0x000fe200000114da */
[----:B------:R-:W-:Y:S01]  /*74a0*/  IMAD.IADD R3, R3, 0x1, R0 ;  /* 0x0000000103037824 */ /* 0x000fe200078e0200 */
[C---:B------:R-:W-:Y:S01]  /*74b0*/  SHF.L.U64.HI R28, R225.reuse, 0x1, R5 ;  /* 0x00000001e11c7819 */ /* 0x040fe20000010205 */
[----:B------:R-:W-:Y:S01]  /*74c0*/  IMAD.SHL.U32 R132, R225, 0x2, RZ ;  /* 0x00000002e1847824 */ /* 0x000fe200078e00ff */
[----:B------:R-:W-:Y:S01]  /*74d0*/  SHF.L.U64.HI R22, R224, 0x1, R7 ;  /* 0x00000001e0167819 */ /* 0x000fe20000010207 */
[----:B------:R-:W-:Y:S01]  /*74e0*/  IMAD.WIDE.U32 R2, R217, c[0x0][0x218], R2 ;  /* 0x00008600d9027a25 */ /* 0x000fe200078e0002 */
[----:B------:R-:W-:Y:S03]  /*74f0*/  SHF.L.U64.HI R21, R218, 0x1, R6 ;  /* 0x00000001da157819 */ /* 0x000fe60000010206 */
[----:B------:R-:W-:Y:S01]  /*7500*/  IMAD.SHL.U32 R31, R223, 0x2, RZ ;  /* 0x00000002df1f7824 */ /* 0x000fe200078e00ff */
[----:B------:R-:W-:Y:S01]  /*7510*/  IADD3 R0, P0, R238, R2, RZ ;  /* 0x00000002ee007210 */ /* 0x000fe20007f1e0ff */
[----:B------:R-:W-:Y:S02]  /*7520*/  IMAD.SHL.U32 R30, R224, 0x2, RZ ;  /* 0x00000002e01e7824 */ /* 0x000fe400078e00ff */
[----:B------:R-:W-:Y:S01]  /*7530*/  IMAD.SHL.U32 R29, R218, 0x2, RZ ;  /* 0x00000002da1d7824 */ /* 0x000fe200078e00ff */
[----:B------:R-:W-:Y:S02]  /*7540*/  IADD3.X R2, R241, R3, R4, P0, !PT ;  /* 0x00000003f1027210 */ /* 0x000fe400007fe404 */
[C---:B------:R-:W-:Y:S04]  /*7550*/  LEA R20, P0, R0.reuse, c[0x0][0x1f8], 0x1 ;  /* 0x00007e0000147a11 */ /* 0x040fe800078008ff */
[----:B------:R-:W-:Y:S01]  /*7560*/  LEA.HI.X R5, R0, c[0x0][0x1fc], R2, 0x1, P0 ;  /* 0x00007f0000057a11 */ /* 0x000fe200000f0c02 */
[----:B------:R-:W-:-:S06]  /*7570*/  BRA.DIV ~URZ, `(.L_x_2083) ;  /* 0x000129e27f007947 */ /* 0x000fcc000b800000 */
[----:B------:R4:W3:Y:S02]  /*7580*/  SHFL.IDX PT, R4, R5, RZ, 0x181f ;  /* 0x00181fff05047589 */ /* 0x0008e400000e0000 */
.L_x_2216:
[----:B------:R-:W-:-:S05]  /*7590*/  BRA.DIV ~URZ, `(.L_x_2084) ;  /* 0x00012a327f007947 */ /* 0x000fca000b800000 */
[----:B------:R-:W5:Y:S01]  /*75a0*/  SHFL.IDX PT, R0, R20, RZ, 0x181f ;  /* 0x00181fff14007589 */ /* 0x000f6200000e0000 */
[----:B------:R-:W-:Y:S02]  /*75b0*/  ISETP.GE.AND P1, PT, R218, c[0x0][0x1d4], PT ;  /* 0x00007500da007a0c */ /* 0x000fe40003f26270 */
[----:B------:R-:W-:Y:S04]  /*75c0*/  ISETP.GE.AND P3, PT, R224, c[0x0][0x1d4], PT ;  /* 0x00007500e0007a0c */ /* 0x000fe80003f66270 */
[----:B------:R-:W-:Y:S02]  /*75d0*/  SEL R15, RZ, 0x10, P3 ;  /* 0x00000010ff0f7807 */ /* 0x000fe40001800000 */
[C---:B-----5:R-:W-:Y:S02]  /*75e0*/  IADD3 R2, P0, R0.reuse, R29, RZ ;  /* 0x0000001d00027210 */ /* 0x060fe40007f1e0ff */
[----:B------:R-:W-:Y:S03]  /*75f0*/  IADD3 R6, P2, R0, R31, RZ ;  /* 0x0000001f00067210 */ /* 0x000fe60007f5e0ff */
[----:B---3--:R-:W-:Y:S01]  /*7600*/  IMAD.X R3, R4, 0x1, R21, P0 ;  /* 0x0000000104037824 */ /* 0x008fe200000e0615 */
[----:B------:R-:W-:Y:S01]  /*7610*/  IADD3 R12, P0, R0, R30, RZ ;  /* 0x0000001e000c7210 */ /* 0x000fe20007f1e0ff */
[C---:B------:R-:W-:Y:S03]  /*7620*/  IMAD.X R7, R4.reuse, 0x1, R23, P2 ;  /* 0x0000000104077824 */ /* 0x040fe600010e0617 */
[----:B------:R-:W-:Y:S01]  /*7630*/  @!PT LDS RZ, [RZ] ;  /* 0x00000000fffff984 */ /* 0x000fe20000000800 */
[----:B------:R-:W-:Y:S01]  /*7640*/  @!PT LDS RZ, [RZ] ;  /* 0x00000000fffff984 */ /* 0x000fe20000000800 */
[----:B------:R3:W-:Y:S01]  /*7650*/  LDGSTS.E.BYPASS.LTC128B.128 [R215+0x100], [R2.64], !P1 ;  /* 0x0010000002d77fae */ /* 0x0007e2000c901d46 */
[----:B------:R-:W-:Y:S05]  /*7660*/  IMAD.X R13, R4, 0x1, R22, P0 ;  /* 0x00000001040d7824 */ /* 0x000fea00000e0616 */
[----:B------:R5:W-:Y:S01]  /*7670*/  LDGSTS.E.BYPASS.LTC128B.128 [R215+0x2100], [R12.64], !P3 ;  /* 0x021000000cd77fae */ /* 0x000be2000d901d46 */
[----:B---3--:R-:W-:Y:S03]  /*7680*/  IADD3 R2, P0, R0, R132, RZ ;  /* 0x0000008400027210 */ /* 0x008fe60007f1e0ff */
[----:B------:R-:W3:Y:S02]  /*7690*/  SHFL.IDX PT, R0, R20, 0x1, 0x181f ;  /* 0x00381f0014007f89 */ /* 0x000ee400000e0000 */
[----:B------:R-:W-:Y:S01]  /*76a0*/  IMAD.X R3, R4, 0x1, R28, P0 ;  /* 0x0000000104037824 */ /* 0x000fe200000e061c */
[----:B-----5:R-:W-:Y:S01]  /*76b0*/  SEL R12, RZ, 0x10, P1 ;  /* 0x00000010ff0c7807 */ /* 0x020fe20000800000 */
[----:B------:R5:W4:Y:S01]  /*76c0*/  SHFL.IDX PT, R4, R5, 0x1, 0x181f ;  /* 0x00381f0005047f89 */ /* 0x000b2200000e0000 */
[----:B------:R-:W-:Y:S02]  /*76d0*/  ISETP.GE.AND P1, PT, R223, c[0x0][0x1d4], PT ;  /* 0x00007500df007a0c */ /* 0x000fe40003f26270 */
[----:B------:R-:W-:Y:S02]  /*76e0*/  ISETP.GE.AND P0, PT, R225, c[0x0][0x1d4], PT ;  /* 0x00007500e1007a0c */ /* 0x000fe40003f06270 */
[----:B------:R-:W-:Y:S09]  /*76f0*/  SEL R14, RZ, 0x10, P1 ;  /* 0x00000010ff0e7807 */ /* 0x000ff20000800000 */
[----:B------:R2:W-:Y:S04]  /*7700*/  LDGSTS.E.BYPASS.LTC128B.128 [R215+0x4100], [R6.64], !P1 ;  /* 0x0410000006d77fae */ /* 0x0005e8000c901d46 */
[----:B------:R2:W-:Y:S01]  /*7710*/  LDGSTS.E.BYPASS.LTC128B.128 [R215+0x6100], [R2.64], !P0 ;  /* 0x0610000002d77fae */ /* 0x0005e2000c101d46 */
[----:B----45:R-:W-:Y:S03]  /*7720*/  SEL R5, RZ, 0x10, P0 ;  /* 0x00000010ff057807 */ /* 0x030fe60000000000 */
.L_x_2217:
[C---:B--23--:R-:W-:Y:S02]  /*7730*/  IADD3 R2, -R12.reuse, 0x10, RZ ;  /* 0x000000100c027810 */ /* 0x04cfe40007ffe1ff */
[----:B------:R-:W-:Y:S02]  /*7740*/  ISETP.NE.U32.AND P2, PT, R12, RZ, PT ;  /* 0x000000ff0c00720c */ /* 0x000fe40003f45070 */
[----:B------:R-:W-:Y:S04]  /*7750*/  LOP3.LUT R2, R2, 0xf, RZ, 0xc0, !PT ;  /* 0x0000000f02027812 */ /* 0x000fe800078ec0ff */
[----:B------:R-:W-:Y:S04]  /*7760*/  IADD3 R2, P1, P0, R2, R0, R29 ;  /* 0x0000000002027210 */ /* 0x000fe8000783e01d */
[----:B------:R-:W-:Y:S05]  /*7770*/  IADD3.X R3, RZ, R4, R21, P1, P0 ;  /* 0x00000004ff037210 */ /* 0x000fea0000fe0415 */
[----:B------:R-:W-:Y:S01]  /*7780*/  @!PT LDS RZ, [RZ] ;  /* 0x00000000fffff984 */ /* 0x000fe20000000800 */
[----:B------:R-:W-:Y:S01]  /*7790*/  @!PT LDS RZ, [RZ] ;  /* 0x00000000fffff984 */ /* 0x000fe20000000800 */
[----:B------:R-:W-:Y:S01]  /*77a0*/  @!PT LDS RZ, [RZ] ;  /* 0x00000000fffff984 */ /* 0x000fe20000000800 */
[----:B------:R2:W-:Y:S01]  /*77b0*/  LDGSTS.E.BYPASS.LTC128B.128.ZFILL [R215+0x1100], [R2.64], P2 ;  /* 0x0110000002d77fae */ /* 0x0005e20009141d46 */
[C---:B------:R-:W-:Y:S02]  /*77c0*/  ISETP.NE.U32.AND P2, PT, R15.reuse, RZ, PT ;  /* 0x000000ff0f00720c */ /* 0x040fe40003f45070 */
[----:B--2---:R-:W-:Y:S04]  /*77d0*/  IADD3 R2, -R15, 0x10, RZ ;  /* 0x000000100f027810 */ /* 0x004fe80007ffe1ff */
[----:B------:R-:W-:Y:S04]  /*77e0*/  LOP3.LUT R2, R2, 0xf, RZ, 0xc0, !PT ;  /* 0x0000000f02027812 */ /* 0x000fe800078ec0ff */
[----:B------:R-:W-:Y:S02]  /*77f0*/  IADD3 R12, P1, P0, R2, R0, R30 ;  /* 0x00000000020c7210 */ /* 0x000fe4000783e01e */
[----:B------:R-:W-:Y:S02]  /*7800*/  IADD3 R2, -R14, 0x10, RZ ;  /* 0x000000100e027810 */ /* 0x000fe40007ffe1ff */
[----:B------:R-:W-:Y:S02]  /*7810*/  IADD3.X R13, RZ, R4, R22, P1, P0 ;  /* 0x00000004ff0d7210 */ /* 0x000fe40000fe0416 */
[----:B------:R-:W-:Y:S03]  /*7820*/  LOP3.LUT R2, R2, 0xf, RZ, 0xc0, !PT ;  /* 0x0000000f02027812 */ /* 0x000fe600078ec0ff */
[----:B------:R2:W-:Y:S01]  /*7830*/  LDGSTS.E.BYPASS.LTC128B.128.ZFILL [R215+0x3100], [R12.64], P2 ;  /* 0x031000000cd77fae */ /* 0x0005e20009141d46 */
[----:B------:R-:W-:Y:S02]  /*7840*/  IADD3 R6, P1, P0, R2, R0, R31 ;  /* 0x0000000002067210 */ /* 0x000fe4000783e01f */
[C---:B------:R-:W-:Y:S02]  /*7850*/  IADD3 R2, -R5.reuse, 0x10, RZ ;  /* 0x0000001005027810 */ /* 0x040fe40007ffe1ff */
[----:B------:R-:W-:Y:S02]  /*7860*/  IADD3.X R7, RZ, R4, R23, P1, P0 ;  /* 0x00000004ff077210 */ /* 0x000fe40000fe0417 */
[----:B------:R-:W-:Y:S04]  /*7870*/  LOP3.LUT R2, R2, 0xf, RZ, 0xc0, !PT ;  /* 0x0000000f02027812 */ /* 0x000fe800078ec0ff */
[----:B------:R-:W-:Y:S04]  /*7880*/  IADD3 R2, P1, P0, R2, R0, R132 ;  /* 0x0000000002027210 */ /* 0x000fe8000783e084 */
[----:B------:R-:W-:Y:S02]  /*7890*/  IADD3.X R3, RZ, R4, R28, P1, P0 ;  /* 0x00000004ff037210 */ /* 0x000fe40000fe041c */
[----:B------:R-:W-:Y:S02]  /*78a0*/  ISETP.NE.U32.AND P1, PT, R14, RZ, PT ;  /* 0x000000ff0e00720c */ /* 0x000fe40003f25070 */
[----:B------:R-:W-:Y:S11]  /*78b0*/  ISETP.NE.U32.AND P0, PT, R5, RZ, PT ;  /* 0x000000ff0500720c */ /* 0x000ff60003f05070 */
[----:B------:R2:W-:Y:S04]  /*78c0*/  LDGSTS.E.BYPASS.LTC128B.128.ZFILL [R215+0x5100], [R6.64], P1 ;  /* 0x0510000006d77fae */ /* 0x0005e80008941d46 */
[----:B------:R2:W-:Y:S02]  /*78d0*/  LDGSTS.E.BYPASS.LTC128B.128.ZFILL [R215+0x7100], [R2.64], P0 ;  /* 0x0710000002d77fae */ /* 0x0005e40008141d46 */
.L_x_2082:
[----:B------:R-:W-:Y:S05]  /*78e0*/  BSYNC B0 ;  /* 0x0000000000007941 */ /* 0x000fea0003800000 */
.L_x_2081:
[----:B------:R-:W0:Y:S01]  /*78f0*/  LDGDEPBAR ;  /* 0x00000000000079af */ /* 0x000e220000000000 */
[----:B------:R-:W-:Y:S01]  /*7900*/  WARPSYNC 0xffffffff ;  /* 0xffffffff00007948 */ /* 0x000fe20003800000 */
[C---:B--23--:R-:W-:Y:S01]  /*7910*/  HMMA.16816.F32 R4, R32.reuse, R8, RZ ;  /* 0x000000082004723c */ /* 0x04cfe200000018ff */
[----:B------:R-:W-:Y:S02]  /*7920*/  BSSY B0, `(.L_x_2085) ;  /* 0x000012a000007945 */ /* 0x000fe40003800000 */
[----:B------:R-:W-:Y:S05]  /*7930*/  ISETP.GT.AND P0, PT, R216, R226, PT ;  /* 0x000000e2d800720c */ /* 0x000fea0003f04270 */
[C---:B------:R-:W-:Y:S08]  /*7940*/  HMMA.16816.F32 R8, R32.reuse, R10, RZ ;  /* 0x0000000a2008723c */ /* 0x040ff000000018ff */
[C---:B----4-:R-:W-:Y:S08]  /*7950*/  HMMA.16816.F32 R12, R32.reuse, R16, RZ ;  /* 0x00000010200c723c */ /* 0x050ff000000018ff */
[C---:B------:R-:W-:Y:S08]  /*7960*/  HMMA.16816.F32 R16, R32.reuse, R18, RZ ;  /* 0x000000122010723c */ /* 0x040ff000000018ff */
[C---:B-1----:R-:W-:Y:S08]  /*7970*/  HMMA.16816.F32 R20, R32.reuse, R24, RZ ;  /* 0x000000182014723c */ /* 0x042ff000000018ff */
        /* <DEDUP_REMOVED lines=15> */
[----:B------:R-:W3:Y:S07]  /*7a70*/  LDSM.16.M88.4 R172, [R203+0x1000] ;  /* 0x00100000cbac783b */ /* 0x000eee0000000200 */
[C---:B-1----:R-:W-:Y:S08]  /*7a80*/  HMMA.16816.F32 R4, R168.reuse, R176, R4 ;  /* 0x000000b0a804723c */ /* 0x042ff00000001804 */
[C---:B------:R-:W-:Y:S01]  /*7a90*/  HMMA.16816.F32 R8, R168.reuse, R178, R8 ;  /* 0x000000b2a808723c */ /* 0x040fe20000001808 */
[----:B------:R-:W-:Y:S07]  /*7aa0*/  LDSM.16.M88.4 R176, [R202+-0x6000] ;  /* 0xffa00000cab0783b */ /* 0x000fee0000000200 */
[C---:B--2---:R-:W-:Y:S08]  /*7ab0*/  HMMA.16816.F32 R12, R168.reuse, R180, R12 ;  /* 0x000000b4a80c723c */ /* 0x044ff0000000180c */
[C---:B------:R-:W-:Y:S01]  /*7ac0*/  HMMA.16816.F32 R16, R168.reuse, R182, R16 ;  /* 0x000000b6a810723c */ /* 0x040fe20000001810 */
[----:B------:R-:W-:Y:S07]  /*7ad0*/  LDSM.16.M88.4 R180, [R202+-0x5800] ;  /* 0xffa80000cab4783b */ /* 0x000fee0000000200 */
[C---:B---3--:R-:W-:Y:S08]  /*7ae0*/  HMMA.16816.F32 R20, R168.reuse, R172, R20 ;  /* 0x000000aca814723c */ /* 0x048ff00000001814 */
[C---:B------:R-:W-:Y:S01]  /*7af0*/  HMMA.16816.F32 R24, R168.reuse, R174, R24 ;  /* 0x000000aea818723c */ /* 0x040fe20000001818 */
[----:B------:R-:W1:Y:S07]  /*7b00*/  LDSM.16.M88.4 R172, [R210] ;  /* 0x00000000d2ac783b */ /* 0x000e6e0000000200 */
[C---:B------:R-:W-:Y:S08]  /*7b10*/  HMMA.16816.F32 R28, R168.reuse, R184, R28 ;  /* 0x000000b8a81c723c */ /* 0x040ff0000000181c */
[----:B------:R-:W-:Y:S01]  /*7b20*/  HMMA.16816.F32 R32, R168, R186, R32 ;  /* 0x000000baa820723c */ /* 0x000fe20000001820 */
[----:B------:R-:W2:Y:S06]  /*7b30*/  LDSM.16.M88.4 R168, [R202+-0x5000] ;  /* 0xffb00000caa8783b */ /* 0x000eac0000000200 */
[----:B------:R-:W3:Y:S01]  /*7b40*/  LDSM.16.M88.4 R184, [R202+-0x4800] ;  /* 0xffb80000cab8783b */ /* 0x000ee20000000200 */
[C---:B-1----:R-:W-:Y:S08]  /*7b50*/  HMMA.16816.F32 R4, R172.reuse, R176, R4 ;  /* 0x000000b0ac04723c */ /* 0x042ff00000001804 */
        /* <DEDUP_REMOVED lines=10> */
[----:B------:R-:W2:Y:S06]  /*7c00*/  LDSM.16.M88.4 R172, [R201+0x3000] ;  /* 0x00300000c9ac783b */ /* 0x000eac0000000200 */
[----:B------:R-:W3:Y:S01]  /*7c10*/  LDSM.16.M88.4 R184, [R201+0x3800] ;  /* 0x00380000c9b8783b */ /* 0x000ee20000000200 */
        /* <DEDUP_REMOVED lines=28> */
[----:B------:R-:W-:Y:S07]  /*7de0*/  LDSM.16.M88.4 R176, [R202+-0x4000] ;  /* 0xffc00000cab0783b */ /* 0x000fee0000000200 */
[C---:B------:R-:W-:Y:S08]  /*7df0*/  HMMA.16816.F32 R12, R168.reuse, R180, R12 ;  /* 0x000000b4a80c723c */ /* 0x040ff0000000180c */
[C---:B------:R-:W-:Y:S01]  /*7e00*/  HMMA.16816.F32 R16, R168.reuse, R182, R16 ;  /* 0x000000b6a810723c */ /* 0x040fe20000001810 */
[----:B------:R-:W-:Y:S07]  /*7e10*/  LDSM.16.M88.4 R180, [R202+-0x3800] ;  /* 0xffc80000cab4783b */ /* 0x000fee0000000200 */
[C---:B--2---:R-:W-:Y:S08]  /*7e20*/  HMMA.16816.F32 R20, R168.reuse, R172, R20 ;  /* 0x000000aca814723c */ /* 0x044ff00000001814 */
[C---:B------:R-:W-:Y:S01]  /*7e30*/  HMMA.16816.F32 R24, R168.reuse, R174, R24 ;  /* 0x000000aea818723c */ /* 0x040fe20000001818 */
[----:B------:R-:W1:Y:S07]  /*7e40*/  LDSM.16.M88.4 R172, [R210+0x4000] ;  /* 0x00400000d2ac783b */ /* 0x000e6e0000000200 */
[C---:B---3--:R-:W-:Y:S08]  /*7e50*/  HMMA.16816.F32 R28, R168.reuse, R184, R28 ;  /* 0x000000b8a81c723c */ /* 0x048ff0000000181c */
        /* <DEDUP_REMOVED lines=96> */
[----:B------:R-:W-:Y:S07]  /*8460*/  LDSM.16.M88.4 R176, [R202] ;  /* 0x00000000cab0783b */ /* 0x000fee0000000200 */
        /* <DEDUP_REMOVED lines=10> */
[----:B------:R-:W-:Y:S05]  /*8510*/  DEPBAR.LE SB0, 0x0 ;  /* 0x000080000000791a */ /* 0x000fea0000000000 */
[----:B------:R-:W-:Y:S01]  /*8520*/  BAR.SYNC.DEFER_BLOCKING 0x0 ;  /* 0x0000000000007b1d */ /* 0x000fe20000010000 */
[C---:B-1----:R-:W-:Y:S08]  /*8530*/  HMMA.16816.F32 R4, R172.reuse, R176, R4 ;  /* 0x000000b0ac04723c */ /* 0x042ff00000001804 */
[C---:B------:R-:W-:Y:S08]  /*8540*/  HMMA.16816.F32 R8, R172.reuse, R178, R8 ;  /* 0x000000b2ac08723c */ /* 0x040ff00000001808 */
[C---:B------:R-:W-:Y:S08]  /*8550*/  HMMA.16816.F32 R12, R172.reuse, R180, R12 ;  /* 0x000000b4ac0c723c */ /* 0x040ff0000000180c */
[C---:B------:R-:W-:Y:S08]  /*8560*/  HMMA.16816.F32 R16, R172.reuse, R182, R16 ;  /* 0x000000b6ac10723c */ /* 0x040ff00000001810 */
[C---:B--2---:R-:W-:Y:S08]  /*8570*/  HMMA.16816.F32 R20, R172.reuse, R168, R20 ;  /* 0x000000a8ac14723c */ /* 0x044ff00000001814 */
[C---:B------:R-:W-:Y:S08]  /*8580*/  HMMA.16816.F32 R24, R172.reuse, R170, R24 ;  /* 0x000000aaac18723c */ /* 0x040ff00000001818 */
[C---:B---3--:R-:W-:Y:S08]  /*8590*/  HMMA.16816.F32 R28, R172.reuse, R184, R28 ;  /* 0x000000b8ac1c723c */ /* 0x048ff0000000181c */
[----:B------:R-:W-:Y:S01]  /*85a0*/  HMMA.16816.F32 R32, R172, R186, R32 ;  /* 0x000000baac20723c */ /* 0x000fe20000001820 */
[----:B------:R-:W-:Y:S07]  /*85b0*/  @!UPT UIADD3 URZ, URZ, URZ, URZ ;  /* 0x0000003f3f3ff290 */ /* 0x000fee000fffe03f */
[----:B------:R-:W-:-:S11]  /*85c0*/  @!P0 BRA `(.L_x_2086) ;  /* 0x000005f000008947 */ /* 0x000fd60003800000 */
[----:B------:R-:W-:Y:S01]  /*85d0*/  SHF.R.S32.HI R168, RZ, 0x1f, R223 ;  /* 0x0000001fffa87819 */ /* 0x000fe200000114df */
[----:B------:R-:W-:Y:S01]  /*85e0*/  IMAD.MOV.U32 R0, RZ, RZ, c[0x0][0x2b8] ;  /* 0x0000ae00ff007624 */ /* 0x000fe200078e00ff */
[----:B------:R-:W-:Y:S01]  /*85f0*/  SHF.R.S32.HI R192, RZ, 0x1f, R225 ;  /* 0x0000001fffc07819 */ /* 0x000fe200000114e1 */
[----:B------:R-:W-:Y:S01]  /*8600*/  IMAD R2, R216, 0x40, R232 ;  /* 0x00000040d8027824 */ /* 0x000fe200078e02e8 */
[----:B------:R-:W-:Y:S01]  /*8610*/  SHF.R.S32.HI R169, RZ, 0x1f, R224 ;  /* 0x0000001fffa97819 */ /* 0x000fe200000114e0 */
[----:B------:R-:W-:Y:S01]  /*8620*/  IMAD.MOV.U32 R217, RZ, RZ, RZ ;  /* 0x000000ffffd97224 */ /* 0x000fe200078e00ff */
[----:B------:R-:W-:Y:S01]  /*8630*/  ISETP.NE.AND P1, PT, R0, 0x1, PT ;  /* 0x000000010000780c */ /* 0x000fe20003f25270 */
[----:B------:R-:W-:Y:S01]  /*8640*/  IMAD.SHL.U32 R180, R225, 0x2, RZ ;  /* 0x00000002e1b47824 */ /* 0x000fe200078e00ff */
[----:B------:R-:W-:Y:S01]  /*8650*/  IADD3 R2, R2, -0x40, R229 ;  /* 0xffffffc002027810 */ /* 0x000fe20007ffe0e5 */
[C---:B------:R-:W-:Y:S01]  /*8660*/  IMAD.SHL.U32 R179, R223.reuse, 0x2, RZ ;  /* 0x00000002dfb37824 */ /* 0x040fe200078e00ff */
[----:B------:R-:W-:Y:S01]  /*8670*/  SHF.L.U64.HI R175, R223, 0x1, R168 ;  /* 0x00000001dfaf7819 */ /* 0x000fe200000102a8 */
[----:B------:R-:W-:Y:S01]  /*8680*/  IMAD.SHL.U32 R178, R224, 0x2, RZ ;  /* 0x00000002e0b27824 */ /* 0x000fe200078e00ff */
[----:B------:R-:W-:Y:S01]  /*8690*/  SHF.R.S32.HI R168, RZ, 0x1f, R218 ;  /* 0x0000001fffa87819 */ /* 0x000fe200000114da */
[----:B------:R-:W-:Y:S01]  /*86a0*/  IMAD.MOV.U32 R0, RZ, RZ, R2 ;  /* 0x000000ffff007224 */ /* 0x000fe200078e0002 */
[----:B------:R-:W-:Y:S01]  /*86b0*/  SHF.L.U64.HI R176, R225, 0x1, R192 ;  /* 0x00000001e1b07819 */ /* 0x000fe200000102c0 */
[----:B------:R-:W-:Y:S01]  /*86c0*/  IMAD.SHL.U32 R177, R218, 0x2, RZ ;  /* 0x00000002dab17824 */ /* 0x000fe200078e00ff */
[----:B------:R-:W-:Y:S02]  /*86d0*/  SHF.L.U64.HI R174, R224, 0x1, R169 ;  /* 0x00000001e0ae7819 */ /* 0x000fe400000102a9 */
[----:B------:R-:W-:Y:S01]  /*86e0*/  SHF.L.U64.HI R171, R218, 0x1, R168 ;  /* 0x00000001daab7819 */ /* 0x000fe200000102a8 */
[----:B------:R-:W-:Y:S05]  /*86f0*/  @P1 IMAD.HI.U32 R3, R2, c[0x0][0x2bc], RZ ;  /* 0x0000af0002031a27 */ /* 0x000fea00078e00ff */
[----:B------:R-:W-:Y:S04]  /*8700*/  @P1 SHF.R.U32.HI R0, RZ, c[0x0][0x2c0], R3 ;  /* 0x0000b000ff001a19 */ /* 0x000fe80000011603 */
[C---:B------:R-:W-:Y:S04]  /*8710*/  @!P6 IADD3 R3, P0, R0.reuse, R236, RZ ;  /* 0x000000ec0003e210 */ /* 0x040fe80007f1e0ff */
[----:B------:R-:W-:Y:S01]  /*8720*/  @!P6 LEA.HI.X.SX32 R133, R0, R240, 0x1, P0 ;  /* 0x000000f00085e211 */ /* 0x000fe200000f0eff */
[----:B------:R-:W-:Y:S01]  /*8730*/  IMAD.MOV R0, RZ, RZ, -R0 ;  /* 0x000000ffff007224 */ /* 0x000fe200078e0a00 */
[C---:B------:R-:W-:Y:S03]  /*8740*/  @!P6 LEA R132, P0, R3.reuse, c[0x0][0x2a0], 0x2 ;  /* 0x0000a8000384ea11 */ /* 0x040fe600078010ff */
[----:B------:R-:W-:Y:S01]  /*8750*/  IMAD R219, R0, c[0x0][0x2b8], R2 ;  /* 0x0000ae0000db7a24 */ /* 0x000fe200078e0202 */
[----:B------:R-:W-:Y:S03]  /*8760*/  @!P6 LEA.HI.X R133, R3, c[0x0][0x2a4], R133, 0x2, P0 ;  /* 0x0000a9000385ea11 */ /* 0x000fe600000f1485 */
[C---:B------:R-:W-:Y:S01]  /*8770*/  IMAD.WIDE.U32 R2, R219.reuse, c[0x0][0x1e0], RZ ;  /* 0x00007800db027a25 */ /* 0x040fe200078e00ff */
[----:B------:R-:W-:Y:S01]  /*8780*/  SHF.R.S32.HI R0, RZ, 0x1f, R219 ;  /* 0x0000001fff007819 */ /* 0x000fe200000114db */
[----:B------:R-:W2:Y:S04]  /*8790*/  @!P6 LDG.E R217, [R132.64] ;  /* 0x0000000684d9e981 */ /* 0x000ea8000c1e1900 */
        /* <DEDUP_REMOVED lines=13> */
.L_x_2218:
[----:B------:R-:W-:-:S05]  /*8870*/  BRA.DIV ~URZ, `(.L_x_2088) ;  /* 0x00011a527f007947 */ /* 0x000fca000b800000 */
[----:B------:R-:W3:Y:S01]  /*8880*/  SHFL.IDX PT, R0, R170, RZ, 0x181f ;  /* 0x00181fffaa007589 */ /* 0x000ee200000e0000 */
[----:B------:R-:W-:Y:S02]  /*8890*/  ISETP.GE.AND P2, PT, R218, c[0x0][0x1d4], PT ;  /* 0x00007500da007a0c */ /* 0x000fe40003f46270 */
[----:B------:R-:W-:Y:S02]  /*88a0*/  ISETP.GE.AND P3, PT, R224, c[0x0][0x1d4], PT ;  /* 0x00007500e0007a0c */ /* 0x000fe40003f66270 */
[----:B------:R-:W-:Y:S04]  /*88b0*/  ISETP.GE.AND P1, PT, R223, c[0x0][0x1d4], PT ;  /* 0x00007500df007a0c */ /* 0x000fe80003f26270 */
[----:B------:R-:W-:Y:S02]  /*88c0*/  SEL R173, RZ, 0x10, P1 ;  /* 0x00000010ffad7807 */ /* 0x000fe40000800000 */
[----:B---3--:R-:W-:Y:S05]  /*88d0*/  IADD3 R168, P0, R0, R177, RZ ;  /* 0x000000b100a87210 */ /* 0x008fea0007f1e0ff */
[----:B--2---:R-:W-:Y:S01]  /*88e0*/  IMAD.X R169, R132, 0x1, R171, P0 ;  /* 0x0000000184a97824 */ /* 0x004fe200000e06ab */
[----:B------:R-:W-:Y:S04]  /*88f0*/  IADD3 R2, P0, R0, R178, RZ ;  /* 0x000000b200027210 */ /* 0x000fe80007f1e0ff */
[----:B------:R-:W-:Y:S01]  /*8900*/  @!PT LDS RZ, [RZ] ;  /* 0x00000000fffff984 */ /* 0x000fe20000000800 */
[----:B------:R-:W-:Y:S01]  /*8910*/  @!PT LDS RZ, [RZ] ;  /* 0x00000000fffff984 */ /* 0x000fe20000000800 */
[----:B------:R2:W-:Y:S01]  /*8920*/  LDGSTS.E.BYPASS.LTC128B.128 [R215+0x8100], [R168.64], !P2 ;  /* 0x08100000a8d77fae */ /* 0x0005e2000d101d46 */
[----:B------:R-:W-:Y:S05]  /*8930*/  IMAD.X R3, R132, 0x1, R174, P0 ;  /* 0x0000000184037824 */ /* 0x000fea00000e06ae */
[----:B------:R3:W-:Y:S01]  /*8940*/  LDGSTS.E.BYPASS.LTC128B.128 [R215+0xa100], [R2.64], !P3 ;  /* 0x0a10000002d77fae */ /* 0x0007e2000d901d46 */
[----:B--2---:R-:W-:Y:S02]  /*8950*/  SEL R168, RZ, 0x10, P2 ;  /* 0x00000010ffa87807 */ /* 0x004fe40001000000 */
[----:B---3--:R-:W-:Y:S05]  /*8960*/  IADD3 R2, P0, R0, R179, RZ ;  /* 0x000000b300027210 */ /* 0x008fea0007f1e0ff */
[----:B------:R-:W-:Y:S05]  /*8970*/  IMAD.X R3, R132, 0x1, R175, P0 ;  /* 0x0000000184037824 */ /* 0x000fea00000e06af */
[----:B------:R2:W-:Y:S02]  /*8980*/  LDGSTS.E.BYPASS.LTC128B.128 [R215+0xc100], [R2.64], !P1 ;  /* 0x0c10000002d77fae */ /* 0x0005e4000c901d46 */
[----:B--2---:R-:W-:Y:S02]  /*8990*/  IADD3 R2, P0, R0, R180, RZ ;  /* 0x000000b400027210 */ /* 0x004fe40007f1e0ff */
[----:B------:R-:W2:Y:S03]  /*89a0*/  SHFL.IDX PT, R0, R170, 0x1, 0x181f ;  /* 0x00381f00aa007f89 */ /* 0x000ea600000e0000 */
[----:B------:R-:W-:Y:S01]  /*89b0*/  IMAD.X R3, R132, 0x1, R176, P0 ;  /* 0x0000000184037824 */ /* 0x000fe200000e06b0 */
[----:B------:R-:W-:Y:S01]  /*89c0*/  ISETP.GE.AND P0, PT, R225, c[0x0][0x1d4], PT ;  /* 0x00007500e1007a0c */ /* 0x000fe20003f06270 */
[----:B------:R3:W4:Y:S03]  /*89d0*/  SHFL.IDX PT, R132, R133, 0x1, 0x181f ;  /* 0x00381f0085847f89 */ /* 0x00072600000e0000 */
[----:B------:R-:W-:Y:S09]  /*89e0*/  SEL R172, RZ, 0x10, P0 ;  /* 0x00000010ffac7807 */ /* 0x000ff20000000000 */
[----:B------:R1:W-:Y:S02]  /*89f0*/  LDGSTS.E.BYPASS.LTC128B.128 [R215+0xe100], [R2.64], !P0 ;  /* 0x0e10000002d77fae */ /* 0x0003e4000c101d46 */
[----:B-1-3--:R-:W-:Y:S02]  /*8a00*/  SEL R133, RZ, 0x10, P3 ;  /* 0x00000010ff857807 */ /* 0x00afe40001800000 */
.L_x_2219:
[C---:B--2---:R-:W-:Y:S02]  /*8a10*/  IADD3 R2, -R168.reuse, 0x10, RZ ;  /* 0x00000010a8027810 */ /* 0x044fe40007ffe1ff */
[----:B------:R-:W-:Y:S02]  /*8a20*/  ISETP.NE.U32.AND P2, PT, R168, RZ, PT ;  /* 0x000000ffa800720c */ /* 0x000fe40003f45070 */
[----:B------:R-:W-:Y:S04]  /*8a30*/  LOP3.LUT R2, R2, 0xf, RZ, 0xc0, !PT ;  /* 0x0000000f02027812 */ /* 0x000fe800078ec0ff */
[----:B------:R-:W-:Y:S04]  /*8a40*/  IADD3 R2, P1, P0, R2, R0, R177 ;  /* 0x0000000002027210 */ /* 0x000fe8000783e0b1 */
[----:B----4-:R-:W-:Y:S05]  /*8a50*/  IADD3.X R3, RZ, R132, R171, P1, P0 ;  /* 0x00000084ff037210 */ /* 0x010fea0000fe04ab */
[----:B------:R-:W-:Y:S01]  /*8a60*/  @!PT LDS RZ, [RZ] ;  /* 0x00000000fffff984 */ /* 0x000fe20000000800 */
[----:B------:R-:W-:Y:S01]  /*8a70*/  @!PT LDS RZ, [RZ] ;  /* 0x00000000fffff984 */ /* 0x000fe20000000800 */
[----:B------:R-:W-:Y:S01]  /*8a80*/  @!PT LDS RZ, [RZ] ;  /* 0x00000000fffff984 */ /* 0x000fe20000000800 */
[----:B------:R1:W-:Y:S01]  /*8a90*/  LDGSTS.E.BYPASS.LTC128B.128.ZFILL [R215+0x9100], [R2.64], P2 ;  /* 0x0910000002d77fae */ /* 0x0003e20009141d46 */
[C---:B------:R-:W-:Y:S02]  /*8aa0*/  ISETP.NE.U32.AND P2, PT, R133.reuse, RZ, PT ;  /* 0x000000ff8500720c */ /* 0x040fe40003f45070 */
[----:B-1----:R-:W-:Y:S04]  /*8ab0*/  IADD3 R2, -R133, 0x10, RZ ;  /* 0x0000001085027810 */ /* 0x002fe80007ffe1ff */
[----:B------:R-:W-:Y:S04]  /*8ac0*/  LOP3.LUT R2, R2, 0xf, RZ, 0xc0, !PT ;  /* 0x0000000f02027812 */ /* 0x000fe800078ec0ff */
[----:B------:R-:W-:Y:S02]  /*8ad0*/  IADD3 R170, P1, P0, R2, R0, R178 ;  /* 0x0000000002aa7210 */ /* 0x000fe4000783e0b2 */
[C---:B------:R-:W-:Y:S02]  /*8ae0*/  IADD3 R2, -R173.reuse, 0x10, RZ ;  /* 0x00000010ad027810 */ /* 0x040fe40007ffe1ff */
[----:B------:R-:W-:Y:S02]  /*8af0*/  IADD3.X R171, RZ, R132, R174, P1, P0 ;  /* 0x00000084ffab7210 */ /* 0x000fe40000fe04ae */
[----:B------:R-:W-:Y:S03]  /*8b00*/  LOP3.LUT R2, R2, 0xf, RZ, 0xc0, !PT ;  /* 0x0000000f02027812 */ /* 0x000fe600078ec0ff */
[----:B------:R1:W-:Y:S01]  /*8b10*/  LDGSTS.E.BYPASS.LTC128B.128.ZFILL [R215+0xb100], [R170.64], P2 ;  /* 0x0b100000aad77fae */ /* 0x0003e20009141d46 */
[----:B------:R-:W-:Y:S02]  /*8b20*/  IADD3 R168, P1, P0, R2, R0, R179 ;  /* 0x0000000002a87210 */ /* 0x000fe4000783e0b3 */
[----:B------:R-:W-:Y:S02]  /*8b30*/  IADD3 R2, -R172, 0x10, RZ ;  /* 0x00000010ac027810 */ /* 0x000fe40007ffe1ff */
        /* <DEDUP_REMOVED lines=8> */
.L_x_2086:
[----:B------:R-:W-:Y:S05]  /*8bc0*/  BSYNC B0 ;  /* 0x0000000000007941 */ /* 0x000fea0003800000 */
.L_x_2085:
[----:B------:R-:W-:Y:S01]  /*8bd0*/  IMAD.MOV.U32 R0, RZ, RZ, c[0x0][0x2c4] ;  /* 0x0000b100ff007624 */ /* 0x000fe200078e00ff */
[----:B------:R-:W0:Y:S01]  /*8be0*/  LDGDEPBAR ;  /* 0x00000000000079af */ /* 0x000e220000000000 */
[----:B------:R-:W-:Y:S01]  /*8bf0*/  IMAD.IADD R132, R243, 0x1, R242 ;  /* 0x00000001f3847824 */ /* 0x000fe200078e02f2 */
[----:B------:R-:W-:Y:S01]  /*8c00*/  ULDC UR4, c[0x0][0x324] ;  /* 0x0000c90000047ab9 */ /* 0x000fe20000000800 */
[----:B------:R-:W-:Y:S01]  /*8c10*/  IMAD.SHL.U32 R133, R216, 0x40, RZ ;  /* 0x00000040d8857824 */ /* 0x000fe200078e00ff */
[----:B------:R-:W-:Y:S01]  /*8c20*/  ISETP.NE.AND P0, PT, R0, 0x1, PT ;  /* 0x000000010000780c */ /* 0x000fe20003f05270 */
[----:B------:R-:W-:Y:S11]  /*8c30*/  ULOP3.LUT UR4, URZ, UR4, URZ, 0x33, !UPT ;  /* 0x000000043f047292 */ /* 0x000ff6000f8e333f */
[----:B------:R-:W-:Y:S01]  /*8c40*/  @!UPT UIADD3 URZ, URZ, URZ, URZ ;  /* 0x0000003f3f3ff290 */ /* 0x000fe2000fffe03f */
[----:B------:R-:W-:Y:S05]  /*8c50*/  @P0 IMAD.HI.U32 R0, R132, c[0x0][0x2c8], RZ ;  /* 0x0000b20084000a27 */ /* 0x000fea00078e00ff */
[----:B------:R-:W-:Y:S02]  /*8c60*/  @P0 SHF.R.U32.HI R132, RZ, c[0x0][0x2cc], R0 ;  /* 0x0000b300ff840a19 */ /* 0x000fe40000011600 */
[----:B------:R-:W-:Y:S04]  /*8c70*/  IADD3 R0, -R231, 0x1, -R133 ;  /* 0x00000001e7007810 */ /* 0x000fe80007ffe985 */
[----:B------:R-:W-:Y:S04]  /*8c80*/  IADD3 R0, -R228, R0, R227 ;  /* 0x00000000e4007210 */ /* 0x000fe80007ffe1e3 */
[C---:B-1----:R-:W-:Y:S02]  /*8c90*/  IADD3 R168, R0.reuse, UR4, RZ ;  /* 0x0000000400a87c10 */ /* 0x042fe4000fffe0ff */
[----:B------:R-:W-:Y:S01]  /*8ca0*/  IADD3 R169, R0, c[0x0][0x328], RZ ;  /* 0x0000ca0000a97a10 */ /* 0x000fe20007ffe0ff */
[----:B------:R-:W-:-:S05]  /*8cb0*/  BRA.DIV ~URZ, `(.L_x_2089) ;  /* 0x000118a27f007947 */ /* 0x000fca000b800000 */
[----:B------:R1:W2:Y:S02]  /*8cc0*/  SHFL.IDX PT, R3, R132, RZ, 0x1c1f ;  /* 0x001c1fff84037589 */ /* 0x0002a400000e0000 */
.L_x_2220:
        /* <DEDUP_REMOVED lines=19> */
.L_x_2092:
[----:B------:R-:W-:Y:S04]  /*8e00*/  MOV R170, 0x1 ;  /* 0x0000000100aa7802 */ /* 0x000fe80000000f00 */
[----:B------:R-:W-:Y:S11]  /*8e10*/  ISETP.NE.AND P0, PT, R170, c[0x0][0x32c], PT ;  /* 0x0000cb00aa007a0c */ /* 0x000ff60003f05270 */
[----:B------:R-:W-:Y:S02]  /*8e20*/  @!UPT UIADD3 URZ, URZ, URZ, URZ ;  /* 0x0000003f3f3ff290 */ /* 0x000fe4000fffe03f */
[----:B------:R-:W-:Y:S05]  /*8e30*/  @P0 IMAD.HI.U32 R170, R3, c[0x0][0x330], RZ ;  /* 0x0000cc0003aa0a27 */ /* 0x000fea00078e00ff */
[----:B------:R-:W-:Y:S02]  /*8e40*/  @P0 SHF.R.U32.HI R3, RZ, c[0x0][0x334], R170 ;  /* 0x0000cd00ff030a19 */ /* 0x000fe400000116aa */
.L_x_2093:
[----:B------:R-:W-:Y:S05]  /*8e50*/  BSYNC B0 ;  /* 0x0000000000007941 */ /* 0x000fea0003800000 */
.L_x_2091:
[----:B------:R-:W-:Y:S04]  /*8e60*/  IMAD R3, R3, c[0x0][0x32c], -R133 ;  /* 0x0000cb0003037a24 */ /* 0x000fe800078e0a85 */
[----:B------:R-:W-:Y:S05]  /*8e70*/  IMAD.IADD R3, R3, 0x1, -R231 ;  /* 0x0000000103037824 */ /* 0x000fea00078e0ae7 */
[----:B------:R-:W-:Y:S02]  /*8e80*/  IMNMX R0, R0, R3, !PT ;  /* 0x0000000300007217 */ /* 0x000fe40007800200 */
[----:B------:R-:W-:Y:S04]  /*8e90*/  IADD3 R3, R3, c[0x0][0x32c], RZ ;  /* 0x0000cb0003037a10 */ /* 0x000fe80007ffe0ff */
[----:B------:R-:W-:Y:S02]  /*8ea0*/  IMNMX R2, R2, R3, PT ;  /* 0x0000000302027217 */ /* 0x000fe40003800200 */
.L_x_2090:
        /* <DEDUP_REMOVED lines=51> */
.L_x_2221:
        /* <DEDUP_REMOVED lines=19> */
.L_x_2097:
[----:B------:R-:W-:Y:S04]  /*9310*/  MOV R4, 0x1 ;  /* 0x0000000100047802 */ /* 0x000fe80000000f00 */
[----:B------:R-:W-:Y:S11]  /*9320*/  ISETP.NE.AND P0, PT, R4, c[0x0][0x32c], PT ;  /* 0x0000cb0004007a0c */ /* 0x000ff60003f05270 */
[----:B------:R-:W-:Y:S02]  /*9330*/  @!UPT UIADD3 URZ, URZ, URZ, URZ ;  /* 0x0000003f3f3ff290 */ /* 0x000fe4000fffe03f */
[----:B------:R-:W-:Y:S05]  /*9340*/  @P0 IMAD.HI.U32 R4, R3, c[0x0][0x330], RZ ;  /* 0x0000cc0003040a27 */ /* 0x000fea00078e00ff */
[----:B------:R-:W-:Y:S02]  /*9350*/  @P0 SHF.R.U32.HI R3, RZ, c[0x0][0x334], R4 ;  /* 0x0000cd00ff030a19 */ /* 0x000fe40000011604 */
.L_x_2098:
[----:B------:R-:W-:Y:S05]  /*9360*/  BSYNC B0 ;  /* 0x0000000000007941 */ /* 0x000fea0003800000 */
.L_x_2096:
[----:B------:R-:W-:Y:S04]  /*9370*/  IMAD R133, R3, c[0x0][0x32c], -R133 ;  /* 0x0000cb0003857a24 */ /* 0x000fe800078e0a85 */
[----:B------:R-:W-:Y:S05]  /*9380*/  IMAD.IADD R3, R133, 0x1, -R231 ;  /* 0x0000000185037824 */ /* 0x000fea00078e0ae7 */
[----:B------:R-:W-:Y:S02]  /*9390*/  IMNMX R0, R0, R3, !PT ;  /* 0x0000000300007217 */ /* 0x000fe40007800200 */
[----:B------:R-:W-:Y:S04]  /*93a0*/  IADD3 R3, R3, c[0x0][0x32c], RZ ;  /* 0x0000cb0003037a10 */ /* 0x000fe80007ffe0ff */
[----:B------:R-:W-:Y:S02]  /*93b0*/  IMNMX R2, R2, R3, PT ;  /* 0x0000000302027217 */ /* 0x000fe40003800200 */
.L_x_2095:
        /* <DEDUP_REMOVED lines=82> */
.L_x_2222:
[----:B-12---:R-:W-:Y:S01]  /*98e0*/  FMNMX.FTZ R132, R132, R0, !PT ;  /* 0x0000000084847209 */ /* 0x006fe20007810000 */
[----:B------:R-:W-:-:S05]  /*98f0*/  BRA.DIV ~URZ, `(.L_x_2100) ;  /* 0x00010d827f007947 */ /* 0x000fca000b800000 */
[----:B------:R-:W1:Y:S02]  /*9900*/  SHFL.BFLY PT, R0, R132, 0x1, 0x1f ;  /* 0x0c201f0084007f89 */ /* 0x000e6400000e0000 */
[----:B-1----:R-:W-:Y:S02]  /*9910*/  FMNMX.FTZ R133, R132, R0, !PT ;  /* 0x0000000084857209 */ /* 0x002fe40007810000 */
[----:B------:R-:W1:Y:S02]  /*9920*/  SHFL.BFLY PT, R0, R4, 0x2, 0x1f ;  /* 0x0c401f0004007f89 */ /* 0x000e6400000e0000 */
[----:B-1----:R-:W-:Y:S05]  /*9930*/  FMNMX.FTZ R132, R4, R0, !PT ;  /* 0x0000000004847209 */ /* 0x002fea0007810000 */
[----:B------:R1:W2:Y:S02]  /*9940*/  SHFL.BFLY PT, R0, R132, 0x1, 0x1f ;  /* 0x0c201f0084007f89 */ /* 0x0002a400000e0000 */
.L_x_2223:
        /* <DEDUP_REMOVED lines=41> */
[----:B------:R-:W-:Y:S01]  /*9be0*/  MUFU.EX2 R135, R178 ;  /* 0x000000b200877308 */ /* 0x000fe20000000800 */
[----:B------:R-:W-:Y:S01]  /*9bf0*/  FMUL.FTZ R2, R2, c[0x0][0x2d0] ;  /* 0x0000b40002027a20 */ /* 0x000fe20000410000 */
[----:B------:R-:W-:Y:S01]  /*9c00*/  ISETP.GT.AND P0, PT, R216, R212, PT ;  /* 0x000000d4d800720c */ /* 0x000fe20003f04270 */
[--C-:B------:R-:W-:Y:S01]  /*9c10*/  FFMA.FTZ R16, R16, c[0x0][0x2d0], -R4.reuse ;  /* 0x0000b40010107a23 */ /* 0x100fe20000010804 */
[----:B------:R-:W-:Y:S01]  /*9c20*/  IADD3 R216, R216, -0x1, RZ ;  /* 0xffffffffd8d87810 */ /* 0x000fe20007ffe0ff */
[--C-:B------:R-:W-:Y:S02]  /*9c30*/  FFMA.FTZ R190, R7, c[0x0][0x2d0], -R4.reuse ;  /* 0x0000b40007be7a23 */ /* 0x100fe40000010804 */
[--C-:B------:R-:W-:Y:S02]  /*9c40*/  FFMA.FTZ R18, R24, c[0x0][0x2d0], -R4.reuse ;  /* 0x0000b40018127a23 */ /* 0x100fe40000010804 */
[--C-:B-1----:R-:W-:Y:S01]  /*9c50*/  FFMA.FTZ R132, R21, c[0x0][0x2d0], -R4.reuse ;  /* 0x0000b40015847a23 */ /* 0x102fe20000010804 */
[----:B------:R-:W1:Y:S01]  /*9c60*/  MUFU.EX2 R2, R2 ;  /* 0x0000000200027308 */ /* 0x000e620000000800 */
[--C-:B------:R-:W-:Y:S02]  /*9c70*/  FFMA.FTZ R134, R20, c[0x0][0x2d0], -R4.reuse ;  /* 0x0000b40014867a23 */ /* 0x100fe40000010804 */
[--C-:B------:R-:W-:Y:S02]  /*9c80*/  FFMA.FTZ R182, R12, c[0x0][0x2d0], -R4.reuse ;  /* 0x0000b4000cb67a23 */ /* 0x100fe40000010804 */
[----:B------:R-:W-:Y:S02]  /*9c90*/  FMUL.FTZ R12, R0, R156 ;  /* 0x0000009c000c7220 */ /* 0x000fe40000410000 */
[--C-:B------:R-:W-:Y:S02]  /*9ca0*/  FFMA.FTZ R191, R6, c[0x0][0x2d0], -R4.reuse ;  /* 0x0000b40006bf7a23 */ /* 0x100fe40000010804 */
[--C-:B------:R-:W-:Y:S01]  /*9cb0*/  FFMA.FTZ R174, R17, c[0x0][0x2d0], -R4.reuse ;  /* 0x0000b40011ae7a23 */ /* 0x100fe20000010804 */
[----:B------:R2:W3:Y:S01]  /*9cc0*/  MUFU.EX2 R7, R16 ;  /* 0x0000001000077308 */ /* 0x0004e20000000800 */
[--C-:B------:R-:W-:Y:S02]  /*9cd0*/  FFMA.FTZ R181, R11, c[0x0][0x2d0], -R4.reuse ;  /* 0x0000b4000bb57a23 */ /* 0x100fe40000010804 */
[--C-:B------:R-:W-:Y:S02]  /*9ce0*/  FFMA.FTZ R183, R10, c[0x0][0x2d0], -R4.reuse ;  /* 0x0000b4000ab77a23 */ /* 0x100fe40000010804 */
[--C-:B------:R-:W-:Y:S02]  /*9cf0*/  FFMA.FTZ R184, R9, c[0x0][0x2d0], -R4.reuse ;  /* 0x0000b40009b87a23 */ /* 0x100fe40000010804 */
[--C-:B------:R-:W-:Y:S02]  /*9d00*/  FFMA.FTZ R189, R8, c[0x0][0x2d0], -R4.reuse ;  /* 0x0000b40008bd7a23 */ /* 0x100fe40000010804 */
[--C-:B------:R-:W-:Y:S01]  /*9d10*/  FFMA.FTZ R173, R15, c[0x0][0x2d0], -R4.reuse ;  /* 0x0000b4000fad7a23 */ /* 0x100fe20000010804 */
[----:B------:R-:W4:Y:S01]  /*9d20*/  MUFU.EX2 R6, R18 ;  /* 0x0000001200067308 */ /* 0x000f220000000800 */
[--C-:B------:R-:W-:Y:S02]  /*9d30*/  FFMA.FTZ R175, R14, c[0x0][0x2d0], -R4.reuse ;  /* 0x0000b4000eaf7a23 */ /* 0x100fe40000010804 */
[--C-:B------:R-:W-:Y:S02]  /*9d40*/  FFMA.FTZ R176, R13, c[0x0][0x2d0], -R4.reuse ;  /* 0x0000b4000db07a23 */ /* 0x100fe40000010804 */
[C---:B-1----:R-:W-:Y:S02]  /*9d50*/  FMUL.FTZ R34, R2.reuse, R138 ;  /* 0x0000008a02227220 */ /* 0x042fe40000410000 */
[----:B------:R-:W-:Y:S02]  /*9d60*/  FMUL.FTZ R35, R2, R139 ;  /* 0x0000008b02237220 */ /* 0x000fe40000410000 */
[----:B------:R-:W1:Y:S01]  /*9d70*/  LDSM.16.MT88.4 R136, [R204] ;  /* 0x00000000cc88783b */ /* 0x000e620000004200 */
[----:B------:R-:W-:Y:S01]  /*9d80*/  MUFU.EX2 R156, R134 ;  /* 0x00000086009c7308 */ /* 0x000fe20000000800 */
[----:B------:R-:W-:Y:S02]  /*9d90*/  FFMA.FTZ R195, R5, c[0x0][0x2d0], -R4 ;  /* 0x0000b40005c37a23 */ /* 0x000fe40000010804 */
[----:B------:R-:W-:Y:S02]  /*9da0*/  FADD.FTZ R4, R22, R19 ;  /* 0x0000001316047221 */ /* 0x000fe40000010000 */
[----:B--2---:R-:W-:Y:S02]  /*9db0*/  FMUL.FTZ R16, R0, R152 ;  /* 0x0000009800107220 */ /* 0x004fe40000410000 */
[----:B---3--:R-:W-:Y:S02]  /*9dc0*/  FFMA.FTZ R5, R2, R220, R7 ;  /* 0x000000dc02057223 */ /* 0x008fe40000010007 */
[----:B------:R-:W-:Y:S01]  /*9dd0*/  FADD.FTZ R172, R23, R4 ;  /* 0x0000000417ac7221 */ /* 0x000fe20000010000 */
[----:B------:R-:W2:Y:S01]  /*9de0*/  MUFU.EX2 R152, R132 ;  /* 0x0000008400987308 */ /* 0x000ea20000000800 */
[C---:B------:R-:W-:Y:S02]  /*9df0*/  FMUL.FTZ R4, R0.reuse, R164 ;  /* 0x000000a400047220 */ /* 0x040fe40000410000 */
[----:B------:R-:W-:Y:S01]  /*9e00*/  FMUL.FTZ R8, R0, R160 ;  /* 0x000000a000087220 */ /* 0x000fe20000410000 */
[C---:B----4-:R-:W-:Y:S01]  /*9e10*/  F2FP.PACK_AB R169, R6.reuse, R7 ;  /* 0x0000000706a9723e */ /* 0x050fe200000000ff */
[----:B------:R-:W-:Y:S02]  /*9e20*/  FADD.FTZ R197, R6, R5 ;  /* 0x0000000506c57221 */ /* 0x000fe40000010000 */
[----:B------:R-:W-:Y:S02]  /*9e30*/  FMUL.FTZ R5, R0, R165 ;  /* 0x000000a500057220 */ /* 0x000fe40000410000 */
[C---:B------:R-:W-:Y:S01]  /*9e40*/  FMUL.FTZ R6, R2.reuse, R166 ;  /* 0x000000a602067220 */ /* 0x040fe20000410000 */
[----:B------:R-:W-:Y:S01]  /*9e50*/  MUFU.EX2 R178, R182 ;  /* 0x000000b600b27308 */ /* 0x000fe20000000800 */
[----:B------:R-:W-:Y:S02]  /*9e60*/  FMUL.FTZ R7, R2, R167 ;  /* 0x000000a702077220 */ /* 0x000fe40000410000 */
[----:B------:R-:W-:Y:S02]  /*9e70*/  FMUL.FTZ R9, R0, R161 ;  /* 0x000000a100097220 */ /* 0x000fe40000410000 */
[C---:B------:R-:W-:Y:S02]  /*9e80*/  FMUL.FTZ R10, R2.reuse, R162 ;  /* 0x000000a2020a7220 */ /* 0x040fe40000410000 */
[----:B------:R-:W-:Y:S02]  /*9e90*/  FMUL.FTZ R11, R2, R163 ;  /* 0x000000a3020b7220 */ /* 0x000fe40000410000 */
[----:B------:R-:W-:Y:S01]  /*9ea0*/  FMUL.FTZ R13, R0, R157 ;  /* 0x0000009d000d7220 */ /* 0x000fe20000410000 */
[----:B------:R-:W-:Y:S01]  /*9eb0*/  LDSM.16.MT88.4 R160, [R204+0x1800] ;  /* 0x00180000cca0783b */ /* 0x000fe20000004200 */
[C---:B------:R-:W-:Y:S01]  /*9ec0*/  FMUL.FTZ R14, R2.reuse, R158 ;  /* 0x0000009e020e7220 */ /* 0x040fe20000410000 */
[----:B------:R-:W3:Y:S01]  /*9ed0*/  MUFU.EX2 R132, R180 ;  /* 0x000000b400847308 */ /* 0x000ee20000000800 */
[----:B------:R-:W-:Y:S01]  /*9ee0*/  FMUL.FTZ R15, R2, R159 ;  /* 0x0000009f020f7220 */ /* 0x000fe20000410000 */
[----:B--2---:R-:W-:Y:S01]  /*9ef0*/  F2FP.PACK_AB R171, R156, R152 ;  /* 0x000000989cab723e */ /* 0x004fe200000000ff */
[----:B------:R-:W-:Y:S02]  /*9f00*/  FMUL.FTZ R17, R0, R153 ;  /* 0x0000009900117220 */ /* 0x000fe40000410000 */
[C---:B------:R-:W-:Y:S02]  /*9f10*/  FMUL.FTZ R18, R2.reuse, R154 ;  /* 0x0000009a02127220 */ /* 0x040fe40000410000 */
[----:B------:R-:W-:Y:S02]  /*9f20*/  FMUL.FTZ R19, R2, R155 ;  /* 0x0000009b02137220 */ /* 0x000fe40000410000 */
[C---:B-1----:R-:W-:Y:S01]  /*9f30*/  HMMA.16816.F32 R4, R168.reuse, R136, R4 ;  /* 0x00000088a804723c */ /* 0x042fe20000001804 */
[----:B------:R-:W-:Y:S04]  /*9f40*/  MUFU.EX2 R134, R177 ;  /* 0x000000b100867308 */ /* 0x000fe80000000800 */
[C---:B------:R-:W-:Y:S02]  /*9f50*/  FMUL.FTZ R20, R0.reuse, R148 ;  /* 0x0000009400147220 */ /* 0x040fe40000410000 */
[----:B------:R-:W-:Y:S01]  /*9f60*/  FMUL.FTZ R21, R0, R149 ;  /* 0x0000009500157220 */ /* 0x000fe20000410000 */
[C---:B------:R-:W-:Y:S01]  /*9f70*/  HMMA.16816.F32 R8, R168.reuse, R138, R8 ;  /* 0x0000008aa808723c */ /* 0x040fe20000001808 */
[----:B------:R-:W1:Y:S02]  /*9f80*/  LDSM.16.MT88.4 R136, [R205] ;  /* 0x00000000cd88783b */ /* 0x000e640000004200 */
[----:B------:R-:W-:Y:S01]  /*9f90*/  MUFU.EX2 R177, R181 ;  /* 0x000000b500b17308 */ /* 0x000fe20000000800 */
[C---:B------:R-:W-:Y:S02]  /*9fa0*/  FMUL.FTZ R22, R2.reuse, R150 ;  /* 0x0000009602167220 */ /* 0x040fe40000410000 */
[----:B------:R-:W-:Y:S02]  /*9fb0*/  FMUL.FTZ R23, R2, R151 ;  /* 0x0000009702177220 */ /* 0x000fe40000410000 */
[----:B------:R-:W-:Y:S01]  /*9fc0*/  FMUL.FTZ R24, R0, R144 ;  /* 0x0000009000187220 */ /* 0x000fe20000410000 */
[----:B------:R-:W-:Y:S03]  /*9fd0*/  LDSM.16.MT88.4 R148, [R207+0x1000] ;  /* 0x00100000cf94783b */ /* 0x000fe60000004200 */
[C---:B------:R-:W-:Y:S01]  /*9fe0*/  FMUL.FTZ R26, R2.reuse, R146 ;  /* 0x00000092021a7220 */ /* 0x040fe20000410000 */
[----:B------:R-:W-:Y:S01]  /*9ff0*/  MUFU.EX2 R199, R174 ;  /* 0x000000ae00c77308 */ /* 0x000fe20000000800 */
[----:B------:R-:W-:Y:S02]  /*a000*/  FMUL.FTZ R27, R2, R147 ;  /* 0x00000093021b7220 */ /* 0x000fe40000410000 */
[C---:B------:R-:W-:Y:S01]  /*a010*/  FMUL.FTZ R28, R0.reuse, R140 ;  /* 0x0000008c001c7220 */ /* 0x040fe20000410000 */
[----:B------:R-:W-:Y:S01]  /*a020*/  LDSM.16.MT88.4 R144, [R205+0x800] ;  /* 0x00080000cd90783b */ /* 0x000fe20000004200 */
[----:B------:R-:W-:Y:S02]  /*a030*/  FMUL.FTZ R29, R0, R141 ;  /* 0x0000008d001d7220 */ /* 0x000fe40000410000 */
[C---:B------:R-:W-:Y:S02]  /*a040*/  FMUL.FTZ R30, R2.reuse, R142 ;  /* 0x0000008e021e7220 */ /* 0x040fe40000410000 */
[----:B------:R-:W-:Y:S01]  /*a050*/  FMUL.FTZ R31, R2, R143 ;  /* 0x0000008f021f7220 */ /* 0x000fe20000410000 */
[----:B------:R-:W-:Y:S01]  /*a060*/  MUFU.EX2 R198, R173 ;  /* 0x000000ad00c67308 */ /* 0x000fe20000000800 */
[C---:B------:R-:W-:Y:S01]  /*a070*/  FMUL.FTZ R36, R0.reuse, R36 ;  /* 0x0000002400247220 */ /* 0x040fe20000410000 */
[----:B------:R-:W-:Y:S01]  /*a080*/  LDSM.16.MT88.4 R140, [R204+0x800] ;  /* 0x00080000cc8c783b */ /* 0x000fe20000004200 */
        /* <DEDUP_REMOVED lines=8> */
[C---:B------:R-:W-:Y:S01]  /*a110*/  FMUL.FTZ R44, R0.reuse, R44 ;  /* 0x0000002c002c7220 */ /* 0x040fe20000410000 */
[C---:B-1----:R-:W-:Y:S02]  /*a120*/  HMMA.16816.F32 R12, R168.reuse, R136, R12 ;  /* 0x00000088a80c723c */ /* 0x042fe4000000180c */
[----:B------:R-:W-:Y:S01]  /*a130*/  MUFU.EX2 R175, R184 ;  /* 0x000000b800af7308 */ /* 0x000fe20000000800 */
[----:B------:R-:W-:Y:S02]  /*a140*/  FMUL.FTZ R45, R0, R45 ;  /* 0x0000002d002d7220 */ /* 0x000fe40000410000 */
        /* <DEDUP_REMOVED lines=92> */
[C---:B------:R-:W-:Y:S02]  /*a710*/  FMUL.FTZ R127, R2.reuse, R127 ;  /* 0x0000007f027f7220 */ /* 0x040fe40000410000 */
[C---:B------:R-:W-:Y:S02]  /*a720*/  FMUL.FTZ R130, R2.reuse, R130 ;  /* 0x0000008202827220 */ /* 0x040fe40000410000 */
[----:B------:R-:W-:Y:S02]  /*a730*/  FMUL.FTZ R131, R2, R131 ;  /* 0x0000008302837220 */ /* 0x000fe40000410000 */
[----:B------:R-:W2:Y:S01]  /*a740*/  MUFU.EX2 R2, R179 ;  /* 0x000000b300027308 */ /* 0x000ea20000000800 */
[C---:B-1----:R-:W-:Y:S03]  /*a750*/  HMMA.16816.F32 R44, R168.reuse, R136, R44 ;  /* 0x00000088a82c723c */ /* 0x042fe6000000182c */
[C---:B------:R-:W-:Y:S02]  /*a760*/  FMUL.FTZ R124, R0.reuse, R124 ;  /* 0x0000007c007c7220 */ /* 0x040fe40000410000 */
[C---:B------:R-:W-:Y:S02]  /*a770*/  FMUL.FTZ R125, R0.reuse, R125 ;  /* 0x0000007d007d7220 */ /* 0x040fe40000410000 */
[C---:B------:R-:W-:Y:S01]  /*a780*/  FMUL.FTZ R128, R0.reuse, R128 ;  /* 0x0000008000807220 */ /* 0x040fe20000410000 */
[C---:B------:R-:W-:Y:S01]  /*a790*/  HMMA.16816.F32 R48, R168.reuse, R138, R48 ;  /* 0x0000008aa830723c */ /* 0x040fe20000001830 */
[----:B------:R-:W1:Y:S01]  /*a7a0*/  LDSM.16.MT88.4 R136, [R207+0x2000] ;  /* 0x00200000cf88783b */ /* 0x000e620000004200 */
[----:B------:R-:W4:Y:S02]  /*a7b0*/  MUFU.EX2 R179, R176 ;  /* 0x000000b000b37308 */ /* 0x000f240000000800 */
[----:B------:R-:W-:Y:S02]  /*a7c0*/  FMUL.FTZ R129, R0, R129 ;  /* 0x0000008100817220 */ /* 0x000fe40000410000 */
[----:B---3--:R-:W-:Y:S06]  /*a7d0*/  FADD.FTZ R0, R132, R172 ;  /* 0x000000ac84007221 */ /* 0x008fec0000010000 */
[----:B------:R-:W-:Y:S01]  /*a7e0*/  MUFU.EX2 R176, R183 ;  /* 0x000000b700b07308 */ /* 0x000fe20000000800 */
[----:B--2---:R-:W-:Y:S04]  /*a7f0*/  FADD.FTZ R0, R2, R0 ;  /* 0x0000000002007221 */ /* 0x004fe80000010000 */
[----:B------:R-:W-:Y:S05]  /*a800*/  FADD.FTZ R0, R135, R0 ;  /* 0x0000000087007221 */ /* 0x000fea0000010000 */
[----:B------:R-:W-:Y:S01]  /*a810*/  MUFU.EX2 R172, R191 ;  /* 0x000000bf00ac7308 */ /* 0x000fe20000000800 */
        /* <DEDUP_REMOVED lines=34> */
[----:B----4-:R-:W-:Y:S02]  /*aa40*/  F2FP.PACK_AB R139, R179, R180 ;  /* 0x000000b4b38b723e */ /* 0x010fe400000000ff */
[----:B------:R-:W2:Y:S01]  /*aa50*/  MUFU.EX2 R2, R187 ;  /* 0x000000bb00027308 */ /* 0x000ea20000000800 */
[----:B------:R-:W-:Y:S04]  /*aa60*/  F2FP.PACK_AB R169, R173, R174 ;  /* 0x000000aeada9723e */ /* 0x000fe800000000ff */
[C---:B------:R-:W-:Y:S05]  /*aa70*/  HMMA.16816.F32 R4, R136.reuse, R140, R4 ;  /* 0x0000008c8804723c */ /* 0x040fea0000001804 */
[----:B------:R-:W3:Y:S03]  /*aa80*/  MUFU.EX2 R135, R186 ;  /* 0x000000ba00877308 */ /* 0x000ee60000000800 */
[C---:B------:R-:W-:Y:S01]  /*aa90*/  HMMA.16816.F32 R8, R136.reuse, R142, R8 ;  /* 0x0000008e8808723c */ /* 0x040fe20000001808 */
[----:B------:R-:W4:Y:S03]  /*aaa0*/  LDSM.16.MT88.4 R140, [R207+0x800] ;  /* 0x00080000cf8c783b */ /* 0x000f260000004200 */
[----:B-1----:R-:W-:Y:S03]  /*aab0*/  FADD.FTZ R0, R132, R0 ;  /* 0x0000000084007221 */ /* 0x002fe60000010000 */
[----:B------:R-:W1:Y:S01]  /*aac0*/  MUFU.EX2 R134, R185 ;  /* 0x000000b900867308 */ /* 0x000e620000000800 */
[C---:B------:R-:W-:Y:S04]  /*aad0*/  HMMA.16816.F32 R12, R136.reuse, R144, R12 ;  /* 0x00000090880c723c */ /* 0x040fe8000000180c */
[----:B--2---:R-:W-:Y:S04]  /*aae0*/  FADD.FTZ R0, R2, R0 ;  /* 0x0000000002007221 */ /* 0x004fe80000010000 */
[C---:B------:R-:W-:Y:S01]  /*aaf0*/  HMMA.16816.F32 R16, R136.reuse, R146, R16 ;  /* 0x000000928810723c */ /* 0x040fe20000001810 */
[----:B------:R-:W2:Y:S03]  /*ab00*/  LDSM.16.MT88.4 R144, [R206+0x800] ;  /* 0x00080000ce90783b */ /* 0x000ea60000004200 */
[----:B---3--:R-:W-:Y:S04]  /*ab10*/  FADD.FTZ R0, R135, R0 ;  /* 0x0000000087007221 */ /* 0x008fe80000010000 */
[----:B-1----:R-:W-:Y:S01]  /*ab20*/  FADD.FTZ R0, R134, R0 ;  /* 0x0000000086007221 */ /* 0x002fe20000010000 */
[C---:B----4-:R-:W-:Y:S08]  /*ab30*/  HMMA.16816.F32 R20, R136.reuse, R140, R20 ;  /* 0x0000008c8814723c */ /* 0x050ff00000001814 */
        /* <DEDUP_REMOVED lines=46> */
[----:B------:R-:W3:Y:S01]  /*ae20*/  MUFU.EX2 R132, R192 ;  /* 0x000000c000847308 */ /* 0x000ee20000000800 */
[C---:B-1----:R-:W-:Y:S09]  /*ae30*/  HMMA.16816.F32 R4, R136.reuse, R140, R4 ;  /* 0x0000008c8804723c */ /* 0x042ff20000001804 */
[----:B------:R-:W1:Y:S01]  /*ae40*/  MUFU.EX2 R135, R196 ;  /* 0x000000c400877308 */ /* 0x000e620000000800 */
[C---:B------:R-:W-:Y:S01]  /*ae50*/  HMMA.16816.F32 R8, R136.reuse, R142, R8 ;  /* 0x0000008e8808723c */ /* 0x040fe20000001808 */
[----:B------:R-:W4:Y:S08]  /*ae60*/  LDSM.16.MT88.4 R140, [R206+0x1000] ;  /* 0x00100000ce8c783b */ /* 0x000f300000004200 */
[----:B------:R-:W5:Y:S01]  /*ae70*/  MUFU.EX2 R134, R194 ;  /* 0x000000c200867308 */ /* 0x000f620000000800 */
[C---:B--2---:R-:W-:Y:S03]  /*ae80*/  HMMA.16816.F32 R12, R136.reuse, R144, R12 ;  /* 0x00000090880c723c */ /* 0x044fe6000000180c */
[----:B---3--:R-:W-:Y:S01]  /*ae90*/  F2FP.PACK_AB R168, R2, R132 ;  /* 0x0000008402a8723e */ /* 0x008fe200000000ff */
[----:B------:R-:W-:Y:S04]  /*aea0*/  FADD.FTZ R0, R132, R0 ;  /* 0x0000000084007221 */ /* 0x000fe80000010000 */
[C---:B------:R-:W-:Y:S01]  /*aeb0*/  HMMA.16816.F32 R16, R136.reuse, R146, R16 ;  /* 0x000000928810723c */ /* 0x040fe20000001810 */
[----:B------:R-:W2:Y:S01]  /*aec0*/  LDSM.16.MT88.4 R144, [R204+0x3000] ;  /* 0x00300000cc90783b */ /* 0x000ea20000004200 */
[----:B------:R-:W3:Y:S02]  /*aed0*/  MUFU.EX2 R132, R195 ;  /* 0x000000c300847308 */ /* 0x000ee40000000800 */
[----:B------:R-:W-:Y:S02]  /*aee0*/  FADD.FTZ R0, R2, R0 ;  /* 0x0000000002007221 */ /* 0x000fe40000010000 */
[----:B------:R-:W-:Y:S02]  /*aef0*/  FADD.FTZ R2, R152, R197 ;  /* 0x000000c598027221 */ /* 0x000fe40000010000 */
[C---:B------:R-:W-:Y:S01]  /*af00*/  HMMA.16816.F32 R20, R136.reuse, R148, R20 ;  /* 0x000000948814723c */ /* 0x040fe20000001814 */
[----:B------:R-:W-:Y:S03]  /*af10*/  LDSM.16.MT88.4 R152, [R205+0x1800] ;  /* 0x00180000cd98783b */ /* 0x000fe60000004200 */
[----:B-1----:R-:W-:Y:S01]  /*af20*/  FADD.FTZ R0, R135, R0 ;  /* 0x0000000087007221 */ /* 0x002fe20000010000 */
[C---:B-----5:R-:W-:Y:S03]  /*af30*/  F2FP.PACK_AB R170, R134.reuse, R135 ;  /* 0x0000008786aa723e */ /* 0x060fe600000000ff */
[C---:B------:R-:W-:Y:S01]  /*af40*/  HMMA.16816.F32 R24, R136.reuse, R150, R24 ;  /* 0x000000968818723c */ /* 0x040fe20000001818 */
[----:B------:R-:W1:Y:S03]  /*af50*/  LDSM.16.MT88.4 R148, [R205+0x3000] ;  /* 0x00300000cd94783b */ /* 0x000e660000004200 */
[----:B------:R-:W-:Y:S01]  /*af60*/  FADD.FTZ R222, R134, R0 ;  /* 0x0000000086de7221 */ /* 0x000fe20000010000 */
[----:B------:R-:W-:Y:S01]  /*af70*/  MOV R134, R133 ;  /* 0x0000008500867202 */ /* 0x000fe20000000f00 */
[----:B------:R-:W-:Y:S01]  /*af80*/  FADD.FTZ R0, R156, R2 ;  /* 0x000000029c007221 */ /* 0x000fe20000010000 */
[-C--:B------:R-:W-:Y:S01]  /*af90*/  MOV R135, R3.reuse ;  /* 0x0000000300877202 */ /* 0x080fe20000000f00 */
[C---:B----4-:R-:W-:Y:S04]  /*afa0*/  HMMA.16816.F32 R28, R136.reuse, R140, R28 ;  /* 0x0000008c881c723c */ /* 0x050fe8000000181c */
[----:B---3--:R-:W-:Y:S01]  /*afb0*/  F2FP.PACK_AB R171, R132, R172 ;  /* 0x000000ac84ab723e */ /* 0x008fe200000000ff */
[----:B------:R-:W-:Y:S03]  /*afc0*/  FADD.FTZ R0, R199, R0 ;  /* 0x00000000c7007221 */ /* 0x000fe60000010000 */
[C---:B------:R-:W-:Y:S01]  /*afd0*/  HMMA.16816.F32 R32, R136.reuse, R142, R32 ;  /* 0x0000008e8820723c */ /* 0x040fe20000001820 */
[----:B------:R-:W3:Y:S03]  /*afe0*/  LDSM.16.MT88.4 R140, [R207+0x3000] ;  /* 0x00300000cf8c783b */ /* 0x000ee60000004200 */
[----:B------:R-:W-:Y:S04]  /*aff0*/  FADD.FTZ R0, R198, R0 ;  /* 0x00000000c6007221 */ /* 0x000fe80000010000 */
[C---:B--2---:R-:W-:Y:S04]  /*b000*/  HMMA.16816.F32 R36, R136.reuse, R144, R36 ;  /* 0x000000908824723c */ /* 0x044fe80000001824 */
[----:B------:R-:W-:Y:S04]  /*b010*/  FADD.FTZ R0, R180, R0 ;  /* 0x00000000b4007221 */ /* 0x000fe80000010000 */
        /* <DEDUP_REMOVED lines=85> */
[C---:B----4-:R-:W-:Y:S07]  /*b570*/  HMMA.16816.F32 R124, R168.reuse, R16, R124 ;  /* 0x00000010a87c723c */ /* 0x050fee000000187c */
[----:B------:R-:W-:Y:S01]  /*b580*/  MOV R16, R3 ;  /* 0x0000000300107202 */ /* 0x000fe20000000f00 */
[----:B------:R-:W-:Y:S01]  /*b590*/  HMMA.16816.F32 R128, R168, R18, R128 ;  /* 0x00000012a880723c */ /* 0x000fe20000001880 */
[----:B------:R-:W-:-:S07]  /*b5a0*/  @P0 BRA `(.L_x_2101) ;  /* 0xffffbd3000000947 */ /* 0x000fce000383ffff */
.L_x_2080:
        /* <DEDUP_REMOVED lines=21> */
.L_x_2104:
[----:B------:R-:W-:-:S04]  /*b700*/  MOV R3, 0x1 ;  /* 0x0000000100037802 */ /* 0x000fc80000000f00 */
[----:B------:R-:W-:-:S13]  /*b710*/  ISETP.NE.AND P0, PT, R3, c[0x0][0x32c], PT ;  /* 0x0000cb0003007a0c */ /* 0x000fda0003f05270 */
[----:B------:R-:W-:-:S05]  /*b720*/  @P0 IMAD.HI.U32 R3, R0, c[0x0][0x330], RZ ;  /* 0x0000cc0000030a27 */ /* 0x000fca00078e00ff */
[----:B------:R-:W-:Y:S02]  /*b730*/  @P0 SHF.R.U32.HI R0, RZ, c[0x0][0x334], R3 ;  /* 0x0000cd00ff000a19 */ /* 0x000fe40000011603 */
.L_x_2105:
[----:B------:R-:W-:Y:S05]  /*b740*/  BSYNC B0 ;  /* 0x0000000000007941 */ /* 0x000fea0003800000 */
.L_x_2103:
[----:B------:R-:W-:-:S05]  /*b750*/  IMAD R0, R0, c[0x0][0x32c], RZ ;  /* 0x0000cb0000007a24 */ /* 0x000fca00078e02ff */
[----:B------:R-:W-:-:S04]  /*b760*/  IMNMX R2, R2, R0, !PT ;  /* 0x0000000002027217 */ /* 0x000fc80007800200 */
.L_x_2102:
        /* <DEDUP_REMOVED lines=9> */
.L_x_2117:
        /* <DEDUP_REMOVED lines=43> */
.L_x_2224:
        /* <DEDUP_REMOVED lines=26> */
.L_x_2225:
        /* <DEDUP_REMOVED lines=27> */
.L_x_2108:
[----:B------:R-:W-:Y:S05]  /*be00*/  BSYNC B0 ;  /* 0x0000000000007941 */ /* 0x000fea0003800000 */
.L_x_2107:
        /* <DEDUP_REMOVED lines=248> */
.L_x_2226:
        /* <DEDUP_REMOVED lines=26> */
.L_x_2227:
        /* <DEDUP_REMOVED lines=27> */
.L_x_2112:
[----:B------:R-:W-:Y:S05]  /*d0e0*/  BSYNC B0 ;  /* 0x0000000000007941 */ /* 0x000fea0003800000 */
.L_x_2111:
        /* <DEDUP_REMOVED lines=35> */
.L_x_2228:
[----:B-12---:R-:W-:Y:S01]  /*d320*/  FMNMX.FTZ R132, R132, R0, !PT ;  /* 0x0000000084847209 */ /* 0x006fe20007810000 */
[----:B------:R-:W-:-:S05]  /*d330*/  BRA.DIV ~URZ, `(.L_x_2116) ;  /* 0x0000da527f007947 */ /* 0x000fca000b800000 */
[----:B------:R-:W1:Y:S02]  /*d340*/  SHFL.BFLY PT, R0, R132, 0x1, 0x1f ;  /* 0x0c201f0084007f89 */ /* 0x000e6400000e0000 */
[----:B-1----:R-:W-:Y:S02]  /*d350*/  FMNMX.FTZ R133, R132, R0, !PT ;  /* 0x0000000084857209 */ /* 0x002fe40007810000 */
[----:B------:R-:W1:Y:S02]  /*d360*/  SHFL.BFLY PT, R0, R168, 0x2, 0x1f ;  /* 0x0c401f00a8007f89 */ /* 0x000e6400000e0000 */
[----:B-1----:R-:W-:Y:S05]  /*d370*/  FMNMX.FTZ R132, R168, R0, !PT ;  /* 0x00000000a8847209 */ /* 0x002fea0007810000 */
[----:B------:R1:W2:Y:S02]  /*d380*/  SHFL.BFLY PT, R0, R132, 0x1, 0x1f ;  /* 0x0c201f0084007f89 */ /* 0x0002a400000e0000 */
.L_x_2229:
[----:B--2---:R-:W-:Y:S01]  /*d390*/  FMNMX.FTZ R3, R0, R132, !PT ;  /* 0x0000008400037209 */ /* 0x004fe20007810000 */
[C---:B-1----:R-:W-:Y:S01]  /*d3a0*/  FMUL.FTZ R132, R133.reuse, c[0x0][0x2d0] ;  /* 0x0000b40085847a20 */ /* 0x042fe20000410000 */
[----:B------:R-:W-:Y:S01]  /*d3b0*/  WARPSYNC 0xffffffff ;  /* 0xffffffff00007948 */ /* 0x000fe20003800000 */
[----:B------:R-:W-:Y:S01]  /*d3c0*/  FADD.FTZ R0, -R133, R134 ;  /* 0x0000008685007221 */ /* 0x000fe20000010100 */
[----:B------:R-:W-:Y:S01]  /*d3d0*/  ISETP.GT.AND P0, PT, R216, R198, PT ;  /* 0x000000c6d800720c */ /* 0x000fe20003f04270 */
[--C-:B------:R-:W-:Y:S01]  /*d3e0*/  FFMA.FTZ R134, R4, c[0x0][0x2d0], -R132.reuse ;  /* 0x0000b40004867a23 */ /* 0x100fe20000010884 */
[----:B------:R-:W-:Y:S01]  /*d3f0*/  IADD3 R216, R216, -0x1, RZ ;  /* 0xffffffffd8d87810 */ /* 0x000fe20007ffe0ff */
        /* <DEDUP_REMOVED lines=441> */
.L_x_2106:
[----:B------:R-:W-:-:S13]  /*ef90*/  ISETP.GE.AND P0, PT, R216, R226, PT ;  /* 0x000000e2d800720c */ /* 0x000fda0003f06270 */
[----:B------:R-:W-:Y:S05]  /*efa0*/  @!P0 BRA `(.L_x_2118) ;  /* 0x0000426000008947 */ /* 0x000fea0003800000 */
[----:B------:R-:W-:Y:S02]  /*efb0*/  MOV R135, R16 ;  /* 0x0000001000877202 */ /* 0x000fe40000000f00 */
[----:B------:R-:W-:Y:S02]  /*efc0*/  MOV R134, R133 ;  /* 0x0000008500867202 */ /* 0x000fe40000000f00 */
.L_x_2136:
[----:B------:R-:W-:Y:S01]  /*efd0*/  SHF.R.S32.HI R0, RZ, 0x1f, R219 ;  /* 0x0000001fff007819 */ /* 0x000fe200000114db */
[----:B------:R-:W-:Y:S04]  /*efe0*/  DEPBAR.LE SB0, 0x0 ;  /* 0x000080000000791a */ /* 0x000fe80000000000 */
[----:B------:R-:W-:Y:S01]  /*eff0*/  SHF.R.S32.HI R4, RZ, 0x1f, R217 ;  /* 0x0000001fff047819 */ /* 0x000fe200000114d9 */
[----:B------:R-:W-:Y:S01]  /*f000*/  WARPSYNC 0xffffffff ;  /* 0xffffffff00007948 */ /* 0x000fe20003800000 */
[----:B------:R-:W-:Y:S01]  /*f010*/  SHF.R.S32.HI R6, RZ, 0x1f, R225 ;  /* 0x0000001fff067819 */ /* 0x000fe200000114e1 */
[----:B------:R-:W-:Y:S01]  /*f020*/  BAR.SYNC.DEFER_BLOCKING 0x0 ;  /* 0x0000000000007b1d */ /* 0x000fe20000010000 */
[----:B------:R-:W-:Y:S01]  /*f030*/  SHF.R.S32.HI R5, RZ, 0x1f, R223 ;  /* 0x0000001fff057819 */ /* 0x000fe200000114df */
[----:B------:R-:W-:Y:S01]  /*f040*/  IMAD R0, R0, c[0x0][0x208], RZ ;  /* 0x0000820000007a24 */ /* 0x000fe200078e02ff */
[----:B------:R-:W-:Y:S01]  /*f050*/  SHF.L.U64.HI R29, R225, 0x1, R6 ;  /* 0x00000001e11d7819 */ /* 0x000fe20000010206 */
[----:B------:R-:W-:Y:S01]  /*f060*/  IMAD.WIDE.U32 R2, R219, c[0x0][0x208], RZ ;  /* 0x00008200db027a25 */ /* 0x000fe200078e00ff */
[----:B------:R-:W-:Y:S02]  /*f070*/  SHF.R.S32.HI R6, RZ, 0x1f, R224 ;  /* 0x0000001fff067819 */ /* 0x000fe400000114e0 */
[----:B------:R-:W-:Y:S01]  /*f080*/  SHF.L.U64.HI R28, R223, 0x1, R5 ;  /* 0x00000001df1c7819 */ /* 0x000fe20000010205 */
[----:B------:R-:W-:Y:S01]  /*f090*/  IMAD R0, R219, c[0x0][0x20c], R0 ;  /* 0x00008300db007a24 */ /* 0x000fe200078e0200 */
[----:B------:R-:W-:Y:S01]  /*f0a0*/  SHF.R.S32.HI R5, RZ, 0x1f, R218 ;  /* 0x0000001fff057819 */ /* 0x000fe200000114da */
[----:B------:R-:W-:Y:S01]  /*f0b0*/  IMAD R4, R4, c[0x0][0x218], RZ ;  /* 0x0000860004047a24 */ /* 0x000fe200078e02ff */
[C---:B------:R-:W-:Y:S01]  /*f0c0*/  IADD3 R213, R200.reuse, 0x7800, RZ ;  /* 0x00007800c8d57810 */ /* 0x040fe20007ffe0ff */
[----:B------:R-:W-:Y:S01]  /*f0d0*/  IMAD.IADD R3, R3, 0x1, R0 ;  /* 0x0000000103037824 */ /* 0x000fe200078e0200 */
[C---:B------:R-:W-:Y:S01]  /*f0e0*/  IADD3 R212, R200.reuse, 0x7000, RZ ;  /* 0x00007000c8d47810 */ /* 0x040fe20007ffe0ff */
[C---:B------:R-:W-:Y:S01]  /*f0f0*/  IMAD R4, R217.reuse, c[0x0][0x21c], R4 ;  /* 0x00008700d9047a24 */ /* 0x040fe200078e0204 */
[C---:B------:R-:W-:Y:S01]  /*f100*/  IADD3 R199, R200.reuse, 0x6800, RZ ;  /* 0x00006800c8c77810 */ /* 0x040fe20007ffe0ff */
[----:B------:R-:W-:Y:S01]  /*f110*/  IMAD.WIDE.U32 R2, R217, c[0x0][0x218], R2 ;  /* 0x00008600d9027a25 */ /* 0x000fe200078e0002 */
[C---:B------:R-:W-:Y:S02]  /*f120*/  IADD3 R198, R200.reuse, 0x6000, RZ ;  /* 0x00006000c8c67810 */ /* 0x040fe40007ffe0ff */
[----:B------:R-:W-:Y:S01]  /*f130*/  IADD3 R197, R200, 0x5800, RZ ;  /* 0x00005800c8c57810 */ /* 0x000fe20007ffe0ff */
[----:B------:R-:W-:Y:S01]  /*f140*/  IMAD.SHL.U32 R31, R225, 0x2, RZ ;  /* 0x00000002e11f7824 */ /* 0x000fe200078e00ff */
[----:B------:R-:W-:Y:S01]  /*f150*/  IADD3 R0, P0, R238, R2, RZ ;  /* 0x00000002ee007210 */ /* 0x000fe20007f1e0ff */
[----:B------:R-:W-:Y:S01]  /*f160*/  IMAD.SHL.U32 R30, R223, 0x2, RZ ;  /* 0x00000002df1e7824 */ /* 0x000fe200078e00ff */
[----:B------:R-:W-:Y:S01]  /*f170*/  IADD3 R196, R200, 0x5000, RZ ;  /* 0x00005000c8c47810 */ /* 0x000fe20007ffe0ff */
[----:B------:R1:W2:Y:S01]  /*f180*/  LDSM.16.M88.4 R32, [R208] ;  /* 0x00000000d020783b */ /* 0x0002a20000000200 */
[----:B------:R-:W-:Y:S01]  /*f190*/  IADD3.X R2, R241, R3, R4, P0, !PT ;  /* 0x00000003f1027210 */ /* 0x000fe200007fe404 */
[----:B------:R-:W-:Y:S01]  /*f1a0*/  IMAD.SHL.U32 R20, R224, 0x2, RZ ;  /* 0x00000002e0147824 */ /* 0x000fe200078e00ff */
[----:B------:R-:W-:Y:S01]  /*f1b0*/  LEA R13, P0, R0, c[0x0][0x1f8], 0x1 ;  /* 0x00007e00000d7a11 */ /* 0x000fe200078008ff */
[----:B------:R1:W3:Y:S01]  /*f1c0*/  LDSM.16.M88.4 R8, [R201] ;  /* 0x00000000c908783b */ /* 0x0002e20000000200 */
[----:B------:R-:W-:Y:S01]  /*f1d0*/  IADD3 R194, R200, 0x4800, RZ ;  /* 0x00004800c8c27810 */ /* 0x000fe20007ffe0ff */
[----:B------:R-:W-:Y:S01]  /*f1e0*/  IMAD.SHL.U32 R22, R218, 0x2, RZ ;  /* 0x00000002da167824 */ /* 0x000fe200078e00ff */
[----:B------:R-:W-:Y:S01]  /*f1f0*/  LEA.HI.X R4, R0, c[0x0][0x1fc], R2, 0x1, P0 ;  /* 0x00007f0000047a11 */ /* 0x000fe200000f0c02 */
[----:B------:R1:W4:Y:S01]  /*f200*/  LDSM.16.M88.4 R16, [R201+0x800] ;  /* 0x00080000c910783b */ /* 0x0003220000000200 */
[C---:B------:R-:W-:Y:S02]  /*f210*/  IADD3 R193, R200.reuse, 0x4000, RZ ;  /* 0x00004000c8c17810 */ /* 0x040fe40007ffe0ff */
[C---:B------:R-:W-:Y:S01]  /*f220*/  IADD3 R192, R200.reuse, 0x3800, RZ ;  /* 0x00003800c8c07810 */ /* 0x040fe20007ffe0ff */
[----:B------:R1:W1:Y:S01]  /*f230*/  LDSM.16.M88.4 R24, [R201+0x1000] ;  /* 0x00100000c918783b */ /* 0x0002620000000200 */
[C---:B------:R-:W-:Y:S02]  /*f240*/  IADD3 R133, R200.reuse, 0x3000, RZ ;  /* 0x00003000c8857810 */ /* 0x040fe40007ffe0ff */
[C---:B------:R-:W-:Y:S01]  /*f250*/  IADD3 R132, R200.reuse, 0x2800, RZ ;  /* 0x00002800c8847810 */ /* 0x040fe20007ffe0ff */
[----:B------:R1:W1:Y:S01]  /*f260*/  LDSM.16.M88.4 R168, [R201+0x1800] ;  /* 0x00180000c9a8783b */ /* 0x0002620000000200 */
[----:B------:R-:W-:Y:S02]  /*f270*/  IADD3 R0, R200, 0x2000, RZ ;  /* 0x00002000c8007810 */ /* 0x000fe40007ffe0ff */
[----:B------:R-:W-:Y:S01]  /*f280*/  SHF.L.U64.HI R15, R224, 0x1, R6 ;  /* 0x00000001e00f7819 */ /* 0x000fe20000010206 */
[----:B------:R1:W1:Y:S01]  /*f290*/  LDSM.16.M88.4 R172, [R209] ;  /* 0x00000000d1ac783b */ /* 0x0002620000000200 */
[----:B------:R-:W-:Y:S03]  /*f2a0*/  SHF.L.U64.HI R14, R218, 0x1, R5 ;  /* 0x00000001da0e7819 */ /* 0x000fe60000010205 */
[----:B------:R1:W1:Y:S04]  /*f2b0*/  LDSM.16.M88.4 R176, [R200] ;  /* 0x00000000c8b0783b */ /* 0x0002680000000200 */
[----:B------:R1:W1:Y:S04]  /*f2c0*/  LDSM.16.M88.4 R180, [R200+0x800] ;  /* 0x00080000c8b4783b */ /* 0x0002680000000200 */
[----:B------:R1:W1:Y:S04]  /*f2d0*/  LDSM.16.M88.4 R184, [R200+0x1000] ;  /* 0x00100000c8b8783b */ /* 0x0002680000000200 */
[----:B------:R1:W1:Y:S01]  /*f2e0*/  LDSM.16.M88.4 R188, [R200+0x1800] ;  /* 0x00180000c8bc783b */ /* 0x0002620000000200 */
[----:B------:R-:W-:-:S05]  /*f2f0*/  BRA.DIV ~URZ, `(.L_x_2119) ;  /* 0x0000bb627f007947 */ /* 0x000fca000b800000 */
[----:B------:R4:W3:Y:S02]  /*f300*/  SHFL.IDX PT, R2, R4, RZ, 0x181f ;  /* 0x00181fff04027589 */ /* 0x0008e400000e0000 */
.L_x_2230:
[----:B------:R-:W5:Y:S01]  /*f310*/  SHFL.IDX PT, R5, R13, RZ, 0x181f ;  /* 0x00181fff0d057589 */ /* 0x000f6200000e0000 */
[----:B------:R-:W-:Y:S01]  /*f320*/  ISETP.GE.AND P1, PT, R218, c[0x0][0x1d4], PT ;  /* 0x00007500da007a0c */ /* 0x000fe20003f26270 */
[----:B------:R-:W-:Y:S01]  /*f330*/  BSSY B0, `(.L_x_2120) ;  /* 0x000014f000007945 */ /* 0x000fe20003800000 */
[----:B------:R-:W-:Y:S02]  /*f340*/  ISETP.GE.AND P5, PT, R224, c[0x0][0x1d4], PT ;  /* 0x00007500e0007a0c */ /* 0x000fe40003fa6270 */
[----:B------:R4:W3:Y:S01]  /*f350*/  SHFL.IDX PT, R3, R13, 0x1, 0x181f ;  /* 0x00381f000d037f89 */ /* 0x0008e200000e0000 */
[----:B------:R-:W-:Y:S02]  /*f360*/  SEL R214, RZ, 0x10, P1 ;  /* 0x00000010ffd67807 */ /* 0x000fe40000800000 */
[----:B------:R-:W-:Y:S02]  /*f370*/  ISETP.GE.AND P4, PT, R223, c[0x0][0x1d4], PT ;  /* 0x00007500df007a0c */ /* 0x000fe40003f86270 */
[----:B----4-:R-:W4:Y:S01]  /*f380*/  SHFL.IDX PT, R4, R4, 0x1, 0x181f ;  /* 0x00381f0004047f89 */ /* 0x010f2200000e0000 */
[----:B------:R-:W-:Y:S02]  /*f390*/  ISETP.GE.AND P3, PT, R225, c[0x0][0x1d4], PT ;  /* 0x00007500e1007a0c */ /* 0x000fe40003f66270 */
[C---:B-----5:R-:W-:Y:S05]  /*f3a0*/  IADD3 R6, P0, R5.reuse, R22, RZ ;  /* 0x0000001605067210 */ /* 0x060fea0007f1e0ff */
[C---:B---3--:R-:W-:Y:S05]  /*f3b0*/  IMAD.X R7, R2.reuse, 0x1, R14, P0 ;  /* 0x0000000102077824 */ /* 0x048fea00000e060e */
[----:B------:R3:W-:Y:S02]  /*f3c0*/  LDGSTS.E.BYPASS.LTC128B.128 [R215+0x100], [R6.64], !P1 ;  /* 0x0010000006d77fae */ /* 0x0007e4000c901d46 */
[C---:B---3--:R-:W-:Y:S05]  /*f3d0*/  IADD3 R6, P0, R5.reuse, R20, RZ ;  /* 0x0000001405067210 */ /* 0x048fea0007f1e0ff */
[C---:B------:R-:W-:Y:S01]  /*f3e0*/  IMAD.X R7, R2.reuse, 0x1, R15, P0 ;  /* 0x0000000102077824 */ /* 0x040fe200000e060f */
[C---:B------:R-:W-:Y:S04]  /*f3f0*/  IADD3 R12, P0, R5.reuse, R30, RZ ;  /* 0x0000001e050c7210 */ /* 0x040fe80007f1e0ff */
[----:B------:R3:W-:Y:S01]  /*f400*/  LDGSTS.E.BYPASS.LTC128B.128 [R215+0x2100], [R6.64], !P5 ;  /* 0x0210000006d77fae */ /* 0x0007e2000e901d46 */
[----:B------:R-:W-:Y:S05]  /*f410*/  IMAD.X R13, R2, 0x1, R28, P0 ;  /* 0x00000001020d7824 */ /* 0x000fea00000e061c */
[----:B------:R5:W-:Y:S01]  /*f420*/  LDGSTS.E.BYPASS.LTC128B.128 [R215+0x4100], [R12.64], !P4 ;  /* 0x041000000cd77fae */ /* 0x000be2000e101d46 */
[----:B---3--:R-:W-:Y:S04]  /*f430*/  IADD3 R6, -R214, 0x10, RZ ;  /* 0x00000010d6067810 */ /* 0x008fe80007ffe1ff */
[----:B------:R-:W-:Y:S04]  /*f440*/  LOP3.LUT R6, R6, 0xf, RZ, 0xc0, !PT ;  /* 0x0000000f06067812 */ /* 0x000fe800078ec0ff */
[----:B------:R-:W-:Y:S04]  /*f450*/  IADD3 R22, P1, P0, R6, R3, R22 ;  /* 0x0000000306167210 */ /* 0x000fe8000783e016 */
[-C--:B----4-:R-:W-:Y:S02]  /*f460*/  IADD3.X R23, RZ, R4.reuse, R14, P1, P0 ;  /* 0x00000004ff177210 */ /* 0x090fe40000fe040e */
[----:B------:R-:W-:Y:S02]  /*f470*/  IADD3 R6, P0, R5, R31, RZ ;  /* 0x0000001f05067210 */ /* 0x000fe40007f1e0ff */
[----:B------:R-:W-:Y:S03]  /*f480*/  SEL R5, RZ, 0x10, P4 ;  /* 0x00000010ff057807 */ /* 0x000fe60002000000 */
[----:B------:R-:W-:Y:S05]  /*f490*/  IMAD.X R7, R2, 0x1, R29, P0 ;  /* 0x0000000102077824 */ /* 0x000fea00000e061d */
[----:B------:R3:W-:Y:S02]  /*f4a0*/  LDGSTS.E.BYPASS.LTC128B.128 [R215+0x6100], [R6.64], !P3 ;  /* 0x0610000006d77fae */ /* 0x0007e4000d901d46 */
[----:B---3--:R-:W-:Y:S04]  /*f4b0*/  SEL R6, RZ, 0x10, P5 ;  /* 0x00000010ff067807 */ /* 0x008fe80002800000 */
[----:B------:R-:W-:Y:S04]  /*f4c0*/  IADD3 R2, -R6, 0x10, RZ ;  /* 0x0000001006027810 */ /* 0x000fe80007ffe1ff */
[----:B------:R-:W-:Y:S04]  /*f4d0*/  LOP3.LUT R2, R2, 0xf, RZ, 0xc0, !PT ;  /* 0x0000000f02027812 */ /* 0x000fe800078ec0ff */
[-C--:B------:R-:W-:Y:S02]  /*f4e0*/  IADD3 R20, P1, P0, R2, R3.reuse, R20 ;  /* 0x0000000302147210 */ /* 0x080fe4000783e014 */
[----:B------:R-:W-:Y:S02]  /*f4f0*/  IADD3 R2, -R5, 0x10, RZ ;  /* 0x0000001005027810 */ /* 0x000fe40007ffe1ff */
[-C--:B------:R-:W-:Y:S02]  /*f500*/  IADD3.X R21, RZ, R4.reuse, R15, P1, P0 ;  /* 0x00000004ff157210 */ /* 0x080fe40000fe040f */
[----:B------:R-:W-:Y:S04]  /*f510*/  LOP3.LUT R2, R2, 0xf, RZ, 0xc0, !PT ;  /* 0x0000000f02027812 */ /* 0x000fe800078ec0ff */
[-C--:B------:R-:W-:Y:S02]  /*f520*/  IADD3 R14, P1, P0, R2, R3.reuse, R30 ;  /* 0x00000003020e7210 */ /* 0x080fe4000783e01e */
[----:B------:R-:W-:Y:S02]  /*f530*/  SEL R2, RZ, 0x10, P3 ;  /* 0x00000010ff027807 */ /* 0x000fe40001800000 */
[-C--:B------:R-:W-:Y:S02]  /*f540*/  IADD3.X R15, RZ, R4.reuse, R28, P1, P0 ;  /* 0x00000004ff0f7210 */ /* 0x080fe40000fe041c */
[----:B------:R-:W-:Y:S04]  /*f550*/  IADD3 R7, -R2, 0x10, RZ ;  /* 0x0000001002077810 */ /* 0x000fe80007ffe1ff */
[----:B------:R-:W-:Y:S04]  /*f560*/  LOP3.LUT R7, R7, 0xf, RZ, 0xc0, !PT ;  /* 0x0000000f07077812 */ /* 0x000fe800078ec0ff */
[----:B-----5:R-:W-:Y:S04]  /*f570*/  IADD3 R12, P1, P0, R7, R3, R31 ;  /* 0x00000003070c7210 */ /* 0x020fe8000783e01f */
[----:B------:R-:W-:Y:S02]  /*f580*/  IADD3.X R13, RZ, R4, R29, P1, P0 ;  /* 0x00000004ff0d7210 */ /* 0x000fe40000fe041d */
[----:B------:R-:W-:Y:S11]  /*f590*/  ISETP.NE.U32.AND P0, PT, R214, RZ, PT ;  /* 0x000000ffd600720c */ /* 0x000ff60003f05070 */
[----:B------:R-:W-:Y:S02]  /*f5a0*/  @!UPT UIADD3 URZ, URZ, URZ, URZ ;  /* 0x0000003f3f3ff290 */ /* 0x000fe4000fffe03f */
[----:B------:R3:W-:Y:S01]  /*f5b0*/  LDGSTS.E.BYPASS.LTC128B.128.ZFILL [R215+0x1100], [R22.64], P0 ;  /* 0x0110000016d77fae */ /* 0x0007e20008141d46 */
[----:B------:R-:W-:Y:S11]  /*f5c0*/  ISETP.NE.U32.AND P0, PT, R6, RZ, PT ;  /* 0x000000ff0600720c */ /* 0x000ff60003f05070 */
[----:B------:R-:W-:Y:S02]  /*f5d0*/  @!UPT UIADD3 URZ, URZ, URZ, URZ ;  /* 0x0000003f3f3ff290 */ /* 0x000fe4000fffe03f */
[----:B------:R3:W-:Y:S01]  /*f5e0*/  LDGSTS.E.BYPASS.LTC128B.128.ZFILL [R215+0x3100], [R20.64], P0 ;  /* 0x0310000014d77fae */ /* 0x0007e20008141d46 */
[----:B------:R-:W-:Y:S02]  /*f5f0*/  ISETP.NE.U32.AND P0, PT, R5, RZ, PT ;  /* 0x000000ff0500720c */ /* 0x000fe40003f05070 */
[C---:B--2---:R-:W-:Y:S08]  /*f600*/  HMMA.16816.F32 R4, R32.reuse, R8, RZ ;  /* 0x000000082004723c */ /* 0x044ff000000018ff */
[C---:B------:R-:W-:Y:S03]  /*f610*/  HMMA.16816.F32 R8, R32.reuse, R10, RZ ;  /* 0x0000000a2008723c */ /* 0x040fe600000018ff */
[----:B------:R2:W-:Y:S01]  /*f620*/  LDGSTS.E.BYPASS.LTC128B.128.ZFILL [R215+0x5100], [R14.64], P0 ;  /* 0x051000000ed77fae */ /* 0x0005e20008141d46 */
[----:B------:R-:W-:Y:S11]  /*f630*/  ISETP.NE.U32.AND P0, PT, R2, RZ, PT ;  /* 0x000000ff0200720c */ /* 0x000ff60003f05070 */
[----:B------:R-:W-:Y:S02]  /*f640*/  @!UPT UIADD3 URZ, URZ, URZ, URZ ;  /* 0x0000003f3f3ff290 */ /* 0x000fe4000fffe03f */
[----:B------:R2:W-:Y:S01]  /*f650*/  LDGSTS.E.BYPASS.LTC128B.128.ZFILL [R215+0x7100], [R12.64], P0 ;  /* 0x071000000cd77fae */ /* 0x0005e20008141d46 */
[----:B------:R-:W-:Y:S04]  /*f660*/  ISETP.GT.AND P0, PT, R216, R226, PT ;  /* 0x000000e2d800720c */ /* 0x000fe80003f04270 */
[----:B------:R-:W0:Y:S01]  /*f670*/  LDGDEPBAR ;  /* 0x00000000000079af */ /* 0x000e220000000000 */
[C---:B--2---:R-:W-:Y:S08]  /*f680*/  HMMA.16816.F32 R12, R32.reuse, R16, RZ ;  /* 0x00000010200c723c */ /* 0x044ff000000018ff */
[C---:B------:R-:W-:Y:S08]  /*f690*/  HMMA.16816.F32 R16, R32.reuse, R18, RZ ;  /* 0x000000122010723c */ /* 0x040ff000000018ff */
[C---:B-1-3--:R-:W-:Y:S08]  /*f6a0*/  HMMA.16816.F32 R20, R32.reuse, R24, RZ ;  /* 0x000000182014723c */ /* 0x04aff000000018ff */
        /* <DEDUP_REMOVED lines=15> */
[----:B------:R-:W3:Y:S05]  /*f7a0*/  LDSM.16.M88.4 R172, [R203+0x1000] ;  /* 0x00100000cbac783b */ /* 0x000eea0000000200 */
[----:B------:R-:W-:Y:S02]  /*f7b0*/  LDSM.16.M88.4 R188, [R133] ;  /* 0x0000000085bc783b */ /* 0x000fe40000000200 */
[C---:B-1----:R-:W-:Y:S08]  /*f7c0*/  HMMA.16816.F32 R4, R168.reuse, R176, R4 ;  /* 0x000000b0a804723c */ /* 0x042ff00000001804 */
[C---:B------:R-:W-:Y:S01]  /*f7d0*/  HMMA.16816.F32 R8, R168.reuse, R178, R8 ;  /* 0x000000b2a808723c */ /* 0x040fe20000001808 */
[----:B------:R-:W-:Y:S07]  /*f7e0*/  LDSM.16.M88.4 R176, [R210] ;  /* 0x00000000d2b0783b */ /* 0x000fee0000000200 */
[C---:B--2---:R-:W-:Y:S08]  /*f7f0*/  HMMA.16816.F32 R12, R168.reuse, R180, R12 ;  /* 0x000000b4a80c723c */ /* 0x044ff0000000180c */
[C---:B------:R-:W-:Y:S01]  /*f800*/  HMMA.16816.F32 R16, R168.reuse, R182, R16 ;  /* 0x000000b6a810723c */ /* 0x040fe20000001810 */
[----:B------:R-:W1:Y:S07]  /*f810*/  LDSM.16.M88.4 R180, [R202+-0x6000] ;  /* 0xffa00000cab4783b */ /* 0x000e6e0000000200 */
[C---:B---3--:R-:W-:Y:S08]  /*f820*/  HMMA.16816.F32 R20, R168.reuse, R172, R20 ;  /* 0x000000aca814723c */ /* 0x048ff00000001814 */
[C---:B------:R-:W-:Y:S01]  /*f830*/  HMMA.16816.F32 R24, R168.reuse, R174, R24 ;  /* 0x000000aea818723c */ /* 0x040fe20000001818 */
[----:B------:R-:W2:Y:S07]  /*f840*/  LDSM.16.M88.4 R172, [R202+-0x5800] ;  /* 0xffa80000caac783b */ /* 0x000eae0000000200 */
[C---:B------:R-:W-:Y:S08]  /*f850*/  HMMA.16816.F32 R28, R168.reuse, R184, R28 ;  /* 0x000000b8a81c723c */ /* 0x040ff0000000181c */
[----:B------:R-:W-:Y:S01]  /*f860*/  HMMA.16816.F32 R32, R168, R186, R32 ;  /* 0x000000baa820723c */ /* 0x000fe20000001820 */
[----:B------:R-:W3:Y:S05]  /*f870*/  LDSM.16.M88.4 R168, [R202+-0x5000] ;  /* 0xffb00000caa8783b */ /* 0x000eea0000000200 */
[----:B------:R-:W-:Y:S02]  /*f880*/  LDSM.16.M88.4 R184, [R201+0x2000] ;  /* 0x00200000c9b8783b */ /* 0x000fe40000000200 */
[C---:B-1----:R-:W-:Y:S08]  /*f890*/  HMMA.16816.F32 R4, R176.reuse, R180, R4 ;  /* 0x000000b4b004723c */ /* 0x042ff00000001804 */
[C---:B------:R-:W-:Y:S01]  /*f8a0*/  HMMA.16816.F32 R8, R176.reuse, R182, R8 ;  /* 0x000000b6b008723c */ /* 0x040fe20000001808 */
[----:B------:R-:W1:Y:S07]  /*f8b0*/  LDSM.16.M88.4 R180, [R202+-0x4800] ;  /* 0xffb80000cab4783b */ /* 0x000e6e0000000200 */
[C---:B--2---:R-:W-:Y:S08]  /*f8c0*/  HMMA.16816.F32 R12, R176.reuse, R172, R12 ;  /* 0x000000acb00c723c */ /* 0x044ff0000000180c */
[C---:B------:R-:W-:Y:S01]  /*f8d0*/  HMMA.16816.F32 R16, R176.reuse, R174, R16 ;  /* 0x000000aeb010723c */ /* 0x040fe20000001810 */
[----:B------:R-:W2:Y:S07]  /*f8e0*/  LDSM.16.M88.4 R172, [R208+0x4000] ;  /* 0x00400000d0ac783b */ /* 0x000eae0000000200 */
[C---:B---3--:R-:W-:Y:S08]  /*f8f0*/  HMMA.16816.F32 R20, R176.reuse, R168, R20 ;  /* 0x000000a8b014723c */ /* 0x048ff00000001814 */
[C---:B------:R-:W-:Y:S01]  /*f900*/  HMMA.16816.F32 R24, R176.reuse, R170, R24 ;  /* 0x000000aab018723c */ /* 0x040fe20000001818 */
[----:B------:R-:W3:Y:S07]  /*f910*/  LDSM.16.M88.4 R168, [R201+0x2800] ;  /* 0x00280000c9a8783b */ /* 0x000eee0000000200 */
[C---:B-1----:R-:W-:Y:S08]  /*f920*/  HMMA.16816.F32 R28, R176.reuse, R180, R28 ;  /* 0x000000b4b01c723c */ /* 0x042ff0000000181c */
[----:B------:R-:W-:Y:S01]  /*f930*/  HMMA.16816.F32 R32, R176, R182, R32 ;  /* 0x000000b6b020723c */ /* 0x000fe20000001820 */
[----:B------:R-:W1:Y:S05]  /*f940*/  LDSM.16.M88.4 R176, [R201+0x3000] ;  /* 0x00300000c9b0783b */ /* 0x000e6a0000000200 */
[----:B------:R-:W4:Y:S02]  /*f950*/  LDSM.16.M88.4 R180, [R201+0x3800] ;  /* 0x00380000c9b4783b */ /* 0x000f240000000200 */
[C---:B--2---:R-:W-:Y:S08]  /*f960*/  HMMA.16816.F32 R4, R172.reuse, R184, R4 ;  /* 0x000000b8ac04723c */ /* 0x044ff00000001804 */
[C---:B------:R-:W-:Y:S01]  /*f970*/  HMMA.16816.F32 R8, R172.reuse, R186, R8 ;  /* 0x000000baac08723c */ /* 0x040fe20000001808 */
[----:B------:R-:W-:Y:S07]  /*f980*/  LDSM.16.M88.4 R184, [R0] ;  /* 0x0000000000b8783b */ /* 0x000fee0000000200 */
[C---:B---3--:R-:W-:Y:S08]  /*f990*/  HMMA.16816.F32 R12, R172.reuse, R168, R12 ;  /* 0x000000a8ac0c723c */ /* 0x048ff0000000180c */
[C---:B------:R-:W-:Y:S01]  /*f9a0*/  HMMA.16816.F32 R16, R172.reuse, R170, R16 ;  /* 0x000000aaac10723c */ /* 0x040fe20000001810 */
[----:B------:R-:W2:Y:S07]  /*f9b0*/  LDSM.16.M88.4 R168, [R209+0x4000] ;  /* 0x00400000d1a8783b */ /* 0x000eae0000000200 */
[C---:B-1----:R-:W-:Y:S08]  /*f9c0*/  HMMA.16816.F32 R20, R172.reuse, R176, R20 ;  /* 0x000000b0ac14723c */ /* 0x042ff00000001814 */
[C---:B------:R-:W-:Y:S01]  /*f9d0*/  HMMA.16816.F32 R24, R172.reuse, R178, R24 ;  /* 0x000000b2ac18723c */ /* 0x040fe20000001818 */
[----:B------:R-:W1:Y:S07]  /*f9e0*/  LDSM.16.M88.4 R176, [R132] ;  /* 0x0000000084b0783b */ /* 0x000e6e0000000200 */
[C---:B----4-:R-:W-:Y:S08]  /*f9f0*/  HMMA.16816.F32 R28, R172.reuse, R180, R28 ;  /* 0x000000b4ac1c723c */ /* 0x050ff0000000181c */
[----:B------:R-:W-:Y:S01]  /*fa00*/  HMMA.16816.F32 R32, R172, R182, R32 ;  /* 0x000000b6ac20723c */ /* 0x000fe20000001820 */
[----:B------:R-:W3:Y:S05]  /*fa10*/  LDSM.16.M88.4 R172, [R192] ;  /* 0x00000000c0ac783b */ /* 0x000eea0000000200 */
[----:B------:R-:W-:Y:S02]  /*fa20*/  LDSM.16.M88.4 R180, [R211+0x4000] ;  /* 0x00400000d3b4783b */ /* 0x000fe40000000200 */
[C---:B--2---:R-:W-:Y:S08]  /*fa30*/  HMMA.16816.F32 R4, R168.reuse, R184, R4 ;  /* 0x000000b8a804723c */ /* 0x044ff00000001804 */
[C---:B------:R-:W-:Y:S01]  /*fa40*/  HMMA.16816.F32 R8, R168.reuse, R186, R8 ;  /* 0x000000baa808723c */ /* 0x040fe20000001808 */
[----:B------:R-:W2:Y:S07]  /*fa50*/  LDSM.16.M88.4 R184, [R203+0x2000] ;  /* 0x00200000cbb8783b */ /* 0x000eae0000000200 */
[C---:B-1----:R-:W-:Y:S08]  /*fa60*/  HMMA.16816.F32 R12, R168.reuse, R176, R12 ;  /* 0x000000b0a80c723c */ /* 0x042ff0000000180c */
[C---:B------:R-:W-:Y:S01]  /*fa70*/  HMMA.16816.F32 R16, R168.reuse, R178, R16 ;  /* 0x000000b2a810723c */ /* 0x040fe20000001810 */
[----:B------:R-:W1:Y:S07]  /*fa80*/  LDSM.16.M88.4 R176, [R203+0x2800] ;  /* 0x00280000cbb0783b */ /* 0x000e6e0000000200 */
[C---:B------:R-:W-:Y:S08]  /*fa90*/  HMMA.16816.F32 R20, R168.reuse, R188, R20 ;  /* 0x000000bca814723c */ /* 0x040ff00000001814 */
[C---:B------:R-:W-:Y:S01]  /*faa0*/  HMMA.16816.F32 R24, R168.reuse, R190, R24 ;  /* 0x000000bea818723c */ /* 0x040fe20000001818 */
[----:B------:R-:W-:Y:S07]  /*fab0*/  LDSM.16.M88.4 R188, [R202+-0x4000] ;  /* 0xffc00000cabc783b */ /* 0x000fee0000000200 */
[C---:B---3--:R-:W-:Y:S08]  /*fac0*/  HMMA.16816.F32 R28, R168.reuse, R172, R28 ;  /* 0x000000aca81c723c */ /* 0x048ff0000000181c */
[----:B------:R-:W-:Y:S01]  /*fad0*/  HMMA.16816.F32 R32, R168, R174, R32 ;  /* 0x000000aea820723c */ /* 0x000fe20000001820 */
[----:B------:R-:W3:Y:S05]  /*fae0*/  LDSM.16.M88.4 R168, [R203+0x3000] ;  /* 0x00300000cba8783b */ /* 0x000eea0000000200 */
[----:B------:R-:W4:Y:S02]  /*faf0*/  LDSM.16.M88.4 R172, [R203+0x3800] ;  /* 0x00380000cbac783b */ /* 0x000f240000000200 */
[C---:B--2---:R-:W-:Y:S08]  /*fb00*/  HMMA.16816.F32 R4, R180.reuse, R184, R4 ;  /* 0x000000b8b404723c */ /* 0x044ff00000001804 */
[C---:B------:R-:W-:Y:S01]  /*fb10*/  HMMA.16816.F32 R8, R180.reuse, R186, R8 ;  /* 0x000000bab408723c */ /* 0x040fe20000001808 */
[----:B------:R-:W2:Y:S07]  /*fb20*/  LDSM.16.M88.4 R184, [R210+0x4000] ;  /* 0x00400000d2b8783b */ /* 0x000eae0000000200 */
[C---:B-1----:R-:W-:Y:S08]  /*fb30*/  HMMA.16816.F32 R12, R180.reuse, R176, R12 ;  /* 0x000000b0b40c723c */ /* 0x042ff0000000180c */
[C---:B------:R-:W-:Y:S01]  /*fb40*/  HMMA.16816.F32 R16, R180.reuse, R178, R16 ;  /* 0x000000b2b410723c */ /* 0x040fe20000001810 */
[----:B------:R-:W-:Y:S07]  /*fb50*/  LDSM.16.M88.4 R176, [R202+-0x2800] ;  /* 0xffd80000cab0783b */ /* 0x000fee0000000200 */
[C---:B---3--:R-:W-:Y:S08]  /*fb60*/  HMMA.16816.F32 R20, R180.reuse, R168, R20 ;  /* 0x000000a8b414723c */ /* 0x048ff00000001814 */
[C---:B------:R-:W-:Y:S01]  /*fb70*/  HMMA.16816.F32 R24, R180.reuse, R170, R24 ;  /* 0x000000aab418723c */ /* 0x040fe20000001818 */
[----:B------:R-:W1:Y:S07]  /*fb80*/  LDSM.16.M88.4 R168, [R202+-0x3800] ;  /* 0xffc80000caa8783b */ /* 0x000e6e0000000200 */
[C---:B----4-:R-:W-:Y:S08]  /*fb90*/  HMMA.16816.F32 R28, R180.reuse, R172, R28 ;  /* 0x000000acb41c723c */ /* 0x050ff0000000181c */
[----:B------:R-:W-:Y:S01]  /*fba0*/  HMMA.16816.F32 R32, R180, R174, R32 ;  /* 0x000000aeb420723c */ /* 0x000fe20000001820 */
[----:B------:R-:W3:Y:S05]  /*fbb0*/  LDSM.16.M88.4 R172, [R202+-0x3000] ;  /* 0xffd00000caac783b */ /* 0x000eea0000000200 */
[----:B------:R-:W-:Y:S02]  /*fbc0*/  LDSM.16.M88.4 R180, [R208+0x8000] ;  /* 0x00800000d0b4783b */ /* 0x000fe40000000200 */
        /* <DEDUP_REMOVED lines=11> */
[----:B------:R-:W4:Y:S05]  /*fc80*/  LDSM.16.M88.4 R176, [R201+0x5800] ;  /* 0x00580000c9b0783b */ /* 0x000f2a0000000200 */
[----:B------:R-:W-:Y:S02]  /*fc90*/  LDSM.16.M88.4 R184, [R209+0x8000] ;  /* 0x00800000d1b8783b */ /* 0x000fe40000000200 */
[C---:B--2---:R-:W-:Y:S08]  /*fca0*/  HMMA.16816.F32 R4, R180.reuse, R188, R4 ;  /* 0x000000bcb404723c */ /* 0x044ff00000001804 */
[C---:B------:R-:W-:Y:S01]  /*fcb0*/  HMMA.16816.F32 R8, R180.reuse, R190, R8 ;  /* 0x000000beb408723c */ /* 0x040fe20000001808 */
[----:B------:R-:W2:Y:S05]  /*fcc0*/  LDSM.16.M88.4 R188, [R193] ;  /* 0x00000000c1bc783b */ /* 0x000eaa0000000200 */
[----:B------:R-:W5:Y:S02]  /*fcd0*/  LDSM.16.M88.4 R192, [R194] ;  /* 0x00000000c2c0783b */ /* 0x000f640000000200 */
[C---:B-1----:R-:W-:Y:S08]  /*fce0*/  HMMA.16816.F32 R12, R180.reuse, R168, R12 ;  /* 0x000000a8b40c723c */ /* 0x042ff0000000180c */
[C---:B------:R-:W-:Y:S01]  /*fcf0*/  HMMA.16816.F32 R16, R180.reuse, R170, R16 ;  /* 0x000000aab410723c */ /* 0x040fe20000001810 */
[----:B------:R-:W1:Y:S07]  /*fd00*/  LDSM.16.M88.4 R168, [R196] ;  /* 0x00000000c4a8783b */ /* 0x000e6e0000000200 */
[C---:B---3--:R-:W-:Y:S08]  /*fd10*/  HMMA.16816.F32 R20, R180.reuse, R172, R20 ;  /* 0x000000acb414723c */ /* 0x048ff00000001814 */
[C---:B------:R-:W-:Y:S01]  /*fd20*/  HMMA.16816.F32 R24, R180.reuse, R174, R24 ;  /* 0x000000aeb418723c */ /* 0x040fe20000001818 */
[----:B------:R-:W3:Y:S07]  /*fd30*/  LDSM.16.M88.4 R172, [R197] ;  /* 0x00000000c5ac783b */ /* 0x000eee0000000200 */
[C---:B----4-:R-:W-:Y:S08]  /*fd40*/  HMMA.16816.F32 R28, R180.reuse, R176, R28 ;  /* 0x000000b0b41c723c */ /* 0x050ff0000000181c */
[----:B------:R-:W-:Y:S01]  /*fd50*/  HMMA.16816.F32 R32, R180, R178, R32 ;  /* 0x000000b2b420723c */ /* 0x000fe20000001820 */
[----:B------:R-:W-:Y:S05]  /*fd60*/  LDSM.16.M88.4 R176, [R211+0x8000] ;  /* 0x00800000d3b0783b */ /* 0x000fea0000000200 */
[----:B------:R-:W4:Y:S02]  /*fd70*/  LDSM.16.M88.4 R180, [R203+0x4000] ;  /* 0x00400000cbb4783b */ /* 0x000f240000000200 */
[C---:B--2---:R-:W-:Y:S08]  /*fd80*/  HMMA.16816.F32 R4, R184.reuse, R188, R4 ;  /* 0x000000bcb804723c */ /* 0x044ff00000001804 */
[C---:B------:R-:W-:Y:S01]  /*fd90*/  HMMA.16816.F32 R8, R184.reuse, R190, R8 ;  /* 0x000000beb808723c */ /* 0x040fe20000001808 */
[----:B------:R-:W2:Y:S07]  /*fda0*/  LDSM.16.M88.4 R188, [R203+0x4800] ;  /* 0x00480000cbbc783b */ /* 0x000eae0000000200 */
[C---:B-----5:R-:W-:Y:S08]  /*fdb0*/  HMMA.16816.F32 R12, R184.reuse, R192, R12 ;  /* 0x000000c0b80c723c */ /* 0x060ff0000000180c */
[C---:B------:R-:W-:Y:S01]  /*fdc0*/  HMMA.16816.F32 R16, R184.reuse, R194, R16 ;  /* 0x000000c2b810723c */ /* 0x040fe20000001810 */
[----:B------:R-:W5:Y:S07]  /*fdd0*/  LDSM.16.M88.4 R192, [R203+0x5000] ;  /* 0x00500000cbc0783b */ /* 0x000f6e0000000200 */
[C---:B-1----:R-:W-:Y:S08]  /*fde0*/  HMMA.16816.F32 R20, R184.reuse, R168, R20 ;  /* 0x000000a8b814723c */ /* 0x042ff00000001814 */
[C---:B------:R-:W-:Y:S01]  /*fdf0*/  HMMA.16816.F32 R24, R184.reuse, R170, R24 ;  /* 0x000000aab818723c */ /* 0x040fe20000001818 */
[----:B------:R-:W1:Y:S07]  /*fe00*/  LDSM.16.M88.4 R168, [R203+0x5800] ;  /* 0x00580000cba8783b */ /* 0x000e6e0000000200 */
[C---:B---3--:R-:W-:Y:S08]  /*fe10*/  HMMA.16816.F32 R28, R184.reuse, R172, R28 ;  /* 0x000000acb81c723c */ /* 0x048ff0000000181c */
[----:B------:R-:W-:Y:S01]  /*fe20*/  HMMA.16816.F32 R32, R184, R174, R32 ;  /* 0x000000aeb820723c */ /* 0x000fe20000001820 */
[----:B------:R-:W-:Y:S05]  /*fe30*/  LDSM.16.M88.4 R172, [R210+0x8000] ;  /* 0x00800000d2ac783b */ /* 0x000fea0000000200 */
[----:B------:R-:W-:Y:S02]  /*fe40*/  LDSM.16.M88.4 R184, [R202+-0x1800] ;  /* 0xffe80000cab8783b */ /* 0x000fe40000000200 */
[C---:B----4-:R-:W-:Y:S08]  /*fe50*/  HMMA.16816.F32 R4, R176.reuse, R180, R4 ;  /* 0x000000b4b004723c */ /* 0x050ff00000001804 */
[C---:B------:R-:W-:Y:S01]  /*fe60*/  HMMA.16816.F32 R8, R176.reuse, R182, R8 ;  /* 0x000000b6b008723c */ /* 0x040fe20000001808 */
[----:B------:R-:W3:Y:S07]  /*fe70*/  LDSM.16.M88.4 R180, [R202+-0x2000] ;  /* 0xffe00000cab4783b */ /* 0x000eee0000000200 */
[C---:B--2---:R-:W-:Y:S08]  /*fe80*/  HMMA.16816.F32 R12, R176.reuse, R188, R12 ;  /* 0x000000bcb00c723c */ /* 0x044ff0000000180c */
[C---:B------:R-:W-:Y:S01]  /*fe90*/  HMMA.16816.F32 R16, R176.reuse, R190, R16 ;  /* 0x000000beb010723c */ /* 0x040fe20000001810 */
[----:B------:R-:W2:Y:S07]  /*fea0*/  LDSM.16.M88.4 R188, [R202+-0x1000] ;  /* 0xfff00000cabc783b */ /* 0x000eae0000000200 */
[C---:B-----5:R-:W-:Y:S08]  /*feb0*/  HMMA.16816.F32 R20, R176.reuse, R192, R20 ;  /* 0x000000c0b014723c */ /* 0x060ff00000001814 */
[C---:B------:R-:W-:Y:S01]  /*fec0*/  HMMA.16816.F32 R24, R176.reuse, R194, R24 ;  /* 0x000000c2b018723c */ /* 0x040fe20000001818 */
[----:B------:R-:W4:Y:S07]  /*fed0*/  LDSM.16.M88.4 R192, [R202+-0x800] ;  /* 0xfff80000cac0783b */ /* 0x000f2e0000000200 */
[C---:B-1----:R-:W-:Y:S08]  /*fee0*/  HMMA.16816.F32 R28, R176.reuse, R168, R28 ;  /* 0x000000a8b01c723c */ /* 0x042ff0000000181c */
[----:B------:R-:W-:Y:S01]  /*fef0*/  HMMA.16816.F32 R32, R176, R170, R32 ;  /* 0x000000aab020723c */ /* 0x000fe20000001820 */
[----:B------:R-:W-:Y:S05]  /*ff00*/  LDSM.16.M88.4 R168, [R208+0xc000] ;  /* 0x00c00000d0a8783b */ /* 0x000fea0000000200 */
[----:B------:R-:W1:Y:S02]  /*ff10*/  LDSM.16.M88.4 R176, [R201+0x6000] ;  /* 0x00600000c9b0783b */ /* 0x000e640000000200 */
[C---:B---3--:R-:W-:Y:S08]  /*ff20*/  HMMA.16816.F32 R4, R172.reuse, R180, R4 ;  /* 0x000000b4ac04723c */ /* 0x048ff00000001804 */
[C---:B------:R-:W-:Y:S01]  /*ff30*/  HMMA.16816.F32 R8, R172.reuse, R182, R8 ;  /* 0x000000b6ac08723c */ /* 0x040fe20000001808 */
[----:B------:R-:W3:Y:S07]  /*ff40*/  LDSM.16.M88.4 R180, [R201+0x6800] ;  /* 0x00680000c9b4783b */ /* 0x000eee0000000200 */
[C---:B------:R-:W-:Y:S08]  /*ff50*/  HMMA.16816.F32 R12, R172.reuse, R184, R12 ;  /* 0x000000b8ac0c723c */ /* 0x040ff0000000180c */
[C---:B------:R-:W-:Y:S01]  /*ff60*/  HMMA.16816.F32 R16, R172.reuse, R186, R16 ;  /* 0x000000baac10723c */ /* 0x040fe20000001810 */
[----:B------:R-:W5:Y:S07]  /*ff70*/  LDSM.16.M88.4 R184, [R201+0x7000] ;  /* 0x00700000c9b8783b */ /* 0x000f6e0000000200 */
[C---:B--2---:R-:W-:Y:S08]  /*ff80*/  HMMA.16816.F32 R20, R172.reuse, R188, R20 ;  /* 0x000000bcac14723c */ /* 0x044ff00000001814 */
[C---:B------:R-:W-:Y:S01]  /*ff90*/  HMMA.16816.F32 R24, R172.reuse, R190, R24 ;  /* 0x000000beac18723c */ /* 0x040fe20000001818 */
[----:B------:R-:W2:Y:S07]  /*ffa0*/  LDSM.16.M88.4 R188, [R201+0x7800] ;  /* 0x00780000c9bc783b */ /* 0x000eae0000000200 */
[C---:B----4-:R-:W-:Y:S08]  /*ffb0*/  HMMA.16816.F32 R28, R172.reuse, R192, R28 ;  /* 0x000000c0ac1c723c */ /* 0x050ff0000000181c */
[----:B------:R-:W-:Y:S01]  /*ffc0*/  HMMA.16816.F32 R32, R172, R194, R32 ;  /* 0x000000c2ac20723c */ /* 0x000fe20000001820 */
[----:B------:R-:W-:Y:S05]  /*ffd0*/  LDSM.16.M88.4 R192, [R198] ;  /* 0x00000000c6c0783b */ /* 0x000fea0000000200 */
[----:B------:R-:W4:Y:S02]  /*ffe0*/  LDSM.16.M88.4 R172, [R209+0xc000] ;  /* 0x00c00000d1ac783b */ /* 0x000f240000000200 */
[C---:B-1----:R-:W-:Y:S03]  /*fff0*/  HMMA.16816.F32 R4, R168.reuse, R176, R4 ;  /* 0x000000b0a804723c */ /* 0x042fe60000001804 */
[----:B------:R-:W1:Y:S05]  /*10000*/  LDSM.16.M88.4 R196, [R199] ;  /* 0x00000000c7c4783b */ /* 0x000e6a0000000200 */
[C---:B------:R-:W-:Y:S01]  /*10010*/  HMMA.16816.F32 R8, R168.reuse, R178, R8 ;  /* 0x000000b2a808723c */ /* 0x040fe20000001808 */
[----:B------:R-:W1:Y:S07]  /*10020*/  LDSM.16.M88.4 R176, [R212] ;  /* 0x00000000d4b0783b */ /* 0x000e6e0000000200 */
[C---:B---3--:R-:W-:Y:S08]  /*10030*/  HMMA.16816.F32 R12, R168.reuse, R180, R12 ;  /* 0x000000b4a80c723c */ /* 0x048ff0000000180c */
[C---:B------:R-:W-:Y:S01]  /*10040*/  HMMA.16816.F32 R16, R168.reuse, R182, R16 ;  /* 0x000000b6a810723c */ /* 0x040fe20000001810 */
[----:B------:R-:W-:Y:S07]  /*10050*/  LDSM.16.M88.4 R180, [R211+0xc000] ;  /* 0x00c00000d3b4783b */ /* 0x000fee0000000200 */
[C---:B-----5:R-:W-:Y:S08]  /*10060*/  HMMA.16816.F32 R20, R168.reuse, R184, R20 ;  /* 0x000000b8a814723c */ /* 0x060ff00000001814 */
[C---:B------:R-:W-:Y:S01]  /*10070*/  HMMA.16816.F32 R24, R168.reuse, R186, R24 ;  /* 0x000000baa818723c */ /* 0x040fe20000001818 */
[----:B------:R-:W-:Y:S07]  /*10080*/  LDSM.16.M88.4 R184, [R203+0x6000] ;  /* 0x00600000cbb8783b */ /* 0x000fee0000000200 */
[C---:B--2---:R-:W-:Y:S08]  /*10090*/  HMMA.16816.F32 R28, R168.reuse, R188, R28 ;  /* 0x000000bca81c723c */ /* 0x044ff0000000181c */
[----:B------:R-:W-:Y:S01]  /*100a0*/  HMMA.16816.F32 R32, R168, R190, R32 ;  /* 0x000000bea820723c */ /* 0x000fe20000001820 */
[----:B------:R-:W2:Y:S05]  /*100b0*/  LDSM.16.M88.4 R168, [R213] ;  /* 0x00000000d5a8783b */ /* 0x000eaa0000000200 */
[----:B------:R-:W3:Y:S02]  /*100c0*/  LDSM.16.M88.4 R188, [R203+0x6800] ;  /* 0x00680000cbbc783b */ /* 0x000ee40000000200 */
[C---:B----4-:R-:W-:Y:S08]  /*100d0*/  HMMA.16816.F32 R4, R172.reuse, R192, R4 ;  /* 0x000000c0ac04723c */ /* 0x050ff00000001804 */
[C---:B------:R-:W-:Y:S01]  /*100e0*/  HMMA.16816.F32 R8, R172.reuse, R194, R8 ;  /* 0x000000c2ac08723c */ /* 0x040fe20000001808 */
[----:B------:R-:W4:Y:S07]  /*100f0*/  LDSM.16.M88.4 R192, [R203+0x7000] ;  /* 0x00700000cbc0783b */ /* 0x000f2e0000000200 */
[C---:B-1----:R-:W-:Y:S08]  /*10100*/  HMMA.16816.F32 R12, R172.reuse, R196, R12 ;  /* 0x000000c4ac0c723c */ /* 0x042ff0000000180c */
[C---:B------:R-:W-:Y:S01]  /*10110*/  HMMA.16816.F32 R16, R172.reuse, R198, R16 ;  /* 0x000000c6ac10723c */ /* 0x040fe20000001810 */
[----:B------:R-:W1:Y:S07]  /*10120*/  LDSM.16.M88.4 R196, [R203+0x7800] ;  /* 0x00780000cbc4783b */ /* 0x000e6e0000000200 */
[C---:B------:R-:W-:Y:S08]  /*10130*/  HMMA.16816.F32 R20, R172.reuse, R176, R20 ;  /* 0x000000b0ac14723c */ /* 0x040ff00000001814 */
[C---:B------:R-:W-:Y:S01]  /*10140*/  HMMA.16816.F32 R24, R172.reuse, R178, R24 ;  /* 0x000000b2ac18723c */ /* 0x040fe20000001818 */
[----:B------:R-:W-:Y:S07]  /*10150*/  LDSM.16.M88.4 R176, [R202+0x800] ;  /* 0x00080000cab0783b */ /* 0x000fee0000000200 */
[C---:B--2---:R-:W-:Y:S08]  /*10160*/  HMMA.16816.F32 R28, R172.reuse, R168, R28 ;  /* 0x000000a8ac1c723c */ /* 0x044ff0000000181c */
[----:B------:R-:W-:Y:S01]  /*10170*/  HMMA.16816.F32 R32, R172, R170, R32 ;  /* 0x000000aaac20723c */ /* 0x000fe20000001820 */
[----:B------:R-:W-:Y:S05]  /*10180*/  LDSM.16.M88.4 R168, [R210+0xc000] ;  /* 0x00c00000d2a8783b */ /* 0x000fea0000000200 */
[----:B------:R-:W2:Y:S02]  /*10190*/  LDSM.16.M88.4 R172, [R202] ;  /* 0x00000000caac783b */ /* 0x000ea40000000200 */
[C---:B------:R-:W-:Y:S08]  /*101a0*/  HMMA.16816.F32 R4, R180.reuse, R184, R4 ;  /* 0x000000b8b404723c */ /* 0x040ff00000001804 */
[C---:B------:R-:W-:Y:S01]  /*101b0*/  HMMA.16816.F32 R8, R180.reuse, R186, R8 ;  /* 0x000000bab408723c */ /* 0x040fe20000001808 */
[----:B------:R-:W5:Y:S07]  /*101c0*/  LDSM.16.M88.4 R184, [R202+0x1000] ;  /* 0x00100000cab8783b */ /* 0x000f6e0000000200 */
[C---:B---3--:R-:W-:Y:S08]  /*101d0*/  HMMA.16816.F32 R12, R180.reuse, R188, R12 ;  /* 0x000000bcb40c723c */ /* 0x048ff0000000180c */
[C---:B------:R-:W-:Y:S01]  /*101e0*/  HMMA.16816.F32 R16, R180.reuse, R190, R16 ;  /* 0x000000beb410723c */ /* 0x040fe20000001810 */
[----:B------:R-:W3:Y:S01]  /*101f0*/  LDSM.16.M88.4 R188, [R202+0x1800] ;  /* 0x00180000cabc783b */ /* 0x000ee20000000200 */
[----:B------:R-:W-:Y:S04]  /*10200*/  DEPBAR.LE SB0, 0x0 ;  /* 0x000080000000791a */ /* 0x000fe80000000000 */
[----:B------:R-:W-:Y:S02]  /*10210*/  BAR.SYNC.DEFER_BLOCKING 0x0 ;  /* 0x0000000000007b1d */ /* 0x000fe40000010000 */
[C---:B----4-:R-:W-:Y:S08]  /*10220*/  HMMA.16816.F32 R20, R180.reuse, R192, R20 ;  /* 0x000000c0b414723c */ /* 0x050ff00000001814 */
[C---:B------:R-:W-:Y:S08]  /*10230*/  HMMA.16816.F32 R24, R180.reuse, R194, R24 ;  /* 0x000000c2b418723c */ /* 0x040ff00000001818 */
[C---:B-1----:R-:W-:Y:S08]  /*10240*/  HMMA.16816.F32 R28, R180.reuse, R196, R28 ;  /* 0x000000c4b41c723c */ /* 0x042ff0000000181c */
[----:B------:R-:W-:Y:S08]  /*10250*/  HMMA.16816.F32 R32, R180, R198, R32 ;  /* 0x000000c6b420723c */ /* 0x000ff00000001820 */
[C---:B--2---:R-:W-:Y:S08]  /*10260*/  HMMA.16816.F32 R4, R168.reuse, R172, R4 ;  /* 0x000000aca804723c */ /* 0x044ff00000001804 */
[C---:B------:R-:W-:Y:S08]  /*10270*/  HMMA.16816.F32 R8, R168.reuse, R174, R8 ;  /* 0x000000aea808723c */ /* 0x040ff00000001808 */
[C---:B------:R-:W-:Y:S08]  /*10280*/  HMMA.16816.F32 R12, R168.reuse, R176, R12 ;  /* 0x000000b0a80c723c */ /* 0x040ff0000000180c */
[C---:B------:R-:W-:Y:S08]  /*10290*/  HMMA.16816.F32 R16, R168.reuse, R178, R16 ;  /* 0x000000b2a810723c */ /* 0x040ff00000001810 */
[C---:B-----5:R-:W-:Y:S08]  /*102a0*/  HMMA.16816.F32 R20, R168.reuse, R184, R20 ;  /* 0x000000b8a814723c */ /* 0x060ff00000001814 */
        /* <DEDUP_REMOVED lines=9> */
[----:B------:R-:W-:Y:S01]  /*10340*/  SHF.L.U64.HI R173, R223, 0x1, R168 ;  /* 0x00000001dfad7819 */ /* 0x000fe200000102a8 */
[----:B------:R-:W-:Y:S01]  /*10350*/  IMAD.MOV.U32 R217, RZ, RZ, RZ ;  /* 0x000000ffffd97224 */ /* 0x000fe200078e00ff */
[----:B------:R-:W-:Y:S01]  /*10360*/  ISETP.NE.AND P2, PT, R221, 0x1, PT ;  /* 0x00000001dd00780c */ /* 0x000fe20003f45270 */
[----:B------:R-:W-:Y:S01]  /*10370*/  IMAD.SHL.U32 R178, R225, 0x2, RZ ;  /* 0x00000002e1b27824 */ /* 0x000fe200078e00ff */
[----:B------:R-:W-:Y:S01]  /*10380*/  IADD3 R2, R2, -0x40, R229 ;  /* 0xffffffc002027810 */ /* 0x000fe20007ffe0e5 */
[----:B------:R-:W-:Y:S01]  /*10390*/  IMAD.SHL.U32 R177, R223, 0x2, RZ ;  /* 0x00000002dfb17824 */ /* 0x000fe200078e00ff */
[----:B------:R-:W-:Y:S01]  /*103a0*/  SHF.R.S32.HI R221, RZ, 0x1f, R225 ;  /* 0x0000001fffdd7819 */ /* 0x000fe200000114e1 */
        /* <DEDUP_REMOVED lines=31> */
.L_x_2231:
[----:B------:R-:W-:-:S05]  /*105a0*/  BRA.DIV ~URZ, `(.L_x_2123) ;  /* 0x0000a9927f007947 */ /* 0x000fca000b800000 */
[----:B------:R-:W3:Y:S01]  /*105b0*/  SHFL.IDX PT, R0, R170, RZ, 0x181f ;  /* 0x00181fffaa007589 */ /* 0x000ee200000e0000 */
[----:B------:R-:W-:Y:S04]  /*105c0*/  IADD3 R2, -R214, 0x10, RZ ;  /* 0x00000010d6027810 */ /* 0x000fe80007ffe1ff */
[----:B------:R-:W-:Y:S04]  /*105d0*/  LOP3.LUT R2, R2, 0xf, RZ, 0xc0, !PT ;  /* 0x0000000f02027812 */ /* 0x000fe800078ec0ff */
[----:B---3--:R-:W-:Y:S04]  /*105e0*/  IADD3 R168, P1, P0, R2, R0, R175 ;  /* 0x0000000002a87210 */ /* 0x008fe8000783e0af */
[----:B--2---:R-:W-:Y:S02]  /*105f0*/  IADD3.X R169, RZ, R132, R171, P1, P0 ;  /* 0x00000084ffa97210 */ /* 0x004fe40000fe04ab */
[----:B------:R-:W-:Y:S11]  /*10600*/  ISETP.NE.U32.AND P0, PT, R214, RZ, PT ;  /* 0x000000ffd600720c */ /* 0x000ff60003f05070 */
[----:B------:R-:W-:Y:S02]  /*10610*/  @!UPT UIADD3 URZ, URZ, URZ, URZ ;  /* 0x0000003f3f3ff290 */ /* 0x000fe4000fffe03f */
[----:B------:R-:W-:Y:S01]  /*10620*/  @!PT LDS RZ, [RZ] ;  /* 0x00000000fffff984 */ /* 0x000fe20000000800 */
[----:B------:R-:W-:Y:S01]  /*10630*/  @!PT LDS RZ, [RZ] ;  /* 0x00000000fffff984 */ /* 0x000fe20000000800 */
[----:B------:R2:W-:Y:S01]  /*10640*/  LDGSTS.E.BYPASS.LTC128B.128.ZFILL [R215+0x8100], [R168.64], P0 ;  /* 0x08100000a8d77fae */ /* 0x0005e20008141d46 */
[----:B------:R-:W-:Y:S05]  /*10650*/  IADD3 R2, P0, R0, R176, RZ ;  /* 0x000000b000027210 */ /* 0x000fea0007f1e0ff */
[----:B------:R-:W-:Y:S05]  /*10660*/  IMAD.X R3, R132, 0x1, R172, P0 ;  /* 0x0000000184037824 */ /* 0x000fea00000e06ac */
[----:B------:R3:W-:Y:S02]  /*10670*/  LDGSTS.E.BYPASS.LTC128B.128 [R215+0xa100], [R2.64], !P5 ;  /* 0x0a10000002d77fae */ /* 0x0007e4000e901d46 */
[----:B---3--:R-:W-:Y:S05]  /*10680*/  IADD3 R2, P0, R0, R177, RZ ;  /* 0x000000b100027210 */ /* 0x008fea0007f1e0ff */
[----:B------:R-:W-:Y:S05]  /*10690*/  IMAD.X R3, R132, 0x1, R173, P0 ;  /* 0x0000000184037824 */ /* 0x000fea00000e06ad */
[----:B------:R3:W-:Y:S02]  /*106a0*/  LDGSTS.E.BYPASS.LTC128B.128 [R215+0xc100], [R2.64], !P4 ;  /* 0x0c10000002d77fae */ /* 0x0007e4000e101d46 */
[----:B---3--:R-:W-:Y:S02]  /*106b0*/  IADD3 R2, P0, R0, R178, RZ ;  /* 0x000000b200027210 */ /* 0x008fe40007f1e0ff */
[----:B------:R2:W3:Y:S03]  /*106c0*/  SHFL.IDX PT, R0, R170, 0x1, 0x181f ;  /* 0x00381f00aa007f89 */ /* 0x0004e600000e0000 */
[----:B------:R-:W-:Y:S02]  /*106d0*/  IMAD.X R3, R132, 0x1, R174, P0 ;  /* 0x0000000184037824 */ /* 0x000fe400000e06ae */
[----:B------:R2:W4:Y:S04]  /*106e0*/  SHFL.IDX PT, R132, R133, 0x1, 0x181f ;  /* 0x00381f0085847f89 */ /* 0x00052800000e0000 */
[----:B------:R2:W-:Y:S02]  /*106f0*/  LDGSTS.E.BYPASS.LTC128B.128 [R215+0xe100], [R2.64], !P3 ;  /* 0x0e10000002d77fae */ /* 0x0005e4000d901d46 */
.L_x_2232:
[C---:B--2---:R-:W-:Y:S02]  /*10700*/  IADD3 R2, -R214.reuse, 0x10, RZ ;  /* 0x00000010d6027810 */ /* 0x044fe40007ffe1ff */
[----:B------:R-:W-:Y:S02]  /*10710*/  ISETP.NE.U32.AND P0, PT, R214, RZ, PT ;  /* 0x000000ffd600720c */ /* 0x000fe40003f05070 */
[----:B------:R-:W-:Y:S04]  /*10720*/  LOP3.LUT R2, R2, 0xf, RZ, 0xc0, !PT ;  /* 0x0000000f02027812 */ /* 0x000fe800078ec0ff */
[----:B---3--:R-:W-:Y:S04]  /*10730*/  IADD3 R2, P2, P1, R2, R0, R175 ;  /* 0x0000000002027210 */ /* 0x008fe8000795e0af */
[----:B----4-:R-:W-:Y:S05]  /*10740*/  IADD3.X R3, RZ, R132, R171, P2, P1 ;  /* 0x00000084ff037210 */ /* 0x010fea00017e24ab */
[----:B------:R-:W-:Y:S01]  /*10750*/  @!PT LDS RZ, [RZ] ;  /* 0x00000000fffff984 */ /* 0x000fe20000000800 */
[----:B------:R-:W-:Y:S01]  /*10760*/  @!PT LDS RZ, [RZ] ;  /* 0x00000000fffff984 */ /* 0x000fe20000000800 */
[----:B------:R-:W-:Y:S01]  /*10770*/  @!PT LDS RZ, [RZ] ;  /* 0x00000000fffff984 */ /* 0x000fe20000000800 */
[----:B------:R2:W-:Y:S01]  /*10780*/  LDGSTS.E.BYPASS.LTC128B.128.ZFILL [R215+0x9100], [R2.64], P0 ;  /* 0x0910000002d77fae */ /* 0x0005e20008141d46 */
[----:B------:R-:W-:Y:S05]  /*10790*/  IADD3 R170, P0, R0, R176, RZ ;  /* 0x000000b000aa7210 */ /* 0x000fea0007f1e0ff */
        /* <DEDUP_REMOVED lines=8> */
.L_x_2121:
[----:B------:R-:W-:Y:S05]  /*10820*/  BSYNC B0 ;  /* 0x0000000000007941 */ /* 0x000fea0003800000 */
.L_x_2120:
[----:B---3--:R-:W-:Y:S01]  /*10830*/  LOP3.LUT R168, RZ, c[0x0][0x324], RZ, 0x33, !PT ;  /* 0x0000c900ffa87a12 */ /* 0x008fe200078e33ff */
[----:B------:R-:W-:Y:S01]  /*10840*/  IMAD.MOV.U32 R0, RZ, RZ, c[0x0][0x2c4] ;  /* 0x0000b100ff007624 */ /* 0x000fe200078e00ff */
[----:B------:R-:W0:Y:S01]  /*10850*/  LDGDEPBAR ;  /* 0x00000000000079af */ /* 0x000e220000000000 */
[----:B------:R-:W-:Y:S02]  /*10860*/  IMAD.IADD R132, R243, 0x1, R242 ;  /* 0x00000001f3847824 */ /* 0x000fe400078e02f2 */
[----:B-1----:R-:W-:Y:S01]  /*10870*/  IMAD.SHL.U32 R133, R216, 0x40, RZ ;  /* 0x00000040d8857824 */ /* 0x002fe200078e00ff */
[----:B------:R-:W-:Y:S11]  /*10880*/  ISETP.NE.AND P0, PT, R0, 0x1, PT ;  /* 0x000000010000780c */ /* 0x000ff60003f05270 */
[----:B------:R-:W-:Y:S02]  /*10890*/  @!UPT UIADD3 URZ, URZ, URZ, URZ ;  /* 0x0000003f3f3ff290 */ /* 0x000fe4000fffe03f */
[----:B------:R-:W-:Y:S05]  /*108a0*/  @P0 IMAD.HI.U32 R0, R132, c[0x0][0x2c8], RZ ;  /* 0x0000b20084000a27 */ /* 0x000fea00078e00ff */
[----:B------:R-:W-:Y:S02]  /*108b0*/  @P0 SHF.R.U32.HI R132, RZ, c[0x0][0x2cc], R0 ;  /* 0x0000b300ff840a19 */ /* 0x000fe40000011600 */
[----:B------:R-:W-:Y:S04]  /*108c0*/  IADD3 R0, -R231, 0x1, -R133 ;  /* 0x00000001e7007810 */ /* 0x000fe80007ffe985 */
[----:B------:R-:W-:Y:S04]  /*108d0*/  IADD3 R0, -R228, R0, R227 ;  /* 0x00000000e4007210 */ /* 0x000fe80007ffe1e3 */
[----:B------:R-:W-:Y:S01]  /*108e0*/  IADD3 R169, R0, c[0x0][0x328], RZ ;  /* 0x0000ca0000a97a10 */ /* 0x000fe20007ffe0ff */
[----:B------:R-:W-:-:S05]  /*108f0*/  BRA.DIV ~URZ, `(.L_x_2124) ;  /* 0x0000a8927f007947 */ /* 0x000fca000b800000 */
[----:B------:R1:W2:Y:S02]  /*10900*/  SHFL.IDX PT, R3, R132, RZ, 0x1c1f ;  /* 0x001c1fff84037589 */ /* 0x0002a400000e0000 */
.L_x_2233:
[----:B------:R-:W-:Y:S02]  /*10910*/  IMAD.MOV.U32 R2, RZ, RZ, c[0x0][0x32c] ;  /* 0x0000cb00ff027624 */ /* 0x000fe400078e00ff */
[----:B------:R-:W-:Y:S03]  /*10920*/  IMAD.IADD R168, R168, 0x1, R0 ;  /* 0x00000001a8a87824 */ /* 0x000fe600078e0200 */
[----:B------:R-:W-:Y:S02]  /*10930*/  ISETP.GE.AND P0, PT, R2, 0x1, PT ;  /* 0x000000010200780c */ /* 0x000fe40003f06270 */
[-C--:B--2---:R-:W-:Y:S02]  /*10940*/  IADD3 R2, R169, R3.reuse, RZ ;  /* 0x00000003a9027210 */ /* 0x084fe40007ffe0ff */
[----:B------:R-:W-:Y:S09]  /*10950*/  IADD3 R0, R168, R3, RZ ;  /* 0x00000003a8007210 */ /* 0x000ff20007ffe0ff */
        /* <DEDUP_REMOVED lines=14> */
.L_x_2127:
[----:B------:R-:W-:Y:S04]  /*10a40*/  MOV R170, 0x1 ;  /* 0x0000000100aa7802 */ /* 0x000fe80000000f00 */
[----:B------:R-:W-:Y:S11]  /*10a50*/  ISETP.NE.AND P0, PT, R170, c[0x0][0x32c], PT ;  /* 0x0000cb00aa007a0c */ /* 0x000ff60003f05270 */
[----:B------:R-:W-:Y:S02]  /*10a60*/  @!UPT UIADD3 URZ, URZ, URZ, URZ ;  /* 0x0000003f3f3ff290 */ /* 0x000fe4000fffe03f */
[----:B------:R-:W-:Y:S05]  /*10a70*/  @P0 IMAD.HI.U32 R170, R3, c[0x0][0x330], RZ ;  /* 0x0000cc0003aa0a27 */ /* 0x000fea00078e00ff */
[----:B------:R-:W-:Y:S02]  /*10a80*/  @P0 SHF.R.U32.HI R3, RZ, c[0x0][0x334], R170 ;  /* 0x0000cd00ff030a19 */ /* 0x000fe400000116aa */
.L_x_2128:
[----:B------:R-:W-:Y:S05]  /*10a90*/  BSYNC B0 ;  /* 0x0000000000007941 */ /* 0x000fea0003800000 */
.L_x_2126:
[----:B------:R-:W-:Y:S04]  /*10aa0*/  IMAD R3, R3, c[0x0][0x32c], -R133 ;  /* 0x0000cb0003037a24 */ /* 0x000fe800078e0a85 */
[----:B------:R-:W-:Y:S05]  /*10ab0*/  IMAD.IADD R3, R3, 0x1, -R231 ;  /* 0x0000000103037824 */ /* 0x000fea00078e0ae7 */
[----:B------:R-:W-:Y:S02]  /*10ac0*/  IMNMX R0, R0, R3, !PT ;  /* 0x0000000300007217 */ /* 0x000fe40007800200 */
[----:B------:R-:W-:Y:S04]  /*10ad0*/  IADD3 R3, R3, c[0x0][0x32c], RZ ;  /* 0x0000cb0003037a10 */ /* 0x000fe80007ffe0ff */
[----:B------:R-:W-:Y:S02]  /*10ae0*/  IMNMX R2, R2, R3, PT ;  /* 0x0000000302027217 */ /* 0x000fe40003800200 */
.L_x_2125:
        /* <DEDUP_REMOVED lines=51> */
.L_x_2234:
        /* <DEDUP_REMOVED lines=19> */
.L_x_2132:
[----:B------:R-:W-:Y:S04]  /*10f50*/  MOV R4, 0x1 ;  /* 0x0000000100047802 */ /* 0x000fe80000000f00 */
[----:B------:R-:W-:Y:S11]  /*10f60*/  ISETP.NE.AND P0, PT, R4, c[0x0][0x32c], PT ;  /* 0x0000cb0004007a0c */ /* 0x000ff60003f05270 */
[----:B------:R-:W-:Y:S02]  /*10f70*/  @!UPT UIADD3 URZ, URZ, URZ, URZ ;  /* 0x0000003f3f3ff290 */ /* 0x000fe4000fffe03f */
[----:B------:R-:W-:Y:S05]  /*10f80*/  @P0 IMAD.HI.U32 R4, R3, c[0x0][0x330], RZ ;  /* 0x0000cc0003040a27 */ /* 0x000fea00078e00ff */
[----:B------:R-:W-:Y:S02]  /*10f90*/  @P0 SHF.R.U32.HI R3, RZ, c[0x0][0x334], R4 ;  /* 0x0000cd00ff030a19 */ /* 0x000fe40000011604 */
.L_x_2133:
[----:B------:R-:W-:Y:S05]  /*10fa0*/  BSYNC B0 ;  /* 0x0000000000007941 */ /* 0x000fea0003800000 */
.L_x_2131:
[----:B------:R-:W-:Y:S04]  /*10fb0*/  IMAD R133, R3, c[0x0][0x32c], -R133 ;  /* 0x0000cb0003857a24 */ /* 0x000fe800078e0a85 */
[----:B------:R-:W-:Y:S05]  /*10fc0*/  IMAD.IADD R3, R133, 0x1, -R231 ;  /* 0x0000000185037824 */ /* 0x000fea00078e0ae7 */
[----:B------:R-:W-:Y:S02]  /*10fd0*/  IMNMX R0, R0, R3, !PT ;  /* 0x0000000300007217 */ /* 0x000fe40007800200 */
[----:B------:R-:W-:Y:S04]  /*10fe0*/  IADD3 R3, R3, c[0x0][0x32c], RZ ;  /* 0x0000cb0003037a10 */ /* 0x000fe80007ffe0ff */
[----:B------:R-:W-:Y:S02]  /*10ff0*/  IMNMX R2, R2, R3, PT ;  /* 0x0000000302027217 */ /* 0x000fe40003800200 */
.L_x_2130:
        /* <DEDUP_REMOVED lines=82> */
.L_x_2235:
[----:B-12---:R-:W-:Y:S01]  /*11520*/  FMNMX.FTZ R132, R132, R0, !PT ;  /* 0x0000000084847209 */ /* 0x006fe20007810000 */
[----:B------:R-:W-:-:S05]  /*11530*/  BRA.DIV ~URZ, `(.L_x_2135) ;  /* 0x00009d727f007947 */ /* 0x000fca000b800000 */
[----:B------:R-:W1:Y:S02]  /*11540*/  SHFL.BFLY PT, R0, R132, 0x1, 0x1f ;  /* 0x0c201f0084007f89 */ /* 0x000e6400000e0000 */
[----:B-1----:R-:W-:Y:S02]  /*11550*/  FMNMX.FTZ R133, R132, R0, !PT ;  /* 0x0000000084857209 */ /* 0x002fe40007810000 */
[----:B------:R-:W1:Y:S02]  /*11560*/  SHFL.BFLY PT, R0, R4, 0x2, 0x1f ;  /* 0x0c401f0004007f89 */ /* 0x000e6400000e0000 */
[----:B-1----:R-:W-:Y:S05]  /*11570*/  FMNMX.FTZ R4, R4, R0, !PT ;  /* 0x0000000004047209 */ /* 0x002fea0007810000 */
[----:B------:R1:W2:Y:S02]  /*11580*/  SHFL.BFLY PT, R0, R4, 0x1, 0x1f ;  /* 0x0c201f0004007f89 */ /* 0x0002a400000e0000 */
.L_x_2236:
        /* <DEDUP_REMOVED lines=29> */
[----:B------:R-:W1:Y:S02]  /*11760*/  MUFU.EX2 R23, R23 ;  /* 0x0000001700177308 */ /* 0x000e640000000800 */
[----:B-1----:R-:W-:Y:S01]  /*11770*/  F2FP.PACK_AB R170, R23, R22 ;  /* 0x0000001617aa723e */ /* 0x002fe200000000ff */
        /* <DEDUP_REMOVED lines=13> */
[--C-:B------:R-:W-:Y:S02]  /*11850*/  FFMA.FTZ R16, R16, c[0x0][0x2d0], -R4.reuse ;  /* 0x0000b40010107a23 */ /* 0x100fe40000010804 */
[--C-:B------:R-:W-:Y:S02]  /*11860*/  FFMA.FTZ R190, R7, c[0x0][0x2d0], -R4.reuse ;  /* 0x0000b40007be7a23 */ /* 0x100fe40000010804 */
[--C-:B------:R-:W-:Y:S02]  /*11870*/  FFMA.FTZ R18, R24, c[0x0][0x2d0], -R4.reuse ;  /* 0x0000b40018127a23 */ /* 0x100fe40000010804 */
[--C-:B------:R-:W-:Y:S01]  /*11880*/  FFMA.FTZ R132, R21, c[0x0][0x2d0], -R4.reuse ;  /* 0x0000b40015847a23 */ /* 0x100fe20000010804 */
        /* <DEDUP_REMOVED lines=332> */
[----:B------:R-:W-:Y:S01]  /*12d50*/  FADD.FTZ R2, R172, R0 ;  /* 0x00000000ac027221 */ /* 0x000fe20000010000 */
[----:B------:R-:W-:Y:S03]  /*12d60*/  IADD3 R0, R216, -0x1, RZ ;  /* 0xffffffffd8007810 */ /* 0x000fe60007ffe0ff */
[C---:B------:R-:W-:Y:S01]  /*12d70*/  HMMA.16816.F32 R64, R136.reuse, R146, R64 ;  /* 0x000000928840723c */ /* 0x040fe20000001840 */
[----:B------:R-:W2:Y:S03]  /*12d80*/  LDSM.16.MT88.4 R144, [R207+0x5000] ;  /* 0x00500000cf90783b */ /* 0x000ea60000004200 */
[----:B------:R-:W-:Y:S01]  /*12d90*/  FADD.FTZ R220, R132, R2 ;  /* 0x0000000284dc7221 */ /* 0x000fe20000010000 */
[----:B------:R-:W-:Y:S03]  /*12da0*/  MOV R216, R0 ;  /* 0x0000000000d87202 */ /* 0x000fe60000000f00 */
        /* <DEDUP_REMOVED lines=68> */
[----:B------:R-:W-:Y:S07]  /*131f0*/  @!UPT UIADD3 URZ, URZ, URZ, URZ ;  /* 0x0000003f3f3ff290 */ /* 0x000fee000fffe03f */
[----:B------:R-:W-:-:S11]  /*13200*/  @P0 BRA `(.L_x_2136) ;  /* 0xffffbdc000000947 */ /* 0x000fd6000383ffff */
.L_x_2118:
[----:B------:R-:W-:Y:S05]  /*13210*/  BRA.DIV ~URZ, `(.L_x_2137) ;  /* 0x000081727f007947 */ /* 0x000fea000b800000 */
[----:B------:R1:W2:Y:S02]  /*13220*/  SHFL.BFLY PT, R0, R222, 0x2, 0x1f ;  /* 0x0c401f00de007f89 */ /* 0x0002a400000e0000 */
.L_x_2237:
[----:B--2---:R-:W-:Y:S01]  /*13230*/  FADD.FTZ R4, R0, R222 ;  /* 0x000000de00047221 */ /* 0x004fe20000010000 */
[----:B------:R-:W-:Y:S05]  /*13240*/  BRA.DIV ~URZ, `(.L_x_2138) ;  /* 0x000081927f007947 */ /* 0x000fea000b800000 */
[----:B------:R-:W2:Y:S02]  /*13250*/  SHFL.BFLY PT, R0, R220, 0x2, 0x1f ;  /* 0x0c401f00dc007f89 */ /* 0x000ea400000e0000 */
[----:B--2---:R-:W-:-:S02]  /*13260*/  FADD.FTZ R5, R0, R220 ;  /* 0x000000dc00057221 */ /* 0x004fc40000010000 */
[----:B------:R-:W2:Y:S04]  /*13270*/  SHFL.BFLY PT, R0, R4, 0x1, 0x1f ;  /* 0x0c201f0004007f89 */ /* 0x000ea800000e0000 */
[----:B------:R3:W4:Y:S01]  /*13280*/  SHFL.BFLY PT, R3, R5, 0x1, 0x1f ;  /* 0x0c201f0005037f89 */ /* 0x00072200000e0000 */
[----:B--2---:R-:W-:-:S05]  /*13290*/  FADD.FTZ R4, R4, R0 ;  /* 0x0000000004047221 */ /* 0x004fca0000010000 */
.L_x_2238:
        /* <DEDUP_REMOVED lines=148> */
.L_x_2047:
        /* <DEDUP_REMOVED lines=16> */
[----:B---3--:R-:W-:-:S06]  /*13ce0*/  IADD3 R248, R3, c[0x0][0xc], R2 ;  /* 0x0000030003f87a10 */ /* 0x008fcc0007ffe002 */
.L_x_2140:
[----:B------:R-:W-:Y:S05]  /*13cf0*/  BSYNC B0 ;  /* 0x0000000000007941 */ /* 0x000fea0003800000 */
.L_x_2139:
[----:B------:R-:W-:Y:S01]  /*13d00*/  PRMT R0, R0, 0x9910, RZ ;  /* 0x0000991000007816 */ /* 0x000fe200000000ff */
[----:B------:R-:W-:Y:S01]  /*13d10*/  BSSY B1, `(.L_x_2141) ;  /* 0x000045e000017945 */ /* 0x000fe20003800000 */
[----:B------:R-:W-:Y:S02]  /*13d20*/  IMAD.MOV.U32 R110, RZ, RZ, R248 ;  /* 0x000000ffff6e7224 */ /* 0x000fe400078e00f8 */
[----:B------:R-:W-:-:S13]  /*13d30*/  ISETP.NE.AND P0, PT, R0, RZ, PT ;  /* 0x000000ff0000720c */ /* 0x000fda0003f05270 */
[----:B------:R-:W-:Y:S05]  /*13d40*/  @!P0 BRA `(.L_x_2142) ;  /* 0x000037d000008947 */ /* 0x000fea0003800000 */
[----:B------:R-:W2:Y:S04]  /*13d50*/  LDL R10, [R1+0x4] ;  /* 0x00000400010a7983 */ /* 0x000ea80000100800 */
[----:B------:R-:W4:Y:S04]  /*13d60*/  LDL R9, [R1+0x8] ;  /* 0x0000080001097983 */ /* 0x000f280000100800 */
[----:B---3--:R-:W3:Y:S04]  /*13d70*/  LDL R8, [R1+0x10] ;  /* 0x0000100001087983 */ /* 0x008ee80000100800 */
[----:B------:R-:W3:Y:S04]  /*13d80*/  LDL R7, [R1+0xc] ;  /* 0x00000c0001077983 */ /* 0x000ee80000100800 */
[----:B------:R-:W3:Y:S04]  /*13d90*/  LDL R6, [R1+0x20] ;  /* 0x0000200001067983 */ /* 0x000ee80000100800 */
[----:B------:R-:W3:Y:S04]  /*13da0*/  LDL R5, [R1+0x18] ;  /* 0x0000180001057983 */ /* 0x000ee80000100800 */
[----:B------:R-:W3:Y:S04]  /*13db0*/  LDL R4, [R1+0x1c] ;  /* 0x00001c0001047983 */ /* 0x000ee80000100800 */
[----:B------:R-:W3:Y:S01]  /*13dc0*/  LDL R3, [R1+0x14] ;  /* 0x0000140001037983 */ /* 0x000ee20000100800 */
[----:B------:R-:W-:Y:S01]  /*13dd0*/  WARPSYNC 0xffffffff ;  /* 0xffffffff00007948 */ /* 0x000fe20003800000 */
[----:B------:R-:W-:Y:S01]  /*13de0*/  F2FP.PACK_AB R2, R23, R22 ;  /* 0x000000161702723e */ /* 0x000fe200000000ff */
[----:B-1----:R-:W-:Y:S01]  /*13df0*/  IMAD.MOV.U32 R14, RZ, RZ, c[0x0][0x388] ;  /* 0x0000e200ff0e7624 */ /* 0x002fe200078e00ff */
[----:B------:R-:W-:Y:S01]  /*13e00*/  BAR.SYNC.DEFER_BLOCKING 0x1, 0x100 ;  /* 0x0044000000007b1d */ /* 0x000fe20000010000 */
[----:B------:R-:W-:-:S02]  /*13e10*/  F2FP.PACK_AB R0, R29, R28 ;  /* 0x0000001c1d00723e */ /* 0x000fc400000000ff */
[----:B------:R-:W-:Y:S02]  /*13e20*/  ISETP.NE.U32.AND P0, PT, RZ, c[0x0][0x508], PT ;  /* 0x00014200ff007a0c */ /* 0x000fe40003f05070 */
[----:B------:R-:W-:Y:S02]  /*13e30*/  ISETP.NE.U32.AND P2, PT, RZ, c[0x0][0x500], PT ;  /* 0x00014000ff007a0c */ /* 0x000fe40003f45070 */
[----:B------:R-:W-:Y:S02]  /*13e40*/  ISETP.NE.AND.EX P1, PT, RZ, c[0x0][0x50c], PT, P0 ;  /* 0x00014300ff007a0c */ /* 0x000fe40003f25300 */
[----:B------:R-:W-:Y:S01]  /*13e50*/  ISETP.NE.AND.EX P2, PT, RZ, c[0x0][0x504], PT, P2 ;  /* 0x00014100ff007a0c */ /* 0x000fe20003f45320 */
[----:B--2---:R1:W-:Y:S04]  /*13e60*/  STS [R10], R2 ;  /* 0x000000020a007388 */ /* 0x0043e80000000800 */
[----:B------:R2:W-:Y:S01]  /*13e70*/  STS [R10+0x400], R0 ;  /* 0x000400000a007388 */ /* 0x0005e20000000800 */
[----:B-1----:R-:W-:-:S02]  /*13e80*/  F2FP.PACK_AB R2, R25, R24 ;  /* 0x000000181902723e */ /* 0x002fc400000000ff */
[----:B--2---:R-:W-:-:S03]  /*13e90*/  F2FP.PACK_AB R0, R129, R128 ;  /* 0x000000808100723e */ /* 0x004fc600000000ff */
[----:B----4-:R1:W-:Y:S04]  /*13ea0*/  STS [R9], R2 ;  /* 0x0000000209007388 */ /* 0x0103e80000000800 */
[----:B------:R2:W-:Y:S01]  /*13eb0*/  STS [R9+0x400], R0 ;  /* 0x0004000009007388 */ /* 0x0005e20000000800 */
[----:B-1----:R-:W-:Y:S02]  /*13ec0*/  F2FP.PACK_AB R2, R27, R26 ;  /* 0x0000001a1b02723e */ /* 0x002fe400000000ff */
[----:B--2---:R-:W-:-:S03]  /*13ed0*/  F2FP.PACK_AB R0, R117, R116 ;  /* 0x000000747500723e */ /* 0x004fc600000000ff */
[----:B---3--:R1:W-:Y:S04]  /*13ee0*/  STS [R8], R2 ;  /* 0x0000000208007388 */ /* 0x0083e80000000800 */
        /* <DEDUP_REMOVED lines=115> */
[----:B------:R-:W-:Y:S01]  /*14620*/  STS [R3+0xc000], R2 ;  /* 0x00c0000203007388 */ /* 0x000fe20000000800 */
[----:B------:R-:W-:-:S03]  /*14630*/  IMAD.MOV.U32 R4, RZ, RZ, 0x4 ;  /* 0x00000004ff047424 */ /* 0x000fc600078e00ff */
[----:B------:R1:W-:Y:S02]  /*14640*/  STS [R3+0xc400], R0 ;  /* 0x00c4000003007388 */ /* 0x0003e40000000800 */
[----:B-1----:R-:W-:Y:S02]  /*14650*/  @P1 IMAD.WIDE R2, R251, R4, c[0x0][0x508] ;  /* 0x00014200fb021625 */ /* 0x002fe400078e0204 */
[----:B------:R-:W-:Y:S02]  /*14660*/  BAR.SYNC.DEFER_BLOCKING 0x1, 0x100 ;  /* 0x0044000000007b1d */ /* 0x000fe40000010000 */
[----:B------:R-:W-:-:S04]  /*14670*/  IMAD.MOV.U32 R0, RZ, RZ, RZ ;  /* 0x000000ffff007224 */ /* 0x000fc800078e00ff */
[----:B------:R1:W5:Y:S02]  /*14680*/  @P1 LDG.E R14, [R2.64] ;  /* 0x00000006020e1981 */ /* 0x000364000c1e1900 */
[----:B-1----:R-:W-:-:S05]  /*14690*/  IMAD.WIDE R2, R251, R4, c[0x0][0x500] ;  /* 0x00014000fb027625 */ /* 0x002fca00078e0204 */
        /* <DEDUP_REMOVED lines=8> */
.L_x_2143:
[----:B------:R-:W2:Y:S01]  /*14720*/  LDL R9, [R1+0x24] ;  /* 0x0000240001097983 */ /* 0x000ea20000100800 */
[----:B------:R-:W-:Y:S01]  /*14730*/  IMAD.MOV.U32 R15, RZ, RZ, 0x368 ;  /* 0x00000368ff0f7424 */ /* 0x000fe200078e00ff */
[----:B------:R-:W-:Y:S02]  /*14740*/  ISETP.GT.AND P2, PT, R5, 0x1, PT ;  /* 0x000000010500780c */ /* 0x000fe40003f44270 */
[----:B------:R-:W3:Y:S01]  /*14750*/  LDL R114, [R1+0x2c] ;  /* 0x00002c0001727983 */ /* 0x000ee20000100800 */
[----:B------:R-:W-:-:S02]  /*14760*/  ISETP.NE.U32.AND P0, PT, RZ, c[0x0][0x500], PT ;  /* 0x00014000ff007a0c */ /* 0x000fc40003f05070 */
[----:B------:R-:W-:Y:S02]  /*14770*/  SEL R15, R15, 0x328, P2 ;  /* 0x000003280f0f7807 */ /* 0x000fe40001000000 */
[----:B------:R-:W-:Y:S02]  /*14780*/  ISETP.NE.AND.EX P0, PT, RZ, c[0x0][0x504], PT, P0 ;  /* 0x00014100ff007a0c */ /* 0x000fe40003f05300 */
[----:B------:R-:W4:Y:S01]  /*14790*/  LDC.64 R4, c[0x0][R15+0x170] ;  /* 0x00005c000f047b82 */ /* 0x000f220000000a00 */
[----:B-1----:R-:W-:Y:S02]  /*147a0*/  SHF.R.S32.HI R2, RZ, 0x1f, R251 ;  /* 0x0000001fff027819 */ /* 0x002fe400000114fb */
[----:B------:R-:W-:Y:S02]  /*147b0*/  SEL R8, R251, RZ, !P0 ;  /* 0x000000fffb087207 */ /* 0x000fe40004000000 */
[----:B------:R-:W-:Y:S02]  /*147c0*/  SEL R3, R2, RZ, !P0 ;  /* 0x000000ff02037207 */ /* 0x000fe40004000000 */
[----:B------:R-:W-:Y:S01]  /*147d0*/  LOP3.LUT R11, R250, 0xffff, RZ, 0xc0, !PT ;  /* 0x0000fffffa0b7812 */ /* 0x000fe200078ec0ff */
[----:B------:R-:W1:Y:S01]  /*147e0*/  LDC.64 R12, c[0x0][R15+0x168] ;  /* 0x00005a000f0c7b82 */ /* 0x000e620000000a00 */
[----:B-----5:R-:W-:-:S07]  /*147f0*/  SHF.R.S32.HI R10, RZ, 0x1f, R0 ;  /* 0x0000001fff0a7819 */ /* 0x020fce0000011400 */
[----:B------:R-:W2:Y:S01]  /*14800*/  LDC.64 R16, c[0x0][R15+0x178] ;  /* 0x00005e000f107b82 */ /* 0x000ea20000000a00 */
[----:B----4-:R-:W-:-:S04]  /*14810*/  IMAD R2, R5, R8, RZ ;  /* 0x0000000805027224 */ /* 0x010fc800078e02ff */
[C---:B------:R-:W-:Y:S02]  /*14820*/  IMAD R7, R4.reuse, R3, R2 ;  /* 0x0000000304077224 */ /* 0x040fe400078e0202 */
[----:B------:R-:W-:-:S04]  /*14830*/  IMAD.WIDE.U32 R2, R4, R8, RZ ;  /* 0x0000000804027225 */ /* 0x000fc800078e00ff */
[----:B-1----:R-:W-:-:S04]  /*14840*/  IMAD.WIDE.U32 R4, R12, R11, RZ ;  /* 0x0000000b0c047225 */ /* 0x002fc800078e00ff */
[----:B------:R-:W-:Y:S01]  /*14850*/  IMAD R6, R13, R11, RZ ;  /* 0x0000000b0d067224 */ /* 0x000fe200078e02ff */
[----:B------:R-:W-:Y:S01]  /*14860*/  IADD3 R12, P1, P0, R2, R4, R0 ;  /* 0x00000004020c7210 */ /* 0x000fe2000783e000 */
[----:B------:R-:W-:Y:S02]  /*14870*/  IMAD.MOV.U32 R2, RZ, RZ, c[0x0][0x4e8] ;  /* 0x00013a00ff027624 */ /* 0x000fe400078e00ff */
[----:B------:R-:W-:Y:S02]  /*14880*/  IMAD.IADD R7, R3, 0x1, R7 ;  /* 0x0000000103077824 */ /* 0x000fe400078e0207 */
[----:B------:R-:W-:Y:S01]  /*14890*/  IMAD.IADD R4, R5, 0x1, R6 ;  /* 0x0000000105047824 */ /* 0x000fe200078e0206 */
[----:B------:R-:W-:-:S04]  /*148a0*/  ISETP.NE.AND P3, PT, R2, 0x1, PT ;  /* 0x000000010200780c */ /* 0x000fc80003f65270 */
[----:B------:R-:W-:Y:S01]  /*148b0*/  IADD3.X R7, R7, R4, R10, P1, P0 ;  /* 0x0000000407077210 */ /* 0x000fe20000fe040a */
[----:B------:R-:W1:Y:S02]  /*148c0*/  S2R R115, SR_TID.X ;  /* 0x0000000000737919 */ /* 0x000e640000002100 */
[----:B-1----:R-:W-:-:S04]  /*148d0*/  SHF.R.S32.HI R111, RZ, 0x1f, R115 ;  /* 0x0000001fff6f7819 */ /* 0x002fc80000011473 */
[----:B------:R-:W-:-:S04]  /*148e0*/  LEA.HI R111, R111, R115, RZ, 0x5 ;  /* 0x000000736f6f7211 */ /* 0x000fc800078f28ff */
[----:B------:R-:W-:-:S05]  /*148f0*/  LOP3.LUT R111, R111, 0xffffffe0, RZ, 0xc0, !PT ;  /* 0xffffffe06f6f7812 */ /* 0x000fca00078ec0ff */
[----:B------:R-:W-:Y:S01]  /*14900*/  IMAD.IADD R111, R115, 0x1, -R111 ;  /* 0x00000001736f7824 */ /* 0x000fe200078e0a6f */
[----:B--2---:R-:W-:Y:S01]  /*14910*/  SEL R2, R9, RZ, P2 ;  /* 0x000000ff09027207 */ /* 0x004fe20001000000 */
[----:B------:R-:W-:-:S04]  /*14920*/  IMAD.IADD R9, R243, 0x1, R242 ;  /* 0x00000001f3097824 */ /* 0x000fc800078e02f2 */
[----:B------:R-:W-:-:S04]  /*14930*/  @P3 IMAD.HI.U32 R3, R9, c[0x0][0x4ec], RZ ;  /* 0x00013b0009033a27 */ /* 0x000fc800078e00ff */
[-C--:B------:R-:W-:Y:S02]  /*14940*/  IMAD R6, R17, R2.reuse, RZ ;  /* 0x0000000211067224 */ /* 0x080fe400078e02ff */
[----:B------:R-:W-:-:S04]  /*14950*/  IMAD.WIDE.U32 R4, R16, R2, RZ ;  /* 0x0000000210047225 */ /* 0x000fc800078e00ff */
[----:B------:R-:W-:Y:S01]  /*14960*/  IMAD.MOV.U32 R2, RZ, RZ, R9 ;  /* 0x000000ffff027224 */ /* 0x000fe200078e0009 */
[----:B------:R-:W-:-:S04]  /*14970*/  @P3 SHF.R.U32.HI R2, RZ, c[0x0][0x4f0], R3 ;  /* 0x00013c00ff023a19 */ /* 0x000fc80000011603 */
[----:B------:R-:W-:Y:S02]  /*14980*/  IADD3 R4, P1, P0, R2, R12, R4 ;  /* 0x0000000c02047210 */ /* 0x000fe4000783e004 */
[----:B------:R-:W1:Y:S01]  /*14990*/  LDC.64 R12, c[0x0][R15+0x160] ;  /* 0x000058000f0c7b82 */ /* 0x000e620000000a00 */
[--C-:B------:R-:W-:Y:S01]  /*149a0*/  SHF.R.S32.HI R3, RZ, 0x1f, R2.reuse ;  /* 0x0000001fff037819 */ /* 0x100fe20000011402 */
[----:B------:R-:W-:Y:S02]  /*149b0*/  IMAD.MOV R2, RZ, RZ, -R2 ;  /* 0x000000ffff027224 */ /* 0x000fe400078e0a02 */
[----:B------:R-:W-:Y:S02]  /*149c0*/  IMAD.IADD R6, R5, 0x1, R6 ;  /* 0x0000000105067824 */ /* 0x000fe400078e0206 */
[----:B------:R-:W-:-:S03]  /*149d0*/  IMAD R2, R2, c[0x0][0x4e8], R9 ;  /* 0x00013a0002027a24 */ /* 0x000fc600078e0209 */
[----:B------:R-:W-:Y:S02]  /*149e0*/  IADD3.X R5, R3, R7, R6, P1, P0 ;  /* 0x0000000703057210 */ /* 0x000fe40000fe0406 */
[----:B------:R-:W-:Y:S01]  /*149f0*/  SHF.R.S32.HI R6, RZ, 0x1f, R2 ;  /* 0x0000001fff067819 */ /* 0x000fe20000011402 */
        /* <DEDUP_REMOVED lines=8> */
[----:B------:R-:W-:-:S04]  /*14a80*/  LEA R4, P0, R2, R4, 0x2 ;  /* 0x0000000402047211 */ /* 0x000fc800078010ff */
[----:B------:R-:W-:Y:S01]  /*14a90*/  LEA.HI.X R2, R2, R5, R3, 0x2, P0 ;  /* 0x0000000502027211 */ /* 0x000fe200000f1403 */
[----:B------:R-:W-:Y:S04]  /*14aa0*/  SHFL.IDX PT, R6, R4, RZ, 0x1c1f ;  /* 0x001c1fff04067589 */ /* 0x000fe800000e0000 */
[----:B------:R-:W1:Y:S01]  /*14ab0*/  SHFL.IDX PT, R7, R2, RZ, 0x1c1f ;  /* 0x001c1fff02077589 */ /* 0x000e6200000e0000 */
[----:B------:R-:W-:-:S03]  /*14ac0*/  IMAD R13, R14, c[0x0][0x4e8], RZ ;  /* 0x00013a000e0d7a24 */ /* 0x000fc600078e02ff */
[----:B------:R-:W-:Y:S01]  /*14ad0*/  SHFL.IDX PT, R4, R4, 0x1, 0x1c1f ;  /* 0x003c1f0004047f89 */ /* 0x000fe200000e0000 */
[----:B------:R-:W-:-:S03]  /*14ae0*/  LOP3.LUT P0, RZ, R111, 0x3, RZ, 0xc0, !PT ;  /* 0x000000036fff7812 */ /* 0x000fc6000780c0ff */
[----:B------:R3:W2:Y:S02]  /*14af0*/  SHFL.IDX PT, R5, R2, 0x1, 0x1c1f ;  /* 0x003c1f0002057f89 */ /* 0x0006a400000e0000 */
[----:B---3--:R-:W-:-:S05]  /*14b00*/  IMAD.IADD R2, R114, 0x1, R242 ;  /* 0x0000000172027824 */ /* 0x008fca00078e02f2 */
        /* <DEDUP_REMOVED lines=9> */
[----:B-1----:R-:W-:Y:S01]  /*14ba0*/  IMAD R4, R10, c[0x0][0x3a0], RZ ;  /* 0x0000e8000a047a24 */ /* 0x002fe200078e02ff */
[----:B------:R-:W-:Y:S01]  /*14bb0*/  SHF.R.S32.HI R5, RZ, 0x1f, R8 ;  /* 0x0000001fff057819 */ /* 0x000fe20000011408 */
[C---:B------:R-:W-:Y:S01]  /*14bc0*/  IMAD.WIDE.U32 R2, R0.reuse, c[0x0][0x3a0], RZ ;  /* 0x0000e80000027a25 */ /* 0x040fe200078e00ff */
[----:B------:R1:W2:Y:S03]  /*14bd0*/  LDS.128 R28, [R215+0x80] ;  /* 0x00008000d71c7984 */ /* 0x0002a60000000c00 */
[----:B------:R-:W-:Y:S01]  /*14be0*/  IMAD R0, R0, c[0x0][0x3a4], R4 ;  /* 0x0000e90000007a24 */ /* 0x000fe200078e0204 */
[----:B------:R-:W-:Y:S01]  /*14bf0*/  IADD3 R4, R229, R242, RZ ;  /* 0x000000f2e5047210 */ /* 0x000fe20007ffe0ff */
        /* <DEDUP_REMOVED lines=41> */
.L_x_2239:
[----:B------:R-:W-:Y:S05]  /*14e90*/  BRA.DIV ~URZ, `(.L_x_2146) ;  /* 0x000066b27f007947 */ /* 0x000fea000b800000 */
[----:B------:R4:W2:Y:S02]  /*14ea0*/  SHFL.IDX PT, R0, R14, RZ, 0x181f ;  /* 0x00181fff0e007589 */ /* 0x0008a400000e0000 */
.L_x_2240:
[----:B------:R-:W-:Y:S01]  /*14eb0*/  IADD3 R12, R252, R242, RZ ;  /* 0x000000f2fc0c7210 */ /* 0x000fe20007ffe0ff */
        /* <DEDUP_REMOVED lines=23> */
.L_x_2148:
[----:B------:R-:W-:Y:S05]  /*15030*/  BSYNC B0 ;  /* 0x0000000000007941 */ /* 0x000fea0003800000 */
.L_x_2147:
[----:B------:R-:W-:Y:S05]  /*15040*/  BRA.DIV ~URZ, `(.L_x_2149) ;  /* 0x000065727f007947 */ /* 0x000fea000b800000 */
[----:B---3--:R3:W4:Y:S04]  /*15050*/  SHFL.IDX PT, R4, R5, 0x1, 0x181f ;  /* 0x00381f0005047f89 */ /* 0x00872800000e0000 */
[----:B--2---:R3:W2:Y:S02]  /*15060*/  SHFL.IDX PT, R0, R14, 0x1, 0x181f ;  /* 0x00381f000e007f89 */ /* 0x0046a400000e0000 */
.L_x_2241:
        /* <DEDUP_REMOVED lines=24> */
.L_x_2151:
[----:B------:R-:W-:Y:S05]  /*151f0*/  BSYNC B0 ;  /* 0x0000000000007941 */ /* 0x000fea0003800000 */
.L_x_2150:
[----:B------:R-:W-:Y:S05]  /*15200*/  BRA.DIV ~URZ, `(.L_x_2152) ;  /* 0x000064827f007947 */ /* 0x000fea000b800000 */
[----:B----4-:R4:W3:Y:S02]  /*15210*/  SHFL.IDX PT, R4, R5, 0x2, 0x181f ;  /* 0x00581f0005047f89 */ /* 0x0108e400000e0000 */
.L_x_2242:
[----:B------:R-:W-:Y:S05]  /*15220*/  BRA.DIV ~URZ, `(.L_x_2153) ;  /* 0x000064d27f007947 */ /* 0x000fea000b800000 */
[----:B--2---:R2:W4:Y:S02]  /*15230*/  SHFL.IDX PT, R0, R14, 0x2, 0x181f ;  /* 0x00581f000e007f89 */ /* 0x00452400000e0000 */
.L_x_2243:
        /* <DEDUP_REMOVED lines=24> */
.L_x_2155:
[----:B------:R-:W-:Y:S05]  /*153c0*/  BSYNC B0 ;  /* 0x0000000000007941 */ /* 0x000fea0003800000 */
.L_x_2154:
[----:B------:R-:W-:Y:S05]  /*153d0*/  BRA.DIV ~URZ, `(.L_x_2156) ;  /* 0x000063927f007947 */ /* 0x000fea000b800000 */
[----:B---3--:R3:W1:Y:S04]  /*153e0*/  SHFL.IDX PT, R4, R5, 0x3, 0x181f ;  /* 0x00781f0005047f89 */ /* 0x00866800000e0000 */
[----:B----4-:R3:W4:Y:S02]  /*153f0*/  SHFL.IDX PT, R0, R14, 0x3, 0x181f ;  /* 0x00781f000e007f89 */ /* 0x01072400000e0000 */
.L_x_2244:
        /* <DEDUP_REMOVED lines=10> */
[-C--:B------:R-:W-:Y:S02]  /*154a0*/  @!P1 LEA R6, P4, R224, R0.reuse, 0x1 ;  /* 0x00000000e0069211 */ /* 0x080fe400078808ff */
[C---:B------:R-:W-:Y:S02]  /*154b0*/  @!P0 LEA R2, P3, R223.reuse, R0, 0x1 ;  /* 0x00000000df028211 */ /* 0x040fe400078608ff */
        /* <DEDUP_REMOVED lines=13> */
.L_x_2144:
        /* <DEDUP_REMOVED lines=33> */
.L_x_2245:
[----:B------:R-:W-:Y:S05]  /*157a0*/  BRA.DIV ~URZ, `(.L_x_2159) ;  /* 0x000061027f007947 */ /* 0x000fea000b800000 */
[----:B------:R3:W4:Y:S02]  /*157b0*/  SHFL.IDX PT, R0, R12, RZ, 0x1c1f ;  /* 0x001c1fff0c007589 */ /* 0x00072400000e0000 */
.L_x_2246:
[----:B------:R-:W-:Y:S01]  /*157c0*/  BSSY B0, `(.L_x_2160) ;  /* 0x00000e0000007945 */ /* 0x000fe20003800000 */
[----:B------:R-:W-:Y:S05]  /*157d0*/  @P0 BRA `(.L_x_2161) ;  /* 0x00000de000000947 */ /* 0x000fea0003800000 */
[C---:B------:R-:W-:Y:S02]  /*157e0*/  ISETP.GE.AND P0, PT, R231.reuse, c[0x0][0x3c8], PT ;  /* 0x0000f200e7007a0c */ /* 0x040fe40003f06270 */
[C---:B------:R-:W-:Y:S02]  /*157f0*/  IADD3 R8, R231.reuse, 0x8, RZ ;  /* 0x00000008e7087810 */ /* 0x040fe40007ffe0ff */
[----:B------:R-:W-:Y:S02]  /*15800*/  SHF.R.S32.HI R6, RZ, 0x1f, R231 ;  /* 0x0000001fff067819 */ /* 0x000fe400000114e7 */
[----:B------:R-:W-:Y:S02]  /*15810*/  ISETP.GE.AND P2, PT, R8, c[0x0][0x3c8], PT ;  /* 0x0000f20008007a0c */ /* 0x000fe40003f46270 */
[----:B------:R-:W-:-:S02]  /*15820*/  IADD3 R7, R231, 0x10, RZ ;  /* 0x00000010e7077810 */ /* 0x000fc40007ffe0ff */
[C---:B------:R-:W-:Y:S02]  /*15830*/  IADD3 R9, R231.reuse, 0x8, RZ ;  /* 0x00000008e7097810 */ /* 0x040fe40007ffe0ff */
[C---:B------:R-:W-:Y:S02]  /*15840*/  IADD3 R13, R231.reuse, 0x20, RZ ;  /* 0x00000020e70d7810 */ /* 0x040fe40007ffe0ff */
[C---:B----4-:R-:W-:Y:S02]  /*15850*/  @!P0 LEA R2, P1, R231.reuse, R0, 0x2 ;  /* 0x00000000e7028211 */ /* 0x050fe400078210ff */
[----:B------:R-:W-:Y:S02]  /*15860*/  SHF.R.S32.HI R9, RZ, 0x1f, R9 ;  /* 0x0000001fff097819 */ /* 0x000fe40000011409 */
[----:B--2---:R-:W-:Y:S02]  /*15870*/  @!P0 LEA.HI.X R3, R231, R4, R6, 0x2, P1 ;  /* 0x00000004e7038211 */ /* 0x004fe400008f1406 */
[----:B------:R-:W-:-:S02]  /*15880*/  ISETP.GE.AND P1, PT, R7, c[0x0][0x3c8], PT ;  /* 0x0000f20007007a0c */ /* 0x000fc40003f26270 */
[----:B------:R-:W-:Y:S01]  /*15890*/  IADD3 R6, R231, 0x18, RZ ;  /* 0x00000018e7067810 */ /* 0x000fe20007ffe0ff */
[----:B------:R2:W-:Y:S01]  /*158a0*/  @!P0 ST.E.64 [R2.64], R22 ;  /* 0x0000001602008985 */ /* 0x0005e2000c101b06 */
[----:B------:R-:W-:Y:S02]  /*158b0*/  ISETP.GE.AND P3, PT, R13, c[0x0][0x3c8], PT ;  /* 0x0000f2000d007a0c */ /* 0x000fe40003f66270 */
[C---:B------:R-:W-:Y:S02]  /*158c0*/  IADD3 R10, R231.reuse, 0x30, RZ ;  /* 0x00000030e70a7810 */ /* 0x040fe40007ffe0ff */
[C---:B------:R-:W-:Y:S02]  /*158d0*/  IADD3 R15, R231.reuse, 0x20, RZ ;  /* 0x00000020e70f7810 */ /* 0x040fe40007ffe0ff */
[----:B------:R-:W-:Y:S02]  /*158e0*/  IADD3 R11, R231, 0x28, RZ ;  /* 0x00000028e70b7810 */ /* 0x000fe40007ffe0ff */
[----:B------:R-:W-:-:S02]  /*158f0*/  ISETP.GE.AND P4, PT, R10, c[0x0][0x3c8], PT ;  /* 0x0000f2000a007a0c */ /* 0x000fc40003f86270 */
[----:B------:R-:W-:Y:S02]  /*15900*/  SHF.R.S32.HI R15, RZ, 0x1f, R15 ;  /* 0x0000001fff0f7819 */ /* 0x000fe4000001140f */
[----:B------:R-:W-:Y:S02]  /*15910*/  SHF.R.S32.HI R11, RZ, 0x1f, R11 ;  /* 0x0000001fff0b7819 */ /* 0x000fe4000001140b */
[C---:B------:R-:W-:Y:S02]  /*15920*/  IADD3 R16, R231.reuse, 0xa0, RZ ;  /* 0x000000a0e7107810 */ /* 0x040fe40007ffe0ff */
[----:B------:R-:W-:Y:S02]  /*15930*/  IADD3 R17, R231, 0xc0, RZ ;  /* 0x000000c0e7117810 */ /* 0x000fe40007ffe0ff */
[----:B------:R-:W-:Y:S02]  /*15940*/  SHF.R.S32.HI R16, RZ, 0x1f, R16 ;  /* 0x0000001fff107819 */ /* 0x000fe40000011410 */
[----:B------:R-:W-:-:S02]  /*15950*/  SHF.R.S32.HI R17, RZ, 0x1f, R17 ;  /* 0x0000001fff117819 */ /* 0x000fc40000011411 */
[C---:B------:R-:W-:Y:S02]  /*15960*/  IADD3 R18, R231.reuse, 0xe8, RZ ;  /* 0x000000e8e7127810 */ /* 0x040fe40007ffe0ff */
[C---:B------:R-:W-:Y:S02]  /*15970*/  IADD3 R19, R231.reuse, 0xe8, RZ ;  /* 0x000000e8e7137810 */ /* 0x040fe40007ffe0ff */
[C---:B--2---:R-:W-:Y:S02]  /*15980*/  @!P2 LEA R2, P0, R8.reuse, R0, 0x2 ;  /* 0x000000000802a211 */ /* 0x044fe400078010ff */
[----:B------:R-:W-:Y:S02]  /*15990*/  SHF.R.S32.HI R19, RZ, 0x1f, R19 ;  /* 0x0000001fff137819 */ /* 0x000fe40000011413 */
[----:B------:R-:W-:Y:S02]  /*159a0*/  @!P2 LEA.HI.X R3, R8, R4, R9, 0x2, P0 ;  /* 0x000000040803a211 */ /* 0x000fe400000f1409 */
[----:B------:R-:W-:-:S02]  /*159b0*/  IADD3 R8, R231, 0x10, RZ ;  /* 0x00000010e7087810 */ /* 0x000fc40007ffe0ff */
        /* <DEDUP_REMOVED lines=15> */
[----:B------:R-:W-:Y:S02]  /*15ab0*/  ISETP.GE.AND P2, PT, R8, c[0x0][0x3c8], PT ;  /* 0x0000f20008007a0c */ /* 0x000fe40003f46270 */
[----:B------:R-:W-:Y:S02]  /*15ac0*/  @!P3 LEA.HI.X R7, R13, R4, R15, 0x2, P5 ;  /* 0x000000040d07b211 */ /* 0x000fe400028f140f */
[C---:B------:R-:W-:Y:S02]  /*15ad0*/  IADD3 R13, R231.reuse, 0x40, RZ ;  /* 0x00000040e70d7810 */ /* 0x040fe40007ffe0ff */
[----:B------:R-:W-:Y:S01]  /*15ae0*/  IADD3 R15, R231, 0x30, RZ ;  /* 0x00000030e70f7810 */ /* 0x000fe20007ffe0ff */
[----:B------:R4:W-:Y:S01]  /*15af0*/  @!P3 ST.E.64 [R6.64], R132 ;  /* 0x000000840600b985 */ /* 0x0009e2000c101b06 */
[----:B------:R-:W-:Y:S02]  /*15b00*/  ISETP.GE.AND P3, PT, R13, c[0x0][0x3c8], PT ;  /* 0x0000f2000d007a0c */ /* 0x000fe40003f66270 */
[----:B------:R-:W-:-:S02]  /*15b10*/  SHF.R.S32.HI R15, RZ, 0x1f, R15 ;  /* 0x0000001fff0f7819 */ /* 0x000fc4000001140f */
[----:B--2---:R-:W-:-:S04]  /*15b20*/  @!P1 LEA R2, P0, R9, R0, 0x2 ;  /* 0x0000000009029211 */ /* 0x004fc800078010ff */
[----:B------:R-:W-:Y:S02]  /*15b30*/  @!P1 LEA.HI.X R3, R9, R4, R11, 0x2, P0 ;  /* 0x0000000409039211 */ /* 0x000fe400000f140b */
[C---:B------:R-:W-:Y:S02]  /*15b40*/  IADD3 R9, R231.reuse, 0x48, RZ ;  /* 0x00000048e7097810 */ /* 0x040fe40007ffe0ff */
[----:B------:R-:W-:Y:S01]  /*15b50*/  IADD3 R11, R231, 0x38, RZ ;  /* 0x00000038e70b7810 */ /* 0x000fe20007ffe0ff */
[----:B------:R2:W-:Y:S01]  /*15b60*/  @!P1 ST.E.64 [R2.64], R134 ;  /* 0x0000008602009985 */ /* 0x0005e2000c101b06 */
[----:B------:R-:W-:Y:S02]  /*15b70*/  ISETP.GE.AND P1, PT, R9, c[0x0][0x3c8], PT ;  /* 0x0000f20009007a0c */ /* 0x000fe40003f26270 */
[----:B----4-:R-:W-:Y:S02]  /*15b80*/  @!P4 LEA R6, P5, R10, R0, 0x2 ;  /* 0x000000000a06c211 */ /* 0x010fe400078a10ff */
[----:B------:R-:W-:-:S02]  /*15b90*/  SHF.R.S32.HI R11, RZ, 0x1f, R11 ;  /* 0x0000001fff0b7819 */ /* 0x000fc4000001140b */
        /* <DEDUP_REMOVED lines=123> */
[----:B------:R-:W-:Y:S02]  /*16350*/  IADD3 R15, R231, 0xe0, RZ ;  /* 0x000000e0e70f7810 */ /* 0x000fe40007ffe0ff */
[----:B----4-:R-:W-:Y:S01]  /*16360*/  @!P6 LEA R6, P0, R11, R0, 0x2 ;  /* 0x000000000b06e211 */ /* 0x010fe200078010ff */
        /* <DEDUP_REMOVED lines=12> */
[C---:B------:R-:W-:Y:S02]  /*16430*/  IADD3 R11, R231.reuse, 0xd8, RZ ;  /* 0x000000d8e70b7810 */ /* 0x040fe40007ffe0ff */
[----:B------:R-:W-:Y:S01]  /*16440*/  IADD3 R13, R231, 0xf8, RZ ;  /* 0x000000f8e70d7810 */ /* 0x000fe20007ffe0ff */
[----:B------:R4:W-:Y:S01]  /*16450*/  @!P6 ST.E.64 [R6.64], R104 ;  /* 0x000000680600e985 */ /* 0x0009e2000c101b06 */
[----:B------:R-:W-:Y:S02]  /*16460*/  SHF.R.S32.HI R11, RZ, 0x1f, R11 ;  /* 0x0000001fff0b7819 */ /* 0x000fe4000001140b */
[----:B------:R-:W-:Y:S02]  /*16470*/  ISETP.GE.AND P1, PT, R16, c[0x0][0x3c8], PT ;  /* 0x0000f20010007a0c */ /* 0x000fe40003f26270 */
[----:B------:R-:W-:Y:S02]  /*16480*/  ISETP.GE.AND P0, PT, R13, c[0x0][0x3c8], PT ;  /* 0x0000f2000d007a0c */ /* 0x000fe40003f06270 */
[----:B--2---:R-:W-:-:S04]  /*16490*/  @!P5 LEA R2, P3, R10, R0, 0x2 ;  /* 0x000000000a02d211 */ /* 0x004fc800078610ff */
[----:B------:R-:W-:Y:S02]  /*164a0*/  @!P5 LEA.HI.X R3, R10, R4, R11, 0x2, P3 ;  /* 0x000000040a03d211 */ /* 0x000fe400018f140b */
[CC--:B------:R-:W-:Y:S02]  /*164b0*/  @!P4 LEA R10, P6, R15.reuse, R0.reuse, 0x2 ;  /* 0x000000000f0ac211 */ /* 0x0c0fe400078c10ff */
[----:B------:R-:W-:Y:S01]  /*164c0*/  @!P2 LEA R8, P3, R18, R0, 0x2 ;  /* 0x000000001208a211 */ /* 0x000fe200078610ff */
[----:B------:R2:W-:Y:S01]  /*164d0*/  @!P5 ST.E.64 [R2.64], R108 ;  /* 0x0000006c0200d985 */ /* 0x0005e2000c101b06 */
[----:B------:R-:W-:Y:S02]  /*164e0*/  @!P4 LEA.HI.X R11, R15, R4, R17, 0x2, P6 ;  /* 0x000000040f0bc211 */ /* 0x000fe400030f1411 */
[C---:B------:R-:W-:Y:S02]  /*164f0*/  IADD3 R17, R231.reuse, 0xf0, RZ ;  /* 0x000000f0e7117810 */ /* 0x040fe40007ffe0ff */
[----:B------:R-:W-:Y:S01]  /*16500*/  IADD3 R15, R231, 0xf8, RZ ;  /* 0x000000f8e70f7810 */ /* 0x000fe20007ffe0ff */
[----:B------:R1:W-:Y:S01]  /*16510*/  @!P4 ST.E.64 [R10.64], R152 ;  /* 0x000000980a00c985 */ /* 0x0003e2000c101b06 */
[----:B----4-:R-:W-:-:S02]  /*16520*/  @!P1 LEA R6, P5, R16, R0, 0x2 ;  /* 0x0000000010069211 */ /* 0x010fc400078a10ff */
[----:B------:R-:W-:Y:S02]  /*16530*/  SHF.R.S32.HI R17, RZ, 0x1f, R17 ;  /* 0x0000001fff117819 */ /* 0x000fe40000011411 */
[-C--:B------:R-:W-:Y:S02]  /*16540*/  @!P2 LEA.HI.X R9, R18, R4.reuse, R19, 0x2, P3 ;  /* 0x000000041209a211 */ /* 0x080fe400018f1413 */
[----:B------:R-:W-:Y:S02]  /*16550*/  SHF.R.S32.HI R15, RZ, 0x1f, R15 ;  /* 0x0000001fff0f7819 */ /* 0x000fe4000001140f */
[----:B------:R-:W-:Y:S01]  /*16560*/  @!P1 LEA.HI.X R7, R16, R4, R17, 0x2, P5 ;  /* 0x0000000410079211 */ /* 0x000fe200028f1411 */
[----:B------:R1:W-:Y:S04]  /*16570*/  @!P2 ST.E.64 [R8.64], R148 ;  /* 0x000000940800a985 */ /* 0x0003e8000c101b06 */
[----:B------:R1:W-:Y:S01]  /*16580*/  @!P1 ST.E.64 [R6.64], R112 ;  /* 0x0000007006009985 */ /* 0x0003e2000c101b06 */
[----:B--2---:R-:W-:-:S04]  /*16590*/  @!P0 LEA R2, P3, R13, R0, 0x2 ;  /* 0x000000000d028211 */ /* 0x004fc800078610ff */
[----:B------:R-:W-:-:S05]  /*165a0*/  @!P0 LEA.HI.X R3, R13, R4, R15, 0x2, P3 ;  /* 0x000000040d038211 */ /* 0x000fca00018f140f */
[----:B------:R1:W-:Y:S04]  /*165b0*/  @!P0 ST.E.64 [R2.64], R20 ;  /* 0x0000001402008985 */ /* 0x0003e8000c101b06 */
.L_x_2161:
[----:B------:R-:W-:Y:S05]  /*165c0*/  BSYNC B0 ;  /* 0x0000000000007941 */ /* 0x000fea0003800000 */
.L_x_2160:
[----:B------:R-:W-:Y:S05]  /*165d0*/  BRA.DIV ~URZ, `(.L_x_2162) ;  /* 0x000053427f007947 */ /* 0x000fea000b800000 */
[----:B--2---:R2:W1:Y:S04]  /*165e0*/  SHFL.IDX PT, R4, R5, 0x1, 0x1c1f ;  /* 0x003c1f0005047f89 */ /* 0x00446800000e0000 */
[----:B----4-:R2:W4:Y:S02]  /*165f0*/  SHFL.IDX PT, R0, R12, 0x1, 0x1c1f ;  /* 0x003c1f000c007f89 */ /* 0x01052400000e0000 */
.L_x_2247:
[----:B------:R-:W-:-:S13]  /*16600*/  ISETP.NE.AND P0, PT, R14, RZ, PT ;  /* 0x000000ff0e00720c */ /* 0x000fda0003f05270 */
[----:B------:R-:W-:Y:S05]  /*16610*/  @P0 BRA `(.L_x_2157) ;  /* 0x00001cd000000947 */ /* 0x000fea0003800000 */
[C---:B------:R-:W-:Y:S02]  /*16620*/  ISETP.GE.AND P3, PT, R231.reuse, c[0x0][0x3c8], PT ;  /* 0x0000f200e7007a0c */ /* 0x040fe40003f66270 */
[C---:B-1----:R-:W-:Y:S02]  /*16630*/  IADD3 R11, R231.reuse, 0x8, RZ ;  /* 0x00000008e70b7810 */ /* 0x042fe40007ffe0ff */
[----:B--23--:R-:W-:Y:S02]  /*16640*/  IADD3 R12, R231, 0x10, RZ ;  /* 0x00000010e70c7810 */ /* 0x00cfe40007ffe0ff */
[----:B------:R-:W-:Y:S02]  /*16650*/  ISETP.GE.AND P2, PT, R11, c[0x0][0x3c8], PT ;  /* 0x0000f2000b007a0c */ /* 0x000fe40003f46270 */
[----:B------:R-:W-:Y:S02]  /*16660*/  SHF.R.S32.HI R5, RZ, 0x1f, R231 ;  /* 0x0000001fff057819 */ /* 0x000fe400000114e7 */
[----:B------:R-:W-:-:S02]  /*16670*/  ISETP.GE.AND P1, PT, R12, c[0x0][0x3c8], PT ;  /* 0x0000f2000c007a0c */ /* 0x000fc40003f26270 */
[C---:B------:R-:W-:Y:S02]  /*16680*/  IADD3 R10, R231.reuse, 0x18, RZ ;  /* 0x00000018e70a7810 */ /* 0x040fe40007ffe0ff */
[C---:B----4-:R-:W-:Y:S02]  /*16690*/  @!P3 LEA R2, P4, R231.reuse, R0, 0x2 ;  /* 0x00000000e702b211 */ /* 0x050fe400078810ff */
[----:B------:R-:W-:Y:S02]  /*166a0*/  ISETP.GE.AND P0, PT, R10, c[0x0][0x3c8], PT ;  /* 0x0000f2000a007a0c */ /* 0x000fe40003f06270 */
[C---:B------:R-:W-:Y:S02]  /*166b0*/  @!P3 LEA.HI.X R3, R231.reuse, R4, R5, 0x2, P4 ;  /* 0x00000004e703b211 */ /* 0x040fe400020f1405 */
[C---:B------:R-:W-:Y:S02]  /*166c0*/  IADD3 R13, R231.reuse, 0x8, RZ ;  /* 0x00000008e70d7810 */ /* 0x040fe40007ffe0ff */
[----:B------:R-:W-:Y:S01]  /*166d0*/  IADD3 R15, R231, 0x10, RZ ;  /* 0x00000010e70f7810 */ /* 0x000fe20007ffe0ff */
[----:B------:R1:W-:Y:S01]  /*166e0*/  @!P3 ST.E.64 [R2.64], R28 ;  /* 0x0000001c0200b985 */ /* 0x0003e2000c101b06 */
[----:B------:R-:W-:-:S02]  /*166f0*/  SHF.R.S32.HI R13, RZ, 0x1f, R13 ;  /* 0x0000001fff0d7819 */ /* 0x000fc4000001140d */
[CC--:B------:R-:W-:Y:S02]  /*16700*/  @!P2 LEA R8, P3, R11.reuse, R0.reuse, 0x2 ;  /* 0x000000000b08a211 */ /* 0x0c0fe400078610ff */
[----:B------:R-:W-:Y:S02]  /*16710*/  @!P1 LEA R6, P4, R12, R0, 0x2 ;  /* 0x000000000c069211 */ /* 0x000fe400078810ff */
[----:B------:R-:W-:Y:S02]  /*16720*/  @!P2 LEA.HI.X R9, R11, R4, R13, 0x2, P3 ;  /* 0x000000040b09a211 */ /* 0x000fe400018f140d */
[----:B------:R-:W-:Y:S02]  /*16730*/  SHF.R.S32.HI R15, RZ, 0x1f, R15 ;  /* 0x0000001fff0f7819 */ /* 0x000fe4000001140f */
[C---:B------:R-:W-:Y:S01]  /*16740*/  IADD3 R11, R231.reuse, 0x18, RZ ;  /* 0x00000018e70b7810 */ /* 0x040fe20007ffe0ff */
[----:B------:R2:W-:Y:S01]  /*16750*/  @!P2 ST.E.64 [R8.64], R128 ;  /* 0x000000800800a985 */ /* 0x0005e2000c101b06 */
[----:B------:R-:W-:-:S02]  /*16760*/  IADD3 R13, R231, 0x20, RZ ;  /* 0x00000020e70d7810 */ /* 0x000fc40007ffe0ff */
[----:B------:R-:W-:Y:S02]  /*16770*/  @!P1 LEA.HI.X R7, R12, R4, R15, 0x2, P4 ;  /* 0x000000040c079211 */ /* 0x000fe400020f140f */
[----:B------:R-:W-:Y:S02]  /*16780*/  SHF.R.S32.HI R11, RZ, 0x1f, R11 ;  /* 0x0000001fff0b7819 */ /* 0x000fe4000001140b */
[----:B------:R-:W-:Y:S01]  /*16790*/  ISETP.GE.AND P4, PT, R13, c[0x0][0x3c8], PT ;  /* 0x0000f2000d007a0c */ /* 0x000fe20003f86270 */
[----:B------:R3:W-:Y:S01]  /*167a0*/  @!P1 ST.E.64 [R6.64], R116 ;  /* 0x0000007406009985 */ /* 0x0007e2000c101b06 */
[C---:B------:R-:W-:Y:S02]  /*167b0*/  IADD3 R16, R231.reuse, 0x28, RZ ;  /* 0x00000028e7107810 */ /* 0x040fe40007ffe0ff */
[C---:B------:R-:W-:Y:S02]  /*167c0*/  IADD3 R5, R231.reuse, 0x30, RZ ;  /* 0x00000030e7057810 */ /* 0x040fe40007ffe0ff */
[----:B------:R-:W-:-:S02]  /*167d0*/  IADD3 R17, R231, 0x28, RZ ;  /* 0x00000028e7117810 */ /* 0x000fc40007ffe0ff */
[----:B------:R-:W-:Y:S02]  /*167e0*/  ISETP.GE.AND P6, PT, R5, c[0x0][0x3c8], PT ;  /* 0x0000f20005007a0c */ /* 0x000fe40003fc6270 */
[C---:B-1----:R-:W-:Y:S02]  /*167f0*/  @!P0 LEA R2, P3, R10.reuse, R0, 0x2 ;  /* 0x000000000a028211 */ /* 0x042fe400078610ff */
[----:B------:R-:W-:Y:S02]  /*16800*/  SHF.R.S32.HI R17, RZ, 0x1f, R17 ;  /* 0x0000001fff117819 */ /* 0x000fe40000011411 */
[----:B------:R-:W-:Y:S02]  /*16810*/  @!P0 LEA.HI.X R3, R10, R4, R11, 0x2, P3 ;  /* 0x000000040a038211 */ /* 0x000fe400018f140b */
[----:B------:R-:W-:Y:S02]  /*16820*/  ISETP.GE.AND P3, PT, R16, c[0x0][0x3c8], PT ;  /* 0x0000f20010007a0c */ /* 0x000fe40003f66270 */
[C---:B------:R-:W-:Y:S01]  /*16830*/  IADD3 R11, R231.reuse, 0x20, RZ ;  /* 0x00000020e70b7810 */ /* 0x040fe20007ffe0ff */
[----:B------:R1:W-:Y:S01]  /*16840*/  @!P0 ST.E.64 [R2.64], R30 ;  /* 0x0000001e02008985 */ /* 0x0003e2000c101b06 */
[----:B------:R-:W-:-:S02]  /*16850*/  IADD3 R15, R231, 0x40, RZ ;  /* 0x00000040e70f7810 */ /* 0x000fc40007ffe0ff */
[----:B--2---:R-:W-:Y:S02]  /*16860*/  @!P4 LEA R8, P0, R13, R0, 0x2 ;  /* 0x000000000d08c211 */ /* 0x004fe400078010ff */
[----:B------:R-:W-:Y:S02]  /*16870*/  SHF.R.S32.HI R11, RZ, 0x1f, R11 ;  /* 0x0000001fff0b7819 */ /* 0x000fe4000001140b */
[----:B------:R-:W-:Y:S02]  /*16880*/  IADD3 R12, R231, 0x30, RZ ;  /* 0x00000030e70c7810 */ /* 0x000fe40007ffe0ff */
[----:B------:R-:W-:Y:S02]  /*16890*/  @!P4 LEA.HI.X R9, R13, R4, R11, 0x2, P0 ;  /* 0x000000040d09c211 */ /* 0x000fe400000f140b */
[C---:B---3--:R-:W-:Y:S02]  /*168a0*/  @!P3 LEA R6, P1, R16.reuse, R0, 0x2 ;  /* 0x000000001006b211 */ /* 0x048fe400078210ff */
[----:B------:R-:W-:-:S02]  /*168b0*/  ISETP.GE.AND P0, PT, R16, c[0x0][0x3c8], PT ;  /* 0x0000f20010007a0c */ /* 0x000fc40003f06270 */
[----:B------:R-:W-:Y:S02]  /*168c0*/  ISETP.GE.AND P4, PT, R15, c[0x0][0x3c8], PT ;  /* 0x0000f2000f007a0c */ /* 0x000fe40003f86270 */
[----:B------:R-:W-:Y:S02]  /*168d0*/  SHF.R.S32.HI R12, RZ, 0x1f, R12 ;  /* 0x0000001fff0c7819 */ /* 0x000fe4000001140c */
[C---:B------:R-:W-:Y:S02]  /*168e0*/  IADD3 R10, R231.reuse, 0x38, RZ ;  /* 0x00000038e70a7810 */ /* 0x040fe40007ffe0ff */
[----:B------:R-:W-:Y:S02]  /*168f0*/  IADD3 R11, R231, 0x48, RZ ;  /* 0x00000048e70b7810 */ /* 0x000fe40007ffe0ff */
[----:B------:R-:W-:Y:S02]  /*16900*/  ISETP.GE.AND P5, PT, R10, c[0x0][0x3c8], PT ;  /* 0x0000f2000a007a0c */ /* 0x000fe40003fa6270 */
[----:B------:R-:W-:-:S02]  /*16910*/  ISETP.GE.AND P3, PT, R11, c[0x0][0x3c8], PT ;  /* 0x0000f2000b007a0c */ /* 0x000fc40003f66270 */
[----:B------:R-:W-:Y:S02]  /*16920*/  @!P0 LEA.HI.X R7, R16, R4, R17, 0x2, P1 ;  /* 0x0000000410078211 */ /* 0x000fe400008f1411 */
[----:B------:R-:W-:Y:S02]  /*16930*/  ISETP.GE.AND P1, PT, R13, c[0x0][0x3c8], PT ;  /* 0x0000f2000d007a0c */ /* 0x000fe40003f26270 */
[----:B-1----:R-:W-:Y:S02]  /*16940*/  @!P6 LEA R2, P2, R5, R0, 0x2 ;  /* 0x000000000502e211 */ /* 0x002fe400078410ff */
[----:B------:R-:W-:Y:S02]  /*16950*/  IADD3 R13, R231, 0x58, RZ ;  /* 0x00000058e70d7810 */ /* 0x000fe40007ffe0ff */
[----:B------:R-:W-:Y:S02]  /*16960*/  @!P6 LEA.HI.X R3, R5, R4, R12, 0x2, P2 ;  /* 0x000000040503e211 */ /* 0x000fe400010f140c */
[----:B------:R-:W-:-:S02]  /*16970*/  IADD3 R12, R231, 0x38, RZ ;  /* 0x00000038e70c7810 */ /* 0x000fc40007ffe0ff */
[----:B------:R-:W-:Y:S02]  /*16980*/  IADD3 R14, R231, 0x40, RZ ;  /* 0x00000040e70e7810 */ /* 0x000fe40007ffe0ff */
[----:B------:R-:W-:Y:S01]  /*16990*/  SHF.R.S32.HI R12, RZ, 0x1f, R12 ;  /* 0x0000001fff0c7819 */ /* 0x000fe2000001140c */
[----:B------:R1:W-:Y:S01]  /*169a0*/  @!P1 ST.E.64 [R8.64], R150 ;  /* 0x0000009608009985 */ /* 0x0003e2000c101b06 */
[----:B------:R-:W-:Y:S02]  /*169b0*/  ISETP.GE.AND P1, PT, R13, c[0x0][0x3c8], PT ;  /* 0x0000f2000d007a0c */ /* 0x000fe40003f26270 */
[----:B------:R-:W-:Y:S01]  /*169c0*/  SHF.R.S32.HI R14, RZ, 0x1f, R14 ;  /* 0x0000001fff0e7819 */ /* 0x000fe2000001140e */
[----:B------:R2:W-:Y:S01]  /*169d0*/  @!P0 ST.E.64 [R6.64], R120 ;  /* 0x0000007806008985 */ /* 0x0005e2000c101b06 */
[C---:B------:R-:W-:Y:S02]  /*169e0*/  IADD3 R5, R231.reuse, 0x50, RZ ;  /* 0x00000050e7057810 */ /* 0x040fe40007ffe0ff */
[----:B------:R-:W-:Y:S01]  /*169f0*/  IADD3 R16, R231, 0xc8, RZ ;  /* 0x000000c8e7107810 */ /* 0x000fe20007ffe0ff */
[----:B------:R3:W-:Y:S01]  /*16a00*/  @!P6 ST.E.64 [R2.64], R32 ;  /* 0x000000200200e985 */ /* 0x0007e2000c101b06 */
[----:B------:R-:W-:-:S02]  /*16a10*/  ISETP.GE.AND P2, PT, R5, c[0x0][0x3c8], PT ;  /* 0x0000f20005007a0c */ /* 0x000fc40003f46270 */
[----:B------:R-:W-:Y:S02]  /*16a20*/  SHF.R.S32.HI R16, RZ, 0x1f, R16 ;  /* 0x0000001fff107819 */ /* 0x000fe40000011410 */
        /* <DEDUP_REMOVED lines=9> */
[----:B------:R-:W-:Y:S02]  /*16ac0*/  @!P3 LEA R2, P6, R11, R0, 0x2 ;  /* 0x000000000b02b211 */ /* 0x000fe400078c10ff */
        /* <DEDUP_REMOVED lines=106> */
[C---:B------:R-:W-:Y:S02]  /*17170*/  IADD3 R10, R231.reuse, 0xd0, RZ ;  /* 0x000000d0e70a7810 */ /* 0x040fe40007ffe0ff */
[----:B------:R-:W-:Y:S02]  /*17180*/  SHF.R.S32.HI R13, RZ, 0x1f, R13 ;  /* 0x0000001fff0d7819 */ /* 0x000fe4000001140d */
[----:B------:R-:W-:Y:S02]  /*17190*/  SHF.R.S32.HI R11, RZ, 0x1f, R11 ;  /* 0x0000001fff0b7819 */ /* 0x000fe4000001140b */
[----:B------:R-:W-:-:S04]  /*171a0*/  IADD3 R15, R231, 0xe0, RZ ;  /* 0x000000e0e70f7810 */ /* 0x000fc80007ffe0ff */
        /* <DEDUP_REMOVED lines=17> */
[----:B-1----:R-:W-:-:S04]  /*172c0*/  @!P5 LEA R6, P0, R14, R0, 0x2 ;  /* 0x000000000e06d211 */ /* 0x002fc800078010ff */
[----:B------:R-:W-:Y:S02]  /*172d0*/  @!P5 LEA.HI.X R7, R14, R4, R16, 0x2, P0 ;  /* 0x000000040e07d211 */ /* 0x000fe400000f1410 */
[C---:B--2---:R-:W-:Y:S02]  /*172e0*/  @!P4 LEA R2, P6, R10.reuse, R0, 0x2 ;  /* 0x000000000a02c211 */ /* 0x044fe400078c10ff */
        /* <DEDUP_REMOVED lines=15> */
[C---:B------:R-:W-:Y:S02]  /*173e0*/  IADD3 R14, R231.reuse, 0xe8, RZ ;  /* 0x000000e8e70e7810 */ /* 0x040fe40007ffe0ff */
[----:B------:R-:W-:Y:S01]  /*173f0*/  IADD3 R12, R231, 0xf0, RZ ;  /* 0x000000f0e70c7810 */ /* 0x000fe20007ffe0ff */
[----:B------:R1:W-:Y:S01]  /*17400*/  @!P3 ST.E.64 [R10.64], R106 ;  /* 0x0000006a0a00b985 */ /* 0x0003e2000c101b06 */
[----:B------:R-:W-:Y:S02]  /*17410*/  SHF.R.S32.HI R14, RZ, 0x1f, R14 ;  /* 0x0000001fff0e7819 */ /* 0x000fe4000001140e */
[----:B------:R-:W-:Y:S01]  /*17420*/  SHF.R.S32.HI R12, RZ, 0x1f, R12 ;  /* 0x0000001fff0c7819 */ /* 0x000fe2000001140c */
[----:B------:R1:W-:Y:S01]  /*17430*/  @!P2 ST.E.64 [R8.64], R102 ;  /* 0x000000660800a985 */ /* 0x0003e2000c101b06 */
[----:B------:R-:W-:-:S02]  /*17440*/  @!P0 LEA R2, P4, R5, R0, 0x2 ;  /* 0x0000000005028211 */ /* 0x000fc400078810ff */
[-C--:B------:R-:W-:Y:S02]  /*17450*/  @!P1 LEA.HI.X R7, R13, R4.reuse, R14, 0x2, P5 ;  /* 0x000000040d079211 */ /* 0x080fe400028f140e */
[----:B------:R-:W-:Y:S02]  /*17460*/  @!P0 LEA.HI.X R3, R5, R4, R12, 0x2, P4 ;  /* 0x0000000405038211 */ /* 0x000fe400020f140c */
[----:B------:R-:W-:Y:S01]  /*17470*/  IADD3 R5, R231, 0xf8, RZ ;  /* 0x000000f8e7057810 */ /* 0x000fe20007ffe0ff */
[----:B------:R1:W-:Y:S04]  /*17480*/  @!P1 ST.E.64 [R6.64], R98 ;  /* 0x0000006206009985 */ /* 0x0003e8000c101b06 */
[----:B------:R1:W-:Y:S01]  /*17490*/  @!P0 ST.E.64 [R2.64], R82 ;  /* 0x0000005202008985 */ /* 0x0003e2000c101b06 */
[----:B------:R-:W-:-:S13]  /*174a0*/  ISETP.GE.AND P0, PT, R5, c[0x0][0x3c8], PT ;  /* 0x0000f20005007a0c */ /* 0x000fda0003f06270 */
[----:B------:R-:W-:Y:S05]  /*174b0*/  @P0 BRA `(.L_x_2157) ;  /* 0x00000e3000000947 */ /* 0x000fea0003800000 */
[----:B------:R-:W-:Y:S02]  /*174c0*/  IADD3 R12, R231, 0xf8, RZ ;  /* 0x000000f8e70c7810 */ /* 0x000fe40007ffe0ff */
[----:B-1----:R-:W-:Y:S02]  /*174d0*/  LEA R2, P0, R5, R0, 0x2 ;  /* 0x0000000005027211 */ /* 0x002fe400078010ff */
[----:B------:R-:W-:-:S04]  /*174e0*/  SHF.R.S32.HI R12, RZ, 0x1f, R12 ;  /* 0x0000001fff0c7819 */ /* 0x000fc8000001140c */
[----:B------:R-:W-:-:S05]  /*174f0*/  LEA.HI.X R3, R5, R4, R12, 0x2, P0 ;  /* 0x0000000405037211 */ /* 0x000fca00000f140c */
[----:B------:R1:W-:Y:S01]  /*17500*/  ST.E.64 [R2.64], R74 ;  /* 0x0000004a02007985 */ /* 0x0003e2000c101b06 */
[----:B------:R-:W-:Y:S05]  /*17510*/  BRA `(.L_x_2157) ;  /* 0x00000dd000007947 */ /* 0x000fea0003800000 */
.L_x_2142:
        /* <DEDUP_REMOVED lines=8> */
[----:B---3--:R-:W-:Y:S02]  /*175a0*/  @P0 IMAD.WIDE R4, R251, R4, c[0x0][0x508] ;  /* 0x00014200fb040625 */ /* 0x008fe400078e0204 */
[----:B------:R2:W5:Y:S04]  /*175b0*/  @P2 LDG.E R10, [R2.64] ;  /* 0x00000006020a2981 */ /* 0x000568000c1e1900 */
        /* <DEDUP_REMOVED lines=8> */
.L_x_2163:
[----:B--2---:R-:W2:Y:S01]  /*17640*/  S2R R2, SR_TID.X ;  /* 0x0000000000027919 */ /* 0x004ea20000002100 */
[----:B------:R-:W-:Y:S01]  /*17650*/  SHF.R.S32.HI R0, RZ, 0x1f, R251 ;  /* 0x0000001fff007819 */ /* 0x000fe200000114fb */
[----:B------:R-:W-:Y:S01]  /*17660*/  BSSY B0, `(.L_x_2164) ;  /* 0x0000037000007945 */ /* 0x000fe20003800000 */
[----:B-1----:R-:W-:-:S02]  /*17670*/  LOP3.LUT R14, R250, 0xffff, RZ, 0xc0, !PT ;  /* 0x0000fffffa0e7812 */ /* 0x002fc400078ec0ff */
        /* <DEDUP_REMOVED lines=53> */
.L_x_2165:
[----:B------:R-:W-:Y:S05]  /*179d0*/  BSYNC B0 ;  /* 0x0000000000007941 */ /* 0x000fea0003800000 */
.L_x_2164:
        /* <DEDUP_REMOVED lines=8> */
[----:B------:R-:W-:Y:S02]  /*17a60*/  IMAD R0, R10, c[0x0][0x3a4], R0 ;  /* 0x0000e9000a007a24 */ /* 0x000fe400078e0200 */
        /* <DEDUP_REMOVED lines=9> */
[----:B------:R-:W-:-:S04]  /*17b00*/  IMAD.WIDE.U32 R2, R15, c[0x0][0x3f0], R2 ;  /* 0x0000fc000f027a25 */ /* 0x000fc800078e0002 */
        /* <DEDUP_REMOVED lines=15> */
.L_x_2248:
[----:B------:R-:W-:Y:S05]  /*17c00*/  BRA.DIV ~URZ, `(.L_x_2167) ;  /* 0x00003e527f007947 */ /* 0x000fea000b800000 */
[----:B------:R3:W4:Y:S02]  /*17c10*/  SHFL.IDX PT, R0, R14, RZ, 0x181f ;  /* 0x00181fff0e007589 */ /* 0x00072400000e0000 */
.L_x_2249:
[----:B------:R-:W-:Y:S01]  /*17c20*/  IMAD R13, R20, c[0x0][0x4e8], RZ ;  /* 0x00013a00140d7a24 */ /* 0x000fe200078e02ff */
        /* <DEDUP_REMOVED lines=24> */
.L_x_2169:
[----:B------:R-:W-:Y:S05]  /*17db0*/  BSYNC B0 ;  /* 0x0000000000007941 */ /* 0x000fea0003800000 */
.L_x_2168:
[----:B------:R-:W-:Y:S05]  /*17dc0*/  BRA.DIV ~URZ, `(.L_x_2170) ;  /* 0x00003d027f007947 */ /* 0x000fea000b800000 */
[----:B--2---:R2:W1:Y:S04]  /*17dd0*/  SHFL.IDX PT, R4, R5, 0x1, 0x181f ;  /* 0x00381f0005047f89 */ /* 0x00446800000e0000 */
[----:B----4-:R2:W4:Y:S02]  /*17de0*/  SHFL.IDX PT, R0, R14, 0x1, 0x181f ;  /* 0x00381f000e007f89 */ /* 0x01052400000e0000 */
.L_x_2250:
        /* <DEDUP_REMOVED lines=24> */
.L_x_2172:
[----:B------:R-:W-:Y:S05]  /*17f70*/  BSYNC B0 ;  /* 0x0000000000007941 */ /* 0x000fea0003800000 */
.L_x_2171:
[----:B------:R-:W-:Y:S05]  /*17f80*/  BRA.DIV ~URZ, `(.L_x_2173) ;  /* 0x00003c127f007947 */ /* 0x000fea000b800000 */
[----:B-1----:R1:W2:Y:S02]  /*17f90*/  SHFL.IDX PT, R4, R5, 0x2, 0x181f ;  /* 0x00581f0005047f89 */ /* 0x0022a400000e0000 */
.L_x_2251:
[----:B------:R-:W-:Y:S05]  /*17fa0*/  BRA.DIV ~URZ, `(.L_x_2174) ;  /* 0x00003c627f007947 */ /* 0x000fea000b800000 */
[----:B----4-:R4:W1:Y:S02]  /*17fb0*/  SHFL.IDX PT, R0, R14, 0x2, 0x181f ;  /* 0x00581f000e007f89 */ /* 0x01086400000e0000 */
.L_x_2252:
        /* <DEDUP_REMOVED lines=24> */
.L_x_2176:
[----:B------:R-:W-:Y:S05]  /*18140*/  BSYNC B0 ;  /* 0x0000000000007941 */ /* 0x000fea0003800000 */
.L_x_2175:
[----:B------:R-:W-:Y:S05]  /*18150*/  BRA.DIV ~URZ, `(.L_x_2177) ;  /* 0x00003b227f007947 */ /* 0x000fea000b800000 */
[----:B--2---:R2:W3:Y:S04]  /*18160*/  SHFL.IDX PT, R4, R5, 0x3, 0x181f ;  /* 0x00781f0005047f89 */ /* 0x0044e800000e0000 */
[----:B-1----:R2:W1:Y:S02]  /*18170*/  SHFL.IDX PT, R0, R14, 0x3, 0x181f ;  /* 0x00781f000e007f89 */ /* 0x00246400000e0000 */
.L_x_2253:
        /* <DEDUP_REMOVED lines=23> */
.L_x_2157:
[----:B------:R-:W-:Y:S05]  /*182f0*/  BSYNC B1 ;  /* 0x0000000000017941 */ /* 0x000fea0003800000 */
.L_x_2141:
        /* <DEDUP_REMOVED lines=9> */
[----:B--234-:R-:W-:-:S04]  /*18390*/  LOP3.LUT R12, R0, 0x1f, RZ, 0xc0, !PT ;  /* 0x0000001f000c7812 */ /* 0x01cfc800078ec0ff */
[----:B------:R-:W-:Y:S01]  /*183a0*/  ISETP.NE.AND P6, PT, R12, 0x1f, PT ;  /* 0x0000001f0c00780c */ /* 0x000fe20003fc5270 */
[----:B------:R-:W-:Y:S10]  /*183b0*/  BRA.DIV ~URZ, `(.L_x_2179) ;  /* 0x000039927f007947 */ /* 0x000ff4000b800000 */
[----:B------:R2:W3:Y:S02]  /*183c0*/  SHFL.IDX PT, R9, R110, RZ, 0x1f ;  /* 0x00001fff6e097589 */ /* 0x0004e400000e0000 */
.L_x_2254:
[----:B------:R-:W-:Y:S05]  /*183d0*/  BRA.DIV ~URZ, `(.L_x_2180) ;  /* 0x000039e27f007947 */ /* 0x000fea000b800000 */
[----:B------:R4:W2:Y:S02]  /*183e0*/  SHFL.IDX PT, R8, R110, 0x1, 0x1f ;  /* 0x00201f006e087f89 */ /* 0x0008a400000e0000 */
.L_x_2255:
[----:B-1----:R-:W-:Y:S02]  /*183f0*/  IMAD.IADD R0, R251, 0x1, R12 ;  /* 0x00000001fb007824 */ /* 0x002fe400078e020c */
[----:B------:R-:W-:-:S03]  /*18400*/  IMAD.MOV.U32 R6, RZ, RZ, RZ ;  /* 0x000000ffff067224 */ /* 0x000fc600078e00ff */
        /* <DEDUP_REMOVED lines=15> */
[----:B------:R1:W4:Y:S02]  /*18500*/  SHFL.UP PT, R4, R0, 0x1, RZ ;  /* 0x0420000000047989 */ /* 0x00032400000e00ff */
.L_x_2256:
[----:B----4-:R-:W-:-:S04]  /*18510*/  SEL R4, R4, RZ, P5 ;  /* 0x000000ff04047207 */ /* 0x010fc80002800000 */
        /* <DEDUP_REMOVED lines=14> */
[----:B------:R1:W4:Y:S02]  /*18600*/  SHFL.IDX PT, R0, R4, 0x1f, 0x1f ;  /* 0x03e01f0004007f89 */ /* 0x00032400000e0000 */
.L_x_2257:
[----:B----4-:R-:W-:Y:S01]  /*18610*/  IMAD R0, R0, c[0x0][0x538], RZ ;  /* 0x00014e0000007a24 */ /* 0x010fe200078e02ff */
[----:B------:R-:W-:Y:S04]  /*18620*/  BSSY B1, `(.L_x_2183) ;  /* 0x00000c5000017945 */ /* 0x000fe80003800000 */
[----:B--2---:R-:W-:-:S04]  /*18630*/  IADD3 R8, R0, R8, RZ ;  /* 0x0000000800087210 */ /* 0x004fc80007ffe0ff */
[----:B---3--:R-:W-:-:S13]  /*18640*/  ISETP.GT.AND P0, PT, R8, R9, PT ;  /* 0x000000090800720c */ /* 0x008fda0003f04270 */
[----:B------:R-:W-:Y:S05]  /*18650*/  @P0 BRA `(.L_x_2184) ;  /* 0x0000024000000947 */ /* 0x000fea0003800000 */
.L_x_2188:
        /* <DEDUP_REMOVED lines=16> */
.L_x_2258:
        /* <DEDUP_REMOVED lines=16> */
.L_x_2259:
[----:B--2---:R-:W-:-:S05]  /*18860*/  IMAD R0, R0, c[0x0][0x538], RZ ;  /* 0x00014e0000007a24 */ /* 0x004fca00078e02ff */
[----:B------:R-:W-:-:S04]  /*18870*/  IADD3 R8, R0, R8, RZ ;  /* 0x0000000800087210 */ /* 0x000fc80007ffe0ff */
[----:B------:R-:W-:-:S13]  /*18880*/  ISETP.GT.AND P0, PT, R8, R9, PT ;  /* 0x000000090800720c */ /* 0x000fda0003f04270 */
[----:B-1----:R-:W-:Y:S05]  /*18890*/  @!P0 BRA `(.L_x_2188) ;  /* 0xfffffdc000008947 */ /* 0x002fea000383ffff */
.L_x_2184:
[----:B------:R-:W-:-:S05]  /*188a0*/  IADD3 R8, -R0, R8, RZ ;  /* 0x0000000800087210 */ /* 0x000fca0007ffe1ff */
[----:B------:R-:W-:-:S05]  /*188b0*/  IMAD R0, R4, c[0x0][0x538], R8 ;  /* 0x00014e0004007a24 */ /* 0x000fca00078e0208 */
[----:B------:R-:W-:Y:S01]  /*188c0*/  ISETP.GT.AND P0, PT, R0, R9, PT ;  /* 0x000000090000720c */ /* 0x000fe20003f04270 */
[----:B------:R-:W-:-:S12]  /*188d0*/  BRA.DIV ~URZ, `(.L_x_2189) ;  /* 0x000039427f007947 */ /* 0x000fd8000b800000 */
[----:B------:R-:W-:-:S04]  /*188e0*/  VOTE.ANY R5, PT, !P0 ;  /* 0x0000000000057806 */ /* 0x000fc800040e0100 */
.L_x_2260:
[----:B------:R-:W2:Y:S02]  /*188f0*/  POPC R0, R5 ;  /* 0x0000000500007309 */ /* 0x000ea40000000000 */
[----:B--2---:R-:W-:Y:S01]  /*18900*/  IADD3 R251, R0, R251, RZ ;  /* 0x000000fb00fb7210 */ /* 0x004fe20007ffe0ff */
[----:B------:R-:W-:Y:S05]  /*18910*/  BRA.DIV ~URZ, `(.L_x_2190) ;  /* 0x000039527f007947 */ /* 0x000fea000b800000 */
[----:B------:R2:W3:Y:S04]  /*18920*/  SHFL.IDX PT, R10, R6, R0, 0x1f ;  /* 0x00001f00060a7589 */ /* 0x0004e800000e0000 */
[----:B------:R2:W4:Y:S02]  /*18930*/  SHFL.IDX PT, R7, R7, R0, 0x1f ;  /* 0x00001f0007077589 */ /* 0x00052400000e0000 */
.L_x_2261:
[----:B------:R-:W-:Y:S01]  /*18940*/  ISETP.NE.AND P0, PT, R5, RZ, PT ;  /* 0x000000ff0500720c */ /* 0x000fe20003f05270 */
[----:B------:R-:W-:-:S12]  /*18950*/  BSSY B0, `(.L_x_2191) ;  /* 0x0000005000007945 */ /* 0x000fd80003800000 */
[----:B------:R-:W-:Y:S05]  /*18960*/  @!P0 BRA `(.L_x_2192) ;  /* 0x0000003000008947 */ /* 0x000fea0003800000 */
[----:B--2---:R-:W-:Y:S01]  /*18970*/  IADD3 R0, R0, -0x1, RZ ;  /* 0xffffffff00007810 */ /* 0x004fe20007ffe0ff */
[----:B------:R-:W-:Y:S05]  /*18980*/  BRA.DIV ~URZ, `(.L_x_2193) ;  /* 0x000039b27f007947 */ /* 0x000fea000b800000 */
[----:B------:R2:W1:Y:S02]  /*18990*/  SHFL.IDX PT, R11, R4, R0, 0x1f ;  /* 0x00001f00040b7589 */ /* 0x00046400000e0000 */
.L_x_2192:
[----:B------:R-:W-:Y:S05]  /*189a0*/  BSYNC B0 ;  /* 0x0000000000007941 */ /* 0x000fea0003800000 */
.L_x_2191:
[----:B----4-:R-:W-:Y:S01]  /*189b0*/  ISETP.NE.AND P0, PT, R7, 0x1, PT ;  /* 0x000000010700780c */ /* 0x010fe20003f05270 */
[----:B-1----:R-:W-:Y:S01]  /*189c0*/  IMAD R248, R11, c[0x0][0x538], R8 ;  /* 0x00014e000bf87a24 */ /* 0x002fe200078e0208 */
[----:B------:R-:W-:Y:S04]  /*189d0*/  BSSY B0, `(.L_x_2194) ;  /* 0x0000082000007945 */ /* 0x000fe80003800000 */
[----:B------:R-:W-:-:S07]  /*189e0*/  IADD3 R9, -R248, R9, RZ ;  /* 0x00000009f8097210 */ /* 0x000fce0007ffe1ff */
[----:B------:R-:W-:Y:S05]  /*189f0*/  @!P0 BRA `(.L_x_2195) ;  /* 0x000003d000008947 */ /* 0x000fea0003800000 */
[-C--:B---3--:R-:W-:Y:S02]  /*18a00*/  IABS R2, R10.reuse ;  /* 0x0000000a00027213 */ /* 0x088fe40000000000 */
[----:B------:R-:W-:Y:S02]  /*18a10*/  IABS R8, R10 ;  /* 0x0000000a00087213 */ /* 0x000fe40000000000 */
[----:B--2---:R-:W1:Y:S08]  /*18a20*/  I2F.RP R0, R2 ;  /* 0x0000000200007306 */ /* 0x004e700000209400 */
        /* <DEDUP_REMOVED lines=52> */
[--C-:B------:R-:W-:Y:S02]  /*18d70*/  IMAD.MOV R3, RZ, RZ, -R2.reuse ;  /* 0x000000ffff037224 */ /* 0x100fe400078e0a02 */
[C---:B------:R-:W-:Y:S02]  /*18d80*/  IMAD R2, R7.reuse, 0x1000000, R2 ;  /* 0x0100000007027824 */ /* 0x040fe400078e0202 */
[----:B------:R-:W-:Y:S02]  /*18d90*/  IMAD R3, R7, R3, R0 ;  /* 0x0000000307037224 */ /* 0x000fe400078e0200 */
[----:B------:R-:W-:Y:S02]  /*18da0*/  IMAD R0, R10, R4, R9 ;  /* 0x000000040a007224 */ /* 0x000fe400078e0209 */
[----:B------:R-:W-:Y:S01]  /*18db0*/  IMAD R250, R3, 0x10000, R2 ;  /* 0x0001000003fa7824 */ /* 0x000fe200078e0202 */
[----:B------:R-:W-:Y:S05]  /*18dc0*/  BRA `(.L_x_2196) ;  /* 0x0000042000007947 */ /* 0x000fea0003800000 */
.L_x_2195:
[----:B------:R-:W-:-:S04]  /*18dd0*/  IMAD.MOV.U32 R2, RZ, RZ, 0x4 ;  /* 0x00000004ff027424 */ /* 0x000fc800078e00ff */
[----:B------:R-:W-:-:S05]  /*18de0*/  IMAD.WIDE R2, R251, R2, c[0x0][0x590] ;  /* 0x00016400fb027625 */ /* 0x000fca00078e0202 */
[----:B--2---:R-:W2:Y:S02]  /*18df0*/  LDG.E R4, [R2.64] ;  /* 0x0000000602047981 */ /* 0x004ea4000c1e1900 */
        /* <DEDUP_REMOVED lines=28> */
[----:B------:R-:W-:Y:S02]  /*18fc0*/  IMAD R11, R4, R0, RZ ;  /* 0x00000000040b7224 */ /* 0x000fe400078e02ff */
[----:B------:R-:W-:-:S03]  /*18fd0*/  IMAD.MOV R0, RZ, RZ, -R0 ;  /* 0x000000ffff007224 */ /* 0x000fc600078e0a00 */
[----:B------:R-:W-:Y:S01]  /*18fe0*/  IADD3 R2, -R11, c[0x0][0x538], RZ ;  /* 0x00014e000b027a10 */ /* 0x000fe20007ffe1ff */
[----:B------:R-:W-:-:S03]  /*18ff0*/  IMAD R7, R8, R0, R9 ;  /* 0x0000000008077224 */ /* 0x000fc600078e0209 */
[----:B------:R-:W-:Y:S01]  /*19000*/  IMNMX R2, R4, R2, PT ;  /* 0x0000000204027217 */ /* 0x000fe20003800200 */
[----:B------:R-:W-:-:S03]  /*19010*/  IMAD.MOV.U32 R4, RZ, RZ, RZ ;  /* 0x000000ffff047224 */ /* 0x000fc600078e00ff */
[-C--:B------:R-:W-:Y:S02]  /*19020*/  IABS R3, R2.reuse ;  /* 0x0000000200037213 */ /* 0x080fe40000000000 */
[----:B------:R-:W-:-:S03]  /*19030*/  IABS R8, R2 ;  /* 0x0000000200087213 */ /* 0x000fc60000000000 */
[----:B------:R-:W-:-:S04]  /*19040*/  IMAD.MOV.U32 R6, RZ, RZ, R3 ;  /* 0x000000ffff067224 */ /* 0x000fc800078e0003 */
[----:B------:R-:W1:Y:S08]  /*19050*/  I2F.RP R3, R6 ;  /* 0x0000000600037306 */ /* 0x000e700000209400 */
[----:B-1----:R-:W1:Y:S02]  /*19060*/  MUFU.RCP R3, R3 ;  /* 0x0000000300037308 */ /* 0x002e640000001000 */
[----:B-1----:R-:W-:-:S06]  /*19070*/  IADD3 R3, R3, 0xffffffe, RZ ;  /* 0x0ffffffe03037810 */ /* 0x002fcc0007ffe0ff */
[----:B------:R-:W1:Y:S02]  /*19080*/  F2I.FTZ.U32.TRUNC.NTZ R5, R3 ;  /* 0x0000000300057305 */ /* 0x000e64000021f000 */
[----:B-1----:R-:W-:-:S05]  /*19090*/  IMAD.MOV R3, RZ, RZ, -R5 ;  /* 0x000000ffff037224 */ /* 0x002fca00078e0a05 */
[----:B------:R-:W-:Y:S02]  /*190a0*/  MOV R0, R3 ;  /* 0x0000000300007202 */ /* 0x000fe40000000f00 */
[----:B------:R-:W-:-:S03]  /*190b0*/  IABS R3, R7 ;  /* 0x0000000700037213 */ /* 0x000fc60000000000 */
[----:B------:R-:W-:-:S04]  /*190c0*/  IMAD R0, R0, R6, RZ ;  /* 0x0000000600007224 */ /* 0x000fc800078e02ff */
        /* <DEDUP_REMOVED lines=18> */
.L_x_2196:
[----:B------:R-:W-:Y:S05]  /*191f0*/  BSYNC B0 ;  /* 0x0000000000007941 */ /* 0x000fea0003800000 */
.L_x_2194:
[----:B------:R-:W-:-:S04]  /*19200*/  LOP3.LUT R0, RZ, R0, RZ, 0x33, !PT ;  /* 0x00000000ff007212 */ /* 0x000fc800078e33ff */
[----:B------:R-:W-:Y:S01]  /*19210*/  IADD3 R249, R0, R10, RZ ;  /* 0x0000000a00f97210 */ /* 0x000fe20007ffe0ff */
[----:B------:R-:W-:Y:S05]  /*19220*/  BRA `(.L_x_2197) ;  /* 0x0000004000007947 */ /* 0x000fea0003800000 */
.L_x_2185:
[----:B------:R-:W-:Y:S01]  /*19230*/  IMAD.MOV.U32 R248, RZ, RZ, R9 ;  /* 0x000000fffff87224 */ /* 0x000fe200078e0009 */
[----:B------:R-:W-:Y:S01]  /*19240*/  MOV R250, RZ ;  /* 0x000000ff00fa7202 */ /* 0x000fe20000000f00 */
[----:B------:R-:W-:Y:S01]  /*19250*/  IMAD.MOV.U32 R249, RZ, RZ, RZ ;  /* 0x000000fffff97224 */ /* 0x000fe200078e00ff */
[----:B------:R-:W-:Y:S02]  /*19260*/  MOV R251, c[0x0][0x53c] ;  /* 0x00014f0000fb7a02 */ /* 0x000fe40000000f00 */
.L_x_2197:
[----:B------:R-:W-:Y:S05]  /*19270*/  BSYNC B1 ;  /* 0x0000000000017941 */ /* 0x000fea0003800000 */
.L_x_2183:
[----:B------:R-:W-:Y:S01]  /*19280*/  WARPSYNC 0xffffffff ;  /* 0xffffffff00007948 */ /* 0x000fe20003800000 */
[----:B------:R-:W-:Y:S01]  /*19290*/  BAR.SYNC.DEFER_BLOCKING 0x4, 0x100 ;  /* 0x0104000000007b1d */ /* 0x000fe20000010000 */
[----:B------:R-:W-:-:S13]  /*192a0*/  ISETP.NE.AND P0, PT, R12, RZ, PT ;  /* 0x000000ff0c00720c */ /* 0x000fda0003f05270 */
[----:B------:R2:W-:Y:S04]  /*192b0*/  @!P0 STS.128 [0x20100], R248 ;  /* 0x020100f8ff008388 */ /* 0x0005e80000000c00 */
[----:B------:R-:W-:Y:S06]  /*192c0*/  BAR.ARV 0x5, 0x100 ;  /* 0x0144000000007b1d */ /* 0x000fec0000002000 */
.L_x_2178:
[----:B-1----:R-:W-:-:S13]  /*192d0*/  ISETP.GE.AND P0, PT, R251, c[0x0][0x53c], PT ;  /* 0x00014f00fb007a0c */ /* 0x002fda0003f06270 */
[----:B--23--:R-:W-:Y:S01]  /*192e0*/  @P0 CALL.REL.NOINC `(.L_x_2198) ;  /* 0x0000001000000944 */ /* 0x00cfe20003c00000 */
[----:B------:R-:W-:Y:S05]  /*192f0*/  BRA `(.L_x_2199) ;  /* 0xfffe88b000007947 */ /* 0x000fea000383ffff */
.L_x_2198:
[----:B------:R-:W-:Y:S05]  /*19300*/  EXIT ;  /* 0x000000000000794d */ /* 0x000fea0003800000 */
.L_x_2022:
[----:B------:R-:W-:Y:S01]  /*19310*/  IMAD.MOV.U32 R0, RZ, RZ, R5 ;  /* 0x000000ffff007224 */ /* 0x000fe200078e0005 */
[----:B------:R-:W-:Y:S02]  /*19320*/  MOV R3, 0x1 ;  /* 0x0000000100037802 */ /* 0x000fe40000000f00 */
[----:B------:R-:W-:Y:S02]  /*19330*/  MOV R2, 0x19350 ;  /* 0x0001935000027802 */ /* 0x000fe40000000f00 */
[----:B--2---:R-:W-:Y:S05]  /*19340*/  CALL.REL.NOINC `($__internal_37_$__cuda_sm70_shflsync_up_p) ;  /* 0x0000312000007944 */ /* 0x004fea0003c00000 */
[----:B------:R-:W-:Y:S01]  /*19350*/  MOV R0, R4 ;  /* 0x0000000400007202 */ /* 0x000fe20000000f00 */
[----:B------:R-:W-:Y:S05]  /*19360*/  BRA `(.L_x_2200) ;  /* 0xfffe70d000007947 */ /* 0x000fea000383ffff */
.L_x_2023:
[----:B------:R-:W-:Y:S01]  /*19370*/  IMAD.MOV.U32 R0, RZ, RZ, R5 ;  /* 0x000000ffff007224 */ /* 0x000fe200078e0005 */
[----:B------:R-:W-:Y:S02]  /*19380*/  MOV R3, 0x2 ;  /* 0x0000000200037802 */ /* 0x000fe40000000f00 */
[----:B------:R-:W-:Y:S02]  /*19390*/  MOV R2, 0x193b0 ;  /* 0x000193b000027802 */ /* 0x000fe40000000f00 */
[----:B--2---:R-:W-:Y:S05]  /*193a0*/  CALL.REL.NOINC `($__internal_37_$__cuda_sm70_shflsync_up_p) ;  /* 0x000030c000007944 */ /* 0x004fea0003c00000 */
[----:B------:R-:W-:Y:S01]  /*193b0*/  SEL R4, R4, RZ, P4 ;  /* 0x000000ff04047207 */ /* 0x000fe20002000000 */
[----:B------:R-:W-:Y:S01]  /*193c0*/  IMAD.MOV.U32 R3, RZ, RZ, 0x4 ;  /* 0x00000004ff037424 */ /* 0x000fe200078e00ff */
[----:B------:R-:W-:-:S03]  /*193d0*/  MOV R2, 0x19400 ;  /* 0x0001940000027802 */ /* 0x000fc60000000f00 */
[----:B------:R-:W-:Y:S02]  /*193e0*/  IMAD.IADD R0, R5, 0x1, R4 ;  /* 0x0000000105007824 */ /* 0x000fe400078e0204 */
[----:B------:R-:W-:Y:S05]  /*193f0*/  CALL.REL.NOINC `($__internal_37_$__cuda_sm70_shflsync_up_p) ;  /* 0x0000307000007944 */ /* 0x000fea0003c00000 */
        /* <DEDUP_REMOVED lines=12> */
[----:B------:R-:W-:Y:S02]  /*194c0*/  MOV R221, 0x1f ;  /* 0x0000001f00dd7802 */ /* 0x000fe40000000f00 */
[----:B------:R-:W-:Y:S01]  /*194d0*/  MOV R3, 0x19510 ;  /* 0x0001951000037802 */ /* 0x000fe20000000f00 */
[----:B------:R-:W-:-:S04]  /*194e0*/  IMAD.IADD R4, R0, 0x1, R4 ;  /* 0x0000000100047824 */ /* 0x000fc800078e0204 */
[----:B------:R-:W-:Y:S02]  /*194f0*/  IMAD.MOV.U32 R195, RZ, RZ, R4 ;  /* 0x000000ffffc37224 */ /* 0x000fe400078e0004 */
[----:B------:R-:W-:Y:S05]  /*19500*/  CALL.REL.NOINC `($__internal_36_$__cuda_sm70_shflsync_idx_p) ;  /* 0x00002f0000007944 */ /* 0x000fea0003c00000 */
[----:B------:R-:W-:Y:S01]  /*19510*/  MOV R0, R195 ;  /* 0x000000c300007202 */ /* 0x000fe20000000f00 */
[----:B------:R-:W-:Y:S05]  /*19520*/  BRA `(.L_x_2201) ;  /* 0xfffe701000007947 */ /* 0x000fea000383ffff */
.L_x_2025:
[----:B------:R-:W-:Y:S02]  /*19530*/  SEL R0, RZ, 0x1, P0 ;  /* 0x00000001ff007807 */ /* 0x000fe40000000000 */
[----:B------:R-:W-:Y:S02]  /*19540*/  MOV R2, 0x19560 ;  /* 0x0001956000027802 */ /* 0x000fe40000000f00 */
[----:B--2---:R-:W-:Y:S05]  /*19550*/  CALL.REL.NOINC `($__internal_38_$__cuda_sm70_votesync_ballot) ;  /* 0x00002f7000007944 */ /* 0x004fea0003c00000 */
[----:B------:R-:W-:Y:S01]  /*19560*/  MOV R6, R0 ;  /* 0x0000000000067202 */ /* 0x000fe20000000f00 */
[----:B------:R-:W-:Y:S05]  /*19570*/  BRA `(.L_x_2202) ;  /* 0xfffe705000007947 */ /* 0x000fea000383ffff */
.L_x_2026:
[----:B------:R-:W-:Y:S01]  /*19580*/  IMAD.MOV.U32 R195, RZ, RZ, R9 ;  /* 0x000000ffffc37224 */ /* 0x000fe200078e0009 */
[----:B------:R-:W-:Y:S01]  /*19590*/  MOV R2, R0 ;  /* 0x0000000000027202 */ /* 0x000fe20000000f00 */
[----:B------:R-:W-:Y:S01]  /*195a0*/  IMAD.MOV.U32 R221, RZ, RZ, 0x1f ;  /* 0x0000001fffdd7424 */ /* 0x000fe200078e00ff */
[----:B------:R-:W-:Y:S02]  /*195b0*/  MOV R3, 0x195d0 ;  /* 0x000195d000037802 */ /* 0x000fe40000000f00 */
[----:B------:R-:W-:Y:S05]  /*195c0*/  CALL.REL.NOINC `($__internal_36_$__cuda_sm70_shflsync_idx_p) ;  /* 0x00002e4000007944 */ /* 0x000fea0003c00000 */
[----:B------:R-:W-:Y:S01]  /*195d0*/  IMAD.MOV.U32 R12, RZ, RZ, R195 ;  /* 0x000000ffff0c7224 */ /* 0x000fe200078e00c3 */
[----:B------:R-:W-:Y:S01]  /*195e0*/  MOV R195, R8 ;  /* 0x0000000800c37202 */ /* 0x000fe20000000f00 */
[----:B------:R-:W-:Y:S01]  /*195f0*/  IMAD.MOV.U32 R5, RZ, RZ, RZ ;  /* 0x000000ffff057224 */ /* 0x000fe200078e00ff */
[----:B------:R-:W-:Y:S01]  /*19600*/  MOV R2, R0 ;  /* 0x0000000000027202 */ /* 0x000fe20000000f00 */
[----:B------:R-:W-:Y:S01]  /*19610*/  IMAD.MOV.U32 R221, RZ, RZ, 0x1f ;  /* 0x0000001fffdd7424 */ /* 0x000fe200078e00ff */
[----:B------:R-:W-:-:S02]  /*19620*/  MOV R3, 0x19640 ;  /* 0x0001964000037802 */ /* 0x000fc40000000f00 */
[----:B------:R-:W-:Y:S05]  /*19630*/  CALL.REL.NOINC `($__internal_36_$__cuda_sm70_shflsync_idx_p) ;  /* 0x00002dd000007944 */ /* 0x000fea0003c00000 */
[----:B------:R-:W-:Y:S01]  /*19640*/  MOV R9, R195 ;  /* 0x000000c300097202 */ /* 0x000fe20000000f00 */
[----:B------:R-:W-:Y:S05]  /*19650*/  BRA `(.L_x_2203) ;  /* 0xfffe6fd000007947 */ /* 0x000fea000383ffff */
.L_x_2029:
[----:B------:R-:W-:Y:S01]  /*19660*/  IMAD.MOV.U32 R195, RZ, RZ, R4 ;  /* 0x000000ffffc37224 */ /* 0x000fe200078e0004 */
[----:B------:R-:W-:Y:S01]  /*19670*/  MOV R2, R0 ;  /* 0x0000000000027202 */ /* 0x000fe20000000f00 */
[----:B------:R-:W-:Y:S01]  /*19680*/  IMAD.MOV.U32 R221, RZ, RZ, 0x1f ;  /* 0x0000001fffdd7424 */ /* 0x000fe200078e00ff */
[----:B------:R-:W-:-:S02]  /*19690*/  MOV R3, 0x196b0 ;  /* 0x000196b000037802 */ /* 0x000fc40000000f00 */
[----:B--23--:R-:W-:Y:S05]  /*196a0*/  CALL.REL.NOINC `($__internal_36_$__cuda_sm70_shflsync_idx_p) ;  /* 0x00002d6000007944 */ /* 0x00cfea0003c00000 */
[----:B------:R-:W-:Y:S01]  /*196b0*/  MOV R5, R195 ;  /* 0x000000c300057202 */ /* 0x000fe20000000f00 */
[----:B------:R-:W-:Y:S05]  /*196c0*/  BRA `(.L_x_2028) ;  /* 0xfffe6fc000007947 */ /* 0x000fea000383ffff */
.L_x_2048:
[----:B------:R-:W-:Y:S01]  /*196d0*/  IMAD.MOV.U32 R195, RZ, RZ, R5 ;  /* 0x000000ffffc37224 */ /* 0x000fe200078e0005 */
[----:B------:R-:W-:Y:S01]  /*196e0*/  MOV R2, RZ ;  /* 0x000000ff00027202 */ /* 0x000fe20000000f00 */
[----:B------:R-:W-:Y:S01]  /*196f0*/  IMAD.MOV.U32 R221, RZ, RZ, 0x181f ;  /* 0x0000181fffdd7424 */ /* 0x000fe200078e00ff */
[----:B------:R-:W-:-:S02]  /*19700*/  MOV R3, 0x19720 ;  /* 0x0001972000037802 */ /* 0x000fc40000000f00 */
[----:B-----5:R-:W-:Y:S05]  /*19710*/  CALL.REL.NOINC `($__internal_36_$__cuda_sm70_shflsync_idx_p) ;  /* 0x00002cf000007944 */ /* 0x020fea0003c00000 */
[----:B------:R-:W-:Y:S01]  /*19720*/  MOV R4, R195 ;  /* 0x000000c300047202 */ /* 0x000fe20000000f00 */
[----:B------:R-:W-:Y:S05]  /*19730*/  BRA `(.L_x_2204) ;  /* 0xfffe951000007947 */ /* 0x000fea000383ffff */
.L_x_2049:
[----:B------:R-:W-:Y:S01]  /*19740*/  IMAD.MOV.U32 R195, RZ, RZ, R14 ;  /* 0x000000ffffc37224 */ /* 0x000fe200078e000e */
[----:B------:R-:W-:Y:S01]  /*19750*/  MOV R2, RZ ;  /* 0x000000ff00027202 */ /* 0x000fe20000000f00 */
[----:B------:R-:W-:Y:S01]  /*19760*/  IMAD.MOV.U32 R221, RZ, RZ, 0x181f ;  /* 0x0000181fffdd7424 */ /* 0x000fe200078e00ff */
[----:B------:R-:W-:-:S02]  /*19770*/  MOV R3, 0x19790 ;  /* 0x0001979000037802 */ /* 0x000fc40000000f00 */
[----:B-12--5:R-:W-:Y:S05]  /*19780*/  CALL.REL.NOINC `($__internal_36_$__cuda_sm70_shflsync_idx_p) ;  /* 0x00002c8000007944 */ /* 0x026fea0003c00000 */
[----:B------:R-:W-:Y:S01]  /*19790*/  MOV R0, R195 ;  /* 0x000000c300007202 */ /* 0x000fe20000000f00 */
[----:B------:R-:W-:Y:S05]  /*197a0*/  BRA `(.L_x_2205) ;  /* 0xfffe94c000007947 */ /* 0x000fea000383ffff */
.L_x_2052:
[----:B------:R-:W-:Y:S01]  /*197b0*/  IMAD.MOV.U32 R195, RZ, RZ, R5 ;  /* 0x000000ffffc37224 */ /* 0x000fe200078e0005 */
[----:B--2---:R-:W-:Y:S01]  /*197c0*/  MOV R2, 0x1 ;  /* 0x0000000100027802 */ /* 0x004fe20000000f00 */
[----:B------:R-:W-:Y:S01]  /*197d0*/  IMAD.MOV.U32 R221, RZ, RZ, 0x181f ;  /* 0x0000181fffdd7424 */ /* 0x000fe200078e00ff */
[----:B------:R-:W-:-:S02]  /*197e0*/  MOV R3, 0x19800 ;  /* 0x0001980000037802 */ /* 0x000fc40000000f00 */
[----:B-1-345:R-:W-:Y:S05]  /*197f0*/  CALL.REL.NOINC `($__internal_36_$__cuda_sm70_shflsync_idx_p) ;  /* 0x00002c1000007944 */ /* 0x03afea0003c00000 */
[----:B------:R-:W-:Y:S01]  /*19800*/  IMAD.MOV.U32 R4, RZ, RZ, R195 ;  /* 0x000000ffff047224 */ /* 0x000fe200078e00c3 */
[----:B------:R-:W-:Y:S01]  /*19810*/  MOV R2, 0x1 ;  /* 0x0000000100027802 */ /* 0x000fe20000000f00 */
[----:B------:R-:W-:Y:S01]  /*19820*/  IMAD.MOV.U32 R195, RZ, RZ, R14 ;  /* 0x000000ffffc37224 */ /* 0x000fe200078e000e */
[----:B------:R-:W-:-:S02]  /*19830*/  MOV R221, 0x181f ;  /* 0x0000181f00dd7802 */ /* 0x000fc40000000f00 */
[----:B------:R-:W-:Y:S02]  /*19840*/  MOV R3, 0x19860 ;  /* 0x0001986000037802 */ /* 0x000fe40000000f00 */
[----:B------:R-:W-:Y:S05]  /*19850*/  CALL.REL.NOINC `($__internal_36_$__cuda_sm70_shflsync_idx_p) ;  /* 0x00002bb000007944 */ /* 0x000fea0003c00000 */
[----:B------:R-:W-:Y:S01]  /*19860*/  MOV R0, R195 ;  /* 0x000000c300007202 */ /* 0x000fe20000000f00 */
[----:B------:R-:W-:Y:S05]  /*19870*/  BRA `(.L_x_2206) ;  /* 0xfffe95b000007947 */ /* 0x000fea000383ffff */
.L_x_2055:
[----:B------:R-:W-:Y:S01]  /*19880*/  IMAD.MOV.U32 R195, RZ, RZ, R5 ;  /* 0x000000ffffc37224 */ /* 0x000fe200078e0005 */
[----:B-1----:R-:W-:Y:S01]  /*19890*/  MOV R2, 0x2 ;  /* 0x0000000200027802 */ /* 0x002fe20000000f00 */
[----:B------:R-:W-:Y:S01]  /*198a0*/  IMAD.MOV.U32 R221, RZ, RZ, 0x181f ;  /* 0x0000181fffdd7424 */ /* 0x000fe200078e00ff */
[----:B------:R-:W-:Y:S02]  /*198b0*/  MOV R3, 0x198d0 ;  /* 0x000198d000037802 */ /* 0x000fe40000000f00 */
[----:B--2345:R-:W-:Y:S05]  /*198c0*/  CALL.REL.NOINC `($__internal_36_$__cuda_sm70_shflsync_idx_p) ;  /* 0x00002b4000007944 */ /* 0x03cfea0003c00000 */
[----:B------:R-:W-:Y:S01]  /*198d0*/  MOV R4, R195 ;  /* 0x000000c300047202 */ /* 0x000fe20000000f00 */
[----:B------:R-:W-:Y:S05]  /*198e0*/  BRA `(.L_x_2207) ;  /* 0xfffe96e000007947 */ /* 0x000fea000383ffff */
.L_x_2056:
[----:B------:R-:W-:Y:S01]  /*198f0*/  IMAD.MOV.U32 R195, RZ, RZ, R14 ;  /* 0x000000ffffc37224 */ /* 0x000fe200078e000e */
[----:B------:R-:W-:Y:S01]  /*19900*/  MOV R2, 0x2 ;  /* 0x0000000200027802 */ /* 0x000fe20000000f00 */
[----:B------:R-:W-:Y:S01]  /*19910*/  IMAD.MOV.U32 R221, RZ, RZ, 0x181f ;  /* 0x0000181fffdd7424 */ /* 0x000fe200078e00ff */
[----:B------:R-:W-:Y:S02]  /*19920*/  MOV R3, 0x19940 ;  /* 0x0001994000037802 */ /* 0x000fe40000000f00 */
[----:B-12345:R-:W-:Y:S05]  /*19930*/  CALL.REL.NOINC `($__internal_36_$__cuda_sm70_shflsync_idx_p) ;  /* 0x00002ad000007944 */ /* 0x03efea0003c00000 */
[----:B------:R-:W-:Y:S01]  /*19940*/  MOV R0, R195 ;  /* 0x000000c300007202 */ /* 0x000fe20000000f00 */
[----:B------:R-:W-:Y:S05]  /*19950*/  BRA `(.L_x_2208) ;  /* 0xfffe969000007947 */ /* 0x000fea000383ffff */
.L_x_2059:
[----:B------:R-:W-:Y:S01]  /*19960*/  IMAD.MOV.U32 R195, RZ, RZ, R5 ;  /* 0x000000ffffc37224 */ /* 0x000fe200078e0005 */
[----:B-1----:R-:W-:Y:S01]  /*19970*/  MOV R2, 0x3 ;  /* 0x0000000300027802 */ /* 0x002fe20000000f00 */
[----:B------:R-:W-:Y:S01]  /*19980*/  IMAD.MOV.U32 R221, RZ, RZ, 0x181f ;  /* 0x0000181fffdd7424 */ /* 0x000fe200078e00ff */
[----:B------:R-:W-:-:S02]  /*19990*/  MOV R3, 0x199b0 ;  /* 0x000199b000037802 */ /* 0x000fc40000000f00 */
[----:B--2345:R-:W-:Y:S05]  /*199a0*/  CALL.REL.NOINC `($__internal_36_$__cuda_sm70_shflsync_idx_p) ;  /* 0x00002a6000007944 */ /* 0x03cfea0003c00000 */
        /* <DEDUP_REMOVED lines=8> */
.L_x_2062:
[----:B------:R-:W-:Y:S01]  /*19a30*/  IMAD.MOV.U32 R195, RZ, RZ, R5 ;  /* 0x000000ffffc37224 */ /* 0x000fe200078e0005 */
[----:B------:R-:W-:Y:S01]  /*19a40*/  MOV R2, RZ ;  /* 0x000000ff00027202 */ /* 0x000fe20000000f00 */
[----:B------:R-:W-:Y:S01]  /*19a50*/  IMAD.MOV.U32 R221, RZ, RZ, 0x181f ;  /* 0x0000181fffdd7424 */ /* 0x000fe200078e00ff */
[----:B------:R-:W-:Y:S02]  /*19a60*/  MOV R3, 0x19a80 ;  /* 0x00019a8000037802 */ /* 0x000fe40000000f00 */
[----:B------:R-:W-:Y:S05]  /*19a70*/  CALL.REL.NOINC `($__internal_36_$__cuda_sm70_shflsync_idx_p) ;  /* 0x0000299000007944 */ /* 0x000fea0003c00000 */
[----:B------:R-:W-:Y:S01]  /*19a80*/  MOV R4, R195 ;  /* 0x000000c300047202 */ /* 0x000fe20000000f00 */
[----:B------:R-:W-:Y:S05]  /*19a90*/  BRA `(.L_x_2210) ;  /* 0xfffeb1d000007947 */ /* 0x000fea000383ffff */
.L_x_2063:
[----:B------:R-:W-:Y:S01]  /*19aa0*/  IMAD.MOV.U32 R195, RZ, RZ, R10 ;  /* 0x000000ffffc37224 */ /* 0x000fe200078e000a */
[----:B------:R-:W-:Y:S01]  /*19ab0*/  MOV R2, RZ ;  /* 0x000000ff00027202 */ /* 0x000fe20000000f00 */
[----:B------:R-:W-:Y:S01]  /*19ac0*/  IMAD.MOV.U32 R221, RZ, RZ, 0x181f ;  /* 0x0000181fffdd7424 */ /* 0x000fe200078e00ff */
[----:B------:R-:W-:Y:S02]  /*19ad0*/  MOV R3, 0x19af0 ;  /* 0x00019af000037802 */ /* 0x000fe40000000f00 */
[----:B-12---:R-:W-:Y:S05]  /*19ae0*/  CALL.REL.NOINC `($__internal_36_$__cuda_sm70_shflsync_idx_p) ;  /* 0x0000292000007944 */ /* 0x006fea0003c00000 */
[----:B------:R-:W-:Y:S01]  /*19af0*/  ISETP.GE.AND P0, PT, R218, c[0x0][0x1d4], PT ;  /* 0x00007500da007a0c */ /* 0x000fe20003f06270 */
[----:B------:R-:W-:Y:S01]  /*19b00*/  IMAD.MOV.U32 R221, RZ, RZ, 0x181f ;  /* 0x0000181fffdd7424 */ /* 0x000fe200078e00ff */
[----:B------:R-:W-:-:S02]  /*19b10*/  IADD3 R2, P1, R195, R98, RZ ;  /* 0x00000062c3027210 */ /* 0x000fc40007f3e0ff */
[----:B------:R-:W-:Y:S02]  /*19b20*/  SEL R14, RZ, 0x10, P0 ;  /* 0x00000010ff0e7807 */ /* 0x000fe40000000000 */
[----:B------:R-:W-:Y:S01]  /*19b30*/  ISETP.GE.AND P2, PT, R224, c[0x0][0x1d4], PT ;  /* 0x00007500e0007a0c */ /* 0x000fe20003f46270 */
[----:B------:R-:W-:Y:S01]  /*19b40*/  IMAD.X R3, R4, 0x1, R92, P1 ;  /* 0x0000000104037824 */ /* 0x000fe200008e065c */
[----:B------:R-:W-:Y:S02]  /*19b50*/  IADD3 R8, P1, R195, R99, RZ ;  /* 0x00000063c3087210 */ /* 0x000fe40007f3e0ff */
[----:B------:R-:W-:-:S03]  /*19b60*/  SEL R13, RZ, 0x10, P2 ;  /* 0x00000010ff0d7807 */ /* 0x000fc60001000000 */
[----:B------:R-:W-:Y:S01]  /*19b70*/  @!PT LDS RZ, [RZ] ;  /* 0x00000000fffff984 */ /* 0x000fe20000000800 */
        /* <DEDUP_REMOVED lines=11> */
[----:B-1----:R-:W-:Y:S01]  /*19c30*/  IADD3 R2, P3, R195, R102, RZ ;  /* 0x00000066c3027210 */ /* 0x002fe20007f7e0ff */
[----:B------:R-:W-:Y:S01]  /*19c40*/  IMAD.MOV.U32 R195, RZ, RZ, R5 ;  /* 0x000000ffffc37224 */ /* 0x000fe200078e0005 */
[----:B------:R-:W-:-:S03]  /*19c50*/  SEL R5, RZ, 0x10, P0 ;  /* 0x00000010ff057807 */ /* 0x000fc60000000000 */
[----:B------:R-:W-:-:S05]  /*19c60*/  IMAD.X R3, R4, 0x1, R95, P3 ;  /* 0x0000000104037824 */ /* 0x000fca00018e065f */
[----:B------:R1:W-:Y:S02]  /*19c70*/  LDGSTS.E.BYPASS.LTC128B.128 [R215+0xe100], [R2.64], !P0 ;  /* 0x0e10000002d77fae */ /* 0x0003e4000c101d46 */
[----:B-1----:R-:W-:Y:S01]  /*19c80*/  IMAD.MOV.U32 R2, RZ, RZ, 0x1 ;  /* 0x00000001ff027424 */ /* 0x002fe200078e00ff */
[----:B------:R-:W-:Y:S02]  /*19c90*/  MOV R3, 0x19cb0 ;  /* 0x00019cb000037802 */ /* 0x000fe40000000f00 */
[----:B--2---:R-:W-:Y:S05]  /*19ca0*/  CALL.REL.NOINC `($__internal_36_$__cuda_sm70_shflsync_idx_p) ;  /* 0x0000276000007944 */ /* 0x004fea0003c00000 */
[----:B------:R-:W-:Y:S01]  /*19cb0*/  IMAD.MOV.U32 R4, RZ, RZ, R195 ;  /* 0x000000ffff047224 */ /* 0x000fe200078e00c3 */
[----:B------:R-:W-:Y:S01]  /*19cc0*/  MOV R2, 0x1 ;  /* 0x0000000100027802 */ /* 0x000fe20000000f00 */
[----:B------:R-:W-:Y:S01]  /*19cd0*/  IMAD.MOV.U32 R195, RZ, RZ, R10 ;  /* 0x000000ffffc37224 */ /* 0x000fe200078e000a */
[----:B------:R-:W-:Y:S02]  /*19ce0*/  MOV R221, 0x181f ;  /* 0x0000181f00dd7802 */ /* 0x000fe40000000f00 */
[----:B------:R-:W-:Y:S02]  /*19cf0*/  MOV R3, 0x19d10 ;  /* 0x00019d1000037802 */ /* 0x000fe40000000f00 */
[----:B------:R-:W-:Y:S05]  /*19d00*/  CALL.REL.NOINC `($__internal_36_$__cuda_sm70_shflsync_idx_p) ;  /* 0x0000270000007944 */ /* 0x000fea0003c00000 */
[----:B------:R-:W-:Y:S01]  /*19d10*/  MOV R0, R195 ;  /* 0x000000c300007202 */ /* 0x000fe20000000f00 */
[----:B------:R-:W-:Y:S05]  /*19d20*/  BRA `(.L_x_2211) ;  /* 0xfffeb0e000007947 */ /* 0x000fea000383ffff */
.L_x_2064:
[----:B------:R-:W-:Y:S01]  /*19d30*/  IMAD.MOV.U32 R195, RZ, RZ, R4 ;  /* 0x000000ffffc37224 */ /* 0x000fe200078e0004 */
[----:B------:R-:W-:Y:S01]  /*19d40*/  MOV R2, RZ ;  /* 0x000000ff00027202 */ /* 0x000fe20000000f00 */
[----:B------:R-:W-:Y:S01]  /*19d50*/  IMAD.MOV.U32 R221, RZ, RZ, 0x1c1f ;  /* 0x00001c1fffdd7424 */ /* 0x000fe200078e00ff */
[----:B------:R-:W-:-:S02]  /*19d60*/  MOV R3, 0x19d80 ;  /* 0x00019d8000037802 */ /* 0x000fc40000000f00 */
[----:B------:R-:W-:Y:S05]  /*19d70*/  CALL.REL.NOINC `($__internal_36_$__cuda_sm70_shflsync_idx_p) ;  /* 0x0000269000007944 */ /* 0x000fea0003c00000 */
[----:B------:R-:W-:Y:S01]  /*19d80*/  MOV R3, R195 ;  /* 0x000000c300037202 */ /* 0x000fe20000000f00 */
[----:B------:R-:W-:Y:S05]  /*19d90*/  BRA `(.L_x_2212) ;  /* 0xfffeb33000007947 */ /* 0x000fea000383ffff */
.L_x_2069:
[----:B------:R-:W-:Y:S01]  /*19da0*/  IMAD.MOV.U32 R195, RZ, RZ, R4 ;  /* 0x000000ffffc37224 */ /* 0x000fe200078e0004 */
[----:B------:R-:W-:Y:S01]  /*19db0*/  MOV R2, 0x1 ;  /* 0x0000000100027802 */ /* 0x000fe20000000f00 */
[----:B------:R-:W-:Y:S01]  /*19dc0*/  IMAD.MOV.U32 R221, RZ, RZ, 0x1c1f ;  /* 0x00001c1fffdd7424 */ /* 0x000fe200078e00ff */
[----:B------:R-:W-:-:S02]  /*19dd0*/  MOV R3, 0x19df0 ;  /* 0x00019df000037802 */ /* 0x000fc40000000f00 */
[----:B-1----:R-:W-:Y:S05]  /*19de0*/  CALL.REL.NOINC `($__internal_36_$__cuda_sm70_shflsync_idx_p) ;  /* 0x0000262000007944 */ /* 0x002fea0003c00000 */
[----:B------:R-:W-:Y:S01]  /*19df0*/  MOV R3, R195 ;  /* 0x000000c300037202 */ /* 0x000fe20000000f00 */
[----:B------:R-:W-:Y:S05]  /*19e00*/  BRA `(.L_x_2213) ;  /* 0xfffeb7a000007947 */ /* 0x000fea000383ffff */
.L_x_2074:
[----:B------:R-:W-:Y:S01]  /*19e10*/  IMAD.MOV.U32 R132, RZ, RZ, R4 ;  /* 0x000000ffff847224 */ /* 0x000fe200078e0004 */
[----:B------:R-:W-:-:S02]  /*19e20*/  MOV R0, 0x2 ;  /* 0x0000000200007802 */ /* 0x000fc40000000f00 */
[----:B------:R-:W-:Y:S02]  /*19e30*/  MOV R2, 0x19e50 ;  /* 0x00019e5000027802 */ /* 0x000fe40000000f00 */
[----:B------:R-:W-:Y:S05]  /*19e40*/  CALL.REL.NOINC `($__internal_35_$__cuda_sm70_shflsync_bfly_p) ;  /* 0x0000256000007944 */ /* 0x000fea0003c00000 */
[----:B------:R-:W-:Y:S05]  /*19e50*/  BRA `(.L_x_2214) ;  /* 0xfffebe0000007947 */ /* 0x000fea000383ffff */
.L_x_2075:
[----:B------:R-:W-:Y:S01]  /*19e60*/  IMAD.MOV.U32 R132, RZ, RZ, R4 ;  /* 0x000000ffff847224 */ /* 0x000fe200078e0004 */
[----:B------:R-:W-:Y:S02]  /*19e70*/  MOV R0, 0x1 ;  /* 0x0000000100007802 */ /* 0x000fe40000000f00 */
[----:B------:R-:W-:Y:S02]  /*19e80*/  MOV R2, 0x19ea0 ;  /* 0x00019ea000027802 */ /* 0x000fe40000000f00 */
[----:B------:R-:W-:Y:S05]  /*19e90*/  CALL.REL.NOINC `($__internal_35_$__cuda_sm70_shflsync_bfly_p) ;  /* 0x0000251000007944 */ /* 0x000fea0003c00000 */
[----:B------:R-:W-:Y:S01]  /*19ea0*/  FMNMX.FTZ R133, R4, R0, !PT ;  /* 0x0000000004857209 */ /* 0x000fe20007810000 */
[----:B------:R-:W-:Y:S01]  /*19eb0*/  IMAD.MOV.U32 R132, RZ, RZ, R5 ;  /* 0x000000ffff847224 */ /* 0x000fe200078e0005 */
[----:B------:R-:W-:Y:S01]  /*19ec0*/  MOV R2, 0x19ef0 ;  /* 0x00019ef000027802 */ /* 0x000fe20000000f00 */
[----:B------:R-:W-:Y:S02]  /*19ed0*/  IMAD.MOV.U32 R0, RZ, RZ, 0x2 ;  /* 0x00000002ff007424 */ /* 0x000fe400078e00ff */
[----:B------:R-:W-:Y:S05]  /*19ee0*/  CALL.REL.NOINC `($__internal_35_$__cuda_sm70_shflsync_bfly_p) ;  /* 0x000024c000007944 */ /* 0x000fea0003c00000 */
[----:B------:R-:W-:Y:S01]  /*19ef0*/  FMNMX.FTZ R5, R5, R0, !PT ;  /* 0x0000000005057209 */ /* 0x000fe20007810000 */
[----:B------:R-:W-:Y:S01]  /*19f00*/  IMAD.MOV.U32 R0, RZ, RZ, 0x1 ;  /* 0x00000001ff007424 */ /* 0x000fe200078e00ff */
[----:B------:R-:W-:-:S03]  /*19f10*/  MOV R2, 0x19f40 ;  /* 0x00019f4000027802 */ /* 0x000fc60000000f00 */
[----:B------:R-:W-:Y:S02]  /*19f20*/  IMAD.MOV.U32 R132, RZ, RZ, R5 ;  /* 0x000000ffff847224 */ /* 0x000fe400078e0005 */
[----:B------:R-:W-:Y:S05]  /*19f30*/  CALL.REL.NOINC `($__internal_35_$__cuda_sm70_shflsync_bfly_p) ;  /* 0x0000247000007944 */ /* 0x000fea0003c00000 */
[----:B------:R-:W-:Y:S01]  /*19f40*/  MOV R3, R0 ;  /* 0x0000000000037202 */ /* 0x000fe20000000f00 */
[----:B------:R-:W-:Y:S05]  /*19f50*/  BRA `(.L_x_2215) ;  /* 0xfffebd7000007947 */ /* 0x000fea000383ffff */
.L_x_2083:
[----:B------:R-:W-:Y:S01]  /*19f60*/  MOV R2, RZ ;  /* 0x000000ff00027202 */ /* 0x000fe20000000f00 */
[----:B------:R-:W-:Y:S01]  /*19f70*/  IMAD.MOV.U32 R195, RZ, RZ, R5 ;  /* 0x000000ffffc37224 */ /* 0x000fe200078e0005 */
[----:B------:R-:W-:Y:S01]  /*19f80*/  MOV R3, 0x19fb0 ;  /* 0x00019fb000037802 */ /* 0x000fe20000000f00 */
[----:B------:R-:W-:Y:S02]  /*19f90*/  IMAD.MOV.U32 R221, RZ, RZ, 0x181f ;  /* 0x0000181fffdd7424 */ /* 0x000fe400078e00ff */
[----:B-1234-:R-:W-:Y:S05]  /*19fa0*/  CALL.REL.NOINC `($__internal_36_$__cuda_sm70_shflsync_idx_p) ;  /* 0x0000246000007944 */ /* 0x01efea0003c00000 */
[----:B------:R-:W-:Y:S01]  /*19fb0*/  MOV R4, R195 ;  /* 0x000000c300047202 */ /* 0x000fe20000000f00 */
[----:B------:R-:W-:-:S05]  /*19fc0*/  BRA `(.L_x_2216) ;  /* 0xfffed5c000007947 */ /* 0x000fca000383ffff */
.L_x_2084:
[----:B------:R-:W-:Y:S01]  /*19fd0*/  MOV R2, RZ ;  /* 0x000000ff00027202 */ /* 0x000fe20000000f00 */
[----:B------:R-:W-:Y:S01]  /*19fe0*/  IMAD.MOV.U32 R195, RZ, RZ, R20 ;  /* 0x000000ffffc37224 */ /* 0x000fe200078e0014 */
[----:B------:R-:W-:Y:S01]  /*19ff0*/  MOV R3, 0x1a020 ;  /* 0x0001a02000037802 */ /* 0x000fe20000000f00 */
[----:B------:R-:W-:Y:S02]  /*1a000*/  IMAD.MOV.U32 R221, RZ, RZ, 0x181f ;  /* 0x0000181fffdd7424 */ /* 0x000fe400078e00ff */
[----:B-1234-:R-:W-:Y:S05]  /*1a010*/  CALL.REL.NOINC `($__internal_36_$__cuda_sm70_shflsync_idx_p) ;  /* 0x000023f000007944 */ /* 0x01efea0003c00000 */
[----:B------:R-:W-:Y:S01]  /*1a020*/  ISETP.GE.AND P3, PT, R218, c[0x0][0x1d4], PT ;  /* 0x00007500da007a0c */ /* 0x000fe20003f66270 */
[----:B------:R-:W-:Y:S01]  /*1a030*/  IMAD.MOV.U32 R221, RZ, RZ, 0x181f ;  /* 0x0000181fffdd7424 */ /* 0x000fe200078e00ff */
[----:B------:R-:W-:Y:S02]  /*1a040*/  IADD3 R6, P0, R195, R29, RZ ;  /* 0x0000001dc3067210 */ /* 0x000fe40007f1e0ff */
[----:B------:R-:W-:Y:S02]  /*1a050*/  ISETP.GE.AND P2, PT, R224, c[0x0][0x1d4], PT ;  /* 0x00007500e0007a0c */ /* 0x000fe40003f46270 */
[----:B------:R-:W-:Y:S01]  /*1a060*/  ISETP.GE.AND P1, PT, R223, c[0x0][0x1d4], PT ;  /* 0x00007500df007a0c */ /* 0x000fe20003f26270 */
[C---:B------:R-:W-:Y:S01]  /*1a070*/  IMAD.X R7, R4.reuse, 0x1, R21, P0 ;  /* 0x0000000104077824 */ /* 0x040fe200000e0615 */
[C---:B------:R-:W-:Y:S02]  /*1a080*/  IADD3 R2, P0, R195.reuse, R30, RZ ;  /* 0x0000001ec3027210 */ /* 0x040fe40007f1e0ff */
[----:B------:R-:W-:Y:S02]  /*1a090*/  SEL R12, RZ, 0x10, P3 ;  /* 0x00000010ff0c7807 */ /* 0x000fe40001800000 */
[----:B------:R-:W-:Y:S01]  /*1a0a0*/  SEL R15, RZ, 0x10, P2 ;  /* 0x00000010ff0f7807 */ /* 0x000fe20001000000 */
[----:B------:R-:W-:Y:S01]  /*1a0b0*/  @!PT LDS RZ, [RZ] ;  /* 0x00000000fffff984 */ /* 0x000fe20000000800 */
[----:B------:R-:W-:Y:S01]  /*1a0c0*/  @!PT LDS RZ, [RZ] ;  /* 0x00000000fffff984 */ /* 0x000fe20000000800 */
[----:B------:R-:W-:Y:S01]  /*1a0d0*/  @!PT LDS RZ, [RZ] ;  /* 0x00000000fffff984 */ /* 0x000fe20000000800 */
[----:B------:R1:W-:Y:S01]  /*1a0e0*/  LDGSTS.E.BYPASS.LTC128B.128 [R215+0x100], [R6.64], !P3 ;  /* 0x0010000006d77fae */ /* 0x0003e2000d901d46 */
[C---:B------:R-:W-:Y:S01]  /*1a0f0*/  IMAD.X R3, R4.reuse, 0x1, R22, P0 ;  /* 0x0000000104037824 */ /* 0x040fe200000e0616 */
[----:B------:R-:W-:Y:S04]  /*1a100*/  SEL R14, RZ, 0x10, P1 ;  /* 0x00000010ff0e7807 */ /* 0x000fe80000800000 */
[----:B------:R2:W-:Y:S02]  /*1a110*/  LDGSTS.E.BYPASS.LTC128B.128 [R215+0x2100], [R2.64], !P2 ;  /* 0x0210000002d77fae */ /* 0x0005e4000d101d46 */
[C---:B--2---:R-:W-:Y:S05]  /*1a120*/  IADD3 R2, P0, R195.reuse, R31, RZ ;  /* 0x0000001fc3027210 */ /* 0x044fea0007f1e0ff */
[C---:B------:R-:W-:Y:S05]  /*1a130*/  IMAD.X R3, R4.reuse, 0x1, R23, P0 ;  /* 0x0000000104037824 */ /* 0x040fea00000e0617 */
[----:B------:R2:W-:Y:S02]  /*1a140*/  LDGSTS.E.BYPASS.LTC128B.128 [R215+0x4100], [R2.64], !P1 ;  /* 0x0410000002d77fae */ /* 0x0005e4000c901d46 */
[----:B--2---:R-:W-:Y:S01]  /*1a150*/  IADD3 R2, P0, R195, R132, RZ ;  /* 0x00000084c3027210 */ /* 0x004fe20007f1e0ff */
[----:B------:R-:W-:Y:S04]  /*1a160*/  IMAD.MOV.U32 R195, RZ, RZ, R5 ;  /* 0x000000ffffc37224 */ /* 0x000fe800078e0005 */
[----:B------:R-:W-:Y:S01]  /*1a170*/  IMAD.X R3, R4, 0x1, R28, P0 ;  /* 0x0000000104037824 */ /* 0x000fe200000e061c */
[----:B------:R-:W-:Y:S04]  /*1a180*/  ISETP.GE.AND P0, PT, R225, c[0x0][0x1d4], PT ;  /* 0x00007500e1007a0c */ /* 0x000fe80003f06270 */
[----:B------:R-:W-:Y:S09]  /*1a190*/  SEL R5, RZ, 0x10, P0 ;  /* 0x00000010ff057807 */ /* 0x000ff20000000000 */
[----:B------:R2:W-:Y:S02]  /*1a1a0*/  LDGSTS.E.BYPASS.LTC128B.128 [R215+0x6100], [R2.64], !P0 ;  /* 0x0610000002d77fae */ /* 0x0005e4000c101d46 */
[----:B--2---:R-:W-:Y:S01]  /*1a1b0*/  MOV R3, 0x1a1e0 ;  /* 0x0001a1e000037802 */ /* 0x004fe20000000f00 */
[----:B------:R-:W-:Y:S02]  /*1a1c0*/  IMAD.MOV.U32 R2, RZ, RZ, 0x1 ;  /* 0x00000001ff027424 */ /* 0x000fe400078e00ff */
[----:B-1----:R-:W-:Y:S05]  /*1a1d0*/  CALL.REL.NOINC `($__internal_36_$__cuda_sm70_shflsync_idx_p) ;  /* 0x0000223000007944 */ /* 0x002fea0003c00000 */
[----:B------:R-:W-:Y:S01]  /*1a1e0*/  MOV R2, 0x1 ;  /* 0x0000000100027802 */ /* 0x000fe20000000f00 */
[----:B------:R-:W-:Y:S01]  /*1a1f0*/  IMAD.MOV.U32 R4, RZ, RZ, R195 ;  /* 0x000000ffff047224 */ /* 0x000fe200078e00c3 */
[----:B------:R-:W-:Y:S01]  /*1a200*/  MOV R221, 0x181f ;  /* 0x0000181f00dd7802 */ /* 0x000fe20000000f00 */
[----:B------:R-:W-:Y:S01]  /*1a210*/  IMAD.MOV.U32 R195, RZ, RZ, R20 ;  /* 0x000000ffffc37224 */ /* 0x000fe200078e0014 */
[----:B------:R-:W-:Y:S02]  /*1a220*/  MOV R3, 0x1a240 ;  /* 0x0001a24000037802 */ /* 0x000fe40000000f00 */
[----:B------:R-:W-:Y:S05]  /*1a230*/  CALL.REL.NOINC `($__internal_36_$__cuda_sm70_shflsync_idx_p) ;  /* 0x000021d000007944 */ /* 0x000fea0003c00000 */
[----:B------:R-:W-:Y:S01]  /*1a240*/  MOV R0, R195 ;  /* 0x000000c300007202 */ /* 0x000fe20000000f00 */
[----:B------:R-:W-:-:S05]  /*1a250*/  BRA `(.L_x_2217) ;  /* 0xfffed4d000007947 */ /* 0x000fca000383ffff */
.L_x_2087:
[----:B------:R-:W-:Y:S01]  /*1a260*/  MOV R2, RZ ;  /* 0x000000ff00027202 */ /* 0x000fe20000000f00 */
[----:B------:R-:W-:Y:S01]  /*1a270*/  IMAD.MOV.U32 R195, RZ, RZ, R133 ;  /* 0x000000ffffc37224 */ /* 0x000fe200078e0085 */
[----:B------:R-:W-:Y:S01]  /*1a280*/  MOV R3, 0x1a2b0 ;  /* 0x0001a2b000037802 */ /* 0x000fe20000000f00 */
[----:B------:R-:W-:Y:S02]  /*1a290*/  IMAD.MOV.U32 R221, RZ, RZ, 0x181f ;  /* 0x0000181fffdd7424 */ /* 0x000fe400078e00ff */
[----:B------:R-:W-:Y:S05]  /*1a2a0*/  CALL.REL.NOINC `($__internal_36_$__cuda_sm70_shflsync_idx_p) ;  /* 0x0000216000007944 */ /* 0x000fea0003c00000 */
[----:B------:R-:W-:Y:S01]  /*1a2b0*/  MOV R132, R195 ;  /* 0x000000c300847202 */ /* 0x000fe20000000f00 */
[----:B------:R-:W-:-:S05]  /*1a2c0*/  BRA `(.L_x_2218) ;  /* 0xfffee5a000007947 */ /* 0x000fca000383ffff */
.L_x_2088:
[----:B------:R-:W-:Y:S01]  /*1a2d0*/  MOV R2, RZ ;  /* 0x000000ff00027202 */ /* 0x000fe20000000f00 */
[----:B------:R-:W-:Y:S01]  /*1a2e0*/  IMAD.MOV.U32 R195, RZ, RZ, R170 ;  /* 0x000000ffffc37224 */ /* 0x000fe200078e00aa */
[----:B------:R-:W-:Y:S01]  /*1a2f0*/  MOV R3, 0x1a320 ;  /* 0x0001a32000037802 */ /* 0x000fe20000000f00 */
[----:B------:R-:W-:Y:S02]  /*1a300*/  IMAD.MOV.U32 R221, RZ, RZ, 0x181f ;  /* 0x0000181fffdd7424 */ /* 0x000fe400078e00ff */
[----:B-12---:R-:W-:Y:S05]  /*1a310*/  CALL.REL.NOINC `($__internal_36_$__cuda_sm70_shflsync_idx_p) ;  /* 0x000020f000007944 */ /* 0x006fea0003c00000 */
[----:B------:R-:W-:Y:S01]  /*1a320*/  ISETP.GE.AND P3, PT, R218, c[0x0][0x1d4], PT ;  /* 0x00007500da007a0c */ /* 0x000fe20003f66270 */
[----:B------:R-:W-:Y:S01]  /*1a330*/  IMAD.MOV.U32 R221, RZ, RZ, 0x181f ;  /* 0x0000181fffdd7424 */ /* 0x000fe200078e00ff */
[----:B------:R-:W-:Y:S02]  /*1a340*/  IADD3 R168, P0, R195, R177, RZ ;  /* 0x000000b1c3a87210 */ /* 0x000fe40007f1e0ff */
[----:B------:R-:W-:Y:S02]  /*1a350*/  ISETP.GE.AND P2, PT, R224, c[0x0][0x1d4], PT ;  /* 0x00007500e0007a0c */ /* 0x000fe40003f46270 */
[----:B------:R-:W-:Y:S01]  /*1a360*/  ISETP.GE.AND P1, PT, R223, c[0x0][0x1d4], PT ;  /* 0x00007500df007a0c */ /* 0x000fe20003f26270 */
[C---:B------:R-:W-:Y:S01]  /*1a370*/  IMAD.X R169, R132.reuse, 0x1, R171, P0 ;  /* 0x0000000184a97824 */ /* 0x040fe200000e06ab */
[C---:B------:R-:W-:Y:S02]  /*1a380*/  IADD3 R2, P0, R195.reuse, R178, RZ ;  /* 0x000000b2c3027210 */ /* 0x040fe40007f1e0ff */
[----:B------:R-:W-:Y:S03]  /*1a390*/  SEL R173, RZ, 0x10, P1 ;  /* 0x00000010ffad7807 */ /* 0x000fe60000800000 */
[----:B------:R-:W-:Y:S01]  /*1a3a0*/  @!PT LDS RZ, [RZ] ;  /* 0x00000000fffff984 */ /* 0x000fe20000000800 */
[----:B------:R-:W-:Y:S01]  /*1a3b0*/  @!PT LDS RZ, [RZ] ;  /* 0x00000000fffff984 */ /* 0x000fe20000000800 */
[----:B------:R-:W-:Y:S01]  /*1a3c0*/  @!PT LDS RZ, [RZ] ;  /* 0x00000000fffff984 */ /* 0x000fe20000000800 */
[----:B------:R1:W-:Y:S01]  /*1a3d0*/  LDGSTS.E.BYPASS.LTC128B.128 [R215+0x8100], [R168.64], !P3 ;  /* 0x08100000a8d77fae */ /* 0x0003e2000d901d46 */
[C---:B------:R-:W-:Y:S05]  /*1a3e0*/  IMAD.X R3, R132.reuse, 0x1, R174, P0 ;  /* 0x0000000184037824 */ /* 0x040fea00000e06ae */
[----:B------:R2:W-:Y:S01]  /*1a3f0*/  LDGSTS.E.BYPASS.LTC128B.128 [R215+0xa100], [R2.64], !P2 ;  /* 0x0a10000002d77fae */ /* 0x0005e2000d101d46 */
[----:B-1----:R-:W-:Y:S02]  /*1a400*/  SEL R168, RZ, 0x10, P3 ;  /* 0x00000010ffa87807 */ /* 0x002fe40001800000 */
[C---:B--2---:R-:W-:Y:S05]  /*1a410*/  IADD3 R2, P0, R195.reuse, R179, RZ ;  /* 0x000000b3c3027210 */ /* 0x044fea0007f1e0ff */
[C---:B------:R-:W-:Y:S05]  /*1a420*/  IMAD.X R3, R132.reuse, 0x1, R175, P0 ;  /* 0x0000000184037824 */ /* 0x040fea00000e06af */
[----:B------:R1:W-:Y:S02]  /*1a430*/  LDGSTS.E.BYPASS.LTC128B.128 [R215+0xc100], [R2.64], !P1 ;  /* 0x0c10000002d77fae */ /* 0x0003e4000c901d46 */
[----:B-1----:R-:W-:Y:S01]  /*1a440*/  IADD3 R2, P0, R195, R180, RZ ;  /* 0x000000b4c3027210 */ /* 0x002fe20007f1e0ff */
[----:B------:R-:W-:Y:S01]  /*1a450*/  IMAD.MOV.U32 R195, RZ, RZ, R133 ;  /* 0x000000ffffc37224 */ /* 0x000fe200078e0085 */
[----:B------:R-:W-:Y:S03]  /*1a460*/  SEL R133, RZ, 0x10, P2 ;  /* 0x00000010ff857807 */ /* 0x000fe60001000000 */
[----:B------:R-:W-:Y:S01]  /*1a470*/  IMAD.X R3, R132, 0x1, R176, P0 ;  /* 0x0000000184037824 */ /* 0x000fe200000e06b0 */
[----:B------:R-:W-:Y:S04]  /*1a480*/  ISETP.GE.AND P0, PT, R225, c[0x0][0x1d4], PT ;  /* 0x00007500e1007a0c */ /* 0x000fe80003f06270 */
[----:B------:R-:W-:Y:S09]  /*1a490*/  SEL R172, RZ, 0x10, P0 ;  /* 0x00000010ffac7807 */ /* 0x000ff20000000000 */
[----:B------:R1:W-:Y:S02]  /*1a4a0*/  LDGSTS.E.BYPASS.LTC128B.128 [R215+0xe100], [R2.64], !P0 ;  /* 0x0e10000002d77fae */ /* 0x0003e4000c101d46 */
[----:B-1----:R-:W-:Y:S01]  /*1a4b0*/  MOV R3, 0x1a4e0 ;  /* 0x0001a4e000037802 */ /* 0x002fe20000000f00 */
[----:B------:R-:W-:Y:S02]  /*1a4c0*/  IMAD.MOV.U32 R2, RZ, RZ, 0x1 ;  /* 0x00000001ff027424 */ /* 0x000fe400078e00ff */
[----:B------:R-:W-:Y:S05]  /*1a4d0*/  CALL.REL.NOINC `($__internal_36_$__cuda_sm70_shflsync_idx_p) ;  /* 0x00001f3000007944 */ /* 0x000fea0003c00000 */
        /* <DEDUP_REMOVED lines=8> */
.L_x_2089:
[----:B------:R-:W-:Y:S01]  /*1a560*/  MOV R2, RZ ;  /* 0x000000ff00027202 */ /* 0x000fe20000000f00 */
[----:B------:R-:W-:Y:S01]  /*1a570*/  IMAD.MOV.U32 R195, RZ, RZ, R132 ;  /* 0x000000ffffc37224 */ /* 0x000fe200078e0084 */
[----:B------:R-:W-:Y:S01]  /*1a580*/  MOV R3, 0x1a5b0 ;  /* 0x0001a5b000037802 */ /* 0x000fe20000000f00 */
[----:B------:R-:W-:Y:S02]  /*1a590*/  IMAD.MOV.U32 R221, RZ, RZ, 0x1c1f ;  /* 0x00001c1fffdd7424 */ /* 0x000fe400078e00ff */
[----:B------:R-:W-:Y:S05]  /*1a5a0*/  CALL.REL.NOINC `($__internal_36_$__cuda_sm70_shflsync_idx_p) ;  /* 0x00001e6000007944 */ /* 0x000fea0003c00000 */
[----:B------:R-:W-:Y:S01]  /*1a5b0*/  MOV R3, R195 ;  /* 0x000000c300037202 */ /* 0x000fe20000000f00 */
[----:B------:R-:W-:-:S05]  /*1a5c0*/  BRA `(.L_x_2220) ;  /* 0xfffee70000007947 */ /* 0x000fca000383ffff */
.L_x_2094:
[----:B------:R-:W-:Y:S01]  /*1a5d0*/  MOV R2, 0x1 ;  /* 0x0000000100027802 */ /* 0x000fe20000000f00 */
[----:B------:R-:W-:Y:S01]  /*1a5e0*/  IMAD.MOV.U32 R195, RZ, RZ, R132 ;  /* 0x000000ffffc37224 */ /* 0x000fe200078e0084 */
[----:B------:R-:W-:Y:S01]  /*1a5f0*/  MOV R3, 0x1a620 ;  /* 0x0001a62000037802 */ /* 0x000fe20000000f00 */
[----:B------:R-:W-:Y:S02]  /*1a600*/  IMAD.MOV.U32 R221, RZ, RZ, 0x1c1f ;  /* 0x00001c1fffdd7424 */ /* 0x000fe400078e00ff */
[----:B-1----:R-:W-:Y:S05]  /*1a610*/  CALL.REL.NOINC `($__internal_36_$__cuda_sm70_shflsync_idx_p) ;  /* 0x00001df000007944 */ /* 0x002fea0003c00000 */
[----:B------:R-:W-:Y:S01]  /*1a620*/  MOV R3, R195 ;  /* 0x000000c300037202 */ /* 0x000fe20000000f00 */
[----:B------:R-:W-:-:S05]  /*1a630*/  BRA `(.L_x_2221) ;  /* 0xfffeeba000007947 */ /* 0x000fca000383ffff */
.L_x_2099:
[----:B------:R-:W-:Y:S02]  /*1a640*/  MOV R0, 0x2 ;  /* 0x0000000200007802 */ /* 0x000fe40000000f00 */
[----:B------:R-:W-:Y:S02]  /*1a650*/  MOV R2, 0x1a670 ;  /* 0x0001a67000027802 */ /* 0x000fe40000000f00 */
[----:B------:R-:W-:Y:S05]  /*1a660*/  CALL.REL.NOINC `($__internal_35_$__cuda_sm70_shflsync_bfly_p) ;  /* 0x00001d4000007944 */ /* 0x000fea0003c00000 */
[----:B------:R-:W-:-:S05]  /*1a670*/  BRA `(.L_x_2222) ;  /* 0xfffef26000007947 */ /* 0x000fca000383ffff */
.L_x_2100:
        /* <DEDUP_REMOVED lines=10> */
[----:B------:R-:W-:Y:S02]  /*1a720*/  MOV R2, 0x1a740 ;  /* 0x0001a74000027802 */ /* 0x000fe40000000f00 */
[----:B------:R-:W-:Y:S05]  /*1a730*/  CALL.REL.NOINC `($__internal_35_$__cuda_sm70_shflsync_bfly_p) ;  /* 0x00001c7000007944 */ /* 0x000fea0003c00000 */
[----:B------:R-:W-:-:S05]  /*1a740*/  BRA `(.L_x_2223) ;  /* 0xfffef20000007947 */ /* 0x000fca000383ffff */
.L_x_2109:
[----:B------:R-:W-:Y:S01]  /*1a750*/  MOV R2, RZ ;  /* 0x000000ff00027202 */ /* 0x000fe20000000f00 */
[----:B------:R-:W-:Y:S01]  /*1a760*/  IMAD.MOV.U32 R195, RZ, RZ, R5 ;  /* 0x000000ffffc37224 */ /* 0x000fe200078e0005 */
[----:B------:R-:W-:Y:S01]  /*1a770*/  MOV R3, 0x1a7a0 ;  /* 0x0001a7a000037802 */ /* 0x000fe20000000f00 */
[----:B------:R-:W-:Y:S02]  /*1a780*/  IMAD.MOV.U32 R221, RZ, RZ, 0x181f ;  /* 0x0000181fffdd7424 */ /* 0x000fe400078e00ff */
[----:B-1234-:R-:W-:Y:S05]  /*1a790*/  CALL.REL.NOINC `($__internal_36_$__cuda_sm70_shflsync_idx_p) ;  /* 0x00001c7000007944 */ /* 0x01efea0003c00000 */
[----:B------:R-:W-:Y:S01]  /*1a7a0*/  MOV R4, R195 ;  /* 0x000000c300047202 */ /* 0x000fe20000000f00 */
[----:B------:R-:W-:-:S05]  /*1a7b0*/  BRA `(.L_x_2224) ;  /* 0xffff12f000007947 */ /* 0x000fca000383ffff */
.L_x_2110:
        /* <DEDUP_REMOVED lines=41> */
.L_x_2113:
[----:B------:R-:W-:Y:S01]  /*1aa50*/  MOV R2, RZ ;  /* 0x000000ff00027202 */ /* 0x000fe20000000f00 */
[----:B------:R-:W-:Y:S01]  /*1aa60*/  IMAD.MOV.U32 R195, RZ, RZ, R133 ;  /* 0x000000ffffc37224 */ /* 0x000fe200078e0085 */
[----:B------:R-:W-:Y:S01]  /*1aa70*/  MOV R3, 0x1aaa0 ;  /* 0x0001aaa000037802 */ /* 0x000fe20000000f00 */
[----:B------:R-:W-:Y:S02]  /*1aa80*/  IMAD.MOV.U32 R221, RZ, RZ, 0x181f ;  /* 0x0000181fffdd7424 */ /* 0x000fe400078e00ff */
[----:B------:R-:W-:Y:S05]  /*1aa90*/  CALL.REL.NOINC `($__internal_36_$__cuda_sm70_shflsync_idx_p) ;  /* 0x0000197000007944 */ /* 0x000fea0003c00000 */
[----:B------:R-:W-:Y:S01]  /*1aaa0*/  MOV R132, R195 ;  /* 0x000000c300847202 */ /* 0x000fe20000000f00 */
[----:B------:R-:W-:-:S05]  /*1aab0*/  BRA `(.L_x_2226) ;  /* 0xffff22d000007947 */ /* 0x000fca000383ffff */
.L_x_2114:
        /* <DEDUP_REMOVED lines=41> */
.L_x_2115:
[----:B------:R-:W-:Y:S02]  /*1ad50*/  MOV R0, 0x2 ;  /* 0x0000000200007802 */ /* 0x000fe40000000f00 */
[----:B------:R-:W-:Y:S02]  /*1ad60*/  MOV R2, 0x1ad80 ;  /* 0x0001ad8000027802 */ /* 0x000fe40000000f00 */
[----:B------:R-:W-:Y:S05]  /*1ad70*/  CALL.REL.NOINC `($__internal_35_$__cuda_sm70_shflsync_bfly_p) ;  /* 0x0000163000007944 */ /* 0x000fea0003c00000 */
[----:B------:R-:W-:-:S05]  /*1ad80*/  BRA `(.L_x_2228) ;  /* 0xffff259000007947 */ /* 0x000fca000383ffff */
.L_x_2116:
        /* <DEDUP_REMOVED lines=13> */
.L_x_2119:
[----:B------:R-:W-:Y:S01]  /*1ae60*/  MOV R2, RZ ;  /* 0x000000ff00027202 */ /* 0x000fe20000000f00 */
[----:B------:R-:W-:Y:S01]  /*1ae70*/  IMAD.MOV.U32 R195, RZ, RZ, R4 ;  /* 0x000000ffffc37224 */ /* 0x000fe200078e0004 */
[----:B------:R-:W-:Y:S01]  /*1ae80*/  MOV R3, 0x1aeb0 ;  /* 0x0001aeb000037802 */ /* 0x000fe20000000f00 */
[----:B------:R-:W-:Y:S02]  /*1ae90*/  IMAD.MOV.U32 R221, RZ, RZ, 0x181f ;  /* 0x0000181fffdd7424 */ /* 0x000fe400078e00ff */
[----:B-1234-:R-:W-:Y:S05]  /*1aea0*/  CALL.REL.NOINC `($__internal_36_$__cuda_sm70_shflsync_idx_p) ;  /* 0x0000156000007944 */ /* 0x01efea0003c00000 */
[----:B------:R-:W-:Y:S01]  /*1aeb0*/  MOV R2, R195 ;  /* 0x000000c300027202 */ /* 0x000fe20000000f00 */
[----:B------:R-:W-:-:S05]  /*1aec0*/  BRA `(.L_x_2230) ;  /* 0xffff444000007947 */ /* 0x000fca000383ffff */
.L_x_2122:
[----:B------:R-:W-:Y:S01]  /*1aed0*/  MOV R2, RZ ;  /* 0x000000ff00027202 */ /* 0x000fe20000000f00 */
[----:B------:R-:W-:Y:S01]  /*1aee0*/  IMAD.MOV.U32 R195, RZ, RZ, R133 ;  /* 0x000000ffffc37224 */ /* 0x000fe200078e0085 */
[----:B------:R-:W-:Y:S01]  /*1aef0*/  MOV R3, 0x1af20 ;  /* 0x0001af2000037802 */ /* 0x000fe20000000f00 */
[----:B------:R-:W-:Y:S02]  /*1af00*/  IMAD.MOV.U32 R221, RZ, RZ, 0x181f ;  /* 0x0000181fffdd7424 */ /* 0x000fe400078e00ff */
[----:B------:R-:W-:Y:S05]  /*1af10*/  CALL.REL.NOINC `($__internal_36_$__cuda_sm70_shflsync_idx_p) ;  /* 0x000014f000007944 */ /* 0x000fea0003c00000 */
[----:B------:R-:W-:Y:S01]  /*1af20*/  MOV R132, R195 ;  /* 0x000000c300847202 */ /* 0x000fe20000000f00 */
[----:B------:R-:W-:-:S05]  /*1af30*/  BRA `(.L_x_2231) ;  /* 0xffff566000007947 */ /* 0x000fca000383ffff */
.L_x_2123:
[----:B------:R-:W-:Y:S01]  /*1af40*/  MOV R2, RZ ;  /* 0x000000ff00027202 */ /* 0x000fe20000000f00 */
[----:B------:R-:W-:Y:S01]  /*1af50*/  IMAD.MOV.U32 R195, RZ, RZ, R170 ;  /* 0x000000ffffc37224 */ /* 0x000fe200078e00aa */
[----:B------:R-:W-:Y:S01]  /*1af60*/  MOV R3, 0x1af90 ;  /* 0x0001af9000037802 */ /* 0x000fe20000000f00 */
[----:B------:R-:W-:Y:S02]  /*1af70*/  IMAD.MOV.U32 R221, RZ, RZ, 0x181f ;  /* 0x0000181fffdd7424 */ /* 0x000fe400078e00ff */
[----:B-12---:R-:W-:Y:S05]  /*1af80*/  CALL.REL.NOINC `($__internal_36_$__cuda_sm70_shflsync_idx_p) ;  /* 0x0000148000007944 */ /* 0x006fea0003c00000 */
[----:B------:R-:W-:Y:S01]  /*1af90*/  IADD3 R2, -R214, 0x10, RZ ;  /* 0x00000010d6027810 */ /* 0x000fe20007ffe1ff */
[----:B------:R-:W-:Y:S03]  /*1afa0*/  IMAD.MOV.U32 R221, RZ, RZ, 0x181f ;  /* 0x0000181fffdd7424 */ /* 0x000fe600078e00ff */
        /* <DEDUP_REMOVED lines=8> */
[----:B------:R1:W-:Y:S01]  /*1b030*/  LDGSTS.E.BYPASS.LTC128B.128.ZFILL [R215+0x8100], [R2.64], P0 ;  /* 0x0810000002d77fae */ /* 0x0003e20008141d46 */
[C---:B------:R-:W-:Y:S05]  /*1b040*/  IADD3 R168, P0, R195.reuse, R176, RZ ;  /* 0x000000b0c3a87210 */ /* 0x040fea0007f1e0ff */
[C---:B------:R-:W-:Y:S05]  /*1b050*/  IMAD.X R169, R132.reuse, 0x1, R172, P0 ;  /* 0x0000000184a97824 */ /* 0x040fea00000e06ac */
[----:B------:R2:W-:Y:S01]  /*1b060*/  LDGSTS.E.BYPASS.LTC128B.128 [R215+0xa100], [R168.64], !P5 ;  /* 0x0a100000a8d77fae */ /* 0x0005e2000e901d46 */
[C---:B-1----:R-:W-:Y:S05]  /*1b070*/  IADD3 R2, P0, R195.reuse, R177, RZ ;  /* 0x000000b1c3027210 */ /* 0x042fea0007f1e0ff */
[C---:B------:R-:W-:Y:S05]  /*1b080*/  IMAD.X R3, R132.reuse, 0x1, R173, P0 ;  /* 0x0000000184037824 */ /* 0x040fea00000e06ad */
[----:B------:R1:W-:Y:S02]  /*1b090*/  LDGSTS.E.BYPASS.LTC128B.128 [R215+0xc100], [R2.64], !P4 ;  /* 0x0c10000002d77fae */ /* 0x0003e4000e101d46 */
[----:B-1----:R-:W-:Y:S01]  /*1b0a0*/  IADD3 R2, P0, R195, R178, RZ ;  /* 0x000000b2c3027210 */ /* 0x002fe20007f1e0ff */
[----:B------:R-:W-:Y:S04]  /*1b0b0*/  IMAD.MOV.U32 R195, RZ, RZ, R133 ;  /* 0x000000ffffc37224 */ /* 0x000fe800078e0085 */
[----:B------:R-:W-:Y:S05]  /*1b0c0*/  IMAD.X R3, R132, 0x1, R174, P0 ;  /* 0x0000000184037824 */ /* 0x000fea00000e06ae */
[----:B------:R1:W-:Y:S02]  /*1b0d0*/  LDGSTS.E.BYPASS.LTC128B.128 [R215+0xe100], [R2.64], !P3 ;  /* 0x0e10000002d77fae */ /* 0x0003e4000d901d46 */
[----:B-1----:R-:W-:Y:S01]  /*1b0e0*/  MOV R3, 0x1b110 ;  /* 0x0001b11000037802 */ /* 0x002fe20000000f00 */
[----:B------:R-:W-:Y:S02]  /*1b0f0*/  IMAD.MOV.U32 R2, RZ, RZ, 0x1 ;  /* 0x00000001ff027424 */ /* 0x000fe400078e00ff */
[----:B--2---:R-:W-:Y:S05]  /*1b100*/  CALL.REL.NOINC `($__internal_36_$__cuda_sm70_shflsync_idx_p) ;  /* 0x0000130000007944 */ /* 0x004fea0003c00000 */
        /* <DEDUP_REMOVED lines=8> */
.L_x_2124:
[----:B------:R-:W-:Y:S01]  /*1b190*/  MOV R2, RZ ;  /* 0x000000ff00027202 */ /* 0x000fe20000000f00 */
[----:B------:R-:W-:Y:S01]  /*1b1a0*/  IMAD.MOV.U32 R195, RZ, RZ, R132 ;  /* 0x000000ffffc37224 */ /* 0x000fe200078e0084 */
[----:B------:R-:W-:Y:S01]  /*1b1b0*/  MOV R3, 0x1b1e0 ;  /* 0x0001b1e000037802 */ /* 0x000fe20000000f00 */
[----:B------:R-:W-:Y:S02]  /*1b1c0*/  IMAD.MOV.U32 R221, RZ, RZ, 0x1c1f ;  /* 0x00001c1fffdd7424 */ /* 0x000fe400078e00ff */
[----:B------:R-:W-:Y:S05]  /*1b1d0*/  CALL.REL.NOINC `($__internal_36_$__cuda_sm70_shflsync_idx_p) ;  /* 0x0000123000007944 */ /* 0x000fea0003c00000 */
[----:B------:R-:W-:Y:S01]  /*1b1e0*/  MOV R3, R195 ;  /* 0x000000c300037202 */ /* 0x000fe20000000f00 */
[----:B------:R-:W-:-:S05]  /*1b1f0*/  BRA `(.L_x_2233) ;  /* 0xffff571000007947 */ /* 0x000fca000383ffff */
.L_x_2129:
[----:B------:R-:W-:Y:S01]  /*1b200*/  MOV R2, 0x1 ;  /* 0x0000000100027802 */ /* 0x000fe20000000f00 */
[----:B------:R-:W-:Y:S01]  /*1b210*/  IMAD.MOV.U32 R195, RZ, RZ, R132 ;  /* 0x000000ffffc37224 */ /* 0x000fe200078e0084 */
[----:B------:R-:W-:Y:S01]  /*1b220*/  MOV R3, 0x1b250 ;  /* 0x0001b25000037802 */ /* 0x000fe20000000f00 */
[----:B------:R-:W-:Y:S02]  /*1b230*/  IMAD.MOV.U32 R221, RZ, RZ, 0x1c1f ;  /* 0x00001c1fffdd7424 */ /* 0x000fe400078e00ff */
[----:B-1----:R-:W-:Y:S05]  /*1b240*/  CALL.REL.NOINC `($__internal_36_$__cuda_sm70_shflsync_idx_p) ;  /* 0x000011c000007944 */ /* 0x002fea0003c00000 */
[----:B------:R-:W-:Y:S01]  /*1b250*/  MOV R3, R195 ;  /* 0x000000c300037202 */ /* 0x000fe20000000f00 */
[----:B------:R-:W-:-:S05]  /*1b260*/  BRA `(.L_x_2234) ;  /* 0xffff5bb000007947 */ /* 0x000fca000383ffff */
.L_x_2134:
[----:B------:R-:W-:Y:S02]  /*1b270*/  MOV R0, 0x2 ;  /* 0x0000000200007802 */ /* 0x000fe40000000f00 */
[----:B------:R-:W-:Y:S02]  /*1b280*/  MOV R2, 0x1b2a0 ;  /* 0x0001b2a000027802 */ /* 0x000fe40000000f00 */
[----:B------:R-:W-:Y:S05]  /*1b290*/  CALL.REL.NOINC `($__internal_35_$__cuda_sm70_shflsync_bfly_p) ;  /* 0x0000111000007944 */ /* 0x000fea0003c00000 */
[----:B------:R-:W-:-:S05]  /*1b2a0*/  BRA `(.L_x_2235) ;  /* 0xffff627000007947 */ /* 0x000fca000383ffff */
.L_x_2135:
        /* <DEDUP_REMOVED lines=10> */
[----:B------:R-:W-:Y:S03]  /*1b350*/  MOV R2, 0x1b380 ;  /* 0x0001b38000027802 */ /* 0x000fe60000000f00 */
[----:B------:R-:W-:Y:S02]  /*1b360*/  IMAD.MOV.U32 R132, RZ, RZ, R4 ;  /* 0x000000ffff847224 */ /* 0x000fe400078e0004 */
[----:B------:R-:W-:Y:S05]  /*1b370*/  CALL.REL.NOINC `($__internal_35_$__cuda_sm70_shflsync_bfly_p) ;  /* 0x0000103000007944 */ /* 0x000fea0003c00000 */
[----:B------:R-:W-:-:S05]  /*1b380*/  BRA `(.L_x_2236) ;  /* 0xffff620000007947 */ /* 0x000fca000383ffff */
.L_x_2137:
[----:B------:R-:W-:Y:S01]  /*1b390*/  IMAD.MOV.U32 R132, RZ, RZ, R222 ;  /* 0x000000ffff847224 */ /* 0x000fe200078e00de */
[----:B------:R-:W-:-:S02]  /*1b3a0*/  MOV R0, 0x2 ;  /* 0x0000000200007802 */ /* 0x000fc40000000f00 */
[----:B------:R-:W-:Y:S02]  /*1b3b0*/  MOV R2, 0x1b3d0 ;  /* 0x0001b3d000027802 */ /* 0x000fe40000000f00 */
[----:B------:R-:W-:Y:S05]  /*1b3c0*/  CALL.REL.NOINC `($__internal_35_$__cuda_sm70_shflsync_bfly_p) ;  /* 0x00000fe000007944 */ /* 0x000fea0003c00000 */
[----:B------:R-:W-:Y:S05]  /*1b3d0*/  BRA `(.L_x_2237) ;  /* 0xffff7e5000007947 */ /* 0x000fea000383ffff */
.L_x_2138:
[----:B------:R-:W-:Y:S01]  /*1b3e0*/  IMAD.MOV.U32 R132, RZ, RZ, R4 ;  /* 0x000000ffff847224 */ /* 0x000fe200078e0004 */
[----:B------:R-:W-:Y:S02]  /*1b3f0*/  MOV R0, 0x1 ;  /* 0x0000000100007802 */ /* 0x000fe40000000f00 */
[----:B------:R-:W-:Y:S02]  /*1b400*/  MOV R2, 0x1b420 ;  /* 0x0001b42000027802 */ /* 0x000fe40000000f00 */
[----:B-1----:R-:W-:Y:S05]  /*1b410*/  CALL.REL.NOINC `($__internal_35_$__cuda_sm70_shflsync_bfly_p) ;  /* 0x00000f9000007944 */ /* 0x002fea0003c00000 */
[----:B------:R-:W-:Y:S01]  /*1b420*/  FADD.FTZ R4, R4, R0 ;  /* 0x0000000004047221 */ /* 0x000fe20000010000 */
[----:B------:R-:W-:Y:S02]  /*1b430*/  MOV R132, R220 ;  /* 0x000000dc00847202 */ /* 0x000fe40000000f00 */
[----:B------:R-:W-:Y:S02]  /*1b440*/  MOV R0, 0x2 ;  /* 0x0000000200007802 */ /* 0x000fe40000000f00 */
[----:B------:R-:W-:Y:S02]  /*1b450*/  MOV R2, 0x1b470 ;  /* 0x0001b47000027802 */ /* 0x000fe40000000f00 */
[----:B------:R-:W-:Y:S05]  /*1b460*/  CALL.REL.NOINC `($__internal_35_$__cuda_sm70_shflsync_bfly_p) ;  /* 0x00000f4000007944 */ /* 0x000fea0003c00000 */
[----:B------:R-:W-:Y:S01]  /*1b470*/  FADD.FTZ R5, R220, R0 ;  /* 0x00000000dc057221 */ /* 0x000fe20000010000 */
[----:B------:R-:W-:Y:S02]  /*1b480*/  MOV R0, 0x1 ;  /* 0x0000000100007802 */ /* 0x000fe40000000f00 */
[----:B------:R-:W-:-:S02]  /*1b490*/  MOV R2, 0x1b4c0 ;  /* 0x0001b4c000027802 */ /* 0x000fc40000000f00 */
[----:B------:R-:W-:Y:S02]  /*1b4a0*/  MOV R132, R5 ;  /* 0x0000000500847202 */ /* 0x000fe40000000f00 */
[----:B------:R-:W-:Y:S05]  /*1b4b0*/  CALL.REL.NOINC `($__internal_35_$__cuda_sm70_shflsync_bfly_p) ;  /* 0x00000ef000007944 */ /* 0x000fea0003c00000 */
[----:B------:R-:W-:Y:S01]  /*1b4c0*/  MOV R3, R0 ;  /* 0x0000000000037202 */ /* 0x000fe20000000f00 */
[----:B------:R-:W-:Y:S05]  /*1b4d0*/  BRA `(.L_x_2238) ;  /* 0xffff7dc000007947 */ /* 0x000fea000383ffff */
.L_x_2145:
[----:B--234-:R-:W-:Y:S01]  /*1b4e0*/  IMAD.MOV.U32 R195, RZ, RZ, R5 ;  /* 0x000000ffffc37224 */ /* 0x01cfe200078e0005 */
[----:B------:R-:W-:Y:S01]  /*1b4f0*/  MOV R2, RZ ;  /* 0x000000ff00027202 */ /* 0x000fe20000000f00 */
[----:B------:R-:W-:Y:S01]  /*1b500*/  IMAD.MOV.U32 R221, RZ, RZ, 0x181f ;  /* 0x0000181fffdd7424 */ /* 0x000fe200078e00ff */
[----:B------:R-:W-:Y:S02]  /*1b510*/  MOV R3, 0x1b530 ;  /* 0x0001b53000037802 */ /* 0x000fe40000000f00 */
[----:B-1----:R-:W-:Y:S05]  /*1b520*/  CALL.REL.NOINC `($__internal_36_$__cuda_sm70_shflsync_idx_p) ;  /* 0x00000ee000007944 */ /* 0x002fea0003c00000 */
[----:B------:R-:W-:Y:S01]  /*1b530*/  MOV R4, R195 ;  /* 0x000000c300047202 */ /* 0x000fe20000000f00 */
[----:B------:R-:W-:Y:S05]  /*1b540*/  BRA `(.L_x_2239) ;  /* 0xffff994000007947 */ /* 0x000fea000383ffff */
.L_x_2146:
[----:B------:R-:W-:Y:S01]  /*1b550*/  IMAD.MOV.U32 R195, RZ, RZ, R14 ;  /* 0x000000ffffc37224 */ /* 0x000fe200078e000e */
[----:B------:R-:W-:Y:S01]  /*1b560*/  MOV R2, RZ ;  /* 0x000000ff00027202 */ /* 0x000fe20000000f00 */
[----:B------:R-:W-:Y:S01]  /*1b570*/  IMAD.MOV.U32 R221, RZ, RZ, 0x181f ;  /* 0x0000181fffdd7424 */ /* 0x000fe200078e00ff */
[----:B------:R-:W-:Y:S02]  /*1b580*/  MOV R3, 0x1b5a0 ;  /* 0x0001b5a000037802 */ /* 0x000fe40000000f00 */
[----:B-123--:R-:W-:Y:S05]  /*1b590*/  CALL.REL.NOINC `($__internal_36_$__cuda_sm70_shflsync_idx_p) ;  /* 0x00000e7000007944 */ /* 0x00efea0003c00000 */
[----:B------:R-:W-:Y:S01]  /*1b5a0*/  MOV R0, R195 ;  /* 0x000000c300007202 */ /* 0x000fe20000000f00 */
[----:B------:R-:W-:Y:S05]  /*1b5b0*/  BRA `(.L_x_2240) ;  /* 0xffff98f000007947 */ /* 0x000fea000383ffff */
.L_x_2149:
[----:B------:R-:W-:Y:S01]  /*1b5c0*/  IMAD.MOV.U32 R195, RZ, RZ, R5 ;  /* 0x000000ffffc37224 */ /* 0x000fe200078e0005 */
[----:B--2---:R-:W-:Y:S01]  /*1b5d0*/  MOV R2, 0x1 ;  /* 0x0000000100027802 */ /* 0x004fe20000000f00 */
[----:B------:R-:W-:Y:S01]  /*1b5e0*/  IMAD.MOV.U32 R221, RZ, RZ, 0x181f ;  /* 0x0000181fffdd7424 */ /* 0x000fe200078e00ff */
[----:B------:R-:W-:-:S02]  /*1b5f0*/  MOV R3, 0x1b610 ;  /* 0x0001b61000037802 */ /* 0x000fc40000000f00 */
[----:B-1-34-:R-:W-:Y:S05]  /*1b600*/  CALL.REL.NOINC `($__internal_36_$__cuda_sm70_shflsync_idx_p) ;  /* 0x00000e0000007944 */ /* 0x01afea0003c00000 */
        /* <DEDUP_REMOVED lines=8> */
.L_x_2152:
[----:B------:R-:W-:Y:S01]  /*1b690*/  IMAD.MOV.U32 R195, RZ, RZ, R5 ;  /* 0x000000ffffc37224 */ /* 0x000fe200078e0005 */
[----:B-1----:R-:W-:Y:S01]  /*1b6a0*/  MOV R2, 0x2 ;  /* 0x0000000200027802 */ /* 0x002fe20000000f00 */
[----:B------:R-:W-:Y:S01]  /*1b6b0*/  IMAD.MOV.U32 R221, RZ, RZ, 0x181f ;  /* 0x0000181fffdd7424 */ /* 0x000fe200078e00ff */
[----:B------:R-:W-:Y:S02]  /*1b6c0*/  MOV R3, 0x1b6e0 ;  /* 0x0001b6e000037802 */ /* 0x000fe40000000f00 */
[----:B--234-:R-:W-:Y:S05]  /*1b6d0*/  CALL.REL.NOINC `($__internal_36_$__cuda_sm70_shflsync_idx_p) ;  /* 0x00000d3000007944 */ /* 0x01cfea0003c00000 */
[----:B------:R-:W-:Y:S01]  /*1b6e0*/  MOV R4, R195 ;  /* 0x000000c300047202 */ /* 0x000fe20000000f00 */
[----:B------:R-:W-:Y:S05]  /*1b6f0*/  BRA `(.L_x_2242) ;  /* 0xffff9b2000007947 */ /* 0x000fea000383ffff */
.L_x_2153:
[----:B------:R-:W-:Y:S01]  /*1b700*/  IMAD.MOV.U32 R195, RZ, RZ, R14 ;  /* 0x000000ffffc37224 */ /* 0x000fe200078e000e */
[----:B-1----:R-:W-:Y:S01]  /*1b710*/  MOV R2, 0x2 ;  /* 0x0000000200027802 */ /* 0x002fe20000000f00 */
[----:B------:R-:W-:Y:S01]  /*1b720*/  IMAD.MOV.U32 R221, RZ, RZ, 0x181f ;  /* 0x0000181fffdd7424 */ /* 0x000fe200078e00ff */
[----:B------:R-:W-:Y:S02]  /*1b730*/  MOV R3, 0x1b750 ;  /* 0x0001b75000037802 */ /* 0x000fe40000000f00 */
[----:B--234-:R-:W-:Y:S05]  /*1b740*/  CALL.REL.NOINC `($__internal_36_$__cuda_sm70_shflsync_idx_p) ;  /* 0x00000cc000007944 */ /* 0x01cfea0003c00000 */
[----:B------:R-:W-:Y:S01]  /*1b750*/  MOV R0, R195 ;  /* 0x000000c300007202 */ /* 0x000fe20000000f00 */
[----:B------:R-:W-:Y:S05]  /*1b760*/  BRA `(.L_x_2243) ;  /* 0xffff9ad000007947 */ /* 0x000fea000383ffff */
.L_x_2156:
[----:B------:R-:W-:Y:S01]  /*1b770*/  IMAD.MOV.U32 R195, RZ, RZ, R5 ;  /* 0x000000ffffc37224 */ /* 0x000fe200078e0005 */
[----:B-1----:R-:W-:Y:S01]  /*1b780*/  MOV R2, 0x3 ;  /* 0x0000000300027802 */ /* 0x002fe20000000f00 */
[----:B------:R-:W-:Y:S01]  /*1b790*/  IMAD.MOV.U32 R221, RZ, RZ, 0x181f ;  /* 0x0000181fffdd7424 */ /* 0x000fe200078e00ff */
[----:B------:R-:W-:-:S02]  /*1b7a0*/  MOV R3, 0x1b7c0 ;  /* 0x0001b7c000037802 */ /* 0x000fc40000000f00 */
[----:B--234-:R-:W-:Y:S05]  /*1b7b0*/  CALL.REL.NOINC `($__internal_36_$__cuda_sm70_shflsync_idx_p) ;  /* 0x00000c5000007944 */ /* 0x01cfea0003c00000 */
        /* <DEDUP_REMOVED lines=8> */
.L_x_2158:
[----:B------:R-:W-:Y:S01]  /*1b840*/  IMAD.MOV.U32 R195, RZ, RZ, R5 ;  /* 0x000000ffffc37224 */ /* 0x000fe200078e0005 */
[----:B------:R-:W-:Y:S01]  /*1b850*/  MOV R2, RZ ;  /* 0x000000ff00027202 */ /* 0x000fe20000000f00 */
[----:B------:R-:W-:Y:S01]  /*1b860*/  IMAD.MOV.U32 R221, RZ, RZ, 0x1c1f ;  /* 0x00001c1fffdd7424 */ /* 0x000fe200078e00ff */
[----:B------:R-:W-:Y:S02]  /*1b870*/  MOV R3, 0x1b890 ;  /* 0x0001b89000037802 */ /* 0x000fe40000000f00 */
[----:B------:R-:W-:Y:S05]  /*1b880*/  CALL.REL.NOINC `($__internal_36_$__cuda_sm70_shflsync_idx_p) ;  /* 0x00000b8000007944 */ /* 0x000fea0003c00000 */
[----:B------:R-:W-:Y:S01]  /*1b890*/  MOV R4, R195 ;  /* 0x000000c300047202 */ /* 0x000fe20000000f00 */
[----:B------:R-:W-:Y:S05]  /*1b8a0*/  BRA `(.L_x_2245) ;  /* 0xffff9ef000007947 */ /* 0x000fea000383ffff */
.L_x_2159:
[----:B------:R-:W-:Y:S01]  /*1b8b0*/  IMAD.MOV.U32 R195, RZ, RZ, R12 ;  /* 0x000000ffffc37224 */ /* 0x000fe200078e000c */
[----:B------:R-:W-:Y:S01]  /*1b8c0*/  MOV R2, RZ ;  /* 0x000000ff00027202 */ /* 0x000fe20000000f00 */
[----:B------:R-:W-:Y:S01]  /*1b8d0*/  IMAD.MOV.U32 R221, RZ, RZ, 0x1c1f ;  /* 0x00001c1fffdd7424 */ /* 0x000fe200078e00ff */
[----:B------:R-:W-:Y:S02]  /*1b8e0*/  MOV R3, 0x1b900 ;  /* 0x0001b90000037802 */ /* 0x000fe40000000f00 */
[----:B-12---:R-:W-:Y:S05]  /*1b8f0*/  CALL.REL.NOINC `($__internal_36_$__cuda_sm70_shflsync_idx_p) ;  /* 0x00000b1000007944 */ /* 0x006fea0003c00000 */
[----:B------:R-:W-:Y:S01]  /*1b900*/  MOV R0, R195 ;  /* 0x000000c300007202 */ /* 0x000fe20000000f00 */
[----:B------:R-:W-:Y:S05]  /*1b910*/  BRA `(.L_x_2246) ;  /* 0xffff9ea000007947 */ /* 0x000fea000383ffff */
.L_x_2162:
        /* <DEDUP_REMOVED lines=13> */
.L_x_2166:
[----:B------:R-:W-:Y:S01]  /*1b9f0*/  IMAD.MOV.U32 R195, RZ, RZ, R5 ;  /* 0x000000ffffc37224 */ /* 0x000fe200078e0005 */
[----:B------:R-:W-:Y:S01]  /*1ba00*/  MOV R2, RZ ;  /* 0x000000ff00027202 */ /* 0x000fe20000000f00 */
[----:B------:R-:W-:Y:S01]  /*1ba10*/  IMAD.MOV.U32 R221, RZ, RZ, 0x181f ;  /* 0x0000181fffdd7424 */ /* 0x000fe200078e00ff */
[----:B------:R-:W-:Y:S02]  /*1ba20*/  MOV R3, 0x1ba40 ;  /* 0x0001ba4000037802 */ /* 0x000fe40000000f00 */
[----:B------:R-:W-:Y:S05]  /*1ba30*/  CALL.REL.NOINC `($__internal_36_$__cuda_sm70_shflsync_idx_p) ;  /* 0x000009d000007944 */ /* 0x000fea0003c00000 */
[----:B------:R-:W-:Y:S01]  /*1ba40*/  MOV R4, R195 ;  /* 0x000000c300047202 */ /* 0x000fe20000000f00 */
[----:B------:R-:W-:Y:S05]  /*1ba50*/  BRA `(.L_x_2248) ;  /* 0xffffc1a000007947 */ /* 0x000fea000383ffff */
.L_x_2167:
[----:B------:R-:W-:Y:S01]  /*1ba60*/  IMAD.MOV.U32 R195, RZ, RZ, R14 ;  /* 0x000000ffffc37224 */ /* 0x000fe200078e000e */
[----:B------:R-:W-:Y:S01]  /*1ba70*/  MOV R2, RZ ;  /* 0x000000ff00027202 */ /* 0x000fe20000000f00 */
[----:B------:R-:W-:Y:S01]  /*1ba80*/  IMAD.MOV.U32 R221, RZ, RZ, 0x181f ;  /* 0x0000181fffdd7424 */ /* 0x000fe200078e00ff */
[----:B------:R-:W-:Y:S02]  /*1ba90*/  MOV R3, 0x1bab0 ;  /* 0x0001bab000037802 */ /* 0x000fe40000000f00 */
[----:B-12---:R-:W-:Y:S05]  /*1baa0*/  CALL.REL.NOINC `($__internal_36_$__cuda_sm70_shflsync_idx_p) ;  /* 0x0000096000007944 */ /* 0x006fea0003c00000 */
[----:B------:R-:W-:Y:S01]  /*1bab0*/  MOV R0, R195 ;  /* 0x000000c300007202 */ /* 0x000fe20000000f00 */
[----:B------:R-:W-:Y:S05]  /*1bac0*/  BRA `(.L_x_2249) ;  /* 0xffffc15000007947 */ /* 0x000fea000383ffff */
.L_x_2170:
        /* <DEDUP_REMOVED lines=13> */
.L_x_2173:
[----:B------:R-:W-:Y:S01]  /*1bba0*/  IMAD.MOV.U32 R195, RZ, RZ, R5 ;  /* 0x000000ffffc37224 */ /* 0x000fe200078e0005 */
[----:B-1----:R-:W-:Y:S01]  /*1bbb0*/  MOV R2, 0x2 ;  /* 0x0000000200027802 */ /* 0x002fe20000000f00 */
[----:B------:R-:W-:Y:S01]  /*1bbc0*/  IMAD.MOV.U32 R221, RZ, RZ, 0x181f ;  /* 0x0000181fffdd7424 */ /* 0x000fe200078e00ff */
[----:B------:R-:W-:Y:S02]  /*1bbd0*/  MOV R3, 0x1bbf0 ;  /* 0x0001bbf000037802 */ /* 0x000fe40000000f00 */
[----:B--234-:R-:W-:Y:S05]  /*1bbe0*/  CALL.REL.NOINC `($__internal_36_$__cuda_sm70_shflsync_idx_p) ;  /* 0x0000082000007944 */ /* 0x01cfea0003c00000 */
[----:B------:R-:W-:Y:S01]  /*1bbf0*/  MOV R4, R195 ;  /* 0x000000c300047202 */ /* 0x000fe20000000f00 */
[----:B------:R-:W-:Y:S05]  /*1bc00*/  BRA `(.L_x_2251) ;  /* 0xffffc39000007947 */ /* 0x000fea000383ffff */
.L_x_2174:
[----:B------:R-:W-:Y:S01]  /*1bc10*/  IMAD.MOV.U32 R195, RZ, RZ, R14 ;  /* 0x000000ffffc37224 */ /* 0x000fe200078e000e */
[----:B------:R-:W-:Y:S01]  /*1bc20*/  MOV R2, 0x2 ;  /* 0x0000000200027802 */ /* 0x000fe20000000f00 */
[----:B------:R-:W-:Y:S01]  /*1bc30*/  IMAD.MOV.U32 R221, RZ, RZ, 0x181f ;  /* 0x0000181fffdd7424 */ /* 0x000fe200078e00ff */
[----:B------:R-:W-:Y:S02]  /*1bc40*/  MOV R3, 0x1bc60 ;  /* 0x0001bc6000037802 */ /* 0x000fe40000000f00 */
[----:B-1234-:R-:W-:Y:S05]  /*1bc50*/  CALL.REL.NOINC `($__internal_36_$__cuda_sm70_shflsync_idx_p) ;  /* 0x000007b000007944 */ /* 0x01efea0003c00000 */
[----:B------:R-:W-:Y:S01]  /*1bc60*/  MOV R0, R195 ;  /* 0x000000c300007202 */ /* 0x000fe20000000f00 */
[----:B------:R-:W-:Y:S05]  /*1bc70*/  BRA `(.L_x_2252) ;  /* 0xffffc34000007947 */ /* 0x000fea000383ffff */
.L_x_2177:
        /* <DEDUP_REMOVED lines=13> */
.L_x_2179:
[----:B------:R-:W-:Y:S01]  /*1bd50*/  IMAD.MOV.U32 R195, RZ, RZ, R110 ;  /* 0x000000ffffc37224 */ /* 0x000fe200078e006e */
[----:B------:R-:W-:Y:S01]  /*1bd60*/  MOV R2, RZ ;  /* 0x000000ff00027202 */ /* 0x000fe20000000f00 */
[----:B------:R-:W-:Y:S01]  /*1bd70*/  IMAD.MOV.U32 R221, RZ, RZ, 0x1f ;  /* 0x0000001fffdd7424 */ /* 0x000fe200078e00ff */
[----:B------:R-:W-:Y:S02]  /*1bd80*/  MOV R3, 0x1bda0 ;  /* 0x0001bda000037802 */ /* 0x000fe40000000f00 */
[----:B-1----:R-:W-:Y:S05]  /*1bd90*/  CALL.REL.NOINC `($__internal_36_$__cuda_sm70_shflsync_idx_p) ;  /* 0x0000067000007944 */ /* 0x002fea0003c00000 */
[----:B------:R-:W-:Y:S01]  /*1bda0*/  MOV R9, R195 ;  /* 0x000000c300097202 */ /* 0x000fe20000000f00 */
[----:B------:R-:W-:Y:S05]  /*1bdb0*/  BRA `(.L_x_2254) ;  /* 0xffffc61000007947 */ /* 0x000fea000383ffff */
.L_x_2180:
[----:B------:R-:W-:Y:S01]  /*1bdc0*/  IMAD.MOV.U32 R195, RZ, RZ, R110 ;  /* 0x000000ffffc37224 */ /* 0x000fe200078e006e */
[----:B------:R-:W-:Y:S01]  /*1bdd0*/  MOV R2, 0x1 ;  /* 0x0000000100027802 */ /* 0x000fe20000000f00 */
[----:B------:R-:W-:Y:S01]  /*1bde0*/  IMAD.MOV.U32 R221, RZ, RZ, 0x1f ;  /* 0x0000001fffdd7424 */ /* 0x000fe200078e00ff */
[----:B------:R-:W-:Y:S02]  /*1bdf0*/  MOV R3, 0x1be10 ;  /* 0x0001be1000037802 */ /* 0x000fe40000000f00 */
[----:B-123--:R-:W-:Y:S05]  /*1be00*/  CALL.REL.NOINC `($__internal_36_$__cuda_sm70_shflsync_idx_p) ;  /* 0x0000060000007944 */ /* 0x00efea0003c00000 */
[----:B------:R-:W-:Y:S01]  /*1be10*/  MOV R8, R195 ;  /* 0x000000c300087202 */ /* 0x000fe20000000f00 */
[----:B------:R-:W-:Y:S05]  /*1be20*/  BRA `(.L_x_2255) ;  /* 0xffffc5c000007947 */ /* 0x000fea000383ffff */
.L_x_2181:
[----:B------:R-:W-:Y:S02]  /*1be30*/  MOV R3, 0x1 ;  /* 0x0000000100037802 */ /* 0x000fe40000000f00 */
[----:B------:R-:W-:-:S02]  /*1be40*/  MOV R2, 0x1be60 ;  /* 0x0001be6000027802 */ /* 0x000fc40000000f00 */
[----:B--234-:R-:W-:Y:S05]  /*1be50*/  CALL.REL.NOINC `($__internal_37_$__cuda_sm70_shflsync_up_p) ;  /* 0x0000061000007944 */ /* 0x01cfea0003c00000 */
[----:B------:R-:W-:Y:S05]  /*1be60*/  BRA `(.L_x_2256) ;  /* 0xffffc6a000007947 */ /* 0x000fea000383ffff */
.L_x_2182:
[----:B------:R-:W-:Y:S02]  /*1be70*/  MOV R3, 0x2 ;  /* 0x0000000200037802 */ /* 0x000fe40000000f00 */
[----:B------:R-:W-:-:S02]  /*1be80*/  MOV R2, 0x1bea0 ;  /* 0x0001bea000027802 */ /* 0x000fc40000000f00 */
[----:B--23--:R-:W-:Y:S05]  /*1be90*/  CALL.REL.NOINC `($__internal_37_$__cuda_sm70_shflsync_up_p) ;  /* 0x000005d000007944 */ /* 0x00cfea0003c00000 */
        /* <DEDUP_REMOVED lines=24> */
.L_x_2186:
[----:B------:R-:W-:Y:S02]  /*1c020*/  MOV R3, 0x1 ;  /* 0x0000000100037802 */ /* 0x000fe40000000f00 */
[----:B------:R-:W-:Y:S02]  /*1c030*/  MOV R2, 0x1c050 ;  /* 0x0001c05000027802 */ /* 0x000fe40000000f00 */
[----:B------:R-:W-:Y:S05]  /*1c040*/  CALL.REL.NOINC `($__internal_37_$__cuda_sm70_shflsync_up_p) ;  /* 0x0000042000007944 */ /* 0x000fea0003c00000 */
[----:B------:R-:W-:Y:S01]  /*1c050*/  MOV R2, R4 ;  /* 0x0000000400027202 */ /* 0x000fe20000000f00 */
[----:B------:R-:W-:Y:S05]  /*1c060*/  BRA `(.L_x_2258) ;  /* 0xffffc6f000007947 */ /* 0x000fea000383ffff */
.L_x_2187:
[----:B------:R-:W-:Y:S02]  /*1c070*/  MOV R3, 0x2 ;  /* 0x0000000200037802 */ /* 0x000fe40000000f00 */
[----:B------:R-:W-:Y:S02]  /*1c080*/  MOV R2, 0x1c0a0 ;  /* 0x0001c0a000027802 */ /* 0x000fe40000000f00 */
        /* <DEDUP_REMOVED lines=25> */
.L_x_2189:
[----:B------:R-:W-:Y:S02]  /*1c220*/  SEL R0, RZ, 0x1, P0 ;  /* 0x00000001ff007807 */ /* 0x000fe40000000000 */
[----:B------:R-:W-:Y:S02]  /*1c230*/  MOV R2, 0x1c250 ;  /* 0x0001c25000027802 */ /* 0x000fe40000000f00 */
[----:B-1----:R-:W-:Y:S05]  /*1c240*/  CALL.REL.NOINC `($__internal_38_$__cuda_sm70_votesync_ballot) ;  /* 0x0000028000007944 */ /* 0x002fea0003c00000 */
[----:B------:R-:W-:Y:S01]  /*1c250*/  MOV R5, R0 ;  /* 0x0000000000057202 */ /* 0x000fe20000000f00 */
[----:B------:R-:W-:Y:S05]  /*1c260*/  BRA `(.L_x_2260) ;  /* 0xffffc68000007947 */ /* 0x000fea000383ffff */
.L_x_2190:
[----:B------:R-:W-:Y:S01]  /*1c270*/  IMAD.MOV.U32 R195, RZ, RZ, R6 ;  /* 0x000000ffffc37224 */ /* 0x000fe200078e0006 */
[----:B------:R-:W-:Y:S01]  /*1c280*/  MOV R2, R0 ;  /* 0x0000000000027202 */ /* 0x000fe20000000f00 */
[----:B------:R-:W-:Y:S01]  /*1c290*/  IMAD.MOV.U32 R221, RZ, RZ, 0x1f ;  /* 0x0000001fffdd7424 */ /* 0x000fe200078e00ff */
[----:B------:R-:W-:Y:S02]  /*1c2a0*/  MOV R3, 0x1c2c0 ;  /* 0x0001c2c000037802 */ /* 0x000fe40000000f00 */
[----:B-1----:R-:W-:Y:S05]  /*1c2b0*/  CALL.REL.NOINC `($__internal_36_$__cuda_sm70_shflsync_idx_p) ;  /* 0x0000015000007944 */ /* 0x002fea0003c00000 */
[----:B------:R-:W-:Y:S01]  /*1c2c0*/  IMAD.MOV.U32 R10, RZ, RZ, R195 ;  /* 0x000000ffff0a7224 */ /* 0x000fe200078e00c3 */
[----:B------:R-:W-:Y:S01]  /*1c2d0*/  MOV R2, R0 ;  /* 0x0000000000027202 */ /* 0x000fe20000000f00 */
[----:B------:R-:W-:Y:S01]  /*1c2e0*/  IMAD.MOV.U32 R195, RZ, RZ, R7 ;  /* 0x000000ffffc37224 */ /* 0x000fe200078e0007 */
[----:B------:R-:W-:-:S02]  /*1c2f0*/  MOV R221, 0x1f ;  /* 0x0000001f00dd7802 */ /* 0x000fc40000000f00 */
[----:B------:R-:W-:Y:S02]  /*1c300*/  MOV R3, 0x1c320 ;  /* 0x0001c32000037802 */ /* 0x000fe40000000f00 */
[----:B------:R-:W-:Y:S05]  /*1c310*/  CALL.REL.NOINC `($__internal_36_$__cuda_sm70_shflsync_idx_p) ;  /* 0x000000f000007944 */ /* 0x000fea0003c00000 */
[----:B------:R-:W-:Y:S01]  /*1c320*/  MOV R7, R195 ;  /* 0x000000c300077202 */ /* 0x000fe20000000f00 */
[----:B------:R-:W-:Y:S05]  /*1c330*/  BRA `(.L_x_2261) ;  /* 0xffffc60000007947 */ /* 0x000fea000383ffff */
.L_x_2193:
[----:B------:R-:W-:Y:S01]  /*1c340*/  IMAD.MOV.U32 R195, RZ, RZ, R4 ;  /* 0x000000ffffc37224 */ /* 0x000fe200078e0004 */
[----:B------:R-:W-:Y:S01]  /*1c350*/  MOV R2, R0 ;  /* 0x0000000000027202 */ /* 0x000fe20000000f00 */
[----:B------:R-:W-:Y:S01]  /*1c360*/  IMAD.MOV.U32 R221, RZ, RZ, 0x1f ;  /* 0x0000001fffdd7424 */ /* 0x000fe200078e00ff */
[----:B------:R-:W-:Y:S02]  /*1c370*/  MOV R3, 0x1c390 ;  /* 0x0001c39000037802 */ /* 0x000fe40000000f00 */
[----:B-1-34-:R-:W-:Y:S05]  /*1c380*/  CALL.REL.NOINC `($__internal_36_$__cuda_sm70_shflsync_idx_p) ;  /* 0x0000008000007944 */ /* 0x01afea0003c00000 */
[----:B------:R-:W-:Y:S01]  /*1c390*/  MOV R11, R195 ;  /* 0x000000c3000b7202 */ /* 0x000fe20000000f00 */
[----:B------:R-:W-:Y:S05]  /*1c3a0*/  BRA `(.L_x_2192) ;  /* 0xffffc5f000007947 */ /* 0x000fea000383ffff */
        .weak           $__internal_35_$__cuda_sm70_shflsync_bfly_p
        .type           $__internal_35_$__cuda_sm70_shflsync_bfly_p,@function
        .size           $__internal_35_$__cuda_sm70_shflsync_bfly_p,($__internal_36_$__cuda_sm70_shflsync_idx_p - $__internal_35_$__cuda_sm70_shflsync_bfly_p)
$__internal_35_$__cuda_sm70_shflsync_bfly_p:
[----:B------:R-:W-:Y:S02]  /*1c3b0*/  MOV R169, 0xffffffff ;  /* 0xffffffff00a97802 */ /* 0x000fe40000000f00 */
[----:B------:R-:W-:Y:S02]  /*1c3c0*/  MOV R3, 0x1f ;  /* 0x0000001f00037802 */ /* 0x000fe40000000f00 */
[----:B------:R-:W-:Y:S04]  /*1c3d0*/  WARPSYNC R169 ;  /* 0x000000a900007348 */ /* 0x000fe80003800000 */
[----:B------:R1:W2:Y:S02]  /*1c3e0*/  SHFL.BFLY PT, R0, R132, R0, R3 ;  /* 0x0c00000084007389 */ /* 0x0002a400000e0003 */
[----:B-1----:R-:W-:-:S04]  /*1c3f0*/  MOV R3, 0x0 ;  /* 0x0000000000037802 */ /* 0x002fc80000000f00 */
[----:B--2---:R-:W-:Y:S05]  /*1c400*/  RET.REL.NODEC R2 `(_ZN7cutlass13device_kernelIN5flash19enable_sm80_to_sm89INS1_16FlashAttnFwdSm80INS1_25CollectiveMainloopFwdSm80ILi8ELi1ELb0EN4cute5tupleIJNS5_1CILi128EEENS7_ILi64EEENS7_ILi256EEEEEELi256ENS_6half_tEfNS_4arch4Sm80ELb0ELb1ELb0ELb1ELb1ELb0ELb1ELb1EEENS1_21CollectiveEpilogueFwdINS6_IJS8_SA_S9_EEENS6_IJNS7_ILi1EEESI_SI_EEESC_SE_Li256ELb1ELb1ELb1ELb0EEENS1_36VarlenDynamicPersistentTileSchedulerILi128ELi64ELi256ELi256ELb1ELb1ELb0ELb1ELb0ELb1EEEEEEEEEvNT_6ParamsE) ;  /* 0xfffe3bf002007950 */ /* 0x004fea0003c3ffff */
        .weak           $__internal_36_$__cuda_sm70_shflsync_idx_p
        .type           $__internal_36_$__cuda_sm70_shflsync_idx_p,@function
        .size           $__internal_36_$__cuda_sm70_shflsync_idx_p,($__internal_37_$__cuda_sm70_shflsync_up_p - $__internal_36_$__cuda_sm70_shflsync_idx_p)
$__internal_36_$__cuda_sm70_shflsync_idx_p:
[----:B------:R-:W-:-:S04]  /*1c410*/  MOV R244, 0xffffffff ;  /* 0xffffffff00f47802 */ /* 0x000fc80000000f00 */
[----:B------:R-:W-:Y:S04]  /*1c420*/  WARPSYNC R244 ;  /* 0x000000f400007348 */ /* 0x000fe80003800000 */
[----:B------:R1:W2:Y:S02]  /*1c430*/  SHFL.IDX PT, R195, R195, R2, R221 ;  /* 0x00000002c3c37389 */ /* 0x0002a400000e00dd */
[----:B-1----:R-:W-:Y:S02]  /*1c440*/  MOV R2, R3 ;  /* 0x0000000300027202 */ /* 0x002fe40000000f00 */
[----:B------:R-:W-:-:S04]  /*1c450*/  MOV R3, 0x0 ;  /* 0x0000000000037802 */ /* 0x000fc80000000f00 */
[----:B--2---:R-:W-:Y:S05]  /*1c460*/  RET.REL.NODEC R2 `(_ZN7cutlass13device_kernelIN5flash19enable_sm80_to_sm89INS1_16FlashAttnFwdSm80INS1_25CollectiveMainloopFwdSm80ILi8ELi1ELb0EN4cute5tupleIJNS5_1CILi128EEENS7_ILi64EEENS7_ILi256EEEEEELi256ENS_6half_tEfNS_4arch4Sm80ELb0ELb1ELb0ELb1ELb1ELb0ELb1ELb1EEENS1_21CollectiveEpilogueFwdINS6_IJS8_SA_S9_EEENS6_IJNS7_ILi1EEESI_SI_EEESC_SE_Li256ELb1ELb1ELb1ELb0EEENS1_36VarlenDynamicPersistentTileSchedulerILi128ELi64ELi256ELi256ELb1ELb1ELb0ELb1ELb0ELb1EEEEEEEEEvNT_6ParamsE) ;  /* 0xfffe3b9002007950 */ /* 0x004fea0003c3ffff */
        .weak           $__internal_37_$__cuda_sm70_shflsync_up_p
        .type           $__internal_37_$__cuda_sm70_shflsync_up_p,@function
        .size           $__internal_37_$__cuda_sm70_shflsync_up_p,($__internal_38_$__cuda_sm70_votesync_ballot - $__internal_37_$__cuda_sm70_shflsync_up_p)
$__internal_37_$__cuda_sm70_shflsync_up_p:
[----:B------:R-:W-:Y:S02]  /*1c470*/  MOV R4, RZ ;  /* 0x000000ff00047202 */ /* 0x000fe40000000f00 */
[----:B------:R-:W-:-:S04]  /*1c480*/  MOV R10, 0xffffffff ;  /* 0xffffffff000a7802 */ /* 0x000fc80000000f00 */
[----:B------:R-:W-:Y:S04]  /*1c490*/  WARPSYNC R10 ;  /* 0x0000000a00007348 */ /* 0x000fe80003800000 */
[----:B------:R1:W2:Y:S02]  /*1c4a0*/  SHFL.UP PT, R4, R0, R3, R4 ;  /* 0x0400000300047389 */ /* 0x0002a400000e0004 */
[----:B-1----:R-:W-:-:S04]  /*1c4b0*/  MOV R3, 0x0 ;  /* 0x0000000000037802 */ /* 0x002fc80000000f00 */
[----:B--2---:R-:W-:Y:S05]  /*1c4c0*/  RET.REL.NODEC R2 `(_ZN7cutlass13device_kernelIN5flash19enable_sm80_to_sm89INS1_16FlashAttnFwdSm80INS1_25CollectiveMainloopFwdSm80ILi8ELi1ELb0EN4cute5tupleIJNS5_1CILi128EEENS7_ILi64EEENS7_ILi256EEEEEELi256ENS_6half_tEfNS_4arch4Sm80ELb0ELb1ELb0ELb1ELb1ELb0ELb1ELb1EEENS1_21CollectiveEpilogueFwdINS6_IJS8_SA_S9_EEENS6_IJNS7_ILi1EEESI_SI_EEESC_SE_Li256ELb1ELb1ELb1ELb0EEENS1_36VarlenDynamicPersistentTileSchedulerILi128ELi64ELi256ELi256ELb1ELb1ELb0ELb1ELb0ELb1EEEEEEEEEvNT_6ParamsE) ;  /* 0xfffe3b3002007950 */ /* 0x004fea0003c3ffff */
        .weak           $__internal_38_$__cuda_sm70_votesync_ballot
        .type           $__internal_38_$__cuda_sm70_votesync_ballot,@function
        .size           $__internal_38_$__cuda_sm70_votesync_ballot,(.L_x_3276 - $__internal_38_$__cuda_sm70_votesync_ballot)
$__internal_38_$__cuda_sm70_votesync_ballot:
[----:B------:R-:W-:Y:S01]  /*1c4d0*/  ISETP.NE.U32.AND P0, PT, R0, 0x1, PT ;  /* 0x000000010000780c */ /* 0x000fe20003f05070 */
[----:B------:R-:W-:-:S04]  /*1c4e0*/  IMAD.MOV.U32 R3, RZ, RZ, -0x1 ;  /* 0xffffffffff037424 */ /* 0x000fc800078e00ff */
[----:B------:R-:W-:Y:S08]  /*1c4f0*/  WARPSYNC R3 ;  /* 0x0000000300007348 */ /* 0x000ff00003800000 */
[----:B------:R-:W-:-:S04]  /*1c500*/  VOTE.ANY R0, PT, !P0 ;  /* 0x0000000000007806 */ /* 0x000fc800040e0100 */
[----:B------:R-:W-:Y:S01]  /*1c510*/  LOP3.LUT R0, R0, R3, RZ, 0xc0, !PT ;  /* 0x0000000300007212 */ /* 0x000fe200078ec0ff */
[----:B------:R-:W-:-:S04]  /*1c520*/  IMAD.MOV.U32 R3, RZ, RZ, 0x0 ;  /* 0x00000000ff037424 */ /* 0x000fc800078e00ff */
[----:B------:R-:W-:Y:S05]  /*1c530*/  RET.REL.NODEC R2 `(_ZN7cutlass13device_kernelIN5flash19enable_sm80_to_sm89INS1_16FlashAttnFwdSm80INS1_25CollectiveMainloopFwdSm80ILi8ELi1ELb0EN4cute5tupleIJNS5_1CILi128EEENS7_ILi64EEENS7_ILi256EEEEEELi256ENS_6half_tEfNS_4arch4Sm80ELb0ELb1ELb0ELb1ELb1ELb0ELb1ELb1EEENS1_21CollectiveEpilogueFwdINS6_IJS8_SA_S9_EEENS6_IJNS7_ILi1EEESI_SI_EEESC_SE_Li256ELb1ELb1ELb1ELb0EEENS1_36VarlenDynamicPersistentTileSchedulerILi128ELi64ELi256ELi256ELb1ELb1ELb0ELb1ELb0ELb1EEEEEEEEEvNT_6ParamsE) ;  /* 0xfffe3ac002007950 */ /* 0x000fea0003c3ffff */
.L_x_2262:
        /* <DEDUP_REMOVED lines=12> */
.L_x_3276:


//--------------------- .text._ZN7cutlass13device_kernelIN5flash19enable_sm80_to_sm89INS1_16FlashAttnFwdSm80INS1_25CollectiveMainloopFwdSm80ILi8ELi1ELb0EN4cute5tupleIJNS5_1CILi128EEENS7_ILi48EEENS7_ILi256EEEEEELi256ENS_6half_tEfNS_4arch4Sm80ELb0ELb1ELb0ELb1ELb1ELb1ELb1ELb1EEENS1_21CollectiveEpilogueFwdINS6_IJS8_SA_S9_EEENS6_IJNS7_ILi1EEESI_SI_EEESC_SE_Li256ELb1ELb1ELb1ELb0EEENS1_36VarlenDynamicPersistentTileSchedulerILi128ELi48ELi256ELi256ELb1ELb1ELb0ELb1ELb0ELb1EEEEEEEEEvNT_6ParamsE --------------------------
	.section	.text._ZN7cutlass13device_kernelIN5flash19enable_sm80_to_sm89INS1_16FlashAttnFwdSm80INS1_25CollectiveMainloopFwdSm80ILi8ELi1ELb0EN4cute5tupleIJNS5_1CILi128EEENS7_ILi48EEENS7_ILi256EEEEEELi256ENS_6half_tEfNS_4arch4Sm80ELb0ELb1ELb0ELb1ELb1ELb1ELb1ELb1EEENS1_21CollectiveEpilogueFwdINS6_IJS8_SA_S9_EEENS6_IJNS7_ILi1EEESI_SI_EEESC_SE_Li256ELb1ELb1ELb1ELb0EEENS1_36VarlenDynamicPersistentTileSchedulerILi128ELi48ELi256ELi256ELb1ELb1ELb0ELb1ELb0ELb1EEEEEEEEEvNT_6ParamsE,"ax",@progbits
	.sectioninfo	@"SHI_REGISTERS=255"
	.align	128
.text._ZN7cutlass13device_kernelIN5flash19enable_sm80_to_sm89INS1_16FlashAttnFwdSm80INS1_25CollectiveMainloopFwdSm80ILi8ELi1ELb0EN4cute5tupleIJNS5_1CILi128EEENS7_ILi48EEENS7_ILi256EEEEEELi256ENS_6half_tEfNS_4arch4Sm80ELb0ELb1ELb0ELb1ELb1ELb1ELb1ELb1EEENS1_21CollectiveEpilogueFwdINS6_IJS8_SA_S9_EEENS6_IJNS7_ILi1EEESI_SI_EEESC_SE_Li256ELb1ELb1ELb1ELb0EEENS1_36VarlenDynamicPersistentTileSchedulerILi128ELi48ELi256ELi256ELb1ELb1ELb0ELb1ELb0ELb1EEEEEEEEEvNT_6ParamsE:
        .type           _ZN7cutlass13device_kernelIN5flash19enable_sm80_to_sm89INS1_16FlashAttnFwdSm80INS1_25CollectiveMainloopFwdSm80ILi8ELi1ELb0EN4cute5tupleIJNS5_1CILi128EEENS7_ILi48EEENS7_ILi256EEEEEELi256ENS_6half_tEfNS_4arch4Sm80ELb0ELb1ELb0ELb1ELb1ELb1ELb1ELb1EEENS1_21CollectiveEpilogueFwdINS6_IJS8_SA_S9_EEENS6_IJNS7_ILi1EEESI_SI_EEESC_SE_Li256ELb1ELb1ELb1ELb0EEENS1_36VarlenDynamicPersistentTileSchedulerILi128ELi48ELi256ELi256ELb1ELb1ELb0ELb1ELb0ELb1EEEEEEEEEvNT_6ParamsE,@function
        .size           _ZN7cutlass13device_kernelIN5flash19enable_sm80_to_sm89INS1_16FlashAttnFwdSm80INS1_25CollectiveMainloopFwdSm80ILi8ELi1ELb0EN4cute5tupleIJNS5_1CILi128EEENS7_ILi48EEENS7_ILi256EEEEEELi256ENS_6half_tEfNS_4arch4Sm80ELb0ELb1ELb0ELb1ELb1ELb1ELb1ELb1EEENS1_21CollectiveEpilogueFwdINS6_IJS8_SA_S9_EEENS6_IJNS7_ILi1EEESI_SI_EEESC_SE_Li256ELb1ELb1ELb1ELb0EEENS1_36VarlenDynamicPersistentTileSchedulerILi128ELi48ELi256ELi256ELb1ELb1ELb0ELb1ELb0ELb1EEEEEEEEEvNT_6ParamsE,(.L_x_3281 - _ZN7cutlass13device_kernelIN5flash19enable_sm80_to_sm89INS1_16FlashAttnFwdSm80INS1_25CollectiveMainloopFwdSm80ILi8ELi1ELb0EN4cute5tupleIJNS5_1CILi128EEENS7_ILi48EEENS7_ILi256EEEEEELi256ENS_6half_tEfNS_4arch4Sm80ELb0ELb1ELb0ELb1ELb1ELb1ELb1ELb1EEENS1_21CollectiveEpilogueFwdINS6_IJS8_SA_S9_EEENS6_IJNS7_ILi1EEESI_SI_EEESC_SE_Li256ELb1ELb1ELb1ELb0EEENS1_36VarlenDynamicPersistentTileSchedulerILi128ELi48ELi256ELi256ELb1ELb1ELb0ELb1ELb0ELb1EEEEEEEEEvNT_6ParamsE)
        .other          _ZN7cutlass13device_kernelIN5flash19enable_sm80_to_sm89INS1_16FlashAttnFwdSm80INS1_25CollectiveMainloopFwdSm80ILi8ELi1ELb0EN4cute5tupleIJNS5_1CILi128EEENS7_ILi48EEENS7_ILi256EEEEEELi256ENS_6half_tEfNS_4arch4Sm80ELb0ELb1ELb0ELb1ELb1ELb1ELb1ELb1EEENS1_21CollectiveEpilogueFwdINS6_IJS8_SA_S9_EEENS6_IJNS7_ILi1EEESI_SI_EEESC_SE_Li256ELb1ELb1ELb1ELb0EEENS1_36VarlenDynamicPersistentTileSchedulerILi128ELi48ELi256ELi256ELb1ELb1ELb0ELb1ELb0ELb1EEEEEEEEEvNT_6ParamsE,@"STO_CUDA_ENTRY STV_DEFAULT"
_ZN7cutlass13device_kernelIN5flash19enable_sm80_to_sm89INS1_16FlashAttnFwdSm80INS1_25CollectiveMainloopFwdSm80ILi8ELi1ELb0EN4cute5tupleIJNS5_1CILi128EEENS7_ILi48EEENS7_ILi256EEEEEELi256ENS_6half_tEfNS_4arch4Sm80ELb0ELb1ELb0ELb1ELb1ELb1ELb1ELb1EEENS1_21CollectiveEpilogueFwdINS6_IJS8_SA_S9_EEENS6_IJNS7_ILi1EEESI_SI_EEESC_SE_Li256ELb1ELb1ELb1ELb0EEENS1_36VarlenDynamicPersistentTileSchedulerILi128ELi48ELi256ELi256ELb1ELb1ELb0ELb1ELb0ELb1EEEEEEEEEvNT_6ParamsE:
[----:B------:R-:W-:-:S03]  /*0000*/  MOV R1, c[0x0][0x28] ;  /* 0x00000a0000017a02 */ /* 0x000fc60000000f00 */
[----:B------:R-:W1:Y:S01]  /*0010*/  S2R R2, SR_TID.X ;  /* 0x0000000000027919 */ /* 0x000e620000002100 */
[----:B------:R-:W-:Y:S01]  /*0020*/  IADD3 R1, R1, -0x1e8, RZ ;  /* 0xfffffe1801017810 */ /* 0x000fe20007ffe0ff */
[----:B------:R-:W-:-:S03]  /*0030*/  ULDC.64 UR10, c[0x0][0x118] ;  /* 0x00004600000a7ab9 */ /* 0x000fc60000000a00 */
[----:B------:R2:W3:Y:S01]  /*0040*/  R2UR UR4, R1 ;  /* 0x00000000010473c2 */ /* 0x0004e200000e0000 */
[----:B-1----:R-:W-:-:S06]  /*0050*/  SHF.R.U32.HI R0, RZ, 0x5, R2 ;  /* 0x00000005ff007819 */ /* 0x002fcc0000011602 */
[----:B------:R-:W1:Y:S02]  /*0060*/  SHFL.IDX PT, R0, R0, RZ, 0x1f ;  /* 0x00001fff00007589 */ /* 0x000e6400000e0000 */
[----:B-1----:R-:W1:Y:S02]  /*0070*/  R2UR UR8, R0 ;  /* 0x00000000000873c2 */ /* 0x002e6400000e0000 */
[----:B-1----:R-:W-:-:S13]  /*0080*/  ISETP.NE.AND P0, PT, RZ, UR8, PT ;  /* 0x00000008ff007c0c */ /* 0x002fda000bf05270 */
[----:B------:R-:W-:Y:S06]  /*0090*/  @P0 BAR.SYNC.DEFER_BLOCKING 0x5, 0x100 ;  /* 0x0144000000000b1d */ /* 0x000fec0000010000 */
[----:B------:R-:W1:Y:S02]  /*00a0*/  @P0 LDS.128 R4, [0x20080] ;  /* 0x02008000ff040984 */ /* 0x000e640000000c00 */
[----:B-1----:R-:W-:Y:S02]  /*00b0*/  @P0 IMAD.MOV.U32 R0, RZ, RZ, R4 ;  /* 0x000000ffff000224 */ /* 0x002fe400078e0004 */
[----:B------:R2:W-:Y:S01]  /*00c0*/  @P0 STL [R1+0x15c], R5 ;  /* 0x00015c0501000387 */ /* 0x0005e20000100800 */
[----:B------:R-:W-:-:S02]  /*00d0*/  @P0 IMAD.MOV.U32 R4, RZ, RZ, R7 ;  /* 0x000000ffff040224 */ /* 0x000fc400078e0007 */
[----:B------:R-:W-:Y:S01]  /*00e0*/  @P0 IMAD.MOV.U32 R3, RZ, RZ, R6 ;  /* 0x000000ffff030224 */ /* 0x000fe200078e0006 */
[----:B------:R2:W-:Y:S04]  /*00f0*/  @P0 STL [R1+0xd4], R0 ;  /* 0x0000d40001000387 */ /* 0x0005e80000100800 */
[----:B------:R2:W-:Y:S04]  /*0100*/  @P0 STL [R1+0xac], R4 ;  /* 0x0000ac0401000387 */ /* 0x0005e80000100800 */
[----:B------:R2:W-:Y:S04]  /*0110*/  @P0 STL [R1+0xa8], R3 ;  /* 0x0000a80301000387 */ /* 0x0005e80000100800 */
[----:B------:R-:W-:Y:S06]  /*0120*/  @P0 BAR.ARV 0x4, 0x100 ;  /* 0x0104000000000b1d */ /* 0x000fec0000002000 */
[----:B------:R-:W-:Y:S05]  /*0130*/  @P0 BRA `(.L_x_2263) ;  /* 0x0000101000000947 */ /* 0x000fea0003800000 */
[----:B---3--:R-:W-:Y:S01]  /*0140*/  LOP3.LUT R13, R2, 0x1f, RZ, 0xc0, !PT ;  /* 0x0000001f020d7812 */ /* 0x008fe200078ec0ff */
[----:B------:R-:W-:-:S03]  /*0150*/  CS2R R8, SRZ ;  /* 0x0000000000087805 */ /* 0x000fc6000001ff00 */
[----:B------:R-:W-:-:S04]  /*0160*/  ISETP.NE.AND P6, PT, R13, 0x1f, PT ;  /* 0x0000001f0d00780c */ /* 0x000fc80003fc5270 */
[----:B------:R-:W-:-:S13]  /*0170*/  ISETP.GE.OR P0, PT, R13, c[0x0][0x53c], !P6 ;  /* 0x00014f000d007a0c */ /* 0x000fda0007706670 */
[----:B--2---:R-:W-:Y:S02]  /*0180*/  @!P0 IMAD.MOV.U32 R4, RZ, RZ, 0x4 ;  /* 0x00000004ff048424 */ /* 0x004fe400078e00ff */
        /* <DEDUP_REMOVED lines=34> */
[----:B------:R-:W-:-:S03]  /*03b0*/  MOV R6, RZ ;  /* 0x000000ff00067202 */ /* 0x000fc60000000f00 */
.L_x_2268:
[----:B------:R-:W-:Y:S01]  /*03c0*/  IMAD.MOV.U32 R2, RZ, RZ, c[0x0][0x53c] ;  /* 0x00014f00ff027624 */ /* 0x000fe200078e00ff */
[----:B------:R-:W-:-:S04]  /*03d0*/  IADD3 R0, R6, 0x1f, RZ ;  /* 0x0000001f06007810 */ /* 0x000fc80007ffe0ff */
[----:B------:R1:W-:Y:S01]  /*03e0*/  STL [R1+0xac], R2 ;  /* 0x0000ac0201007387 */ /* 0x0003e20000100800 */
[----:B------:R-:W-:-:S13]  /*03f0*/  ISETP.GE.AND P0, PT, R0, c[0x0][0x53c], PT ;  /* 0x00014f0000007a0c */ /* 0x000fda0003f06270 */
[----:B------:R-:W-:Y:S05]  /*0400*/  @P0 BRA `(.L_x_2265) ;  /* 0x00000c4000000947 */ /* 0x000fea0003800000 */
[----:B------:R-:W-:Y:S01]  /*0410*/  MOV R6, R0 ;  /* 0x0000000000067202 */ /* 0x000fe20000000f00 */
[----:B------:R-:W-:-:S03]  /*0420*/  CS2R R8, SRZ ;  /* 0x0000000000087805 */ /* 0x000fc6000001ff00 */
[----:B------:R-:W-:-:S04]  /*0430*/  IADD3 R0, R13, R6, RZ ;  /* 0x000000060d007210 */ /* 0x000fc80007ffe0ff */
        /* <DEDUP_REMOVED lines=10> */
.L_x_2512:
        /* <DEDUP_REMOVED lines=16> */
.L_x_2513:
[----:B--2---:R-:W-:-:S05]  /*05e0*/  IMAD R0, R0, c[0x0][0x538], RZ ;  /* 0x00014e0000007a24 */ /* 0x004fca00078e02ff */
[----:B------:R-:W-:-:S04]  /*05f0*/  IADD3 R7, R0, R7, RZ ;  /* 0x0000000700077210 */ /* 0x000fc80007ffe0ff */
[----:B------:R-:W-:-:S13]  /*0600*/  ISETP.GT.AND P0, PT, R7, UR5, PT ;  /* 0x0000000507007c0c */ /* 0x000fda000bf04270 */
[----:B-1----:R-:W-:Y:S05]  /*0610*/  @!P0 BRA `(.L_x_2268) ;  /* 0xfffffda000008947 */ /* 0x002fea000383ffff */
.L_x_2264:
[----:B------:R-:W-:-:S05]  /*0620*/  IADD3 R10, -R0, R7, RZ ;  /* 0x00000007000a7210 */ /* 0x000fca0007ffe1ff */
[----:B------:R-:W-:-:S05]  /*0630*/  IMAD R0, R4, c[0x0][0x538], R10 ;  /* 0x00014e0004007a24 */ /* 0x000fca00078e020a */
[----:B------:R-:W-:Y:S01]  /*0640*/  ISETP.GT.AND P0, PT, R0, UR5, PT ;  /* 0x0000000500007c0c */ /* 0x000fe2000bf04270 */
[----:B------:R-:W-:-:S12]  /*0650*/  BRA.DIV ~URZ, `(.L_x_2269) ;  /* 0x0001f0e27f007947 */ /* 0x000fd8000b800000 */
[----:B------:R-:W-:-:S04]  /*0660*/  VOTE.ANY R7, PT, !P0 ;  /* 0x0000000000077806 */ /* 0x000fc800040e0100 */
.L_x_2514:
[----:B------:R-:W1:Y:S02]  /*0670*/  POPC R0, R7 ;  /* 0x0000000700007309 */ /* 0x000e640000000000 */
[----:B-1----:R-:W-:-:S05]  /*0680*/  IADD3 R2, R0, R6, RZ ;  /* 0x0000000600027210 */ /* 0x002fca0007ffe0ff */
[----:B------:R1:W-:Y:S01]  /*0690*/  STL [R1+0xac], R2 ;  /* 0x0000ac0201007387 */ /* 0x0003e20000100800 */
[----:B------:R-:W-:Y:S05]  /*06a0*/  BRA.DIV ~URZ, `(.L_x_2270) ;  /* 0x0001f0e27f007947 */ /* 0x000fea000b800000 */
[----:B------:R2:W3:Y:S01]  /*06b0*/  SHFL.IDX PT, R12, R9, R0, 0x1f ;  /* 0x00001f00090c7589 */ /* 0x0004e200000e0000 */
[----:B------:R-:W-:-:S03]  /*06c0*/  MOV R5, RZ ;  /* 0x000000ff00057202 */ /* 0x000fc60000000f00 */
[----:B------:R2:W4:Y:S04]  /*06d0*/  SHFL.IDX PT, R9, R8, R0, 0x1f ;  /* 0x00001f0008097589 */ /* 0x00052800000e0000 */
.L_x_2515:
[----:B------:R-:W-:Y:S01]  /*06e0*/  ISETP.NE.AND P0, PT, R7, RZ, PT ;  /* 0x000000ff0700720c */ /* 0x000fe20003f05270 */
[----:B------:R-:W-:-:S12]  /*06f0*/  BSSY B0, `(.L_x_2271) ;  /* 0x0000005000007945 */ /* 0x000fd80003800000 */
[----:B------:R-:W-:Y:S05]  /*0700*/  @!P0 BRA `(.L_x_2272) ;  /* 0x0000003000008947 */ /* 0x000fea0003800000 */
[----:B--2---:R-:W-:Y:S01]  /*0710*/  IADD3 R0, R0, -0x1, RZ ;  /* 0xffffffff00007810 */ /* 0x004fe20007ffe0ff */
[----:B------:R-:W-:Y:S05]  /*0720*/  BRA.DIV ~URZ, `(.L_x_2273) ;  /* 0x0001f1427f007947 */ /* 0x000fea000b800000 */
[----:B------:R2:W1:Y:S02]  /*0730*/  SHFL.IDX PT, R5, R4, R0, 0x1f ;  /* 0x00001f0004057589 */ /* 0x00046400000e0000 */
.L_x_2272:
[----:B------:R-:W-:Y:S05]  /*0740*/  BSYNC B0 ;  /* 0x0000000000007941 */ /* 0x000fea0003800000 */
.L_x_2271:
        /* <DEDUP_REMOVED lines=35> */
[----:B------:R-:W-:Y:S02]  /*0980*/  @P2 IADD3 R2, R2, 0x1, RZ ;  /* 0x0000000102022810 */ /* 0x000fe40007ffe0ff */
[----:B-1----:R-:W-:-:S03]  /*0990*/  IADD3 R0, RZ, -R3, RZ ;  /* 0x80000003ff007210 */ /* 0x002fc60007ffe0ff */
[----:B------:R-:W-:Y:S01]  /*09a0*/  IMAD.MOV.U32 R4, RZ, RZ, R2 ;  /* 0x000000ffff047224 */ /* 0x000fe200078e0002 */
[----:B------:R-:W-:-:S03]  /*09b0*/  MOV R2, RZ ;  /* 0x000000ff00027202 */ /* 0x000fc60000000f00 */
[----:B------:R-:W-:Y:S01]  /*09c0*/  @!P1 IMAD.MOV R4, RZ, RZ, -R4 ;  /* 0x000000ffff049224 */ /* 0x000fe200078e0a04 */
[----:B------:R-:W-:Y:S01]  /*09d0*/  @!P0 LOP3.LUT R4, RZ, R12, RZ, 0x33, !PT ;  /* 0x0000000cff048212 */ /* 0x000fe200078e33ff */
[----:B------:R-:W-:Y:S01]  /*09e0*/  IMAD.MOV.U32 R5, RZ, RZ, R0 ;  /* 0x000000ffff057224 */ /* 0x000fe200078e0000 */
[----:B------:R-:W-:Y:S02]  /*09f0*/  IABS R0, R9 ;  /* 0x0000000900007213 */ /* 0x000fe40000000000 */
[----:B------:R-:W-:Y:S01]  /*0a00*/  IABS R7, R4 ;  /* 0x0000000400077213 */ /* 0x000fe20000000000 */
[----:B------:R-:W-:Y:S02]  /*0a10*/  IMAD R5, R5, R8, RZ ;  /* 0x0000000805057224 */ /* 0x000fe400078e02ff */
[----:B------:R-:W-:Y:S02]  /*0a20*/  IMAD.MOV R6, RZ, RZ, -R0 ;  /* 0x000000ffff067224 */ /* 0x000fe400078e0a00 */
        /* <DEDUP_REMOVED lines=23> */
.L_x_2275:
        /* <DEDUP_REMOVED lines=12> */
[----:B-1----:R-:W-:Y:S02]  /*0c60*/  IMAD.MOV R0, RZ, RZ, -R3 ;  /* 0x000000ffff007224 */ /* 0x002fe400078e0a03 */
[----:B------:R-:W-:Y:S02]  /*0c70*/  IMAD.MOV.U32 R2, RZ, RZ, RZ ;  /* 0x000000ffff027224 */ /* 0x000fe400078e00ff */
[----:B------:R-:W-:Y:S01]  /*0c80*/  IMAD.MOV.U32 R4, RZ, RZ, R0 ;  /* 0x000000ffff047224 */ /* 0x000fe200078e0000 */
[----:B------:R-:W-:-:S03]  /*0c90*/  IABS R0, R11 ;  /* 0x0000000b00007213 */ /* 0x000fc60000000000 */
[----:B------:R-:W-:Y:S01]  /*0ca0*/  IMAD R4, R4, R6, RZ ;  /* 0x0000000604047224 */ /* 0x000fe200078e02ff */
[----:B------:R-:W-:-:S03]  /*0cb0*/  MOV R5, R0 ;  /* 0x0000000000057202 */ /* 0x000fc60000000f00 */
        /* <DEDUP_REMOVED lines=15> */
[----:B------:R-:W-:Y:S02]  /*0db0*/  IMAD R10, R7, R4, RZ ;  /* 0x00000004070a7224 */ /* 0x000fe400078e02ff */
[----:B------:R-:W-:-:S03]  /*0dc0*/  IMAD.MOV R4, RZ, RZ, -R4 ;  /* 0x000000ffff047224 */ /* 0x000fc600078e0a04 */
[----:B------:R-:W-:Y:S01]  /*0dd0*/  IADD3 R0, -R10, c[0x0][0x538], RZ ;  /* 0x00014e000a007a10 */ /* 0x000fe20007ffe1ff */
[----:B------:R-:W-:-:S03]  /*0de0*/  IMAD R8, R9, R4, R11 ;  /* 0x0000000409087224 */ /* 0x000fc600078e020b */
[----:B------:R-:W-:-:S04]  /*0df0*/  IMNMX R6, R7, R0, PT ;  /* 0x0000000007067217 */ /* 0x000fc80003800200 */
[-C--:B------:R-:W-:Y:S02]  /*0e00*/  IABS R0, R6.reuse ;  /* 0x0000000600007213 */ /* 0x080fe40000000000 */
[----:B------:R-:W-:-:S03]  /*0e10*/  IABS R9, R6 ;  /* 0x0000000600097213 */ /* 0x000fc60000000000 */
[----:B------:R-:W-:-:S04]  /*0e20*/  IMAD.MOV.U32 R5, RZ, RZ, R0 ;  /* 0x000000ffff057224 */ /* 0x000fc800078e0000 */
[----:B------:R-:W1:Y:S08]  /*0e30*/  I2F.RP R2, R5 ;  /* 0x0000000500027306 */ /* 0x000e700000209400 */
[----:B-1----:R-:W1:Y:S02]  /*0e40*/  MUFU.RCP R2, R2 ;  /* 0x0000000200027308 */ /* 0x002e640000001000 */
[----:B-1----:R-:W-:-:S06]  /*0e50*/  IADD3 R2, R2, 0xffffffe, RZ ;  /* 0x0ffffffe02027810 */ /* 0x002fcc0007ffe0ff */
[----:B------:R-:W1:Y:S02]  /*0e60*/  F2I.FTZ.U32.TRUNC.NTZ R3, R2 ;  /* 0x0000000200037305 */ /* 0x000e64000021f000 */
[----:B-1----:R-:W-:Y:S01]  /*0e70*/  IADD3 R0, RZ, -R3, RZ ;  /* 0x80000003ff007210 */ /* 0x002fe20007ffe0ff */
[----:B------:R-:W-:-:S04]  /*0e80*/  IMAD.MOV.U32 R2, RZ, RZ, RZ ;  /* 0x000000ffff027224 */ /* 0x000fc800078e00ff */
[----:B------:R-:W-:Y:S01]  /*0e90*/  IMAD.MOV.U32 R7, RZ, RZ, R0 ;  /* 0x000000ffff077224 */ /* 0x000fe200078e0000 */
[----:B------:R-:W-:-:S03]  /*0ea0*/  IABS R0, R8 ;  /* 0x0000000800007213 */ /* 0x000fc60000000000 */
[----:B------:R-:W-:Y:S02]  /*0eb0*/  IMAD R7, R7, R5, RZ ;  /* 0x0000000507077224 */ /* 0x000fe400078e02ff */
        /* <DEDUP_REMOVED lines=20> */
.L_x_2276:
[----:B------:R-:W-:Y:S05]  /*1000*/  BSYNC B0 ;  /* 0x0000000000007941 */ /* 0x000fea0003800000 */
.L_x_2274:
[----:B------:R-:W-:-:S04]  /*1010*/  LOP3.LUT R0, RZ, R0, RZ, 0x33, !PT ;  /* 0x00000000ff007212 */ /* 0x000fc800078e33ff */
[----:B------:R-:W-:-:S05]  /*1020*/  IADD3 R0, R0, R12, RZ ;  /* 0x0000000c00007210 */ /* 0x000fca0007ffe0ff */
[----:B------:R2:W-:Y:S01]  /*1030*/  STL [R1+0x15c], R0 ;  /* 0x00015c0001007387 */ /* 0x0005e20000100800 */
[----:B------:R-:W-:Y:S05]  /*1040*/  BRA `(.L_x_2277) ;  /* 0x0000004000007947 */ /* 0x000fea0003800000 */
.L_x_2265:
[----:B------:R-:W-:Y:S01]  /*1050*/  MOV R0, UR5 ;  /* 0x0000000500007c02 */ /* 0x000fe20008000f00 */
[----:B------:R2:W-:Y:S04]  /*1060*/  STL [R1+0x15c], RZ ;  /* 0x00015cff01007387 */ /* 0x0005e80000100800 */
[----:B------:R2:W-:Y:S04]  /*1070*/  STL [R1+0xd4], R0 ;  /* 0x0000d40001007387 */ /* 0x0005e80000100800 */
[----:B------:R2:W-:Y:S02]  /*1080*/  STL [R1+0xa8], RZ ;  /* 0x0000a8ff01007387 */ /* 0x0005e40000100800 */
.L_x_2277:
[----:B------:R-:W3:Y:S04]  /*1090*/  LDL R4, [R1+0x15c] ;  /* 0x00015c0001047983 */ /* 0x000ee80000100800 */
[----:B--2---:R-:W2:Y:S04]  /*10a0*/  LDL R0, [R1+0xd4] ;  /* 0x0000d40001007983 */ /* 0x004ea80000100800 */
[----:B------:R-:W4:Y:S04]  /*10b0*/  LDL R3, [R1+0xa8] ;  /* 0x0000a80001037983 */ /* 0x000f280000100800 */
[----:B-1----:R-:W5:Y:S01]  /*10c0*/  LDL R2, [R1+0xac] ;  /* 0x0000ac0001027983 */ /* 0x002f620000100800 */
[----:B------:R-:W-:Y:S01]  /*10d0*/  ISETP.NE.AND P0, PT, R13, RZ, PT ;  /* 0x000000ff0d00720c */ /* 0x000fe20003f05270 */
[----:B------:R-:W-:Y:S01]  /*10e0*/  WARPSYNC 0xffffffff ;  /* 0xffffffff00007948 */ /* 0x000fe20003800000 */
[----:B---3--:R-:W-:Y:S01]  /*10f0*/  IMAD.MOV.U32 R5, RZ, RZ, R4 ;  /* 0x000000ffff057224 */ /* 0x008fe200078e0004 */
[----:B--2---:R-:W-:Y:S01]  /*1100*/  MOV R4, R0 ;  /* 0x0000000000047202 */ /* 0x004fe20000000f00 */
[----:B----4-:R-:W-:Y:S01]  /*1110*/  IMAD.MOV.U32 R6, RZ, RZ, R3 ;  /* 0x000000ffff067224 */ /* 0x010fe200078e0003 */
[----:B-----5:R-:W-:-:S08]  /*1120*/  MOV R7, R2 ;  /* 0x0000000200077202 */ /* 0x020fd00000000f00 */
[----:B------:R1:W-:Y:S04]  /*1130*/  @!P0 STS.128 [0x20080], R4 ;  /* 0x02008004ff008388 */ /* 0x0003e80000000c00 */
[----:B------:R-:W-:Y:S06]  /*1140*/  BAR.ARV 0x5, 0x100 ;  /* 0x0144000000007b1d */ /* 0x000fec0000002000 */
.L_x_2263:
[----:B--23--:R-:W2:Y:S02]  /*1150*/  LDL R0, [R1+0xac] ;  /* 0x0000ac0001007983 */ /* 0x00cea40000100800 */
[----:B--2---:R-:W-:-:S13]  /*1160*/  ISETP.GE.AND P0, PT, R0, c[0x0][0x53c], PT ;  /* 0x00014f0000007a0c */ /* 0x004fda0003f06270 */
[----:B------:R-:W-:Y:S05]  /*1170*/  @P0 EXIT ;  /* 0x000000000000094d */ /* 0x000fea0003800000 */
[----:B------:R-:W2:Y:S01]  /*1180*/  S2R R18, SR_TID.X ;  /* 0x0000000000127919 */ /* 0x000ea20000002100 */
[----:B------:R-:W-:Y:S01]  /*1190*/  IMAD.MOV.U32 R194, RZ, RZ, 0x20 ;  /* 0x00000020ffc27424 */ /* 0x000fe200078e00ff */
[----:B------:R-:W-:Y:S01]  /*11a0*/  ULDC UR7, c[0x0][0x20] ;  /* 0x0000080000077ab9 */ /* 0x000fe20000000800 */
[----:B------:R-:W-:Y:S01]  /*11b0*/  IMAD.MOV.U32 R195, RZ, RZ, 0x40 ;  /* 0x00000040ffc37424 */ /* 0x000fe200078e00ff */
[----:B------:R-:W-:Y:S02]  /*11c0*/  UIADD3 UR7, UP0, UR4, UR7, URZ ;  /* 0x0000000704077290 */ /* 0x000fe4000ff1e03f */
[----:B------:R-:W-:Y:S02]  /*11d0*/  ULDC UR6, c[0x0][0x24] ;  /* 0x0000090000067ab9 */ /* 0x000fe40000000800 */
[----:B------:R-:W-:Y:S01]  /*11e0*/  UIADD3.X UR6, URZ, UR6, URZ, UP0, !UPT ;  /* 0x000000063f067290 */ /* 0x000fe200087fe43f */
[----:B--2---:R-:W-:-:S04]  /*11f0*/  SHF.R.S32.HI R12, RZ, 0x1f, R18 ;  /* 0x0000001fff0c7819 */ /* 0x004fc80000011412 */
[CC--:B------:R-:W-:Y:S02]  /*1200*/  LEA.HI R3, R12.reuse, R18.reuse, RZ, 0x4 ;  /* 0x000000120c037211 */ /* 0x0c0fe400078f20ff */
[----:B-1----:R-:W-:Y:S02]  /*1210*/  LEA.HI R6, R12, R18, RZ, 0x2 ;  /* 0x000000120c067211 */ /* 0x002fe400078f10ff */
        /* <DEDUP_REMOVED lines=12> */
[C---:B------:R-:W-:Y:S01]  /*12e0*/  LOP3.LUT R3, R193.reuse, 0xfffffff8, RZ, 0xc0, !PT ;  /* 0xfffffff8c1037812 */ /* 0x040fe200078ec0ff */
[----:B------:R-:W-:Y:S01]  /*12f0*/  IMAD.SHL.U32 R193, R193, 0x40, RZ ;  /* 0x00000040c1c17824 */ /* 0x000fe200078e00ff */
[CC--:B------:R-:W-:Y:S01]  /*1300*/  LEA.HI R5, R12.reuse, R18.reuse, RZ, 0x5 ;  /* 0x000000120c057211 */ /* 0x0c0fe200078f28ff */
[----:B------:R-:W-:Y:S01]  /*1310*/  IMAD.IADD R0, R7, 0x1, -R4 ;  /* 0x0000000107007824 */ /* 0x000fe200078e0a04 */
[----:B------:R-:W-:Y:S01]  /*1320*/  LEA.HI R145, R12, R18, RZ, 0x3 ;  /* 0x000000120c917211 */ /* 0x000fe200078f18ff */
[----:B------:R-:W-:Y:S01]  /*1330*/  IMAD.IADD R8, R2, 0x1, -R3 ;  /* 0x0000000102087824 */ /* 0x000fe200078e0a03 */
[--C-:B------:R-:W-:Y:S02]  /*1340*/  SHF.R.S32.HI R7, RZ, 0x5, R5.reuse ;  /* 0x00000005ff077819 */ /* 0x100fe40000011405 */
[----:B------:R-:W-:Y:S02]  /*1350*/  SHF.R.S32.HI R4, RZ, 0x1f, R5 ;  /* 0x0000001fff047819 */ /* 0x000fe40000011405 */
[----:B------:R-:W-:-:S02]  /*1360*/  LOP3.LUT R2, R6, 0xfffffffc, RZ, 0xc0, !PT ;  /* 0xfffffffc06027812 */ /* 0x000fc400078ec0ff */
[----:B------:R-:W-:Y:S02]  /*1370*/  LOP3.LUT R146, R145, 0xfffffff8, RZ, 0xc0, !PT ;  /* 0xfffffff891927812 */ /* 0x000fe400078ec0ff */
[----:B------:R-:W-:Y:S01]  /*1380*/  LEA.HI R4, R4, R7, RZ, 0x3 ;  /* 0x0000000704047211 */ /* 0x000fe200078f18ff */
[C---:B------:R-:W-:Y:S01]  /*1390*/  IMAD.IADD R2, R18.reuse, 0x1, -R2 ;  /* 0x0000000112027824 */ /* 0x040fe200078e0a02 */
[----:B------:R-:W-:Y:S01]  /*13a0*/  LOP3.LUT R5, R5, 0xffffffe0, RZ, 0xc0, !PT ;  /* 0xffffffe005057812 */ /* 0x000fe200078ec0ff */
[----:B------:R-:W-:Y:S01]  /*13b0*/  IMAD.IADD R146, R18, 0x1, -R146 ;  /* 0x0000000112927824 */ /* 0x000fe200078e0a92 */
[----:B------:R-:W-:Y:S02]  /*13c0*/  LOP3.LUT R4, R4, 0xffffff8, RZ, 0xc0, !PT ;  /* 0x0ffffff804047812 */ /* 0x000fe400078ec0ff */
[----:B------:R-:W-:Y:S01]  /*13d0*/  LEA.HI R6, R2, R2, RZ, 0x1 ;  /* 0x0000000202067211 */ /* 0x000fe200078f08ff */
[----:B------:R-:W-:Y:S01]  /*13e0*/  IMAD.SHL.U32 R3, R146, 0x40, RZ ;  /* 0x0000004092037824 */ /* 0x000fe200078e00ff */
[----:B------:R-:W-:Y:S01]  /*13f0*/  LOP3.LUT P3, RZ, R0, 0x2, RZ, 0xc0, !PT ;  /* 0x0000000200ff7812 */ /* 0x000fe2000786c0ff */
[----:B------:R-:W-:Y:S01]  /*1400*/  IMAD.IADD R9, R7, 0x1, -R4 ;  /* 0x0000000107097824 */ /* 0x000fe200078e0a04 */
[----:B------:R-:W-:Y:S01]  /*1410*/  LOP3.LUT R4, R6, 0x1ffffffe, RZ, 0xc0, !PT ;  /* 0x1ffffffe06047812 */ /* 0x000fe200078ec0ff */
[----:B------:R-:W-:Y:S01]  /*1420*/  IMAD.IADD R17, R18, 0x1, -R5 ;  /* 0x0000000112117824 */ /* 0x000fe200078e0a05 */
[----:B------:R-:W-:Y:S01]  /*1430*/  LOP3.LUT R3, R3, 0x1c0, RZ, 0xc0, !PT ;  /* 0x000001c003037812 */ /* 0x000fe200078ec0ff */
[----:B------:R-:W-:Y:S01]  /*1440*/  IMAD.SHL.U32 R7, R7, 0x400, RZ ;  /* 0x0000040007077824 */ /* 0x000fe200078e00ff */
[----:B------:R-:W-:Y:S01]  /*1450*/  LOP3.LUT P0, RZ, R0, 0x4, RZ, 0xc0, !PT ;  /* 0x0000000400ff7812 */ /* 0x000fe2000780c0ff */
[C---:B------:R-:W-:Y:S01]  /*1460*/  IMAD.IADD R13, R2.reuse, 0x1, -R4 ;  /* 0x00000001020d7824 */ /* 0x040fe200078e0a04 */
[----:B------:R-:W-:Y:S01]  /*1470*/  LOP3.LUT R5, R3, 0x8, R145, 0xf8, !PT ;  /* 0x0000000803057812 */ /* 0x000fe200078ef891 */
[----:B------:R-:W-:Y:S01]  /*1480*/  IMAD R6, R2, 0x2, R7 ;  /* 0x0000000202067824 */ /* 0x000fe200078e0207 */
[----:B------:R-:W-:Y:S01]  /*1490*/  SHF.R.U32.HI R3, RZ, 0x3, R3 ;  /* 0x00000003ff037819 */ /* 0x000fe20000011603 */
[----:B------:R-:W-:Y:S01]  /*14a0*/  IMAD.SHL.U32 R2, R0, 0x40, RZ ;  /* 0x0000004000027824 */ /* 0x000fe200078e00ff */
[----:B------:R-:W-:Y:S01]  /*14b0*/  SHF.R.S32.HI R11, RZ, 0x1f, R17 ;  /* 0x0000001fff0b7819 */ /* 0x000fe20000011411 */
[----:B------:R-:W-:Y:S01]  /*14c0*/  IMAD.SHL.U32 R4, R10, 0x8, RZ ;  /* 0x000000080a047824 */ /* 0x000fe200078e00ff */
[----:B------:R-:W-:Y:S01]  /*14d0*/  LOP3.LUT R192, R5, R3, RZ, 0x3c, !PT ;  /* 0x0000000305c07212 */ /* 0x000fe200078e3cff */
[C---:B------:R-:W-:Y:S01]  /*14e0*/  IMAD.SHL.U32 R140, R146.reuse, 0x8, RZ ;  /* 0x00000008928c7824 */ /* 0x040fe200078e00ff */
[----:B------:R-:W-:Y:S01]  /*14f0*/  LEA.HI R11, R11, R17, RZ, 0x2 ;  /* 0x000000110b0b7211 */ /* 0x000fe200078f10ff */
[----:B------:R-:W-:Y:S01]  /*1500*/  IMAD.SHL.U32 R142, R146, 0x4, RZ ;  /* 0x00000004928e7824 */ /* 0x000fe200078e00ff */
[----:B------:R-:W-:Y:S01]  /*1510*/  LOP3.LUT R5, R0, 0x1, RZ, 0xc0, !PT ;  /* 0x0000000100057812 */ /* 0x000fe200078ec0ff */
[----:B------:R-:W-:Y:S01]  /*1520*/  IMAD.SHL.U32 R0, R8, 0x40, RZ ;  /* 0x0000004008007824 */ /* 0x000fe200078e00ff */
[----:B------:R-:W-:Y:S01]  /*1530*/  LOP3.LUT R2, R2, 0x1c0, RZ, 0xc0, !PT ;  /* 0x000001c002027812 */ /* 0x000fe200078ec0ff */
[----:B------:R-:W-:Y:S01]  /*1540*/  IMAD R192, R10, 0x200, R192 ;  /* 0x000002000ac07824 */ /* 0x000fe200078e02c0 */
[----:B------:R-:W-:-:S02]  /*1550*/  SHF.R.S32.HI R3, RZ, 0x2, R11 ;  /* 0x00000002ff037819 */ /* 0x000fc4000001140b */
[----:B------:R-:W-:Y:S02]  /*1560*/  LEA.HI R2, R2, R2, RZ, 0x1d ;  /* 0x0000000202027211 */ /* 0x000fe400078fe8ff */
[----:B------:R-:W-:Y:S01]  /*1570*/  LOP3.LUT R0, R0, 0x1c0, RZ, 0xc0, !PT ;  /* 0x000001c000007812 */ /* 0x000fe200078ec0ff */
[----:B------:R-:W-:Y:S01]  /*1580*/  IMAD R16, R9, 0x10, R3 ;  /* 0x0000001009107824 */ /* 0x000fe200078e0203 */
[----:B------:R-:W-:Y:S01]  /*1590*/  ISETP.NE.U32.AND P4, PT, R5, 0x1, PT ;  /* 0x000000010500780c */ /* 0x000fe20003f85070 */
[----:B------:R-:W-:Y:S01]  /*15a0*/  IMAD.IADD R3, R6, 0x1, R2 ;  /* 0x0000000106037824 */ /* 0x000fe200078e0202 */
[----:B------:R-:W-:Y:S02]  /*15b0*/  LOP3.LUT R2, R0, 0x8, R4, 0xf8, !PT ;  /* 0x0000000800027812 */ /* 0x000fe400078ef804 */
[----:B------:R-:W-:Y:S01]  /*15c0*/  SHF.R.U32.HI R0, RZ, 0x3, R0 ;  /* 0x00000003ff007819 */ /* 0x000fe20000011600 */
[----:B------:R-:W-:Y:S01]  /*15d0*/  IMAD.SHL.U32 R15, R3, 0x2, RZ ;  /* 0x00000002030f7824 */ /* 0x000fe200078e00ff */
[----:B------:R-:W-:Y:S01]  /*15e0*/  LOP3.LUT R193, R193, 0xfffffe00, RZ, 0xc0, !PT ;  /* 0xfffffe00c1c17812 */ /* 0x000fe200078ec0ff */
[----:B------:R-:W-:Y:S01]  /*15f0*/  STL [R1+0x1e0], R16 ;  /* 0x0001e01001007387 */ /* 0x000fe20000100800 */
[----:B------:R-:W-:-:S02]  /*1600*/  LOP3.LUT R0, R2, R0, RZ, 0x3c, !PT ;  /* 0x0000000002007212 */ /* 0x000fc400078e3cff */
[----:B------:R-:W-:Y:S01]  /*1610*/  SHF.R.S32.HI R145, RZ, 0x3, R145 ;  /* 0x00000003ff917819 */ /* 0x000fe20000011491 */
[----:B------:R-:W-:Y:S01]  /*1620*/  STL [R1+0xb4], R15 ;  /* 0x0000b40f01007387 */ /* 0x000fe20000100800 */
[CC--:B------:R-:W-:Y:S02]  /*1630*/  IADD3 R197, R0.reuse, R193.reuse, R7 ;  /* 0x000000c100c57210 */ /* 0x0c0fe40007ffe007 */
[----:B------:R-:W-:Y:S01]  /*1640*/  LOP3.LUT R193, R0, R193, RZ, 0xfc, !PT ;  /* 0x000000c100c17212 */ /* 0x000fe200078efcff */
[----:B------:R-:W-:Y:S01]  /*1650*/  IMAD.SHL.U32 R0, R145, 0x40, RZ ;  /* 0x0000004091007824 */ /* 0x000fe200078e00ff */
[----:B------:R-:W-:Y:S02]  /*1660*/  IADD3 R2, R15, 0x80, RZ ;  /* 0x000000800f027810 */ /* 0x000fe40007ffe0ff */
[----:B------:R-:W-:Y:S02]  /*1670*/  IADD3 R3, R145, 0x20, RZ ;  /* 0x0000002091037810 */ /* 0x000fe40007ffe0ff */
[----:B------:R-:W-:-:S02]  /*1680*/  IADD3 R14, R15, 0x70, RZ ;  /* 0x000000700f0e7810 */ /* 0x000fc40007ffe0ff */
[----:B------:R-:W-:Y:S02]  /*1690*/  @P4 IADD3 R14, R2, 0x10, RZ ;  /* 0x00000010020e4810 */ /* 0x000fe40007ffe0ff */
[----:B------:R-:W-:Y:S02]  /*16a0*/  LEA.HI R7, R12, R18, RZ, 0x6 ;  /* 0x000000120c077211 */ /* 0x000fe400078f30ff */
[----:B------:R-:W-:Y:S01]  /*16b0*/  LOP3.LUT R2, R0, 0x1c0, RZ, 0xc0, !PT ;  /* 0x000001c000027812 */ /* 0x000fe200078ec0ff */
[----:B------:R-:W-:Y:S01]  /*16c0*/  IMAD.SHL.U32 R0, R3, 0x40, RZ ;  /* 0x0000004003007824 */ /* 0x000fe200078e00ff */
[----:B------:R-:W-:Y:S01]  /*16d0*/  SHF.R.S32.HI R12, RZ, 0x1f, R3 ;  /* 0x0000001fff0c7819 */ /* 0x000fe20000011403 */
[----:B------:R-:W-:Y:S01]  /*16e0*/  IMAD.SHL.U32 R7, R7, 0x8, RZ ;  /* 0x0000000807077824 */ /* 0x000fe200078e00ff */
[----:B------:R-:W-:Y:S01]  /*16f0*/  R2P PR, R8, 0x6 ;  /* 0x0000000608007804 */ /* 0x000fe20000000000 */
[----:B------:R-:W-:Y:S01]  /*1700*/  STL [R1+0xb8], R14 ;  /* 0x0000b80e01007387 */ /* 0x000fe20000100800 */
[----:B------:R-:W-:-:S02]  /*1710*/  LEA.HI R12, R12, R3, RZ, 0x3 ;  /* 0x000000030c0c7211 */ /* 0x000fc400078f18ff */
[----:B------:R-:W-:Y:S02]  /*1720*/  LOP3.LUT R3, R0, 0x1c0, RZ, 0xc0, !PT ;  /* 0x000001c000037812 */ /* 0x000fe400078ec0ff */
[----:B------:R-:W-:Y:S01]  /*1730*/  LOP3.LUT R0, R2, 0x38, R140, 0xf8, !PT ;  /* 0x0000003802007812 */ /* 0x000fe200078ef88c */
[----:B------:R-:W-:Y:S01]  /*1740*/  IMAD.SHL.U32 R12, R12, 0x40, RZ ;  /* 0x000000400c0c7824 */ /* 0x000fe200078e00ff */
[----:B------:R-:W-:Y:S02]  /*1750*/  SHF.R.U32.HI R3, RZ, 0x3, R2 ;  /* 0x00000003ff037819 */ /* 0x000fe40000011602 */
[----:B------:R-:W-:Y:S02]  /*1760*/  LOP3.LUT R2, R11, 0x7ffffffc, RZ, 0xc0, !PT ;  /* 0x7ffffffc0b027812 */ /* 0x000fe400078ec0ff */
[----:B------:R-:W-:Y:S02]  /*1770*/  LOP3.LUT R4, R0, R3, RZ, 0x3c, !PT ;  /* 0x0000000300047212 */ /* 0x000fe400078e3cff */
[----:B------:R-:W-:Y:S01]  /*1780*/  LOP3.LUT R7, R7, 0xfffffe00, RZ, 0xc0, !PT ;  /* 0xfffffe0007077812 */ /* 0x000fe200078ec0ff */
[----:B------:R-:W-:Y:S01]  /*1790*/  IMAD.IADD R3, R17, 0x1, -R2 ;  /* 0x0000000111037824 */ /* 0x000fe200078e0a02 */
[----:B------:R-:W-:Y:S01]  /*17a0*/  IADD3 R144, R140, 0x40, RZ ;  /* 0x000000408c907810 */ /* 0x000fe20007ffe0ff */
[----:B------:R1:W-:Y:S01]  /*17b0*/  STL [R1+0x1dc], R4 ;  /* 0x0001dc0401007387 */ /* 0x0003e20000100800 */
[----:B------:R-:W-:-:S02]  /*17c0*/  LOP3.LUT R245, R4, R7, RZ, 0xfc, !PT ;  /* 0x0000000704f57212 */ /* 0x000fc400078efcff */
[C---:B------:R-:W-:Y:S02]  /*17d0*/  SEL R2, R194.reuse, 0xffffffe0, !P3 ;  /* 0xffffffe0c2027807 */ /* 0x040fe40005800000 */
[----:B------:R-:W-:Y:S01]  /*17e0*/  SHF.R.S32.HI R0, RZ, 0x1f, R144 ;  /* 0x0000001fff007819 */ /* 0x000fe20000011490 */
[----:B------:R-:W-:Y:S01]  /*17f0*/  IMAD.SHL.U32 R245, R245, 0x2, RZ ;  /* 0x00000002f5f57824 */ /* 0x000fe200078e00ff */
[----:B------:R-:W-:Y:S02]  /*1800*/  SEL R194, R194, 0xffffffe0, !P1 ;  /* 0xffffffe0c2c27807 */ /* 0x000fe40004800000 */
[----:B------:R-:W-:Y:S02]  /*1810*/  LEA.HI R238, R0, R144, RZ, 0x3 ;  /* 0x0000009000ee7211 */ /* 0x000fe400078f18ff */
[----:B------:R-:W-:Y:S02]  /*1820*/  SEL R0, R195, 0xffffffc0, !P0 ;  /* 0xffffffc0c3007807 */ /* 0x000fe40004000000 */
[----:B------:R-:W-:-:S02]  /*1830*/  LEA R197, R197, 0x10080, 0x1 ;  /* 0x00010080c5c57811 */ /* 0x000fc400078e08ff */
[----:B------:R-:W-:Y:S02]  /*1840*/  LEA R193, R193, 0x4080, 0x1 ;  /* 0x00004080c1c17811 */ /* 0x000fe400078e08ff */
[----:B------:R-:W-:Y:S01]  /*1850*/  SEL R195, R195, 0xffffffc0, !P2 ;  /* 0xffffffc0c3c37807 */ /* 0x000fe20005000000 */
[C---:B------:R-:W-:Y:S01]  /*1860*/  IMAD.IADD R198, R197.reuse, 0x1, R194 ;  /* 0x00000001c5c67824 */ /* 0x040fe200078e02c2 */
[----:B------:R-:W-:Y:S01]  /*1870*/  IADD3 R228, R140, 0x80, RZ ;  /* 0x000000808ce47810 */ /* 0x000fe20007ffe0ff */
[----:B------:R-:W-:Y:S01]  /*1880*/  IMAD.IADD R194, R194, 0x1, R193 ;  /* 0x00000001c2c27824 */ /* 0x000fe200078e02c1 */
[----:B------:R-:W-:Y:S01]  /*1890*/  IADD3 R229, R140, 0xc0, RZ ;  /* 0x000000c08ce57810 */ /* 0x000fe20007ffe0ff */
[----:B------:R-:W-:Y:S01]  /*18a0*/  IMAD.IADD R200, R197, 0x1, R195 ;  /* 0x00000001c5c87824 */ /* 0x000fe200078e02c3 */
[----:B------:R-:W-:Y:S01]  /*18b0*/  LOP3.LUT R238, R238, 0xfffffff8, RZ, 0xc0, !PT ;  /* 0xfffffff8eeee7812 */ /* 0x000fe200078ec0ff */
[----:B------:R-:W-:Y:S01]  /*18c0*/  IMAD.IADD R196, R195, 0x1, R193 ;  /* 0x00000001c3c47824 */ /* 0x000fe200078e02c1 */
[----:B------:R-:W-:Y:S01]  /*18d0*/  SHF.R.S32.HI R141, RZ, 0x1f, R140 ;  /* 0x0000001fff8d7819 */ /* 0x000fe2000001148c */
[----:B-1----:R-:W-:Y:S01]  /*18e0*/  IMAD.SHL.U32 R4, R3, 0x2, RZ ;  /* 0x0000000203047824 */ /* 0x002fe200078e00ff */
[----:B------:R-:W-:Y:S01]  /*18f0*/  SHF.R.S32.HI R250, RZ, 0x1f, R228 ;  /* 0x0000001ffffa7819 */ /* 0x000fe200000114e4 */
[----:B------:R-:W-:Y:S01]  /*1900*/  IMAD R3, R13, 0x8, R16 ;  /* 0x000000080d037824 */ /* 0x000fe200078e0210 */
[----:B------:R-:W-:Y:S01]  /*1910*/  SHF.R.S32.HI R249, RZ, 0x1f, R229 ;  /* 0x0000001ffff97819 */ /* 0x000fe200000114e5 */
[----:B------:R-:W-:Y:S01]  /*1920*/  IMAD.IADD R199, R198, 0x1, R195 ;  /* 0x00000001c6c77824 */ /* 0x000fe200078e02c3 */
[C---:B------:R-:W-:Y:S01]  /*1930*/  IADD3 R38, R4.reuse, 0x8, RZ ;  /* 0x0000000804267810 */ /* 0x040fe20007ffe0ff */
[----:B------:R-:W-:Y:S01]  /*1940*/  STL [R1+0x158], R4 ;  /* 0x0001580401007387 */ /* 0x000fe20000100800 */
[C---:B------:R-:W-:Y:S01]  /*1950*/  IADD3 R36, R4.reuse, 0x18, RZ ;  /* 0x0000001804247810 */ /* 0x040fe20007ffe0ff */
[----:B------:R-:W-:Y:S01]  /*1960*/  IMAD.IADD R195, R195, 0x1, R194 ;  /* 0x00000001c3c37824 */ /* 0x000fe200078e02c2 */
[----:B------:R-:W-:Y:S01]  /*1970*/  SHF.R.S32.HI R13, RZ, 0x1f, R38 ;  /* 0x0000001fff0d7819 */ /* 0x000fe20000011426 */
        /* <DEDUP_REMOVED lines=19> */
[----:B-1----:R-:W-:-:S02]  /*1ab0*/  IADD3 R3, R4, 0xe8, RZ ;  /* 0x000000e804037810 */ /* 0x002fc40007ffe0ff */
[C---:B------:R-:W-:Y:S01]  /*1ac0*/  IADD3 R35, R4.reuse, 0x20, RZ ;  /* 0x0000002004237810 */ /* 0x040fe20007ffe0ff */
[----:B------:R-:W-:Y:S01]  /*1ad0*/  STL [R1+0x100], R9 ;  /* 0x0001000901007387 */ /* 0x000fe20000100800 */
[----:B--2---:R-:W-:Y:S02]  /*1ae0*/  SHF.R.S32.HI R13, RZ, 0x1f, R36 ;  /* 0x0000001fff0d7819 */ /* 0x004fe40000011424 */
        /* <DEDUP_REMOVED lines=23> */
[----:B-1----:R-:W-:-:S02]  /*1c60*/  SHF.R.S32.HI R13, RZ, 0x1f, R33 ;  /* 0x0000001fff0d7819 */ /* 0x002fc40000011421 */
[----:B------:R-:W-:Y:S01]  /*1c70*/  LOP3.LUT R12, R12, 0xfffffe00, RZ, 0xc0, !PT ;  /* 0xfffffe000c0c7812 */ /* 0x000fe200078ec0ff */
[----:B------:R-:W-:Y:S01]  /*1c80*/  STL [R1+0xf0], R5 ;  /* 0x0000f00501007387 */ /* 0x000fe20000100800 */
[----:B------:R-:W-:Y:S02]  /*1c90*/  LEA R192, R192, 0xa080, 0x1 ;  /* 0x0000a080c0c07811 */ /* 0x000fe400078e08ff */
[----:B------:R-:W-:Y:S01]  /*1ca0*/  SHF.R.S32.HI R248, RZ, 0x1f, R238 ;  /* 0x0000001ffff87819 */ /* 0x000fe200000114ee */
[----:B------:R1:W-:Y:S01]  /*1cb0*/  STL [R1+0x1c4], R13 ;  /* 0x0001c40d01007387 */ /* 0x0003e20000100800 */
[----:B--2---:R-:W-:-:S03]  /*1cc0*/  SHF.R.S32.HI R6, RZ, 0x1f, R6 ;  /* 0x0000001fff067819 */ /* 0x004fc60000011406 */
[----:B------:R-:W-:Y:S01]  /*1cd0*/  STL [R1+0xec], R4 ;  /* 0x0000ec0401007387 */ /* 0x000fe20000100800 */
[----:B---3--:R-:W-:-:S03]  /*1ce0*/  SHF.R.S32.HI R37, RZ, 0x1f, R37 ;  /* 0x0000001fff257819 */ /* 0x008fc60000011425 */
[----:B------:R2:W-:Y:S01]  /*1cf0*/  STL [R1+0x16c], R6 ;  /* 0x00016c0601007387 */ /* 0x0005e20000100800 */
[----:B----4-:R-:W-:-:S03]  /*1d00*/  SHF.R.S32.HI R35, RZ, 0x1f, R35 ;  /* 0x0000001fff237819 */ /* 0x010fc60000011423 */
[----:B------:R3:W-:Y:S01]  /*1d10*/  STL [R1+0x140], R31 ;  /* 0x0001401f01007387 */ /* 0x0007e20000100800 */
[----:B-----5:R-:W-:-:S03]  /*1d20*/  SHF.R.S32.HI R34, RZ, 0x1f, R34 ;  /* 0x0000001fff227819 */ /* 0x020fc60000011422 */
[----:B------:R4:W-:Y:S01]  /*1d30*/  STL [R1+0x138], R29 ;  /* 0x0001381d01007387 */ /* 0x0009e20000100800 */
[----:B------:R-:W-:-:S03]  /*1d40*/  SHF.R.S32.HI R32, RZ, 0x1f, R32 ;  /* 0x0000001fff207819 */ /* 0x000fc60000011420 */
[----:B------:R5:W-:Y:S04]  /*1d50*/  STL [R1+0xe0], R28 ;  /* 0x0000e01c01007387 */ /* 0x000be80000100800 */
[----:B------:R5:W-:Y:S01]  /*1d60*/  STL [R1+0x130], R26 ;  /* 0x0001301a01007387 */ /* 0x000be20000100800 */
[----:B-1----:R-:W-:-:S03]  /*1d70*/  SHF.R.S32.HI R13, RZ, 0x1f, R30 ;  /* 0x0000001fff0d7819 */ /* 0x002fc6000001141e */
[----:B------:R1:W-:Y:S04]  /*1d80*/  STL [R1+0x12c], R25 ;  /* 0x00012c1901007387 */ /* 0x0003e80000100800 */
[----:B------:R1:W-:Y:S01]  /*1d90*/  STL [R1+0x1b8], R13 ;  /* 0x0001b80d01007387 */ /* 0x0003e20000100800 */
[----:B--2---:R-:W-:Y:S02]  /*1da0*/  SHF.R.S32.HI R6, RZ, 0x1f, R5 ;  /* 0x0000001fff067819 */ /* 0x004fe40000011405 */
[----:B------:R-:W-:Y:S01]  /*1db0*/  SHF.R.S32.HI R5, RZ, 0x1f, R4 ;  /* 0x0000001fff057819 */ /* 0x000fe20000011404 */
[----:B------:R2:W-:Y:S01]  /*1dc0*/  STL [R1+0x124], R23 ;  /* 0x0001241701007387 */ /* 0x0005e20000100800 */
[----:B------:R-:W-:Y:S01]  /*1dd0*/  IMAD.IADD R4, R15, 0x1, R0 ;  /* 0x000000010f047824 */ /* 0x000fe200078e0200 */
[----:B---3--:R-:W-:-:S02]  /*1de0*/  SHF.R.S32.HI R31, RZ, 0x1f, R31 ;  /* 0x0000001fff1f7819 */ /* 0x008fc4000001141f */
[----:B------:R3:W-:Y:S01]  /*1df0*/  STL [R1+0x120], R22 ;  /* 0x0001201601007387 */ /* 0x0007e20000100800 */
[----:B----4-:R-:W-:-:S03]  /*1e00*/  SHF.R.S32.HI R29, RZ, 0x1f, R29 ;  /* 0x0000001fff1d7819 */ /* 0x010fc6000001141d */
[----:B------:R4:W-:Y:S01]  /*1e10*/  STL [R1+0x118], R20 ;  /* 0x0001181401007387 */ /* 0x0009e20000100800 */
[----:B-----5:R-:W-:-:S03]  /*1e20*/  SHF.R.S32.HI R28, RZ, 0x1f, R28 ;  /* 0x0000001fff1c7819 */ /* 0x020fc6000001141c */
[----:B------:R5:W-:Y:S01]  /*1e30*/  STL [R1+0xdc], R19 ;  /* 0x0000dc1301007387 */ /* 0x000be20000100800 */
[----:B------:R-:W-:-:S03]  /*1e40*/  SHF.R.S32.HI R26, RZ, 0x1f, R26 ;  /* 0x0000001fff1a7819 */ /* 0x000fc6000001141a */
[----:B------:R5:W-:Y:S01]  /*1e50*/  STL [R1+0x110], R17 ;  /* 0x0001101101007387 */ /* 0x000be20000100800 */
[----:B-1----:R-:W-:-:S03]  /*1e60*/  SHF.R.S32.HI R25, RZ, 0x1f, R25 ;  /* 0x0000001fff197819 */ /* 0x002fc60000011419 */
[----:B------:R1:W-:Y:S01]  /*1e70*/  STL [R1+0x10c], R16 ;  /* 0x00010c1001007387 */ /* 0x0003e20000100800 */
[----:B------:R-:W-:-:S03]  /*1e80*/  SHF.R.S32.HI R13, RZ, 0x1f, R27 ;  /* 0x0000001fff0d7819 */ /* 0x000fc6000001141b */
[----:B------:R-:W-:Y:S01]  /*1e90*/  STL [R1+0x13c], R30 ;  /* 0x00013c1e01007387 */ /* 0x000fe20000100800 */
[----:B--2---:R-:W-:-:S03]  /*1ea0*/  SHF.R.S32.HI R23, RZ, 0x1f, R23 ;  /* 0x0000001fff177819 */ /* 0x004fc60000011417 */
[----:B------:R2:W-:Y:S01]  /*1eb0*/  STL [R1+0x1ac], R13 ;  /* 0x0001ac0d01007387 */ /* 0x0005e20000100800 */
[----:B---3--:R-:W-:-:S03]  /*1ec0*/  SHF.R.S32.HI R22, RZ, 0x1f, R22 ;  /* 0x0000001fff167819 */ /* 0x008fc60000011416 */
[----:B------:R-:W-:Y:S01]  /*1ed0*/  STL [R1+0x134], R27 ;  /* 0x0001341b01007387 */ /* 0x000fe20000100800 */
[----:B----4-:R-:W-:-:S03]  /*1ee0*/  SHF.R.S32.HI R20, RZ, 0x1f, R20 ;  /* 0x0000001fff147819 */ /* 0x010fc60000011414 */
[----:B------:R-:W-:Y:S01]  /*1ef0*/  STL [R1+0x128], R24 ;  /* 0x0001281801007387 */ /* 0x000fe20000100800 */
[----:B-----5:R-:W-:-:S03]  /*1f00*/  SHF.R.S32.HI R19, RZ, 0x1f, R19 ;  /* 0x0000001fff137819 */ /* 0x020fc60000011413 */
[----:B------:R-:W-:Y:S01]  /*1f10*/  STL [R1+0x11c], R21 ;  /* 0x00011c1501007387 */ /* 0x000fe20000100800 */
[----:B------:R-:W-:-:S03]  /*1f20*/  SHF.R.S32.HI R17, RZ, 0x1f, R17 ;  /* 0x0000001fff117819 */ /* 0x000fc60000011411 */
[----:B------:R-:W-:Y:S01]  /*1f30*/  STL [R1+0x114], R18 ;  /* 0x0001141201007387 */ /* 0x000fe20000100800 */
[----:B-1----:R-:W-:-:S03]  /*1f40*/  SHF.R.S32.HI R16, RZ, 0x1f, R16 ;  /* 0x0000001fff107819 */ /* 0x002fc60000011410 */
[----:B------:R-:W-:Y:S04]  /*1f50*/  STL [R1+0x1d4], R37 ;  /* 0x0001d42501007387 */ /* 0x000fe80000100800 */
[----:B------:R-:W-:Y:S01]  /*1f60*/  STL [R1+0x1cc], R35 ;  /* 0x0001cc2301007387 */ /* 0x000fe20000100800 */
[----:B--2---:R-:W-:-:S03]  /*1f70*/  SHF.R.S32.HI R13, RZ, 0x1f, R24 ;  /* 0x0000001fff0d7819 */ /* 0x004fc60000011418 */
[----:B------:R-:W-:Y:S04]  /*1f80*/  STL [R1+0x1c8], R34 ;  /* 0x0001c82201007387 */ /* 0x000fe80000100800 */
[----:B------:R1:W-:Y:S04]  /*1f90*/  STL [R1+0x1a0], R13 ;  /* 0x0001a00d01007387 */ /* 0x0003e80000100800 */
[----:B------:R-:W-:Y:S04]  /*1fa0*/  STL [R1+0x1c0], R32 ;  /* 0x0001c02001007387 */ /* 0x000fe80000100800 */
[----:B------:R-:W-:Y:S04]  /*1fb0*/  STL [R1+0x1bc], R31 ;  /* 0x0001bc1f01007387 */ /* 0x000fe80000100800 */
[----:B------:R-:W-:Y:S04]  /*1fc0*/  STL [R1+0x1b4], R29 ;  /* 0x0001b41d01007387 */ /* 0x000fe80000100800 */
[----:B------:R-:W-:Y:S04]  /*1fd0*/  STL [R1+0x1b0], R28 ;  /* 0x0001b01c01007387 */ /* 0x000fe80000100800 */
[----:B------:R-:W-:Y:S04]  /*1fe0*/  STL [R1+0x1a8], R26 ;  /* 0x0001a81a01007387 */ /* 0x000fe80000100800 */
[----:B------:R-:W-:Y:S01]  /*1ff0*/  STL [R1+0x1a4], R25 ;  /* 0x0001a41901007387 */ /* 0x000fe20000100800 */
[----:B-1----:R-:W-:-:S03]  /*2000*/  SHF.R.S32.HI R13, RZ, 0x1f, R21 ;  /* 0x0000001fff0d7819 */ /* 0x002fc60000011415 */
        /* <DEDUP_REMOVED lines=11> */
[----:B------:R-:W-:Y:S01]  /*20c0*/  STL [R1+0xd0], R4 ;  /* 0x0000d00401007387 */ /* 0x000fe20000100800 */
[----:B-1----:R-:W-:Y:S02]  /*20d0*/  SHF.R.S32.HI R13, RZ, 0x1f, R11 ;  /* 0x0000001fff0d7819 */ /* 0x002fe4000001140b */
[----:B------:R-:W-:-:S02]  /*20e0*/  SHF.R.S32.HI R11, RZ, 0x1f, R10 ;  /* 0x0000001fff0b7819 */ /* 0x000fc4000001140a */
[----:B------:R-:W-:Y:S01]  /*20f0*/  SHF.R.S32.HI R10, RZ, 0x1f, R9 ;  /* 0x0000001fff0a7819 */ /* 0x000fe20000011409 */
[----:B------:R-:W-:Y:S01]  /*2100*/  STL [R1+0x17c], R13 ;  /* 0x00017c0d01007387 */ /* 0x000fe20000100800 */
[----:B------:R-:W-:Y:S02]  /*2110*/  SHF.R.S32.HI R9, RZ, 0x1f, R8 ;  /* 0x0000001fff097819 */ /* 0x000fe40000011408 */
[----:B------:R-:W-:Y:S01]  /*2120*/  SHF.R.S32.HI R8, RZ, 0x1f, R3 ;  /* 0x0000001fff087819 */ /* 0x000fe20000011403 */
[----:B------:R-:W-:Y:S01]  /*2130*/  IMAD.IADD R3, R15, 0x1, R2 ;  /* 0x000000010f037824 */ /* 0x000fe200078e0202 */
[----:B------:R-:W-:Y:S01]  /*2140*/  STL [R1+0x178], R11 ;  /* 0x0001780b01007387 */ /* 0x000fe20000100800 */
[----:B------:R-:W-:-:S03]  /*2150*/  IMAD.IADD R2, R2, 0x1, R14 ;  /* 0x0000000102027824 */ /* 0x000fc600078e020e */
[----:B------:R1:W-:Y:S04]  /*2160*/  STL [R1+0xc0], R3 ;  /* 0x0000c00301007387 */ /* 0x0003e80000100800 */
[----:B------:R-:W-:Y:S04]  /*2170*/  STL [R1+0x174], R10 ;  /* 0x0001740a01007387 */ /* 0x000fe80000100800 */
[----:B------:R-:W-:Y:S04]  /*2180*/  STL [R1+0x170], R9 ;  /* 0x0001700901007387 */ /* 0x000fe80000100800 */
[----:B------:R-:W-:Y:S04]  /*2190*/  STL [R1+0x168], R8 ;  /* 0x0001680801007387 */ /* 0x000fe80000100800 */
[----:B------:R-:W-:Y:S01]  /*21a0*/  STL [R1+0xbc], R2 ;  /* 0x0000bc0201007387 */ /* 0x000fe20000100800 */
[----:B-1----:R-:W-:-:S05]  /*21b0*/  IMAD.IADD R3, R0, 0x1, R3 ;  /* 0x0000000100037824 */ /* 0x002fca00078e0203 */
[----:B------:R1:W-:Y:S02]  /*21c0*/  STL [R1+0xcc], R3 ;  /* 0x0000cc0301007387 */ /* 0x0003e40000100800 */
[----:B-1----:R-:W-:Y:S02]  /*21d0*/  IMAD.IADD R3, R0, 0x1, R14 ;  /* 0x0000000100037824 */ /* 0x002fe400078e020e */
[----:B------:R-:W-:-:S03]  /*21e0*/  IMAD.IADD R0, R2, 0x1, R0 ;  /* 0x0000000102007824 */ /* 0x000fc600078e0200 */
[----:B------:R1:W-:Y:S04]  /*21f0*/  STL [R1+0xc8], R3 ;  /* 0x0000c80301007387 */ /* 0x0003e80000100800 */
[----:B------:R1:W-:Y:S02]  /*2200*/  STL [R1+0xc4], R0 ;  /* 0x0000c40001007387 */ /* 0x0003e40000100800 */
.L_x_2511:
[----:B------:R-:W2:Y:S01]  /*2210*/  LDL R24, [R1+0xac] ;  /* 0x0000ac0001187983 */ /* 0x000ea20000100800 */
[----:B------:R-:W-:-:S03]  /*2220*/  ISETP.NE.U32.AND P0, PT, RZ, c[0x0][0x370], PT ;  /* 0x0000dc00ff007a0c */ /* 0x000fc60003f05070 */
[----:B------:R-:W3:Y:S01]  /*2230*/  LDL R25, [R1+0xa8] ;  /* 0x0000a80001197983 */ /* 0x000ee20000100800 */
[----:B------:R-:W-:Y:S02]  /*2240*/  ISETP.NE.AND.EX P0, PT, RZ, c[0x0][0x374], PT, P0 ;  /* 0x0000dd00ff007a0c */ /* 0x000fe40003f05300 */
[----:B------:R-:W-:Y:S01]  /*2250*/  ISETP.NE.U32.AND P4, PT, RZ, c[0x0][0x358], PT ;  /* 0x0000d600ff007a0c */ /* 0x000fe20003f85070 */
[----:B------:R-:W-:Y:S02]  /*2260*/  IMAD.MOV.U32 R23, RZ, RZ, 0x4 ;  /* 0x00000004ff177424 */ /* 0x000fe400078e00ff */
[----:B-1----:R-:W-:Y:S01]  /*2270*/  IMAD.MOV.U32 R0, RZ, RZ, RZ ;  /* 0x000000ffff007224 */ /* 0x002fe200078e00ff */
[----:B------:R-:W-:Y:S02]  /*2280*/  ISETP.NE.AND.EX P4, PT, RZ, c[0x0][0x35c], PT, P4 ;  /* 0x0000d700ff007a0c */ /* 0x000fe40003f85340 */
[----:B------:R-:W-:Y:S01]  /*2290*/  ISETP.NE.U32.AND P3, PT, RZ, c[0x0][0x350], PT ;  /* 0x0000d400ff007a0c */ /* 0x000fe20003f65070 */
[----:B------:R-:W-:Y:S01]  /*22a0*/  IMAD.MOV.U32 R20, RZ, RZ, RZ ;  /* 0x000000ffff147224 */ /* 0x000fe200078e00ff */
[----:B------:R-:W-:-:S02]  /*22b0*/  ISETP.NE.U32.AND P2, PT, RZ, c[0x0][0x348], PT ;  /* 0x0000d200ff007a0c */ /* 0x000fc40003f45070 */
[----:B------:R-:W-:Y:S02]  /*22c0*/  ISETP.NE.AND.EX P3, PT, RZ, c[0x0][0x354], PT, P3 ;  /* 0x0000d500ff007a0c */ /* 0x000fe40003f65330 */
[----:B------:R-:W-:Y:S01]  /*22d0*/  ISETP.NE.AND.EX P2, PT, RZ, c[0x0][0x34c], PT, P2 ;  /* 0x0000d300ff007a0c */ /* 0x000fe20003f45320 */
[----:B------:R-:W-:Y:S02]  /*22e0*/  IMAD.MOV.U32 R22, RZ, RZ, RZ ;  /* 0x000000ffff167224 */ /* 0x000fe400078e00ff */
[----:B------:R-:W-:Y:S02]  /*22f0*/  IMAD.MOV.U32 R4, RZ, RZ, RZ ;  /* 0x000000ffff047224 */ /* 0x000fe400078e00ff */
[----:B--2---:R-:W-:-:S05]  /*2300*/  @P0 IMAD.WIDE R2, R24, R23, c[0x0][0x370] ;  /* 0x0000dc0018020625 */ /* 0x004fca00078e0217 */
[----:B------:R1:W2:Y:S01]  /*2310*/  @P0 LDG.E R0, [R2.64] ;  /* 0x0000000a02000981 */ /* 0x0002a2000c1e1900 */
[----:B------:R-:W-:-:S04]  /*2320*/  IMAD.WIDE R8, R24, R23, c[0x0][0x350] ;  /* 0x0000d40018087625 */ /* 0x000fc800078e0217 */
[CC--:B------:R-:W-:Y:S01]  /*2330*/  IMAD.WIDE R10, R24.reuse, R23.reuse, c[0x0][0x348] ;  /* 0x0000d200180a7625 */ /* 0x0c0fe200078e0217 */
[----:B------:R-:W4:Y:S04]  /*2340*/  @P3 LDG.E R22, [R8.64] ;  /* 0x0000000a08163981 */ /* 0x000f28000c1e1900 */
[----:B------:R-:W3:Y:S01]  /*2350*/  @P2 LDG.E R4, [R10.64] ;  /* 0x0000000a0a042981 */ /* 0x000ee2000c1e1900 */
[----:B-1----:R-:W-:-:S05]  /*2360*/  IMAD.WIDE R2, R24, R23, c[0x0][0x358] ;  /* 0x0000d60018027625 */ /* 0x002fca00078e0217 */
[----:B------:R-:W3:Y:S01]  /*2370*/  @P4 LDG.E R20, [R2.64] ;  /* 0x0000000a02144981 */ /* 0x000ee2000c1e1900 */
[----:B------:R-:W-:-:S04]  /*2380*/  ISETP.NE.U32.AND P1, PT, RZ, c[0x0][0x360], PT ;  /* 0x0000d800ff007a0c */ /* 0x000fc80003f25070 */
[----:B------:R-:W-:Y:S01]  /*2390*/  ISETP.NE.AND.EX P1, PT, RZ, c[0x0][0x364], PT, P1 ;  /* 0x0000d900ff007a0c */ /* 0x000fe20003f25310 */
[----:B------:R-:W-:Y:S01]  /*23a0*/  YIELD ;  /* 0x0000000000007946 */ /* 0x000fe20003800000 */
[----:B------:R-:W-:Y:S02]  /*23b0*/  ULDC UR5, c[0x0][0x2ac] ;  /* 0x0000ab0000057ab9 */ /* 0x000fe40000000800 */
[----:B------:R-:W-:Y:S01]  /*23c0*/  ULDC UR4, c[0x0][0x1d0] ;  /* 0x0000740000047ab9 */ /* 0x000fe20000000800 */
[----:B------:R-:W-:Y:S01]  /*23d0*/  IMAD.U32 R6, RZ, RZ, UR7 ;  /* 0x00000007ff067e24 */ /* 0x000fe2000f8e00ff */
[----:B------:R-:W-:Y:S01]  /*23e0*/  UIMAD UR4, UR5, UR4, URZ ;  /* 0x00000004050472a4 */ /* 0x000fe2000f8e023f */
[----:B------:R-:W-:-:S03]  /*23f0*/  MOV R19, c[0x0][0x168] ;  /* 0x00005a0000137a02 */ /* 0x000fc60000000f00 */
[----:B------:R-:W-:-:S03]  /*2400*/  IADD3 R172, P0, R6, 0x48, RZ ;  /* 0x0000004806ac7810 */ /* 0x000fc60007f1e0ff */
[----:B------:R-:W-:Y:S01]  /*2410*/  @P1 IMAD.WIDE R14, R24, R23, c[0x0][0x360] ;  /* 0x0000d800180e1625 */ /* 0x000fe200078e0217 */
[----:B------:R-:W-:-:S03]  /*2420*/  IADD3.X R173, RZ, UR6, RZ, P0, !PT ;  /* 0x00000006ffad7c10 */ /* 0x000fc600087fe4ff */
[----:B------:R-:W-:Y:S01]  /*2430*/  IMAD.U32 R18, RZ, RZ, UR4 ;  /* 0x00000004ff127e24 */ /* 0x000fe2000f8e00ff */
[----:B------:R1:W5:Y:S04]  /*2440*/  @P1 LDG.E R19, [R14.64] ;  /* 0x0000000a0e131981 */ /* 0x000368000c1e1900 */
[----:B--2---:R-:W-:Y:S01]  /*2450*/  STL [R1+0x48], R0 ;  /* 0x0000480001007387 */ /* 0x004fe20000100800 */
[----:B----4-:R-:W-:-:S03]  /*2460*/  IMAD.IADD R5, R22, 0x1, R0 ;  /* 0x0000000116057824 */ /* 0x010fc600078e0200 */
[----:B---3--:R2:W-:Y:S04]  /*2470*/  STL [R1+0x4c], R4 ;  /* 0x00004c0401007387 */ /* 0x0085e80000100800 */
[----:B------:R3:W-:Y:S04]  /*2480*/  STL [R1+0x50], R5 ;  /* 0x0000500501007387 */ /* 0x0007e80000100800 */
[----:B------:R4:W-:Y:S01]  /*2490*/  STL [R1+0x54], R20 ;  /* 0x0000541401007387 */ /* 0x0009e20000100800 */
[C---:B--2---:R-:W-:Y:S02]  /*24a0*/  LOP3.LUT R4, R25.reuse, 0xff000000, RZ, 0xc0, !PT ;  /* 0xff00000019047812 */ /* 0x044fe400078ec0ff */
[----:B---3--:R-:W-:-:S02]  /*24b0*/  LOP3.LUT R5, R25, 0xff0000, RZ, 0xc0, !PT ;  /* 0x00ff000019057812 */ /* 0x008fc400078ec0ff */
[----:B------:R-:W-:-:S04]  /*24c0*/  SHF.R.U32.HI R4, RZ, 0x8, R4 ;  /* 0x00000008ff047819 */ /* 0x000fc80000011604 */
[----:B-1----:R-:W-:Y:S01]  /*24d0*/  LEA.HI R14, R5, R4, RZ, 0x10 ;  /* 0x00000004050e7211 */ /* 0x002fe200078f80ff */
[----:B------:R-:W-:Y:S01]  /*24e0*/  IMAD.MOV.U32 R4, RZ, RZ, c[0x0][0x228] ;  /* 0x00008a00ff047624 */ /* 0x000fe200078e00ff */
[----:B------:R-:W-:Y:S05]  /*24f0*/  @P1 BRA `(.L_x_2278) ;  /* 0x0000004000001947 */ /* 0x000fea0003800000 */
[----:B------:R-:W-:Y:S05]  /*2500*/  @!P2 BRA `(.L_x_2278) ;  /* 0x000000300000a947 */ /* 0x000fea0003800000 */
[----:B------:R1:W2:Y:S04]  /*2510*/  LDG.E R5, [R10.64] ;  /* 0x0000000a0a057981 */ /* 0x0002a8000c1e1900 */
[----:B-1----:R-:W2:Y:S02]  /*2520*/  LDG.E R10, [R10.64+0x4] ;  /* 0x0000040a0a0a7981 */ /* 0x002ea4000c1e1900 */
[----:B--2--5:R-:W-:-:S05]  /*2530*/  IADD3 R19, -R5, R10, RZ ;  /* 0x0000000a05137210 */ /* 0x024fca0007ffe1ff */
.L_x_2278:
[----:B-----5:R1:W-:Y:S01]  /*2540*/  STL [R1+0x58], R19 ;  /* 0x0000581301007387 */ /* 0x0203e20000100800 */
[----:B------:R-:W-:-:S04]  /*2550*/  ISETP.NE.U32.AND P0, PT, RZ, c[0x0][0x368], PT ;  /* 0x0000da00ff007a0c */ /* 0x000fc80003f05070 */
[----:B------:R-:W-:-:S13]  /*2560*/  ISETP.NE.AND.EX P0, PT, RZ, c[0x0][0x36c], PT, P0 ;  /* 0x0000db00ff007a0c */ /* 0x000fda0003f05300 */
[----:B------:R-:W-:Y:S05]  /*2570*/  @!P0 BRA `(.L_x_2279) ;  /* 0x0000003000008947 */ /* 0x000fea0003800000 */
[----:B------:R-:W-:-:S05]  /*2580*/  IMAD.WIDE R8, R24, R23, c[0x0][0x368] ;  /* 0x0000da0018087625 */ /* 0x000fca00078e0217 */
[----:B------:R2:W5:Y:S01]  /*2590*/  LDG.E R18, [R8.64] ;  /* 0x0000000a08127981 */ /* 0x000562000c1e1900 */
[----:B------:R-:W-:Y:S05]  /*25a0*/  BRA `(.L_x_2280) ;  /* 0x0000004000007947 */ /* 0x000fea0003800000 */
.L_x_2279:
[----:B------:R-:W-:Y:S05]  /*25b0*/  @!P3 BRA `(.L_x_2280) ;  /* 0x000000300000b947 */ /* 0x000fea0003800000 */
[----:B------:R2:W3:Y:S04]  /*25c0*/  LDG.E R5, [R8.64] ;  /* 0x0000000a08057981 */ /* 0x0004e8000c1e1900 */
[----:B--2---:R-:W3:Y:S02]  /*25d0*/  LDG.E R8, [R8.64+0x4] ;  /* 0x0000040a08087981 */ /* 0x004ee4000c1e1900 */
[----:B---3--:R-:W-:Y:S02]  /*25e0*/  IADD3 R18, -R5, R8, RZ ;  /* 0x0000000805127210 */ /* 0x008fe40007ffe1ff */
.L_x_2280:
[----:B------:R-:W-:Y:S01]  /*25f0*/  ISETP.NE.U32.AND P0, PT, RZ, c[0x0][0x378], PT ;  /* 0x0000de00ff007a0c */ /* 0x000fe20003f05070 */
[----:B--2---:R-:W2:Y:S03]  /*2600*/  LDL R8, [R1+0x15c] ;  /* 0x00015c0001087983 */ /* 0x004ea60000100800 */
[----:B------:R-:W-:Y:S01]  /*2610*/  ISETP.NE.AND.EX P0, PT, RZ, c[0x0][0x37c], PT, P0 ;  /* 0x0000df00ff007a0c */ /* 0x000fe20003f05300 */
[----:B----4-:R3:W4:Y:S01]  /*2620*/  @P4 LDG.E R6, [R2.64] ;  /* 0x0000000a02064981 */ /* 0x010722000c1e1900 */
[----:B-----5:R-:W-:-:S03]  /*2630*/  IMAD.MOV.U32 R13, RZ, RZ, R18 ;  /* 0x000000ffff0d7224 */ /* 0x020fc600078e0012 */
[----:B------:R3:W4:Y:S08]  /*2640*/  @P4 LDG.E R5, [R2.64+0x4] ;  /* 0x0000040a02054981 */ /* 0x000730000c1e1900 */
[----:B---3--:R-:W-:-:S05]  /*2650*/  @P0 IMAD.WIDE R2, R24, R23, c[0x0][0x378] ;  /* 0x0000de0018020625 */ /* 0x008fca00078e0217 */
[----:B------:R3:W4:Y:S01]  /*2660*/  @P0 LDG.E R13, [R2.64] ;  /* 0x0000000a020d0981 */ /* 0x000722000c1e1900 */
[----:B------:R-:W-:-:S05]  /*2670*/  IMAD.IADD R15, R18, 0x1, -R0 ;  /* 0x00000001120f7824 */ /* 0x000fca00078e0a00 */
[----:B------:R1:W-:Y:S01]  /*2680*/  STL [R1+0x5c], R15 ;  /* 0x00005c0f01007387 */ /* 0x0003e20000100800 */
[----:B---3--:R-:W-:-:S05]  /*2690*/  IMAD.MOV.U32 R2, RZ, RZ, c[0x0][0x2c4] ;  /* 0x0000b100ff027624 */ /* 0x008fca00078e00ff */
[----:B------:R-:W-:Y:S01]  /*26a0*/  ISETP.NE.AND P1, PT, R2, 0x1, PT ;  /* 0x000000010200780c */ /* 0x000fe20003f25270 */
[----:B--2---:R-:W-:Y:S02]  /*26b0*/  IMAD.SHL.U32 R9, R8, 0x80, RZ ;  /* 0x0000008008097824 */ /* 0x004fe400078e00ff */
[----:B------:R-:W-:-:S03]  /*26c0*/  IMAD.MOV.U32 R8, RZ, RZ, c[0x0][0x32c] ;  /* 0x0000cb00ff087624 */ /* 0x000fc600078e00ff */
[----:B------:R-:W-:Y:S01]  /*26d0*/  IADD3 R0, R9, 0x7f, RZ ;  /* 0x0000007f09007810 */ /* 0x000fe20007ffe0ff */
[----:B------:R1:W-:Y:S01]  /*26e0*/  STL [R1+0xa0], R9 ;  /* 0x0000a00901007387 */ /* 0x0003e20000100800 */
[----:B------:R-:W-:Y:S01]  /*26f0*/  ISETP.GE.AND P2, PT, R8, 0x1, PT ;  /* 0x000000010800780c */ /* 0x000fe20003f46270 */
[----:B----4-:R-:W-:-:S04]  /*2700*/  @P4 IMAD.IADD R4, R5, 0x1, -R6 ;  /* 0x0000000105044824 */ /* 0x010fc800078e0a06 */
[----:B------:R-:W-:-:S04]  /*2710*/  @P1 IMAD.HI.U32 R3, R0, c[0x0][0x2c8], RZ ;  /* 0x0000b20000031a27 */ /* 0x000fc800078e00ff */
[----:B------:R-:W-:Y:S01]  /*2720*/  IMAD.IADD R5, R15, 0x1, R4 ;  /* 0x000000010f057824 */ /* 0x000fe200078e0204 */
[----:B------:R-:W-:-:S04]  /*2730*/  @P1 SHF.R.U32.HI R0, RZ, c[0x0][0x2cc], R3 ;  /* 0x0000b300ff001a19 */ /* 0x000fc80000011603 */
[----:B------:R1:W-:Y:S01]  /*2740*/  STL.64 [R1+0x60], R4 ;  /* 0x0000600401007387 */ /* 0x0003e20000100a00 */
[----:B------:R-:W-:Y:S02]  /*2750*/  IADD3 R2, R5, 0x2f, RZ ;  /* 0x0000002f05027810 */ /* 0x000fe40007ffe0ff */
[----:B------:R-:W-:-:S03]  /*2760*/  IADD3 R0, R0, 0x1, R5 ;  /* 0x0000000100007810 */ /* 0x000fc60007ffe005 */
[----:B------:R-:W-:-:S04]  /*2770*/  IMAD.HI R2, R2, 0x2aaaaaab, RZ ;  /* 0x2aaaaaab02027827 */ /* 0x000fc800078e02ff */
[----:B------:R-:W-:Y:S01]  /*2780*/  IMAD.IADD R3, R0, 0x1, -R19 ;  /* 0x0000000100037824 */ /* 0x000fe200078e0a13 */
[----:B------:R-:W-:-:S04]  /*2790*/  SHF.R.U32.HI R6, RZ, 0x1f, R2 ;  /* 0x0000001fff067819 */ /* 0x000fc80000011602 */
[----:B------:R-:W-:Y:S02]  /*27a0*/  LEA.HI.SX32 R21, R2, R6, 0x1d ;  /* 0x0000000602157211 */ /* 0x000fe400078feaff */
[----:B------:R-:W-:Y:S01]  /*27b0*/  IADD3 R2, R3, c[0x0][0x328], RZ ;  /* 0x0000ca0003027a10 */ /* 0x000fe20007ffe0ff */
[----:B------:R1:W-:Y:S01]  /*27c0*/  STL [R1+0x68], R13 ;  /* 0x0000680d01007387 */ /* 0x0003e20000100800 */
        /* <DEDUP_REMOVED lines=11> */
.L_x_2283:
[----:B------:R-:W-:-:S13]  /*2880*/  ISETP.NE.AND P0, PT, R8, 0x1, PT ;  /* 0x000000010800780c */ /* 0x000fda0003f05270 */
[----:B------:R-:W-:-:S05]  /*2890*/  @P0 IMAD.HI.U32 R3, R0, c[0x0][0x330], RZ ;  /* 0x0000cc0000030a27 */ /* 0x000fca00078e00ff */
[----:B------:R-:W-:Y:S02]  /*28a0*/  @P0 SHF.R.U32.HI R0, RZ, c[0x0][0x334], R3 ;  /* 0x0000cd00ff000a19 */ /* 0x000fe40000011603 */
.L_x_2284:
[----:B------:R-:W-:Y:S05]  /*28b0*/  BSYNC B0 ;  /* 0x0000000000007941 */ /* 0x000fea0003800000 */
.L_x_2282:
[----:B------:R-:W-:-:S05]  /*28c0*/  IMAD R0, R0, R8, c[0x0][0x32c] ;  /* 0x0000cb0000007624 */ /* 0x000fca00078e0208 */
[----:B------:R-:W-:-:S04]  /*28d0*/  IMNMX R2, R2, R0, PT ;  /* 0x0000000002027217 */ /* 0x000fc80003800200 */
.L_x_2281:
[----:B------:R-:W-:Y:S01]  /*28e0*/  IADD3 R3, R2, 0x2f, RZ ;  /* 0x0000002f02037810 */ /* 0x000fe20007ffe0ff */
[----:B------:R-:W-:-:S04]  /*28f0*/  @P1 IMAD.HI.U32 R2, R9, c[0x0][0x2c8], RZ ;  /* 0x0000b20009021a27 */ /* 0x000fc800078e00ff */
[----:B------:R-:W-:-:S04]  /*2900*/  IMAD.HI R3, R3, 0x2aaaaaab, RZ ;  /* 0x2aaaaaab03037827 */ /* 0x000fc800078e02ff */
[----:B------:R-:W-:Y:S01]  /*2910*/  IMAD.MOV.U32 R0, RZ, RZ, R9 ;  /* 0x000000ffff007224 */ /* 0x000fe200078e0009 */
[----:B------:R-:W-:Y:S02]  /*2920*/  @P1 SHF.R.U32.HI R0, RZ, c[0x0][0x2cc], R2 ;  /* 0x0000b300ff001a19 */ /* 0x000fe40000011602 */
[----:B------:R-:W-:Y:S02]  /*2930*/  SHF.R.U32.HI R11, RZ, 0x1f, R3 ;  /* 0x0000001fff0b7819 */ /* 0x000fe40000011603 */
[----:B------:R-:W-:Y:S02]  /*2940*/  IADD3 R0, R0, R5, -R19 ;  /* 0x0000000500007210 */ /* 0x000fe40007ffe813 */
[----:B------:R-:W-:Y:S02]  /*2950*/  LEA.HI.SX32 R11, R3, R11, 0x1d ;  /* 0x0000000b030b7211 */ /* 0x000fe400078feaff */
        /* <DEDUP_REMOVED lines=12> */
.L_x_2287:
[----:B------:R-:W-:-:S13]  /*2a20*/  ISETP.NE.AND P0, PT, R8, 0x1, PT ;  /* 0x000000010800780c */ /* 0x000fda0003f05270 */
[----:B------:R-:W-:-:S05]  /*2a30*/  @P0 IMAD.HI.U32 R3, R0, c[0x0][0x330], RZ ;  /* 0x0000cc0000030a27 */ /* 0x000fca00078e00ff */
[----:B------:R-:W-:Y:S02]  /*2a40*/  @P0 SHF.R.U32.HI R0, RZ, c[0x0][0x334], R3 ;  /* 0x0000cd00ff000a19 */ /* 0x000fe40000011603 */
.L_x_2288:
[----:B------:R-:W-:Y:S05]  /*2a50*/  BSYNC B0 ;  /* 0x0000000000007941 */ /* 0x000fea0003800000 */
.L_x_2286:
[----:B------:R-:W-:-:S05]  /*2a60*/  IMAD R0, R0, c[0x0][0x32c], RZ ;  /* 0x0000cb0000007a24 */ /* 0x000fca00078e02ff */
[----:B------:R-:W-:-:S05]  /*2a70*/  IMNMX R2, R2, R0, !PT ;  /* 0x0000000002027217 */ /* 0x000fca0007800200 */
.L_x_2285:
[----:B------:R-:W-:Y:S01]  /*2a80*/  IMAD.HI R2, R2, 0x2aaaaaab, RZ ;  /* 0x2aaaaaab02027827 */ /* 0x000fe200078e02ff */
[----:B------:R-:W-:Y:S01]  /*2a90*/  LOP3.LUT R26, R14, 0xff, RZ, 0xc0, !PT ;  /* 0x000000ff0e1a7812 */ /* 0x000fe200078ec0ff */
[----:B------:R-:W-:Y:S01]  /*2aa0*/  BSSY B0, `(.L_x_2289) ;  /* 0x0000029000007945 */ /* 0x000fe20003800000 */
[----:B------:R-:W-:Y:S02]  /*2ab0*/  SHF.R.U32.HI R0, RZ, 0x10, R14 ;  /* 0x00000010ff007819 */ /* 0x000fe4000001160e */
[----:B------:R-:W-:Y:S01]  /*2ac0*/  SHF.R.U32.HI R10, RZ, 0x1f, R2 ;  /* 0x0000001fff0a7819 */ /* 0x000fe20000011602 */
[----:B------:R2:W-:Y:S03]  /*2ad0*/  STL [R1+0xd8], R26 ;  /* 0x0000d81a01007387 */ /* 0x0005e60000100800 */
[----:B------:R-:W-:Y:S01]  /*2ae0*/  LEA.HI.SX32 R10, R2, R10, 0x1d ;  /* 0x0000000a020a7211 */ /* 0x000fe200078feaff */
[----:B------:R2:W-:Y:S01]  /*2af0*/  STL [R1+0xb0], R0 ;  /* 0x0000b00001007387 */ /* 0x0005e20000100800 */
[----:B------:R-:W-:-:S02]  /*2b00*/  IMAD.MOV.U32 R2, RZ, RZ, RZ ;  /* 0x000000ffff027224 */ /* 0x000fc400078e00ff */
[----:B------:R-:W-:-:S04]  /*2b10*/  IMNMX R10, RZ, R10, !PT ;  /* 0x0000000aff0a7217 */ /* 0x000fc80007800200 */
[----:B------:R-:W-:-:S13]  /*2b20*/  ISETP.GT.AND P0, PT, R11, R10, PT ;  /* 0x0000000a0b00720c */ /* 0x000fda0003f04270 */
[----:B------:R-:W-:Y:S05]  /*2b30*/  @!P0 BRA `(.L_x_2290) ;  /* 0x000001f000008947 */ /* 0x000fea0003800000 */
[----:B------:R-:W-:-:S04]  /*2b40*/  ISETP.NE.AND P0, PT, R0, RZ, PT ;  /* 0x000000ff0000720c */ /* 0x000fc80003f05270 */
[----:B--2---:R-:W-:-:S04]  /*2b50*/  SEL R0, R0, c[0x0][0x338], P0 ;  /* 0x0000ce0000007a07 */ /* 0x004fc80000000000 */
[----:B------:R-:W-:Y:S02]  /*2b60*/  IABS R3, R0 ;  /* 0x0000000000037213 */ /* 0x000fe40000000000 */
[----:B------:R-:W-:Y:S02]  /*2b70*/  IADD3 R14, R0, -0x1, R11 ;  /* 0xffffffff000e7810 */ /* 0x000fe40007ffe00b */
[----:B------:R-:W2:Y:S03]  /*2b80*/  I2F.RP R8, R3 ;  /* 0x0000000300087306 */ /* 0x000ea60000209400 */
[----:B------:R-:W-:-:S05]  /*2b90*/  IMAD.IADD R14, R14, 0x1, -R10 ;  /* 0x000000010e0e7824 */ /* 0x000fca00078e0a0a */
[----:B------:R-:W-:Y:S02]  /*2ba0*/  IABS R17, R14 ;  /* 0x0000000e00117213 */ /* 0x000fe40000000000 */
[----:B------:R-:W-:-:S04]  /*2bb0*/  LOP3.LUT R14, R14, R0, RZ, 0x3c, !PT ;  /* 0x000000000e0e7212 */ /* 0x000fc800078e3cff */
[----:B------:R-:W-:Y:S01]  /*2bc0*/  ISETP.GE.AND P1, PT, R14, RZ, PT ;  /* 0x000000ff0e00720c */ /* 0x000fe20003f26270 */
[----:B--2---:R-:W2:Y:S02]  /*2bd0*/  MUFU.RCP R8, R8 ;  /* 0x0000000800087308 */ /* 0x004ea40000001000 */
[----:B--2---:R-:W-:-:S06]  /*2be0*/  IADD3 R8, R8, 0xffffffe, RZ ;  /* 0x0ffffffe08087810 */ /* 0x004fcc0007ffe0ff */
[----:B-1----:R-:W1:Y:S02]  /*2bf0*/  F2I.FTZ.U32.TRUNC.NTZ R9, R8 ;  /* 0x0000000800097305 */ /* 0x002e64000021f000 */
[----:B-1----:R-:W-:Y:S02]  /*2c00*/  IMAD.MOV R2, RZ, RZ, -R9 ;  /* 0x000000ffff027224 */ /* 0x002fe400078e0a09 */
        /* <DEDUP_REMOVED lines=18> */
.L_x_2290:
[----:B------:R-:W-:Y:S05]  /*2d30*/  BSYNC B0 ;  /* 0x0000000000007941 */ /* 0x000fea0003800000 */
.L_x_2289:
[----:B------:R-:W3:Y:S01]  /*2d40*/  LDL R6, [R1+0x1dc] ;  /* 0x0001dc0001067983 */ /* 0x000ee20000100800 */
[----:B------:R-:W-:-:S04]  /*2d50*/  IMAD R10, R26, R2, R10 ;  /* 0x000000021a0a7224 */ /* 0x000fc800078e020a */
[C---:B--2---:R-:W-:Y:S02]  /*2d60*/  IMAD.IADD R0, R10.reuse, 0x1, R2 ;  /* 0x000000010a007824 */ /* 0x044fe400078e0202 */
        /* <DEDUP_REMOVED lines=8> */
[----:B------:R-:W-:Y:S01]  /*2df0*/  @P0 IADD3 R2, R0, 0x2f, RZ ;  /* 0x0000002f00020810 */ /* 0x000fe20007ffe0ff */
[----:B------:R-:W-:-:S04]  /*2e00*/  IMAD.MOV.U32 R0, RZ, RZ, R107 ;  /* 0x000000ffff007224 */ /* 0x000fc800078e006b */
[----:B------:R-:W-:-:S05]  /*2e10*/  @P0 IMAD.HI R2, R2, 0x2aaaaaab, RZ ;  /* 0x2aaaaaab02020827 */ /* 0x000fca00078e02ff */
[----:B------:R-:W-:-:S04]  /*2e20*/  @P0 SHF.R.U32.HI R3, RZ, 0x1f, R2 ;  /* 0x0000001fff030819 */ /* 0x000fc80000011602 */
[----:B------:R-:W-:-:S04]  /*2e30*/  @P0 LEA.HI.SX32 R0, R2, R3, 0x1d ;  /* 0x0000000302000211 */ /* 0x000fc800078feaff */
[----:B------:R-:W-:Y:S01]  /*2e40*/  ISETP.GT.AND P0, PT, R0, R107, PT ;  /* 0x0000006b0000720c */ /* 0x000fe20003f04270 */
[----:B---3--:R-:W-:-:S04]  /*2e50*/  IMAD.IADD R2, R7, 0x1, R6 ;  /* 0x0000000107027824 */ /* 0x008fc800078e0206 */
[----:B------:R-:W-:-:S08]  /*2e60*/  IMAD.SHL.U32 R223, R2, 0x2, RZ ;  /* 0x0000000202df7824 */ /* 0x000fd000078e00ff */
[----:B------:R-:W-:Y:S05]  /*2e70*/  @!P0 BRA `(.L_x_2291) ;  /* 0x00006b9000008947 */ /* 0x000fea0003800000 */
[----:B------:R-:W-:-:S04]  /*2e80*/  ISETP.NE.U32.AND P0, PT, RZ, c[0x0][0x340], PT ;  /* 0x0000d000ff007a0c */ /* 0x000fc80003f05070 */
[----:B------:R-:W-:-:S13]  /*2e90*/  ISETP.NE.AND.EX P2, PT, RZ, c[0x0][0x344], PT, P0 ;  /* 0x0000d100ff007a0c */ /* 0x000fda0003f45300 */
[----:B------:R-:W-:-:S05]  /*2ea0*/  @P2 IMAD.WIDE R2, R24, R23, c[0x0][0x340] ;  /* 0x0000d00018022625 */ /* 0x000fca00078e0217 */
[----:B-1----:R1:W2:Y:S01]  /*2eb0*/  @P2 LDG.E R15, [R2.64] ;  /* 0x0000000a020f2981 */ /* 0x0022a2000c1e1900 */
[----:B------:R-:W-:Y:S01]  /*2ec0*/  LOP3.LUT R25, R25, 0xffff, RZ, 0xc0, !PT ;  /* 0x0000ffff19197812 */ /* 0x000fe200078ec0ff */
[----:B------:R-:W-:Y:S01]  /*2ed0*/  IMAD.MOV.U32 R130, RZ, RZ, 0x30 ;  /* 0x00000030ff827424 */ /* 0x000fe200078e00ff */
[----:B------:R-:W-:Y:S01]  /*2ee0*/  SHF.R.S32.HI R14, RZ, 0x1f, R24 ;  /* 0x0000001fff0e7819 */ /* 0x000fe20000011418 */
[----:B------:R-:W-:Y:S01]  /*2ef0*/  IMAD.MOV.U32 R139, RZ, RZ, c[0x0][0x238] ;  /* 0x00008e00ff8b7624 */ /* 0x000fe200078e00ff */
[----:B------:R-:W-:Y:S01]  /*2f00*/  IADD3 R39, R0, -0x1, RZ ;  /* 0xffffffff00277810 */ /* 0x000fe20007ffe0ff */
[----:B------:R-:W-:Y:S01]  /*2f10*/  IMAD R138, R130, c[0x0][0x23c], RZ ;  /* 0x00008f00828a7a24 */ /* 0x000fe200078e02ff */
[----:B------:R-:W-:Y:S01]  /*2f20*/  SEL R10, R14, RZ, !P4 ;  /* 0x000000ff0e0a7207 */ /* 0x000fe20006000000 */
[----:B------:R-:W-:Y:S01]  /*2f30*/  IMAD.WIDE.U32 R128, R130, c[0x0][0x238], RZ ;  /* 0x00008e0082807a25 */ /* 0x000fe200078e00ff */
[----:B------:R-:W-:Y:S02]  /*2f40*/  SEL R11, R24, RZ, !P4 ;  /* 0x000000ff180b7207 */ /* 0x000fe40006000000 */
[----:B------:R-:W-:Y:S01]  /*2f50*/  SHF.R.S32.HI R16, RZ, 0x1f, R145 ;  /* 0x0000001fff107819 */ /* 0x000fe20000011491 */
[----:B------:R-:W-:Y:S01]  /*2f60*/  IMAD R0, R10, c[0x0][0x248], RZ ;  /* 0x000092000a007a24 */ /* 0x000fe200078e02ff */
[----:B------:R-:W-:Y:S01]  /*2f70*/  IADD3 R108, P0, R145, R20, RZ ;  /* 0x00000014916c7210 */ /* 0x000fe20007f1e0ff */
[----:B------:R-:W-:Y:S01]  /*2f80*/  IMAD R6, R39, -0x30, R4 ;  /* 0xffffffd027067824 */ /* 0x000fe200078e0204 */
[----:B------:R-:W-:Y:S01]  /*2f90*/  ISETP.GE.AND P1, PT, R140, c[0x0][0x1d4], PT ;  /* 0x000075008c007a0c */ /* 0x000fe20003f26270 */
[----:B------:R-:W-:Y:S01]  /*2fa0*/  IMAD R0, R11, c[0x0][0x24c], R0 ;  /* 0x000093000b007a24 */ /* 0x000fe200078e0200 */
[----:B------:R-:W-:Y:S01]  /*2fb0*/  LEA.HI.X.SX32 R109, R20, R16, 0x1, P0 ;  /* 0x00000010146d7211 */ /* 0x000fe200000f0eff */
[----:B------:R-:W-:Y:S01]  /*2fc0*/  IMAD.IADD R138, R129, 0x1, R138 ;  /* 0x00000001818a7824 */ /* 0x000fe200078e028a */
[----:B------:R-:W-:Y:S01]  /*2fd0*/  IMNMX R6, R6, 0x30, PT ;  /* 0x0000003006067817 */ /* 0x000fe20003800200 */
[----:B------:R-:W-:Y:S01]  /*2fe0*/  IMAD.SHL.U32 R150, R139, 0x20, RZ ;  /* 0x000000208b967824 */ /* 0x000fe200078e00ff */
[----:B------:R-:W-:Y:S01]  /*2ff0*/  ISETP.GE.AND P4, PT, R144, c[0x0][0x1d4], PT ;  /* 0x0000750090007a0c */ /* 0x000fe20003f86270 */
[----:B------:R-:W-:Y:S01]  /*3000*/  IMAD.IADD R127, R22, 0x1, R18 ;  /* 0x00000001167f7824 */ /* 0x000fe200078e0212 */
[----:B------:R-:W-:Y:S01]  /*3010*/  LOP3.LUT R213, R213, 0xfffffff7, RZ, 0xc0, !PT ;  /* 0xfffffff7d5d57812 */ /* 0x000fe200078ec0ff */
[----:B------:R-:W-:Y:S01]  /*3020*/  IMAD.SHL.U32 R26, R145, 0x40, RZ ;  /* 0x00000040911a7824 */ /* 0x000fe200078e00ff */
[----:B------:R-:W-:Y:S01]  /*3030*/  ISETP.GE.AND P6, PT, R228, c[0x0][0x1d4], PT ;  /* 0x00007500e4007a0c */ /* 0x000fe20003fc6270 */
[----:B-1----:R-:W-:Y:S01]  /*3040*/  IMAD.WIDE.U32 R2, R25, c[0x0][0x240], R140 ;  /* 0x0000900019027a25 */ /* 0x002fe200078e008c */
[----:B------:R-:W-:-:S02]  /*3050*/  ISETP.GE.AND P5, PT, R229, c[0x0][0x1d4], PT ;  /* 0x00007500e5007a0c */ /* 0x000fc40003fa6270 */
[----:B------:R-:W-:Y:S01]  /*3060*/  @P1 LOP3.LUT R213, R213, 0x8, RZ, 0xfc, !PT ;  /* 0x00000008d5d51812 */ /* 0x000fe200078efcff */
[----:B------:R-:W-:Y:S01]  /*3070*/  IMAD R3, R25, c[0x0][0x244], R3 ;  /* 0x0000910019037a24 */ /* 0x000fe200078e0203 */
[----:B------:R-:W-:Y:S01]  /*3080*/  MOV R135, 0x5 ;  /* 0x0000000500877802 */ /* 0x000fe20000000f00 */
[----:B------:R-:W-:Y:S01]  /*3090*/  IMAD.MOV.U32 R134, RZ, RZ, c[0x0][0x280] ;  /* 0x0000a000ff867624 */ /* 0x000fe200078e00ff */
[----:B------:R-:W-:Y:S01]  /*30a0*/  LOP3.LUT R213, R213, 0xfffffffb, RZ, 0xc0, !PT ;  /* 0xfffffffbd5d57812 */ /* 0x000fe200078ec0ff */
[----:B------:R-:W-:Y:S01]  /*30b0*/  IMAD.WIDE.U32 R2, R11, c[0x0][0x248], R2 ;  /* 0x000092000b027a25 */ /* 0x000fe200078e0002 */
[----:B------:R-:W-:Y:S02]  /*30c0*/  SHF.L.U64.HI R139, R139, R135, c[0x0][0x23c] ;  /* 0x00008f008b8b7619 */ /* 0x000fe40000010287 */
[----:B------:R-:W-:Y:S01]  /*30d0*/  @P4 LOP3.LUT R213, R213, 0x4, RZ, 0xfc, !PT ;  /* 0x00000004d5d54812 */ /* 0x000fe200078efcff */
[----:B------:R-:W-:Y:S01]  /*30e0*/  IMAD.IADD R3, R3, 0x1, R0 ;  /* 0x0000000103037824 */ /* 0x000fe200078e0200 */
[----:B------:R-:W-:Y:S01]  /*30f0*/  SHF.R.S32.HI R143, RZ, 0x1f, R142 ;  /* 0x0000001fff8f7819 */ /* 0x000fe2000001148e */
[----:B------:R-:W-:Y:S01]  /*3100*/  IMAD R0, R109, c[0x0][0x238], RZ ;  /* 0x00008e006d007a24 */ /* 0x000fe200078e02ff */
[----:B------:R-:W-:Y:S01]  /*3110*/  LOP3.LUT R213, R213, 0xfffffffd, RZ, 0xc0, !PT ;  /* 0xfffffffdd5d57812 */ /* 0x000fe200078ec0ff */
[----:B------:R-:W-:Y:S01]  /*3120*/  IMAD.WIDE.U32 R112, R108, c[0x0][0x238], R2 ;  /* 0x00008e006c707a25 */ /* 0x000fe200078e0002 */
[----:B------:R-:W-:-:S02]  /*3130*/  SHF.R.S32.HI R3, RZ, 0x1f, R39 ;  /* 0x0000001fff037819 */ /* 0x000fc40000011427 */
[----:B------:R-:W-:Y:S01]  /*3140*/  @P6 LOP3.LUT R213, R213, 0x2, RZ, 0xfc, !PT ;  /* 0x00000002d5d56812 */ /* 0x000fe200078efcff */
[----:B------:R-:W-:Y:S01]  /*3150*/  IMAD R5, R108, c[0x0][0x23c], R0 ;  /* 0x00008f006c057a24 */ /* 0x000fe200078e0200 */
[----:B------:R-:W-:Y:S01]  /*3160*/  IADD3 R0, -R145, R6, RZ ;  /* 0x0000000691007210 */ /* 0x000fe20007ffe1ff */
[----:B------:R-:W-:Y:S01]  /*3170*/  IMAD R2, R138, R39, RZ ;  /* 0x000000278a027224 */ /* 0x000fe200078e02ff */
[----:B------:R-:W-:Y:S01]  /*3180*/  LOP3.LUT R26, R26, 0x1c0, RZ, 0xc0, !PT ;  /* 0x000001c01a1a7812 */ /* 0x000fe200078ec0ff */
[----:B------:R-:W-:Y:S01]  /*3190*/  IMAD.IADD R111, R113, 0x1, R5 ;  /* 0x00000001716f7824 */ /* 0x000fe200078e0205 */
[C---:B------:R-:W-:Y:S01]  /*31a0*/  ISETP.GE.AND P0, PT, R0.reuse, 0x1, PT ;  /* 0x000000010000780c */ /* 0x040fe20003f06270 */
[----:B------:R-:W-:Y:S01]  /*31b0*/  IMAD.MOV.U32 R110, RZ, RZ, R112 ;  /* 0x000000ffff6e7224 */ /* 0x000fe200078e0070 */
[----:B------:R-:W-:Y:S01]  /*31c0*/  ISETP.GT.AND P3, PT, R0, 0x20, PT ;  /* 0x000000200000780c */ /* 0x000fe20003f64270 */
[-C--:B------:R-:W-:Y:S01]  /*31d0*/  IMAD R2, R3, R128.reuse, R2 ;  /* 0x0000008003027224 */ /* 0x080fe200078e0202 */
[----:B------:R-:W-:Y:S01]  /*31e0*/  IADD3 R27, R145, 0x20, RZ ;  /* 0x00000020911b7810 */ /* 0x000fe20007ffe0ff */
[----:B------:R-:W-:Y:S01]  /*31f0*/  IMAD.WIDE.U32 R8, R39, R128, R110 ;  /* 0x0000008027087225 */ /* 0x000fe200078e006e */
[----:B------:R-:W-:-:S02]  /*3200*/  MOV R75, c[0x0][0x27c] ;  /* 0x00009f00004b7a02 */ /* 0x000fc40000000f00 */
[----:B------:R-:W-:Y:S01]  /*3210*/  SHF.L.U32 R27, R27, 0x6, RZ ;  /* 0x000000061b1b7819 */ /* 0x000fe200000006ff */
[----:B------:R-:W-:Y:S01]  /*3220*/  IMAD R0, R10, c[0x0][0x268], RZ ;  /* 0x00009a000a007a24 */ /* 0x000fe200078e02ff */
[----:B------:R-:W-:Y:S01]  /*3230*/  IADD3 R5, R9, R2, RZ ;  /* 0x0000000209057210 */ /* 0x000fe20007ffe0ff */
[----:B------:R-:W-:Y:S01]  /*3240*/  IMAD R6, R16, c[0x0][0x280], RZ ;  /* 0x0000a00010067a24 */ /* 0x000fe200078e02ff */
[----:B------:R-:W-:Y:S01]  /*3250*/  LOP3.LUT R27, R27, 0x1c0, RZ, 0xc0, !PT ;  /* 0x000001c01b1b7812 */ /* 0x000fe200078ec0ff */
[----:B------:R-:W-:Y:S01]  /*3260*/  IMAD R100, R11, c[0x0][0x26c], R0 ;  /* 0x00009b000b647a24 */ /* 0x000fe200078e0200 */
[----:B------:R-:W-:Y:S01]  /*3270*/  @P0 LEA R2, P1, R8, c[0x0][0x220], 0x1 ;  /* 0x0000880008020a11 */ /* 0x000fe200078208ff */
[----:B------:R-:W-:Y:S01]  /*3280*/  IMAD R0, R16, c[0x0][0x290], RZ ;  /* 0x0000a40010007a24 */ /* 0x000fe200078e02ff */
[----:B------:R-:W-:Y:S01]  /*3290*/  SHF.R.U32.HI R149, RZ, 0x3, R27 ;  /* 0x00000003ff957819 */ /* 0x000fe2000001161b */
[----:B------:R-:W-:Y:S01]  /*32a0*/  IMAD.WIDE.U32 R18, R145, c[0x0][0x290], R142 ;  /* 0x0000a40091127a25 */ /* 0x000fe200078e008e */
[----:B------:R-:W-:-:S02]  /*32b0*/  @P0 LEA.HI.X R3, R8, c[0x0][0x224], R5, 0x1, P1 ;  /* 0x0000890008030a11 */ /* 0x000fc400008f0c05 */
[----:B------:R-:W-:Y:S01]  /*32c0*/  LOP3.LUT P1, RZ, R213, 0x8, RZ, 0xc0, !PT ;  /* 0x00000008d5ff7812 */ /* 0x000fe2000782c0ff */
[----:B------:R-:W-:Y:S01]  /*32d0*/  IMAD R0, R145, c[0x0][0x294], R0 ;  /* 0x0000a50091007a24 */ /* 0x000fe200078e0200 */
[----:B------:R-:W-:Y:S01]  /*32e0*/  LOP3.LUT R213, R213, 0xfffffffe, RZ, 0xc0, !PT ;  /* 0xfffffffed5d57812 */ /* 0x000fe200078ec0ff */
[C---:B------:R-:W-:Y:S02]  /*32f0*/  IMAD R6, R145.reuse, c[0x0][0x284], R6 ;  /* 0x0000a10091067a24 */ /* 0x040fe400078e0206 */
[----:B------:R-:W-:Y:S01]  /*3300*/  IMAD.WIDE.U32 R20, R145, c[0x0][0x280], R142 ;  /* 0x0000a00091147a25 */ /* 0x000fe200078e008e */
[----:B------:R-:W-:-:S03]  /*3310*/  @P5 LOP3.LUT R213, R213, 0x1, RZ, 0xfc, !PT ;  /* 0x00000001d5d55812 */ /* 0x000fc600078efcff */
[----:B------:R-:W-:-:S04]  /*3320*/  IMAD.WIDE.U32 R16, R145, c[0x0][0x280], R140 ;  /* 0x0000a00091107a25 */ /* 0x000fc800078e008c */
[----:B------:R-:W-:Y:S01]  /*3330*/  @!PT LDS RZ, [RZ] ;  /* 0x00000000fffff984 */ /* 0x000fe20000000800 */
[----:B------:R-:W-:Y:S01]  /*3340*/  @!PT LDS RZ, [RZ] ;  /* 0x00000000fffff984 */ /* 0x000fe20000000800 */
[----:B------:R-:W-:Y:S01]  /*3350*/  @!PT LDS RZ, [RZ] ;  /* 0x00000000fffff984 */ /* 0x000fe20000000800 */
[----:B------:R1:W-:Y:S01]  /*3360*/  @P0 LDGSTS.E.BYPASS.LTC128B.128 [R223+0xa080], [R2.64], !P1 ;  /* 0x0a08000002df0fae */ /* 0x0003e2000c901d4a */
[----:B------:R-:W-:Y:S01]  /*3370*/  ISETP.GE.AND P1, PT, R140, c[0x0][0x27c], PT ;  /* 0x00009f008c007a0c */ /* 0x000fe20003f26270 */
[----:B------:R-:W-:Y:S02]  /*3380*/  IMAD.IADD R19, R19, 0x1, R0 ;  /* 0x0000000113137824 */ /* 0x000fe400078e0200 */
[----:B------:R1:W-:Y:S01]  /*3390*/  @P0 LDGSTS.E.BYPASS.LTC128B.128 [R223+0xb880], [R2.64+0x80], !P4 ;  /* 0x0b88008002df0fae */ /* 0x0003e2000e101d4a */
[----:B------:R-:W-:Y:S02]  /*33a0*/  IMAD.IADD R21, R21, 0x1, R6 ;  /* 0x0000000115157824 */ /* 0x000fe400078e0206 */
[----:B------:R-:W-:Y:S01]  /*33b0*/  IMAD.IADD R17, R6, 0x1, R17 ;  /* 0x0000000106117824 */ /* 0x000fe200078e0211 */
[----:B------:R1:W-:Y:S01]  /*33c0*/  @P0 LDGSTS.E.BYPASS.LTC128B.128 [R223+0xd080], [R2.64+0x100], !P6 ;  /* 0x0d08010002df0fae */ /* 0x0003e2000f101d4a */
[----:B------:R-:W-:Y:S01]  /*33d0*/  SHF.R.S32.HI R6, RZ, 0x1f, R13 ;  /* 0x0000001fff067819 */ /* 0x000fe2000001140d */
[----:B------:R-:W-:-:S02]  /*33e0*/  IMAD.WIDE.U32 R98, R13, c[0x0][0x280], R20 ;  /* 0x0000a0000d627a25 */ /* 0x000fc400078e0014 */
[----:B------:R1:W-:Y:S01]  /*33f0*/  @P0 LDGSTS.E.BYPASS.LTC128B.128 [R223+0xe880], [R2.64+0x180], !P5 ;  /* 0x0e88018002df0fae */ /* 0x0003e2000e901d4a */
[----:B------:R-:W-:Y:S01]  /*3400*/  @P3 IADD3 R9, P0, R150, R8, RZ ;  /* 0x0000000896093210 */ /* 0x000fe20007f1e0ff */
[----:B------:R-:W-:Y:S02]  /*3410*/  IMAD R23, R6, c[0x0][0x290], RZ ;  /* 0x0000a40006177a24 */ /* 0x000fe400078e02ff */
[----:B------:R-:W-:Y:S01]  /*3420*/  IMAD.WIDE.U32 R96, R13, c[0x0][0x290], R18 ;  /* 0x0000a4000d607a25 */ /* 0x000fe200078e0012 */
[----:B------:R-:W-:Y:S02]  /*3430*/  @P3 IADD3.X R5, R5, R139, RZ, P0, !PT ;  /* 0x0000008b05053210 */ /* 0x000fe400007fe4ff */
[----:B------:R-:W-:Y:S01]  /*3440*/  @P3 LEA R8, P0, R9, c[0x0][0x220], 0x1 ;  /* 0x0000880009083a11 */ /* 0x000fe200078008ff */
[C---:B------:R-:W-:Y:S02]  /*3450*/  IMAD R23, R13.reuse, c[0x0][0x294], R23 ;  /* 0x0000a5000d177a24 */ /* 0x040fe400078e0217 */
[----:B------:R-:W-:Y:S01]  /*3460*/  IMAD.WIDE.U32 R94, R13, c[0x0][0x280], R16 ;  /* 0x0000a0000d5e7a25 */ /* 0x000fe200078e0010 */
[----:B------:R-:W-:-:S02]  /*3470*/  @P3 LEA.HI.X R9, R9, c[0x0][0x224], R5, 0x1, P0 ;  /* 0x0000890009093a11 */ /* 0x000fc400000f0c05 */
[----:B------:R-:W-:Y:S01]  /*3480*/  LOP3.LUT P0, RZ, R213, 0x8, RZ, 0xc0, !PT ;  /* 0x00000008d5ff7812 */ /* 0x000fe2000780c0ff */
[----:B------:R-:W-:Y:S02]  /*3490*/  IMAD.MOV.U32 R148, RZ, RZ, c[0x0][0x290] ;  /* 0x0000a400ff947624 */ /* 0x000fe400078e00ff */
[C---:B------:R-:W-:Y:S02]  /*34a0*/  IMAD R136, R130.reuse, c[0x0][0x284], RZ ;  /* 0x0000a10082887a24 */ /* 0x040fe400078e02ff */
[C---:B------:R-:W-:Y:S02]  /*34b0*/  IMAD R137, R130.reuse, c[0x0][0x294], RZ ;  /* 0x0000a50082897a24 */ /* 0x040fe400078e02ff */
[----:B------:R-:W-:-:S04]  /*34c0*/  IMAD.WIDE.U32 R132, R130, c[0x0][0x280], RZ ;  /* 0x0000a00082847a25 */ /* 0x000fc800078e00ff */
[----:B------:R-:W-:Y:S02]  /*34d0*/  IMAD.WIDE.U32 R130, R130, c[0x0][0x290], RZ ;  /* 0x0000a40082827a25 */ /* 0x000fe400078e00ff */
[----:B------:R3:W-:Y:S02]  /*34e0*/  @P3 LDGSTS.E.BYPASS.LTC128B.128 [R245+0xb080], [R8.64], !P0 ;  /* 0x0b08000008f53fae */ /* 0x0007e4000c101d4a */
[----:B-1----:R-:W-:Y:S01]  /*34f0*/  IMAD.WIDE.U32 R2, R25, c[0x0][0x260], R140 ;  /* 0x0000980019027a25 */ /* 0x002fe200078e008c */
[----:B------:R-:W-:Y:S01]  /*3500*/  IADD3 R137, R131, R137, RZ ;  /* 0x0000008983897210 */ /* 0x000fe20007ffe0ff */
[----:B------:R3:W-:Y:S02]  /*3510*/  @P3 LDGSTS.E.BYPASS.LTC128B.128 [R245+0xc880], [R8.64+0x80], !P4 ;  /* 0x0c88008008f53fae */ /* 0x0007e4000e101d4a */
[C---:B------:R-:W-:Y:S02]  /*3520*/  IMAD R3, R25.reuse, c[0x0][0x264], R3 ;  /* 0x0000990019037a24 */ /* 0x040fe400078e0203 */
[----:B------:R3:W-:Y:S01]  /*3530*/  @P3 LDGSTS.E.BYPASS.LTC128B.128 [R245+0xe080], [R8.64+0x100], !P6 ;  /* 0x0e08010008f53fae */ /* 0x0007e2000f101d4a */
[----:B------:R-:W-:-:S03]  /*3540*/  IMAD.WIDE.U32 R118, R25, c[0x0][0x1e8], RZ ;  /* 0x00007a0019767a25 */ /* 0x000fc600078e00ff */
[----:B------:R3:W-:Y:S01]  /*3550*/  @P3 LDGSTS.E.BYPASS.LTC128B.128 [R245+0xf880], [R8.64+0x180], !P5 ;  /* 0x0f88018008f53fae */ /* 0x0007e2000e901d4a */
[----:B------:R-:W-:Y:S01]  /*3560*/  IMAD.WIDE.U32 R90, R11, c[0x0][0x268], R2 ;  /* 0x00009a000b5a7a25 */ /* 0x000fe200078e0002 */
[----:B------:R-:W-:Y:S02]  /*3570*/  SEL R2, RZ, c[0x0][0x27c], !P1 ;  /* 0x00009f00ff027a07 */ /* 0x000fe40004800000 */
[----:B------:R-:W0:Y:S01]  /*3580*/  LDGDEPBAR ;  /* 0x00000000000079af */ /* 0x000e220000000000 */
[----:B------:R-:W-:Y:S01]  /*3590*/  WARPSYNC 0xffffffff ;  /* 0xffffffff00007948 */ /* 0x000fe20003800000 */
[----:B------:R-:W-:Y:S01]  /*35a0*/  IADD3 R2, R140, R2, RZ ;  /* 0x000000028c027210 */ /* 0x000fe20007ffe0ff */
[----:B------:R-:W-:-:S03]  /*35b0*/  IMAD.WIDE.U32 R116, R25, c[0x0][0x210], RZ ;  /* 0x0000840019747a25 */ /* 0x000fc600078e00ff */
[----:B------:R-:W-:Y:S01]  /*35c0*/  SHF.R.S32.HI R22, RZ, 0x1f, R2 ;  /* 0x0000001fff167819 */ /* 0x000fe20000011402 */
[C---:B------:R-:W-:Y:S01]  /*35d0*/  IMAD.SHL.U32 R147, R134.reuse, 0x20, RZ ;  /* 0x0000002086937824 */ /* 0x040fe200078e00ff */
[-C--:B------:R-:W-:Y:S01]  /*35e0*/  SHF.L.U64.HI R134, R134, R135.reuse, c[0x0][0x284] ;  /* 0x0000a10086867619 */ /* 0x080fe20000010287 */
[----:B------:R-:W-:Y:S01]  /*35f0*/  IMAD.SHL.U32 R75, R75, 0x2, RZ ;  /* 0x000000024b4b7824 */ /* 0x000fe200078e00ff */
[C---:B------:R-:W-:Y:S01]  /*3600*/  SHF.L.U64.HI R135, R148.reuse, R135, c[0x0][0x294] ;  /* 0x0000a50094877619 */ /* 0x040fe20000010287 */
[----:B------:R-:W-:Y:S01]  /*3610*/  IMAD.IADD R136, R133, 0x1, R136 ;  /* 0x0000000185887824 */ /* 0x000fe200078e0288 */
[----:B------:R-:W-:Y:S01]  /*3620*/  SHF.L.U32 R148, R148, 0x5, RZ ;  /* 0x0000000594947819 */ /* 0x000fe200000006ff */
[C---:B------:R-:W-:Y:S02]  /*3630*/  IMAD R126, R25.reuse, c[0x0][0x1ec], R119 ;  /* 0x00007b00197e7a24 */ /* 0x040fe400078e0277 */
[----:B------:R-:W-:Y:S02]  /*3640*/  IMAD R125, R25, c[0x0][0x214], R117 ;  /* 0x00008500197d7a24 */ /* 0x000fe400078e0275 */
[----:B------:R-:W-:-:S02]  /*3650*/  IMAD.IADD R100, R91, 0x1, R100 ;  /* 0x000000015b647824 */ /* 0x000fc400078e0264 */
[----:B------:R-:W-:Y:S01]  /*3660*/  IMAD.IADD R105, R97, 0x1, R23 ;  /* 0x0000000161697824 */ /* 0x000fe200078e0217 */
[--C-:B--2---:R-:W-:Y:S01]  /*3670*/  @P2 SHF.R.S32.HI R11, RZ, 0x1f, R15.reuse ;  /* 0x0000001fff0b2819 */ /* 0x104fe2000001140f */
[----:B------:R-:W-:Y:S01]  /*3680*/  @P2 IMAD.MOV.U32 R10, RZ, RZ, R15 ;  /* 0x000000ffff0a2224 */ /* 0x000fe200078e000f */
[----:B------:R-:W-:Y:S01]  /*3690*/  @!P2 MOV R11, R14 ;  /* 0x0000000e000ba202 */ /* 0x000fe20000000f00 */
[----:B------:R-:W-:Y:S01]  /*36a0*/  @!P2 IMAD.MOV.U32 R10, RZ, RZ, R24 ;  /* 0x000000ffff0aa224 */ /* 0x000fe200078e0018 */
[----:B------:R-:W-:Y:S01]  /*36b0*/  BAR.SYNC.DEFER_BLOCKING 0x0 ;  /* 0x0000000000007b1d */ /* 0x000fe20000010000 */
[----:B------:R-:W-:Y:S01]  /*36c0*/  ISETP.GE.AND P2, PT, R144, c[0x0][0x27c], PT ;  /* 0x00009f0090007a0c */ /* 0x000fe20003f46270 */
[----:B------:R-:W-:Y:S01]  /*36d0*/  IMAD.WIDE.U32 R14, R145, c[0x0][0x290], R140 ;  /* 0x0000a400910e7a25 */ /* 0x000fe200078e008c */
[----:B------:R-:W-:Y:S02]  /*36e0*/  LEA.HI R24, R22, R2, RZ, 0x6 ;  /* 0x0000000216187211 */ /* 0x000fe400078f30ff */
[----:B------:R-:W-:Y:S01]  /*36f0*/  SEL R3, RZ, c[0x0][0x27c], !P2 ;  /* 0x00009f00ff037a07 */ /* 0x000fe20005000000 */
[----:B------:R-:W-:-:S02]  /*3700*/  IMAD.IADD R15, R0, 0x1, R15 ;  /* 0x00000001000f7824 */ /* 0x000fc400078e020f */
[----:B------:R-:W-:-:S04]  /*3710*/  IMAD.WIDE.U32 R114, R10, c[0x0][0x2b0], RZ ;  /* 0x0000ac000a727a25 */ /* 0x000fc800078e00ff */
[----:B------:R-:W-:Y:S01]  /*3720*/  IMAD.IADD R0, R144, 0x1, R3 ;  /* 0x0000000190007824 */ /* 0x000fe200078e0203 */
[----:B------:R-:W-:Y:S01]  /*3730*/  LEA.HI R3, R22, R2, RZ, 0x3 ;  /* 0x0000000216037211 */ /* 0x000fe200078f18ff */
[----:B------:R-:W-:Y:S02]  /*3740*/  IMAD R22, R6, c[0x0][0x280], RZ ;  /* 0x0000a00006167a24 */ /* 0x000fe400078e02ff */
[C---:B------:R-:W-:Y:S01]  /*3750*/  IMAD.WIDE.U32 R92, R13.reuse, c[0x0][0x290], R14 ;  /* 0x0000a4000d5c7a25 */ /* 0x040fe200078e000e */
[----:B------:R-:W-:Y:S02]  /*3760*/  SHF.R.S32.HI R5, RZ, 0x1f, R0 ;  /* 0x0000001fff057819 */ /* 0x000fe40000011400 */
[C---:B------:R-:W-:Y:S01]  /*3770*/  LOP3.LUT R6, R26.reuse, 0x38, R3, 0xf8, !PT ;  /* 0x000000381a067812 */ /* 0x040fe200078ef803 */
[----:B------:R-:W-:Y:S01]  /*3780*/  IMAD R22, R13, c[0x0][0x284], R22 ;  /* 0x0000a1000d167a24 */ /* 0x000fe200078e0216 */
[-C--:B------:R-:W-:Y:S01]  /*3790*/  LEA.HI R2, R5, R0.reuse, RZ, 0x3 ;  /* 0x0000000005027211 */ /* 0x080fe200078f18ff */
[----:B------:R-:W-:Y:S01]  /*37a0*/  IMAD.IADD R101, R23, 0x1, R93 ;  /* 0x0000000117657824 */ /* 0x000fe200078e025d */
[----:B------:R-:W-:Y:S01]  /*37b0*/  LEA.HI R0, R5, R0, RZ, 0x6 ;  /* 0x0000000005007211 */ /* 0x000fe200078f30ff */
[----:B------:R-:W-:Y:S01]  /*37c0*/  IMAD.IADD R106, R99, 0x1, R22 ;  /* 0x00000001636a7824 */ /* 0x000fe200078e0216 */
[----:B------:R-:W-:Y:S01]  /*37d0*/  LOP3.LUT R13, R26, 0x38, R2, 0xf8, !PT ;  /* 0x000000381a0d7812 */ /* 0x000fe200078ef802 */
[----:B------:R-:W-:Y:S01]  /*37e0*/  IMAD.SHL.U32 R26, R145, 0x40, RZ ;  /* 0x00000040911a7824 */ /* 0x000fe200078e00ff */
[----:B------:R-:W-:-:S02]  /*37f0*/  SHF.R.S32.HI R5, RZ, 0x6, R24 ;  /* 0x00000006ff057819 */ /* 0x000fc40000011418 */
[----:B------:R-:W-:Y:S02]  /*3800*/  SHF.R.S32.HI R0, RZ, 0x6, R0 ;  /* 0x00000006ff007819 */ /* 0x000fe40000011400 */
[----:B------:R-:W-:Y:S01]  /*3810*/  LOP3.LUT R26, R26, 0x1c0, RZ, 0xc0, !PT ;  /* 0x000001c01a1a7812 */ /* 0x000fe200078ec0ff */
[----:B------:R-:W-:Y:S01]  /*3820*/  IMAD R19, R5, 0xc00, R7 ;  /* 0x00000c0005137824 */ /* 0x000fe200078e0207 */
[----:B------:R-:W-:Y:S01]  /*3830*/  LOP3.LUT R14, R27, 0x38, R3, 0xf8, !PT ;  /* 0x000000381b0e7812 */ /* 0x000fe200078ef803 */
[----:B------:R-:W-:Y:S01]  /*3840*/  IMAD R18, R5, 0xc00, R12 ;  /* 0x00000c0005127824 */ /* 0x000fe200078e020c */
[----:B------:R-:W-:Y:S01]  /*3850*/  SHF.R.U32.HI R26, RZ, 0x3, R26 ;  /* 0x00000003ff1a7819 */ /* 0x000fe2000001161a */
[C---:B------:R-:W-:Y:S01]  /*3860*/  IMAD R15, R0.reuse, 0xc00, R7 ;  /* 0x00000c00000f7824 */ /* 0x040fe200078e0207 */
[----:B------:R-:W-:Y:S01]  /*3870*/  LOP3.LUT R17, R27, 0x38, R2, 0xf8, !PT ;  /* 0x000000381b117812 */ /* 0x000fe200078ef802 */
[----:B------:R-:W-:Y:S01]  /*3880*/  IMAD R5, R0, 0xc00, R12 ;  /* 0x00000c0000057824 */ /* 0x000fe200078e020c */
[----:B------:R-:W-:-:S02]  /*3890*/  LOP3.LUT R16, R6, R26, RZ, 0x3c, !PT ;  /* 0x0000001a06107212 */ /* 0x000fc400078e3cff */
[----:B------:R-:W-:Y:S02]  /*38a0*/  LOP3.LUT R13, R13, R26, RZ, 0x3c, !PT ;  /* 0x0000001a0d0d7212 */ /* 0x000fe400078e3cff */
[-C--:B------:R-:W-:Y:S02]  /*38b0*/  LOP3.LUT R6, R14, R149.reuse, RZ, 0x3c, !PT ;  /* 0x000000950e067212 */ /* 0x080fe400078e3cff */
[----:B------:R-:W-:Y:S01]  /*38c0*/  SHF.R.S32.HI R72, RZ, 0x3, R2 ;  /* 0x00000003ff487819 */ /* 0x000fe20000011402 */
[----:B------:R-:W-:Y:S01]  /*38d0*/  IMAD.IADD R13, R15, 0x1, R13 ;  /* 0x000000010f0d7824 */ /* 0x000fe200078e020d */
[----:B------:R-:W-:Y:S01]  /*38e0*/  LOP3.LUT R86, R2, 0xfffffff8, RZ, 0xc0, !PT ;  /* 0xfffffff802567812 */ /* 0x000fe200078ec0ff */
[----:B------:R-:W-:Y:S01]  /*38f0*/  IMAD R2, R11, c[0x0][0x2b0], RZ ;  /* 0x0000ac000b027a24 */ /* 0x000fe200078e02ff */
[----:B------:R-:W-:Y:S01]  /*3900*/  LOP3.LUT R0, R17, R149, RZ, 0x3c, !PT ;  /* 0x0000009511007212 */ /* 0x000fe200078e3cff */
[----:B------:R-:W-:Y:S01]  /*3910*/  IMAD.IADD R6, R18, 0x1, R6 ;  /* 0x0000000112067824 */ /* 0x000fe200078e0206 */
[----:B------:R-:W-:Y:S01]  /*3920*/  IADD3 R16, R19, R16, RZ ;  /* 0x0000001013107210 */ /* 0x000fe20007ffe0ff */
[----:B------:R-:W-:Y:S01]  /*3930*/  IMAD R2, R10, c[0x0][0x2b4], R2 ;  /* 0x0000ad000a027a24 */ /* 0x000fe200078e0202 */
[----:B------:R-:W-:Y:S01]  /*3940*/  IADD3 R5, R5, R0, RZ ;  /* 0x0000000005057210 */ /* 0x000fe20007ffe0ff */
[----:B------:R-:W-:Y:S01]  /*3950*/  IMAD R0, R146, 0x20, R145 ;  /* 0x0000002092007824 */ /* 0x000fe200078e0291 */
[----:B------:R-:W-:Y:S01]  /*3960*/  LOP3.LUT R87, R3, 0xfffffff8, RZ, 0xc0, !PT ;  /* 0xfffffff803577812 */ /* 0x000fe200078ec0ff */
[----:B------:R-:W-:Y:S01]  /*3970*/  IMAD.SHL.U32 R123, R13, 0x2, RZ ;  /* 0x000000020d7b7824 */ /* 0x000fe200078e00ff */
[----:B------:R-:W-:Y:S01]  /*3980*/  SHF.R.S32.HI R73, RZ, 0x3, R3 ;  /* 0x00000003ff497819 */ /* 0x000fe20000011403 */
[----:B------:R-:W-:Y:S01]  /*3990*/  IMAD.SHL.U32 R122, R6, 0x2, RZ ;  /* 0x00000002067a7824 */ /* 0x000fe200078e00ff */
[----:B------:R-:W-:Y:S01]  /*39a0*/  IADD3 R104, R22, R95, RZ ;  /* 0x0000005f16687210 */ /* 0x000fe20007ffe0ff */
[----:B------:R-:W-:Y:S01]  /*39b0*/  IMAD.IADD R120, R115, 0x1, R2 ;  /* 0x0000000173787824 */ /* 0x000fe200078e0202 */
[----:B------:R-:W-:-:S02]  /*39c0*/  SHF.R.S32.HI R103, RZ, 0x1f, R87 ;  /* 0x0000001fff677819 */ /* 0x000fc40000011457 */
[----:B------:R-:W-:Y:S02]  /*39d0*/  SHF.R.S32.HI R102, RZ, 0x1f, R86 ;  /* 0x0000001fff667819 */ /* 0x000fe40000011456 */
[----:B------:R-:W-:Y:S02]  /*39e0*/  SHF.L.U32 R124, R16, 0x1, RZ ;  /* 0x00000001107c7819 */ /* 0x000fe400000006ff */
[----:B---3--:R-:W-:Y:S02]  /*39f0*/  SHF.L.U32 R121, R5, 0x1, RZ ;  /* 0x0000000105797819 */ /* 0x008fe400000006ff */
.L_x_2332:
[----:B------:R-:W-:Y:S01]  /*3a00*/  MOV R84, RZ ;  /* 0x000000ff00547202 */ /* 0x000fe20000000f00 */
[----:B--23--:R-:W-:Y:S01]  /*3a10*/  IMAD.MOV.U32 R2, RZ, RZ, c[0x0][0x2b8] ;  /* 0x0000ae00ff027624 */ /* 0x00cfe200078e00ff */
[----:B------:R-:W-:Y:S04]  /*3a20*/  DEPBAR.LE SB0, 0x0 ;  /* 0x000080000000791a */ /* 0x000fe80000000000 */
[----:B------:R-:W-:Y:S01]  /*3a30*/  ISETP.NE.AND P0, PT, R2, 0x1, PT ;  /* 0x000000010200780c */ /* 0x000fe20003f05270 */
[----:B------:R-:W-:Y:S01]  /*3a40*/  IMAD R2, R39, 0x30, R0 ;  /* 0x0000003027027824 */ /* 0x000fe200078e0200 */
[----:B------:R-:W-:Y:S01]  /*3a50*/  WARPSYNC 0xffffffff ;  /* 0xffffffff00007948 */ /* 0x000fe20003800000 */
[----:B------:R-:W-:Y:S02]  /*3a60*/  BSSY B2, `(.L_x_2292) ;  /* 0x0000557000027945 */ /* 0x000fe40003800000 */
[----:B------:R-:W-:Y:S04]  /*3a70*/  IMAD.IADD R5, R127, 0x1, R2 ;  /* 0x000000017f057824 */ /* 0x000fe800078e0202 */
[----:B----4-:R-:W-:Y:S04]  /*3a80*/  IMAD.MOV.U32 R3, RZ, RZ, R5 ;  /* 0x000000ffff037224 */ /* 0x010fe800078e0005 */
[----:B------:R-:W-:Y:S05]  /*3a90*/  @P0 IMAD.HI.U32 R6, R5, c[0x0][0x2bc], RZ ;  /* 0x0000af0005060a27 */ /* 0x000fea00078e00ff */
        /* <DEDUP_REMOVED lines=23> */
[C---:B-1----:R-:W-:Y:S02]  /*3c10*/  LEA R82, P0, R2.reuse, c[0x0][0x1c8], 0x1 ;  /* 0x0000720002527a11 */ /* 0x042fe400078008ff */
        /* <DEDUP_REMOVED lines=44> */
[C---:B------:R-:W-:Y:S02]  /*3ee0*/  LEA R10, P0, R3.reuse, c[0x0][0x288], 0x1 ;  /* 0x0000a200030a7a11 */ /* 0x040fe400078008ff */
[C---:B------:R-:W-:Y:S02]  /*3ef0*/  IADD3 R5, R142.reuse, 0x20, RZ ;  /* 0x000000208e057810 */ /* 0x040fe40007ffe0ff */
[----:B------:R-:W-:Y:S02]  /*3f00*/  LEA.HI.X R11, R3, c[0x0][0x28c], R6, 0x1, P0 ;  /* 0x0000a300030b7a11 */ /* 0x000fe400000f0c06 */
[C---:B------:R-:W-:Y:S01]  /*3f10*/  ISETP.GE.AND P0, PT, R142.reuse, c[0x0][0x27c], PT ;  /* 0x00009f008e007a0c */ /* 0x040fe20003f06270 */
[----:B------:R-:W-:Y:S11]  /*3f20*/  CS2R R2, SRZ ;  /* 0x0000000000027805 */ /* 0x000ff6000001ff00 */
[----:B------:R-:W-:Y:S01]  /*3f30*/  @!UPT UIADD3 URZ, URZ, URZ, URZ ;  /* 0x0000003f3f3ff290 */ /* 0x000fe2000fffe03f */
[----:B------:R1:W5:Y:S04]  /*3f40*/  @!P0 LDG.E.64 R42, [R16.64] ;  /* 0x0000000a102a8981 */ /* 0x000368000c1e1b00 */
[----:B------:R1:W5:Y:S01]  /*3f50*/  @!P0 LDG.E.64 R2, [R10.64] ;  /* 0x0000000a0a028981 */ /* 0x000362000c1e1b00 */
[----:B------:R-:W-:Y:S02]  /*3f60*/  ISETP.GE.AND P0, PT, R5, c[0x0][0x27c], PT ;  /* 0x00009f0005007a0c */ /* 0x000fe40003f06270 */
[C---:B------:R-:W-:Y:S11]  /*3f70*/  IADD3 R5, R142.reuse, 0x40, RZ ;  /* 0x000000408e057810 */ /* 0x040ff60007ffe0ff */
[----:B------:R1:W5:Y:S04]  /*3f80*/  @!P0 LDG.E.64 R44, [R16.64+0x40] ;  /* 0x0000400a102c8981 */ /* 0x000368000c1e1b00 */
[----:B------:R1:W5:Y:S01]  /*3f90*/  @!P0 LDG.E.64 R8, [R10.64+0x40] ;  /* 0x0000400a0a088981 */ /* 0x000362000c1e1b00 */
[----:B------:R-:W-:Y:S02]  /*3fa0*/  ISETP.GE.AND P0, PT, R5, c[0x0][0x27c], PT ;  /* 0x00009f0005007a0c */ /* 0x000fe40003f06270 */
[----:B------:R-:W-:Y:S11]  /*3fb0*/  IADD3 R5, R142, 0x60, RZ ;  /* 0x000000608e057810 */ /* 0x000ff60007ffe0ff */
[----:B------:R1:W5:Y:S04]  /*3fc0*/  @!P0 LDG.E.64 R46, [R16.64+0x80] ;  /* 0x0000800a102e8981 */ /* 0x000368000c1e1b00 */
[----:B------:R1:W5:Y:S01]  /*3fd0*/  @!P0 LDG.E.64 R14, [R10.64+0x80] ;  /* 0x0000800a0a0e8981 */ /* 0x000362000c1e1b00 */
[----:B------:R-:W-:Y:S11]  /*3fe0*/  ISETP.GE.AND P0, PT, R5, c[0x0][0x27c], PT ;  /* 0x00009f0005007a0c */ /* 0x000ff60003f06270 */
[----:B------:R-:W-:Y:S02]  /*3ff0*/  @!UPT UIADD3 URZ, URZ, URZ, URZ ;  /* 0x0000003f3f3ff290 */ /* 0x000fe4000fffe03f */
[----:B------:R1:W5:Y:S04]  /*4000*/  @!P0 LDG.E.64 R48, [R16.64+0xc0] ;  /* 0x0000c00a10308981 */ /* 0x000368000c1e1b00 */
[----:B------:R1:W5:Y:S02]  /*4010*/  @!P0 LDG.E.64 R20, [R10.64+0xc0] ;  /* 0x0000c00a0a148981 */ /* 0x000364000c1e1b00 */
.L_x_2296:
[----:B------:R-:W-:Y:S05]  /*4020*/  BSYNC B0 ;  /* 0x0000000000007941 */ /* 0x000fea0003800000 */
.L_x_2295:
        /* <DEDUP_REMOVED lines=31> */
[----:B------:R-:W-:Y:S01]  /*4220*/  CS2R R30, SRZ ;  /* 0x00000000001e7805 */ /* 0x000fe2000001ff00 */
[----:B------:R-:W-:Y:S01]  /*4230*/  PRMT R27, R10, 0x7610, R27 ;  /* 0x000076100a1b7816 */ /* 0x000fe2000000001b */
[----:B------:R-:W-:Y:S01]  /*4240*/  CS2R R28, SRZ ;  /* 0x00000000001c7805 */ /* 0x000fe2000001ff00 */
[----:B------:R-:W-:Y:S01]  /*4250*/  PRMT R26, R5, 0x5410, R11 ;  /* 0x00005410051a7816 */ /* 0x000fe2000000000b */
[----:B------:R-:W-:Y:S01]  /*4260*/  CS2R R24, SRZ ;  /* 0x0000000000187805 */ /* 0x000fe2000001ff00 */
        /* <DEDUP_REMOVED lines=16> */
[----:B------:R-:W-:Y:S02]  /*4370*/  LEA R10, P0, R6, c[0x0][0x288], 0x1 ;  /* 0x0000a200060a7a11 */ /* 0x000fe400078008ff */
[----:B------:R-:W-:Y:S02]  /*4380*/  IADD3 R5, R142, 0x20, RZ ;  /* 0x000000208e057810 */ /* 0x000fe40007ffe0ff */
[----:B------:R-:W-:Y:S02]  /*4390*/  LEA.HI.X R11, R6, c[0x0][0x28c], R11, 0x1, P0 ;  /* 0x0000a300060b7a11 */ /* 0x000fe400000f0c0b */
[C---:B------:R-:W-:Y:S11]  /*43a0*/  ISETP.GE.AND P0, PT, R142.reuse, c[0x0][0x27c], PT ;  /* 0x00009f008e007a0c */ /* 0x040ff60003f06270 */
[----:B------:R-:W-:Y:S02]  /*43b0*/  @!UPT UIADD3 URZ, URZ, URZ, URZ ;  /* 0x0000003f3f3ff290 */ /* 0x000fe4000fffe03f */
        /* <DEDUP_REMOVED lines=14> */
.L_x_2298:
[----:B------:R-:W-:Y:S05]  /*44a0*/  BSYNC B0 ;  /* 0x0000000000007941 */ /* 0x000fea0003800000 */
.L_x_2297:
[----:B-1---5:R-:W-:Y:S01]  /*44b0*/  MOV R11, R52 ;  /* 0x00000034000b7202 */ /* 0x022fe20000000f00 */
[----:B------:R-:W-:Y:S01]  /*44c0*/  IMAD.MOV.U32 R6, RZ, RZ, R56 ;  /* 0x000000ffff067224 */ /* 0x000fe200078e0038 */
[----:B------:R1:W2:Y:S01]  /*44d0*/  SHFL.IDX PT, R68, R81, RZ, 0x181f ;  /* 0x00181fff51447589 */ /* 0x0002a200000e0000 */
[----:B------:R-:W-:Y:S01]  /*44e0*/  IMAD.MOV.U32 R5, RZ, RZ, R57 ;  /* 0x000000ffff057224 */ /* 0x000fe200078e0039 */
[----:B------:R-:W-:Y:S01]  /*44f0*/  BSSY B1, `(.L_x_2299) ;  /* 0x0000107000017945 */ /* 0x000fe20003800000 */
[----:B------:R-:W-:Y:S03]  /*4500*/  IMAD.MOV.U32 R10, RZ, RZ, R54 ;  /* 0x000000ffff0a7224 */ /* 0x000fe600078e0036 */
[----:B------:R-:W-:Y:S01]  /*4510*/  PRMT R64, R6, 0x5410, R5 ;  /* 0x0000541006407816 */ /* 0x000fe20000000005 */
[----:B------:R-:W-:Y:S01]  /*4520*/  IMAD.MOV.U32 R5, RZ, RZ, R55 ;  /* 0x000000ffff057224 */ /* 0x000fe200078e0037 */
[----:B------:R1:W3:Y:S01]  /*4530*/  SHFL.IDX PT, R65, R82, RZ, 0x181f ;  /* 0x00181fff52417589 */ /* 0x0002e200000e0000 */
[----:B------:R-:W-:Y:S03]  /*4540*/  IMAD.MOV.U32 R6, RZ, RZ, R50 ;  /* 0x000000ffff067224 */ /* 0x000fe600078e0032 */
[----:B------:R-:W-:Y:S01]  /*4550*/  PRMT R63, R10, 0x5410, R5 ;  /* 0x000054100a3f7816 */ /* 0x000fe20000000005 */
[----:B------:R-:W-:Y:S02]  /*4560*/  IMAD.MOV.U32 R10, RZ, RZ, R53 ;  /* 0x000000ffff0a7224 */ /* 0x000fe400078e0035 */
[----:B------:R-:W-:Y:S03]  /*4570*/  IMAD.MOV.U32 R5, RZ, RZ, R51 ;  /* 0x000000ffff057224 */ /* 0x000fe600078e0033 */
[----:B------:R-:W-:Y:S01]  /*4580*/  PRMT R62, R11, 0x5410, R10 ;  /* 0x000054100b3e7816 */ /* 0x000fe2000000000a */
[----:B------:R-:W-:Y:S01]  /*4590*/  IMAD.MOV.U32 R10, RZ, RZ, R31 ;  /* 0x000000ffff0a7224 */ /* 0x000fe200078e001f */
[----:B------:R-:W-:Y:S01]  /*45a0*/  PRMT R61, R6, 0x5410, R5 ;  /* 0x00005410063d7816 */ /* 0x000fe20000000005 */
[----:B------:R-:W-:Y:S01]  /*45b0*/  IMAD.MOV.U32 R6, RZ, RZ, R28 ;  /* 0x000000ffff067224 */ /* 0x000fe200078e001c */
[----:B------:R-:W-:Y:S02]  /*45c0*/  MOV R11, R30 ;  /* 0x0000001e000b7202 */ /* 0x000fe40000000f00 */
[----:B------:R-:W-:Y:S02]  /*45d0*/  MOV R5, R29 ;  /* 0x0000001d00057202 */ /* 0x000fe40000000f00 */
[----:B------:R-:W-:Y:S01]  /*45e0*/  PRMT R37, R10, 0x7610, R37 ;  /* 0x000076100a257816 */ /* 0x000fe20000000025 */
[----:B------:R-:W-:Y:S01]  /*45f0*/  IMAD.MOV.U32 R10, RZ, RZ, R25 ;  /* 0x000000ffff0a7224 */ /* 0x000fe200078e0019 */
[----:B------:R-:W-:Y:S01]  /*4600*/  PRMT R36, R5, 0x5410, R11 ;  /* 0x0000541005247816 */ /* 0x000fe2000000000b */
[----:B------:R-:W-:Y:S01]  /*4610*/  IMAD.MOV.U32 R11, RZ, RZ, R24 ;  /* 0x000000ffff0b7224 */ /* 0x000fe200078e0018 */
[----:B------:R-:W-:Y:S01]  /*4620*/  PRMT R35, R35, 0x5410, R6 ;  /* 0x0000541023237816 */ /* 0x000fe20000000006 */
[----:B------:R-:W-:Y:S01]  /*4630*/  IMAD.MOV.U32 R5, RZ, RZ, R23 ;  /* 0x000000ffff057224 */ /* 0x000fe200078e0017 */
[----:B------:R-:W-:Y:S02]  /*4640*/  MOV R6, R22 ;  /* 0x0000001600067202 */ /* 0x000fe40000000f00 */
[----:B------:R-:W-:Y:S02]  /*4650*/  PRMT R35, R10, 0x7610, R35 ;  /* 0x000076100a237816 */ /* 0x000fe40000000023 */
[----:B------:R-:W-:Y:S02]  /*4660*/  PRMT R34, R5, 0x5410, R11 ;  /* 0x0000541005227816 */ /* 0x000fe4000000000b */
[----:B------:R-:W-:Y:S01]  /*4670*/  PRMT R33, R6, 0x7610, R33 ;  /* 0x0000761006217816 */ /* 0x000fe20000000021 */
[----:B------:R-:W-:-:S05]  /*4680*/  @P4 BRA `(.L_x_2300) ;  /* 0x00000ed000004947 */ /* 0x000fca0003800000 */
[----:B-123--:R-:W-:Y:S01]  /*4690*/  ISETP.GE.AND P0, PT, R140, c[0x0][0x1d4], PT ;  /* 0x000075008c007a0c */ /* 0x00efe20003f06270 */
[----:B------:R-:W-:Y:S01]  /*46a0*/  @!UPT UIADD3 URZ, URZ, URZ, URZ ;  /* 0x0000003f3f3ff290 */ /* 0x000fe2000fffe03f */
[----:B------:R-:W-:Y:S11]  /*46b0*/  BSSY B0, `(.L_x_2301) ;  /* 0x0000038000007945 */ /* 0x000ff60003800000 */
[----:B------:R-:W-:-:S05]  /*46c0*/  @P0 BRA `(.L_x_2302) ;  /* 0x0000036000000947 */ /* 0x000fca0003800000 */
[C---:B------:R-:W-:Y:S01]  /*46d0*/  LEA R66, P0, R140.reuse, R65, 0x1 ;  /* 0x000000418c427211 */ /* 0x040fe200078008ff */
[----:B------:R-:W1:Y:S03]  /*46e0*/  LDS.128 R16, [R223+0xa080] ;  /* 0x00a08000df107984 */ /* 0x000e660000000c00 */
[----:B------:R-:W-:Y:S02]  /*46f0*/  LEA.HI.X R67, R140, R68, R141, 0x1, P0 ;  /* 0x000000448c437211 */ /* 0x000fe400000f0c8d */
[----:B------:R-:W-:Y:S11]  /*4700*/  ISETP.GE.AND P0, PT, R142, c[0x0][0x27c], PT ;  /* 0x00009f008e007a0c */ /* 0x000ff60003f06270 */
[----:B------:R-:W-:Y:S02]  /*4710*/  @!UPT UIADD3 URZ, URZ, URZ, URZ ;  /* 0x0000003f3f3ff290 */ /* 0x000fe4000fffe03f */
[----:B------:R-:W-:Y:S01]  /*4720*/  @!P0 HADD2.F32 R10, -RZ, R13.H0_H0 ;  /* 0x2000000dff0a8230 */ /* 0x000fe20000004100 */
[--C-:B------:R-:W-:Y:S01]  /*4730*/  @!P0 SHF.R.U64 R11, R2, 0x10, R3.reuse ;  /* 0x00000010020b8819 */ /* 0x100fe20000001203 */
[----:B------:R-:W-:Y:S01]  /*4740*/  @!P0 HADD2.F32 R40, -RZ, R40.H0_H0 ;  /* 0x20000028ff288230 */ /* 0x000fe20000004100 */
[----:B------:R-:W-:Y:S02]  /*4750*/  @!P0 SHF.R.U32.HI R13, RZ, 0x10, R3 ;  /* 0x00000010ff0d8819 */ /* 0x000fe40000011603 */
[--C-:B------:R-:W-:Y:S02]  /*4760*/  @!P0 SHF.R.U64 R42, R42, 0x10, R43.reuse ;  /* 0x000000102a2a8819 */ /* 0x100fe4000000122b */
[----:B------:R-:W-:Y:S02]  /*4770*/  @!P0 SHF.R.U32.HI R43, RZ, 0x10, R43 ;  /* 0x00000010ff2b8819 */ /* 0x000fe4000001162b */
        /* <DEDUP_REMOVED lines=8> */
[----:B------:R-:W-:Y:S01]  /*4800*/  @!P0 FFMA.FTZ R71, R3, R40, -R5 ;  /* 0x0000002803478223 */ /* 0x000fe20000010805 */
[----:B------:R-:W-:Y:S01]  /*4810*/  @!P0 MOV R5, R18 ;  /* 0x0000001200058202 */ /* 0x000fe20000000f00 */
[----:B------:R-:W-:Y:S01]  /*4820*/  @!P0 FFMA.FTZ R2, R38, R40, R2 ;  /* 0x0000002826028223 */ /* 0x000fe20000010002 */
[----:B------:R-:W-:Y:S02]  /*4830*/  @!P0 HADD2.F32 R3, -RZ, R11.H0_H0 ;  /* 0x2000000bff038230 */ /* 0x000fe40000004100 */
[----:B------:R-:W-:Y:S02]  /*4840*/  @!P0 HADD2.F32 R38, -RZ, R42.H0_H0 ;  /* 0x2000002aff268230 */ /* 0x000fe40000004100 */
[----:B------:R-:W-:Y:S01]  /*4850*/  @!P0 F2FP.PACK_AB R2, R2, R71 ;  /* 0x000000470202823e */ /* 0x000fe200000000ff */
[CC--:B------:R-:W-:Y:S01]  /*4860*/  @!P0 FMUL.FTZ R10, R41.reuse, R3.reuse ;  /* 0x00000003290a8220 */ /* 0x0c0fe20000410000 */
[--C-:B------:R-:W-:Y:S01]  /*4870*/  @!P0 HADD2.F32 R40, -RZ, R5.reuse.H1_H1 ;  /* 0x30000005ff288230 */ /* 0x100fe20000004100 */
[C---:B------:R-:W-:Y:S01]  /*4880*/  @!P0 FMUL.FTZ R3, R6.reuse, R3 ;  /* 0x0000000306038220 */ /* 0x040fe20000410000 */
[----:B------:R-:W-:Y:S01]  /*4890*/  @!P0 HADD2.F32 R11, -RZ, R26.H0_H0 ;  /* 0x2000001aff0b8230 */ /* 0x000fe20000004100 */
[-C--:B------:R-:W-:Y:S01]  /*48a0*/  @!P0 FFMA.FTZ R70, R6, R38.reuse, -R10 ;  /* 0x0000002606468223 */ /* 0x080fe2000001080a */
[----:B------:R-:W-:Y:S01]  /*48b0*/  @!P0 MOV R10, R19 ;  /* 0x00000013000a8202 */ /* 0x000fe20000000f00 */
[----:B------:R-:W-:Y:S01]  /*48c0*/  @!P0 FFMA.FTZ R3, R41, R38, R3 ;  /* 0x0000002629038223 */ /* 0x000fe20000010003 */
[----:B------:R-:W-:Y:S01]  /*48d0*/  @!P0 HADD2.F32 R6, -RZ, R5.H0_H0 ;  /* 0x20000005ff068230 */ /* 0x000fe20000004100 */
[-C--:B------:R-:W-:Y:S01]  /*48e0*/  @!P0 FMUL.FTZ R69, R40, R11.reuse ;  /* 0x0000000b28458220 */ /* 0x080fe20000410000 */
[----:B------:R-:W-:Y:S01]  /*48f0*/  @!P0 MOV R16, R2 ;  /* 0x0000000200108202 */ /* 0x000fe20000000f00 */
[----:B------:R-:W-:Y:S01]  /*4900*/  @!P0 HADD2.F32 R42, -RZ, R37.H1_H1 ;  /* 0x30000025ff2a8230 */ /* 0x000fe20000004100 */
[----:B------:R-:W-:Y:S01]  /*4910*/  @!P0 F2FP.PACK_AB R3, R3, R70 ;  /* 0x000000460303823e */ /* 0x000fe200000000ff */
[C---:B------:R-:W-:Y:S01]  /*4920*/  @!P0 FMUL.FTZ R5, R6.reuse, R11 ;  /* 0x0000000b06058220 */ /* 0x040fe20000410000 */
[--C-:B------:R-:W-:Y:S02]  /*4930*/  @!P0 HADD2.F32 R11, -RZ, R10.reuse.H1_H1 ;  /* 0x3000000aff0b8230 */ /* 0x100fe40000004100 */
[-C--:B------:R-:W-:Y:S01]  /*4940*/  @!P0 FFMA.FTZ R69, R6, R42.reuse, -R69 ;  /* 0x0000002a06458223 */ /* 0x080fe20000010845 */
[----:B------:R-:W-:Y:S01]  /*4950*/  @!P0 MOV R17, R3 ;  /* 0x0000000300118202 */ /* 0x000fe20000000f00 */
[----:B------:R-:W-:Y:S01]  /*4960*/  @!P0 FFMA.FTZ R5, R40, R42, R5 ;  /* 0x0000002a28058223 */ /* 0x000fe20000010005 */
[----:B------:R-:W-:Y:S02]  /*4970*/  @!P0 HADD2.F32 R10, -RZ, R10.H0_H0 ;  /* 0x2000000aff0a8230 */ /* 0x000fe40000004100 */
[----:B------:R-:W-:Y:S02]  /*4980*/  @!P0 HADD2.F32 R6, -RZ, R13.H0_H0 ;  /* 0x2000000dff068230 */ /* 0x000fe40000004100 */
[----:B------:R-:W-:Y:S01]  /*4990*/  @!P0 HADD2.F32 R13, -RZ, R43.H0_H0 ;  /* 0x2000002bff0d8230 */ /* 0x000fe20000004100 */
[----:B------:R-:W-:Y:S02]  /*49a0*/  @!P0 F2FP.PACK_AB R5, R5, R69 ;  /* 0x000000450505823e */ /* 0x000fe400000000ff */
[CC--:B------:R-:W-:Y:S02]  /*49b0*/  @!P0 FMUL.FTZ R43, R11.reuse, R6.reuse ;  /* 0x000000060b2b8220 */ /* 0x0c0fe40000410000 */
[C---:B------:R-:W-:Y:S01]  /*49c0*/  @!P0 FMUL.FTZ R6, R10.reuse, R6 ;  /* 0x000000060a068220 */ /* 0x040fe20000410000 */
[----:B------:R-:W-:Y:S01]  /*49d0*/  @!P0 MOV R18, R5 ;  /* 0x0000000500128202 */ /* 0x000fe20000000f00 */
[-C--:B------:R-:W-:Y:S02]  /*49e0*/  @!P0 FFMA.FTZ R43, R10, R13.reuse, -R43 ;  /* 0x0000000d0a2b8223 */ /* 0x080fe4000001082b */
[----:B------:R-:W-:Y:S05]  /*49f0*/  @!P0 FFMA.FTZ R6, R11, R13, R6 ;  /* 0x0000000d0b068223 */ /* 0x000fea0000010006 */
[----:B------:R-:W-:Y:S04]  /*4a00*/  @!P0 F2FP.PACK_AB R6, R6, R43 ;  /* 0x0000002b0606823e */ /* 0x000fe800000000ff */
[----:B------:R-:W-:Y:S05]  /*4a10*/  @!P0 MOV R19, R6 ;  /* 0x0000000600138202 */ /* 0x000fea0000000f00 */
[----:B------:R1:W-:Y:S02]  /*4a20*/  ST.E.128 [R66.64], R16 ;  /* 0x0000001042007985 */ /* 0x0003e4000c101d0a */
.L_x_2302:
[----:B------:R-:W-:Y:S05]  /*4a30*/  BSYNC B0 ;  /* 0x0000000000007941 */ /* 0x000fea0003800000 */
.L_x_2301:
[----:B------:R-:W-:Y:S01]  /*4a40*/  ISETP.GE.AND P0, PT, R144, c[0x0][0x1d4], PT ;  /* 0x0000750090007a0c */ /* 0x000fe20003f06270 */
[----:B------:R-:W-:Y:S01]  /*4a50*/  @!UPT UIADD3 URZ, URZ, URZ, URZ ;  /* 0x0000003f3f3ff290 */ /* 0x000fe2000fffe03f */
[----:B------:R-:W-:Y:S11]  /*4a60*/  BSSY B0, `(.L_x_2303) ;  /* 0x0000039000007945 */ /* 0x000ff60003800000 */
[----:B------:R-:W-:-:S05]  /*4a70*/  @P0 BRA `(.L_x_2304) ;  /* 0x0000037000000947 */ /* 0x000fca0003800000 */
[----:B-1----:R-:W1:Y:S01]  /*4a80*/  LDS.128 R16, [R223+0xb880] ;  /* 0x00b88000df107984 */ /* 0x002e620000000c00 */
[----:B------:R-:W-:Y:S02]  /*4a90*/  LEA R42, P0, R238, R65, 0x1 ;  /* 0x00000041ee2a7211 */ /* 0x000fe400078008ff */
[----:B------:R-:W-:Y:S02]  /*4aa0*/  IADD3 R2, R142, 0x20, RZ ;  /* 0x000000208e027810 */ /* 0x000fe40007ffe0ff */
[----:B------:R-:W-:Y:S02]  /*4ab0*/  LEA.HI.X R43, R238, R68, R248, 0x1, P0 ;  /* 0x00000044ee2b7211 */ /* 0x000fe400000f0cf8 */
[----:B------:R-:W-:Y:S11]  /*4ac0*/  ISETP.GE.AND P0, PT, R2, c[0x0][0x27c], PT ;  /* 0x00009f0002007a0c */ /* 0x000ff60003f06270 */
[----:B------:R-:W-:Y:S02]  /*4ad0*/  @!UPT UIADD3 URZ, URZ, URZ, URZ ;  /* 0x0000003f3f3ff290 */ /* 0x000fe4000fffe03f */
[----:B------:R-:W-:Y:S01]  /*4ae0*/  @!P0 SHF.R.U64 R6, R8, 0x10, R9 ;  /* 0x0000001008068819 */ /* 0x000fe20000001209 */
[----:B------:R-:W-:Y:S01]  /*4af0*/  @!P0 HADD2.F32 R2, -RZ, R26.H1_H1 ;  /* 0x3000001aff028230 */ /* 0x000fe20000004100 */
[----:B------:R-:W-:Y:S01]  /*4b00*/  @!P0 SHF.R.U64 R13, R44, 0x10, R45 ;  /* 0x000000102c0d8819 */ /* 0x000fe2000000122d */
[--C-:B------:R-:W-:Y:S01]  /*4b10*/  @!P0 HADD2.F32 R38, -RZ, R58.reuse.H1_H1 ;  /* 0x3000003aff268230 */ /* 0x100fe20000004100 */
[----:B------:R-:W-:Y:S01]  /*4b20*/  @!P0 SHF.R.U32.HI R10, RZ, 0x10, R9 ;  /* 0x00000010ff0a8819 */ /* 0x000fe20000011609 */
[----:B------:R-:W-:Y:S01]  /*4b30*/  @!P0 HADD2.F32 R9, -RZ, R58.H0_H0 ;  /* 0x2000003aff098230 */ /* 0x000fe20000004100 */
[----:B------:R-:W-:Y:S01]  /*4b40*/  @!P0 SHF.R.U32.HI R41, RZ, 0x10, R45 ;  /* 0x00000010ff298819 */ /* 0x000fe2000001162d */
[----:B------:R-:W-:Y:S02]  /*4b50*/  @!P0 HADD2.F32 R6, -RZ, R6.H0_H0 ;  /* 0x20000006ff068230 */ /* 0x000fe40000004100 */
        /* <DEDUP_REMOVED lines=14> */
[-C--:B------:R-:W-:Y:S02]  /*4c40*/  @!P0 FMUL.FTZ R26, R11, R6.reuse ;  /* 0x000000060b1a8220 */ /* 0x080fe40000410000 */
[C---:B------:R-:W-:Y:S01]  /*4c50*/  @!P0 FMUL.FTZ R3, R5.reuse, R6 ;  /* 0x0000000605038220 */ /* 0x040fe20000410000 */
[----:B------:R-:W-:Y:S01]  /*4c60*/  @!P0 F2FP.PACK_AB R2, R2, R66 ;  /* 0x000000420202823e */ /* 0x000fe200000000ff */
[----:B------:R-:W-:Y:S01]  /*4c70*/  @!P0 IMAD.MOV.U32 R6, RZ, RZ, R19 ;  /* 0x000000ffff068224 */ /* 0x000fe200078e0013 */
[--C-:B------:R-:W-:Y:S01]  /*4c80*/  @!P0 HADD2.F32 R9, -RZ, R8.reuse.H0_H0 ;  /* 0x20000008ff098230 */ /* 0x100fe20000004100 */
[-C--:B------:R-:W-:Y:S01]  /*4c90*/  @!P0 FFMA.FTZ R45, R5, R13.reuse, -R26 ;  /* 0x0000000d052d8223 */ /* 0x080fe2000001081a */
[----:B------:R-:W-:Y:S01]  /*4ca0*/  @!P0 HADD2.F32 R26, -RZ, R8.H1_H1 ;  /* 0x30000008ff1a8230 */ /* 0x000fe20000004100 */
[----:B------:R-:W-:Y:S01]  /*4cb0*/  @!P0 FFMA.FTZ R3, R11, R13, R3 ;  /* 0x0000000d0b038223 */ /* 0x000fe20000010003 */
[----:B------:R-:W-:Y:S01]  /*4cc0*/  @!P0 HADD2.F32 R5, -RZ, R27.H0_H0 ;  /* 0x2000001bff058230 */ /* 0x000fe20000004100 */
[----:B------:R-:W-:Y:S01]  /*4cd0*/  @!P0 MOV R16, R2 ;  /* 0x0000000200108202 */ /* 0x000fe20000000f00 */
[--C-:B------:R-:W-:Y:S02]  /*4ce0*/  @!P0 HADD2.F32 R40, -RZ, R6.reuse.H1_H1 ;  /* 0x30000006ff288230 */ /* 0x100fe40000004100 */
[----:B------:R-:W-:Y:S01]  /*4cf0*/  @!P0 HADD2.F32 R8, -RZ, R6.H0_H0 ;  /* 0x20000006ff088230 */ /* 0x000fe20000004100 */
[----:B------:R-:W-:Y:S01]  /*4d00*/  @!P0 FMUL.FTZ R6, R26, R5 ;  /* 0x000000051a068220 */ /* 0x000fe20000410000 */
[----:B------:R-:W-:Y:S01]  /*4d10*/  @!P0 F2FP.PACK_AB R3, R3, R45 ;  /* 0x0000002d0303823e */ /* 0x000fe200000000ff */
[C---:B------:R-:W-:Y:S02]  /*4d20*/  @!P0 FMUL.FTZ R5, R9.reuse, R5 ;  /* 0x0000000509058220 */ /* 0x040fe40000410000 */
[----:B------:R-:W-:Y:S02]  /*4d30*/  @!P0 FMUL.FTZ R44, R40, R10 ;  /* 0x0000000a282c8220 */ /* 0x000fe40000410000 */
[----:B------:R-:W-:Y:S02]  /*4d40*/  @!P0 FFMA.FTZ R9, R9, R38, -R6 ;  /* 0x0000002609098223 */ /* 0x000fe40000010806 */
[----:B------:R-:W-:Y:S02]  /*4d50*/  @!P0 FMUL.FTZ R6, R8, R10 ;  /* 0x0000000a08068220 */ /* 0x000fe40000410000 */
[----:B------:R-:W-:Y:S02]  /*4d60*/  @!P0 FFMA.FTZ R5, R26, R38, R5 ;  /* 0x000000261a058223 */ /* 0x000fe40000010005 */
[-C--:B------:R-:W-:Y:S02]  /*4d70*/  @!P0 FFMA.FTZ R44, R8, R41.reuse, -R44 ;  /* 0x00000029082c8223 */ /* 0x080fe4000001082c */
[----:B------:R-:W-:Y:S01]  /*4d80*/  @!P0 FFMA.FTZ R6, R40, R41, R6 ;  /* 0x0000002928068223 */ /* 0x000fe20000010006 */
[----:B------:R-:W-:Y:S01]  /*4d90*/  @!P0 F2FP.PACK_AB R5, R5, R9 ;  /* 0x000000090505823e */ /* 0x000fe200000000ff */
[----:B------:R-:W-:Y:S03]  /*4da0*/  @!P0 IMAD.MOV.U32 R17, RZ, RZ, R3 ;  /* 0x000000ffff118224 */ /* 0x000fe600078e0003 */
[----:B------:R-:W-:Y:S02]  /*4db0*/  @!P0 F2FP.PACK_AB R6, R6, R44 ;  /* 0x0000002c0606823e */ /* 0x000fe400000000ff */
[----:B------:R-:W-:Y:S02]  /*4dc0*/  @!P0 MOV R18, R5 ;  /* 0x0000000500128202 */ /* 0x000fe40000000f00 */
[----:B------:R-:W-:Y:S05]  /*4dd0*/  @!P0 MOV R19, R6 ;  /* 0x0000000600138202 */ /* 0x000fea0000000f00 */
[----:B------:R1:W-:Y:S02]  /*4de0*/  ST.E.128 [R42.64], R16 ;  /* 0x000000102a007985 */ /* 0x0003e4000c101d0a */
.L_x_2304:
[----:B------:R-:W-:Y:S05]  /*4df0*/  BSYNC B0 ;  /* 0x0000000000007941 */ /* 0x000fea0003800000 */
.L_x_2303:
[----:B------:R-:W-:Y:S01]  /*4e00*/  ISETP.GE.AND P0, PT, R228, c[0x0][0x1d4], PT ;  /* 0x00007500e4007a0c */ /* 0x000fe20003f06270 */
[----:B------:R-:W-:Y:S01]  /*4e10*/  @!UPT UIADD3 URZ, URZ, URZ, URZ ;  /* 0x0000003f3f3ff290 */ /* 0x000fe2000fffe03f */
[----:B------:R-:W-:Y:S11]  /*4e20*/  BSSY B0, `(.L_x_2305) ;  /* 0x0000039000007945 */ /* 0x000ff60003800000 */
[----:B------:R-:W-:-:S05]  /*4e30*/  @P0 BRA `(.L_x_2306) ;  /* 0x0000037000000947 */ /* 0x000fca0003800000 */
[----:B------:R-:W2:Y:S01]  /*4e40*/  LDS.128 R8, [R223+0xd080] ;  /* 0x00d08000df087984 */ /* 0x000ea20000000c00 */
[----:B------:R-:W-:Y:S02]  /*4e50*/  LEA R40, P0, R228, R65, 0x1 ;  /* 0x00000041e4287211 */ /* 0x000fe400078008ff */
[----:B------:R-:W-:Y:S02]  /*4e60*/  IADD3 R2, R142, 0x40, RZ ;  /* 0x000000408e027810 */ /* 0x000fe40007ffe0ff */
[----:B------:R-:W-:Y:S02]  /*4e70*/  LEA.HI.X R41, R228, R68, R250, 0x1, P0 ;  /* 0x00000044e4297211 */ /* 0x000fe400000f0cfa */
[----:B------:R-:W-:Y:S11]  /*4e80*/  ISETP.GE.AND P0, PT, R2, c[0x0][0x27c], PT ;  /* 0x00009f0002007a0c */ /* 0x000ff60003f06270 */
[----:B------:R-:W-:Y:S02]  /*4e90*/  @!UPT UIADD3 URZ, URZ, URZ, URZ ;  /* 0x0000003f3f3ff290 */ /* 0x000fe4000fffe03f */
[----:B------:R-:W-:Y:S01]  /*4ea0*/  @!P0 SHF.R.U64 R6, R14, 0x10, R15 ;  /* 0x000000100e068819 */ /* 0x000fe2000000120f */
[----:B------:R-:W-:Y:S01]  /*4eb0*/  @!P0 HADD2.F32 R2, -RZ, R27.H1_H1 ;  /* 0x3000001bff028230 */ /* 0x000fe20000004100 */
[----:B-1----:R-:W-:Y:S01]  /*4ec0*/  @!P0 SHF.R.U64 R17, R46, 0x10, R47 ;  /* 0x000000102e118819 */ /* 0x002fe2000000122f */
[----:B------:R-:W-:Y:S01]  /*4ed0*/  @!P0 HADD2.F32 R14, -RZ, R59.H0_H0 ;  /* 0x2000003bff0e8230 */ /* 0x000fe20000004100 */
[----:B------:R-:W-:Y:S01]  /*4ee0*/  @!P0 SHF.R.U32.HI R15, RZ, 0x10, R15 ;  /* 0x00000010ff0f8819 */ /* 0x000fe2000001160f */
[----:B------:R-:W-:Y:S01]  /*4ef0*/  @!P0 HADD2.F32 R6, -RZ, R6.H0_H0 ;  /* 0x20000006ff068230 */ /* 0x000fe20000004100 */
[----:B------:R-:W-:Y:S01]  /*4f00*/  @!P0 SHF.R.U32.HI R27, RZ, 0x10, R47 ;  /* 0x00000010ff1b8819 */ /* 0x000fe2000001162f */
[----:B------:R-:W-:Y:S02]  /*4f10*/  @!P0 HADD2.F32 R17, -RZ, R17.H0_H0 ;  /* 0x20000011ff118230 */ /* 0x000fe40000004100 */
[----:B------:R-:W-:Y:S02]  /*4f20*/  @!P0 HADD2.F32 R19, -RZ, R59.H1_H1 ;  /* 0x3000003bff138230 */ /* 0x000fe40000004100 */
[----:B------:R-:W-:Y:S02]  /*4f30*/  @!P0 HADD2.F32 R15, -RZ, R15.H0_H0 ;  /* 0x2000000fff0f8230 */ /* 0x000fe40000004100 */
[----:B------:R-:W-:Y:S01]  /*4f40*/  @!P0 HADD2.F32 R27, -RZ, R27.H0_H0 ;  /* 0x2000001bff1b8230 */ /* 0x000fe20000004100 */
[----:B--2---:R-:W-:Y:S02]  /*4f50*/  @!P0 MOV R3, R8 ;  /* 0x0000000800038202 */ /* 0x004fe40000000f00 */
[----:B------:R-:W-:Y:S03]  /*4f60*/  @!P0 MOV R5, R9 ;  /* 0x0000000900058202 */ /* 0x000fe60000000f00 */
[--C-:B------:R-:W-:Y:S02]  /*4f70*/  @!P0 HADD2.F32 R13, -RZ, R3.reuse.H1_H1 ;  /* 0x30000003ff0d8230 */ /* 0x100fe40000004100 */
[----:B------:R-:W-:Y:S02]  /*4f80*/  @!P0 HADD2.F32 R3, -RZ, R3.H0_H0 ;  /* 0x20000003ff038230 */ /* 0x000fe40000004100 */
[--C-:B------:R-:W-:Y:S01]  /*4f90*/  @!P0 HADD2.F32 R16, -RZ, R5.reuse.H1_H1 ;  /* 0x30000005ff108230 */ /* 0x100fe20000004100 */
[-C--:B------:R-:W-:Y:S01]  /*4fa0*/  @!P0 FMUL.FTZ R18, R13, R2.reuse ;  /* 0x000000020d128220 */ /* 0x080fe20000410000 */
        /* <DEDUP_REMOVED lines=17> */
[-C--:B------:R-:W-:Y:S01]  /*50c0*/  @!P0 FMUL.FTZ R6, R18, R5.reuse ;  /* 0x0000000512068220 */ /* 0x080fe20000410000 */
[----:B------:R-:W-:Y:S01]  /*50d0*/  @!P0 F2FP.PACK_AB R3, R3, R42 ;  /* 0x0000002a0303823e */ /* 0x000fe200000000ff */
[----:B------:R-:W-:Y:S02]  /*50e0*/  @!P0 FMUL.FTZ R5, R14, R5 ;  /* 0x000000050e058220 */ /* 0x000fe40000410000 */
[----:B------:R-:W-:Y:S02]  /*50f0*/  @!P0 FMUL.FTZ R38, R26, R15 ;  /* 0x0000000f1a268220 */ /* 0x000fe40000410000 */
[----:B------:R-:W-:Y:S02]  /*5100*/  @!P0 FFMA.FTZ R14, R14, R19, -R6 ;  /* 0x000000130e0e8223 */ /* 0x000fe40000010806 */
[C---:B------:R-:W-:Y:S02]  /*5110*/  @!P0 FMUL.FTZ R6, R13.reuse, R15 ;  /* 0x0000000f0d068220 */ /* 0x040fe40000410000 */
        /* <DEDUP_REMOVED lines=9> */
.L_x_2306:
[----:B------:R-:W-:Y:S05]  /*51b0*/  BSYNC B0 ;  /* 0x0000000000007941 */ /* 0x000fea0003800000 */
.L_x_2305:
[----:B------:R-:W-:Y:S11]  /*51c0*/  ISETP.GE.AND P0, PT, R229, c[0x0][0x1d4], PT ;  /* 0x00007500e5007a0c */ /* 0x000ff60003f06270 */
[----:B------:R-:W-:Y:S02]  /*51d0*/  @!UPT UIADD3 URZ, URZ, URZ, URZ ;  /* 0x0000003f3f3ff290 */ /* 0x000fe4000fffe03f */
[----:B------:R-:W-:-:S05]  /*51e0*/  @P0 BRA `(.L_x_2300) ;  /* 0x0000037000000947 */ /* 0x000fca0003800000 */
[----:B-1----:R-:W1:Y:S01]  /*51f0*/  LDS.128 R8, [R223+0xe880] ;  /* 0x00e88000df087984 */ /* 0x002e620000000c00 */
[C---:B------:R-:W-:Y:S02]  /*5200*/  LEA R26, P0, R229.reuse, R65, 0x1 ;  /* 0x00000041e51a7211 */ /* 0x040fe400078008ff */
[----:B------:R-:W-:Y:S02]  /*5210*/  IADD3 R2, R142, 0x60, RZ ;  /* 0x000000608e027810 */ /* 0x000fe40007ffe0ff */
[----:B------:R-:W-:Y:S02]  /*5220*/  LEA.HI.X R27, R229, R68, R249, 0x1, P0 ;  /* 0x00000044e51b7211 */ /* 0x000fe400000f0cf9 */
[----:B------:R-:W-:Y:S11]  /*5230*/  ISETP.GE.AND P0, PT, R2, c[0x0][0x27c], PT ;  /* 0x00009f0002007a0c */ /* 0x000ff60003f06270 */
[----:B------:R-:W-:Y:S02]  /*5240*/  @!UPT UIADD3 URZ, URZ, URZ, URZ ;  /* 0x0000003f3f3ff290 */ /* 0x000fe4000fffe03f */
        /* <DEDUP_REMOVED lines=30> */
[----:B------:R-:W-:Y:S01]  /*5430*/  @!P0 HADD2.F32 R5, -RZ, R33.H1_H1 ;  /* 0x30000021ff058230 */ /* 0x000fe20000004100 */
        /* <DEDUP_REMOVED lines=18> */
.L_x_2300:
[----:B-123--:R-:W-:Y:S05]  /*5560*/  BSYNC B1 ;  /* 0x0000000000017941 */ /* 0x00efea0003800000 */
.L_x_2299:
[----:B------:R1:W2:Y:S04]  /*5570*/  SHFL.IDX PT, R38, R81, 0x1, 0x181f ;  /* 0x00381f0051267f89 */ /* 0x0002a800000e0000 */
[----:B------:R1:W3:Y:S01]  /*5580*/  SHFL.IDX PT, R32, R82, 0x1, 0x181f ;  /* 0x00381f0052207f89 */ /* 0x0002e200000e0000 */
[----:B------:R-:W-:-:S05]  /*5590*/  @P5 BRA `(.L_x_2307) ;  /* 0x00003a3000005947 */ /* 0x000fca0003800000 */
[----:B------:R-:W-:Y:S01]  /*55a0*/  ISETP.GE.AND P0, PT, R140, c[0x0][0x1d4], PT ;  /* 0x000075008c007a0c */ /* 0x000fe20003f06270 */
[----:B------:R-:W-:Y:S01]  /*55b0*/  @!UPT UIADD3 URZ, URZ, URZ, URZ ;  /* 0x0000003f3f3ff290 */ /* 0x000fe2000fffe03f */
[----:B------:R-:W-:Y:S11]  /*55c0*/  BSSY B0, `(.L_x_2308) ;  /* 0x0000038000007945 */ /* 0x000ff60003800000 */
[----:B------:R-:W-:-:S05]  /*55d0*/  @P0 BRA `(.L_x_2309) ;  /* 0x0000036000000947 */ /* 0x000fca0003800000 */
[C---:B---3--:R-:W-:Y:S01]  /*55e0*/  LEA R26, P0, R140.reuse, R32, 0x1 ;  /* 0x000000208c1a7211 */ /* 0x048fe200078008ff */
[----:B------:R-:W3:Y:S03]  /*55f0*/  LDS.128 R8, [R223+0xb080] ;  /* 0x00b08000df087984 */ /* 0x000ee60000000c00 */
[----:B--2---:R-:W-:Y:S02]  /*5600*/  LEA.HI.X R27, R140, R38, R141, 0x1, P0 ;  /* 0x000000268c1b7211 */ /* 0x004fe400000f0c8d */
        /* <DEDUP_REMOVED lines=13> */
[----:B---3--:R-:W-:Y:S02]  /*56e0*/  @!P0 MOV R3, R8 ;  /* 0x0000000800038202 */ /* 0x008fe40000000f00 */
        /* <DEDUP_REMOVED lines=16> */
[----:B------:R-:W-:Y:S01]  /*57f0*/  @!P0 F2FP.PACK_AB R2, R2, R33 ;  /* 0x000000210202823e */ /* 0x000fe200000000ff */
[----:B------:R-:W-:Y:S02]  /*5800*/  @!P0 HADD2.F32 R5, -RZ, R34.H0_H0 ;  /* 0x20000022ff058230 */ /* 0x000fe40000004100 */
[----:B------:R-:W-:Y:S01]  /*5810*/  @!P0 HADD2.F32 R14, -RZ, R13.H0_H0 ;  /* 0x2000000dff0e8230 */ /* 0x000fe20000004100 */
[----:B------:R-:W-:Y:S01]  /*5820*/  @!P0 F2FP.PACK_AB R3, R3, R23 ;  /* 0x000000170303823e */ /* 0x000fe200000000ff */
[--C-:B------:R-:W-:Y:S01]  /*5830*/  @!P0 HADD2.F32 R20, -RZ, R6.reuse.H1_H1 ;  /* 0x30000006ff148230 */ /* 0x100fe20000004100 */
[----:B------:R-:W-:Y:S01]  /*5840*/  @!P0 MOV R8, R2 ;  /* 0x0000000200088202 */ /* 0x000fe20000000f00 */
[----:B------:R-:W-:Y:S01]  /*5850*/  @!P0 HADD2.F32 R13, -RZ, R6.H0_H0 ;  /* 0x20000006ff0d8230 */ /* 0x000fe20000004100 */
[----:B------:R-:W-:Y:S01]  /*5860*/  @!P0 FMUL.FTZ R6, R18, R5 ;  /* 0x0000000512068220 */ /* 0x000fe20000410000 */
[----:B------:R-:W-:Y:S01]  /*5870*/  @!P0 MOV R9, R3 ;  /* 0x0000000300098202 */ /* 0x000fe20000000f00 */
[----:B------:R-:W-:Y:S02]  /*5880*/  @!P0 FMUL.FTZ R5, R14, R5 ;  /* 0x000000050e058220 */ /* 0x000fe40000410000 */
[----:B------:R-:W-:Y:S02]  /*5890*/  @!P0 FMUL.FTZ R22, R20, R15 ;  /* 0x0000000f14168220 */ /* 0x000fe40000410000 */
[----:B------:R-:W-:Y:S02]  /*58a0*/  @!P0 FFMA.FTZ R14, R14, R19, -R6 ;  /* 0x000000130e0e8223 */ /* 0x000fe40000010806 */
[C---:B------:R-:W-:Y:S02]  /*58b0*/  @!P0 FMUL.FTZ R6, R13.reuse, R15 ;  /* 0x0000000f0d068220 */ /* 0x040fe40000410000 */
[----:B------:R-:W-:Y:S02]  /*58c0*/  @!P0 FFMA.FTZ R5, R18, R19, R5 ;  /* 0x0000001312058223 */ /* 0x000fe40000010005 */
[-C--:B------:R-:W-:Y:S02]  /*58d0*/  @!P0 FFMA.FTZ R22, R13, R21.reuse, -R22 ;  /* 0x000000150d168223 */ /* 0x080fe40000010816 */
[----:B------:R-:W-:Y:S01]  /*58e0*/  @!P0 FFMA.FTZ R6, R20, R21, R6 ;  /* 0x0000001514068223 */ /* 0x000fe20000010006 */
[----:B------:R-:W-:Y:S04]  /*58f0*/  @!P0 F2FP.PACK_AB R5, R5, R14 ;  /* 0x0000000e0505823e */ /* 0x000fe800000000ff */
[----:B------:R-:W-:Y:S02]  /*5900*/  @!P0 F2FP.PACK_AB R6, R6, R22 ;  /* 0x000000160606823e */ /* 0x000fe400000000ff */
[----:B------:R-:W-:Y:S02]  /*5910*/  @!P0 MOV R10, R5 ;  /* 0x00000005000a8202 */ /* 0x000fe40000000f00 */
[----:B------:R-:W-:Y:S05]  /*5920*/  @!P0 MOV R11, R6 ;  /* 0x00000006000b8202 */ /* 0x000fea0000000f00 */
[----:B------:R2:W-:Y:S02]  /*5930*/  ST.E.128 [R26.64], R8 ;  /* 0x000000081a007985 */ /* 0x0005e4000c101d0a */
.L_x_2309:
[----:B------:R-:W-:Y:S05]  /*5940*/  BSYNC B0 ;  /* 0x0000000000007941 */ /* 0x000fea0003800000 */
.L_x_2308:
[----:B------:R-:W-:Y:S01]  /*5950*/  ISETP.GE.AND P0, PT, R144, c[0x0][0x1d4], PT ;  /* 0x0000750090007a0c */ /* 0x000fe20003f06270 */
[----:B------:R-:W-:Y:S01]  /*5960*/  @!UPT UIADD3 URZ, URZ, URZ, URZ ;  /* 0x0000003f3f3ff290 */ /* 0x000fe2000fffe03f */
[----:B------:R-:W-:Y:S11]  /*5970*/  BSSY B0, `(.L_x_2310) ;  /* 0x0000039000007945 */ /* 0x000ff60003800000 */
[----:B------:R-:W-:-:S05]  /*5980*/  @P0 BRA `(.L_x_2311) ;  /* 0x0000037000000947 */ /* 0x000fca0003800000 */
[----:B--2---:R-:W2:Y:S01]  /*5990*/  LDS.128 R8, [R223+0xc880] ;  /* 0x00c88000df087984 */ /* 0x004ea20000000c00 */
[----:B---3--:R-:W-:Y:S02]  /*59a0*/  LEA R22, P0, R238, R32, 0x1 ;  /* 0x00000020ee167211 */ /* 0x008fe400078008ff */
        /* <DEDUP_REMOVED lines=53> */
.L_x_2311:
[----:B------:R-:W-:Y:S05]  /*5d00*/  BSYNC B0 ;  /* 0x0000000000007941 */ /* 0x000fea0003800000 */
.L_x_2310:
        /* <DEDUP_REMOVED lines=59> */
.L_x_2313:
[----:B------:R-:W-:Y:S05]  /*60c0*/  BSYNC B0 ;  /* 0x0000000000007941 */ /* 0x000fea0003800000 */
.L_x_2312:
[----:B------:R-:W-:Y:S11]  /*60d0*/  ISETP.GE.AND P0, PT, R229, c[0x0][0x1d4], PT ;  /* 0x00007500e5007a0c */ /* 0x000ff60003f06270 */
[----:B------:R-:W-:Y:S02]  /*60e0*/  @!UPT UIADD3 URZ, URZ, URZ, URZ ;  /* 0x0000003f3f3ff290 */ /* 0x000fe4000fffe03f */
[----:B------:R-:W-:-:S05]  /*60f0*/  @P0 BRA `(.L_x_2307) ;  /* 0x00002ed000000947 */ /* 0x000fca0003800000 */
[----:B--2---:R-:W2:Y:S01]  /*6100*/  LDS.128 R8, [R223+0xf880] ;  /* 0x00f88000df087984 */ /* 0x004ea20000000c00 */
[C---:B---3--:R-:W-:Y:S02]  /*6110*/  LEA R24, P0, R229.reuse, R32, 0x1 ;  /* 0x00000020e5187211 */ /* 0x048fe400078008ff */
        /* <DEDUP_REMOVED lines=52> */
[----:B------:R2:W-:Y:S01]  /*6460*/  ST.E.128 [R24.64], R8 ;  /* 0x0000000818007985 */ /* 0x0005e2000c101d0a */
[----:B------:R-:W-:-:S05]  /*6470*/  BRA `(.L_x_2307) ;  /* 0x00002b5000007947 */ /* 0x000fca0003800000 */
.L_x_2294:
        /* <DEDUP_REMOVED lines=36> */
.L_x_2315:
[----:B------:R-:W-:Y:S05]  /*66c0*/  BSYNC B0 ;  /* 0x0000000000007941 */ /* 0x000fea0003800000 */
.L_x_2314:
        /* <DEDUP_REMOVED lines=64> */
.L_x_2317:
[----:B------:R-:W-:Y:S05]  /*6ad0*/  BSYNC B0 ;  /* 0x0000000000007941 */ /* 0x000fea0003800000 */
.L_x_2316:
[----:B------:R-:W-:Y:S01]  /*6ae0*/  IADD3 R74, -R75, c[0x0][0x1d4], RZ ;  /* 0x000075004b4a7a10 */ /* 0x000fe20007ffe1ff */
[----:B-----5:R-:W-:Y:S01]  /*6af0*/  IMAD.MOV.U32 R6, RZ, RZ, R66 ;  /* 0x000000ffff067224 */ /* 0x020fe200078e0042 */
[----:B------:R2:W3:Y:S01]  /*6b00*/  SHFL.IDX PT, R77, R81, RZ, 0x181f ;  /* 0x00181fff514d7589 */ /* 0x0004e200000e0000 */
[----:B------:R-:W-:Y:S01]  /*6b10*/  IMAD.MOV.U32 R5, RZ, RZ, R67 ;  /* 0x000000ffff057224 */ /* 0x000fe200078e0043 */
[----:B------:R-:W-:Y:S01]  /*6b20*/  BSSY B1, `(.L_x_2318) ;  /* 0x0000115000017945 */ /* 0x000fe20003800000 */
[----:B-1----:R-:W-:Y:S01]  /*6b30*/  IMAD.MOV.U32 R3, RZ, RZ, R64 ;  /* 0x000000ffff037224 */ /* 0x002fe200078e0040 */
[----:B------:R-:W-:Y:S01]  /*6b40*/  PRMT R71, R6, 0x7610, R71 ;  /* 0x0000761006477816 */ /* 0x000fe20000000047 */
[----:B------:R-:W-:Y:S02]  /*6b50*/  IMAD.MOV.U32 R2, RZ, RZ, R65 ;  /* 0x000000ffff027224 */ /* 0x000fe400078e0041 */
[----:B------:R-:W-:Y:S01]  /*6b60*/  IMAD.MOV.U32 R6, RZ, RZ, R62 ;  /* 0x000000ffff067224 */ /* 0x000fe200078e003e */
[----:B------:R-:W-:Y:S01]  /*6b70*/  PRMT R70, R3, 0x5410, R5 ;  /* 0x0000541003467816 */ /* 0x000fe20000000005 */
[----:B------:R2:W1:Y:S01]  /*6b80*/  SHFL.IDX PT, R76, R82, RZ, 0x181f ;  /* 0x00181fff524c7589 */ /* 0x00046200000e0000 */
        /* <DEDUP_REMOVED lines=23> */
[C---:B------:R-:W-:Y:S01]  /*6d00*/  IMAD.SHL.U32 R151, R145.reuse, 0x40, RZ ;  /* 0x0000004091977824 */ /* 0x040fe200078e00ff */
[----:B------:R-:W-:Y:S01]  /*6d10*/  BSSY B0, `(.L_x_2320) ;  /* 0x000007c000007945 */ /* 0x000fe20003800000 */
[----:B------:R-:W-:Y:S03]  /*6d20*/  IMAD.SHL.U32 R152, R145, 0x40, RZ ;  /* 0x0000004091987824 */ /* 0x000fe600078e00ff */
[----:B------:R-:W-:Y:S02]  /*6d30*/  LOP3.LUT R151, R151, 0x1c0, RZ, 0xc0, !PT ;  /* 0x000001c097977812 */ /* 0x000fe400078ec0ff */
[----:B------:R-:W-:Y:S02]  /*6d40*/  LOP3.LUT R152, R152, 0x1c0, RZ, 0xc0, !PT ;  /* 0x000001c098987812 */ /* 0x000fe400078ec0ff */
[----:B------:R-:W-:Y:S03]  /*6d50*/  SHF.R.U32.HI R151, RZ, 0x3, R151 ;  /* 0x00000003ff977819 */ /* 0x000fe60000011697 */
[----:B------:R-:W-:-:S05]  /*6d60*/  @P0 BRA `(.L_x_2321) ;  /* 0x0000076000000947 */ /* 0x000fca0003800000 */
[----:B------:R-:W-:Y:S01]  /*6d70*/  SEL R2, R75, R74, !P1 ;  /* 0x0000004a4b027207 */ /* 0x000fe20004800000 */
[----:B------:R-:W1:Y:S01]  /*6d80*/  LDS.128 R20, [R124+0xa080] ;  /* 0x00a080007c147984 */ /* 0x000e620000000c00 */
[----:B------:R-:W-:Y:S02]  /*6d90*/  ISETP.GE.AND P0, PT, R140, c[0x0][0x27c], PT ;  /* 0x00009f008c007a0c */ /* 0x000fe40003f06270 */
[----:B------:R-:W-:Y:S04]  /*6da0*/  SHF.R.S32.HI R3, RZ, 0x1f, R2 ;  /* 0x0000001fff037819 */ /* 0x000fe80000011402 */
[----:B------:R-:W-:Y:S04]  /*6db0*/  LEA.HI R2, R3, R2, RZ, 0x4 ;  /* 0x0000000203027211 */ /* 0x000fe800078f20ff */
[----:B------:R-:W-:Y:S03]  /*6dc0*/  LEA.HI.SX32 R2, R2, R73, 0x1c ;  /* 0x0000004902027211 */ /* 0x000fe600078fe2ff */
[--C-:B------:R-:W-:Y:S01]  /*6dd0*/  @!P0 SHF.R.U32.HI R43, RZ, 0x10, R45.reuse ;  /* 0x00000010ff2b8819 */ /* 0x100fe2000001162d */
[----:B------:R-:W-:Y:S01]  /*6de0*/  @!P0 HADD2.F32 R40, -RZ, R40.H0_H0 ;  /* 0x20000028ff288230 */ /* 0x000fe20000004100 */
[----:B------:R-:W-:Y:S01]  /*6df0*/  SHF.R.S32.HI R3, RZ, 0x1f, R2 ;  /* 0x0000001fff037819 */ /* 0x000fe20000011402 */
[----:B------:R-:W-:Y:S01]  /*6e00*/  @!P0 HADD2.F32 R41, -RZ, R41.H0_H0 ;  /* 0x20000029ff298230 */ /* 0x000fe20000004100 */
[----:B------:R-:W-:Y:S01]  /*6e10*/  SHF.L.U32 R78, R2, 0x3, RZ ;  /* 0x00000003024e7819 */ /* 0x000fe200000006ff */
[----:B------:R-:W-:Y:S01]  /*6e20*/  @!P0 HADD2.F32 R43, -RZ, R43.H0_H0 ;  /* 0x2000002bff2b8230 */ /* 0x000fe20000004100 */
[----:B------:R-:W-:Y:S02]  /*6e30*/  LEA.HI R3, R3, R2, RZ, 0x3 ;  /* 0x0000000203037211 */ /* 0x000fe400078f18ff */
[----:B------:R-:W-:Y:S02]  /*6e40*/  @!P0 SHF.R.U64 R44, R44, 0x10, R45 ;  /* 0x000000102c2c8819 */ /* 0x000fe4000000122d */
[----:B------:R-:W-:Y:S02]  /*6e50*/  SHF.R.S32.HI R2, RZ, 0x3, R3 ;  /* 0x00000003ff027819 */ /* 0x000fe40000011403 */
[----:B------:R-:W-:Y:S02]  /*6e60*/  LOP3.LUT R3, R152, 0x38, R78, 0xf8, !PT ;  /* 0x0000003898037812 */ /* 0x000fe400078ef84e */
[----:B------:R-:W-:Y:S01]  /*6e70*/  @!P0 SHF.R.U64 R8, R8, 0x10, R9 ;  /* 0x0000001008088819 */ /* 0x000fe20000001209 */
[----:B------:R-:W-:Y:S01]  /*6e80*/  IMAD R2, R2, 0xc00, R7 ;  /* 0x00000c0002027824 */ /* 0x000fe200078e0207 */
[----:B------:R-:W-:Y:S02]  /*6e90*/  LOP3.LUT R3, R3, R151, RZ, 0x3c, !PT ;  /* 0x0000009703037212 */ /* 0x000fe400078e3cff */
[----:B------:R-:W-:Y:S01]  /*6ea0*/  @!P0 SHF.R.U64 R46, R46, 0x10, R47 ;  /* 0x000000102e2e8819 */ /* 0x000fe2000000122f */
[----:B------:R-:W-:Y:S02]  /*6eb0*/  @!P0 HADD2.F32 R8, -RZ, R8.H0_H0 ;  /* 0x20000008ff088230 */ /* 0x000fe40000004100 */
        /* <DEDUP_REMOVED lines=8> */
[CC--:B-1----:R-:W-:Y:S02]  /*6f40*/  @!P0 FMUL.FTZ R2, R5.reuse, R3.reuse ;  /* 0x0000000305028220 */ /* 0x0c2fe40000410000 */
        /* <DEDUP_REMOVED lines=12> */
[----:B------:R-:W-:Y:S04]  /*7010*/  @!P0 FMUL.FTZ R45, R40, R3 ;  /* 0x00000003282d8220 */ /* 0x000fe80000410000 */
[C---:B------:R-:W-:Y:S02]  /*7020*/  @!P0 FFMA.FTZ R79, R5.reuse, R41, -R45 ;  /* 0x00000029054f8223 */ /* 0x040fe4000001082d */
[----:B------:R-:W-:Y:S01]  /*7030*/  @!P0 FMUL.FTZ R5, R5, R3 ;  /* 0x0000000305058220 */ /* 0x000fe20000410000 */
[----:B------:R-:W-:Y:S01]  /*7040*/  @!P0 HADD2.F32 R3, -RZ, R6.H1_H1 ;  /* 0x30000006ff038230 */ /* 0x000fe20000004100 */
[----:B------:R-:W-:Y:S04]  /*7050*/  @!P0 FMUL.FTZ R6, R42, R9 ;  /* 0x000000092a068220 */ /* 0x000fe80000410000 */
[C---:B------:R-:W-:Y:S02]  /*7060*/  @!P0 FFMA.FTZ R45, R3.reuse, R43, -R6 ;  /* 0x0000002b032d8223 */ /* 0x040fe40000010806 */
[----:B------:R-:W-:Y:S01]  /*7070*/  @!P0 FMUL.FTZ R6, R3, R9 ;  /* 0x0000000903068220 */ /* 0x000fe20000410000 */
[----:B------:R-:W-:Y:S02]  /*7080*/  @!P0 HADD2.F32 R9, -RZ, R44.H0_H0 ;  /* 0x2000002cff098230 */ /* 0x000fe40000004100 */
[----:B------:R-:W-:Y:S01]  /*7090*/  @!P0 HADD2.F32 R3, -RZ, R13.H1_H1 ;  /* 0x3000000dff038230 */ /* 0x000fe20000004100 */
[----:B------:R-:W-:Y:S01]  /*70a0*/  @!P0 FMUL.FTZ R13, R14, R8 ;  /* 0x000000080e0d8220 */ /* 0x000fe20000410000 */
[----:B------:R-:W-:Y:S01]  /*70b0*/  @!P0 F2FP.PACK_AB R56, R45, R79 ;  /* 0x0000004f2d38823e */ /* 0x000fe200000000ff */
[----:B------:R-:W-:Y:S02]  /*70c0*/  @!P0 IMAD.MOV.U32 R45, RZ, RZ, R54 ;  /* 0x000000ffff2d8224 */ /* 0x000fe400078e0036 */
[CC--:B------:R-:W-:Y:S01]  /*70d0*/  @!P0 FFMA.FTZ R13, R3.reuse, R9.reuse, -R13 ;  /* 0x00000009030d8223 */ /* 0x0c0fe2000001080d */
[----:B------:R-:W-:Y:S01]  /*70e0*/  @!P0 MOV R21, R56 ;  /* 0x0000003800158202 */ /* 0x000fe20000000f00 */
        /* <DEDUP_REMOVED lines=11> */
[----:B------:R-:W-:Y:S01]  /*71a0*/  @!P0 HADD2.F32 R41, -RZ, R38.H1_H1 ;  /* 0x30000026ff298230 */ /* 0x000fe20000004100 */
[----:B------:R-:W-:Y:S01]  /*71b0*/  @!P0 MOV R43, R55 ;  /* 0x00000037002b8202 */ /* 0x000fe20000000f00 */
[----:B------:R-:W-:Y:S01]  /*71c0*/  @!P0 HADD2.F32 R9, -RZ, R13.H0_H0 ;  /* 0x2000000dff098230 */ /* 0x000fe20000004100 */
[-C--:B------:R-:W-:Y:S01]  /*71d0*/  @!P0 FMUL.FTZ R42, R40, R8.reuse ;  /* 0x00000008282a8220 */ /* 0x080fe20000410000 */
[----:B------:R-:W-:Y:S01]  /*71e0*/  @!P0 SHF.R.U32.HI R14, RZ, 0x10, R11 ;  /* 0x00000010ff0e8819 */ /* 0x000fe2000001160b */
[----:B------:R-:W-:Y:S01]  /*71f0*/  @!P0 HADD2.F32 R15, -RZ, R15.H0_H0 ;  /* 0x2000000fff0f8230 */ /* 0x000fe20000004100 */
[----:B------:R-:W-:Y:S01]  /*7200*/  @!P0 MOV R11, R23 ;  /* 0x00000017000b8202 */ /* 0x000fe20000000f00 */
[C---:B------:R-:W-:Y:S01]  /*7210*/  @!P0 FMUL.FTZ R8, R9.reuse, R8 ;  /* 0x0000000809088220 */ /* 0x040fe20000410000 */
[----:B------:R-:W-:Y:S01]  /*7220*/  @!P0 F2FP.PACK_AB R5, R6, R5 ;  /* 0x000000050605823e */ /* 0x000fe200000000ff */
[-C--:B------:R-:W-:Y:S01]  /*7230*/  @!P0 FFMA.FTZ R79, R9, R41.reuse, -R42 ;  /* 0x00000029094f8223 */ /* 0x080fe2000001082a */
[----:B------:R-:W-:Y:S01]  /*7240*/  @!P0 HADD2.F32 R42, -RZ, R57.H0_H0 ;  /* 0x20000039ff2a8230 */ /* 0x000fe20000004100 */
[----:B------:R-:W-:Y:S01]  /*7250*/  @!P0 FFMA.FTZ R8, R40, R41, R8 ;  /* 0x0000002928088223 */ /* 0x000fe20000010008 */
[----:B------:R-:W-:Y:S01]  /*7260*/  @!P0 HADD2.F32 R41, -RZ, R43.H0_H0 ;  /* 0x2000002bff298230 */ /* 0x000fe20000004100 */
[----:B------:R-:W-:Y:S01]  /*7270*/  @!P0 IMAD.MOV.U32 R53, RZ, RZ, R5 ;  /* 0x000000ffff358224 */ /* 0x000fe200078e0005 */
[----:B------:R-:W-:Y:S01]  /*7280*/  @!P0 SHF.R.U32.HI R40, RZ, 0x10, R47 ;  /* 0x00000010ff288819 */ /* 0x000fe2000001162f */
[----:B------:R-:W-:Y:S01]  /*7290*/  @!P0 HADD2.F32 R9, -RZ, R11.H0_H0 ;  /* 0x2000000bff098230 */ /* 0x000fe20000004100 */
[----:B------:R-:W-:Y:S01]  /*72a0*/  @!P0 F2FP.PACK_AB R2, R3, R2 ;  /* 0x000000020302823e */ /* 0x000fe200000000ff */
[-C--:B------:R-:W-:Y:S01]  /*72b0*/  @!P0 FMUL.FTZ R44, R41, R10.reuse ;  /* 0x0000000a292c8220 */ /* 0x080fe20000410000 */
[----:B------:R-:W-:Y:S02]  /*72c0*/  @!P0 HADD2.F32 R14, -RZ, R14.H0_H0 ;  /* 0x2000000eff0e8230 */ /* 0x000fe40000004100 */
[C---:B------:R-:W-:Y:S01]  /*72d0*/  @!P0 FMUL.FTZ R10, R9.reuse, R10 ;  /* 0x0000000a090a8220 */ /* 0x040fe20000410000 */
[----:B------:R-:W-:Y:S01]  /*72e0*/  @!P0 HADD2.F32 R43, -RZ, R43.H1_H1 ;  /* 0x3000002bff2b8230 */ /* 0x000fe20000004100 */
[----:B------:R-:W-:Y:S01]  /*72f0*/  @!P0 FFMA.FTZ R47, R9, R42, -R44 ;  /* 0x0000002a092f8223 */ /* 0x000fe2000001082c */
[----:B------:R-:W-:Y:S01]  /*7300*/  @!P0 HADD2.F32 R44, -RZ, R40.H0_H0 ;  /* 0x20000028ff2c8230 */ /* 0x000fe20000004100 */
[----:B------:R-:W-:Y:S01]  /*7310*/  @!P0 MOV R52, R2 ;  /* 0x0000000200348202 */ /* 0x000fe20000000f00 */
[----:B------:R-:W-:Y:S01]  /*7320*/  @!P0 HADD2.F32 R11, -RZ, R11.H1_H1 ;  /* 0x3000000bff0b8230 */ /* 0x000fe20000004100 */
[----:B------:R-:W-:Y:S01]  /*7330*/  @!P0 FMUL.FTZ R9, R43, R14 ;  /* 0x0000000e2b098220 */ /* 0x000fe20000410000 */
[----:B------:R-:W-:Y:S03]  /*7340*/  @!P0 HADD2.F32 R40, -RZ, R45.H1_H1 ;  /* 0x3000002dff288230 */ /* 0x000fe60000004100 */
[C---:B------:R-:W-:Y:S01]  /*7350*/  @!P0 FFMA.FTZ R45, R11.reuse, R44, -R9 ;  /* 0x0000002c0b2d8223 */ /* 0x040fe20000010809 */
[----:B------:R-:W-:Y:S01]  /*7360*/  @!P0 HADD2.F32 R9, -RZ, R13.H1_H1 ;  /* 0x3000000dff098230 */ /* 0x000fe20000004100 */
[----:B------:R-:W-:Y:S01]  /*7370*/  @!P0 FMUL.FTZ R11, R11, R14 ;  /* 0x0000000e0b0b8220 */ /* 0x000fe20000410000 */
[----:B------:R-:W-:Y:S01]  /*7380*/  @!P0 HADD2.F32 R14, -RZ, R46.H0_H0 ;  /* 0x2000002eff0e8230 */ /* 0x000fe20000004100 */
[CC--:B------:R-:W-:Y:S04]  /*7390*/  @!P0 FMUL.FTZ R13, R40.reuse, R15.reuse ;  /* 0x0000000f280d8220 */ /* 0x0c0fe80000410000 */
[CC--:B------:R-:W-:Y:S02]  /*73a0*/  @!P0 FFMA.FTZ R13, R9.reuse, R14.reuse, -R13 ;  /* 0x0000000e090d8223 */ /* 0x0c0fe4000001080d */
[----:B------:R-:W-:Y:S01]  /*73b0*/  @!P0 FMUL.FTZ R9, R9, R15 ;  /* 0x0000000f09098220 */ /* 0x000fe20000410000 */
[----:B------:R-:W-:Y:S02]  /*73c0*/  @!P0 F2FP.PACK_AB R15, R45, R47 ;  /* 0x0000002f2d0f823e */ /* 0x000fe400000000ff */
[----:B------:R-:W-:Y:S01]  /*73d0*/  @!P0 F2FP.PACK_AB R13, R13, R79 ;  /* 0x0000004f0d0d823e */ /* 0x000fe200000000ff */
[----:B------:R-:W-:Y:S01]  /*73e0*/  @!P0 FFMA.FTZ R9, R40, R14, R9 ;  /* 0x0000000e28098223 */ /* 0x000fe20000010009 */
[----:B------:R-:W-:Y:S01]  /*73f0*/  @!P0 MOV R23, R15 ;  /* 0x0000000f00178202 */ /* 0x000fe20000000f00 */
[----:B------:R-:W-:Y:S02]  /*7400*/  @!P0 FFMA.FTZ R10, R41, R42, R10 ;  /* 0x0000002a290a8223 */ /* 0x000fe4000001000a */
[----:B------:R-:W-:Y:S01]  /*7410*/  @!P0 FFMA.FTZ R11, R43, R44, R11 ;  /* 0x0000002c2b0b8223 */ /* 0x000fe2000001000b */
[----:B------:R-:W-:Y:S01]  /*7420*/  @!P0 F2FP.PACK_AB R8, R9, R8 ;  /* 0x000000080908823e */ /* 0x000fe200000000ff */
[----:B------:R-:W-:Y:S03]  /*7430*/  @!P0 IMAD.MOV.U32 R22, RZ, RZ, R13 ;  /* 0x000000ffff168224 */ /* 0x000fe600078e000d */
        /* <DEDUP_REMOVED lines=9> */
.L_x_2321:
[----:B------:R-:W-:Y:S05]  /*74d0*/  BSYNC B0 ;  /* 0x0000000000007941 */ /* 0x000fea0003800000 */
.L_x_2320:
[----:B------:R-:W-:Y:S11]  /*74e0*/  ISETP.GE.AND P0, PT, R144, c[0x0][0x1d4], PT ;  /* 0x0000750090007a0c */ /* 0x000ff60003f06270 */
[----:B------:R-:W-:Y:S02]  /*74f0*/  @!UPT UIADD3 URZ, URZ, URZ, URZ ;  /* 0x0000003f3f3ff290 */ /* 0x000fe4000fffe03f */
[----:B------:R-:W-:-:S05]  /*7500*/  @P0 BRA `(.L_x_2319) ;  /* 0x0000076000000947 */ /* 0x000fca0003800000 */
[----:B-1----:R-:W-:Y:S01]  /*7510*/  SEL R2, R75, R74, !P2 ;  /* 0x0000004a4b027207 */ /* 0x002fe20005000000 */
[----:B------:R-:W1:Y:S01]  /*7520*/  LDS.128 R20, [R123+0xa080] ;  /* 0x00a080007b147984 */ /* 0x000e620000000c00 */
[----:B------:R-:W-:Y:S02]  /*7530*/  ISETP.GE.AND P0, PT, R144, c[0x0][0x27c], PT ;  /* 0x00009f0090007a0c */ /* 0x000fe40003f06270 */
[----:B------:R-:W-:Y:S04]  /*7540*/  SHF.R.S32.HI R3, RZ, 0x1f, R2 ;  /* 0x0000001fff037819 */ /* 0x000fe80000011402 */
[----:B------:R-:W-:Y:S04]  /*7550*/  LEA.HI R2, R3, R2, RZ, 0x4 ;  /* 0x0000000203027211 */ /* 0x000fe800078f20ff */
[----:B------:R-:W-:Y:S03]  /*7560*/  LEA.HI.SX32 R2, R2, R72, 0x1c ;  /* 0x0000004802027211 */ /* 0x000fe600078fe2ff */
[----:B------:R-:W-:Y:S01]  /*7570*/  @!P0 SHF.R.U64 R5, R16, 0x10, R17 ;  /* 0x0000001010058819 */ /* 0x000fe20000001211 */
[----:B------:R-:W-:Y:S01]  /*7580*/  @!P0 HADD2.F32 R11, -RZ, R57.H1_H1 ;  /* 0x30000039ff0b8230 */ /* 0x000fe20000004100 */
[----:B------:R-:W-:Y:S01]  /*7590*/  SHF.R.S32.HI R3, RZ, 0x1f, R2 ;  /* 0x0000001fff037819 */ /* 0x000fe20000011402 */
[----:B------:R-:W-:Y:S01]  /*75a0*/  @!P0 HADD2.F32 R40, -RZ, R59.H0_H0 ;  /* 0x2000003bff288230 */ /* 0x000fe20000004100 */
[----:B------:R-:W-:Y:S01]  /*75b0*/  SHF.L.U32 R52, R2, 0x3, RZ ;  /* 0x0000000302347819 */ /* 0x000fe200000006ff */
[----:B------:R-:W-:Y:S01]  /*75c0*/  @!P0 HADD2.F32 R8, -RZ, R5.H0_H0 ;  /* 0x20000005ff088230 */ /* 0x000fe20000004100 */
[----:B------:R-:W-:Y:S02]  /*75d0*/  LEA.HI R3, R3, R2, RZ, 0x3 ;  /* 0x0000000203037211 */ /* 0x000fe400078f18ff */
[----:B------:R-:W-:Y:S02]  /*75e0*/  @!P0 SHF.R.U64 R14, R48, 0x10, R49 ;  /* 0x00000010300e8819 */ /* 0x000fe40000001231 */
[----:B------:R-:W-:Y:S02]  /*75f0*/  SHF.R.S32.HI R2, RZ, 0x3, R3 ;  /* 0x00000003ff027819 */ /* 0x000fe40000011403 */
[----:B------:R-:W-:Y:S01]  /*7600*/  LOP3.LUT R3, R152, 0x38, R52, 0xf8, !PT ;  /* 0x0000003898037812 */ /* 0x000fe200078ef834 */
[----:B------:R-:W-:Y:S01]  /*7610*/  @!P0 HADD2.F32 R14, -RZ, R14.H0_H0 ;  /* 0x2000000eff0e8230 */ /* 0x000fe20000004100 */
[----:B------:R-:W-:Y:S01]  /*7620*/  @!P0 SHF.R.U32.HI R10, RZ, 0x10, R17 ;  /* 0x00000010ff0a8819 */ /* 0x000fe20000011611 */
[----:B------:R-:W-:Y:S01]  /*7630*/  IMAD R2, R2, 0xc00, R7 ;  /* 0x00000c0002027824 */ /* 0x000fe200078e0207 */
[----:B------:R-:W-:Y:S02]  /*7640*/  LOP3.LUT R3, R3, R151, RZ, 0x3c, !PT ;  /* 0x0000009703037212 */ /* 0x000fe400078e3cff */
[--C-:B------:R-:W-:Y:S01]  /*7650*/  @!P0 SHF.R.U32.HI R15, RZ, 0x10, R19.reuse ;  /* 0x00000010ff0f8819 */ /* 0x100fe20000011613 */
[----:B------:R-:W-:Y:S01]  /*7660*/  @!P0 HADD2.F32 R10, -RZ, R10.H0_H0 ;  /* 0x2000000aff0a8230 */ /* 0x000fe20000004100 */
[----:B------:R-:W-:Y:S01]  /*7670*/  @!P0 SHF.R.U64 R18, R18, 0x10, R19 ;  /* 0x0000001012128819 */ /* 0x000fe20000001213 */
[----:B------:R-:W-:Y:S01]  /*7680*/  IMAD.IADD R2, R2, 0x1, R3 ;  /* 0x0000000102027824 */ /* 0x000fe200078e0203 */
[----:B------:R-:W-:Y:S01]  /*7690*/  @!P0 HADD2.F32 R3, -RZ, R32.H1_H1 ;  /* 0x30000020ff038230 */ /* 0x000fe20000004100 */
[----:B------:R-:W-:Y:S01]  /*76a0*/  @!P0 SHF.R.U32.HI R17, RZ, 0x10, R49 ;  /* 0x00000010ff118819 */ /* 0x000fe20000011631 */
[----:B------:R-:W-:Y:S01]  /*76b0*/  @!P0 HADD2.F32 R32, -RZ, R58.H1_H1 ;  /* 0x3000003aff208230 */ /* 0x000fe20000004100 */
[--C-:B------:R-:W-:Y:S02]  /*76c0*/  @!P0 SHF.R.U32.HI R42, RZ, 0x10, R51.reuse ;  /* 0x00000010ff2a8819 */ /* 0x100fe40000011633 */
[----:B------:R-:W-:Y:S01]  /*76d0*/  SHF.L.U32 R2, R2, 0x1, RZ ;  /* 0x0000000102027819 */ /* 0x000fe200000006ff */
[----:B------:R-:W-:Y:S01]  /*76e0*/  @!P0 HADD2.F32 R17, -RZ, R17.H0_H0 ;  /* 0x20000011ff118230 */ /* 0x000fe20000004100 */
[----:B------:R-:W-:Y:S01]  /*76f0*/  @!P0 SHF.R.U64 R50, R50, 0x10, R51 ;  /* 0x0000001032328819 */ /* 0x000fe20000001233 */
[----:B------:R-:W-:Y:S02]  /*7700*/  @!P0 HADD2.F32 R42, -RZ, R42.H0_H0 ;  /* 0x2000002aff2a8230 */ /* 0x000fe40000004100 */
[----:B------:R1:W2:Y:S02]  /*7710*/  LDS.128 R44, [R2+0xa080] ;  /* 0x00a08000022c7984 */ /* 0x0002a40000000c00 */
[----:B-1----:R-:W-:Y:S05]  /*7720*/  @!P0 IMAD.MOV.U32 R2, RZ, RZ, R20 ;  /* 0x000000ffff028224 */ /* 0x002fea00078e0014 */
[--C-:B------:R-:W-:Y:S02]  /*7730*/  @!P0 HADD2.F32 R6, -RZ, R2.reuse.H0_H0 ;  /* 0x20000002ff068230 */ /* 0x100fe40000004100 */
[----:B------:R-:W-:Y:S03]  /*7740*/  @!P0 HADD2.F32 R5, -RZ, R2.H1_H1 ;  /* 0x30000002ff058230 */ /* 0x000fe60000004100 */
[C---:B------:R-:W-:Y:S02]  /*7750*/  @!P0 FMUL.FTZ R2, R6.reuse, R3 ;  /* 0x0000000306028220 */ /* 0x040fe40000410000 */
[----:B--2---:R-:W-:Y:S01]  /*7760*/  @!P0 IMAD.MOV.U32 R43, RZ, RZ, R46 ;  /* 0x000000ffff2b8224 */ /* 0x004fe200078e002e */
[----:B------:R-:W-:Y:S02]  /*7770*/  @!P0 MOV R13, R44 ;  /* 0x0000002c000d8202 */ /* 0x000fe40000000f00 */
[----:B------:R-:W-:Y:S03]  /*7780*/  @!P0 MOV R41, R47 ;  /* 0x0000002f00298202 */ /* 0x000fe60000000f00 */
[--C-:B------:R-:W-:Y:S02]  /*7790*/  @!P0 HADD2.F32 R9, -RZ, R13.reuse.H0_H0 ;  /* 0x2000000dff098230 */ /* 0x100fe40000004100 */
[----:B------:R-:W-:Y:S03]  /*77a0*/  @!P0 HADD2.F32 R13, -RZ, R13.H1_H1 ;  /* 0x3000000dff0d8230 */ /* 0x000fe60000004100 */
[----:B------:R-:W-:Y:S02]  /*77b0*/  @!P0 FMUL.FTZ R19, R9, R3 ;  /* 0x0000000309138220 */ /* 0x000fe40000410000 */
[-C--:B------:R-:W-:Y:S02]  /*77c0*/  @!P0 FMUL.FTZ R16, R13, R8.reuse ;  /* 0x000000080d108220 */ /* 0x080fe40000410000 */
[C---:B------:R-:W-:Y:S02]  /*77d0*/  @!P0 FMUL.FTZ R3, R5.reuse, R8 ;  /* 0x0000000805038220 */ /* 0x040fe40000410000 */
[----:B------:R-:W-:Y:S02]  /*77e0*/  @!P0 IMAD.MOV.U32 R8, RZ, RZ, R45 ;  /* 0x000000ffff088224 */ /* 0x000fe400078e002d */
[----:B------:R-:W-:Y:S01]  /*77f0*/  @!P0 FFMA.FTZ R57, R6, R11, -R19 ;  /* 0x0000000b06398223 */ /* 0x000fe20000010813 */
[----:B------:R-:W-:Y:S01]  /*7800*/  @!P0 MOV R6, R21 ;  /* 0x0000001500068202 */ /* 0x000fe20000000f00 */
[-C--:B------:R-:W-:Y:S01]  /*7810*/  @!P0 FFMA.FTZ R56, R5, R14.reuse, -R16 ;  /* 0x0000000e05388223 */ /* 0x080fe20000010810 */
[--C-:B------:R-:W-:Y:S01]  /*7820*/  @!P0 HADD2.F32 R16, -RZ, R8.reuse.H1_H1 ;  /* 0x30000008ff108230 */ /* 0x100fe20000004100 */
[----:B------:R-:W-:Y:S01]  /*7830*/  @!P0 FFMA.FTZ R2, R9, R11, R2 ;  /* 0x0000000b09028223 */ /* 0x000fe20000010002 */
[----:B------:R-:W-:Y:S01]  /*7840*/  @!P0 HADD2.F32 R5, -RZ, R33.H0_H0 ;  /* 0x20000021ff058230 */ /* 0x000fe20000004100 */
[----:B------:R-:W-:Y:S01]  /*7850*/  @!P0 FFMA.FTZ R3, R13, R14, R3 ;  /* 0x0000000e0d038223 */ /* 0x000fe20000010003 */
[----:B------:R-:W-:Y:S01]  /*7860*/  @!P0 HADD2.F32 R11, -RZ, R8.H0_H0 ;  /* 0x20000008ff0b8230 */ /* 0x000fe20000004100 */
[----:B------:R-:W-:Y:S01]  /*7870*/  @!P0 FMUL.FTZ R14, R16, R10 ;  /* 0x0000000a100e8220 */ /* 0x000fe20000410000 */
[----:B------:R-:W-:Y:S02]  /*7880*/  @!P0 HADD2.F32 R8, -RZ, R6.H1_H1 ;  /* 0x30000006ff088230 */ /* 0x000fe40000004100 */
[----:B------:R-:W-:Y:S01]  /*7890*/  @!P0 HADD2.F32 R13, -RZ, R58.H0_H0 ;  /* 0x2000003aff0d8230 */ /* 0x000fe20000004100 */
[----:B------:R-:W-:Y:S01]  /*78a0*/  @!P0 F2FP.PACK_AB R2, R3, R2 ;  /* 0x000000020302823e */ /* 0x000fe200000000ff */
[----:B------:R-:W-:Y:S01]  /*78b0*/  @!P0 HADD2.F32 R9, -RZ, R6.H0_H0 ;  /* 0x20000006ff098230 */ /* 0x000fe20000004100 */
[----:B------:R-:W-:Y:S01]  /*78c0*/  @!P0 FMUL.FTZ R6, R11, R5 ;  /* 0x000000050b068220 */ /* 0x000fe20000410000 */
[----:B------:R-:W-:Y:S01]  /*78d0*/  @!P0 HADD2.F32 R19, -RZ, R43.H0_H0 ;  /* 0x2000002bff138230 */ /* 0x000fe20000004100 */
[C---:B------:R-:W-:Y:S01]  /*78e0*/  @!P0 FFMA.FTZ R54, R8.reuse, R17, -R14 ;  /* 0x0000001108368223 */ /* 0x040fe2000001080e */
[----:B------:R-:W-:Y:S01]  /*78f0*/  @!P0 MOV R14, R22 ;  /* 0x00000016000e8202 */ /* 0x000fe20000000f00 */
[C---:B------:R-:W-:Y:S01]  /*7900*/  @!P0 FMUL.FTZ R5, R9.reuse, R5 ;  /* 0x0000000509058220 */ /* 0x040fe20000410000 */
[----:B------:R-:W-:Y:S01]  /*7910*/  @!P0 MOV R44, R2 ;  /* 0x00000002002c8202 */ /* 0x000fe20000000f00 */
[-C--:B------:R-:W-:Y:S02]  /*7920*/  @!P0 FFMA.FTZ R55, R9, R13.reuse, -R6 ;  /* 0x0000000d09378223 */ /* 0x080fe40000010806 */
[----:B------:R-:W-:Y:S01]  /*7930*/  @!P0 FMUL.FTZ R6, R8, R10 ;  /* 0x0000000a08068220 */ /* 0x000fe20000410000 */
[----:B------:R-:W-:Y:S01]  /*7940*/  @!P0 HADD2.F32 R8, -RZ, R33.H1_H1 ;  /* 0x30000021ff088230 */ /* 0x000fe20000004100 */
[----:B------:R-:W-:Y:S01]  /*7950*/  @!P0 FFMA.FTZ R5, R11, R13, R5 ;  /* 0x0000000d0b058223 */ /* 0x000fe20000010005 */
[----:B------:R-:W-:Y:S01]  /*7960*/  @!P0 HADD2.F32 R9, -RZ, R14.H0_H0 ;  /* 0x2000000eff098230 */ /* 0x000fe20000004100 */
[----:B------:R-:W-:Y:S01]  /*7970*/  @!P0 IMAD.MOV.U32 R13, RZ, RZ, R23 ;  /* 0x000000ffff0d8224 */ /* 0x000fe200078e0017 */
[----:B------:R-:W-:Y:S01]  /*7980*/  @!P0 HADD2.F32 R11, -RZ, R34.H0_H0 ;  /* 0x20000022ff0b8230 */ /* 0x000fe20000004100 */
[-C--:B------:R-:W-:Y:S01]  /*7990*/  @!P0 FMUL.FTZ R10, R19, R8.reuse ;  /* 0x00000008130a8220 */ /* 0x080fe20000410000 */
[--C-:B------:R-:W-:Y:S01]  /*79a0*/  @!P0 HADD2.F32 R33, -RZ, R41.reuse.H0_H0 ;  /* 0x20000029ff218230 */ /* 0x100fe20000004100 */
[C---:B------:R-:W-:Y:S01]  /*79b0*/  @!P0 FMUL.FTZ R8, R9.reuse, R8 ;  /* 0x0000000809088220 */ /* 0x040fe20000410000 */
[----:B------:R-:W-:Y:S01]  /*79c0*/  @!P0 HADD2.F32 R41, -RZ, R41.H1_H1 ;  /* 0x30000029ff298230 */ /* 0x000fe20000004100 */
[----:B------:R-:W-:Y:S01]  /*79d0*/  @!P0 FFMA.FTZ R53, R9, R32, -R10 ;  /* 0x0000002009358223 */ /* 0x000fe2000001080a */
[----:B------:R-:W-:Y:S01]  /*79e0*/  @!P0 HADD2.F32 R10, -RZ, R13.H0_H0 ;  /* 0x2000000dff0a8230 */ /* 0x000fe20000004100 */
[----:B------:R-:W-:Y:S01]  /*79f0*/  @!P0 FMUL.FTZ R48, R33, R11 ;  /* 0x0000000b21308220 */ /* 0x000fe20000410000 */
[----:B------:R-:W-:Y:S01]  /*7a00*/  @!P0 HADD2.F32 R9, -RZ, R15.H0_H0 ;  /* 0x2000000fff098230 */ /* 0x000fe20000004100 */
[----:B------:R-:W-:Y:S01]  /*7a10*/  @!P0 FFMA.FTZ R6, R16, R17, R6 ;  /* 0x0000001110068223 */ /* 0x000fe20000010006 */
[----:B------:R-:W-:Y:S01]  /*7a20*/  @!P0 HADD2.F32 R15, -RZ, R43.H1_H1 ;  /* 0x3000002bff0f8230 */ /* 0x000fe20000004100 */
[----:B------:R-:W-:Y:S01]  /*7a30*/  @!P0 FFMA.FTZ R51, R10, R40, -R48 ;  /* 0x000000280a338223 */ /* 0x000fe20000010830 */
[----:B------:R-:W-:Y:S01]  /*7a40*/  @!P0 F2FP.PACK_AB R43, R56, R57 ;  /* 0x00000039382b823e */ /* 0x000fe200000000ff */
[----:B------:R-:W-:Y:S01]  /*7a50*/  @!P0 FMUL.FTZ R10, R10, R11 ;  /* 0x0000000b0a0a8220 */ /* 0x000fe20000410000 */
[----:B------:R-:W-:Y:S01]  /*7a60*/  @!P0 F2FP.PACK_AB R5, R6, R5 ;  /* 0x000000050605823e */ /* 0x000fe200000000ff */
[----:B------:R-:W-:Y:S01]  /*7a70*/  @!P0 FMUL.FTZ R48, R41, R9 ;  /* 0x0000000929308220 */ /* 0x000fe20000410000 */
[----:B------:R-:W-:Y:S01]  /*7a80*/  @!P0 MOV R20, R43 ;  /* 0x0000002b00148202 */ /* 0x000fe20000000f00 */
[----:B------:R-:W-:Y:S01]  /*7a90*/  @!P0 FFMA.FTZ R8, R19, R32, R8 ;  /* 0x0000002013088223 */ /* 0x000fe20000010008 */
[----:B------:R-:W-:Y:S01]  /*7aa0*/  @!P0 HADD2.F32 R11, -RZ, R13.H1_H1 ;  /* 0x3000000dff0b8230 */ /* 0x000fe20000004100 */
[----:B------:R-:W-:Y:S01]  /*7ab0*/  @!P0 IMAD.MOV.U32 R45, RZ, RZ, R5 ;  /* 0x000000ffff2d8224 */ /* 0x000fe200078e0005 */
[----:B------:R-:W-:Y:S02]  /*7ac0*/  @!P0 HADD2.F32 R13, -RZ, R18.H0_H0 ;  /* 0x20000012ff0d8230 */ /* 0x000fe40000004100 */
[----:B------:R-:W-:Y:S01]  /*7ad0*/  @!P0 HADD2.F32 R18, -RZ, R50.H0_H0 ;  /* 0x20000032ff128230 */ /* 0x000fe20000004100 */
[C---:B------:R-:W-:Y:S01]  /*7ae0*/  @!P0 FFMA.FTZ R49, R11.reuse, R42, -R48 ;  /* 0x0000002a0b318223 */ /* 0x040fe20000010830 */
[----:B------:R-:W-:Y:S01]  /*7af0*/  @!P0 F2FP.PACK_AB R48, R54, R55 ;  /* 0x000000373630823e */ /* 0x000fe200000000ff */
[----:B------:R-:W-:Y:S01]  /*7b00*/  @!P0 FMUL.FTZ R11, R11, R9 ;  /* 0x000000090b0b8220 */ /* 0x000fe20000410000 */
[----:B------:R-:W-:Y:S01]  /*7b10*/  @!P0 HADD2.F32 R9, -RZ, R14.H1_H1 ;  /* 0x3000000eff098230 */ /* 0x000fe20000004100 */
[----:B------:R-:W-:Y:S01]  /*7b20*/  @!P0 FMUL.FTZ R14, R15, R13 ;  /* 0x0000000d0f0e8220 */ /* 0x000fe20000410000 */
[----:B------:R-:W-:Y:S03]  /*7b30*/  @!P0 MOV R21, R48 ;  /* 0x0000003000158202 */ /* 0x000fe60000000f00 */
[-C--:B------:R-:W-:Y:S01]  /*7b40*/  @!P0 FFMA.FTZ R50, R9, R18.reuse, -R14 ;  /* 0x0000001209328223 */ /* 0x080fe2000001080e */
[----:B------:R-:W-:Y:S01]  /*7b50*/  @!P0 F2FP.PACK_AB R14, R49, R51 ;  /* 0x00000033310e823e */ /* 0x000fe200000000ff */
[----:B------:R-:W-:Y:S03]  /*7b60*/  @!P0 FMUL.FTZ R9, R9, R13 ;  /* 0x0000000d09098220 */ /* 0x000fe60000410000 */
        /* <DEDUP_REMOVED lines=16> */
.L_x_2319:
[----:B-123--:R-:W-:Y:S05]  /*7c70*/  BSYNC B1 ;  /* 0x0000000000017941 */ /* 0x00efea0003800000 */
.L_x_2318:
[----:B------:R1:W2:Y:S04]  /*7c80*/  SHFL.IDX PT, R45, R81, 0x1, 0x181f ;  /* 0x00381f00512d7f89 */ /* 0x0002a800000e0000 */
[----:B------:R1:W3:Y:S01]  /*7c90*/  SHFL.IDX PT, R44, R82, 0x1, 0x181f ;  /* 0x00381f00522c7f89 */ /* 0x0002e200000e0000 */
[----:B------:R-:W-:-:S05]  /*7ca0*/  @P5 BRA `(.L_x_2307) ;  /* 0x0000132000005947 */ /* 0x000fca0003800000 */
[----:B------:R-:W-:Y:S01]  /*7cb0*/  ISETP.GE.AND P0, PT, R140, c[0x0][0x1d4], PT ;  /* 0x000075008c007a0c */ /* 0x000fe20003f06270 */
[----:B------:R-:W-:Y:S01]  /*7cc0*/  BSSY B0, `(.L_x_2322) ;  /* 0x000007b000007945 */ /* 0x000fe20003800000 */
[----:B------:R-:W-:Y:S05]  /*7cd0*/  IADD3 R55, R145, 0x20, RZ ;  /* 0x0000002091377810 */ /* 0x000fea0007ffe0ff */
[----:B------:R-:W-:Y:S05]  /*7ce0*/  IMAD.SHL.U32 R55, R55, 0x40, RZ ;  /* 0x0000004037377824 */ /* 0x000fea00078e00ff */
[----:B------:R-:W-:Y:S01]  /*7cf0*/  LOP3.LUT R55, R55, 0x1c0, RZ, 0xc0, !PT ;  /* 0x000001c037377812 */ /* 0x000fe200078ec0ff */
[----:B------:R-:W-:-:S05]  /*7d00*/  @P0 BRA `(.L_x_2323) ;  /* 0x0000076000000947 */ /* 0x000fca0003800000 */
[----:B------:R-:W-:Y:S01]  /*7d10*/  SEL R2, R75, R74, !P1 ;  /* 0x0000004a4b027207 */ /* 0x000fe20004800000 */
[----:B------:R-:W4:Y:S01]  /*7d20*/  LDS.128 R16, [R122+0xa080] ;  /* 0x00a080007a107984 */ /* 0x000f220000000c00 */
[----:B------:R-:W-:Y:S02]  /*7d30*/  ISETP.GE.AND P0, PT, R140, c[0x0][0x27c], PT ;  /* 0x00009f008c007a0c */ /* 0x000fe40003f06270 */
[----:B------:R-:W-:Y:S04]  /*7d40*/  SHF.R.S32.HI R3, RZ, 0x1f, R2 ;  /* 0x0000001fff037819 */ /* 0x000fe80000011402 */
[----:B------:R-:W-:Y:S04]  /*7d50*/  LEA.HI R2, R3, R2, RZ, 0x4 ;  /* 0x0000000203027211 */ /* 0x000fe800078f20ff */
[----:B------:R-:W-:Y:S03]  /*7d60*/  LEA.HI.SX32 R2, R2, R73, 0x1c ;  /* 0x0000004902027211 */ /* 0x000fe600078fe2ff */
[----:B------:R-:W-:Y:S01]  /*7d70*/  @!P0 SHF.R.U64 R5, R24, 0x10, R25 ;  /* 0x0000001018058819 */ /* 0x000fe20000001219 */
        /* <DEDUP_REMOVED lines=12> */
[----:B------:R-:W-:Y:S01]  /*7e40*/  LOP3.LUT R3, R3, R149, RZ, 0x3c, !PT ;  /* 0x0000009503037212 */ /* 0x000fe200078e3cff */
[----:B------:R-:W-:Y:S01]  /*7e50*/  @!P0 HADD2.F32 R25, -RZ, R69.H0_H0 ;  /* 0x20000045ff198230 */ /* 0x000fe20000004100 */
[----:B------:R-:W-:Y:S01]  /*7e60*/  @!P0 SHF.R.U32.HI R23, RZ, 0x10, R61 ;  /* 0x00000010ff178819 */ /* 0x000fe2000001163d */
[----:B------:R-:W-:Y:S01]  /*7e70*/  @!P0 HADD2.F32 R10, -RZ, R10.H0_H0 ;  /* 0x2000000aff0a8230 */ /* 0x000fe20000004100 */
[----:B------:R-:W-:Y:S01]  /*7e80*/  @!P0 SHF.R.U32.HI R11, RZ, 0x10, R27 ;  /* 0x00000010ff0b8819 */ /* 0x000fe2000001161b */
[----:B------:R-:W-:Y:S01]  /*7e90*/  IMAD.IADD R2, R2, 0x1, R3 ;  /* 0x0000000102027824 */ /* 0x000fe200078e0203 */
[----:B------:R-:W-:Y:S01]  /*7ea0*/  @!P0 HADD2.F32 R3, -RZ, R34.H1_H1 ;  /* 0x30000022ff038230 */ /* 0x000fe20000004100 */
[----:B------:R-:W-:Y:S01]  /*7eb0*/  @!P0 SHF.R.U32.HI R24, RZ, 0x10, R63 ;  /* 0x00000010ff188819 */ /* 0x000fe2000001163f */
[----:B------:R-:W-:Y:S01]  /*7ec0*/  @!P0 HADD2.F32 R23, -RZ, R23.H0_H0 ;  /* 0x20000017ff178230 */ /* 0x000fe20000004100 */
[----:B------:R-:W-:Y:S01]  /*7ed0*/  @!P0 SHF.R.U64 R15, R26, 0x10, R27 ;  /* 0x000000101a0f8819 */ /* 0x000fe2000000121b */
[----:B------:R-:W-:Y:S01]  /*7ee0*/  @!P0 HADD2.F32 R11, -RZ, R11.H0_H0 ;  /* 0x2000000bff0b8230 */ /* 0x000fe20000004100 */
[----:B------:R-:W-:Y:S02]  /*7ef0*/  SHF.L.U32 R2, R2, 0x1, RZ ;  /* 0x0000000102027819 */ /* 0x000fe400000006ff */
[----:B------:R-:W-:Y:S01]  /*7f00*/  @!P0 SHF.R.U64 R27, R62, 0x10, R63 ;  /* 0x000000103e1b8819 */ /* 0x000fe2000000123f */
[----:B------:R-:W-:Y:S02]  /*7f10*/  @!P0 HADD2.F32 R15, -RZ, R15.H0_H0 ;  /* 0x2000000fff0f8230 */ /* 0x000fe40000004100 */
[----:B------:R4:W5:Y:S02]  /*7f20*/  LDS.128 R40, [R2+0xa080] ;  /* 0x00a0800002287984 */ /* 0x0009640000000c00 */
[----:B------:R-:W-:Y:S01]  /*7f30*/  @!P0 HADD2.F32 R27, -RZ, R27.H0_H0 ;  /* 0x2000001bff1b8230 */ /* 0x000fe20000004100 */
[----:B----4-:R-:W-:Y:S05]  /*7f40*/  @!P0 IMAD.MOV.U32 R2, RZ, RZ, R16 ;  /* 0x000000ffff028224 */ /* 0x010fea00078e0010 */
[--C-:B------:R-:W-:Y:S02]  /*7f50*/  @!P0 HADD2.F32 R6, -RZ, R2.reuse.H0_H0 ;  /* 0x20000002ff068230 */ /* 0x100fe40000004100 */
[----:B------:R-:W-:Y:S03]  /*7f60*/  @!P0 HADD2.F32 R5, -RZ, R2.H1_H1 ;  /* 0x30000002ff058230 */ /* 0x000fe60000004100 */
[-C--:B------:R-:W-:Y:S01]  /*7f70*/  @!P0 FMUL.FTZ R2, R6, R3.reuse ;  /* 0x0000000306028220 */ /* 0x080fe20000410000 */
[----:B-----5:R-:W-:Y:S05]  /*7f80*/  @!P0 MOV R14, R40 ;  /* 0x00000028000e8202 */ /* 0x020fea0000000f00 */
[--C-:B------:R-:W-:Y:S02]  /*7f90*/  @!P0 HADD2.F32 R9, -RZ, R14.reuse.H0_H0 ;  /* 0x2000000eff098230 */ /* 0x100fe40000004100 */
[----:B------:R-:W-:Y:S03]  /*7fa0*/  @!P0 HADD2.F32 R14, -RZ, R14.H1_H1 ;  /* 0x3000000eff0e8230 */ /* 0x000fe60000004100 */
[----:B------:R-:W-:Y:S02]  /*7fb0*/  @!P0 FMUL.FTZ R22, R9, R3 ;  /* 0x0000000309168220 */ /* 0x000fe40000410000 */
[-C--:B------:R-:W-:Y:S02]  /*7fc0*/  @!P0 FMUL.FTZ R21, R14, R8.reuse ;  /* 0x000000080e158220 */ /* 0x080fe40000410000 */
[----:B------:R-:W-:Y:S02]  /*7fd0*/  @!P0 FMUL.FTZ R3, R5, R8 ;  /* 0x0000000805038220 */ /* 0x000fe40000410000 */
[----:B------:R-:W-:Y:S02]  /*7fe0*/  @!P0 IMAD.MOV.U32 R8, RZ, RZ, R41 ;  /* 0x000000ffff088224 */ /* 0x000fe400078e0029 */
[-C--:B------:R-:W-:Y:S02]  /*7ff0*/  @!P0 FFMA.FTZ R2, R9, R13.reuse, R2 ;  /* 0x0000000d09028223 */ /* 0x080fe40000010002 */
[----:B------:R-:W-:Y:S01]  /*8000*/  @!P0 FFMA.FTZ R54, R6, R13, -R22 ;  /* 0x0000000d06368223 */ /* 0x000fe20000010816 */
[----:B------:R-:W-:Y:S01]  /*8010*/  @!P0 MOV R6, R17 ;  /* 0x0000001100068202 */ /* 0x000fe20000000f00 */
[-C--:B------:R-:W-:Y:S01]  /*8020*/  @!P0 FFMA.FTZ R53, R5, R20.reuse, -R21 ;  /* 0x0000001405358223 */ /* 0x080fe20000010815 */
[----:B------:R-:W-:Y:S01]  /*8030*/  @!P0 HADD2.F32 R5, -RZ, R35.H0_H0 ;  /* 0x20000023ff058230 */ /* 0x000fe20000004100 */
[----:B------:R-:W-:Y:S01]  /*8040*/  @!P0 FFMA.FTZ R3, R14, R20, R3 ;  /* 0x000000140e038223 */ /* 0x000fe20000010003 */
[--C-:B------:R-:W-:Y:S01]  /*8050*/  @!P0 HADD2.F32 R20, -RZ, R8.reuse.H0_H0 ;  /* 0x20000008ff148230 */ /* 0x100fe20000004100 */
[----:B------:R-:W-:Y:S01]  /*8060*/  @!P0 IMAD.MOV.U32 R13, RZ, RZ, R43 ;  /* 0x000000ffff0d8224 */ /* 0x000fe200078e002b */
[----:B------:R-:W-:Y:S02]  /*8070*/  @!P0 HADD2.F32 R22, -RZ, R8.H1_H1 ;  /* 0x30000008ff168230 */ /* 0x000fe40000004100 */
[----:B------:R-:W-:Y:S01]  /*8080*/  @!P0 HADD2.F32 R21, -RZ, R68.H0_H0 ;  /* 0x20000044ff158230 */ /* 0x000fe20000004100 */
[----:B------:R-:W-:Y:S01]  /*8090*/  @!P0 F2FP.PACK_AB R2, R3, R2 ;  /* 0x000000020302823e */ /* 0x000fe200000000ff */
[--C-:B------:R-:W-:Y:S01]  /*80a0*/  @!P0 HADD2.F32 R9, -RZ, R6.reuse.H0_H0 ;  /* 0x20000006ff098230 */ /* 0x100fe20000004100 */
[----:B------:R-:W-:Y:S01]  /*80b0*/  @!P0 FMUL.FTZ R14, R22, R10 ;  /* 0x0000000a160e8220 */ /* 0x000fe20000410000 */
[----:B------:R-:W-:Y:S01]  /*80c0*/  @!P0 HADD2.F32 R8, -RZ, R6.H1_H1 ;  /* 0x30000006ff088230 */ /* 0x000fe20000004100 */
[-C--:B------:R-:W-:Y:S01]  /*80d0*/  @!P0 FMUL.FTZ R6, R20, R5.reuse ;  /* 0x0000000514068220 */ /* 0x080fe20000410000 */
[----:B------:R-:W-:Y:S01]  /*80e0*/  @!P0 MOV R40, R2 ;  /* 0x0000000200288202 */ /* 0x000fe20000000f00 */
[C---:B------:R-:W-:Y:S01]  /*80f0*/  @!P0 FMUL.FTZ R5, R9.reuse, R5 ;  /* 0x0000000509058220 */ /* 0x040fe20000410000 */
[--C-:B------:R-:W-:Y:S01]  /*8100*/  @!P0 HADD2.F32 R32, -RZ, R13.reuse.H0_H0 ;  /* 0x2000000dff208230 */ /* 0x100fe20000004100 */
[----:B------:R-:W-:Y:S01]  /*8110*/  @!P0 FFMA.FTZ R52, R9, R21, -R6 ;  /* 0x0000001509348223 */ /* 0x000fe20000010806 */
[----:B------:R-:W-:Y:S01]  /*8120*/  @!P0 HADD2.F32 R34, -RZ, R13.H1_H1 ;  /* 0x3000000dff228230 */ /* 0x000fe20000004100 */
[C---:B------:R-:W-:Y:S01]  /*8130*/  @!P0 FMUL.FTZ R6, R8.reuse, R10 ;  /* 0x0000000a08068220 */ /* 0x040fe20000410000 */
[----:B------:R-:W-:Y:S01]  /*8140*/  @!P0 HADD2.F32 R10, -RZ, R35.H1_H1 ;  /* 0x30000023ff0a8230 */ /* 0x000fe20000004100 */
[----:B------:R-:W-:Y:S01]  /*8150*/  @!P0 FFMA.FTZ R51, R8, R23, -R14 ;  /* 0x0000001708338223 */ /* 0x000fe2000001080e */
[----:B------:R-:W-:Y:S01]  /*8160*/  @!P0 MOV R8, R19 ;  /* 0x0000001300088202 */ /* 0x000fe20000000f00 */
[----:B------:R-:W-:Y:S01]  /*8170*/  @!P0 FMUL.FTZ R14, R34, R11 ;  /* 0x0000000b220e8220 */ /* 0x000fe20000410000 */
[----:B------:R-:W-:Y:S01]  /*8180*/  @!P0 HADD2.F32 R35, -RZ, R24.H0_H0 ;  /* 0x20000018ff238230 */ /* 0x000fe20000004100 */
[----:B------:R-:W-:Y:S02]  /*8190*/  @!P0 FMUL.FTZ R13, R32, R10 ;  /* 0x0000000a200d8220 */ /* 0x000fe40000410000 */
[----:B------:R-:W-:Y:S01]  /*81a0*/  @!P0 FFMA.FTZ R5, R20, R21, R5 ;  /* 0x0000001514058223 */ /* 0x000fe20000010005 */
[--C-:B------:R-:W-:Y:S01]  /*81b0*/  @!P0 HADD2.F32 R9, -RZ, R8.reuse.H0_H0 ;  /* 0x20000008ff098230 */ /* 0x100fe20000004100 */
[----:B------:R-:W-:Y:S01]  /*81c0*/  @!P0 FFMA.FTZ R6, R22, R23, R6 ;  /* 0x0000001716068223 */ /* 0x000fe20000010006 */
[----:B------:R-:W-:Y:S01]  /*81d0*/  @!P0 HADD2.F32 R8, -RZ, R8.H1_H1 ;  /* 0x30000008ff088230 */ /* 0x000fe20000004100 */
[----:B------:R-:W-:Y:S02]  /*81e0*/  @!P0 F2FP.PACK_AB R20, R51, R52 ;  /* 0x000000343314823e */ /* 0x000fe400000000ff */
[C---:B------:R-:W-:Y:S01]  /*81f0*/  @!P0 FFMA.FTZ R50, R9.reuse, R33, -R13 ;  /* 0x0000002109328223 */ /* 0x040fe2000001080d */
[----:B------:R-:W-:Y:S01]  /*8200*/  @!P0 MOV R13, R42 ;  /* 0x0000002a000d8202 */ /* 0x000fe20000000f00 */
[----:B------:R-:W-:Y:S01]  /*8210*/  @!P0 FMUL.FTZ R10, R9, R10 ;  /* 0x0000000a090a8220 */ /* 0x000fe20000410000 */
[----:B------:R-:W-:Y:S01]  /*8220*/  @!P0 MOV R17, R20 ;  /* 0x0000001400118202 */ /* 0x000fe20000000f00 */
[----:B------:R-:W-:Y:S01]  /*8230*/  @!P0 IMAD.MOV.U32 R9, RZ, RZ, R18 ;  /* 0x000000ffff098224 */ /* 0x000fe200078e0012 */
[----:B------:R-:W-:Y:S01]  /*8240*/  @!P0 F2FP.PACK_AB R5, R6, R5 ;  /* 0x000000050605823e */ /* 0x000fe200000000ff */
[C---:B------:R-:W-:Y:S01]  /*8250*/  @!P0 FMUL.FTZ R11, R8.reuse, R11 ;  /* 0x0000000b080b8220 */ /* 0x040fe20000410000 */
[----:B------:R-:W-:Y:S01]  /*8260*/  @!P0 HADD2.F32 R24, -RZ, R13.H0_H0 ;  /* 0x2000000dff188230 */ /* 0x000fe20000004100 */
[----:B------:R-:W-:Y:S01]  /*8270*/  @!P0 FFMA.FTZ R49, R8, R35, -R14 ;  /* 0x0000002308318223 */ /* 0x000fe2000001080e */
[----:B------:R-:W-:Y:S01]  /*8280*/  @!P0 HADD2.F32 R8, -RZ, R36.H0_H0 ;  /* 0x20000024ff088230 */ /* 0x000fe20000004100 */
[----:B------:R-:W-:Y:S01]  /*8290*/  @!P0 IMAD.MOV.U32 R41, RZ, RZ, R5 ;  /* 0x000000ffff298224 */ /* 0x000fe200078e0005 */
[----:B------:R-:W-:Y:S02]  /*82a0*/  @!P0 HADD2.F32 R14, -RZ, R9.H0_H0 ;  /* 0x20000009ff0e8230 */ /* 0x000fe40000004100 */
[----:B------:R-:W-:Y:S02]  /*82b0*/  @!P0 HADD2.F32 R26, -RZ, R13.H1_H1 ;  /* 0x3000000dff1a8230 */ /* 0x000fe40000004100 */
[----:B------:R-:W-:Y:S01]  /*82c0*/  @!P0 HADD2.F32 R13, -RZ, R9.H1_H1 ;  /* 0x30000009ff0d8230 */ /* 0x000fe20000004100 */
[-C--:B------:R-:W-:Y:S02]  /*82d0*/  @!P0 FMUL.FTZ R9, R24, R8.reuse ;  /* 0x0000000818098220 */ /* 0x080fe40000410000 */
[C---:B------:R-:W-:Y:S02]  /*82e0*/  @!P0 FMUL.FTZ R8, R14.reuse, R8 ;  /* 0x000000080e088220 */ /* 0x040fe40000410000 */
[----:B------:R-:W-:Y:S01]  /*82f0*/  @!P0 FFMA.FTZ R48, R14, R25, -R9 ;  /* 0x000000190e308223 */ /* 0x000fe20000010809 */
[----:B------:R-:W-:Y:S01]  /*8300*/  @!P0 F2FP.PACK_AB R14, R49, R50 ;  /* 0x00000032310e823e */ /* 0x000fe200000000ff */
[----:B------:R-:W-:Y:S02]  /*8310*/  @!P0 FMUL.FTZ R9, R13, R15 ;  /* 0x0000000f0d098220 */ /* 0x000fe40000410000 */
[----:B------:R-:W-:Y:S01]  /*8320*/  @!P0 FFMA.FTZ R8, R24, R25, R8 ;  /* 0x0000001918088223 */ /* 0x000fe20000010008 */
[----:B------:R-:W-:Y:S01]  /*8330*/  @!P0 MOV R19, R14 ;  /* 0x0000000e00138202 */ /* 0x000fe20000000f00 */
[C---:B------:R-:W-:Y:S01]  /*8340*/  @!P0 FMUL.FTZ R46, R26.reuse, R15 ;  /* 0x0000000f1a2e8220 */ /* 0x040fe20000410000 */
[----:B------:R-:W-:Y:S01]  /*8350*/  @!P0 F2FP.PACK_AB R15, R53, R54 ;  /* 0x00000036350f823e */ /* 0x000fe200000000ff */
[----:B------:R-:W-:Y:S02]  /*8360*/  @!P0 FFMA.FTZ R9, R26, R27, R9 ;  /* 0x0000001b1a098223 */ /* 0x000fe40000010009 */
[----:B------:R-:W-:Y:S01]  /*8370*/  @!P0 FFMA.FTZ R10, R32, R33, R10 ;  /* 0x00000021200a8223 */ /* 0x000fe2000001000a */
[----:B------:R-:W-:Y:S01]  /*8380*/  @!P0 MOV R16, R15 ;  /* 0x0000000f00108202 */ /* 0x000fe20000000f00 */
[----:B------:R-:W-:Y:S01]  /*8390*/  @!P0 FFMA.FTZ R46, R13, R27, -R46 ;  /* 0x0000001b0d2e8223 */ /* 0x000fe2000001082e */
[----:B------:R-:W-:Y:S01]  /*83a0*/  @!P0 F2FP.PACK_AB R8, R9, R8 ;  /* 0x000000080908823e */ /* 0x000fe200000000ff */
[----:B------:R-:W-:Y:S03]  /*83b0*/  @!P0 FFMA.FTZ R11, R34, R35, R11 ;  /* 0x00000023220b8223 */ /* 0x000fe6000001000b */
[----:B------:R-:W-:Y:S02]  /*83c0*/  @!P0 F2FP.PACK_AB R13, R46, R48 ;  /* 0x000000302e0d823e */ /* 0x000fe400000000ff */
[----:B------:R-:W-:Y:S02]  /*83d0*/  @!P0 F2FP.PACK_AB R10, R11, R10 ;  /* 0x0000000a0b0a823e */ /* 0x000fe400000000ff */
[----:B------:R-:W-:Y:S01]  /*83e0*/  @!P0 MOV R42, R8 ;  /* 0x00000008002a8202 */ /* 0x000fe20000000f00 */
[----:B------:R-:W-:Y:S01]  /*83f0*/  @!P0 IMAD.MOV.U32 R18, RZ, RZ, R13 ;  /* 0x000000ffff128224 */ /* 0x000fe200078e000d */
[----:B------:R-:W-:Y:S02]  /*8400*/  @!P0 MOV R43, R10 ;  /* 0x0000000a002b8202 */ /* 0x000fe40000000f00 */
[C---:B---3--:R-:W-:Y:S04]  /*8410*/  LEA R2, P0, R87.reuse, R44, 0x1 ;  /* 0x0000002c57027211 */ /* 0x048fe800078008ff */
[----:B--2---:R-:W-:Y:S02]  /*8420*/  LEA.HI.X R3, R87, R45, R103, 0x1, P0 ;  /* 0x0000002d57037211 */ /* 0x004fe400000f0c67 */
[C---:B------:R-:W-:Y:S03]  /*8430*/  ISETP.GE.AND P0, PT, R47.reuse, c[0x0][0x1d4], PT ;  /* 0x000075002f007a0c */ /* 0x040fe60003f06270 */
[----:B------:R2:W-:Y:S10]  /*8440*/  ST.E.128 [R2.64], R16 ;  /* 0x0000001002007985 */ /* 0x0005f4000c101d0a */
[----:B------:R-:W-:Y:S05]  /*8450*/  @!P0 IMAD.WIDE R8, R47, 0x2, R44 ;  /* 0x000000022f088825 */ /* 0x000fea00078e022c */
[----:B------:R2:W-:Y:S02]  /*8460*/  @!P0 ST.E.128 [R8.64], R40 ;  /* 0x0000002808008985 */ /* 0x0005e4000c101d0a */
.L_x_2323:
[----:B------:R-:W-:Y:S05]  /*8470*/  BSYNC B0 ;  /* 0x0000000000007941 */ /* 0x000fea0003800000 */
.L_x_2322:
[----:B------:R-:W-:Y:S11]  /*8480*/  ISETP.GE.AND P0, PT, R144, c[0x0][0x1d4], PT ;  /* 0x0000750090007a0c */ /* 0x000ff60003f06270 */
[----:B------:R-:W-:Y:S02]  /*8490*/  @!UPT UIADD3 URZ, URZ, URZ, URZ ;  /* 0x0000003f3f3ff290 */ /* 0x000fe4000fffe03f */
[----:B------:R-:W-:-:S05]  /*84a0*/  @P0 BRA `(.L_x_2307) ;  /* 0x00000b2000000947 */ /* 0x000fca0003800000 */
[----:B--2---:R-:W-:Y:S01]  /*84b0*/  SEL R2, R75, R74, !P2 ;  /* 0x0000004a4b027207 */ /* 0x004fe20005000000 */
[----:B------:R-:W2:Y:S01]  /*84c0*/  LDS.128 R16, [R121+0xa080] ;  /* 0x00a0800079107984 */ /* 0x000ea20000000c00 */
[C---:B---3--:R-:W-:Y:S02]  /*84d0*/  LEA R48, P0, R86.reuse, R44, 0x1 ;  /* 0x0000002c56307211 */ /* 0x048fe400078008ff */
[----:B------:R-:W-:Y:S02]  /*84e0*/  SHF.R.S32.HI R3, RZ, 0x1f, R2 ;  /* 0x0000001fff037819 */ /* 0x000fe40000011402 */
[----:B------:R-:W-:Y:S02]  /*84f0*/  LEA.HI.X R49, R86, R45, R102, 0x1, P0 ;  /* 0x0000002d56317211 */ /* 0x000fe400000f0c66 */
[----:B------:R-:W-:Y:S02]  /*8500*/  LEA.HI R2, R3, R2, RZ, 0x4 ;  /* 0x0000000203027211 */ /* 0x000fe400078f20ff */
[----:B------:R-:W-:Y:S02]  /*8510*/  ISETP.GE.AND P0, PT, R144, c[0x0][0x27c], PT ;  /* 0x00009f0090007a0c */ /* 0x000fe40003f06270 */
[----:B------:R-:W-:Y:S04]  /*8520*/  LEA.HI.SX32 R2, R2, R72, 0x1c ;  /* 0x0000004802027211 */ /* 0x000fe800078fe2ff */
[----:B------:R-:W-:Y:S02]  /*8530*/  SHF.R.S32.HI R3, RZ, 0x1f, R2 ;  /* 0x0000001fff037819 */ /* 0x000fe40000011402 */
[----:B------:R-:W-:Y:S02]  /*8540*/  SHF.L.U32 R46, R2, 0x3, RZ ;  /* 0x00000003022e7819 */ /* 0x000fe400000006ff */
[----:B------:R-:W-:Y:S03]  /*8550*/  LEA.HI R3, R3, R2, RZ, 0x3 ;  /* 0x0000000203037211 */ /* 0x000fe600078f18ff */
[----:B------:R-:W-:Y:S01]  /*8560*/  @!P0 SHF.R.U32.HI R14, RZ, 0x10, R31 ;  /* 0x00000010ff0e8819 */ /* 0x000fe2000001161f */
[----:B------:R-:W-:Y:S01]  /*8570*/  @!P0 HADD2.F32 R26, -RZ, R69.H1_H1 ;  /* 0x30000045ff1a8230 */ /* 0x000fe20000004100 */
[----:B------:R-:W-:Y:S01]  /*8580*/  SHF.R.S32.HI R2, RZ, 0x3, R3 ;  /* 0x00000003ff027819 */ /* 0x000fe20000011403 */
[--C-:B------:R-:W-:Y:S01]  /*8590*/  @!P0 HADD2.F32 R22, -RZ, R70.reuse.H0_H0 ;  /* 0x20000046ff168230 */ /* 0x100fe20000004100 */
[----:B------:R-:W-:Y:S01]  /*85a0*/  LOP3.LUT R3, R55, 0x38, R46, 0xf8, !PT ;  /* 0x0000003837037812 */ /* 0x000fe200078ef82e */
[----:B------:R-:W-:Y:S01]  /*85b0*/  @!P0 HADD2.F32 R34, -RZ, R70.H1_H1 ;  /* 0x30000046ff228230 */ /* 0x000fe20000004100 */
[----:B------:R-:W-:Y:S01]  /*85c0*/  @!P0 SHF.R.U64 R15, R30, 0x10, R31 ;  /* 0x000000101e0f8819 */ /* 0x000fe2000000121f */
[----:B------:R-:W-:Y:S01]  /*85d0*/  IMAD R2, R2, 0xc00, R12 ;  /* 0x00000c0002027824 */ /* 0x000fe200078e020c */
[----:B------:R-:W-:Y:S01]  /*85e0*/  LOP3.LUT R3, R3, R149, RZ, 0x3c, !PT ;  /* 0x0000009503037212 */ /* 0x000fe200078e3cff */
[----:B------:R-:W-:Y:S01]  /*85f0*/  @!P0 HADD2.F32 R30, -RZ, R71.H0_H0 ;  /* 0x20000047ff1e8230 */ /* 0x000fe20000004100 */
[----:B------:R-:W-:Y:S01]  /*8600*/  @!P0 SHF.R.U32.HI R8, RZ, 0x10, R29 ;  /* 0x00000010ff088819 */ /* 0x000fe2000001161d */
[----:B------:R-:W-:Y:S01]  /*8610*/  @!P0 HADD2.F32 R15, -RZ, R15.H0_H0 ;  /* 0x2000000fff0f8230 */ /* 0x000fe20000004100 */
[----:B------:R-:W-:Y:S01]  /*8620*/  @!P0 SHF.R.U32.HI R21, RZ, 0x10, R65 ;  /* 0x00000010ff158819 */ /* 0x000fe20000011641 */
[----:B------:R-:W-:Y:S01]  /*8630*/  IMAD.IADD R2, R2, 0x1, R3 ;  /* 0x0000000102027824 */ /* 0x000fe200078e0203 */
[----:B------:R-:W-:Y:S01]  /*8640*/  @!P0 SHF.R.U64 R13, R28, 0x10, R29 ;  /* 0x000000101c0d8819 */ /* 0x000fe2000000121d */
[----:B------:R-:W-:Y:S01]  /*8650*/  @!P0 HADD2.F32 R10, -RZ, R8.H0_H0 ;  /* 0x20000008ff0a8230 */ /* 0x000fe20000004100 */
[----:B------:R-:W-:Y:S01]  /*8660*/  @!P0 SHF.R.U64 R24, R64, 0x10, R65 ;  /* 0x0000001040188819 */ /* 0x000fe20000001241 */
[----:B------:R-:W-:Y:S01]  /*8670*/  @!P0 HADD2.F32 R28, -RZ, R21.H0_H0 ;  /* 0x20000015ff1c8230 */ /* 0x000fe20000004100 */
[----:B------:R-:W-:Y:S01]  /*8680*/  SHF.L.U32 R40, R2, 0x1, RZ ;  /* 0x0000000102287819 */ /* 0x000fe200000006ff */
[----:B------:R-:W-:Y:S01]  /*8690*/  @!P0 HADD2.F32 R2, -RZ, R36.H1_H1 ;  /* 0x30000024ff028230 */ /* 0x000fe20000004100 */
[----:B--2---:R-:W-:Y:S01]  /*86a0*/  @!P0 MOV R6, R17 ;  /* 0x0000001100068202 */ /* 0x004fe20000000f00 */
[----:B------:R-:W-:Y:S01]  /*86b0*/  @!P0 HADD2.F32 R24, -RZ, R24.H0_H0 ;  /* 0x20000018ff188230 */ /* 0x000fe20000004100 */
[--C-:B------:R-:W-:Y:S02]  /*86c0*/  @!P0 SHF.R.U64 R32, R66, 0x10, R67.reuse ;  /* 0x0000001042208819 */ /* 0x100fe40000001243 */
[----:B------:R-:W2:Y:S01]  /*86d0*/  LDS.128 R40, [R40+0xa080] ;  /* 0x00a0800028287984 */ /* 0x000ea20000000c00 */
[----:B------:R-:W-:Y:S01]  /*86e0*/  @!P0 HADD2.F32 R3, -RZ, R6.H0_H0 ;  /* 0x20000006ff038230 */ /* 0x000fe20000004100 */
[----:B------:R-:W-:Y:S01]  /*86f0*/  @!P0 SHF.R.U32.HI R36, RZ, 0x10, R67 ;  /* 0x00000010ff248819 */ /* 0x000fe20000011643 */
[----:B------:R-:W-:Y:S03]  /*8700*/  @!P0 HADD2.F32 R32, -RZ, R32.H0_H0 ;  /* 0x20000020ff208230 */ /* 0x000fe60000004100 */
[-C--:B------:R-:W-:Y:S01]  /*8710*/  @!P0 FMUL.FTZ R5, R3, R2.reuse ;  /* 0x0000000203058220 */ /* 0x080fe20000410000 */
[----:B------:R-:W-:Y:S01]  /*8720*/  @!P0 HADD2.F32 R36, -RZ, R36.H0_H0 ;  /* 0x20000024ff248230 */ /* 0x000fe20000004100 */
[----:B--2---:R-:W-:Y:S02]  /*8730*/  @!P0 IMAD.MOV.U32 R11, RZ, RZ, R41 ;  /* 0x000000ffff0b8224 */ /* 0x004fe400078e0029 */
[----:B------:R-:W-:Y:S02]  /*8740*/  @!P0 IMAD.MOV.U32 R20, RZ, RZ, R40 ;  /* 0x000000ffff148224 */ /* 0x000fe400078e0028 */
[----:B------:R-:W-:Y:S01]  /*8750*/  @!P0 IMAD.MOV.U32 R35, RZ, RZ, R43 ;  /* 0x000000ffff238224 */ /* 0x000fe200078e002b */
[--C-:B------:R-:W-:Y:S01]  /*8760*/  @!P0 HADD2.F32 R25, -RZ, R11.reuse.H0_H0 ;  /* 0x2000000bff198230 */ /* 0x100fe20000004100 */
[----:B------:R-:W-:Y:S01]  /*8770*/  @!P0 IMAD.MOV.U32 R31, RZ, RZ, R42 ;  /* 0x000000ffff1f8224 */ /* 0x000fe200078e002a */
[----:B------:R-:W-:Y:S02]  /*8780*/  @!P0 HADD2.F32 R27, -RZ, R11.H1_H1 ;  /* 0x3000000bff1b8230 */ /* 0x000fe40000004100 */
[----:B------:R-:W-:Y:S01]  /*8790*/  @!P0 HADD2.F32 R21, -RZ, R20.H0_H0 ;  /* 0x20000014ff158230 */ /* 0x000fe20000004100 */
[----:B------:R-:W-:Y:S01]  /*87a0*/  @!P0 FMUL.FTZ R9, R25, R2 ;  /* 0x0000000219098220 */ /* 0x000fe20000410000 */
[----:B------:R-:W-:Y:S01]  /*87b0*/  @!P0 HADD2.F32 R2, -RZ, R37.H0_H0 ;  /* 0x20000025ff028230 */ /* 0x000fe20000004100 */
[----:B------:R-:W-:Y:S01]  /*87c0*/  @!P0 FMUL.FTZ R11, R27, R10 ;  /* 0x0000000a1b0b8220 */ /* 0x000fe20000410000 */
[--C-:B------:R-:W-:Y:S01]  /*87d0*/  @!P0 HADD2.F32 R33, -RZ, R35.reuse.H0_H0 ;  /* 0x20000023ff218230 */ /* 0x100fe20000004100 */
[----:B------:R-:W-:Y:S01]  /*87e0*/  @!P0 FFMA.FTZ R54, R3, R26, -R9 ;  /* 0x0000001a03368223 */ /* 0x000fe20000010809 */
[----:B------:R-:W-:Y:S01]  /*87f0*/  @!P0 MOV R9, R16 ;  /* 0x0000001000098202 */ /* 0x000fe20000000f00 */
[----:B------:R-:W-:Y:S01]  /*8800*/  @!P0 FMUL.FTZ R23, R21, R2 ;  /* 0x0000000215178220 */ /* 0x000fe20000410000 */
[----:B------:R-:W-:Y:S02]  /*8810*/  @!P0 HADD2.F32 R3, -RZ, R6.H1_H1 ;  /* 0x30000006ff038230 */ /* 0x000fe40000004100 */
[----:B------:R-:W-:Y:S02]  /*8820*/  @!P0 HADD2.F32 R35, -RZ, R35.H1_H1 ;  /* 0x30000023ff238230 */ /* 0x000fe40000004100 */
[----:B------:R-:W-:Y:S01]  /*8830*/  @!P0 HADD2.F32 R8, -RZ, R9.H0_H0 ;  /* 0x20000009ff088230 */ /* 0x000fe20000004100 */
[C---:B------:R-:W-:Y:S01]  /*8840*/  @!P0 FFMA.FTZ R53, R3.reuse, R28, -R11 ;  /* 0x0000001c03358223 */ /* 0x040fe2000001080b */
[----:B------:R-:W-:Y:S01]  /*8850*/  @!P0 MOV R11, R19 ;  /* 0x00000013000b8202 */ /* 0x000fe20000000f00 */
[----:B------:R-:W-:Y:S01]  /*8860*/  @!P0 FMUL.FTZ R6, R3, R10 ;  /* 0x0000000a03068220 */ /* 0x000fe20000410000 */
[----:B------:R-:W-:Y:S01]  /*8870*/  @!P0 HADD2.F32 R10, -RZ, R37.H1_H1 ;  /* 0x30000025ff0a8230 */ /* 0x000fe20000004100 */
[C---:B------:R-:W-:Y:S01]  /*8880*/  @!P0 FFMA.FTZ R52, R8.reuse, R22, -R23 ;  /* 0x0000001608348223 */ /* 0x040fe20000010817 */
[----:B------:R-:W-:Y:S01]  /*8890*/  @!P0 HADD2.F32 R3, -RZ, R13.H0_H0 ;  /* 0x2000000dff038230 */ /* 0x000fe20000004100 */
[----:B------:R-:W-:Y:S01]  /*88a0*/  @!P0 FMUL.FTZ R2, R8, R2 ;  /* 0x0000000208028220 */ /* 0x000fe20000410000 */
[----:B------:R-:W-:Y:S01]  /*88b0*/  @!P0 HADD2.F32 R23, -RZ, R20.H1_H1 ;  /* 0x30000014ff178230 */ /* 0x000fe20000004100 */
[----:B------:R-:W-:Y:S01]  /*88c0*/  @!P0 FMUL.FTZ R13, R33, R10 ;  /* 0x0000000a210d8220 */ /* 0x000fe20000410000 */
[----:B------:R-:W-:Y:S01]  /*88d0*/  @!P0 HADD2.F32 R8, -RZ, R9.H1_H1 ;  /* 0x30000009ff088230 */ /* 0x000fe20000004100 */
[----:B------:R-:W-:Y:S01]  /*88e0*/  @!P0 FFMA.FTZ R2, R21, R22, R2 ;  /* 0x0000001615028223 */ /* 0x000fe20000010002 */
[--C-:B------:R-:W-:Y:S01]  /*88f0*/  @!P0 HADD2.F32 R9, -RZ, R11.reuse.H0_H0 ;  /* 0x2000000bff098230 */ /* 0x100fe20000004100 */
[-C--:B------:R-:W-:Y:S01]  /*8900*/  @!P0 FMUL.FTZ R20, R23, R3.reuse ;  /* 0x0000000317148220 */ /* 0x080fe20000410000 */
[----:B------:R-:W-:Y:S01]  /*8910*/  @!P0 HADD2.F32 R11, -RZ, R11.H1_H1 ;  /* 0x3000000bff0b8230 */ /* 0x000fe20000004100 */
[C---:B------:R-:W-:Y:S01]  /*8920*/  @!P0 FMUL.FTZ R3, R8.reuse, R3 ;  /* 0x0000000308038220 */ /* 0x040fe20000410000 */
[--C-:B------:R-:W-:Y:S01]  /*8930*/  @!P0 HADD2.F32 R29, -RZ, R31.reuse.H0_H0 ;  /* 0x2000001fff1d8230 */ /* 0x100fe20000004100 */
[C---:B------:R-:W-:Y:S01]  /*8940*/  @!P0 FMUL.FTZ R10, R9.reuse, R10 ;  /* 0x0000000a090a8220 */ /* 0x040fe20000410000 */
[----:B------:R-:W-:Y:S01]  /*8950*/  @!P0 HADD2.F32 R31, -RZ, R31.H1_H1 ;  /* 0x3000001fff1f8230 */ /* 0x000fe20000004100 */
[----:B------:R-:W-:Y:S01]  /*8960*/  @!P0 FFMA.FTZ R50, R9, R34, -R13 ;  /* 0x0000002209328223 */ /* 0x000fe2000001080d */
[----:B------:R-:W-:Y:S01]  /*8970*/  @!P0 MOV R9, R18 ;  /* 0x0000001200098202 */ /* 0x000fe20000000f00 */
[-C--:B------:R-:W-:Y:S01]  /*8980*/  @!P0 FFMA.FTZ R51, R8, R24.reuse, -R20 ;  /* 0x0000001808338223 */ /* 0x080fe20000010814 */
[----:B------:R-:W-:Y:S01]  /*8990*/  @!P0 HADD2.F32 R8, -RZ, R38.H0_H0 ;  /* 0x20000026ff088230 */ /* 0x000fe20000004100 */
[-C--:B------:R-:W-:Y:S01]  /*89a0*/  @!P0 FMUL.FTZ R38, R31, R15.reuse ;  /* 0x0000000f1f268220 */ /* 0x080fe20000410000 */
[----:B------:R-:W-:Y:S01]  /*89b0*/  @!P0 HADD2.F32 R20, -RZ, R14.H0_H0 ;  /* 0x2000000eff148230 */ /* 0x000fe20000004100 */
[----:B------:R-:W-:Y:S01]  /*89c0*/  @!P0 FFMA.FTZ R3, R23, R24, R3 ;  /* 0x0000001817038223 */ /* 0x000fe20000010003 */
[--C-:B------:R-:W-:Y:S01]  /*89d0*/  @!P0 HADD2.F32 R14, -RZ, R9.reuse.H0_H0 ;  /* 0x20000009ff0e8230 */ /* 0x100fe20000004100 */
[----:B------:R-:W-:Y:S01]  /*89e0*/  @!P0 FFMA.FTZ R5, R25, R26, R5 ;  /* 0x0000001a19058223 */ /* 0x000fe20000010005 */
[----:B------:R-:W-:Y:S01]  /*89f0*/  @!P0 HADD2.F32 R13, -RZ, R9.H1_H1 ;  /* 0x30000009ff0d8230 */ /* 0x000fe20000004100 */
[----:B------:R-:W-:Y:S01]  /*8a00*/  @!P0 FMUL.FTZ R9, R29, R8 ;  /* 0x000000081d098220 */ /* 0x000fe20000410000 */
[----:B------:R-:W-:Y:S01]  /*8a10*/  @!P0 F2FP.PACK_AB R2, R3, R2 ;  /* 0x000000020302823e */ /* 0x000fe200000000ff */
[----:B------:R-:W-:Y:S02]  /*8a20*/  @!P0 FMUL.FTZ R37, R35, R20 ;  /* 0x0000001423258220 */ /* 0x000fe40000410000 */
[C---:B------:R-:W-:Y:S01]  /*8a30*/  @!P0 FFMA.FTZ R47, R14.reuse, R30, -R9 ;  /* 0x0000001e0e2f8223 */ /* 0x040fe20000010809 */
[----:B------:R-:W-:Y:S01]  /*8a40*/  @!P0 MOV R40, R2 ;  /* 0x0000000200288202 */ /* 0x000fe20000000f00 */
[----:B------:R-:W-:Y:S01]  /*8a50*/  @!P0 FMUL.FTZ R9, R13, R15 ;  /* 0x0000000f0d098220 */ /* 0x000fe20000410000 */
[----:B------:R-:W-:Y:S01]  /*8a60*/  @!P0 F2FP.PACK_AB R15, R51, R52 ;  /* 0x00000034330f823e */ /* 0x000fe200000000ff */
[----:B------:R-:W-:Y:S02]  /*8a70*/  @!P0 FFMA.FTZ R13, R13, R32, -R38 ;  /* 0x000000200d0d8223 */ /* 0x000fe40000010826 */
[----:B------:R-:W-:Y:S01]  /*8a80*/  @!P0 FMUL.FTZ R8, R14, R8 ;  /* 0x000000080e088220 */ /* 0x000fe20000410000 */
[----:B------:R-:W-:Y:S01]  /*8a90*/  @!P0 MOV R16, R15 ;  /* 0x0000000f00108202 */ /* 0x000fe20000000f00 */
[----:B------:R-:W-:Y:S01]  /*8aa0*/  @!P0 FFMA.FTZ R37, R11, R36, -R37 ;  /* 0x000000240b258223 */ /* 0x000fe20000010825 */
[----:B------:R-:W-:Y:S01]  /*8ab0*/  @!P0 F2FP.PACK_AB R13, R13, R47 ;  /* 0x0000002f0d0d823e */ /* 0x000fe200000000ff */
[----:B------:R-:W-:Y:S02]  /*8ac0*/  @!P0 FFMA.FTZ R6, R27, R28, R6 ;  /* 0x0000001c1b068223 */ /* 0x000fe40000010006 */
[----:B------:R-:W-:Y:S01]  /*8ad0*/  @!P0 FFMA.FTZ R8, R29, R30, R8 ;  /* 0x0000001e1d088223 */ /* 0x000fe20000010008 */
[----:B------:R-:W-:Y:S01]  /*8ae0*/  @!P0 F2FP.PACK_AB R14, R37, R50 ;  /* 0x00000032250e823e */ /* 0x000fe200000000ff */
[----:B------:R-:W-:Y:S01]  /*8af0*/  @!P0 FMUL.FTZ R11, R11, R20 ;  /* 0x000000140b0b8220 */ /* 0x000fe20000410000 */
[----:B------:R-:W-:Y:S01]  /*8b00*/  @!P0 F2FP.PACK_AB R20, R53, R54 ;  /* 0x000000363514823e */ /* 0x000fe200000000ff */
[----:B------:R-:W-:Y:S01]  /*8b10*/  @!P0 FFMA.FTZ R9, R31, R32, R9 ;  /* 0x000000201f098223 */ /* 0x000fe20000010009 */
[----:B------:R-:W-:Y:S01]  /*8b20*/  @!P0 MOV R19, R14 ;  /* 0x0000000e00138202 */ /* 0x000fe20000000f00 */
[----:B------:R-:W-:Y:S01]  /*8b30*/  @!P0 FFMA.FTZ R10, R33, R34, R10 ;  /* 0x00000022210a8223 */ /* 0x000fe2000001000a */
[----:B------:R-:W-:Y:S01]  /*8b40*/  @!P0 MOV R17, R20 ;  /* 0x0000001400118202 */ /* 0x000fe20000000f00 */
[----:B------:R-:W-:Y:S01]  /*8b50*/  @!P0 IMAD.MOV.U32 R18, RZ, RZ, R13 ;  /* 0x000000ffff128224 */ /* 0x000fe200078e000d */
[----:B------:R-:W-:Y:S01]  /*8b60*/  @!P0 F2FP.PACK_AB R5, R6, R5 ;  /* 0x000000050605823e */ /* 0x000fe200000000ff */
[----:B------:R-:W-:Y:S01]  /*8b70*/  @!P0 FFMA.FTZ R11, R35, R36, R11 ;  /* 0x00000024230b8223 */ /* 0x000fe2000001000b */
[----:B------:R-:W-:Y:S02]  /*8b80*/  @!P0 F2FP.PACK_AB R8, R9, R8 ;  /* 0x000000080908823e */ /* 0x000fe400000000ff */
[----:B------:R2:W-:Y:S01]  /*8b90*/  ST.E.128 [R48.64], R16 ;  /* 0x0000001030007985 */ /* 0x0005e2000c101d0a */
[----:B------:R-:W-:Y:S01]  /*8ba0*/  @!P0 IMAD.MOV.U32 R41, RZ, RZ, R5 ;  /* 0x000000ffff298224 */ /* 0x000fe200078e0005 */
        /* <DEDUP_REMOVED lines=10> */
.L_x_2293:
        /* <DEDUP_REMOVED lines=12> */
[C---:B---3--:R-:W-:Y:S04]  /*8d10*/  @!P0 LEA R8, P3, R140.reuse, R3, 0x1 ;  /* 0x000000038c088211 */ /* 0x048fe800078608ff */
[----:B------:R-:W-:Y:S02]  /*8d20*/  @!P0 LEA.HI.X R9, R140, R5, R141, 0x1, P3 ;  /* 0x000000058c098211 */ /* 0x000fe400018f0c8d */
[C---:B------:R-:W-:Y:S04]  /*8d30*/  @!P4 LEA R14, P3, R238.reuse, R3, 0x1 ;  /* 0x00000003ee0ec211 */ /* 0x040fe800078608ff */
[----:B------:R-:W-:Y:S02]  /*8d40*/  @!P4 LEA.HI.X R15, R238, R5, R248, 0x1, P3 ;  /* 0x00000005ee0fc211 */ /* 0x000fe400018f0cf8 */
[C---:B------:R-:W-:Y:S11]  /*8d50*/  ISETP.GE.AND P3, PT, R228.reuse, c[0x0][0x1d4], PT ;  /* 0x00007500e4007a0c */ /* 0x040ff60003f66270 */
[----:B------:R-:W-:Y:S02]  /*8d60*/  @!UPT UIADD3 URZ, URZ, URZ, URZ ;  /* 0x0000003f3f3ff290 */ /* 0x000fe4000fffe03f */
[C---:B------:R-:W-:Y:S04]  /*8d70*/  @!P3 LEA R10, P5, R228.reuse, R3, 0x1 ;  /* 0x00000003e40ab211 */ /* 0x040fe800078a08ff */
[----:B------:R-:W-:Y:S01]  /*8d80*/  @!P3 LEA.HI.X R11, R228, R5, R250, 0x1, P5 ;  /* 0x00000005e40bb211 */ /* 0x000fe200028f0cfa */
        /* <DEDUP_REMOVED lines=10> */
.L_x_2325:
[----:B-12---:R-:W-:Y:S05]  /*8e30*/  BSYNC B0 ;  /* 0x0000000000007941 */ /* 0x006fea0003800000 */
.L_x_2324:
        /* <DEDUP_REMOVED lines=15> */
[----:B----4-:R-:W-:Y:S01]  /*8f30*/  @!P0 ST.E.128 [R8.64], R20 ;  /* 0x0000001408008985 */ /* 0x010fe2000c101d0a */
[C---:B------:R-:W-:Y:S03]  /*8f40*/  ISETP.GE.AND P0, PT, R229.reuse, c[0x0][0x1d4], PT ;  /* 0x00007500e5007a0c */ /* 0x040fe60003f06270 */
[----:B------:R-:W2:Y:S10]  /*8f50*/  @!P4 LDS.128 R16, [R223+0xc880] ;  /* 0x00c88000df10c984 */ /* 0x000eb40000000c00 */
[C---:B------:R-:W-:Y:S04]  /*8f60*/  @!P0 LEA R2, P5, R229.reuse, R2, 0x1 ;  /* 0x00000002e5028211 */ /* 0x040fe800078a08ff */
[----:B------:R-:W-:Y:S01]  /*8f70*/  @!P0 LEA.HI.X R3, R229, R3, R249, 0x1, P5 ;  /* 0x00000003e5038211 */ /* 0x000fe200028f0cf9 */
[----:B--2---:R-:W-:Y:S04]  /*8f80*/  @!P4 ST.E.128 [R14.64], R16 ;  /* 0x000000100e00c985 */ /* 0x004fe8000c101d0a */
[----:B------:R-:W2:Y:S04]  /*8f90*/  @!P3 LDS.128 R16, [R223+0xe080] ;  /* 0x00e08000df10b984 */ /* 0x000ea80000000c00 */
[----:B--2---:R-:W-:Y:S04]  /*8fa0*/  @!P3 ST.E.128 [R10.64], R16 ;  /* 0x000000100a00b985 */ /* 0x004fe8000c101d0a */
[----:B------:R-:W2:Y:S04]  /*8fb0*/  @!P0 LDS.128 R8, [R223+0xf880] ;  /* 0x00f88000df088984 */ /* 0x000ea80000000c00 */
[----:B--2---:R2:W-:Y:S02]  /*8fc0*/  @!P0 ST.E.128 [R2.64], R8 ;  /* 0x0000000802008985 */ /* 0x0045e4000c101d0a */
.L_x_2307:
[----:B------:R-:W-:Y:S05]  /*8fd0*/  BSYNC B2 ;  /* 0x0000000000027941 */ /* 0x000fea0003800000 */
.L_x_2292:
[----:B--23--:R-:W-:Y:S01]  /*8fe0*/  IMAD.IADD R2, R83, 0x1, -R145 ;  /* 0x0000000153027824 */ /* 0x00cfe200078e0a91 */
[----:B------:R-:W-:Y:S01]  /*8ff0*/  P2R R15, PR, RZ, 0x2 ;  /* 0x00000002ff0f7803 */ /* 0x000fe20000000000 */
        /* <DEDUP_REMOVED lines=8> */
[----:B------:R-:W-:Y:S05]  /*9080*/  @P3 IADD3 R13, P0, R8, 0x20, RZ ;  /* 0x00000020080d3810 */ /* 0x000fea0007f1e0ff */
[----:B------:R-:W-:Y:S01]  /*9090*/  @P3 IMAD.X R14, RZ, RZ, R9, P0 ;  /* 0x000000ffff0e3224 */ /* 0x000fe200000e0609 */
[----:B------:R-:W-:Y:S11]  /*90a0*/  ISETP.GE.AND P0, PT, R2, 0x1, PT ;  /* 0x000000010200780c */ /* 0x000ff60003f06270 */
[----:B------:R-:W-:Y:S02]  /*90b0*/  @!UPT UIADD3 URZ, URZ, URZ, URZ ;  /* 0x0000003f3f3ff290 */ /* 0x000fe4000fffe03f */
[----:B------:R-:W-:Y:S01]  /*90c0*/  @P0 MOV R2, R90 ;  /* 0x0000005a00020202 */ /* 0x000fe20000000f00 */
[----:B------:R-:W-:Y:S02]  /*90d0*/  @P0 IMAD.MOV.U32 R3, RZ, RZ, R100 ;  /* 0x000000ffff030224 */ /* 0x000fe400078e0064 */
[----:B------:R-:W-:Y:S02]  /*90e0*/  @P0 IMAD R5, R9, c[0x0][0x258], RZ ;  /* 0x0000960009050a24 */ /* 0x000fe400078e02ff */
[C---:B------:R-:W-:Y:S04]  /*90f0*/  @P0 IMAD.WIDE.U32 R2, R8.reuse, c[0x0][0x258], R2 ;  /* 0x0000960008020a25 */ /* 0x040fe800078e0002 */
[----:B------:R-:W-:Y:S01]  /*9100*/  @P0 IMAD R8, R8, c[0x0][0x25c], R5 ;  /* 0x0000970008080a24 */ /* 0x000fe200078e0205 */
[C---:B------:R-:W-:Y:S01]  /*9110*/  @P0 LEA R10, P4, R2.reuse, c[0x0][0x250], 0x1 ;  /* 0x00009400020a0a11 */ /* 0x040fe200078808ff */
[----:B------:R-:W-:Y:S03]  /*9120*/  @P3 IMAD.MOV.U32 R9, RZ, RZ, R100 ;  /* 0x000000ffff093224 */ /* 0x000fe600078e0064 */
[----:B------:R-:W-:Y:S04]  /*9130*/  @P0 IADD3 R8, R3, R8, RZ ;  /* 0x0000000803080210 */ /* 0x000fe80007ffe0ff */
[----:B------:R-:W-:Y:S01]  /*9140*/  @P0 LEA.HI.X R11, R2, c[0x0][0x254], R8, 0x1, P4 ;  /* 0x00009500020b0a11 */ /* 0x000fe200020f0c08 */
[----:B------:R-:W-:Y:S01]  /*9150*/  IMAD R2, R88, c[0x0][0x208], RZ ;  /* 0x0000820058027a24 */ /* 0x000fe200078e02ff */
[----:B------:R-:W-:Y:S03]  /*9160*/  @P3 MOV R8, R90 ;  /* 0x0000005a00083202 */ /* 0x000fe60000000f00 */
[----:B------:R-:W-:Y:S01]  /*9170*/  @!PT LDS RZ, [RZ] ;  /* 0x00000000fffff984 */ /* 0x000fe20000000800 */
[----:B------:R-:W-:Y:S01]  /*9180*/  @!PT LDS RZ, [RZ] ;  /* 0x00000000fffff984 */ /* 0x000fe20000000800 */
[----:B------:R-:W-:Y:S01]  /*9190*/  @!PT LDS RZ, [RZ] ;  /* 0x00000000fffff984 */ /* 0x000fe20000000800 */
[----:B------:R2:W-:Y:S01]  /*91a0*/  @P0 LDGSTS.E.BYPASS.LTC128B.128 [R223+0x4080], [R10.64], !P1 ;  /* 0x040800000adf0fae */ /* 0x0005e2000c901d4a */
[C---:B------:R-:W-:Y:S02]  /*91b0*/  IMAD R5, R85.reuse, c[0x0][0x20c], R2 ;  /* 0x0000830055057a24 */ /* 0x040fe400078e0202 */
[----:B------:R-:W-:Y:S04]  /*91c0*/  IMAD.WIDE.U32 R2, R85, c[0x0][0x208], RZ ;  /* 0x0000820055027a25 */ /* 0x000fe800078e00ff */
[----:B------:R-:W-:Y:S02]  /*91d0*/  IMAD.IADD R3, R3, 0x1, R5 ;  /* 0x0000000103037824 */ /* 0x000fe400078e0205 */
[----:B------:R-:W-:Y:S04]  /*91e0*/  @P3 IMAD.WIDE.U32 R8, R13, c[0x0][0x258], R8 ;  /* 0x000096000d083a25 */ /* 0x000fe800078e0008 */
        /* <DEDUP_REMOVED lines=21> */
[----:B---3--:R2:W3:Y:S01]  /*9340*/  SHFL.IDX PT, R2, R13, RZ, 0x181f ;  /* 0x00181fff0d027589 */ /* 0x0084e200000e0000 */
[----:B------:R-:W-:Y:S04]  /*9350*/  DEPBAR.LE SB0, 0x0 ;  /* 0x000080000000791a */ /* 0x000fe80000000000 */
[----:B------:R2:W4:Y:S04]  /*9360*/  SHFL.IDX PT, R3, R5, RZ, 0x181f ;  /* 0x00181fff05037589 */ /* 0x00052800000e0000 */
[----:B------:R-:W-:Y:S06]  /*9370*/  BAR.SYNC.DEFER_BLOCKING 0x0 ;  /* 0x0000000000007b1d */ /* 0x000fec0000010000 */
[----:B------:R-:W-:-:S05]  /*9380*/  @!P0 BRA `(.L_x_2327) ;  /* 0x0000015000008947 */ /* 0x000fca0003800000 */
[----:B------:R-:W-:Y:S02]  /*9390*/  ISETP.GE.AND P0, PT, R140, c[0x0][0x1d4], PT ;  /* 0x000075008c007a0c */ /* 0x000fe40003f06270 */
[----:B------:R-:W-:Y:S11]  /*93a0*/  ISETP.GE.AND P5, PT, R144, c[0x0][0x1d4], PT ;  /* 0x0000750090007a0c */ /* 0x000ff60003fa6270 */
[----:B------:R-:W5:Y:S01]  /*93b0*/  @!P0 LDS.128 R20, [R223+0x4080] ;  /* 0x00408000df148984 */ /* 0x000f620000000c00 */
[CC--:B---3--:R-:W-:Y:S04]  /*93c0*/  @!P0 LEA R8, P4, R140.reuse, R2.reuse, 0x1 ;  /* 0x000000028c088211 */ /* 0x0c8fe800078808ff */
[-C--:B----4-:R-:W-:Y:S02]  /*93d0*/  @!P0 LEA.HI.X R9, R140, R3.reuse, R141, 0x1, P4 ;  /* 0x000000038c098211 */ /* 0x090fe400020f0c8d */
[CC--:B------:R-:W-:Y:S04]  /*93e0*/  @!P5 LEA R14, P4, R238.reuse, R2.reuse, 0x1 ;  /* 0x00000002ee0ed211 */ /* 0x0c0fe800078808ff */
[-C--:B------:R-:W-:Y:S02]  /*93f0*/  @!P5 LEA.HI.X R15, R238, R3.reuse, R248, 0x1, P4 ;  /* 0x00000003ee0fd211 */ /* 0x080fe400020f0cf8 */
[C---:B------:R-:W-:Y:S11]  /*9400*/  ISETP.GE.AND P4, PT, R228.reuse, c[0x0][0x1d4], PT ;  /* 0x00007500e4007a0c */ /* 0x040ff60003f86270 */
[----:B------:R-:W-:Y:S02]  /*9410*/  @!UPT UIADD3 URZ, URZ, URZ, URZ ;  /* 0x0000003f3f3ff290 */ /* 0x000fe4000fffe03f */
[CC--:B--2---:R-:W-:Y:S04]  /*9420*/  @!P4 LEA R10, P6, R228.reuse, R2.reuse, 0x1 ;  /* 0x00000002e40ac211 */ /* 0x0c4fe800078c08ff */
[-C--:B------:R-:W-:Y:S01]  /*9430*/  @!P4 LEA.HI.X R11, R228, R3.reuse, R250, 0x1, P6 ;  /* 0x00000003e40bc211 */ /* 0x080fe200030f0cfa */
[----:B-----5:R-:W-:Y:S01]  /*9440*/  @!P0 ST.E.128 [R8.64], R20 ;  /* 0x0000001408008985 */ /* 0x020fe2000c101d0a */
        /* <DEDUP_REMOVED lines=9> */
.L_x_2327:
[----:B------:R-:W-:Y:S05]  /*94e0*/  BSYNC B0 ;  /* 0x0000000000007941 */ /* 0x000fea0003800000 */
.L_x_2326:
[----:B--2-4-:R2:W4:Y:S01]  /*94f0*/  SHFL.IDX PT, R3, R5, 0x1, 0x181f ;  /* 0x00381f0005037f89 */ /* 0x01452200000e0000 */
[----:B------:R-:W-:Y:S03]  /*9500*/  BSSY B0, `(.L_x_2328) ;  /* 0x0000018000007945 */ /* 0x000fe60003800000 */
[----:B---3--:R2:W3:Y:S01]  /*9510*/  SHFL.IDX PT, R2, R13, 0x1, 0x181f ;  /* 0x00381f000d027f89 */ /* 0x0084e200000e0000 */
        /* <DEDUP_REMOVED lines=10> */
[CC--:B------:R-:W-:Y:S04]  /*95c0*/  @!P3 LEA R10, P5, R228.reuse, R2.reuse, 0x1 ;  /* 0x00000002e40ab211 */ /* 0x0c0fe800078a08ff */
[-C--:B------:R-:W-:Y:S01]  /*95d0*/  @!P3 LEA.HI.X R11, R228, R3.reuse, R250, 0x1, P5 ;  /* 0x00000003e40bb211 */ /* 0x080fe200028f0cfa */
[----:B-----5:R-:W-:Y:S01]  /*95e0*/  @!P0 ST.E.128 [R8.64], R20 ;  /* 0x0000001408008985 */ /* 0x020fe2000c101d0a */
[C---:B------:R-:W-:Y:S03]  /*95f0*/  ISETP.GE.AND P0, PT, R229.reuse, c[0x0][0x1d4], PT ;  /* 0x00007500e5007a0c */ /* 0x040fe60003f06270 */
[----:B------:R-:W3:Y:S10]  /*9600*/  @!P4 LDS.128 R16, [R223+0x6880] ;  /* 0x00688000df10c984 */ /* 0x000ef40000000c00 */
[C---:B------:R-:W-:Y:S04]  /*9610*/  @!P0 LEA R2, P5, R229.reuse, R2, 0x1 ;  /* 0x00000002e5028211 */ /* 0x040fe800078a08ff */
[----:B------:R-:W-:Y:S01]  /*9620*/  @!P0 LEA.HI.X R3, R229, R3, R249, 0x1, P5 ;  /* 0x00000003e5038211 */ /* 0x000fe200028f0cf9 */
[----:B---3--:R-:W-:Y:S04]  /*9630*/  @!P4 ST.E.128 [R14.64], R16 ;  /* 0x000000100e00c985 */ /* 0x008fe8000c101d0a */
[----:B------:R-:W3:Y:S04]  /*9640*/  @!P3 LDS.128 R16, [R223+0x8080] ;  /* 0x00808000df10b984 */ /* 0x000ee80000000c00 */
[----:B---3--:R-:W-:Y:S04]  /*9650*/  @!P3 ST.E.128 [R10.64], R16 ;  /* 0x000000100a00b985 */ /* 0x008fe8000c101d0a */
[----:B------:R-:W3:Y:S04]  /*9660*/  @!P0 LDS.128 R8, [R223+0x9880] ;  /* 0x00988000df088984 */ /* 0x000ee80000000c00 */
[----:B---3--:R3:W-:Y:S02]  /*9670*/  @!P0 ST.E.128 [R2.64], R8 ;  /* 0x0000000802008985 */ /* 0x0087e4000c101d0a */
.L_x_2329:
[----:B------:R-:W-:Y:S05]  /*9680*/  BSYNC B0 ;  /* 0x0000000000007941 */ /* 0x000fea0003800000 */
.L_x_2328:
[----:B------:R-:W-:Y:S01]  /*9690*/  ISETP.GT.AND P4, PT, R39, R107, PT ;  /* 0x0000006b2700720c */ /* 0x000fe20003f84270 */
[----:B------:R-:W-:Y:S01]  /*96a0*/  @!UPT UIADD3 URZ, URZ, URZ, URZ ;  /* 0x0000003f3f3ff290 */ /* 0x000fe2000fffe03f */
[----:B------:R-:W-:Y:S11]  /*96b0*/  BSSY B0, `(.L_x_2330) ;  /* 0x000002a000007945 */ /* 0x000ff60003800000 */
[----:B------:R-:W-:-:S05]  /*96c0*/  @!P4 BRA `(.L_x_2331) ;  /* 0x000002800000c947 */ /* 0x000fca0003800000 */
[----:B--2---:R-:W-:Y:S01]  /*96d0*/  IADD3 R5, R39, -0x1, RZ ;  /* 0xffffffff27057810 */ /* 0x004fe20007ffe0ff */
[----:B---3--:R-:W-:Y:S01]  /*96e0*/  IMAD.MOV.U32 R2, RZ, RZ, R112 ;  /* 0x000000ffff027224 */ /* 0x008fe200078e0070 */
[----:B------:R-:W-:Y:S01]  /*96f0*/  P2R R11, PR, RZ, 0x4 ;  /* 0x00000004ff0b7803 */ /* 0x000fe20000000000 */
[----:B----4-:R-:W-:Y:S01]  /*9700*/  IMAD.MOV.U32 R3, RZ, RZ, R111 ;  /* 0x000000ffff037224 */ /* 0x010fe200078e006f */
[----:B------:R-:W-:Y:S01]  /*9710*/  SHF.R.S32.HI R8, RZ, 0x1f, R5 ;  /* 0x0000001fff087819 */ /* 0x000fe20000011405 */
[----:B------:R-:W-:Y:S01]  /*9720*/  IMAD R6, R138, R5, RZ ;  /* 0x000000058a067224 */ /* 0x000fe200078e02ff */
[----:B------:R-:W-:Y:S01]  /*9730*/  LOP3.LUT P2, RZ, R213, 0x8, RZ, 0xc0, !PT ;  /* 0x00000008d5ff7812 */ /* 0x000fe2000784c0ff */
[-C--:B------:R-:W-:Y:S01]  /*9740*/  IMAD.WIDE.U32 R2, R5, R128.reuse, R2 ;  /* 0x0000008005027225 */ /* 0x080fe200078e0002 */
[----:B------:R-:W-:Y:S02]  /*9750*/  P2R R10, PR, RZ, 0x2 ;  /* 0x00000002ff0a7803 */ /* 0x000fe40000000000 */
[----:B------:R-:W-:Y:S01]  /*9760*/  LOP3.LUT P1, RZ, R213, 0x4, RZ, 0xc0, !PT ;  /* 0x00000004d5ff7812 */ /* 0x000fe2000782c0ff */
[----:B------:R-:W-:Y:S01]  /*9770*/  IMAD R5, R8, R128, R6 ;  /* 0x0000008008057224 */ /* 0x000fe200078e0206 */
[----:B------:R-:W-:Y:S02]  /*9780*/  IADD3 R6, -R145, 0x30, RZ ;  /* 0x0000003091067810 */ /* 0x000fe40007ffe1ff */
[----:B------:R-:W-:Y:S01]  /*9790*/  LOP3.LUT P6, RZ, R213, 0x1, RZ, 0xc0, !PT ;  /* 0x00000001d5ff7812 */ /* 0x000fe200078cc0ff */
[----:B------:R-:W-:Y:S01]  /*97a0*/  IMAD.IADD R3, R3, 0x1, R5 ;  /* 0x0000000103037824 */ /* 0x000fe200078e0205 */
[----:B------:R-:W-:Y:S11]  /*97b0*/  ISETP.GE.AND P3, PT, R6, 0x1, PT ;  /* 0x000000010600780c */ /* 0x000ff60003f66270 */
[----:B------:R-:W-:Y:S02]  /*97c0*/  @!UPT UIADD3 URZ, URZ, URZ, URZ ;  /* 0x0000003f3f3ff290 */ /* 0x000fe4000fffe03f */
        /* <DEDUP_REMOVED lines=24> */
.L_x_2331:
[----:B------:R-:W-:Y:S05]  /*9950*/  BSYNC B0 ;  /* 0x0000000000007941 */ /* 0x000fea0003800000 */
.L_x_2330:
[----:B------:R-:W0:Y:S01]  /*9960*/  LDGDEPBAR ;  /* 0x00000000000079af */ /* 0x000e220000000000 */
[----:B------:R-:W-:Y:S01]  /*9970*/  IADD3 R39, R39, -0x1, RZ ;  /* 0xffffffff27277810 */ /* 0x000fe20007ffe0ff */
[----:B------:R-:W-:-:S05]  /*9980*/  @P4 BRA `(.L_x_2332) ;  /* 0xffffa07000004947 */ /* 0x000fca000383ffff */
[----:B--2---:R-:W2:Y:S04]  /*9990*/  LDL R5, [R1+0x64] ;  /* 0x0000640001057983 */ /* 0x004ea80000100800 */
[----:B------:R1:W5:Y:S01]  /*99a0*/  LDL R19, [R1+0x58] ;  /* 0x0000580001137983 */ /* 0x0003620000100800 */
[----:B------:R-:W-:Y:S03]  /*99b0*/  WARPSYNC 0xffffffff ;  /* 0xffffffff00007948 */ /* 0x000fe60003800000 */
[----:B------:R-:W-:Y:S01]  /*99c0*/  BAR.SYNC.DEFER_BLOCKING 0x0 ;  /* 0x0000000000007b1d */ /* 0x000fe20000010000 */
[----:B--2---:R-:W-:-:S05]  /*99d0*/  IADD3 R0, R5, 0x2f, RZ ;  /* 0x0000002f05007810 */ /* 0x004fca0007ffe0ff */
[----:B------:R-:W-:-:S05]  /*99e0*/  IMAD.HI R0, R0, 0x2aaaaaab, RZ ;  /* 0x2aaaaaab00007827 */ /* 0x000fca00078e02ff */
[----:B---3--:R-:W-:-:S04]  /*99f0*/  SHF.R.U32.HI R2, RZ, 0x1f, R0 ;  /* 0x0000001fff027819 */ /* 0x008fc80000011600 */
[----:B------:R-:W-:Y:S02]  /*9a00*/  LEA.HI.SX32 R21, R0, R2, 0x1d ;  /* 0x0000000200157211 */ /* 0x000fe400078feaff */
.L_x_2291:
[----:B-1----:R-:W2:Y:S04]  /*9a10*/  LDL R14, [R1+0xa0] ;  /* 0x0000a000010e7983 */ /* 0x002ea80000100800 */
[----:B----4-:R-:W3:Y:S04]  /*9a20*/  LDL.LU R3, [R1+0x15c] ;  /* 0x00015c0001037983 */ /* 0x010ee80000300800 */
[----:B------:R-:W3:Y:S01]  /*9a30*/  S2R R2, SR_TID.X ;  /* 0x0000000000027919 */ /* 0x000ee20000002100 */
[----:B------:R-:W-:-:S05]  /*9a40*/  IMAD.MOV.U32 R0, RZ, RZ, c[0x0][0x2c4] ;  /* 0x0000b100ff007624 */ /* 0x000fca00078e00ff */
[----:B------:R-:W-:Y:S01]  /*9a50*/  ISETP.NE.AND P3, PT, R0, 0x1, PT ;  /* 0x000000010000780c */ /* 0x000fe20003f65270 */
[----:B------:R-:W-:-:S05]  /*9a60*/  IMAD.MOV.U32 R4, RZ, RZ, c[0x0][0x32c] ;  /* 0x0000cb00ff047624 */ /* 0x000fca00078e00ff */
[----:B------:R-:W-:Y:S02]  /*9a70*/  ISETP.GE.AND P1, PT, R4, 0x1, PT ;  /* 0x000000010400780c */ /* 0x000fe40003f26270 */
[----:B--2---:R-:W-:Y:S01]  /*9a80*/  IADD3 R0, R14, 0x7f, RZ ;  /* 0x0000007f0e007810 */ /* 0x004fe20007ffe0ff */
[----:B---3--:R1:W-:Y:S04]  /*9a90*/  STL.64 [R1], R2 ;  /* 0x0000000201007387 */ /* 0x0083e80000100a00 */
[----:B-1----:R-:W-:-:S05]  /*9aa0*/  @P3 IMAD.HI.U32 R2, R0, c[0x0][0x2c8], RZ ;  /* 0x0000b20000023a27 */ /* 0x002fca00078e00ff */
[----:B------:R-:W-:Y:S01]  /*9ab0*/  @P3 SHF.R.U32.HI R0, RZ, c[0x0][0x2cc], R2 ;  /* 0x0000b300ff003a19 */ /* 0x000fe20000011602 */
[----:B------:R-:W-:-:S03]  /*9ac0*/  IMAD.U32 R2, RZ, RZ, UR7 ;  /* 0x00000007ff027e24 */ /* 0x000fc6000f8e00ff */
[----:B------:R-:W-:Y:S02]  /*9ad0*/  IADD3 R0, R0, 0x1, R5 ;  /* 0x0000000100007810 */ /* 0x000fe40007ffe005 */
[----:B------:R-:W-:-:S03]  /*9ae0*/  IADD3 R26, P0, R2, 0x4, RZ ;  /* 0x00000004021a7810 */ /* 0x000fc60007f1e0ff */
[----:B-----5:R-:W-:Y:S02]  /*9af0*/  IMAD.IADD R3, R0, 0x1, -R19 ;  /* 0x0000000100037824 */ /* 0x020fe400078e0a13 */
[----:B------:R-:W-:-:S03]  /*9b00*/  IMAD.X R27, RZ, RZ, UR6, P0 ;  /* 0x00000006ff1b7e24 */ /* 0x000fc600080e06ff */
        /* <DEDUP_REMOVED lines=12> */
.L_x_2335:
[----:B------:R-:W-:-:S13]  /*9bd0*/  ISETP.NE.AND P0, PT, R4, 0x1, PT ;  /* 0x000000010400780c */ /* 0x000fda0003f05270 */
[----:B------:R-:W-:-:S05]  /*9be0*/  @P0 IMAD.HI.U32 R3, R0, c[0x0][0x330], RZ ;  /* 0x0000cc0000030a27 */ /* 0x000fca00078e00ff */
[----:B------:R-:W-:Y:S02]  /*9bf0*/  @P0 SHF.R.U32.HI R0, RZ, c[0x0][0x334], R3 ;  /* 0x0000cd00ff000a19 */ /* 0x000fe40000011603 */
.L_x_2336:
[----:B------:R-:W-:Y:S05]  /*9c00*/  BSYNC B0 ;  /* 0x0000000000007941 */ /* 0x000fea0003800000 */
.L_x_2334:
[----:B------:R-:W-:-:S05]  /*9c10*/  IMAD R0, R0, R4, c[0x0][0x32c] ;  /* 0x0000cb0000007624 */ /* 0x000fca00078e0204 */
[----:B------:R-:W-:-:S04]  /*9c20*/  IMNMX R2, R2, R0, PT ;  /* 0x0000000002027217 */ /* 0x000fc80003800200 */
.L_x_2333:
        /* <DEDUP_REMOVED lines=20> */
.L_x_2339:
[----:B------:R-:W-:-:S13]  /*9d70*/  ISETP.NE.AND P0, PT, R4, 0x1, PT ;  /* 0x000000010400780c */ /* 0x000fda0003f05270 */
[----:B------:R-:W-:-:S05]  /*9d80*/  @P0 IMAD.HI.U32 R3, R0, c[0x0][0x330], RZ ;  /* 0x0000cc0000030a27 */ /* 0x000fca00078e00ff */
[----:B------:R-:W-:Y:S02]  /*9d90*/  @P0 SHF.R.U32.HI R0, RZ, c[0x0][0x334], R3 ;  /* 0x0000cd00ff000a19 */ /* 0x000fe40000011603 */
.L_x_2340:
[----:B------:R-:W-:Y:S05]  /*9da0*/  BSYNC B0 ;  /* 0x0000000000007941 */ /* 0x000fea0003800000 */
.L_x_2338:
[----:B------:R-:W-:-:S05]  /*9db0*/  IMAD R0, R0, c[0x0][0x32c], RZ ;  /* 0x0000cb0000007a24 */ /* 0x000fca00078e02ff */
[----:B------:R-:W-:-:S05]  /*9dc0*/  IMNMX R2, R2, R0, !PT ;  /* 0x0000000002027217 */ /* 0x000fca0007800200 */
.L_x_2337:
[----:B------:R-:W-:Y:S01]  /*9dd0*/  IMAD.HI R2, R2, 0x2aaaaaab, RZ ;  /* 0x2aaaaaab02027827 */ /* 0x000fe200078e02ff */
[----:B------:R-:W-:Y:S04]  /*9de0*/  BSSY B0, `(.L_x_2341) ;  /* 0x0000027000007945 */ /* 0x000fe80003800000 */
[----:B------:R-:W-:-:S04]  /*9df0*/  SHF.R.U32.HI R6, RZ, 0x1f, R2 ;  /* 0x0000001fff067819 */ /* 0x000fc80000011602 */
[----:B------:R-:W-:Y:S01]  /*9e00*/  LEA.HI.SX32 R6, R2, R6, 0x1d ;  /* 0x0000000602067211 */ /* 0x000fe200078feaff */
[----:B------:R-:W-:-:S03]  /*9e10*/  IMAD.MOV.U32 R2, RZ, RZ, RZ ;  /* 0x000000ffff027224 */ /* 0x000fc600078e00ff */
[----:B------:R-:W-:-:S04]  /*9e20*/  IMNMX R6, RZ, R6, !PT ;  /* 0x00000006ff067217 */ /* 0x000fc80007800200 */
[----:B------:R-:W-:-:S13]  /*9e30*/  ISETP.GT.AND P0, PT, R8, R6, PT ;  /* 0x000000060800720c */ /* 0x000fda0003f04270 */
[----:B------:R-:W-:Y:S05]  /*9e40*/  @!P0 BRA `(.L_x_2342) ;  /* 0x0000020000008947 */ /* 0x000fea0003800000 */
[----:B------:R-:W2:Y:S02]  /*9e50*/  LDL R0, [R1+0xb0] ;  /* 0x0000b00001007983 */ /* 0x000ea40000100800 */
[----:B--2---:R-:W-:-:S04]  /*9e60*/  ISETP.NE.AND P0, PT, R0, RZ, PT ;  /* 0x000000ff0000720c */ /* 0x004fc80003f05270 */
[----:B------:R-:W-:-:S04]  /*9e70*/  SEL R0, R0, c[0x0][0x338], P0 ;  /* 0x0000ce0000007a07 */ /* 0x000fc80000000000 */
[----:B------:R-:W-:Y:S02]  /*9e80*/  IABS R4, R0 ;  /* 0x0000000000047213 */ /* 0x000fe40000000000 */
[----:B------:R-:W-:Y:S02]  /*9e90*/  IADD3 R9, R0, -0x1, R8 ;  /* 0xffffffff00097810 */ /* 0x000fe40007ffe008 */
[----:B------:R-:W1:Y:S03]  /*9ea0*/  I2F.RP R2, R4 ;  /* 0x0000000400027306 */ /* 0x000e660000209400 */
[----:B------:R-:W-:-:S05]  /*9eb0*/  IMAD.IADD R9, R9, 0x1, -R6 ;  /* 0x0000000109097824 */ /* 0x000fca00078e0a06 */
[----:B------:R-:W-:Y:S02]  /*9ec0*/  IABS R13, R9 ;  /* 0x00000009000d7213 */ /* 0x000fe40000000000 */
[----:B------:R-:W-:-:S04]  /*9ed0*/  LOP3.LUT R9, R9, R0, RZ, 0x3c, !PT ;  /* 0x0000000009097212 */ /* 0x000fc800078e3cff */
[----:B------:R-:W-:Y:S01]  /*9ee0*/  ISETP.GE.AND P1, PT, R9, RZ, PT ;  /* 0x000000ff0900720c */ /* 0x000fe20003f26270 */
[----:B-1----:R-:W1:Y:S02]  /*9ef0*/  MUFU.RCP R2, R2 ;  /* 0x0000000200027308 */ /* 0x002e640000001000 */
[----:B-1----:R-:W-:-:S06]  /*9f00*/  IADD3 R2, R2, 0xffffffe, RZ ;  /* 0x0ffffffe02027810 */ /* 0x002fcc0007ffe0ff */
[----:B------:R-:W1:Y:S02]  /*9f10*/  F2I.FTZ.U32.TRUNC.NTZ R3, R2 ;  /* 0x0000000200037305 */ /* 0x000e64000021f000 */
[----:B-1----:R-:W-:-:S04]  /*9f20*/  IMAD.MOV R2, RZ, RZ, -R3 ;  /* 0x000000ffff027224 */ /* 0x002fc800078e0a03 */
[----:B------:R-:W-:Y:S01]  /*9f30*/  IMAD.MOV.U32 R10, RZ, RZ, R2 ;  /* 0x000000ffff0a7224 */ /* 0x000fe200078e0002 */
[----:B------:R-:W-:-:S03]  /*9f40*/  IABS R2, R0 ;  /* 0x0000000000027213 */ /* 0x000fc60000000000 */
[----:B------:R-:W-:Y:S02]  /*9f50*/  IMAD R10, R10, R4, RZ ;  /* 0x000000040a0a7224 */ /* 0x000fe400078e02ff */
[----:B------:R-:W-:Y:S02]  /*9f60*/  IMAD.MOV R11, RZ, RZ, -R2 ;  /* 0x000000ffff0b7224 */ /* 0x000fe400078e0a02 */
[----:B------:R-:W-:-:S04]  /*9f70*/  IMAD.MOV.U32 R2, RZ, RZ, RZ ;  /* 0x000000ffff027224 */ /* 0x000fc800078e00ff */
        /* <DEDUP_REMOVED lines=13> */
.L_x_2342:
[----:B------:R-:W-:Y:S05]  /*a050*/  BSYNC B0 ;  /* 0x0000000000007941 */ /* 0x000fea0003800000 */
.L_x_2341:
[----:B------:R-:W2:Y:S01]  /*a060*/  LDL R3, [R1+0xd8] ;  /* 0x0000d80001037983 */ /* 0x000ea20000100800 */
[----:B------:R-:W-:Y:S01]  /*a070*/  PRMT R0, RZ, 0x7610, R0 ;  /* 0x00007610ff007816 */ /* 0x000fe20000000000 */
        /* <DEDUP_REMOVED lines=65> */
[----:B--2---:R-:W-:-:S04]  /*a490*/  IMAD R246, R3, R2, R6 ;  /* 0x0000000203f67224 */ /* 0x004fc800078e0206 */
[----:B------:R-:W-:-:S05]  /*a4a0*/  IMAD.IADD R2, R246, 0x1, R2 ;  /* 0x00000001f6027824 */ /* 0x000fca00078e0202 */
[----:B------:R-:W-:-:S04]  /*a4b0*/  IMNMX R225, R8, R2, PT ;  /* 0x0000000208e17217 */ /* 0x000fc80003800200 */
[----:B------:R-:W-:-:S13]  /*a4c0*/  ISETP.GT.AND P0, PT, R225, R246, PT ;  /* 0x000000f6e100720c */ /* 0x000fda0003f04270 */
[----:B------:R-:W-:Y:S05]  /*a4d0*/  @!P0 BRA `(.L_x_2343) ;  /* 0x0000fbd000008947 */ /* 0x000fea0003800000 */
[----:B------:R-:W2:Y:S04]  /*a4e0*/  LDL R10, [R1+0xac] ;  /* 0x0000ac00010a7983 */ /* 0x000ea80000100800 */
[----:B------:R-:W3:Y:S04]  /*a4f0*/  LDL R0, [R1+0x4c] ;  /* 0x00004c0001007983 */ /* 0x000ee80000100800 */
[----:B------:R-:W4:Y:S01]  /*a500*/  LDL R9, [R1+0xa8] ;  /* 0x0000a80001097983 */ /* 0x000f220000100800 */
[----:B------:R-:W-:Y:S01]  /*a510*/  ISETP.NE.U32.AND P0, PT, RZ, c[0x0][0x340], PT ;  /* 0x0000d000ff007a0c */ /* 0x000fe20003f05070 */
[----:B------:R-:W-:-:S03]  /*a520*/  ULDC.64 UR4, c[0x0][0x18] ;  /* 0x0000060000047ab9 */ /* 0x000fc60000000a00 */
[----:B------:R-:W-:-:S13]  /*a530*/  ISETP.NE.AND.EX P2, PT, RZ, c[0x0][0x344], PT, P0 ;  /* 0x0000d100ff007a0c */ /* 0x000fda0003f45300 */
[----:B------:R-:W-:Y:S01]  /*a540*/  @P2 IMAD.MOV.U32 R2, RZ, RZ, 0x4 ;  /* 0x00000004ff022424 */ /* 0x000fe200078e00ff */
[----:B------:R-:W-:-:S04]  /*a550*/  ISETP.NE.U32.AND P0, PT, RZ, c[0x0][0x348], PT ;  /* 0x0000d200ff007a0c */ /* 0x000fc80003f05070 */
[----:B------:R-:W-:Y:S01]  /*a560*/  ISETP.NE.AND.EX P0, PT, RZ, c[0x0][0x34c], PT, P0 ;  /* 0x0000d300ff007a0c */ /* 0x000fe20003f05300 */
[----:B--2---:R-:W-:-:S05]  /*a570*/  @P2 IMAD.WIDE R2, R10, R2, c[0x0][0x340] ;  /* 0x0000d0000a022625 */ /* 0x004fca00078e0202 */
[----:B------:R1:W5:Y:S01]  /*a580*/  @P2 LDG.E R20, [R2.64] ;  /* 0x0000000a02142981 */ /* 0x000362000c1e1900 */
[----:B---3--:R-:W-:-:S05]  /*a590*/  SHF.R.S32.HI R4, RZ, 0x1f, R0 ;  /* 0x0000001fff047819 */ /* 0x008fca0000011400 */
[----:B------:R-:W-:Y:S01]  /*a5a0*/  IMAD R4, R4, c[0x0][0x178], RZ ;  /* 0x00005e0004047a24 */ /* 0x000fe200078e02ff */
[----:B----4-:R-:W-:Y:S02]  /*a5b0*/  LOP3.LUT R252, R9, 0xffff, RZ, 0xc0, !PT ;  /* 0x0000ffff09fc7812 */ /* 0x010fe400078ec0ff */
[----:B------:R-:W-:Y:S01]  /*a5c0*/  SEL R6, R10, RZ, !P0 ;  /* 0x000000ff0a067207 */ /* 0x000fe20004000000 */
[----:B-1----:R-:W-:-:S04]  /*a5d0*/  IMAD.WIDE.U32 R2, R0, c[0x0][0x178], RZ ;  /* 0x00005e0000027a25 */ /* 0x002fc800078e00ff */
[----:B------:R-:W-:Y:S02]  /*a5e0*/  IMAD R0, R0, c[0x0][0x17c], R4 ;  /* 0x00005f0000007a24 */ /* 0x000fe400078e0204 */
[----:B------:R-:W-:-:S03]  /*a5f0*/  IMAD R4, R146, 0x20, R145 ;  /* 0x0000002092047824 */ /* 0x000fc600078e0291 */
[----:B------:R-:W-:Y:S01]  /*a600*/  IADD3 R3, R3, R0, RZ ;  /* 0x0000000003037210 */ /* 0x000fe20007ffe0ff */
[----:B------:R-:W-:Y:S01]  /*a610*/  IMAD.IADD R4, R14, 0x1, R4 ;  /* 0x000000010e047824 */ /* 0x000fe200078e0204 */
[----:B------:R-:W-:-:S03]  /*a620*/  SHF.R.S32.HI R0, RZ, 0x1f, R10 ;  /* 0x0000001fff007819 */ /* 0x000fc6000001140a */
[----:B------:R-:W-:Y:S01]  /*a630*/  @P3 IMAD.HI.U32 R9, R4, c[0x0][0x2c8], RZ ;  /* 0x0000b20004093a27 */ /* 0x000fe200078e00ff */
[----:B------:R-:W-:-:S03]  /*a640*/  SEL R8, R0, RZ, !P0 ;  /* 0x000000ff00087207 */ /* 0x000fc60004000000 */
[----:B------:R-:W-:-:S04]  /*a650*/  IMAD.WIDE.U32 R2, R252, c[0x0][0x1b8], R2 ;  /* 0x00006e00fc027a25 */ /* 0x000fc800078e0002 */
[----:B------:R-:W-:Y:S01]  /*a660*/  IMAD.MOV.U32 R0, RZ, RZ, R4 ;  /* 0x000000ffff007224 */ /* 0x000fe200078e0004 */
[----:B------:R-:W-:Y:S01]  /*a670*/  @P3 SHF.R.U32.HI R0, RZ, c[0x0][0x2cc], R9 ;  /* 0x0000b300ff003a19 */ /* 0x000fe20000011609 */
[----:B------:R-:W-:Y:S02]  /*a680*/  IMAD R8, R8, c[0x0][0x1c0], RZ ;  /* 0x0000700008087a24 */ /* 0x000fe400078e02ff */
[----:B------:R-:W-:Y:S01]  /*a690*/  IMAD R3, R252, c[0x0][0x1bc], R3 ;  /* 0x00006f00fc037a24 */ /* 0x000fe200078e0203 */
[----:B------:R-:W-:Y:S01]  /*a6a0*/  UIADD3 UR4, UP0, UR4, 0x10080, URZ ;  /* 0x0001008004047890 */ /* 0x000fe2000ff1e03f */
[C---:B------:R-:W-:Y:S01]  /*a6b0*/  IMAD R9, R6.reuse, c[0x0][0x1c4], R8 ;  /* 0x0000710006097a24 */ /* 0x040fe200078e0208 */
[----:B------:R-:W-:Y:S01]  /*a6c0*/  SHF.R.S32.HI R8, RZ, 0x1f, R0 ;  /* 0x0000001fff087819 */ /* 0x000fe20000011400 */
[----:B------:R-:W-:Y:S01]  /*a6d0*/  IMAD.WIDE.U32 R2, R6, c[0x0][0x1c0], R2 ;  /* 0x0000700006027a25 */ /* 0x000fe200078e0002 */
[----:B------:R-:W-:Y:S01]  /*a6e0*/  IADD3 R6, -R0, RZ, RZ ;  /* 0x000000ff00067210 */ /* 0x000fe20007ffe1ff */
[----:B------:R-:W-:-:S02]  /*a6f0*/  UIADD3.X UR5, URZ, UR5, URZ, UP0, !UPT ;  /* 0x000000053f057290 */ /* 0x000fc400087fe43f */
[----:B------:R-:W-:Y:S02]  /*a700*/  IMAD R8, R8, c[0x0][0x1b0], RZ ;  /* 0x00006c0008087a24 */ /* 0x000fe400078e02ff */
[----:B------:R-:W-:Y:S02]  /*a710*/  IMAD.IADD R3, R3, 0x1, R9 ;  /* 0x0000000103037824 */ /* 0x000fe400078e0209 */
[----:B------:R-:W-:Y:S02]  /*a720*/  IMAD R4, R6, c[0x0][0x2c4], R4 ;  /* 0x0000b10006047a24 */ /* 0x000fe400078e0204 */
[C---:B------:R-:W-:Y:S01]  /*a730*/  IMAD R6, R0.reuse, c[0x0][0x1b4], R8 ;  /* 0x00006d0000067a24 */ /* 0x040fe200078e0208 */
[----:B------:R-:W-:Y:S01]  /*a740*/  MOV R8, UR4 ;  /* 0x0000000400087c02 */ /* 0x000fe20008000f00 */
[----:B------:R-:W-:Y:S01]  /*a750*/  IMAD.WIDE.U32 R2, R0, c[0x0][0x1b0], R2 ;  /* 0x00006c0000027a25 */ /* 0x000fe200078e0002 */
[----:B------:R-:W-:-:S03]  /*a760*/  SHF.R.S32.HI R0, RZ, 0x1f, R4 ;  /* 0x0000001fff007819 */ /* 0x000fc60000011404 */
[----:B------:R-:W-:Y:S01]  /*a770*/  IMAD.U32 R9, RZ, RZ, UR5 ;  /* 0x00000005ff097e24 */ /* 0x000fe2000f8e00ff */
[----:B------:R1:W-:Y:S01]  /*a780*/  STL [R1+0x10], R19 ;  /* 0x0000101301007387 */ /* 0x0003e20000100800 */
[----:B------:R-:W-:Y:S02]  /*a790*/  IMAD.IADD R3, R3, 0x1, R6 ;  /* 0x0000000103037824 */ /* 0x000fe400078e0206 */
[----:B------:R-:W-:Y:S01]  /*a7a0*/  IMAD R0, R0, c[0x0][0x1a8], RZ ;  /* 0x00006a0000007a24 */ /* 0x000fe200078e02ff */
[----:B------:R1:W-:Y:S01]  /*a7b0*/  STL.64 [R1+0x8], R8 ;  /* 0x0000080801007387 */ /* 0x0003e20000100a00 */
[----:B------:R-:W-:-:S04]  /*a7c0*/  IMAD.WIDE.U32 R2, R4, c[0x0][0x1a8], R2 ;  /* 0x00006a0004027a25 */ /* 0x000fc800078e0002 */
[----:B------:R-:W-:Y:S01]  /*a7d0*/  IMAD R13, R4, c[0x0][0x1ac], R0 ;  /* 0x00006b00040d7a24 */ /* 0x000fe200078e0200 */
[C---:B------:R-:W-:Y:S01]  /*a7e0*/  LEA R17, P0, R2.reuse, c[0x0][0x160], 0x1 ;  /* 0x0000580002117a11 */ /* 0x040fe200078008ff */
[----:B------:R-:W-:Y:S01]  /*a7f0*/  IMAD.U32 R0, RZ, RZ, UR7 ;  /* 0x00000007ff007e24 */ /* 0x000fe2000f8e00ff */
[----:B------:R-:W-:Y:S02]  /*a800*/  MOV R22, UR7 ;  /* 0x0000000700167c02 */ /* 0x000fe40008000f00 */
[----:B------:R-:W-:Y:S02]  /*a810*/  IADD3 R13, R3, R13, RZ ;  /* 0x0000000d030d7210 */ /* 0x000fe40007ffe0ff */
[----:B------:R-:W-:Y:S02]  /*a820*/  ISETP.GE.AND P3, PT, R229, c[0x0][0x198], PT ;  /* 0x00006600e5007a0c */ /* 0x000fe40003f66270 */
[----:B------:R-:W-:Y:S02]  /*a830*/  LEA.HI.X R13, R2, c[0x0][0x164], R13, 0x1, P0 ;  /* 0x00005900020d7a11 */ /* 0x000fe400000f0c0d */
[----:B------:R-:W-:-:S02]  /*a840*/  IADD3 R22, P0, R22, 0x10, RZ ;  /* 0x0000001016167810 */ /* 0x000fc40007f1e0ff */
[----:B------:R-:W-:Y:S01]  /*a850*/  IADD3 R24, P1, R0, 0x8, RZ ;  /* 0x0000000800187810 */ /* 0x000fe20007f3e0ff */
[----:B------:R-:W-:Y:S01]  /*a860*/  IMAD.IADD R6, R145, 0x1, R14 ;  /* 0x0000000191067824 */ /* 0x000fe200078e020e */
[----:B------:R-:W-:Y:S01]  /*a870*/  ISETP.GE.AND P4, PT, R140, c[0x0][0x198], PT ;  /* 0x000066008c007a0c */ /* 0x000fe20003f86270 */
[----:B------:R-:W-:Y:S01]  /*a880*/  IMAD.X R23, RZ, RZ, UR6, P0 ;  /* 0x00000006ff177e24 */ /* 0x000fe200080e06ff */
[----:B------:R-:W-:Y:S02]  /*a890*/  ISETP.GE.AND P5, PT, R144, c[0x0][0x198], PT ;  /* 0x0000660090007a0c */ /* 0x000fe40003fa6270 */
[----:B------:R-:W-:Y:S02]  /*a8a0*/  ISETP.GE.AND P6, PT, R228, c[0x0][0x198], PT ;  /* 0x00006600e4007a0c */ /* 0x000fe40003fc6270 */
[----:B------:R-:W-:Y:S02]  /*a8b0*/  P2R R18, PR, RZ, 0x8 ;  /* 0x00000008ff127803 */ /* 0x000fe40000000000 */
[----:B------:R-:W-:-:S02]  /*a8c0*/  IADD3 R137, R225, -0x1, RZ ;  /* 0xffffffffe1897810 */ /* 0x000fc40007ffe0ff */
[----:B------:R-:W-:Y:S02]  /*a8d0*/  IADD3.X R25, RZ, UR6, RZ, P1, !PT ;  /* 0x00000006ff197c10 */ /* 0x000fe40008ffe4ff */
[----:B------:R-:W-:Y:S01]  /*a8e0*/  @!P2 MOV R20, R10 ;  /* 0x0000000a0014a202 */ /* 0x000fe20000000f00 */
[----:B------:R-:W-:Y:S05]  /*a8f0*/  BRA.DIV ~URZ, `(.L_x_2344) ;  /* 0x00014fe27f007947 */ /* 0x000fea000b800000 */
[----:B-1----:R1:W2:Y:S02]  /*a900*/  SHFL.IDX PT, R4, R13, RZ, 0x181f ;  /* 0x00181fff0d047589 */ /* 0x0022a400000e0000 */
.L_x_2516:
[----:B------:R-:W-:Y:S05]  /*a910*/  BRA.DIV ~URZ, `(.L_x_2345) ;  /* 0x000150327f007947 */ /* 0x000fea000b800000 */
[----:B------:R3:W4:Y:S02]  /*a920*/  SHFL.IDX PT, R0, R17, RZ, 0x181f ;  /* 0x00181fff11007589 */ /* 0x00072400000e0000 */
.L_x_2517:
[----:B------:R-:W-:Y:S01]  /*a930*/  IMAD R16, R19, c[0x0][0x2c4], RZ ;  /* 0x0000b10013107a24 */ /* 0x000fe200078e02ff */
[----:B------:R-:W-:Y:S04]  /*a940*/  BSSY B0, `(.L_x_2346) ;  /* 0x0000013000007945 */ /* 0x000fe80003800000 */
[----:B------:R-:W-:-:S13]  /*a950*/  ISETP.GE.AND P0, PT, R6, R16, PT ;  /* 0x000000100600720c */ /* 0x000fda0003f06270 */
[----:B------:R-:W-:Y:S05]  /*a960*/  @P0 BRA `(.L_x_2347) ;  /* 0x0000010000000947 */ /* 0x000fea0003800000 */
[-C--:B----4-:R-:W-:Y:S02]  /*a970*/  LEA R14, P0, R140, R0.reuse, 0x1 ;  /* 0x000000008c0e7211 */ /* 0x090fe400078008ff */
[----:B------:R-:W-:Y:S02]  /*a980*/  ISETP.NE.AND P3, PT, R18, RZ, PT ;  /* 0x000000ff1200720c */ /* 0x000fe40003f65270 */
[-C--:B------:R-:W-:Y:S02]  /*a990*/  LEA R10, P2, R238, R0.reuse, 0x1 ;  /* 0x00000000ee0a7211 */ /* 0x080fe400078408ff */
[----:B------:R-:W-:Y:S02]  /*a9a0*/  LEA R8, P1, R228, R0, 0x1 ;  /* 0x00000000e4087211 */ /* 0x000fe400078208ff */
[----:B--2---:R-:W-:Y:S02]  /*a9b0*/  LEA.HI.X R15, R140, R4, R141, 0x1, P0 ;  /* 0x000000048c0f7211 */ /* 0x004fe400000f0c8d */
[----:B------:R-:W-:-:S02]  /*a9c0*/  LEA R2, P0, R229, R0, 0x1 ;  /* 0x00000000e5027211 */ /* 0x000fc400078008ff */
        /* <DEDUP_REMOVED lines=10> */
.L_x_2347:
[----:B------:R-:W-:Y:S05]  /*aa70*/  BSYNC B0 ;  /* 0x0000000000007941 */ /* 0x000fea0003800000 */
.L_x_2346:
[----:B------:R-:W-:Y:S05]  /*aa80*/  BRA.DIV ~URZ, `(.L_x_2348) ;  /* 0x00014f327f007947 */ /* 0x000fea000b800000 */
[----:B--2---:R2:W1:Y:S04]  /*aa90*/  SHFL.IDX PT, R4, R13, 0x1, 0x181f ;  /* 0x00381f000d047f89 */ /* 0x00446800000e0000 */
[----:B----4-:R2:W4:Y:S02]  /*aaa0*/  SHFL.IDX PT, R0, R17, 0x1, 0x181f ;  /* 0x00381f0011007f89 */ /* 0x01052400000e0000 */
.L_x_2518:
[----:B------:R-:W-:Y:S01]  /*aab0*/  IADD3 R2, R6, 0x20, RZ ;  /* 0x0000002006027810 */ /* 0x000fe20007ffe0ff */
[----:B------:R-:W-:Y:S03]  /*aac0*/  BSSY B0, `(.L_x_2349) ;  /* 0x0000013000007945 */ /* 0x000fe60003800000 */
[----:B------:R-:W-:-:S13]  /*aad0*/  ISETP.GE.AND P0, PT, R2, R16, PT ;  /* 0x000000100200720c */ /* 0x000fda0003f06270 */
[----:B------:R-:W-:Y:S05]  /*aae0*/  @P0 BRA `(.L_x_2350) ;  /* 0x0000010000000947 */ /* 0x000fea0003800000 */
[-C--:B----4-:R-:W-:Y:S02]  /*aaf0*/  LEA R14, P0, R140, R0.reuse, 0x1 ;  /* 0x000000008c0e7211 */ /* 0x090fe400078008ff */
[----:B------:R-:W-:Y:S02]  /*ab00*/  ISETP.NE.AND P3, PT, R18, RZ, PT ;  /* 0x000000ff1200720c */ /* 0x000fe40003f65270 */
[-C--:B------:R-:W-:Y:S02]  /*ab10*/  LEA R10, P2, R238, R0.reuse, 0x1 ;  /* 0x00000000ee0a7211 */ /* 0x080fe400078408ff */
[----:B------:R-:W-:Y:S02]  /*ab20*/  LEA R8, P1, R228, R0, 0x1 ;  /* 0x00000000e4087211 */ /* 0x000fe400078208ff */
[----:B-1----:R-:W-:Y:S02]  /*ab30*/  LEA.HI.X R15, R140, R4, R141, 0x1, P0 ;  /* 0x000000048c0f7211 */ /* 0x002fe400000f0c8d */
        /* <DEDUP_REMOVED lines=11> */
.L_x_2350:
[----:B------:R-:W-:Y:S05]  /*abf0*/  BSYNC B0 ;  /* 0x0000000000007941 */ /* 0x000fea0003800000 */
.L_x_2349:
[----:B------:R-:W-:Y:S05]  /*ac00*/  BRA.DIV ~URZ, `(.L_x_2351) ;  /* 0x00014e827f007947 */ /* 0x000fea000b800000 */
[----:B-1----:R1:W2:Y:S02]  /*ac10*/  SHFL.IDX PT, R4, R13, 0x2, 0x181f ;  /* 0x00581f000d047f89 */ /* 0x0022a400000e0000 */
.L_x_2519:
[----:B------:R-:W-:Y:S05]  /*ac20*/  BRA.DIV ~URZ, `(.L_x_2352) ;  /* 0x00014ed27f007947 */ /* 0x000fea000b800000 */
[----:B----4-:R4:W1:Y:S02]  /*ac30*/  SHFL.IDX PT, R0, R17, 0x2, 0x181f ;  /* 0x00581f0011007f89 */ /* 0x01086400000e0000 */
.L_x_2520:
[----:B------:R-:W-:Y:S01]  /*ac40*/  IADD3 R2, R6, 0x40, RZ ;  /* 0x0000004006027810 */ /* 0x000fe20007ffe0ff */
[----:B------:R-:W-:Y:S03]  /*ac50*/  BSSY B0, `(.L_x_2353) ;  /* 0x0000013000007945 */ /* 0x000fe60003800000 */
[----:B------:R-:W-:-:S13]  /*ac60*/  ISETP.GE.AND P0, PT, R2, R16, PT ;  /* 0x000000100200720c */ /* 0x000fda0003f06270 */
[----:B------:R-:W-:Y:S05]  /*ac70*/  @P0 BRA `(.L_x_2354) ;  /* 0x0000010000000947 */ /* 0x000fea0003800000 */
[-C--:B-1----:R-:W-:Y:S02]  /*ac80*/  LEA R14, P0, R140, R0.reuse, 0x1 ;  /* 0x000000008c0e7211 */ /* 0x082fe400078008ff */
        /* <DEDUP_REMOVED lines=15> */
.L_x_2354:
[----:B------:R-:W-:Y:S05]  /*ad80*/  BSYNC B0 ;  /* 0x0000000000007941 */ /* 0x000fea0003800000 */
.L_x_2353:
[----:B------:R-:W-:Y:S05]  /*ad90*/  BRA.DIV ~URZ, `(.L_x_2355) ;  /* 0x00014dd27f007947 */ /* 0x000fea000b800000 */
[----:B--2---:R2:W3:Y:S04]  /*ada0*/  SHFL.IDX PT, R4, R13, 0x3, 0x181f ;  /* 0x00781f000d047f89 */ /* 0x0044e800000e0000 */
[----:B-1----:R2:W1:Y:S02]  /*adb0*/  SHFL.IDX PT, R0, R17, 0x3, 0x181f ;  /* 0x00781f0011007f89 */ /* 0x00246400000e0000 */
.L_x_2521:
[----:B--2---:R-:W2:Y:S04]  /*adc0*/  LDL R121, [R1] ;  /* 0x0000000001797983 */ /* 0x004ea80000100800 */
[----:B----4-:R-:W4:Y:S04]  /*add0*/  LDL R10, [R1+0x48] ;  /* 0x00004800010a7983 */ /* 0x010f280000100800 */
[----:B---3--:R-:W3:Y:S01]  /*ade0*/  LDL R13, [R1+0x64] ;  /* 0x00006400010d7983 */ /* 0x008ee20000100800 */
[----:B------:R-:W-:Y:S01]  /*adf0*/  IADD3 R6, R6, 0x60, RZ ;  /* 0x0000006006067810 */ /* 0x000fe20007ffe0ff */
[----:B------:R-:W-:Y:S01]  /*ae00*/  IMAD.MOV.U32 R104, RZ, RZ, 0x30 ;  /* 0x00000030ff687424 */ /* 0x000fe200078e00ff */
[----:B------:R-:W-:Y:S01]  /*ae10*/  ULDC.64 UR4, c[0x0][0x40] ;  /* 0x0000100000047ab9 */ /* 0x000fe20000000a00 */
[----:B------:R-:W-:Y:S01]  /*ae20*/  IMAD.MOV.U32 R224, RZ, RZ, RZ ;  /* 0x000000ffffe07224 */ /* 0x000fe200078e00ff */
[----:B------:R-:W-:Y:S01]  /*ae30*/  ISETP.GE.AND P0, PT, R6, R16, PT ;  /* 0x000000100600720c */ /* 0x000fe20003f06270 */
[----:B------:R-:W-:Y:S01]  /*ae40*/  IMAD.MOV.U32 R6, RZ, RZ, c[0x0][0x2b8] ;  /* 0x0000ae00ff067624 */ /* 0x000fe200078e00ff */
[----:B------:R-:W-:Y:S01]  /*ae50*/  UIADD3 UR4, UP0, UR4, 0x160, URZ ;  /* 0x0000016004047890 */ /* 0x000fe2000ff1e03f */
[----:B------:R-:W-:-:S02]  /*ae60*/  IMAD R136, R225, R104, -0x30 ;  /* 0xffffffd0e1887424 */ /* 0x000fc400078e0268 */
[----:B-----5:R-:W-:Y:S01]  /*ae70*/  IMAD.WIDE.U32 R16, R20, c[0x0][0x2b0], RZ ;  /* 0x0000ac0014107a25 */ /* 0x020fe200078e00ff */
[----:B------:R-:W-:Y:S01]  /*ae80*/  ISETP.NE.AND P3, PT, R6, 0x1, PT ;  /* 0x000000010600780c */ /* 0x000fe20003f65270 */
[----:B------:R-:W-:-:S03]  /*ae90*/  UIADD3.X UR5, URZ, UR5, URZ, UP0, !UPT ;  /* 0x000000053f057290 */ /* 0x000fc600087fe43f */
[----:B------:R-:W-:Y:S03]  /*aea0*/  STL.64 [R1+0x88], R16 ;  /* 0x0000881001007387 */ /* 0x000fe60000100a00 */
[----:B-1----:R-:W-:Y:S01]  /*aeb0*/  @!P0 LEA R2, P1, R140, R0, 0x1 ;  /* 0x000000008c028211 */ /* 0x002fe200078208ff */
[----:B------:R-:W-:Y:S01]  /*aec0*/  IMAD.U32 R19, RZ, RZ, UR5 ;  /* 0x00000005ff137e24 */ /* 0x000fe2000f8e00ff */
[----:B--2---:R-:W-:-:S04]  /*aed0*/  SHF.R.S32.HI R14, RZ, 0x1f, R121 ;  /* 0x0000001fff0e7819 */ /* 0x004fc80000011479 */
[----:B------:R-:W-:Y:S01]  /*aee0*/  LEA.HI R3, R14, R121, RZ, 0x3 ;  /* 0x000000790e037211 */ /* 0x000fe200078f18ff */
[----:B----4-:R1:W-:Y:S03]  /*aef0*/  STL [R1+0x78], R10 ;  /* 0x0000780a01007387 */ /* 0x0103e60000100800 */
[----:B------:R-:W-:Y:S02]  /*af00*/  LOP3.LUT R215, R3, 0xfffffff8, RZ, 0xc0, !PT ;  /* 0xfffffff803d77812 */ /* 0x000fe400078ec0ff */
[----:B------:R-:W-:Y:S02]  /*af10*/  SHF.R.S32.HI R241, RZ, 0x3, R3 ;  /* 0x00000003fff17819 */ /* 0x000fe40000011403 */
[----:B------:R-:W-:Y:S01]  /*af20*/  @!P0 LEA.HI.X R3, R140, R4, R141, 0x1, P1 ;  /* 0x000000048c038211 */ /* 0x000fe200008f0c8d */
[----:B------:R-:W-:Y:S01]  /*af30*/  IMAD.IADD R215, R121, 0x1, -R215 ;  /* 0x0000000179d77824 */ /* 0x000fe200078e0ad7 */
[----:B------:R-:W-:-:S03]  /*af40*/  @!P0 LEA R8, P1, R238, R0, 0x1 ;  /* 0x00000000ee088211 */ /* 0x000fc600078208ff */
[----:B------:R-:W-:Y:S01]  /*af50*/  IMAD.SHL.U32 R251, R215, 0x20, RZ ;  /* 0x00000020d7fb7824 */ /* 0x000fe200078e00ff */
[----:B------:R-:W-:Y:S01]  /*af60*/  @!PT LDS RZ, [RZ] ;  /* 0x00000000fffff984 */ /* 0x000fe20000000800 */
[----:B------:R-:W-:Y:S01]  /*af70*/  @!PT LDS RZ, [RZ] ;  /* 0x00000000fffff984 */ /* 0x000fe20000000800 */
[----:B------:R-:W-:Y:S01]  /*af80*/  @!PT LDS RZ, [RZ] ;  /* 0x00000000fffff984 */ /* 0x000fe20000000800 */
[----:B------:R2:W-:Y:S01]  /*af90*/  @!P0 LDGSTS.E.BYPASS.LTC128B.128 [R245+0x13080], [R2.64], !P4 ;  /* 0x1308000002f58fae */ /* 0x0005e2000e101d4a */
[----:B------:R-:W-:Y:S02]  /*afa0*/  @!P0 LEA.HI.X R9, R238, R4, R248, 0x1, P1 ;  /* 0x00000004ee098211 */ /* 0x000fe400008f0cf8 */
[----:B------:R-:W-:Y:S01]  /*afb0*/  IMAD.IADD R21, R251, 0x1, R241 ;  /* 0x00000001fb157824 */ /* 0x000fe200078e02f1 */
[----:B------:R-:W-:Y:S01]  /*afc0*/  ISETP.NE.AND P4, PT, R18, RZ, PT ;  /* 0x000000ff1200720c */ /* 0x000fe20003f85270 */
[----:B------:R-:W-:Y:S01]  /*afd0*/  IMAD.U32 R18, RZ, RZ, UR4 ;  /* 0x00000004ff127e24 */ /* 0x000fe2000f8e00ff */
[----:B------:R4:W-:Y:S01]  /*afe0*/  @!P0 LDGSTS.E.BYPASS.LTC128B.128 [R245+0x17080], [R8.64], !P5 ;  /* 0x1708000008f58fae */ /* 0x0009e2000e901d4a */
[----:B------:R-:W-:-:S05]  /*aff0*/  IMAD.IADD R6, R21, 0x1, R136 ;  /* 0x0000000115067824 */ /* 0x000fca00078e0288 */
[----:B---3--:R-:W-:-:S04]  /*b000*/  ISETP.GE.AND P2, PT, R6, R13, PT ;  /* 0x0000000d0600720c */ /* 0x008fc80003f46270 */
[----:B------:R-:W-:Y:S01]  /*b010*/  ISETP.GT.OR P1, PT, R21, 0x2f, P2 ;  /* 0x0000002f1500780c */ /* 0x000fe20001724670 */
[----:B--2---:R-:W-:Y:S01]  /*b020*/  IMAD.IADD R3, R10, 0x1, R6 ;  /* 0x000000010a037824 */ /* 0x004fe200078e0206 */
[----:B------:R-:W-:-:S03]  /*b030*/  SHF.R.S32.HI R6, RZ, 0x1f, R20 ;  /* 0x0000001fff067819 */ /* 0x000fc60000011414 */
[----:B-1----:R-:W-:Y:S01]  /*b040*/  @P3 IMAD.HI.U32 R10, R3, c[0x0][0x2bc], RZ ;  /* 0x0000af00030a3a27 */ /* 0x002fe200078e00ff */
[----:B----4-:R-:W-:-:S03]  /*b050*/  @!P0 LEA R8, P2, R228, R0, 0x1 ;  /* 0x00000000e4088211 */ /* 0x010fc600078408ff */
[----:B------:R-:W-:Y:S01]  /*b060*/  IMAD.MOV.U32 R2, RZ, RZ, R3 ;  /* 0x000000ffff027224 */ /* 0x000fe200078e0003 */
[----:B------:R-:W-:Y:S01]  /*b070*/  @P3 SHF.R.U32.HI R2, RZ, c[0x0][0x2c0], R10 ;  /* 0x0000b000ff023a19 */ /* 0x000fe2000001160a */
[----:B------:R-:W-:Y:S01]  /*b080*/  IMAD R6, R6, c[0x0][0x2b0], RZ ;  /* 0x0000ac0006067a24 */ /* 0x000fe200078e02ff */
[C---:B------:R-:W-:Y:S02]  /*b090*/  @!P0 LEA R10, P3, R229.reuse, R0, 0x1 ;  /* 0x00000000e50a8211 */ /* 0x040fe400078608ff */
[-C--:B------:R-:W-:Y:S01]  /*b0a0*/  @!P0 LEA.HI.X R9, R228, R4.reuse, R250, 0x1, P2 ;  /* 0x00000004e4098211 */ /* 0x080fe200010f0cfa */
[----:B------:R-:W-:Y:S01]  /*b0b0*/  IMAD R6, R20, c[0x0][0x2b4], R6 ;  /* 0x0000ad0014067a24 */ /* 0x000fe200078e0206 */
[----:B------:R-:W-:Y:S02]  /*b0c0*/  @!P0 LEA.HI.X R11, R229, R4, R249, 0x1, P3 ;  /* 0x00000004e50b8211 */ /* 0x000fe400018f0cf9 */
[----:B------:R-:W-:Y:S01]  /*b0d0*/  @!P1 IADD3 R0, P2, R2, R16, RZ ;  /* 0x0000001002009210 */ /* 0x000fe20007f5e0ff */
[----:B------:R1:W-:Y:S01]  /*b0e0*/  @!P0 LDGSTS.E.BYPASS.LTC128B.128 [R245+0x1b080], [R8.64], !P6 ;  /* 0x1b08000008f58fae */ /* 0x0003e2000f101d4a */
[----:B------:R-:W-:-:S03]  /*b0f0*/  IMAD.IADD R15, R17, 0x1, R6 ;  /* 0x00000001110f7824 */ /* 0x000fc600078e0206 */
[----:B------:R2:W-:Y:S02]  /*b100*/  @!P0 LDGSTS.E.BYPASS.LTC128B.128 [R245+0x1f080], [R10.64], !P4 ;  /* 0x1f0800000af58fae */ /* 0x0005e4000e101d4a */
[----:B------:R-:W-:Y:S02]  /*b110*/  @!P1 LEA.HI.X.SX32 R4, R2, R15, 0x1, P2 ;  /* 0x0000000f02049211 */ /* 0x000fe400010f0eff */
[----:B------:R-:W0:Y:S01]  /*b120*/  LDGDEPBAR ;  /* 0x00000000000079af */ /* 0x000e220000000000 */
[----:B------:R-:W-:Y:S01]  /*b130*/  WARPSYNC 0xffffffff ;  /* 0xffffffff00007948 */ /* 0x000fe20003800000 */
[----:B------:R-:W-:Y:S02]  /*b140*/  IMAD.WIDE.U32 R16, R252, c[0x0][0x1e8], RZ ;  /* 0x00007a00fc107a25 */ /* 0x000fe400078e00ff */
[----:B------:R3:W-:Y:S01]  /*b150*/  STL [R1+0x9c], R15 ;  /* 0x00009c0f01007387 */ /* 0x0007e20000100800 */
[----:B-1----:R-:W-:-:S04]  /*b160*/  @!P1 LEA R8, P2, R0, c[0x0][0x2a0], 0x2 ;  /* 0x0000a80000089a11 */ /* 0x002fc800078410ff */
[----:B------:R-:W-:Y:S01]  /*b170*/  @!P1 LEA.HI.X R9, R0, c[0x0][0x2a4], R4, 0x2, P2 ;  /* 0x0000a90000099a11 */ /* 0x000fe200010f1404 */
[----:B------:R-:W-:Y:S06]  /*b180*/  BAR.SYNC.DEFER_BLOCKING 0x0 ;  /* 0x0000000000007b1d */ /* 0x000fec0000010000 */
[----:B------:R1:W4:Y:S01]  /*b190*/  @!P1 LDG.E R224, [R8.64] ;  /* 0x0000000a08e09981 */ /* 0x000322000c1e1900 */
[----:B------:R-:W-:Y:S01]  /*b1a0*/  IMAD.MOV R0, RZ, RZ, -R2 ;  /* 0x000000ffff007224 */ /* 0x000fe200078e0a02 */
[----:B------:R-:W-:Y:S01]  /*b1b0*/  LOP3.LUT R213, R213, 0xfffffbff, RZ, 0xc0, !PT ;  /* 0xfffffbffd5d57812 */ /* 0x000fe200078ec0ff */
[----:B------:R-:W-:Y:S01]  /*b1c0*/  IMAD.SHL.U32 R6, R241, 0x40, RZ ;  /* 0x00000040f1067824 */ /* 0x000fe200078e00ff */
[----:B------:R2:W-:Y:S01]  /*b1d0*/  STL.64 [R1+0x80], R16 ;  /* 0x0000801001007387 */ /* 0x0005e20000100a00 */
[----:B------:R-:W-:Y:S01]  /*b1e0*/  IMAD R226, R0, c[0x0][0x2b8], R3 ;  /* 0x0000ae0000e27a24 */ /* 0x000fe200078e0203 */
[----:B------:R-:W-:Y:S01]  /*b1f0*/  IADD3 R201, R192, 0x20, RZ ;  /* 0x00000020c0c97810 */ /* 0x000fe20007ffe0ff */
[----:B---3--:R-:W-:Y:S01]  /*b200*/  IMAD R15, R252, c[0x0][0x1ec], R17 ;  /* 0x00007b00fc0f7a24 */ /* 0x008fe200078e0211 */
[----:B------:R-:W-:Y:S01]  /*b210*/  STL.64 [R1+0x28], R22 ;  /* 0x0000281601007387 */ /* 0x000fe20000100a00 */
[C---:B------:R-:W-:Y:S01]  /*b220*/  IMAD.WIDE.U32 R2, R226.reuse, c[0x0][0x1e0], RZ ;  /* 0x00007800e2027a25 */ /* 0x040fe200078e00ff */
[----:B------:R-:W-:Y:S01]  /*b230*/  SHF.R.S32.HI R135, RZ, 0x1f, R226 ;  /* 0x0000001fff877819 */ /* 0x000fe200000114e2 */
[----:B------:R-:W-:Y:S01]  /*b240*/  BSSY B2, `(.L_x_2356) ;  /* 0x000005e000027945 */ /* 0x000fe20003800000 */
[----:B------:R3:W-:Y:S01]  /*b250*/  STL [R1+0x98], R15 ;  /* 0x0000980f01007387 */ /* 0x0007e20000100800 */
[----:B------:R-:W-:Y:S01]  /*b260*/  IMAD.SHL.U32 R215, R215, 0x8, RZ ;  /* 0x00000008d7d77824 */ /* 0x000fe200078e00ff */
[----:B------:R-:W-:Y:S01]  /*b270*/  MOV R138, 0xb820 ;  /* 0x0000b820008a7802 */ /* 0x000fe20000000f00 */
[----:B------:R-:W-:Y:S01]  /*b280*/  IMAD R0, R135, c[0x0][0x1e0], RZ ;  /* 0x0000780087007a24 */ /* 0x000fe200078e02ff */
[----:B------:R-:W-:Y:S01]  /*b290*/  STL.64 [R1+0x30], R172 ;  /* 0x000030ac01007387 */ /* 0x000fe20000100a00 */
[----:B------:R-:W-:Y:S01]  /*b2a0*/  IMAD R104, R225, -0x30, R104 ;  /* 0xffffffd0e1687824 */ /* 0x000fe200078e0268 */
[----:B------:R-:W-:Y:S01]  /*b2b0*/  ISETP.GE.AND P6, PT, R215, c[0x0][0x1d4], PT ;  /* 0x00007500d7007a0c */ /* 0x000fe20003fc6270 */
[----:B------:R-:W-:Y:S01]  /*b2c0*/  IMAD R0, R226, c[0x0][0x1e4], R0 ;  /* 0x00007900e2007a24 */ /* 0x000fe200078e0200 */
[----:B------:R-:W-:Y:S01]  /*b2d0*/  STL.64 [R1+0x38], R26 ;  /* 0x0000381a01007387 */ /* 0x000fe20000100a00 */
[----:B------:R-:W-:-:S02]  /*b2e0*/  IMAD.IADD R133, R13, 0x1, R104 ;  /* 0x000000010d857824 */ /* 0x000fc400078e0268 */
[----:B------:R-:W-:Y:S01]  /*b2f0*/  IMAD.IADD R3, R3, 0x1, R0 ;  /* 0x0000000103037824 */ /* 0x000fe200078e0200 */
[----:B------:R-:W-:Y:S01]  /*b300*/  STL.64 [R1+0x40], R24 ;  /* 0x0000401801007387 */ /* 0x000fe20000100a00 */
[----:B-1----:R-:W-:Y:S02]  /*b310*/  IMAD.U32 R8, RZ, RZ, UR7 ;  /* 0x00000007ff087e24 */ /* 0x002fe4000f8e00ff */
[----:B------:R-:W-:Y:S01]  /*b320*/  IMAD.U32 R9, RZ, RZ, UR6 ;  /* 0x00000006ff097e24 */ /* 0x000fe2000f8e00ff */
[----:B------:R-:W-:Y:S01]  /*b330*/  STL.64 [R1+0x18], R18 ;  /* 0x0000181201007387 */ /* 0x000fe20000100a00 */
[----:B--2---:R-:W-:-:S03]  /*b340*/  IADD3 R17, R215, 0x40, RZ ;  /* 0x00000040d7117810 */ /* 0x004fc60007ffe0ff */
[----:B------:R-:W-:Y:S01]  /*b350*/  STL.64 [R1+0x20], R8 ;  /* 0x0000200801007387 */ /* 0x000fe20000100a00 */
[----:B------:R-:W-:Y:S02]  /*b360*/  @P6 LOP3.LUT R213, R213, 0x400, RZ, 0xfc, !PT ;  /* 0x00000400d5d56812 */ /* 0x000fe400078efcff */
[----:B------:R-:W-:Y:S02]  /*b370*/  ISETP.GE.AND P5, PT, R17, c[0x0][0x1d4], PT ;  /* 0x0000750011007a0c */ /* 0x000fe40003fa6270 */
[----:B------:R-:W-:-:S11]  /*b380*/  LOP3.LUT R213, R213, 0xfffffdff, RZ, 0xc0, !PT ;  /* 0xfffffdffd5d57812 */ /* 0x000fd600078ec0ff */
[----:B------:R-:W-:-:S04]  /*b390*/  @P5 LOP3.LUT R213, R213, 0x200, RZ, 0xfc, !PT ;  /* 0x00000200d5d55812 */ /* 0x000fc800078efcff */
[----:B------:R-:W-:Y:S02]  /*b3a0*/  LOP3.LUT R213, R213, 0xfffffeff, RZ, 0xc0, !PT ;  /* 0xfffffeffd5d57812 */ /* 0x000fe400078ec0ff */
[----:B----4-:R-:W-:Y:S01]  /*b3b0*/  SHF.R.S32.HI R134, RZ, 0x1f, R224 ;  /* 0x0000001fff867819 */ /* 0x010fe200000114e0 */
[----:B------:R-:W-:-:S04]  /*b3c0*/  IMAD.WIDE.U32 R2, R224, c[0x0][0x1f0], R2 ;  /* 0x00007c00e0027a25 */ /* 0x000fc800078e0002 */
[----:B------:R-:W-:Y:S01]  /*b3d0*/  IMAD R0, R134, c[0x0][0x1f0], RZ ;  /* 0x00007c0086007a24 */ /* 0x000fe200078e02ff */
[----:B------:R-:W-:Y:S02]  /*b3e0*/  IADD3 R2, P0, R2, R16, RZ ;  /* 0x0000001002027210 */ /* 0x000fe40007f1e0ff */
[----:B------:R-:W-:Y:S01]  /*b3f0*/  IADD3 R16, R215, 0x80, RZ ;  /* 0x00000080d7107810 */ /* 0x000fe20007ffe0ff */
[----:B------:R-:W-:Y:S01]  /*b400*/  IMAD R4, R224, c[0x0][0x1f4], R0 ;  /* 0x00007d00e0047a24 */ /* 0x000fe200078e0200 */
[----:B------:R-:W-:Y:S02]  /*b410*/  LOP3.LUT R0, R6, 0x1c0, RZ, 0xc0, !PT ;  /* 0x000001c006007812 */ /* 0x000fe400078ec0ff */
[----:B------:R-:W-:Y:S02]  /*b420*/  ISETP.GE.AND P4, PT, R16, c[0x0][0x1d4], PT ;  /* 0x0000750010007a0c */ /* 0x000fe40003f86270 */
[----:B------:R-:W-:Y:S02]  /*b430*/  IADD3.X R6, R15, R3, R4, P0, !PT ;  /* 0x000000030f067210 */ /* 0x000fe400007fe404 */
[----:B------:R-:W-:-:S02]  /*b440*/  LOP3.LUT R3, R0, 0x38, R215, 0xf8, !PT ;  /* 0x0000003800037812 */ /* 0x000fc400078ef8d7 */
[----:B------:R-:W-:Y:S02]  /*b450*/  SHF.R.U32.HI R0, RZ, 0x3, R0 ;  /* 0x00000003ff007819 */ /* 0x000fe40000011600 */
[----:B------:R-:W-:Y:S02]  /*b460*/  LEA R4, P0, R2, c[0x0][0x1c8], 0x1 ;  /* 0x0000720002047a11 */ /* 0x000fe400078008ff */
[----:B------:R-:W-:Y:S02]  /*b470*/  LOP3.LUT R10, R3, R0, RZ, 0x3c, !PT ;  /* 0x00000000030a7212 */ /* 0x000fe400078e3cff */
[----:B------:R-:W-:Y:S01]  /*b480*/  LEA.HI R3, R14, R121, RZ, 0x6 ;  /* 0x000000790e037211 */ /* 0x000fe200078f30ff */
[----:B------:R-:W-:Y:S01]  /*b490*/  SHFL.IDX PT, R8, R4, 0x1, 0x181f ;  /* 0x00381f0004087f89 */ /* 0x000fe200000e0000 */
[----:B------:R-:W-:Y:S02]  /*b4a0*/  LEA.HI.X R11, R2, c[0x0][0x1cc], R6, 0x1, P0 ;  /* 0x00007300020b7a11 */ /* 0x000fe400000f0c06 */
[----:B------:R-:W-:Y:S01]  /*b4b0*/  IMNMX R0, R133, 0x30, PT ;  /* 0x0000003085007817 */ /* 0x000fe20003800200 */
[----:B------:R-:W-:Y:S01]  /*b4c0*/  IMAD.SHL.U32 R6, R3, 0x8, RZ ;  /* 0x0000000803067824 */ /* 0x000fe200078e00ff */
[----:B------:R1:W-:Y:S01]  /*b4d0*/  SHFL.IDX PT, R2, R4, RZ, 0x181f ;  /* 0x00181fff04027589 */ /* 0x0003e200000e0000 */
[----:B---3--:R-:W-:-:S02]  /*b4e0*/  IADD3 R15, R215, 0xc0, RZ ;  /* 0x000000c0d70f7810 */ /* 0x008fc40007ffe0ff */
[----:B------:R-:W-:Y:S01]  /*b4f0*/  IMAD.IADD R0, R0, 0x1, -R241 ;  /* 0x0000000100007824 */ /* 0x000fe200078e0af1 */
[----:B------:R-:W2:Y:S01]  /*b500*/  SHFL.IDX PT, R3, R11, RZ, 0x181f ;  /* 0x00181fff0b037589 */ /* 0x000ea200000e0000 */
[----:B------:R-:W-:Y:S02]  /*b510*/  LOP3.LUT R214, R10, 0xfffffe00, R6, 0xf8, !PT ;  /* 0xfffffe000ad67812 */ /* 0x000fe400078ef806 */
[----:B------:R-:W-:Y:S01]  /*b520*/  SHF.R.S32.HI R6, RZ, 0x1f, R15 ;  /* 0x0000001fff067819 */ /* 0x000fe2000001140f */
[----:B------:R3:W4:Y:S01]  /*b530*/  SHFL.IDX PT, R9, R11, 0x1, 0x181f ;  /* 0x00381f000b097f89 */ /* 0x00072200000e0000 */
[C---:B------:R-:W-:Y:S02]  /*b540*/  ISETP.GE.AND P1, PT, R0.reuse, 0x1, PT ;  /* 0x000000010000780c */ /* 0x040fe40003f26270 */
[----:B------:R-:W-:Y:S02]  /*b550*/  ISETP.GT.AND P0, PT, R0, 0x20, PT ;  /* 0x000000200000780c */ /* 0x000fe40003f04270 */
[----:B------:R-:W-:-:S02]  /*b560*/  SHF.R.S32.HI R0, RZ, 0x1f, R16 ;  /* 0x0000001fff007819 */ /* 0x000fc40000011410 */
[----:B------:R-:W-:Y:S02]  /*b570*/  LEA.HI R6, R6, R15, RZ, 0x3 ;  /* 0x0000000f06067211 */ /* 0x000fe400078f18ff */
[----:B------:R-:W-:Y:S02]  /*b580*/  LEA.HI R0, R0, R16, RZ, 0x3 ;  /* 0x0000001000007211 */ /* 0x000fe400078f18ff */
[----:B------:R-:W-:Y:S02]  /*b590*/  ISETP.GE.AND P3, PT, R15, c[0x0][0x1d4], PT ;  /* 0x000075000f007a0c */ /* 0x000fe40003f66270 */
[----:B------:R-:W-:Y:S02]  /*b5a0*/  LOP3.LUT R231, R0, 0xfffffff8, RZ, 0xc0, !PT ;  /* 0xfffffff800e77812 */ /* 0x000fe400078ec0ff */
[----:B-1----:R-:W-:Y:S01]  /*b5b0*/  SHF.R.S32.HI R4, RZ, 0x1f, R17 ;  /* 0x0000001fff047819 */ /* 0x002fe20000011411 */
[----:B------:R-:W-:Y:S01]  /*b5c0*/  @P0 IMAD.SHL.U32 R0, R214, 0x2, RZ ;  /* 0x00000002d6000824 */ /* 0x000fe200078e00ff */
[----:B------:R-:W-:-:S02]  /*b5d0*/  LOP3.LUT R230, R6, 0xfffffff8, RZ, 0xc0, !PT ;  /* 0xfffffff806e67812 */ /* 0x000fc400078ec0ff */
[----:B------:R-:W-:Y:S01]  /*b5e0*/  LEA.HI R4, R4, R17, RZ, 0x3 ;  /* 0x0000001104047211 */ /* 0x000fe200078f18ff */
[--C-:B--2---:R-:W-:Y:S01]  /*b5f0*/  @P1 IMAD.WIDE R14, R215, 0x2, R2.reuse ;  /* 0x00000002d70e1825 */ /* 0x104fe200078e0202 */
[----:B------:R-:W-:Y:S02]  /*b600*/  @P4 LOP3.LUT R213, R213, 0x100, RZ, 0xfc, !PT ;  /* 0x00000100d5d54812 */ /* 0x000fe400078efcff */
[----:B------:R-:W-:Y:S01]  /*b610*/  LOP3.LUT R232, R4, 0xfffffff8, RZ, 0xc0, !PT ;  /* 0xfffffff804e87812 */ /* 0x000fe200078ec0ff */
[----:B------:R-:W-:Y:S01]  /*b620*/  @P1 IMAD.SHL.U32 R4, R214, 0x2, RZ ;  /* 0x00000002d6041824 */ /* 0x000fe200078e00ff */
[----:B------:R-:W-:Y:S01]  /*b630*/  LOP3.LUT R213, R213, 0xffffff7f, RZ, 0xc0, !PT ;  /* 0xffffff7fd5d57812 */ /* 0x000fe200078ec0ff */
[----:B------:R-:W-:Y:S01]  /*b640*/  @P1 IMAD.WIDE R16, R231, 0x2, R2 ;  /* 0x00000002e7101825 */ /* 0x000fe200078e0202 */
[----:B------:R-:W-:Y:S02]  /*b650*/  SHF.R.S32.HI R244, RZ, 0x1f, R232 ;  /* 0x0000001ffff47819 */ /* 0x000fe400000114e8 */
[----:B------:R4:W-:Y:S01]  /*b660*/  @P1 LDGSTS.E.BYPASS.LTC128B.128 [R4+0xa080], [R14.64], !P6 ;  /* 0x0a0800000e041fae */ /* 0x0009e2000f101d4a */
[----:B---3--:R-:W-:Y:S01]  /*b670*/  @P1 IMAD.WIDE R10, R232, 0x2, R2 ;  /* 0x00000002e80a1825 */ /* 0x008fe200078e0202 */
[----:B------:R-:W-:-:S02]  /*b680*/  @P3 LOP3.LUT R213, R213, 0x80, RZ, 0xfc, !PT ;  /* 0x00000080d5d53812 */ /* 0x000fc400078efcff */
[----:B------:R-:W-:Y:S01]  /*b690*/  SHF.R.S32.HI R243, RZ, 0x1f, R231 ;  /* 0x0000001ffff37819 */ /* 0x000fe200000114e7 */
[----:B------:R-:W-:Y:S01]  /*b6a0*/  @P1 IMAD.WIDE R2, R230, 0x2, R2 ;  /* 0x00000002e6021825 */ /* 0x000fe200078e0202 */
[----:B------:R1:W-:Y:S01]  /*b6b0*/  @P1 LDGSTS.E.BYPASS.LTC128B.128 [R4+0xb880], [R10.64], !P5 ;  /* 0x0b8800000a041fae */ /* 0x0003e2000e901d4a */
[----:B------:R-:W-:Y:S02]  /*b6c0*/  LOP3.LUT R213, R213, 0xffffffbf, RZ, 0xc0, !PT ;  /* 0xffffffbfd5d57812 */ /* 0x000fe400078ec0ff */
[----:B------:R-:W-:Y:S01]  /*b6d0*/  SHF.R.S32.HI R242, RZ, 0x1f, R230 ;  /* 0x0000001ffff27819 */ /* 0x000fe200000114e6 */
[----:B------:R2:W-:Y:S04]  /*b6e0*/  @P1 LDGSTS.E.BYPASS.LTC128B.128 [R4+0xd080], [R16.64], !P4 ;  /* 0x0d08000010041fae */ /* 0x0005e8000e101d4a */
[----:B------:R3:W-:Y:S01]  /*b6f0*/  @P1 LDGSTS.E.BYPASS.LTC128B.128 [R4+0xe880], [R2.64], !P3 ;  /* 0x0e88000002041fae */ /* 0x0007e2000d901d4a */
[----:B------:R-:W-:Y:S01]  /*b700*/  LOP3.LUT P1, RZ, R146, 0x2, RZ, 0xc0, !PT ;  /* 0x0000000292ff7812 */ /* 0x000fe2000782c0ff */
[----:B----4-:R-:W-:-:S12]  /*b710*/  @P0 IMAD.WIDE R14, R215, 0x2, R8 ;  /* 0x00000002d70e0825 */ /* 0x010fd800078e0208 */
[----:B------:R-:W-:Y:S01]  /*b720*/  @P1 IADD3 R201, R192, -0x20, RZ ;  /* 0xffffffe0c0c91810 */ /* 0x000fe20007ffe0ff */
[----:B------:R4:W-:Y:S01]  /*b730*/  @P0 LDGSTS.E.BYPASS.LTC128B.128 [R0+0xb080], [R14.64], !P6 ;  /* 0x0b0800000e000fae */ /* 0x0009e2000f101d4a */
[--C-:B-1----:R-:W-:Y:S02]  /*b740*/  @P0 IMAD.WIDE R10, R232, 0x2, R8.reuse ;  /* 0x00000002e80a0825 */ /* 0x102fe400078e0208 */
[C---:B------:R-:W-:Y:S02]  /*b750*/  IADD3 R212, R201.reuse, 0x1000, RZ ;  /* 0x00001000c9d47810 */ /* 0x040fe40007ffe0ff */
[----:B------:R-:W-:Y:S01]  /*b760*/  IADD3 R211, R201, 0x800, RZ ;  /* 0x00000800c9d37810 */ /* 0x000fe20007ffe0ff */
[----:B------:R4:W-:Y:S01]  /*b770*/  @P0 LDGSTS.E.BYPASS.LTC128B.128 [R0+0xc880], [R10.64], !P5 ;  /* 0x0c8800000a000fae */ /* 0x0009e2000e901d4a */
[----:B---3--:R-:W-:-:S04]  /*b780*/  @P0 IMAD.WIDE R2, R231, 0x2, R8 ;  /* 0x00000002e7020825 */ /* 0x008fc800078e0208 */
[----:B------:R-:W-:Y:S01]  /*b790*/  @P0 IMAD.WIDE R8, R230, 0x2, R8 ;  /* 0x00000002e6080825 */ /* 0x000fe200078e0208 */
[----:B------:R4:W-:Y:S04]  /*b7a0*/  @P0 LDGSTS.E.BYPASS.LTC128B.128 [R0+0xe080], [R2.64], !P4 ;  /* 0x0e08000002000fae */ /* 0x0009e8000e101d4a */
[----:B------:R4:W-:Y:S01]  /*b7b0*/  @P0 LDGSTS.E.BYPASS.LTC128B.128 [R0+0xf880], [R8.64], !P3 ;  /* 0x0f88000008000fae */ /* 0x0009e2000d901d4a */
[----:B------:R-:W-:-:S03]  /*b7c0*/  ISETP.GT.AND P0, PT, R21, 0x2f, PT ;  /* 0x0000002f1500780c */ /* 0x000fc60003f04270 */
[----:B------:R-:W0:Y:S10]  /*b7d0*/  LDGDEPBAR ;  /* 0x00000000000079af */ /* 0x000e340000000000 */
[----:B------:R-:W-:Y:S01]  /*b7e0*/  @P0 LOP3.LUT R213, R213, 0x40, RZ, 0xfc, !PT ;  /* 0x00000040d5d50812 */ /* 0x000fe200078efcff */
[----:B----4-:R-:W-:-:S05]  /*b7f0*/  IMAD.U32 R0, RZ, RZ, UR7 ;  /* 0x00000007ff007e24 */ /* 0x010fca000f8e00ff */
[----:B------:R-:W-:Y:S02]  /*b800*/  IADD3 R93, R0, 0x18, RZ ;  /* 0x00000018005d7810 */ /* 0x000fe40007ffe0ff */
[----:B--2---:R-:W-:Y:S05]  /*b810*/  CALL.REL.NOINC `($_ZN7cutlass13device_kernelIN5flash19enable_sm80_to_sm89INS1_16FlashAttnFwdSm80INS1_25CollectiveMainloopFwdSm80ILi8ELi1ELb0EN4cute5tupleIJNS5_1CILi128EEENS7_ILi48EEENS7_ILi256EEEEEELi256ENS_6half_tEfNS_4arch4Sm80ELb0ELb1ELb0ELb1ELb1ELb1ELb1ELb1EEENS1_21CollectiveEpilogueFwdINS6_IJS8_SA_S9_EEENS6_IJNS7_ILi1EEESI_SI_EEESC_SE_Li256ELb1ELb1ELb1ELb0EEENS1_36VarlenDynamicPersistentTileSchedulerILi128ELi48ELi256ELi256ELb1ELb1ELb0ELb1ELb0ELb1EEEEEEEEEvNT_6ParamsE$_ZZN5flash25CollectiveMainloopFwdSm80ILi8ELi1ELb0EN4cute5tupleIJNS1_1CILi128EEENS3_ILi48EEENS3_ILi256EEEEEELi256EN7cutlass6half_tEfNS8_4arch4Sm80ELb0ELb1ELb0ELb1ELb1ELb1ELb1ELb1EE3mmaINS_16FlashAttnFwdSm80ISC_NS_21CollectiveEpilogueFwdINS2_IJS4_S6_S5_EEENS2_IJNS3_ILi1EEESH_SH_EEES9_SB_Li256ELb1ELb1ELb1ELb0EEENS_36VarlenDynamicPersistentTileSchedulerILi128ELi48ELi256ELi256ELb1ELb1ELb0ELb1ELb0ELb1EEEE13SharedStorageENS1_6TensorINS1_11ArrayEngineIfLm128EEENS1_6LayoutINS2_IJNS2_IJNS3_ILi2EEESS_EEESH_NS3_ILi32EEEEEENS2_IJNS2_IJSH_SS_EEENS3_ILi0EEENS3_ILi4EEEEEEEEEENS_7SoftmaxILi2ELi0EEEEEbRKNSC_6ParamsERT0_RT1_iRKNS_16SeqlenInfoQKNewKILb1ELb1EEENS2_IJiiiiEEERT_ENKUlvE_clEv) ;  /* 0x0001686000007944 */ /* 0x004fea0003c00000 */
[----:B------:R-:W-:Y:S05]  /*b820*/  BSYNC B2 ;  /* 0x0000000000027941 */ /* 0x000fea0003800000 */
.L_x_2356:
[----:B------:R2:W5:Y:S01]  /*b830*/  LDL R76, [R1] ;  /* 0x00000000014c7983 */ /* 0x0005620000100800 */
[----:B------:R-:W-:-:S04]  /*b840*/  DEPBAR.LE SB0, 0x0 ;  /* 0x000080000000791a */ /* 0x000fc80000000000 */
[----:B------:R2:W5:Y:S01]  /*b850*/  LDL R240, [R1+0x10] ;  /* 0x0000100001f07983 */ /* 0x0005620000100800 */
[----:B------:R-:W-:Y:S01]  /*b860*/  WARPSYNC 0xffffffff ;  /* 0xffffffff00007948 */ /* 0x000fe20003800000 */
[----:B------:R-:W-:Y:S02]  /*b870*/  IMAD R0, R135, c[0x0][0x208], RZ ;  /* 0x0000820087007a24 */ /* 0x000fe400078e02ff */
[----:B------:R-:W-:Y:S01]  /*b880*/  BAR.SYNC.DEFER_BLOCKING 0x0 ;  /* 0x0000000000007b1d */ /* 0x000fe20000010000 */
[----:B-1----:R-:W-:-:S04]  /*b890*/  IMAD.WIDE.U32 R14, R252, c[0x0][0x210], RZ ;  /* 0x00008400fc0e7a25 */ /* 0x002fc800078e00ff */
[C---:B------:R-:W-:Y:S01]  /*b8a0*/  IMAD.WIDE.U32 R2, R226.reuse, c[0x0][0x208], RZ ;  /* 0x00008200e2027a25 */ /* 0x040fe200078e00ff */
[----:B------:R2:W-:Y:S03]  /*b8b0*/  STL.64 [R1+0x70], R14 ;  /* 0x0000700e01007387 */ /* 0x0005e60000100a00 */
[----:B------:R-:W-:Y:S02]  /*b8c0*/  IMAD R0, R226, c[0x0][0x20c], R0 ;  /* 0x00008300e2007a24 */ /* 0x000fe400078e0200 */
[----:B------:R-:W-:-:S03]  /*b8d0*/  IMAD R252, R252, c[0x0][0x214], R15 ;  /* 0x00008500fcfc7a24 */ /* 0x000fc600078e020f */
[----:B------:R-:W-:Y:S01]  /*b8e0*/  IADD3 R3, R3, R0, RZ ;  /* 0x0000000003037210 */ /* 0x000fe20007ffe0ff */
[----:B------:R-:W-:-:S04]  /*b8f0*/  IMAD R0, R134, c[0x0][0x218], RZ ;  /* 0x0000860086007a24 */ /* 0x000fc800078e02ff */
[----:B------:R-:W-:-:S04]  /*b900*/  IMAD.WIDE.U32 R2, R224, c[0x0][0x218], R2 ;  /* 0x00008600e0027a25 */ /* 0x000fc800078e0002 */
[----:B------:R-:W-:Y:S01]  /*b910*/  IMAD R4, R224, c[0x0][0x21c], R0 ;  /* 0x00008700e0047a24 */ /* 0x000fe200078e0200 */
[----:B------:R-:W-:Y:S01]  /*b920*/  IADD3 R0, P1, R2, R14, RZ ;  /* 0x0000000e02007210 */ /* 0x000fe20007f3e0ff */
[----:B------:R2:W1:Y:S03]  /*b930*/  LDSM.16.M88.4 R8, [R197] ;  /* 0x00000000c508783b */ /* 0x0004660000000200 */
[----:B------:R-:W-:Y:S01]  /*b940*/  LEA R6, P0, R0, c[0x0][0x1f8], 0x1 ;  /* 0x00007e0000067a11 */ /* 0x000fe200078008ff */
[----:B------:R2:W3:Y:S01]  /*b950*/  LDSM.16.M88.4 R28, [R192] ;  /* 0x00000000c01c783b */ /* 0x0004e20000000200 */
[----:B------:R-:W-:-:S03]  /*b960*/  IADD3.X R2, R252, R3, R4, P1, !PT ;  /* 0x00000003fc027210 */ /* 0x000fc60000ffe404 */
[----:B-----5:R2:W4:Y:S01]  /*b970*/  LDSM.16.M88.4 R36, [R192+0x800] ;  /* 0x00080000c024783b */ /* 0x0205220000000200 */
[----:B------:R-:W-:Y:S02]  /*b980*/  LEA.HI.X R4, R0, c[0x0][0x1fc], R2, 0x1, P0 ;  /* 0x00007f0000047a11 */ /* 0x000fe400000f0c02 */
[----:B------:R-:W-:Y:S01]  /*b990*/  IADD3 R0, -R241, R133, RZ ;  /* 0x00000085f1007210 */ /* 0x000fe20007ffe1ff */
[----:B------:R2:W1:Y:S04]  /*b9a0*/  LDSM.16.M88.4 R44, [R192+0x1000] ;  /* 0x00100000c02c783b */ /* 0x0004680000000200 */
[----:B----4-:R2:W4:Y:S04]  /*b9b0*/  LDSM.16.M88.4 R16, [R198] ;  /* 0x00000000c610783b */ /* 0x0105280000000200 */
[----:B------:R2:W1:Y:S04]  /*b9c0*/  LDSM.16.M88.4 R40, [R201] ;  /* 0x00000000c928783b */ /* 0x0004680000000200 */
[----:B------:R2:W1:Y:S04]  /*b9d0*/  LDSM.16.M88.4 R56, [R201+0x800] ;  /* 0x00080000c938783b */ /* 0x0004680000000200 */
[----:B------:R2:W1:Y:S01]  /*b9e0*/  LDSM.16.M88.4 R64, [R201+0x1000] ;  /* 0x00100000c940783b */ /* 0x0004620000000200 */
[----:B------:R-:W-:Y:S05]  /*b9f0*/  BRA.DIV ~URZ, `(.L_x_2357) ;  /* 0x000142427f007947 */ /* 0x000fea000b800000 */
[----:B------:R2:W4:Y:S02]  /*ba00*/  SHFL.IDX PT, R3, R4, RZ, 0x181f ;  /* 0x00181fff04037589 */ /* 0x00052400000e0000 */
.L_x_2522:
[----:B------:R-:W5:Y:S01]  /*ba10*/  SHFL.IDX PT, R2, R6, RZ, 0x181f ;  /* 0x00181fff06027589 */ /* 0x000f6200000e0000 */
[C---:B------:R-:W-:Y:S01]  /*ba20*/  ISETP.GE.AND P1, PT, R215.reuse, c[0x0][0x1d4], PT ;  /* 0x00007500d7007a0c */ /* 0x040fe20003f26270 */
[----:B------:R-:W-:Y:S01]  /*ba30*/  IMAD.SHL.U32 R214, R214, 0x2, RZ ;  /* 0x00000002d6d67824 */ /* 0x000fe200078e00ff */
[----:B------:R-:W-:Y:S01]  /*ba40*/  IADD3 R13, R215, 0x40, RZ ;  /* 0x00000040d70d7810 */ /* 0x000fe20007ffe0ff */
[----:B------:R-:W-:Y:S01]  /*ba50*/  BSSY B0, `(.L_x_2358) ;  /* 0x0000030000007945 */ /* 0x000fe20003800000 */
[----:B------:R-:W-:-:S02]  /*ba60*/  ISETP.LT.OR P0, PT, R0, 0x1, P1 ;  /* 0x000000010000780c */ /* 0x000fc40000f01670 */
[----:B------:R-:W-:Y:S02]  /*ba70*/  ISETP.GE.AND P4, PT, R13, c[0x0][0x1d4], PT ;  /* 0x000075000d007a0c */ /* 0x000fe40003f86270 */
[----:B------:R-:W-:Y:S02]  /*ba80*/  IADD3 R13, R215, 0x80, RZ ;  /* 0x00000080d70d7810 */ /* 0x000fe40007ffe0ff */
[----:B------:R-:W-:Y:S02]  /*ba90*/  ISETP.GT.AND P5, PT, R121, 0x7f, PT ;  /* 0x0000007f7900780c */ /* 0x000fe40003fa4270 */
[----:B------:R-:W-:Y:S02]  /*baa0*/  ISETP.GE.AND P3, PT, R13, c[0x0][0x1d4], PT ;  /* 0x000075000d007a0c */ /* 0x000fe40003f66270 */
[----:B------:R-:W-:Y:S02]  /*bab0*/  IADD3 R13, R215, 0xc0, RZ ;  /* 0x000000c0d70d7810 */ /* 0x000fe40007ffe0ff */
[----:B------:R-:W-:-:S02]  /*bac0*/  LOP3.LUT R213, R213, 0xfffff7ff, RZ, 0xc0, !PT ;  /* 0xfffff7ffd5d57812 */ /* 0x000fc400078ec0ff */
[----:B------:R-:W-:Y:S01]  /*bad0*/  ISETP.GE.AND P2, PT, R13, c[0x0][0x1d4], PT ;  /* 0x000075000d007a0c */ /* 0x000fe20003f46270 */
[----:B--2-45:R-:W-:-:S04]  /*bae0*/  IMAD.WIDE R14, R215, 0x2, R2 ;  /* 0x00000002d70e7825 */ /* 0x034fc800078e0202 */
[----:B------:R-:W-:Y:S01]  /*baf0*/  @P5 LOP3.LUT R213, R213, 0x800, RZ, 0xfc, !PT ;  /* 0x00000800d5d55812 */ /* 0x000fe200078efcff */
[----:B------:R-:W-:Y:S01]  /*bb00*/  @!PT LDS RZ, [RZ] ;  /* 0x00000000fffff984 */ /* 0x000fe20000000800 */
[----:B------:R-:W-:Y:S01]  /*bb10*/  @!PT LDS RZ, [RZ] ;  /* 0x00000000fffff984 */ /* 0x000fe20000000800 */
[----:B------:R2:W-:Y:S01]  /*bb20*/  LDGSTS.E.BYPASS.LTC128B.128 [R214+0x4080], [R14.64], !P0 ;  /* 0x040800000ed67fae */ /* 0x0005e2000c101d4a */
[----:B------:R-:W-:Y:S01]  /*bb30*/  ISETP.LT.OR P0, PT, R0, 0x1, P4 ;  /* 0x000000010000780c */ /* 0x000fe20002701670 */
[----:B--2---:R-:W-:-:S12]  /*bb40*/  IMAD.WIDE R14, R232, 0x2, R2 ;  /* 0x00000002e80e7825 */ /* 0x004fd800078e0202 */
[----:B------:R2:W-:Y:S01]  /*bb50*/  LDGSTS.E.BYPASS.LTC128B.128 [R214+0x5880], [R14.64], !P0 ;  /* 0x058800000ed67fae */ /* 0x0005e2000c101d4a */
[----:B------:R-:W-:Y:S01]  /*bb60*/  ISETP.LT.OR P0, PT, R0, 0x1, P3 ;  /* 0x000000010000780c */ /* 0x000fe20001f01670 */
[----:B--2---:R-:W-:-:S04]  /*bb70*/  IMAD.WIDE R14, R231, 0x2, R2 ;  /* 0x00000002e70e7825 */ /* 0x004fc800078e0202 */
[----:B------:R-:W-:-:S08]  /*bb80*/  IMAD.WIDE R2, R230, 0x2, R2 ;  /* 0x00000002e6027825 */ /* 0x000fd000078e0202 */
[----:B------:R2:W-:Y:S01]  /*bb90*/  LDGSTS.E.BYPASS.LTC128B.128 [R214+0x7080], [R14.64], !P0 ;  /* 0x070800000ed67fae */ /* 0x0005e2000c101d4a */
[----:B------:R-:W-:-:S13]  /*bba0*/  ISETP.LT.OR P0, PT, R0, 0x1, P2 ;  /* 0x000000010000780c */ /* 0x000fda0001701670 */
[----:B------:R4:W-:Y:S02]  /*bbb0*/  LDGSTS.E.BYPASS.LTC128B.128 [R214+0x8880], [R2.64], !P0 ;  /* 0x0888000002d67fae */ /* 0x0009e4000c101d4a */
[----:B----4-:R-:W-:Y:S01]  /*bbc0*/  SHF.R.S32.HI R2, RZ, 0x1f, R215 ;  /* 0x0000001fff027819 */ /* 0x010fe200000114d7 */
[----:B------:R-:W-:Y:S05]  /*bbd0*/  @P5 BRA `(.L_x_2359) ;  /* 0x0000017000005947 */ /* 0x000fea0003800000 */
[----:B--2---:R-:W-:Y:S05]  /*bbe0*/  BRA.DIV ~URZ, `(.L_x_2360) ;  /* 0x000140c27f007947 */ /* 0x004fea000b800000 */
[----:B------:R-:W2:Y:S04]  /*bbf0*/  SHFL.IDX PT, R4, R4, 0x1, 0x181f ;  /* 0x00381f0004047f89 */ /* 0x000ea800000e0000 */
[----:B------:R4:W3:Y:S02]  /*bc00*/  SHFL.IDX PT, R2, R6, 0x1, 0x181f ;  /* 0x00381f0006027f89 */ /* 0x0008e400000e0000 */
.L_x_2523:
[C---:B---3--:R-:W-:Y:S02]  /*bc10*/  LEA R22, P0, R232.reuse, R2, 0x1 ;  /* 0x00000002e8167211 */ /* 0x048fe400078008ff */
[----:B------:R-:W-:Y:S02]  /*bc20*/  SHF.R.S32.HI R3, RZ, 0x1f, R215 ;  /* 0x0000001fff037819 */ /* 0x000fe400000114d7 */
[----:B--2---:R-:W-:-:S02]  /*bc30*/  LEA.HI.X R23, R232, R4, R244, 0x1, P0 ;  /* 0x00000004e8177211 */ /* 0x004fc400000f0cf4 */
[----:B------:R-:W-:-:S04]  /*bc40*/  LEA R20, P0, R231, R2, 0x1 ;  /* 0x00000002e7147211 */ /* 0x000fc800078008ff */
[----:B------:R-:W-:Y:S02]  /*bc50*/  LEA.HI.X R21, R231, R4, R243, 0x1, P0 ;  /* 0x00000004e7157211 */ /* 0x000fe400000f0cf3 */
[----:B------:R-:W-:-:S04]  /*bc60*/  LEA R14, P0, R215, R2, 0x1 ;  /* 0x00000002d70e7211 */ /* 0x000fc800078008ff */
[----:B------:R-:W-:Y:S02]  /*bc70*/  LEA.HI.X R15, R215, R4, R3, 0x1, P0 ;  /* 0x00000004d70f7211 */ /* 0x000fe400000f0c03 */
[----:B------:R-:W-:-:S13]  /*bc80*/  ISETP.LT.OR P0, PT, R0, 0x21, P1 ;  /* 0x000000210000780c */ /* 0x000fda0000f01670 */
[----:B------:R-:W-:Y:S01]  /*bc90*/  @!PT LDS RZ, [RZ] ;  /* 0x00000000fffff984 */ /* 0x000fe20000000800 */
[----:B------:R-:W-:Y:S01]  /*bca0*/  @!PT LDS RZ, [RZ] ;  /* 0x00000000fffff984 */ /* 0x000fe20000000800 */
[----:B------:R-:W-:Y:S01]  /*bcb0*/  @!PT LDS RZ, [RZ] ;  /* 0x00000000fffff984 */ /* 0x000fe20000000800 */
[----:B------:R2:W-:Y:S01]  /*bcc0*/  LDGSTS.E.BYPASS.LTC128B.128 [R214+0x5080], [R14.64], !P0 ;  /* 0x050800000ed67fae */ /* 0x0005e2000c101d4a */
[----:B------:R-:W-:-:S04]  /*bcd0*/  LEA R2, P0, R230, R2, 0x1 ;  /* 0x00000002e6027211 */ /* 0x000fc800078008ff */
[----:B------:R-:W-:Y:S02]  /*bce0*/  LEA.HI.X R3, R230, R4, R242, 0x1, P0 ;  /* 0x00000004e6037211 */ /* 0x000fe400000f0cf2 */
[----:B------:R-:W-:-:S13]  /*bcf0*/  ISETP.LT.OR P0, PT, R0, 0x21, P4 ;  /* 0x000000210000780c */ /* 0x000fda0002701670 */
[----:B------:R2:W-:Y:S01]  /*bd00*/  LDGSTS.E.BYPASS.LTC128B.128 [R214+0x6880], [R22.64], !P0 ;  /* 0x0688000016d67fae */ /* 0x0005e2000c101d4a */
[----:B------:R-:W-:-:S13]  /*bd10*/  ISETP.LT.OR P0, PT, R0, 0x21, P3 ;  /* 0x000000210000780c */ /* 0x000fda0001f01670 */
[----:B------:R2:W-:Y:S01]  /*bd20*/  LDGSTS.E.BYPASS.LTC128B.128 [R214+0x8080], [R20.64], !P0 ;  /* 0x0808000014d67fae */ /* 0x0005e2000c101d4a */
[----:B------:R-:W-:-:S13]  /*bd30*/  ISETP.LT.OR P0, PT, R0, 0x21, P2 ;  /* 0x000000210000780c */ /* 0x000fda0001701670 */
[----:B------:R2:W-:Y:S02]  /*bd40*/  LDGSTS.E.BYPASS.LTC128B.128 [R214+0x9880], [R2.64], !P0 ;  /* 0x0988000002d67fae */ /* 0x0005e4000c101d4a */
.L_x_2359:
[----:B--2---:R-:W-:Y:S05]  /*bd50*/  BSYNC B0 ;  /* 0x0000000000007941 */ /* 0x004fea0003800000 */
.L_x_2358:
[----:B------:R-:W-:Y:S01]  /*bd60*/  IMAD.MOV.U32 R0, RZ, RZ, 0x40 ;  /* 0x00000040ff007424 */ /* 0x000fe200078e00ff */
[----:B------:R-:W-:Y:S01]  /*bd70*/  LOP3.LUT P0, RZ, R146, 0x4, RZ, 0xc0, !PT ;  /* 0x0000000492ff7812 */ /* 0x000fe2000780c0ff */
[----:B------:R-:W0:Y:S01]  /*bd80*/  LDGDEPBAR ;  /* 0x00000000000079af */ /* 0x000e220000000000 */
[----:B------:R-:W-:Y:S01]  /*bd90*/  WARPSYNC 0xffffffff ;  /* 0xffffffff00007948 */ /* 0x000fe20003800000 */
[C---:B-1-3--:R-:W-:Y:S01]  /*bda0*/  HMMA.16816.F32 R32, R8.reuse, R28, RZ ;  /* 0x0000001c0820723c */ /* 0x04afe200000018ff */
[----:B------:R-:W-:Y:S01]  /*bdb0*/  SEL R0, R0, 0xffffffc0, !P0 ;  /* 0xffffffc000007807 */ /* 0x000fe20004000000 */
[----:B------:R-:W-:Y:S01]  /*bdc0*/  BSSY B1, `(.L_x_2361) ;  /* 0x0000107000017945 */ /* 0x000fe20003800000 */
[----:B------:R-:W-:Y:S02]  /*bdd0*/  ISETP.GT.AND P0, PT, R137, R246, PT ;  /* 0x000000f68900720c */ /* 0x000fe40003f04270 */
[C---:B------:R-:W-:Y:S01]  /*bde0*/  IADD3 R210, R201.reuse, 0x4800, RZ ;  /* 0x00004800c9d27810 */ /* 0x040fe20007ffe0ff */
[--C-:B------:R-:W-:Y:S01]  /*bdf0*/  IMAD.IADD R147, R192, 0x1, R0.reuse ;  /* 0x00000001c0937824 */ /* 0x100fe200078e0200 */
[C---:B------:R-:W-:Y:S01]  /*be00*/  IADD3 R209, R201.reuse, 0x5800, RZ ;  /* 0x00005800c9d17810 */ /* 0x040fe20007ffe0ff */
[----:B------:R-:W-:Y:S01]  /*be10*/  HMMA.16816.F32 R28, R8, R30, RZ ;  /* 0x0000001e081c723c */ /* 0x000fe200000018ff */
[C---:B------:R-:W-:Y:S01]  /*be20*/  IMAD.IADD R15, R201.reuse, 0x1, R0 ;  /* 0x00000001c90f7824 */ /* 0x040fe200078e0200 */
[C---:B------:R-:W-:Y:S01]  /*be30*/  IADD3 R208, R201.reuse, 0x5000, RZ ;  /* 0x00005000c9d07810 */ /* 0x040fe20007ffe0ff */
[----:B------:R-:W-:Y:S01]  /*be40*/  LDSM.16.M88.4 R52, [R147] ;  /* 0x000000009334783b */ /* 0x000fe20000000200 */
[----:B------:R-:W-:-:S02]  /*be50*/  IADD3 R207, R201, 0x3000, RZ ;  /* 0x00003000c9cf7810 */ /* 0x000fc40007ffe0ff */
[C---:B------:R-:W-:Y:S01]  /*be60*/  IADD3 R206, R201.reuse, 0x4000, RZ ;  /* 0x00004000c9ce7810 */ /* 0x040fe20007ffe0ff */
[----:B------:R-:W-:Y:S01]  /*be70*/  LDSM.16.M88.4 R60, [R147+0x800] ;  /* 0x00080000933c783b */ /* 0x000fe20000000200 */
[C---:B------:R-:W-:Y:S01]  /*be80*/  HMMA.16816.F32 R24, R8.reuse, R36, RZ ;  /* 0x000000240818723c */ /* 0x040fe200000018ff */
[C---:B------:R-:W-:Y:S02]  /*be90*/  IADD3 R205, R201.reuse, 0x3800, RZ ;  /* 0x00003800c9cd7810 */ /* 0x040fe40007ffe0ff */
[----:B------:R-:W-:Y:S01]  /*bea0*/  LDSM.16.M88.4 R68, [R147+0x1000] ;  /* 0x001000009344783b */ /* 0x000fe20000000200 */
[C---:B------:R-:W-:Y:S02]  /*beb0*/  IADD3 R204, R201.reuse, 0x1800, RZ ;  /* 0x00001800c9cc7810 */ /* 0x040fe40007ffe0ff */
[C---:B------:R-:W-:Y:S01]  /*bec0*/  IADD3 R203, R201.reuse, 0x2800, RZ ;  /* 0x00002800c9cb7810 */ /* 0x040fe20007ffe0ff */
[----:B------:R-:W-:Y:S01]  /*bed0*/  LDSM.16.M88.4 R72, [R15+0x1000] ;  /* 0x001000000f48783b */ /* 0x000fe20000000200 */
[----:B------:R-:W-:Y:S01]  /*bee0*/  HMMA.16816.F32 R20, R8, R38, RZ ;  /* 0x000000260814723c */ /* 0x000fe200000018ff */
[----:B------:R-:W-:-:S07]  /*bef0*/  IADD3 R202, R201, 0x2000, RZ ;  /* 0x00002000c9ca7810 */ /* 0x000fce0007ffe0ff */
        /* <DEDUP_REMOVED lines=22> */
[----:B------:R-:W5:Y:S03]  /*c060*/  LDSM.16.M88.4 R68, [R192+0x2800] ;  /* 0x00280000c044783b */ /* 0x000f660000000200 */
        /* <DEDUP_REMOVED lines=17> */
[C---:B-----5:R-:W-:Y:S08]  /*c180*/  HMMA.16816.F32 R24, R8.reuse, R68, R24 ;  /* 0x000000440818723c */ /* 0x060ff00000001818 */
[----:B------:R-:W-:Y:S01]  /*c190*/  HMMA.16816.F32 R20, R8, R70, R20 ;  /* 0x000000460814723c */ /* 0x000fe20000001814 */
[----:B------:R-:W1:Y:S04]  /*c1a0*/  LDSM.16.M88.4 R8, [R200+0x4000] ;  /* 0x00400000c808783b */ /* 0x000e680000000200 */
[----:B------:R-:W5:Y:S03]  /*c1b0*/  LDSM.16.M88.4 R68, [R147+0x2800] ;  /* 0x002800009344783b */ /* 0x000f660000000200 */
        /* <DEDUP_REMOVED lines=48> */
[----:B------:R-:W5:Y:S03]  /*c4c0*/  LDSM.16.M88.4 R68, [R15+0x4000] ;  /* 0x004000000f44783b */ /* 0x000f660000000200 */
[C---:B-1----:R-:W-:Y:S08]  /*c4d0*/  HMMA.16816.F32 R40, R8.reuse, R44, R40 ;  /* 0x0000002c0828723c */ /* 0x042ff00000001828 */
[C---:B------:R-:W-:Y:S01]  /*c4e0*/  HMMA.16816.F32 R36, R8.reuse, R46, R36 ;  /* 0x0000002e0824723c */ /* 0x040fe20000001824 */
[----:B------:R-:W-:Y:S07]  /*c4f0*/  LDSM.16.M88.4 R44, [R201+0x4800] ;  /* 0x00480000c92c783b */ /* 0x000fee0000000200 */
[C---:B---3--:R-:W-:Y:S08]  /*c500*/  HMMA.16816.F32 R32, R8.reuse, R56, R32 ;  /* 0x000000380820723c */ /* 0x048ff00000001820 */
        /* <DEDUP_REMOVED lines=12> */
[C---:B-----5:R-:W-:Y:S08]  /*c5d0*/  HMMA.16816.F32 R24, R16.reuse, R68, R24 ;  /* 0x000000441018723c */ /* 0x060ff00000001818 */
[----:B------:R-:W-:Y:S01]  /*c5e0*/  HMMA.16816.F32 R16, R16, R70, R20 ;  /* 0x000000461010723c */ /* 0x000fe20000001814 */
[----:B------:R-:W2:Y:S04]  /*c5f0*/  LDSM.16.M88.4 R20, [R198+0xc000] ;  /* 0x00c00000c614783b */ /* 0x000ea80000000200 */
[----:B------:R-:W5:Y:S03]  /*c600*/  LDSM.16.M88.4 R68, [R201+0x5800] ;  /* 0x00580000c944783b */ /* 0x000f660000000200 */
        /* <DEDUP_REMOVED lines=18> */
[----:B------:R-:W2:Y:S01]  /*c730*/  LDSM.16.M88.4 R8, [R199+0xc000] ;  /* 0x00c00000c708783b */ /* 0x000ea20000000200 */
[----:B------:R-:W-:-:S06]  /*c740*/  DEPBAR.LE SB0, 0x0 ;  /* 0x000080000000791a */ /* 0x000fcc0000000000 */
[C---:B-1----:R-:W-:Y:S08]  /*c750*/  HMMA.16816.F32 R40, R16.reuse, R56, R40 ;  /* 0x000000381028723c */ /* 0x042ff00000001828 */
[C---:B------:R-:W-:Y:S08]  /*c760*/  HMMA.16816.F32 R36, R16.reuse, R58, R36 ;  /* 0x0000003a1024723c */ /* 0x040ff00000001824 */
[C---:B------:R-:W-:Y:S08]  /*c770*/  HMMA.16816.F32 R32, R16.reuse, R60, R32 ;  /* 0x0000003c1020723c */ /* 0x040ff00000001820 */
[C---:B------:R-:W-:Y:S08]  /*c780*/  HMMA.16816.F32 R28, R16.reuse, R62, R28 ;  /* 0x0000003e101c723c */ /* 0x040ff0000000181c */
[C---:B---3--:R-:W-:Y:S08]  /*c790*/  HMMA.16816.F32 R24, R16.reuse, R64, R24 ;  /* 0x000000401018723c */ /* 0x048ff00000001818 */
        /* <DEDUP_REMOVED lines=10> */
[----:B------:R-:W2:Y:S04]  /*c840*/  LDL R2, [R1+0x78] ;  /* 0x0000780001027983 */ /* 0x000ea80000100800 */
[----:B------:R-:W3:Y:S04]  /*c850*/  LDL.64 R80, [R1+0x88] ;  /* 0x0000880001507983 */ /* 0x000ee80000100a00 */
[----:B------:R-:W5:Y:S01]  /*c860*/  LDL R4, [R1+0x9c] ;  /* 0x00009c0001047983 */ /* 0x000f620000100800 */
[----:B------:R-:W-:-:S02]  /*c870*/  IMAD.MOV.U32 R0, RZ, RZ, 0x1 ;  /* 0x00000001ff007424 */ /* 0x000fc400078e00ff */
[----:B------:R-:W-:Y:S01]  /*c880*/  IMAD.IADD R3, R251, 0x1, R241 ;  /* 0x00000001fb037824 */ /* 0x000fe200078e02f1 */
[----:B----4-:R-:W4:Y:S02]  /*c890*/  LDL.64 R78, [R1+0x80] ;  /* 0x00008000014e7983 */ /* 0x010f240000100a00 */
[----:B------:R-:W-:Y:S02]  /*c8a0*/  ISETP.NE.AND P0, PT, R0, c[0x0][0x2b8], PT ;  /* 0x0000ae0000007a0c */ /* 0x000fe40003f05270 */
[C---:B------:R-:W-:Y:S01]  /*c8b0*/  ISETP.GT.AND P1, PT, R3.reuse, 0x2f, PT ;  /* 0x0000002f0300780c */ /* 0x040fe20003f24270 */
[----:B------:R-:W-:Y:S01]  /*c8c0*/  IMAD.MOV.U32 R224, RZ, RZ, RZ ;  /* 0x000000ffffe07224 */ /* 0x000fe200078e00ff */
[----:B------:R-:W3:Y:S01]  /*c8d0*/  LDL R6, [R1+0x98] ;  /* 0x0000980001067983 */ /* 0x000ee20000100800 */
[----:B--2---:R-:W-:-:S04]  /*c8e0*/  IADD3 R2, R3, R136, R2 ;  /* 0x0000008803027210 */ /* 0x004fc80007ffe002 */
[----:B------:R-:W-:-:S05]  /*c8f0*/  IADD3 R2, R2, -0x30, RZ ;  /* 0xffffffd002027810 */ /* 0x000fca0007ffe0ff */
[----:B------:R-:W-:-:S04]  /*c900*/  @P0 IMAD.HI.U32 R3, R2, c[0x0][0x2bc], RZ ;  /* 0x0000af0002030a27 */ /* 0x000fc800078e00ff */
[----:B------:R-:W-:Y:S01]  /*c910*/  IMAD.MOV.U32 R0, RZ, RZ, R2 ;  /* 0x000000ffff007224 */ /* 0x000fe200078e0002 */
[----:B------:R-:W-:-:S04]  /*c920*/  @P0 SHF.R.U32.HI R0, RZ, c[0x0][0x2c0], R3 ;  /* 0x0000b000ff000a19 */ /* 0x000fc80000011603 */
[----:B---3--:R-:W-:-:S04]  /*c930*/  @!P1 IADD3 R3, P0, R0, R80, RZ ;  /* 0x0000005000039210 */ /* 0x008fc80007f1e0ff */
[----:B-----5:R-:W-:Y:S02]  /*c940*/  @!P1 LEA.HI.X.SX32 R4, R0, R4, 0x1, P0 ;  /* 0x0000000400049211 */ /* 0x020fe400000f0eff */
[----:B------:R-:W-:-:S04]  /*c950*/  @!P1 LEA R8, P0, R3, c[0x0][0x2a0], 0x2 ;  /* 0x0000a80003089a11 */ /* 0x000fc800078010ff */
[----:B------:R-:W-:-:S05]  /*c960*/  @!P1 LEA.HI.X R9, R3, c[0x0][0x2a4], R4, 0x2, P0 ;  /* 0x0000a90003099a11 */ /* 0x000fca00000f1404 */
[----:B------:R-:W2:Y:S01]  /*c970*/  @!P1 LDG.E R224, [R8.64] ;  /* 0x0000000a08e09981 */ /* 0x000ea2000c1e1900 */
[----:B------:R-:W-:Y:S01]  /*c980*/  IMAD.MOV R0, RZ, RZ, -R0 ;  /* 0x000000ffff007224 */ /* 0x000fe200078e0a00 */
[----:B------:R-:W-:-:S03]  /*c990*/  IADD3 R14, -R241, 0x30, RZ ;  /* 0x00000030f10e7810 */ /* 0x000fc60007ffe1ff */
        /* <DEDUP_REMOVED lines=8> */
[----:B------:R-:W-:-:S04]  /*ca20*/  IMAD R0, R0, c[0x0][0x1f0], RZ ;  /* 0x00007c0000007a24 */ /* 0x000fc800078e02ff */
[----:B------:R-:W-:Y:S01]  /*ca30*/  IMAD R4, R224, c[0x0][0x1f4], R0 ;  /* 0x00007d00e0047a24 */ /* 0x000fe200078e0200 */
[----:B----4-:R-:W-:-:S04]  /*ca40*/  IADD3 R0, P0, R78, R2, RZ ;  /* 0x000000024e007210 */ /* 0x010fc80007f1e0ff */
[----:B------:R-:W-:Y:S02]  /*ca50*/  IADD3.X R2, R6, R3, R4, P0, !PT ;  /* 0x0000000306027210 */ /* 0x000fe400007fe404 */
[----:B------:R-:W-:-:S04]  /*ca60*/  LEA R13, P0, R0, c[0x0][0x1c8], 0x1 ;  /* 0x00007200000d7a11 */ /* 0x000fc800078008ff */
[----:B------:R-:W-:Y:S02]  /*ca70*/  LEA.HI.X R6, R0, c[0x0][0x1cc], R2, 0x1, P0 ;  /* 0x0000730000067a11 */ /* 0x000fe400000f0c02 */
[----:B------:R-:W-:Y:S01]  /*ca80*/  ISETP.GE.AND P0, PT, R14, 0x1, PT ;  /* 0x000000010e00780c */ /* 0x000fe20003f06270 */
[----:B------:R-:W-:Y:S10]  /*ca90*/  BRA.DIV ~URZ, `(.L_x_2363) ;  /* 0x000132e27f007947 */ /* 0x000ff4000b800000 */
[----:B------:R1:W2:Y:S02]  /*caa0*/  SHFL.IDX PT, R4, R6, RZ, 0x181f ;  /* 0x00181fff06047589 */ /* 0x0002a400000e0000 */
.L_x_2524:
[----:B------:R-:W-:Y:S05]  /*cab0*/  BRA.DIV ~URZ, `(.L_x_2364) ;  /* 0x000133327f007947 */ /* 0x000fea000b800000 */
[----:B------:R3:W4:Y:S02]  /*cac0*/  SHFL.IDX PT, R0, R13, RZ, 0x181f ;  /* 0x00181fff0d007589 */ /* 0x00072400000e0000 */
.L_x_2525:
[----:B------:R-:W-:Y:S01]  /*cad0*/  BSSY B0, `(.L_x_2365) ;  /* 0x0000019000007945 */ /* 0x000fe20003800000 */
[----:B------:R-:W-:Y:S05]  /*cae0*/  @!P0 BRA `(.L_x_2366) ;  /* 0x0000017000008947 */ /* 0x000fea0003800000 */
[----:B------:R-:W-:Y:S02]  /*caf0*/  SHF.R.S32.HI R2, RZ, 0x1f, R215 ;  /* 0x0000001fff027819 */ /* 0x000fe400000114d7 */
[C---:B----4-:R-:W-:Y:S02]  /*cb00*/  LEA R16, P0, R215.reuse, R0, 0x1 ;  /* 0x00000000d7107211 */ /* 0x050fe400078008ff */
[C---:B------:R-:W-:Y:S02]  /*cb10*/  IADD3 R20, R215.reuse, 0x40, RZ ;  /* 0x00000040d7147810 */ /* 0x040fe40007ffe0ff */
[----:B--2---:R-:W-:-:S02]  /*cb20*/  LEA.HI.X R17, R215, R4, R2, 0x1, P0 ;  /* 0x00000004d7117211 */ /* 0x004fc400000f0c02 */
[C---:B------:R-:W-:Y:S02]  /*cb30*/  LEA R10, P0, R232.reuse, R0, 0x1 ;  /* 0x00000000e80a7211 */ /* 0x040fe400078008ff */
[C---:B------:R-:W-:Y:S02]  /*cb40*/  IADD3 R19, R215.reuse, 0x80, RZ ;  /* 0x00000080d7137810 */ /* 0x040fe40007ffe0ff */
[C---:B------:R-:W-:Y:S02]  /*cb50*/  IADD3 R18, R215.reuse, 0xc0, RZ ;  /* 0x000000c0d7127810 */ /* 0x040fe40007ffe0ff */
[----:B------:R-:W-:Y:S02]  /*cb60*/  ISETP.GE.AND P4, PT, R215, c[0x0][0x1d4], PT ;  /* 0x00007500d7007a0c */ /* 0x000fe40003f86270 */
[----:B------:R-:W-:Y:S02]  /*cb70*/  LEA.HI.X R11, R232, R4, R244, 0x1, P0 ;  /* 0x00000004e80b7211 */ /* 0x000fe400000f0cf4 */
[----:B------:R-:W-:-:S02]  /*cb80*/  ISETP.GE.AND P3, PT, R20, c[0x0][0x1d4], PT ;  /* 0x0000750014007a0c */ /* 0x000fc40003f66270 */
[----:B------:R-:W-:Y:S02]  /*cb90*/  LEA R8, P0, R231, R0, 0x1 ;  /* 0x00000000e7087211 */ /* 0x000fe400078008ff */
[----:B------:R-:W-:Y:S02]  /*cba0*/  ISETP.GE.AND P2, PT, R19, c[0x0][0x1d4], PT ;  /* 0x0000750013007a0c */ /* 0x000fe40003f46270 */
[----:B------:R-:W-:Y:S02]  /*cbb0*/  ISETP.GE.AND P1, PT, R18, c[0x0][0x1d4], PT ;  /* 0x0000750012007a0c */ /* 0x000fe40003f26270 */
[----:B------:R-:W-:Y:S01]  /*cbc0*/  LEA.HI.X R9, R231, R4, R243, 0x1, P0 ;  /* 0x00000004e7097211 */ /* 0x000fe200000f0cf3 */
[----:B------:R-:W-:Y:S01]  /*cbd0*/  @!PT LDS RZ, [RZ] ;  /* 0x00000000fffff984 */ /* 0x000fe20000000800 */
[----:B------:R-:W-:Y:S01]  /*cbe0*/  @!PT LDS RZ, [RZ] ;  /* 0x00000000fffff984 */ /* 0x000fe20000000800 */
[----:B------:R-:W-:Y:S01]  /*cbf0*/  @!PT LDS RZ, [RZ] ;  /* 0x00000000fffff984 */ /* 0x000fe20000000800 */
[----:B------:R2:W-:Y:S01]  /*cc00*/  LDGSTS.E.BYPASS.LTC128B.128 [R214+0xa080], [R16.64], !P4 ;  /* 0x0a08000010d67fae */ /* 0x0005e2000e101d4a */
[----:B------:R-:W-:-:S03]  /*cc10*/  LEA R2, P0, R230, R0, 0x1 ;  /* 0x00000000e6027211 */ /* 0x000fc600078008ff */
[----:B------:R2:W-:Y:S01]  /*cc20*/  LDGSTS.E.BYPASS.LTC128B.128 [R214+0xb880], [R10.64], !P3 ;  /* 0x0b8800000ad67fae */ /* 0x0005e2000d901d4a */
[----:B------:R-:W-:-:S03]  /*cc30*/  LEA.HI.X R3, R230, R4, R242, 0x1, P0 ;  /* 0x00000004e6037211 */ /* 0x000fc600000f0cf2 */
[----:B------:R2:W-:Y:S04]  /*cc40*/  LDGSTS.E.BYPASS.LTC128B.128 [R214+0xd080], [R8.64], !P2 ;  /* 0x0d08000008d67fae */ /* 0x0005e8000d101d4a */
[----:B------:R2:W-:Y:S02]  /*cc50*/  LDGSTS.E.BYPASS.LTC128B.128 [R214+0xe880], [R2.64], !P1 ;  /* 0x0e88000002d67fae */ /* 0x0005e4000c901d4a */
.L_x_2366:
[----:B------:R-:W-:Y:S05]  /*cc60*/  BSYNC B0 ;  /* 0x0000000000007941 */ /* 0x000fea0003800000 */
.L_x_2365:
[----:B------:R-:W-:Y:S05]  /*cc70*/  BRA.DIV ~URZ, `(.L_x_2367) ;  /* 0x000131e27f007947 */ /* 0x000fea000b800000 */
[----:B--2---:R2:W1:Y:S04]  /*cc80*/  SHFL.IDX PT, R4, R6, 0x1, 0x181f ;  /* 0x00381f0006047f89 */ /* 0x00446800000e0000 */
[----:B----4-:R2:W4:Y:S02]  /*cc90*/  SHFL.IDX PT, R0, R13, 0x1, 0x181f ;  /* 0x00381f000d007f89 */ /* 0x01052400000e0000 */
.L_x_2526:
[----:B------:R-:W-:-:S13]  /*cca0*/  ISETP.GE.AND P0, PT, R14, 0x21, PT ;  /* 0x000000210e00780c */ /* 0x000fda0003f06270 */
[----:B------:R-:W-:Y:S05]  /*ccb0*/  @!P0 BRA `(.L_x_2362) ;  /* 0x0000017000008947 */ /* 0x000fea0003800000 */
[----:B------:R-:W-:Y:S02]  /*ccc0*/  SHF.R.S32.HI R2, RZ, 0x1f, R215 ;  /* 0x0000001fff027819 */ /* 0x000fe400000114d7 */
[C---:B----4-:R-:W-:Y:S02]  /*ccd0*/  LEA R16, P0, R215.reuse, R0, 0x1 ;  /* 0x00000000d7107211 */ /* 0x050fe400078008ff */
[C---:B------:R-:W-:Y:S02]  /*cce0*/  IADD3 R18, R215.reuse, 0x40, RZ ;  /* 0x00000040d7127810 */ /* 0x040fe40007ffe0ff */
[C---:B-1----:R-:W-:Y:S02]  /*ccf0*/  LEA.HI.X R17, R215.reuse, R4, R2, 0x1, P0 ;  /* 0x00000004d7117211 */ /* 0x042fe400000f0c02 */
[----:B------:R-:W-:Y:S02]  /*cd00*/  LEA R10, P0, R232, R0, 0x1 ;  /* 0x00000000e80a7211 */ /* 0x000fe400078008ff */
[----:B--23--:R-:W-:-:S02]  /*cd10*/  IADD3 R13, R215, 0x80, RZ ;  /* 0x00000080d70d7810 */ /* 0x00cfc40007ffe0ff */
[C---:B------:R-:W-:Y:S02]  /*cd20*/  IADD3 R6, R215.reuse, 0xc0, RZ ;  /* 0x000000c0d7067810 */ /* 0x040fe40007ffe0ff */
[----:B------:R-:W-:Y:S02]  /*cd30*/  ISETP.GE.AND P4, PT, R215, c[0x0][0x1d4], PT ;  /* 0x00007500d7007a0c */ /* 0x000fe40003f86270 */
[----:B------:R-:W-:Y:S02]  /*cd40*/  LEA.HI.X R11, R232, R4, R244, 0x1, P0 ;  /* 0x00000004e80b7211 */ /* 0x000fe400000f0cf4 */
[----:B------:R-:W-:Y:S02]  /*cd50*/  ISETP.GE.AND P3, PT, R18, c[0x0][0x1d4], PT ;  /* 0x0000750012007a0c */ /* 0x000fe40003f66270 */
[----:B------:R-:W-:Y:S02]  /*cd60*/  LEA R8, P0, R231, R0, 0x1 ;  /* 0x00000000e7087211 */ /* 0x000fe400078008ff */
[----:B------:R-:W-:-:S02]  /*cd70*/  ISETP.GE.AND P2, PT, R13, c[0x0][0x1d4], PT ;  /* 0x000075000d007a0c */ /* 0x000fc40003f46270 */
        /* <DEDUP_REMOVED lines=11> */
.L_x_2362:
[----:B------:R-:W-:Y:S05]  /*ce30*/  BSYNC B1 ;  /* 0x0000000000017941 */ /* 0x000fea0003800000 */
.L_x_2361:
[----:B-1----:R-:W5:Y:S01]  /*ce40*/  LDL R10, [R1+0x4] ;  /* 0x00000400010a7983 */ /* 0x002f620000100800 */
[----:B----4-:R-:W-:Y:S01]  /*ce50*/  SHF.R.S32.HI R0, RZ, 0x1f, R76 ;  /* 0x0000001fff007819 */ /* 0x010fe2000001144c */
[----:B------:R-:W-:Y:S01]  /*ce60*/  IMAD.MOV.U32 R9, RZ, RZ, 0x1 ;  /* 0x00000001ff097424 */ /* 0x000fe200078e00ff */
[----:B------:R-:W-:Y:S01]  /*ce70*/  ULDC UR4, c[0x0][0x324] ;  /* 0x0000c90000047ab9 */ /* 0x000fe20000000800 */
[----:B------:R-:W0:Y:S01]  /*ce80*/  LDGDEPBAR ;  /* 0x00000000000079af */ /* 0x000e220000000000 */
[CC--:B------:R-:W-:Y:S01]  /*ce90*/  LEA.HI R2, R0.reuse, R76.reuse, RZ, 0x5 ;  /* 0x0000004c00027211 */ /* 0x0c0fe200078f28ff */
[----:B------:R-:W-:Y:S01]  /*cea0*/  ULOP3.LUT UR4, URZ, UR4, URZ, 0x33, !UPT ;  /* 0x000000043f047292 */ /* 0x000fe2000f8e333f */
[----:B------:R-:W-:-:S02]  /*ceb0*/  LEA.HI R0, R0, R76, RZ, 0x2 ;  /* 0x0000004c00007211 */ /* 0x000fc400078f10ff */
[----:B--2---:R-:W-:Y:S02]  /*cec0*/  LOP3.LUT R6, R2, 0xffffffe0, RZ, 0xc0, !PT ;  /* 0xffffffe002067812 */ /* 0x004fe400078ec0ff */
[----:B------:R-:W-:Y:S02]  /*ced0*/  LOP3.LUT R3, R0, 0xfffffffc, RZ, 0xc0, !PT ;  /* 0xfffffffc00037812 */ /* 0x000fe400078ec0ff */
[----:B------:R-:W-:Y:S01]  /*cee0*/  SHF.R.S32.HI R4, RZ, 0x5, R2 ;  /* 0x00000005ff047819 */ /* 0x000fe20000011402 */
[C---:B------:R-:W-:Y:S01]  /*cef0*/  IMAD.IADD R0, R76.reuse, 0x1, -R6 ;  /* 0x000000014c007824 */ /* 0x040fe200078e0a06 */
[----:B------:R-:W-:Y:S01]  /*cf00*/  SHF.R.S32.HI R6, RZ, 0x1f, R2 ;  /* 0x0000001fff067819 */ /* 0x000fe20000011402 */
[----:B------:R-:W-:Y:S01]  /*cf10*/  IMAD.IADD R2, R76, 0x1, -R3 ;  /* 0x000000014c027824 */ /* 0x000fe200078e0a03 */
[----:B------:R-:W-:Y:S02]  /*cf20*/  ISETP.NE.AND P0, PT, R9, c[0x0][0x2c4], PT ;  /* 0x0000b10009007a0c */ /* 0x000fe40003f05270 */
[----:B------:R-:W-:-:S02]  /*cf30*/  LEA.HI R8, R6, R4, RZ, 0x3 ;  /* 0x0000000406087211 */ /* 0x000fc400078f18ff */
[----:B------:R-:W-:Y:S02]  /*cf40*/  SHF.R.S32.HI R3, RZ, 0x1f, R0 ;  /* 0x0000001fff037819 */ /* 0x000fe40000011400 */
[----:B------:R-:W-:Y:S02]  /*cf50*/  LOP3.LUT R8, R8, 0xffffff8, RZ, 0xc0, !PT ;  /* 0x0ffffff808087812 */ /* 0x000fe400078ec0ff */
[----:B------:R-:W-:Y:S02]  /*cf60*/  LEA.HI R6, R2, R2, RZ, 0x1 ;  /* 0x0000000202067211 */ /* 0x000fe400078f08ff */
[----:B------:R-:W-:Y:S01]  /*cf70*/  LEA.HI R3, R3, R0, RZ, 0x2 ;  /* 0x0000000003037211 */ /* 0x000fe200078f10ff */
[----:B------:R-:W-:Y:S01]  /*cf80*/  IMAD.IADD R4, R4, 0x1, -R8 ;  /* 0x0000000104047824 */ /* 0x000fe200078e0a08 */
[----:B------:R-:W-:Y:S02]  /*cf90*/  LOP3.LUT R6, R6, 0x1ffffffe, RZ, 0xc0, !PT ;  /* 0x1ffffffe06067812 */ /* 0x000fe400078ec0ff */
[----:B------:R-:W-:Y:S01]  /*cfa0*/  LOP3.LUT R9, R3, 0x7ffffffc, RZ, 0xc0, !PT ;  /* 0x7ffffffc03097812 */ /* 0x000fe200078ec0ff */
[----:B------:R-:W-:Y:S01]  /*cfb0*/  IMAD.SHL.U32 R11, R4, 0x10, RZ ;  /* 0x00000010040b7824 */ /* 0x000fe200078e00ff */
[----:B---3--:R-:W-:Y:S01]  /*cfc0*/  SHF.R.S32.HI R13, RZ, 0x2, R3 ;  /* 0x00000002ff0d7819 */ /* 0x008fe20000011403 */
[----:B------:R-:W-:-:S02]  /*cfd0*/  IMAD.IADD R2, R2, 0x1, -R6 ;  /* 0x0000000102027824 */ /* 0x000fc400078e0a06 */
[----:B------:R-:W-:Y:S01]  /*cfe0*/  IMAD.IADD R3, R0, 0x1, -R9 ;  /* 0x0000000100037824 */ /* 0x000fe200078e0a09 */
[----:B------:R-:W-:Y:S01]  /*cff0*/  STL [R1+0x90], R11 ;  /* 0x0000900b01007387 */ /* 0x000fe20000100800 */
[----:B------:R-:W-:Y:S02]  /*d000*/  IMAD.SHL.U32 R6, R2, 0x8, RZ ;  /* 0x0000000802067824 */ /* 0x000fe400078e00ff */
[----:B------:R-:W-:Y:S01]  /*d010*/  IMAD.IADD R0, R104, 0x1, R5 ;  /* 0x0000000168007824 */ /* 0x000fe200078e0205 */
[----:B------:R-:W-:Y:S01]  /*d020*/  STL [R1+0x94], R13 ;  /* 0x0000940d01007387 */ /* 0x000fe20000100800 */
[----:B------:R-:W-:-:S03]  /*d030*/  IMAD.SHL.U32 R247, R3, 0x2, RZ ;  /* 0x0000000203f77824 */ /* 0x000fc600078e00ff */
[----:B------:R1:W-:Y:S01]  /*d040*/  STL [R1+0x7c], R6 ;  /* 0x00007c0601007387 */ /* 0x0003e20000100800 */
[----:B------:R-:W-:Y:S02]  /*d050*/  IMAD.IADD R9, R0, 0x1, -R247 ;  /* 0x0000000100097824 */ /* 0x000fe400078e0af7 */
[----:B-----5:R-:W-:Y:S02]  /*d060*/  IMAD R2, R10, 0x80, R13 ;  /* 0x000000800a027824 */ /* 0x020fe400078e020d */
[----:B------:R-:W-:-:S03]  /*d070*/  IMAD.IADD R10, R104, 0x1, -R247 ;  /* 0x00000001680a7824 */ /* 0x000fc600078e0af7 */
[----:B------:R-:W-:Y:S02]  /*d080*/  IADD3 R4, R6, R2, R11 ;  /* 0x0000000206047210 */ /* 0x000fe40007ffe00b */
[----:B------:R-:W-:-:S03]  /*d090*/  IADD3 R2, -R247, 0x1, R0 ;  /* 0x00000001f7027810 */ /* 0x000fc60007ffe100 */
[----:B------:R-:W-:-:S04]  /*d0a0*/  @P0 IMAD.HI.U32 R3, R4, c[0x0][0x2c8], RZ ;  /* 0x0000b20004030a27 */ /* 0x000fc800078e00ff */
[----:B------:R-:W-:Y:S01]  /*d0b0*/  IMAD.IADD R2, R2, 0x1, -R240 ;  /* 0x0000000102027824 */ /* 0x000fe200078e0af0 */
[----:B------:R-:W-:-:S04]  /*d0c0*/  @P0 SHF.R.U32.HI R4, RZ, c[0x0][0x2cc], R3 ;  /* 0x0000b300ff040a19 */ /* 0x000fc80000011603 */
[C---:B------:R-:W-:Y:S02]  /*d0d0*/  IADD3 R8, R2.reuse, UR4, RZ ;  /* 0x0000000402087c10 */ /* 0x040fe4000fffe0ff */
[----:B-1----:R-:W-:Y:S01]  /*d0e0*/  IADD3 R6, R2, c[0x0][0x328], RZ ;  /* 0x0000ca0002067a10 */ /* 0x002fe20007ffe0ff */
[----:B------:R-:W-:Y:S05]  /*d0f0*/  BRA.DIV ~URZ, `(.L_x_2368) ;  /* 0x00012e327f007947 */ /* 0x000fea000b800000 */
[----:B------:R1:W2:Y:S02]  /*d100*/  SHFL.IDX PT, R3, R4, RZ, 0x1c1f ;  /* 0x001c1fff04037589 */ /* 0x0002a400000e0000 */
.L_x_2527:
[----:B------:R-:W-:Y:S01]  /*d110*/  IMAD.MOV.U32 R13, RZ, RZ, 0x1 ;  /* 0x00000001ff0d7424 */ /* 0x000fe200078e00ff */
[----:B------:R-:W-:Y:S01]  /*d120*/  LOP3.LUT R213, R213, 0xffffefff, RZ, 0xc0, !PT ;  /* 0xffffefffd5d57812 */ /* 0x000fe200078ec0ff */
[--C-:B--2---:R-:W-:Y:S02]  /*d130*/  IMAD.IADD R2, R6, 0x1, R3.reuse ;  /* 0x0000000106027824 */ /* 0x104fe400078e0203 */
[----:B------:R-:W-:Y:S01]  /*d140*/  IMAD.IADD R0, R8, 0x1, R3 ;  /* 0x0000000108007824 */ /* 0x000fe200078e0203 */
[----:B------:R-:W-:Y:S02]  /*d150*/  ISETP.LE.AND P0, PT, R13, c[0x0][0x32c], PT ;  /* 0x0000cb000d007a0c */ /* 0x000fe40003f03270 */
[----:B------:R-:W-:-:S11]  /*d160*/  IMNMX R2, R9, R2, PT ;  /* 0x0000000209027217 */ /* 0x000fd60003800200 */
[----:B------:R-:W-:Y:S01]  /*d170*/  @P0 LOP3.LUT R213, R213, 0x1000, RZ, 0xfc, !PT ;  /* 0x00001000d5d50812 */ /* 0x000fe200078efcff */
[----:B------:R-:W-:Y:S05]  /*d180*/  @!P0 BRA `(.L_x_2369) ;  /* 0x0000012000008947 */ /* 0x000fea0003800000 */
[----:B------:R-:W-:Y:S01]  /*d190*/  IADD3 R3, -R240, R5, R3 ;  /* 0x00000005f0037210 */ /* 0x000fe20007ffe103 */
[----:B------:R-:W-:Y:S03]  /*d1a0*/  BSSY B0, `(.L_x_2370) ;  /* 0x000000c000007945 */ /* 0x000fe60003800000 */
[----:B------:R-:W-:-:S13]  /*d1b0*/  ISETP.GT.AND P0, PT, R3, -0x1, PT ;  /* 0xffffffff0300780c */ /* 0x000fda0003f04270 */
[----:B------:R-:W-:Y:S05]  /*d1c0*/  @P0 BRA `(.L_x_2371) ;  /* 0x0000006000000947 */ /* 0x000fea0003800000 */
[----:B------:R-:W-:Y:S02]  /*d1d0*/  ISETP.NE.AND P0, PT, R13, c[0x0][0x32c], PT ;  /* 0x0000cb000d007a0c */ /* 0x000fe40003f05270 */
[----:B------:R-:W-:-:S11]  /*d1e0*/  LOP3.LUT R3, RZ, R3, RZ, 0x33, !PT ;  /* 0x00000003ff037212 */ /* 0x000fd600078e33ff */
[----:B------:R-:W-:-:S05]  /*d1f0*/  @P0 IMAD.HI.U32 R11, R3, c[0x0][0x330], RZ ;  /* 0x0000cc00030b0a27 */ /* 0x000fca00078e00ff */
[----:B------:R-:W-:-:S04]  /*d200*/  @P0 SHF.R.U32.HI R3, RZ, c[0x0][0x334], R11 ;  /* 0x0000cd00ff030a19 */ /* 0x000fc8000001160b */
[----:B------:R-:W-:Y:S01]  /*d210*/  LOP3.LUT R3, RZ, R3, RZ, 0x33, !PT ;  /* 0x00000003ff037212 */ /* 0x000fe200078e33ff */
[----:B------:R-:W-:Y:S05]  /*d220*/  BRA `(.L_x_2372) ;  /* 0x0000003000007947 */ /* 0x000fea0003800000 */
.L_x_2371:
[----:B------:R-:W-:-:S13]  /*d230*/  ISETP.NE.AND P0, PT, R13, c[0x0][0x32c], PT ;  /* 0x0000cb000d007a0c */ /* 0x000fda0003f05270 */
[----:B------:R-:W-:-:S05]  /*d240*/  @P0 IMAD.HI.U32 R11, R3, c[0x0][0x330], RZ ;  /* 0x0000cc00030b0a27 */ /* 0x000fca00078e00ff */
[----:B------:R-:W-:Y:S02]  /*d250*/  @P0 SHF.R.U32.HI R3, RZ, c[0x0][0x334], R11 ;  /* 0x0000cd00ff030a19 */ /* 0x000fe4000001160b */
.L_x_2372:
[----:B------:R-:W-:Y:S05]  /*d260*/  BSYNC B0 ;  /* 0x0000000000007941 */ /* 0x000fea0003800000 */
.L_x_2370:
[----:B------:R-:W-:-:S05]  /*d270*/  IMAD R3, R3, c[0x0][0x32c], R10 ;  /* 0x0000cb0003037a24 */ /* 0x000fca00078e020a */
[----:B------:R-:W-:Y:S02]  /*d280*/  IADD3 R11, R3, c[0x0][0x32c], RZ ;  /* 0x0000cb00030b7a10 */ /* 0x000fe40007ffe0ff */
[----:B------:R-:W-:Y:S02]  /*d290*/  IMNMX R0, R0, R3, !PT ;  /* 0x0000000300007217 */ /* 0x000fe40007800200 */
[----:B------:R-:W-:Y:S02]  /*d2a0*/  IMNMX R2, R2, R11, PT ;  /* 0x0000000b02027217 */ /* 0x000fe40003800200 */
.L_x_2369:
[C---:B------:R-:W-:Y:S02]  /*d2b0*/  ISETP.GE.AND P0, PT, R104.reuse, 0x2, PT ;  /* 0x000000026800780c */ /* 0x040fe40003f06270 */
[----:B------:R-:W-:Y:S02]  /*d2c0*/  LOP3.LUT R213, R213, 0xffffffdf, RZ, 0xc0, !PT ;  /* 0xffffffdfd5d57812 */ /* 0x000fe400078ec0ff */
[C---:B------:R-:W-:Y:S02]  /*d2d0*/  ISETP.GE.AND P1, PT, R104.reuse, 0x9, PT ;  /* 0x000000096800780c */ /* 0x040fe40003f26270 */
[----:B------:R-:W-:-:S02]  /*d2e0*/  ISETP.GE.AND P6, PT, R104, 0x11, PT ;  /* 0x000000116800780c */ /* 0x000fc40003fc6270 */
[C---:B------:R-:W-:Y:S02]  /*d2f0*/  ISETP.GE.AND P5, PT, R104.reuse, 0x12, PT ;  /* 0x000000126800780c */ /* 0x040fe40003fa6270 */
[C---:B------:R-:W-:Y:S02]  /*d300*/  ISETP.GE.AND P4, PT, R104.reuse, 0x19, PT ;  /* 0x000000196800780c */ /* 0x040fe40003f86270 */
[----:B------:R-:W-:Y:S02]  /*d310*/  ISETP.GE.AND P3, PT, R104, 0x1a, PT ;  /* 0x0000001a6800780c */ /* 0x000fe40003f66270 */
[----:B------:R-:W-:Y:S02]  /*d320*/  @P0 LOP3.LUT R213, R213, 0x20, RZ, 0xfc, !PT ;  /* 0x00000020d5d50812 */ /* 0x000fe400078efcff */
[----:B------:R-:W-:Y:S02]  /*d330*/  ISETP.GT.AND P0, PT, R0, 0x1, !P0 ;  /* 0x000000010000780c */ /* 0x000fe40004704270 */
[----:B------:R-:W-:-:S02]  /*d340*/  LOP3.LUT R213, R213, 0xfffffffd, RZ, 0xc0, !PT ;  /* 0xfffffffdd5d57812 */ /* 0x000fc400078ec0ff */
[----:B------:R-:W-:Y:S02]  /*d350*/  ISETP.LT.OR P0, PT, R2, 0x2, P0 ;  /* 0x000000020200780c */ /* 0x000fe40000701670 */
[----:B------:R-:W-:Y:S02]  /*d360*/  @P1 LOP3.LUT R213, R213, 0x2, RZ, 0xfc, !PT ;  /* 0x00000002d5d51812 */ /* 0x000fe400078efcff */
[----:B------:R-:W-:Y:S02]  /*d370*/  FSEL R20, R41, -INF , !P0 ;  /* 0xff80000029147808 */ /* 0x000fe40004000000 */
[----:B------:R-:W-:Y:S02]  /*d380*/  ISETP.GT.AND P0, PT, R0, 0x8, !P1 ;  /* 0x000000080000780c */ /* 0x000fe40004f04270 */
[----:B------:R-:W-:Y:S02]  /*d390*/  ISETP.GE.AND P1, PT, R104, 0xa, PT ;  /* 0x0000000a6800780c */ /* 0x000fe40003f26270 */
[----:B------:R-:W-:-:S02]  /*d3a0*/  ISETP.LT.OR P0, PT, R2, 0x9, P0 ;  /* 0x000000090200780c */ /* 0x000fc40000701670 */
[----:B------:R-:W-:Y:S02]  /*d3b0*/  ISETP.GE.AND P2, PT, R104, 0x21, PT ;  /* 0x000000216800780c */ /* 0x000fe40003f46270 */
[----:B------:R-:W-:Y:S02]  /*d3c0*/  FSEL R22, R52, -INF , !P0 ;  /* 0xff80000034167808 */ /* 0x000fe40004000000 */
[----:B------:R-:W-:Y:S02]  /*d3d0*/  ISETP.GT.AND P0, PT, R0, 0x9, !P1 ;  /* 0x000000090000780c */ /* 0x000fe40004f04270 */
[----:B------:R-:W-:Y:S02]  /*d3e0*/  LOP3.LUT R213, R213, 0xfffffffe, RZ, 0xc0, !PT ;  /* 0xfffffffed5d57812 */ /* 0x000fe400078ec0ff */
[----:B------:R-:W-:Y:S02]  /*d3f0*/  ISETP.LT.OR P0, PT, R2, 0xa, P0 ;  /* 0x0000000a0200780c */ /* 0x000fe40000701670 */
[----:B------:R-:W-:-:S02]  /*d400*/  @P1 LOP3.LUT R213, R213, 0x1, RZ, 0xfc, !PT ;  /* 0x00000001d5d51812 */ /* 0x000fc400078efcff */
[----:B------:R-:W-:Y:S02]  /*d410*/  FSEL R23, R53, -INF , !P0 ;  /* 0xff80000035177808 */ /* 0x000fe40004000000 */
[----:B------:R-:W-:Y:S02]  /*d420*/  ISETP.GT.AND P0, PT, R0, 0x10, !P6 ;  /* 0x000000100000780c */ /* 0x000fe40007704270 */
[----:B------:R-:W-:Y:S02]  /*d430*/  ISETP.GE.AND P1, PT, R104, 0x22, PT ;  /* 0x000000226800780c */ /* 0x000fe40003f26270 */
[----:B------:R-:W-:Y:S02]  /*d440*/  ISETP.LT.OR P0, PT, R2, 0x11, P0 ;  /* 0x000000110200780c */ /* 0x000fe40000701670 */
[----:B------:R-:W-:Y:S02]  /*d450*/  LOP3.LUT R213, R213, 0xfffffff7, RZ, 0xc0, !PT ;  /* 0xfffffff7d5d57812 */ /* 0x000fe400078ec0ff */
[----:B------:R-:W-:-:S02]  /*d460*/  FSEL R25, R36, -INF , !P0 ;  /* 0xff80000024197808 */ /* 0x000fc40004000000 */
        /* <DEDUP_REMOVED lines=29> */
[----:B------:R-:W-:-:S04]  /*d640*/  ISETP.GT.AND P0, PT, R0, 0x29, !P0 ;  /* 0x000000290000780c */ /* 0x000fc80004704270 */
[----:B------:R-:W-:-:S04]  /*d650*/  ISETP.LT.OR P0, PT, R2, 0x2a, P0 ;  /* 0x0000002a0200780c */ /* 0x000fc80000701670 */
[----:B------:R-:W-:Y:S01]  /*d660*/  FSEL R32, R45, -INF , !P0 ;  /* 0xff8000002d207808 */ /* 0x000fe20004000000 */
[----:B------:R-:W-:Y:S06]  /*d670*/  BRA.DIV ~URZ, `(.L_x_2373) ;  /* 0x000129227f007947 */ /* 0x000fec000b800000 */
[----:B------:R2:W3:Y:S02]  /*d680*/  SHFL.IDX PT, R3, R4, 0x1, 0x1c1f ;  /* 0x003c1f0004037f89 */ /* 0x0004e400000e0000 */
.L_x_2528:
[----:B------:R-:W-:Y:S01]  /*d690*/  ISETP.LE.AND P0, PT, R13, c[0x0][0x32c], PT ;  /* 0x0000cb000d007a0c */ /* 0x000fe20003f03270 */
[--C-:B---3--:R-:W-:Y:S02]  /*d6a0*/  IMAD.IADD R2, R6, 0x1, R3.reuse ;  /* 0x0000000106027824 */ /* 0x108fe400078e0203 */
[----:B------:R-:W-:-:S03]  /*d6b0*/  IMAD.IADD R0, R8, 0x1, R3 ;  /* 0x0000000108007824 */ /* 0x000fc600078e0203 */
[----:B------:R-:W-:-:S07]  /*d6c0*/  IMNMX R2, R9, R2, PT ;  /* 0x0000000209027217 */ /* 0x000fce0003800200 */
        /* <DEDUP_REMOVED lines=12> */
.L_x_2376:
[----:B-12---:R-:W-:-:S04]  /*d790*/  MOV R4, 0x1 ;  /* 0x0000000100047802 */ /* 0x006fc80000000f00 */
[----:B------:R-:W-:-:S13]  /*d7a0*/  ISETP.NE.AND P0, PT, R4, c[0x0][0x32c], PT ;  /* 0x0000cb0004007a0c */ /* 0x000fda0003f05270 */
[----:B------:R-:W-:-:S05]  /*d7b0*/  @P0 IMAD.HI.U32 R4, R3, c[0x0][0x330], RZ ;  /* 0x0000cc0003040a27 */ /* 0x000fca00078e00ff */
[----:B------:R-:W-:Y:S02]  /*d7c0*/  @P0 SHF.R.U32.HI R3, RZ, c[0x0][0x334], R4 ;  /* 0x0000cd00ff030a19 */ /* 0x000fe40000011604 */
.L_x_2377:
[----:B------:R-:W-:Y:S05]  /*d7d0*/  BSYNC B0 ;  /* 0x0000000000007941 */ /* 0x000fea0003800000 */
.L_x_2375:
[----:B------:R-:W-:-:S05]  /*d7e0*/  IMAD R3, R3, c[0x0][0x32c], R10 ;  /* 0x0000cb0003037a24 */ /* 0x000fca00078e020a */
[----:B------:R-:W-:Y:S02]  /*d7f0*/  IADD3 R4, R3, c[0x0][0x32c], RZ ;  /* 0x0000cb0003047a10 */ /* 0x000fe40007ffe0ff */
[----:B------:R-:W-:Y:S02]  /*d800*/  IMNMX R0, R0, R3, !PT ;  /* 0x0000000300007217 */ /* 0x000fe40007800200 */
[----:B------:R-:W-:Y:S02]  /*d810*/  IMNMX R2, R2, R4, PT ;  /* 0x0000000402027217 */ /* 0x000fe40003800200 */
.L_x_2374:
[----:B------:R-:W-:Y:S02]  /*d820*/  LOP3.LUT P0, RZ, R213, 0x2, RZ, 0xc0, !PT ;  /* 0x00000002d5ff7812 */ /* 0x000fe4000780c0ff */
[----:B------:R-:W-:Y:S02]  /*d830*/  FMNMX.FTZ R13, R18, R20, !PT ;  /* 0x00000014120d7209 */ /* 0x000fe40007810000 */
[----:B------:R-:W-:Y:S02]  /*d840*/  ISETP.GT.AND P0, PT, R0, 0x8, !P0 ;  /* 0x000000080000780c */ /* 0x000fe40004704270 */
[----:B------:R-:W-:-:S02]  /*d850*/  FMNMX.FTZ R13, R22, R13, !PT ;  /* 0x0000000d160d7209 */ /* 0x000fc40007810000 */
[----:B------:R-:W-:Y:S02]  /*d860*/  ISETP.LT.OR P0, PT, R2, 0x9, P0 ;  /* 0x000000090200780c */ /* 0x000fe40000701670 */
[----:B------:R-:W-:Y:S02]  /*d870*/  FMNMX.FTZ R13, R23, R13, !PT ;  /* 0x0000000d170d7209 */ /* 0x000fe40007810000 */
[----:B------:R-:W-:Y:S02]  /*d880*/  FSEL R9, R54, -INF , !P0 ;  /* 0xff80000036097808 */ /* 0x000fe40004000000 */
[----:B------:R-:W-:Y:S02]  /*d890*/  LOP3.LUT P0, RZ, R213, 0x1, RZ, 0xc0, !PT ;  /* 0x00000001d5ff7812 */ /* 0x000fe4000780c0ff */
[----:B------:R-:W-:Y:S02]  /*d8a0*/  FMNMX.FTZ R13, R25, R13, !PT ;  /* 0x0000000d190d7209 */ /* 0x000fe40007810000 */
[----:B------:R-:W-:-:S02]  /*d8b0*/  ISETP.GT.AND P0, PT, R0, 0x9, !P0 ;  /* 0x000000090000780c */ /* 0x000fc40004704270 */
[----:B------:R-:W-:Y:S02]  /*d8c0*/  FMNMX.FTZ R13, R26, R13, !PT ;  /* 0x0000000d1a0d7209 */ /* 0x000fe40007810000 */
[----:B------:R-:W-:Y:S02]  /*d8d0*/  ISETP.LT.OR P0, PT, R2, 0xa, P0 ;  /* 0x0000000a0200780c */ /* 0x000fe40000701670 */
[----:B------:R-:W-:Y:S02]  /*d8e0*/  FMNMX.FTZ R13, R27, R13, !PT ;  /* 0x0000000d1b0d7209 */ /* 0x000fe40007810000 */
[----:B------:R-:W-:Y:S02]  /*d8f0*/  FSEL R11, R55, -INF , !P0 ;  /* 0xff800000370b7808 */ /* 0x000fe40004000000 */
[----:B------:R-:W-:Y:S02]  /*d900*/  ISETP.GT.AND P0, PT, R0, 0x10, !P6 ;  /* 0x000000100000780c */ /* 0x000fe40007704270 */
[----:B------:R-:W-:-:S02]  /*d910*/  LOP3.LUT P6, RZ, R213, 0x10, RZ, 0xc0, !PT ;  /* 0x00000010d5ff7812 */ /* 0x000fc400078cc0ff */
[----:B------:R-:W-:Y:S02]  /*d920*/  ISETP.LT.OR P0, PT, R2, 0x11, P0 ;  /* 0x000000110200780c */ /* 0x000fe40000701670 */
[----:B------:R-:W-:Y:S02]  /*d930*/  FMNMX.FTZ R13, R28, R13, !PT ;  /* 0x0000000d1c0d7209 */ /* 0x000fe40007810000 */
[----:B------:R-:W-:Y:S02]  /*d940*/  FSEL R14, R38, -INF , !P0 ;  /* 0xff800000260e7808 */ /* 0x000fe40004000000 */
[----:B------:R-:W-:Y:S02]  /*d950*/  ISETP.GT.AND P0, PT, R0, 0x11, !P5 ;  /* 0x000000110000780c */ /* 0x000fe40006f04270 */
[----:B------:R-:W-:Y:S02]  /*d960*/  LOP3.LUT P5, RZ, R213, 0x8, RZ, 0xc0, !PT ;  /* 0x00000008d5ff7812 */ /* 0x000fe400078ac0ff */
[----:B------:R-:W-:-:S02]  /*d970*/  ISETP.LT.OR P0, PT, R2, 0x12, P0 ;  /* 0x000000120200780c */ /* 0x000fc40000701670 */
[----:B------:R-:W-:Y:S02]  /*d980*/  FMNMX.FTZ R13, R29, R13, !PT ;  /* 0x0000000d1d0d7209 */ /* 0x000fe40007810000 */
[----:B------:R-:W-:Y:S02]  /*d990*/  FSEL R16, R39, -INF , !P0 ;  /* 0xff80000027107808 */ /* 0x000fe40004000000 */
[----:B------:R-:W-:Y:S02]  /*d9a0*/  ISETP.GT.AND P0, PT, R0, 0x18, !P4 ;  /* 0x000000180000780c */ /* 0x000fe40006704270 */
[----:B------:R-:W-:Y:S02]  /*d9b0*/  LOP3.LUT P4, RZ, R213, 0x4, RZ, 0xc0, !PT ;  /* 0x00000004d5ff7812 */ /* 0x000fe4000788c0ff */
[----:B------:R-:W-:Y:S02]  /*d9c0*/  ISETP.LT.OR P0, PT, R2, 0x19, P0 ;  /* 0x000000190200780c */ /* 0x000fe40000701670 */
[----:B------:R-:W-:-:S02]  /*d9d0*/  FMNMX.FTZ R13, R31, R13, !PT ;  /* 0x0000000d1f0d7209 */ /* 0x000fc40007810000 */
[----:B------:R-:W-:Y:S02]  /*d9e0*/  FSEL R17, R50, -INF , !P0 ;  /* 0xff80000032117808 */ /* 0x000fe40004000000 */
[----:B------:R-:W-:Y:S02]  /*d9f0*/  ISETP.GT.AND P0, PT, R0, 0x19, !P3 ;  /* 0x000000190000780c */ /* 0x000fe40005f04270 */
[----:B------:R-:W-:Y:S02]  /*da00*/  LOP3.LUT P3, RZ, R213, 0x20, RZ, 0xc0, !PT ;  /* 0x00000020d5ff7812 */ /* 0x000fe4000786c0ff */
[----:B------:R-:W-:Y:S02]  /*da10*/  ISETP.LT.OR P0, PT, R2, 0x1a, P0 ;  /* 0x0000001a0200780c */ /* 0x000fe40000701670 */
[----:B------:R-:W-:Y:S02]  /*da20*/  FMNMX.FTZ R13, R33, R13, !PT ;  /* 0x0000000d210d7209 */ /* 0x000fe40007810000 */
[----:B------:R-:W-:-:S02]  /*da30*/  FSEL R19, R51, -INF , !P0 ;  /* 0xff80000033137808 */ /* 0x000fc40004000000 */
[----:B------:R-:W-:Y:S02]  /*da40*/  ISETP.GT.AND P0, PT, R0, 0x20, !P2 ;  /* 0x000000200000780c */ /* 0x000fe40005704270 */
[----:B------:R-:W-:Y:S02]  /*da50*/  FMNMX.FTZ R13, R32, R13, !PT ;  /* 0x0000000d200d7209 */ /* 0x000fe40007810000 */
        /* <DEDUP_REMOVED lines=8> */
[----:B------:R-:W-:-:S04]  /*dae0*/  ISETP.GT.AND P0, PT, R0, RZ, !P4 ;  /* 0x000000ff0000720c */ /* 0x000fc80006704270 */
[----:B------:R-:W-:-:S04]  /*daf0*/  ISETP.LT.OR P0, PT, R2, 0x1, P0 ;  /* 0x000000010200780c */ /* 0x000fc80000701670 */
[----:B-12---:R-:W-:Y:S02]  /*db00*/  FSEL R4, R42, -INF , !P0 ;  /* 0xff8000002a047808 */ /* 0x006fe40004000000 */
[----:B------:R-:W-:Y:S02]  /*db10*/  ISETP.GT.AND P0, PT, R0, 0x28, !P5 ;  /* 0x000000280000780c */ /* 0x000fe40006f04270 */
[----:B------:R-:W-:Y:S02]  /*db20*/  FMNMX.FTZ R6, R4, R8, !PT ;  /* 0x0000000804067209 */ /* 0x000fe40007810000 */
[----:B------:R-:W-:Y:S02]  /*db30*/  ISETP.LT.OR P0, PT, R2, 0x29, P0 ;  /* 0x000000290200780c */ /* 0x000fe40000701670 */
[----:B------:R-:W-:Y:S02]  /*db40*/  FMNMX.FTZ R6, R9, R6, !PT ;  /* 0x0000000609067209 */ /* 0x000fe40007810000 */
[----:B------:R-:W-:-:S02]  /*db50*/  FSEL R30, R46, -INF , !P0 ;  /* 0xff8000002e1e7808 */ /* 0x000fc40004000000 */
[----:B------:R-:W-:Y:S02]  /*db60*/  FMNMX.FTZ R6, R11, R6, !PT ;  /* 0x000000060b067209 */ /* 0x000fe40007810000 */
[----:B------:R-:W-:Y:S02]  /*db70*/  ISETP.GT.AND P0, PT, R0, 0x29, !P6 ;  /* 0x000000290000780c */ /* 0x000fe40007704270 */
        /* <DEDUP_REMOVED lines=9> */
[----:B------:R-:W-:Y:S01]  /*dc10*/  FMNMX.FTZ R6, R10, R6, !PT ;  /* 0x000000060a067209 */ /* 0x000fe20007810000 */
[----:B------:R-:W-:Y:S05]  /*dc20*/  BRA.DIV ~URZ, `(.L_x_2378) ;  /* 0x000123e27f007947 */ /* 0x000fea000b800000 */
[----:B------:R1:W2:Y:S02]  /*dc30*/  SHFL.BFLY PT, R172, R13, 0x2, 0x1f ;  /* 0x0c401f000dac7f89 */ /* 0x0002a400000e0000 */
.L_x_2529:
[----:B-12---:R-:W-:Y:S01]  /*dc40*/  FMNMX.FTZ R13, R13, R172, !PT ;  /* 0x000000ac0d0d7209 */ /* 0x006fe20007810000 */
[----:B------:R-:W-:Y:S05]  /*dc50*/  BRA.DIV ~URZ, `(.L_x_2379) ;  /* 0x000124027f007947 */ /* 0x000fea000b800000 */
[----:B------:R-:W1:Y:S04]  /*dc60*/  SHFL.BFLY PT, R0, R6, 0x2, 0x1f ;  /* 0x0c401f0006007f89 */ /* 0x000e6800000e0000 */
[----:B------:R-:W2:Y:S01]  /*dc70*/  SHFL.BFLY PT, R2, R13, 0x1, 0x1f ;  /* 0x0c201f000d027f89 */ /* 0x000ea200000e0000 */
[----:B-1----:R-:W-:Y:S02]  /*dc80*/  FMNMX.FTZ R6, R6, R0, !PT ;  /* 0x0000000006067209 */ /* 0x002fe40007810000 */
[----:B--2---:R-:W-:-:S03]  /*dc90*/  FMNMX.FTZ R13, R13, R2, !PT ;  /* 0x000000020d0d7209 */ /* 0x004fc60007810000 */
[----:B------:R1:W2:Y:S04]  /*dca0*/  SHFL.BFLY PT, R172, R6, 0x1, 0x1f ;  /* 0x0c201f0006ac7f89 */ /* 0x0002a800000e0000 */
.L_x_2530:
[C---:B------:R-:W-:Y:S01]  /*dcb0*/  FMUL.FTZ R0, R13.reuse, c[0x0][0x2d0] ;  /* 0x0000b4000d007a20 */ /* 0x040fe20000410000 */
[----:B------:R-:W-:Y:S01]  /*dcc0*/  FSETP.NEU.FTZ.AND P0, PT, R13, -INF , PT ;  /* 0xff8000000d00780b */ /* 0x000fe20003f1d000 */
[----:B------:R-:W-:Y:S01]  /*dcd0*/  WARPSYNC 0xffffffff ;  /* 0xffffffff00007948 */ /* 0x000fe20003800000 */
[----:B-12---:R-:W-:Y:S02]  /*dce0*/  FMNMX.FTZ R6, R172, R6, !PT ;  /* 0x00000006ac067209 */ /* 0x006fe40007810000 */
[----:B------:R-:W-:Y:S02]  /*dcf0*/  FSEL R0, R0, RZ, P0 ;  /* 0x000000ff00007208 */ /* 0x000fe40000000000 */
[C---:B------:R-:W-:Y:S01]  /*dd00*/  FSETP.NEU.FTZ.AND P0, PT, R6.reuse, -INF , PT ;  /* 0xff8000000600780b */ /* 0x040fe20003f1d000 */
[----:B------:R-:W-:Y:S02]  /*dd10*/  FMUL.FTZ R3, R6, c[0x0][0x2d0] ;  /* 0x0000b40006037a20 */ /* 0x000fe40000410000 */
[----:B------:R-:W-:-:S04]  /*dd20*/  FFMA.FTZ R2, R18, c[0x0][0x2d0], -R0 ;  /* 0x0000b40012027a23 */ /* 0x000fc80000010800 */
[----:B------:R1:W-:Y:S02]  /*dd30*/  MUFU.EX2 R40, R2 ;  /* 0x0000000200287308 */ /* 0x0003e40000000800 */
[----:B-1----:R-:W-:-:S06]  /*dd40*/  FFMA.FTZ R2, R20, c[0x0][0x2d0], -R0 ;  /* 0x0000b40014027a23 */ /* 0x002fcc0000010800 */
[----:B------:R1:W2:Y:S02]  /*dd50*/  MUFU.EX2 R38, R2 ;  /* 0x0000000200267308 */ /* 0x0002a40000000800 */
[----:B-1----:R-:W-:-:S06]  /*dd60*/  FFMA.FTZ R2, R22, c[0x0][0x2d0], -R0 ;  /* 0x0000b40016027a23 */ /* 0x002fcc0000010800 */
[----:B------:R1:W3:Y:S02]  /*dd70*/  MUFU.EX2 R39, R2 ;  /* 0x0000000200277308 */ /* 0x0002e40000000800 */
[----:B-1----:R-:W-:-:S06]  /*dd80*/  FFMA.FTZ R2, R23, c[0x0][0x2d0], -R0 ;  /* 0x0000b40017027a23 */ /* 0x002fcc0000010800 */
[----:B------:R1:W4:Y:S02]  /*dd90*/  MUFU.EX2 R18, R2 ;  /* 0x0000000200127308 */ /* 0x0003240000000800 */
[----:B-1----:R-:W-:-:S06]  /*dda0*/  FFMA.FTZ R2, R25, c[0x0][0x2d0], -R0 ;  /* 0x0000b40019027a23 */ /* 0x002fcc0000010800 */
[----:B------:R1:W5:Y:S02]  /*ddb0*/  MUFU.EX2 R37, R2 ;  /* 0x0000000200257308 */ /* 0x0003640000000800 */
[----:B-1----:R-:W-:-:S06]  /*ddc0*/  FFMA.FTZ R2, R26, c[0x0][0x2d0], -R0 ;  /* 0x0000b4001a027a23 */ /* 0x002fcc0000010800 */
[----:B------:R1:W1:Y:S02]  /*ddd0*/  MUFU.EX2 R35, R2 ;  /* 0x0000000200237308 */ /* 0x0002640000000800 */
[----:B-1----:R-:W-:-:S06]  /*dde0*/  FFMA.FTZ R2, R27, c[0x0][0x2d0], -R0 ;  /* 0x0000b4001b027a23 */ /* 0x002fcc0000010800 */
[----:B------:R1:W-:Y:S02]  /*ddf0*/  MUFU.EX2 R36, R2 ;  /* 0x0000000200247308 */ /* 0x0003e40000000800 */
        /* <DEDUP_REMOVED lines=8> */
[----:B-1----:R-:W-:Y:S01]  /*de80*/  FFMA.FTZ R2, R32, c[0x0][0x2d0], -R0 ;  /* 0x0000b40020027a23 */ /* 0x002fe20000010800 */
[----:B------:R-:W-:Y:S01]  /*de90*/  FSEL R0, R3, RZ, P0 ;  /* 0x000000ff03007208 */ /* 0x000fe20000000000 */
[----:B--2---:R-:W-:-:S04]  /*dea0*/  FADD.FTZ R3, R40, R38 ;  /* 0x0000002628037221 */ /* 0x004fc80000010000 */
[----:B------:R1:W-:Y:S01]  /*deb0*/  MUFU.EX2 R138, R2 ;  /* 0x00000002008a7308 */ /* 0x0003e20000000800 */
[----:B---3--:R-:W-:-:S04]  /*dec0*/  FADD.FTZ R3, R39, R3 ;  /* 0x0000000327037221 */ /* 0x008fc80000010000 */
[C---:B----4-:R-:W-:Y:S01]  /*ded0*/  FADD.FTZ R3, R18.reuse, R3 ;  /* 0x0000000312037221 */ /* 0x050fe20000010000 */
[----:B------:R-:W-:-:S03]  /*dee0*/  F2FP.PACK_AB R18, R18, R39 ;  /* 0x000000271212723e */ /* 0x000fc600000000ff */
[----:B-----5:R-:W-:Y:S02]  /*def0*/  FADD.FTZ R3, R37, R3 ;  /* 0x0000000325037221 */ /* 0x020fe40000010000 */
[----:B-1----:R-:W-:-:S04]  /*df00*/  FFMA.FTZ R2, R4, c[0x0][0x2d0], -R0 ;  /* 0x0000b40004027a23 */ /* 0x002fc80000010800 */
[----:B------:R1:W-:Y:S02]  /*df10*/  MUFU.EX2 R27, R2 ;  /* 0x00000002001b7308 */ /* 0x0003e40000000800 */
[----:B-1----:R-:W-:Y:S01]  /*df20*/  FFMA.FTZ R2, R8, c[0x0][0x2d0], -R0 ;  /* 0x0000b40008027a23 */ /* 0x002fe20000010800 */
[----:B------:R-:W-:-:S05]  /*df30*/  F2FP.PACK_AB R8, R35, R37 ;  /* 0x000000252308723e */ /* 0x000fca00000000ff */
[----:B------:R1:W2:Y:S02]  /*df40*/  MUFU.EX2 R26, R2 ;  /* 0x00000002001a7308 */ /* 0x0002a40000000800 */
[----:B-1----:R-:W-:Y:S02]  /*df50*/  FFMA.FTZ R2, R9, c[0x0][0x2d0], -R0 ;  /* 0x0000b40009027a23 */ /* 0x002fe40000010800 */
[----:B--2---:R-:W-:-:S04]  /*df60*/  FADD.FTZ R4, R27, R26 ;  /* 0x0000001a1b047221 */ /* 0x004fc80000010000 */
[----:B------:R1:W2:Y:S02]  /*df70*/  MUFU.EX2 R25, R2 ;  /* 0x0000000200197308 */ /* 0x0002a40000000800 */
[----:B-1----:R-:W-:Y:S02]  /*df80*/  FFMA.FTZ R2, R11, c[0x0][0x2d0], -R0 ;  /* 0x0000b4000b027a23 */ /* 0x002fe40000010800 */
[----:B--2---:R-:W-:-:S04]  /*df90*/  FADD.FTZ R4, R25, R4 ;  /* 0x0000000419047221 */ /* 0x004fc80000010000 */
[----:B------:R1:W2:Y:S02]  /*dfa0*/  MUFU.EX2 R23, R2 ;  /* 0x0000000200177308 */ /* 0x0002a40000000800 */
[----:B-1----:R-:W-:Y:S02]  /*dfb0*/  FFMA.FTZ R2, R14, c[0x0][0x2d0], -R0 ;  /* 0x0000b4000e027a23 */ /* 0x002fe40000010800 */
[----:B--2---:R-:W-:-:S04]  /*dfc0*/  FADD.FTZ R4, R23, R4 ;  /* 0x0000000417047221 */ /* 0x004fc80000010000 */
[----:B------:R1:W2:Y:S02]  /*dfd0*/  MUFU.EX2 R22, R2 ;  /* 0x0000000200167308 */ /* 0x0002a40000000800 */
[----:B-1----:R-:W-:Y:S01]  /*dfe0*/  FFMA.FTZ R2, R16, c[0x0][0x2d0], -R0 ;  /* 0x0000b40010027a23 */ /* 0x002fe20000010800 */
[----:B------:R-:W-:Y:S01]  /*dff0*/  F2FP.PACK_AB R16, R38, R40 ;  /* 0x000000282610723e */ /* 0x000fe200000000ff */
[----:B--2---:R-:W-:-:S04]  /*e000*/  FADD.FTZ R4, R22, R4 ;  /* 0x0000000416047221 */ /* 0x004fc80000010000 */
[----:B------:R1:W2:Y:S02]  /*e010*/  MUFU.EX2 R9, R2 ;  /* 0x0000000200097308 */ /* 0x0002a40000000800 */
[----:B-1----:R-:W-:Y:S01]  /*e020*/  FFMA.FTZ R2, R17, c[0x0][0x2d0], -R0 ;  /* 0x0000b40011027a23 */ /* 0x002fe20000010800 */
[----:B------:R-:W-:-:S05]  /*e030*/  F2FP.PACK_AB R17, R26, R27 ;  /* 0x0000001b1a11723e */ /* 0x000fca00000000ff */
[----:B------:R1:W3:Y:S02]  /*e040*/  MUFU.EX2 R20, R2 ;  /* 0x0000000200147308 */ /* 0x0002e40000000800 */
[----:B-1----:R-:W-:Y:S01]  /*e050*/  FFMA.FTZ R2, R19, c[0x0][0x2d0], -R0 ;  /* 0x0000b40013027a23 */ /* 0x002fe20000010800 */
[----:B------:R-:W-:-:S05]  /*e060*/  F2FP.PACK_AB R19, R23, R25 ;  /* 0x000000191713723e */ /* 0x000fca00000000ff */
[----:B------:R1:W4:Y:S02]  /*e070*/  MUFU.EX2 R11, R2 ;  /* 0x00000002000b7308 */ /* 0x0003240000000800 */
[----:B-1----:R-:W-:-:S06]  /*e080*/  FFMA.FTZ R2, R21, c[0x0][0x2d0], -R0 ;  /* 0x0000b40015027a23 */ /* 0x002fcc0000010800 */
[----:B------:R1:W5:Y:S02]  /*e090*/  MUFU.EX2 R14, R2 ;  /* 0x00000002000e7308 */ /* 0x0003640000000800 */
[----:B-1----:R-:W-:-:S06]  /*e0a0*/  FFMA.FTZ R2, R24, c[0x0][0x2d0], -R0 ;  /* 0x0000b40018027a23 */ /* 0x002fcc0000010800 */
[----:B------:R1:W1:Y:S02]  /*e0b0*/  MUFU.EX2 R137, R2 ;  /* 0x0000000200897308 */ /* 0x0002640000000800 */
[----:B-1----:R-:W-:Y:S02]  /*e0c0*/  FADD.FTZ R2, R35, R3 ;  /* 0x0000000323027221 */ /* 0x002fe40000010000 */
[----:B------:R-:W-:Y:S02]  /*e0d0*/  FFMA.FTZ R3, R30, c[0x0][0x2d0], -R0 ;  /* 0x0000b4001e037a23 */ /* 0x000fe40000010800 */
[----:B------:R-:W-:Y:S02]  /*e0e0*/  FADD.FTZ R2, R36, R2 ;  /* 0x0000000224027221 */ /* 0x000fe40000010000 */
[----:B------:R2:W1:Y:S02]  /*e0f0*/  MUFU.EX2 R139, R3 ;  /* 0x00000003008b7308 */ /* 0x0004640000000800 */
[----:B------:R-:W-:-:S02]  /*e100*/  FADD.FTZ R2, R34, R2 ;  /* 0x0000000222027221 */ /* 0x000fc40000010000 */
[C---:B--2---:R-:W-:Y:S01]  /*e110*/  FADD.FTZ R3, R9.reuse, R4 ;  /* 0x0000000409037221 */ /* 0x044fe20000010000 */
[----:B------:R-:W-:Y:S01]  /*e120*/  F2FP.PACK_AB R9, R9, R22 ;  /* 0x000000160909723e */ /* 0x000fe200000000ff */
[----:B------:R-:W-:Y:S01]  /*e130*/  FFMA.FTZ R4, R10, c[0x0][0x2d0], -R0 ;  /* 0x0000b4000a047a23 */ /* 0x000fe20000010800 */
[----:B------:R-:W-:Y:S01]  /*e140*/  F2FP.PACK_AB R10, R34, R36 ;  /* 0x00000024220a723e */ /* 0x000fe200000000ff */
[----:B---3--:R-:W-:Y:S02]  /*e150*/  FADD.FTZ R3, R20, R3 ;  /* 0x0000000314037221 */ /* 0x008fe40000010000 */
[----:B------:R-:W-:Y:S02]  /*e160*/  FADD.FTZ R0, R29, R2 ;  /* 0x000000021d007221 */ /* 0x000fe40000010000 */
[----:B------:R-:W2:Y:S01]  /*e170*/  MUFU.EX2 R4, R4 ;  /* 0x0000000400047308 */ /* 0x000ea20000000800 */
[C---:B----4-:R-:W-:Y:S01]  /*e180*/  FADD.FTZ R3, R11.reuse, R3 ;  /* 0x000000030b037221 */ /* 0x050fe20000010000 */
[----:B------:R-:W-:Y:S01]  /*e190*/  F2FP.PACK_AB R11, R11, R20 ;  /* 0x000000140b0b723e */ /* 0x000fe200000000ff */
[C---:B------:R-:W-:Y:S01]  /*e1a0*/  FADD.FTZ R0, R136.reuse, R0 ;  /* 0x0000000088007221 */ /* 0x040fe20000010000 */
[----:B------:R-:W-:Y:S01]  /*e1b0*/  F2FP.PACK_AB R136, R136, R29 ;  /* 0x0000001d8888723e */ /* 0x000fe200000000ff */
[----:B-----5:R-:W-:-:S02]  /*e1c0*/  FADD.FTZ R3, R14, R3 ;  /* 0x000000030e037221 */ /* 0x020fc40000010000 */
[----:B------:R-:W-:Y:S02]  /*e1d0*/  FADD.FTZ R0, R28, R0 ;  /* 0x000000001c007221 */ /* 0x000fe40000010000 */
[C---:B------:R-:W-:Y:S01]  /*e1e0*/  FADD.FTZ R3, R137.reuse, R3 ;  /* 0x0000000389037221 */ /* 0x040fe20000010000 */
[----:B------:R-:W-:Y:S01]  /*e1f0*/  F2FP.PACK_AB R137, R137, R14 ;  /* 0x0000000e8989723e */ /* 0x000fe200000000ff */
[C---:B------:R-:W-:Y:S01]  /*e200*/  FADD.FTZ R234, R138.reuse, R0 ;  /* 0x000000008aea7221 */ /* 0x040fe20000010000 */
[----:B------:R-:W-:Y:S01]  /*e210*/  F2FP.PACK_AB R138, R138, R28 ;  /* 0x0000001c8a8a723e */ /* 0x000fe200000000ff */
[----:B-1----:R-:W-:Y:S01]  /*e220*/  FADD.FTZ R3, R139, R3 ;  /* 0x000000038b037221 */ /* 0x002fe20000010000 */
[----:B--2---:R-:W-:-:S03]  /*e230*/  F2FP.PACK_AB R139, R4, R139 ;  /* 0x0000008b048b723e */ /* 0x004fc600000000ff */
[----:B------:R-:W-:Y:S02]  /*e240*/  FADD.FTZ R233, R4, R3 ;  /* 0x0000000304e97221 */ /* 0x000fe40000010000 */
[----:B------:R-:W1:Y:S04]  /*e250*/  LDSM.16.MT88.4 R20, [R193] ;  /* 0x00000000c114783b */ /* 0x000e680000004200 */
[----:B------:R-:W2:Y:S04]  /*e260*/  LDSM.16.MT88.4 R32, [R194] ;  /* 0x00000000c220783b */ /* 0x000ea80000004200 */
[----:B------:R-:W-:Y:S04]  /*e270*/  LDSM.16.MT88.4 R48, [R194+0x800] ;  /* 0x00080000c230783b */ /* 0x000fe80000004200 */
[----:B------:R-:W3:Y:S04]  /*e280*/  LDSM.16.MT88.4 R36, [R193+0x800] ;  /* 0x00080000c124783b */ /* 0x000ee80000004200 */
[----:B------:R-:W4:Y:S04]  /*e290*/  LDSM.16.MT88.4 R40, [R196] ;  /* 0x00000000c428783b */ /* 0x000f280000004200 */
[----:B------:R-:W5:Y:S04]  /*e2a0*/  LDSM.16.MT88.4 R52, [R195] ;  /* 0x00000000c334783b */ /* 0x000f680000004200 */
[----:B------:R-:W-:Y:S04]  /*e2b0*/  LDSM.16.MT88.4 R60, [R195+0x800] ;  /* 0x00080000c33c783b */ /* 0x000fe80000004200 */
[----:B------:R-:W-:Y:S04]  /*e2c0*/  LDSM.16.MT88.4 R44, [R193+0x1800] ;  /* 0x00180000c12c783b */ /* 0x000fe80000004200 */
[----:B------:R-:W-:Y:S04]  /*e2d0*/  LDSM.16.MT88.4 R64, [R194+0x2000] ;  /* 0x00200000c240783b */ /* 0x000fe80000004200 */
[----:B------:R-:W-:Y:S01]  /*e2e0*/  LDSM.16.MT88.4 R72, [R193+0x3000] ;  /* 0x00300000c148783b */ /* 0x000fe20000004200 */
[C---:B-1----:R-:W-:Y:S03]  /*e2f0*/  HMMA.16816.F32 R28, R16.reuse, R20, RZ ;  /* 0x00000014101c723c */ /* 0x042fe600000018ff */
[----:B------:R-:W-:Y:S04]  /*e300*/  LDSM.16.MT88.4 R68, [R196+0x2000] ;  /* 0x00200000c444783b */ /* 0x000fe80000004200 */
[----:B------:R-:W-:Y:S01]  /*e310*/  LDSM.16.MT88.4 R76, [R194+0x3000] ;  /* 0x00300000c24c783b */ /* 0x000fe20000004200 */
[C---:B------:R-:W-:Y:S03]  /*e320*/  HMMA.16816.F32 R24, R16.reuse, R22, RZ ;  /* 0x000000161018723c */ /* 0x040fe600000018ff */
[----:B------:R-:W-:Y:S04]  /*e330*/  LDSM.16.MT88.4 R80, [R194+0x3800] ;  /* 0x00380000c250783b */ /* 0x000fe80000004200 */
[----:B------:R-:W-:Y:S01]  /*e340*/  LDSM.16.MT88.4 R84, [R195+0x3000] ;  /* 0x00300000c354783b */ /* 0x000fe20000004200 */
[----:B--2---:R-:W-:Y:S03]  /*e350*/  HMMA.16816.F32 R20, R16, R32, RZ ;  /* 0x000000201014723c */ /* 0x004fe600000018ff */
[----:B------:R-:W-:Y:S04]  /*e360*/  LDSM.16.MT88.4 R164, [R193+0x1000] ;  /* 0x00100000c1a4783b */ /* 0x000fe80000004200 */
[----:B------:R-:W-:Y:S01]  /*e370*/  LDSM.16.MT88.4 R156, [R194+0x1000] ;  /* 0x00100000c29c783b */ /* 0x000fe20000004200 */
[C---:B---3--:R-:W-:Y:S08]  /*e380*/  HMMA.16816.F32 R168, R8.reuse, R36, R28 ;  /* 0x0000002408a8723c */ /* 0x048ff0000000181c */
[C---:B------:R-:W-:Y:S01]  /*e390*/  HMMA.16816.F32 R148, R8.reuse, R38, R24 ;  /* 0x000000260894723c */ /* 0x040fe20000001818 */
[----:B------:R-:W1:Y:S07]  /*e3a0*/  LDSM.16.MT88.4 R36, [R196+0x800] ;  /* 0x00080000c424783b */ /* 0x000e6e0000004200 */
[----:B------:R-:W-:Y:S08]  /*e3b0*/  HMMA.16816.F32 R160, R8, R48, R20 ;  /* 0x0000003008a0723c */ /* 0x000ff00000001814 */
[C---:B------:R-:W-:Y:S01]  /*e3c0*/  HMMA.16816.F32 R20, R16.reuse, R34, RZ ;  /* 0x000000221014723c */ /* 0x040fe200000018ff */
[----:B------:R-:W-:Y:S07]  /*e3d0*/  LDSM.16.MT88.4 R32, [R196+0x1800] ;  /* 0x00180000c420783b */ /* 0x000fee0000004200 */
[C---:B----4-:R-:W-:Y:S08]  /*e3e0*/  HMMA.16816.F32 R28, R16.reuse, R40, RZ ;  /* 0x00000028101c723c */ /* 0x050ff000000018ff */
[----:B------:R-:W-:Y:S01]  /*e3f0*/  HMMA.16816.F32 R24, R16, R42, RZ ;  /* 0x0000002a1018723c */ /* 0x000fe200000018ff */
[----:B------:R-:W2:Y:S07]  /*e400*/  LDSM.16.MT88.4 R40, [R193+0x2000] ;  /* 0x00200000c128783b */ /* 0x000eae0000004200 */
[----:B------:R-:W-:Y:S01]  /*e410*/  HMMA.16816.F32 R56, R8, R50, R20 ;  /* 0x000000320838723c */ /* 0x000fe20000001814 */
[----:B------:R-:W-:Y:S07]  /*e420*/  LDSM.16.MT88.4 R48, [R193+0x3800] ;  /* 0x00380000c130783b */ /* 0x000fee0000004200 */
[----:B-----5:R-:W-:Y:S08]  /*e430*/  HMMA.16816.F32 R20, R16, R52, RZ ;  /* 0x000000341014723c */ /* 0x020ff000000018ff */
[----:B-1----:R-:W-:Y:S08]  /*e440*/  HMMA.16816.F32 R152, R8, R36, R28 ;  /* 0x000000240898723c */ /* 0x002ff0000000181c */
[----:B------:R-:W-:Y:S01]  /*e450*/  HMMA.16816.F32 R28, R16, R54, RZ ;  /* 0x00000036101c723c */ /* 0x000fe200000018ff */
[----:B------:R-:W-:Y:S01]  /*e460*/  IMAD.MOV.U32 R4, RZ, RZ, R56 ;  /* 0x000000ffff047224 */ /* 0x000fe200078e0038 */
[----:B------:R-:W-:Y:S01]  /*e470*/  MOV R2, R58 ;  /* 0x0000003a00027202 */ /* 0x000fe20000000f00 */
[----:B------:R-:W-:Y:S01]  /*e480*/  IMAD.MOV.U32 R3, RZ, RZ, R57 ;  /* 0x000000ffff037224 */ /* 0x000fe200078e0039 */
[----:B------:R-:W-:Y:S01]  /*e490*/  LDSM.16.MT88.4 R52, [R195+0x2000] ;  /* 0x00200000c334783b */ /* 0x000fe20000004200 */
[----:B------:R-:W-:-:S03]  /*e4a0*/  IMAD.MOV.U32 R0, RZ, RZ, R59 ;  /* 0x000000ffff007224 */ /* 0x000fc600078e003b */
[C---:B------:R-:W-:Y:S01]  /*e4b0*/  HMMA.16816.F32 R20, R8.reuse, R60, R20 ;  /* 0x0000003c0814723c */ /* 0x040fe20000001814 */
[----:B------:R-:W1:Y:S07]  /*e4c0*/  LDSM.16.MT88.4 R56, [R194+0x1800] ;  /* 0x00180000c238783b */ /* 0x000e6e0000004200 */
[----:B------:R-:W-:Y:S08]  /*e4d0*/  HMMA.16816.F32 R24, R8, R38, R24 ;  /* 0x000000260818723c */ /* 0x000ff00000001818 */
[----:B------:R-:W-:Y:S08]  /*e4e0*/  HMMA.16816.F32 R36, R16, R44, RZ ;  /* 0x0000002c1024723c */ /* 0x000ff000000018ff */
[----:B------:R-:W-:Y:S01]  /*e4f0*/  MOV R95, R20 ;  /* 0x00000014005f7202 */ /* 0x000fe20000000f00 */
[----:B------:R-:W-:Y:S01]  /*e500*/  IMAD.MOV.U32 R94, RZ, RZ, R21 ;  /* 0x000000ffff5e7224 */ /* 0x000fe200078e0015 */
[----:B------:R-:W-:Y:S01]  /*e510*/  MOV R92, R23 ;  /* 0x00000017005c7202 */ /* 0x000fe20000000f00 */
[----:B------:R-:W-:Y:S01]  /*e520*/  IMAD.MOV.U32 R93, RZ, RZ, R22 ;  /* 0x000000ffff5d7224 */ /* 0x000fe200078e0016 */
[----:B------:R-:W-:Y:S04]  /*e530*/  HMMA.16816.F32 R168, R136, R164, R168 ;  /* 0x000000a488a8723c */ /* 0x000fe800000018a8 */
[----:B------:R-:W-:Y:S01]  /*e540*/  IMAD.MOV.U32 R102, RZ, RZ, R24 ;  /* 0x000000ffff667224 */ /* 0x000fe200078e0018 */
[----:B------:R-:W-:Y:S01]  /*e550*/  MOV R101, R25 ;  /* 0x0000001900657202 */ /* 0x000fe20000000f00 */
[----:B------:R-:W-:-:S02]  /*e560*/  IMAD.MOV.U32 R100, RZ, RZ, R26 ;  /* 0x000000ffff647224 */ /* 0x000fc400078e001a */
[----:B------:R-:W-:Y:S01]  /*e570*/  HMMA.16816.F32 R20, R8, R62, R28 ;  /* 0x0000003e0814723c */ /* 0x000fe2000000181c */
[----:B------:R-:W-:Y:S01]  /*e580*/  IMAD.MOV.U32 R14, RZ, RZ, R27 ;  /* 0x000000ffff0e7224 */ /* 0x000fe200078e001b */
[----:B------:R-:W3:Y:S04]  /*e590*/  LDSM.16.MT88.4 R28, [R195+0x1800] ;  /* 0x00180000c31c783b */ /* 0x000ee80000004200 */
[----:B------:R-:W4:Y:S02]  /*e5a0*/  LDSM.16.MT88.4 R60, [R196+0x3000] ;  /* 0x00300000c43c783b */ /* 0x000f240000004200 */
[----:B------:R-:W-:Y:S08]  /*e5b0*/  HMMA.16816.F32 R24, R16, R46, RZ ;  /* 0x0000002e1018723c */ /* 0x000ff000000018ff */
[----:B--2---:R-:W-:Y:S08]  /*e5c0*/  HMMA.16816.F32 R216, R8, R40, R36 ;  /* 0x0000002808d8723c */ /* 0x004ff00000001824 */
[----:B------:R-:W-:Y:S01]  /*e5d0*/  IMAD.MOV.U32 R106, RZ, RZ, R20 ;  /* 0x000000ffff6a7224 */ /* 0x000fe200078e0014 */
[----:B------:R-:W-:Y:S01]  /*e5e0*/  MOV R104, R22 ;  /* 0x0000001600687202 */ /* 0x000fe20000000f00 */
[----:B------:R-:W-:Y:S01]  /*e5f0*/  IMAD.MOV.U32 R105, RZ, RZ, R21 ;  /* 0x000000ffff697224 */ /* 0x000fe200078e0015 */
[----:B------:R-:W-:Y:S01]  /*e600*/  HMMA.16816.F32 R164, R136, R166, R148 ;  /* 0x000000a688a4723c */ /* 0x000fe20000001894 */
[----:B------:R-:W-:Y:S01]  /*e610*/  IMAD.MOV.U32 R103, RZ, RZ, R23 ;  /* 0x000000ffff677224 */ /* 0x000fe200078e0017 */
[----:B------:R-:W-:Y:S06]  /*e620*/  LDSM.16.MT88.4 R148, [R196+0x1000] ;  /* 0x00100000c494783b */ /* 0x000fec0000004200 */
[----:B-1----:R-:W-:Y:S08]  /*e630*/  HMMA.16816.F32 R20, R16, R56, RZ ;  /* 0x000000381014723c */ /* 0x002ff000000018ff */
[----:B------:R-:W-:Y:S08]  /*e640*/  HMMA.16816.F32 R188, R8, R42, R24 ;  /* 0x0000002a08bc723c */ /* 0x000ff00000001818 */
[----:B------:R-:W-:Y:S08]  /*e650*/  HMMA.16816.F32 R40, R16, R34, RZ ;  /* 0x000000221028723c */ /* 0x000ff000000018ff */
[----:B------:R-:W-:Y:S08]  /*e660*/  HMMA.16816.F32 R44, R8, R64, R20 ;  /* 0x00000040082c723c */ /* 0x000ff00000001814 */
[C---:B---3--:R-:W-:Y:S08]  /*e670*/  HMMA.16816.F32 R36, R16.reuse, R28, RZ ;  /* 0x0000001c1024723c */ /* 0x048ff000000018ff */
[C---:B------:R-:W-:Y:S08]  /*e680*/  HMMA.16816.F32 R24, R16.reuse, R74, RZ ;  /* 0x0000004a1018723c */ /* 0x040ff000000018ff */
[----:B------:R-:W-:Y:S01]  /*e690*/  MOV R108, R44 ;  /* 0x0000002c006c7202 */ /* 0x000fe20000000f00 */
[----:B------:R-:W-:Y:S01]  /*e6a0*/  IMAD.MOV.U32 R107, RZ, RZ, R45 ;  /* 0x000000ffff6b7224 */ /* 0x000fe200078e002d */
[----:B------:R-:W-:Y:S01]  /*e6b0*/  MOV R65, R46 ;  /* 0x0000002e00417202 */ /* 0x000fe20000000f00 */
[----:B------:R-:W-:Y:S01]  /*e6c0*/  IMAD.MOV.U32 R64, RZ, RZ, R47 ;  /* 0x000000ffff407224 */ /* 0x000fe200078e002f */
[C---:B------:R-:W-:Y:S08]  /*e6d0*/  HMMA.16816.F32 R56, R16.reuse, R58, RZ ;  /* 0x0000003a1038723c */ /* 0x040ff000000018ff */
[C---:B------:R-:W-:Y:S08]  /*e6e0*/  HMMA.16816.F32 R44, R16.reuse, R32, RZ ;  /* 0x00000020102c723c */ /* 0x040ff000000018ff */
[C---:B------:R-:W-:Y:S08]  /*e6f0*/  HMMA.16816.F32 R32, R16.reuse, R30, RZ ;  /* 0x0000001e1020723c */ /* 0x040ff000000018ff */
[----:B------:R-:W-:Y:S08]  /*e700*/  HMMA.16816.F32 R28, R16, R72, RZ ;  /* 0x00000048101c723c */ /* 0x000ff000000018ff */
[----:B------:R-:W-:Y:S01]  /*e710*/  HMMA.16816.F32 R72, R8, R68, R44 ;  /* 0x000000440848723c */ /* 0x000fe2000000182c */
[----:B------:R-:W1:Y:S07]  /*e720*/  LDSM.16.MT88.4 R44, [R196+0x3800] ;  /* 0x00380000c42c783b */ /* 0x000e6e0000004200 */
[----:B------:R-:W-:Y:S07]  /*e730*/  HMMA.16816.F32 R20, R16, R76, RZ ;  /* 0x0000004c1014723c */ /* 0x000fee00000018ff */
[----:B------:R-:W-:Y:S01]  /*e740*/  IMAD.MOV.U32 R77, RZ, RZ, R107 ;  /* 0x000000ffff4d7224 */ /* 0x000fe200078e006b */
[----:B------:R-:W-:Y:S01]  /*e750*/  HMMA.16816.F32 R96, R8, R54, R32 ;  /* 0x000000360860723c */ /* 0x000fe20000001820 */
[----:B------:R-:W-:-:S07]  /*e760*/  MOV R76, R108 ;  /* 0x0000006c004c7202 */ /* 0x000fce0000000f00 */
[----:B------:R-:W-:Y:S07]  /*e770*/  HMMA.16816.F32 R32, R16, R78, RZ ;  /* 0x0000004e1020723c */ /* 0x000fee00000018ff */
[----:B------:R-:W-:Y:S01]  /*e780*/  MOV R78, R65 ;  /* 0x00000041004e7202 */ /* 0x000fe20000000f00 */
[----:B------:R-:W-:Y:S01]  /*e790*/  HMMA.16816.F32 R88, R8, R48, R28 ;  /* 0x000000300858723c */ /* 0x000fe2000000181c */
[----:B------:R-:W-:Y:S01]  /*e7a0*/  IMAD.MOV.U32 R79, RZ, RZ, R64 ;  /* 0x000000ffff4f7224 */ /* 0x000fe200078e0040 */
[----:B------:R-:W-:Y:S01]  /*e7b0*/  MOV R64, R106 ;  /* 0x0000006a00407202 */ /* 0x000fe20000000f00 */
[----:B------:R-:W-:-:S05]  /*e7c0*/  IMAD.MOV.U32 R65, RZ, RZ, R105 ;  /* 0x000000ffff417224 */ /* 0x000fca00078e0069 */
[----:B------:R-:W-:Y:S01]  /*e7d0*/  HMMA.16816.F32 R180, R8, R50, R24 ;  /* 0x0000003208b4723c */ /* 0x000fe20000001818 */
[----:B------:R-:W2:Y:S07]  /*e7e0*/  LDSM.16.MT88.4 R48, [R193+0x4800] ;  /* 0x00480000c130783b */ /* 0x000eae0000004200 */
[C---:B----4-:R-:W-:Y:S07]  /*e7f0*/  HMMA.16816.F32 R28, R16.reuse, R60, RZ ;  /* 0x0000003c101c723c */ /* 0x050fee00000018ff */
[----:B------:R-:W-:Y:S01]  /*e800*/  MOV R60, R95 ;  /* 0x0000005f003c7202 */ /* 0x000fe20000000f00 */
[----:B------:R-:W-:Y:S01]  /*e810*/  HMMA.16816.F32 R24, R16, R62, RZ ;  /* 0x0000003e1018723c */ /* 0x000fe200000018ff */
[----:B------:R-:W-:-:S06]  /*e820*/  IMAD.MOV.U32 R61, RZ, RZ, R94 ;  /* 0x000000ffff3d7224 */ /* 0x000fcc00078e005e */
[----:B------:R-:W-:Y:S01]  /*e830*/  MOV R62, R93 ;  /* 0x0000005d003e7202 */ /* 0x000fe20000000f00 */
[----:B------:R-:W-:Y:S01]  /*e840*/  HMMA.16816.F32 R172, R8, R66, R56 ;  /* 0x0000004208ac723c */ /* 0x000fe20000001838 */
[----:B------:R-:W3:Y:S01]  /*e850*/  LDSM.16.MT88.4 R56, [R195+0x3800] ;  /* 0x00380000c338783b */ /* 0x000ee20000004200 */
[----:B------:R-:W-:-:S05]  /*e860*/  IMAD.MOV.U32 R63, RZ, RZ, R92 ;  /* 0x000000ffff3f7224 */ /* 0x000fca00078e005c */
[----:B------:R-:W-:Y:S01]  /*e870*/  MOV R66, R104 ;  /* 0x0000006800427202 */ /* 0x000fe20000000f00 */
[----:B------:R-:W-:Y:S01]  /*e880*/  HMMA.16816.F32 R184, R8, R52, R36 ;  /* 0x0000003408b8723c */ /* 0x000fe20000001824 */
[----:B------:R-:W4:Y:S01]  /*e890*/  LDSM.16.MT88.4 R52, [R194+0x4800] ;  /* 0x00480000c234783b */ /* 0x000f220000004200 */
[----:B------:R-:W-:-:S06]  /*e8a0*/  IMAD.MOV.U32 R67, RZ, RZ, R103 ;  /* 0x000000ffff437224 */ /* 0x000fcc00078e0067 */
[----:B------:R-:W-:Y:S07]  /*e8b0*/  HMMA.16816.F32 R176, R8, R80, R20 ;  /* 0x0000005008b0723c */ /* 0x000fee0000001814 */
[----:B------:R-:W-:Y:S01]  /*e8c0*/  MOV R80, R102 ;  /* 0x0000006600507202 */ /* 0x000fe20000000f00 */
[----:B------:R-:W-:Y:S01]  /*e8d0*/  HMMA.16816.F32 R20, R16, R84, RZ ;  /* 0x000000541014723c */ /* 0x000fe200000018ff */
[----:B------:R-:W-:-:S06]  /*e8e0*/  IMAD.MOV.U32 R81, RZ, RZ, R101 ;  /* 0x000000ffff517224 */ /* 0x000fcc00078e0065 */
[----:B------:R-:W-:Y:S01]  /*e8f0*/  MOV R84, R4 ;  /* 0x0000000400547202 */ /* 0x000fe20000000f00 */
[----:B------:R-:W-:Y:S01]  /*e900*/  HMMA.16816.F32 R92, R8, R82, R32 ;  /* 0x00000052085c723c */ /* 0x000fe20000001820 */
[----:B------:R-:W5:Y:S01]  /*e910*/  LDL R4, [R1+0x58] ;  /* 0x0000580001047983 */ /* 0x000f620000100800 */
[----:B------:R-:W-:-:S05]  /*e920*/  IMAD.MOV.U32 R85, RZ, RZ, R3 ;  /* 0x000000ffff557224 */ /* 0x000fca00078e0003 */
[----:B------:R-:W-:Y:S01]  /*e930*/  MOV R82, R100 ;  /* 0x0000006400527202 */ /* 0x000fe20000000f00 */
[C---:B-1----:R-:W-:Y:S01]  /*e940*/  HMMA.16816.F32 R104, R8.reuse, R44, R28 ;  /* 0x0000002c0868723c */ /* 0x042fe2000000181c */
[----:B------:R-:W-:Y:S02]  /*e950*/  IMAD.MOV.U32 R83, RZ, RZ, R14 ;  /* 0x000000ffff537224 */ /* 0x000fe400078e000e */
[----:B------:R-:W5:Y:S05]  /*e960*/  LDL R14, [R1+0x64] ;  /* 0x00006400010e7983 */ /* 0x000f6a0000100800 */
[C---:B------:R-:W-:Y:S01]  /*e970*/  HMMA.16816.F32 R100, R8.reuse, R46, R24 ;  /* 0x0000002e0864723c */ /* 0x040fe20000001818 */
[----:B------:R-:W1:Y:S07]  /*e980*/  LDSM.16.MT88.4 R44, [R193+0x5000] ;  /* 0x00500000c12c783b */ /* 0x000e6e0000004200 */
[----:B------:R-:W-:Y:S01]  /*e990*/  HMMA.16816.F32 R68, R8, R70, R40 ;  /* 0x000000460844723c */ /* 0x000fe20000001828 */
[----:B------:R-:W1:Y:S07]  /*e9a0*/  LDSM.16.MT88.4 R40, [R194+0x5000] ;  /* 0x00500000c228783b */ /* 0x000e6e0000004200 */
[C---:B--2---:R-:W-:Y:S08]  /*e9b0*/  HMMA.16816.F32 R32, R16.reuse, R48, RZ ;  /* 0x000000301020723c */ /* 0x044ff000000018ff */
[----:B------:R-:W-:Y:S01]  /*e9c0*/  HMMA.16816.F32 R28, R16, R50, RZ ;  /* 0x00000032101c723c */ /* 0x000fe200000018ff */
[----:B------:R-:W2:Y:S07]  /*e9d0*/  LDSM.16.MT88.4 R48, [R196+0x4800] ;  /* 0x00480000c430783b */ /* 0x000eae0000004200 */
[----:B---3--:R-:W-:Y:S08]  /*e9e0*/  HMMA.16816.F32 R112, R8, R56, R20 ;  /* 0x000000380870723c */ /* 0x008ff00000001814 */
[C---:B----4-:R-:W-:Y:S08]  /*e9f0*/  HMMA.16816.F32 R24, R16.reuse, R52, RZ ;  /* 0x000000341018723c */ /* 0x050ff000000018ff */
[C---:B------:R-:W-:Y:S08]  /*ea00*/  HMMA.16816.F32 R20, R16.reuse, R54, RZ ;  /* 0x000000361014723c */ /* 0x040ff000000018ff */
[----:B------:R-:W-:Y:S07]  /*ea10*/  HMMA.16816.F32 R36, R16, R86, RZ ;  /* 0x000000561024723c */ /* 0x000fee00000018ff */
[----:B------:R-:W-:Y:S01]  /*ea20*/  IMAD.MOV.U32 R87, RZ, RZ, R0 ;  /* 0x000000ffff577224 */ /* 0x000fe200078e0000 */
[----:B-1----:R-:W-:Y:S01]  /*ea30*/  HMMA.16816.F32 R120, R8, R44, R32 ;  /* 0x0000002c0878723c */ /* 0x002fe20000001820 */
[----:B------:R-:W1:Y:S01]  /*ea40*/  LDSM.16.MT88.4 R32, [R196+0x5000] ;  /* 0x00500000c420783b */ /* 0x000e620000004200 */
[----:B------:R-:W-:-:S03]  /*ea50*/  MOV R86, R2 ;  /* 0x0000000200567202 */ /* 0x000fc60000000f00 */
[----:B------:R-:W3:Y:S03]  /*ea60*/  LDL R0, [R1+0x4] ;  /* 0x0000040001007983 */ /* 0x000ee60000100800 */
[C---:B------:R-:W-:Y:S01]  /*ea70*/  HMMA.16816.F32 R132, R8.reuse, R40, R24 ;  /* 0x000000280884723c */ /* 0x040fe20000001818 */
[----:B------:R-:W-:Y:S07]  /*ea80*/  LDSM.16.MT88.4 R24, [R195+0x4800] ;  /* 0x00480000c318783b */ /* 0x000fee0000004200 */
[C---:B------:R-:W-:Y:S01]  /*ea90*/  HMMA.16816.F32 R128, R8.reuse, R42, R20 ;  /* 0x0000002a0880723c */ /* 0x040fe20000001814 */
[----:B------:R-:W4:Y:S07]  /*eaa0*/  LDSM.16.MT88.4 R40, [R195+0x1000] ;  /* 0x00100000c328783b */ /* 0x000f2e0000004200 */
[----:B------:R-:W-:Y:S01]  /*eab0*/  HMMA.16816.F32 R108, R8, R58, R36 ;  /* 0x0000003a086c723c */ /* 0x000fe20000001824 */
[----:B------:R-:W4:Y:S07]  /*eac0*/  LDSM.16.MT88.4 R56, [R194+0x2800] ;  /* 0x00280000c238783b */ /* 0x000f2e0000004200 */
[C---:B--2---:R-:W-:Y:S08]  /*ead0*/  HMMA.16816.F32 R20, R16.reuse, R48, RZ ;  /* 0x000000301014723c */ /* 0x044ff000000018ff */
[----:B------:R-:W-:Y:S01]  /*eae0*/  HMMA.16816.F32 R36, R16, R50, RZ ;  /* 0x000000321024723c */ /* 0x000fe200000018ff */
[----:B------:R-:W-:Y:S07]  /*eaf0*/  LDSM.16.MT88.4 R48, [R193+0x2800] ;  /* 0x00280000c130783b */ /* 0x000fee0000004200 */
[----:B------:R-:W-:Y:S08]  /*eb00*/  HMMA.16816.F32 R152, R136, R148, R152 ;  /* 0x000000948898723c */ /* 0x000ff00000001898 */
[C---:B-1----:R-:W-:Y:S01]  /*eb10*/  HMMA.16816.F32 R124, R8.reuse, R32, R20 ;  /* 0x00000020087c723c */ /* 0x042fe20000001814 */
[----:B------:R-:W-:Y:S07]  /*eb20*/  LDSM.16.MT88.4 R20, [R195+0x5000] ;  /* 0x00500000c314783b */ /* 0x000fee0000004200 */
[----:B------:R-:W-:Y:S08]  /*eb30*/  HMMA.16816.F32 R32, R8, R34, R36 ;  /* 0x000000220820723c */ /* 0x000ff00000001824 */
[C---:B----4-:R-:W-:Y:S08]  /*eb40*/  HMMA.16816.F32 R36, R136.reuse, R40, R60 ;  /* 0x000000288824723c */ /* 0x050ff0000000183c */
[C---:B------:R-:W-:Y:S01]  /*eb50*/  HMMA.16816.F32 R40, R136.reuse, R42, R64 ;  /* 0x0000002a8828723c */ /* 0x040fe20000001840 */
[----:B------:R-:W1:Y:S07]  /*eb60*/  LDSM.16.MT88.4 R64, [R196+0x2800] ;  /* 0x00280000c440783b */ /* 0x000e6e0000004200 */
[C---:B------:R-:W-:Y:S01]  /*eb70*/  HMMA.16816.F32 R148, R136.reuse, R150, R80 ;  /* 0x000000968894723c */ /* 0x040fe20000001850 */
[----:B------:R-:W2:Y:S07]  /*eb80*/  LDSM.16.MT88.4 R80, [R193+0x4000] ;  /* 0x00400000c150783b */ /* 0x000eae0000004200 */
[C---:B------:R-:W-:Y:S08]  /*eb90*/  HMMA.16816.F32 R52, R136.reuse, R56, R76 ;  /* 0x000000388834723c */ /* 0x040ff0000000184c */
[C---:B------:R-:W-:Y:S08]  /*eba0*/  HMMA.16816.F32 R160, R136.reuse, R156, R160 ;  /* 0x0000009c88a0723c */ /* 0x040ff000000018a0 */
[----:B------:R-:W-:Y:S08]  /*ebb0*/  HMMA.16816.F32 R156, R136, R158, R84 ;  /* 0x0000009e889c723c */ /* 0x000ff00000001854 */
[----:B------:R-:W-:Y:S08]  /*ebc0*/  HMMA.16816.F32 R116, R8, R46, R28 ;  /* 0x0000002e0874723c */ /* 0x000ff0000000181c */
[C---:B-1----:R-:W-:Y:S01]  /*ebd0*/  HMMA.16816.F32 R60, R136.reuse, R64, R72 ;  /* 0x00000040883c723c */ /* 0x042fe20000001848 */
[----:B------:R-:W1:Y:S07]  /*ebe0*/  LDSM.16.MT88.4 R72, [R195+0x2800] ;  /* 0x00280000c348783b */ /* 0x000e6e0000004200 */
[C---:B------:R-:W-:Y:S08]  /*ebf0*/  HMMA.16816.F32 R64, R136.reuse, R66, R68 ;  /* 0x000000428840723c */ /* 0x040ff00000001844 */
[----:B--2---:R-:W-:Y:S01]  /*ec00*/  HMMA.16816.F32 R76, R136, R80, R88 ;  /* 0x00000050884c723c */ /* 0x004fe20000001858 */
[----:B------:R-:W2:Y:S07]  /*ec10*/  LDSM.16.MT88.4 R88, [R194+0x4000] ;  /* 0x00400000c258783b */ /* 0x000eae0000004200 */
[C---:B------:R-:W-:Y:S08]  /*ec20*/  HMMA.16816.F32 R28, R16.reuse, R24, RZ ;  /* 0x00000018101c723c */ /* 0x040ff000000018ff */
[----:B------:R-:W-:Y:S08]  /*ec30*/  HMMA.16816.F32 R16, R16, R26, RZ ;  /* 0x0000001a1010723c */ /* 0x000ff000000018ff */
[C---:B------:R-:W-:Y:S08]  /*ec40*/  HMMA.16816.F32 R44, R136.reuse, R48, R216 ;  /* 0x00000030882c723c */ /* 0x040ff000000018d8 */
[C---:B-1----:R-:W-:Y:S08]  /*ec50*/  HMMA.16816.F32 R68, R136.reuse, R72, R184 ;  /* 0x000000488844723c */ /* 0x042ff000000018b8 */
[C---:B------:R-:W-:Y:S01]  /*ec60*/  HMMA.16816.F32 R72, R136.reuse, R74, R96 ;  /* 0x0000004a8848723c */ /* 0x040fe20000001860 */
[----:B------:R-:W1:Y:S07]  /*ec70*/  LDSM.16.MT88.4 R96, [R196+0x4000] ;  /* 0x00400000c460783b */ /* 0x000e6e0000004200 */
[C---:B--2---:R-:W-:Y:S08]  /*ec80*/  HMMA.16816.F32 R84, R136.reuse, R88, R176 ;  /* 0x000000588854723c */ /* 0x044ff000000018b0 */
[----:B------:R-:W-:Y:S08]  /*ec90*/  HMMA.16816.F32 R88, R136, R90, R92 ;  /* 0x0000005a8858723c */ /* 0x000ff0000000185c */
[C---:B------:R-:W-:Y:S08]  /*eca0*/  HMMA.16816.F32 R28, R8.reuse, R20, R28 ;  /* 0x00000014081c723c */ /* 0x040ff0000000181c */
[----:B------:R-:W-:Y:S01]  /*ecb0*/  HMMA.16816.F32 R16, R8, R22, R16 ;  /* 0x000000160810723c */ /* 0x000fe20000001810 */
[----:B------:R-:W-:Y:S01]  /*ecc0*/  LDSM.16.MT88.4 R8, [R195+0x5800] ;  /* 0x00580000c308783b */ /* 0x000fe20000004200 */
[----:B------:R-:W-:-:S02]  /*ecd0*/  LOP3.LUT R213, R213, 0xffffefff, RZ, 0xc0, !PT ;  /* 0xffffefffd5d57812 */ /* 0x000fc400078ec0ff */
[----:B------:R-:W-:-:S04]  /*ece0*/  IADD3 R225, R225, -0x2, RZ ;  /* 0xfffffffee1e17810 */ /* 0x000fc80007ffe0ff */
[C---:B------:R-:W-:Y:S08]  /*ecf0*/  HMMA.16816.F32 R48, R136.reuse, R50, R188 ;  /* 0x000000328830723c */ /* 0x040ff000000018bc */
[C---:B-1----:R-:W-:Y:S01]  /*ed00*/  HMMA.16816.F32 R92, R136.reuse, R96, R104 ;  /* 0x00000060885c723c */ /* 0x042fe20000001868 */
[----:B------:R-:W1:Y:S07]  /*ed10*/  LDSM.16.MT88.4 R104, [R195+0x4000] ;  /* 0x00400000c368783b */ /* 0x000e6e0000004200 */
[C---:B------:R-:W-:Y:S08]  /*ed20*/  HMMA.16816.F32 R96, R136.reuse, R98, R100 ;  /* 0x000000628860723c */ /* 0x040ff00000001864 */
[C---:B------:R-:W-:Y:S08]  /*ed30*/  HMMA.16816.F32 R56, R136.reuse, R58, R172 ;  /* 0x0000003a8838723c */ /* 0x040ff000000018ac */
[C---:B-1----:R-:W-:Y:S01]  /*ed40*/  HMMA.16816.F32 R100, R136.reuse, R104, R112 ;  /* 0x000000688864723c */ /* 0x042fe20000001870 */
[----:B------:R-:W1:Y:S07]  /*ed50*/  LDSM.16.MT88.4 R112, [R193+0x5800] ;  /* 0x00580000c170783b */ /* 0x000e6e0000004200 */
[C---:B------:R-:W-:Y:S08]  /*ed60*/  HMMA.16816.F32 R104, R136.reuse, R106, R108 ;  /* 0x0000006a8868723c */ /* 0x040ff0000000186c */
[C---:B-1----:R-:W-:Y:S01]  /*ed70*/  HMMA.16816.F32 R108, R136.reuse, R112, R120 ;  /* 0x00000070886c723c */ /* 0x042fe20000001878 */
[----:B------:R-:W1:Y:S07]  /*ed80*/  LDSM.16.MT88.4 R120, [R194+0x5800] ;  /* 0x00580000c278783b */ /* 0x000e6e0000004200 */
[----:B------:R-:W-:Y:S01]  /*ed90*/  HMMA.16816.F32 R112, R136, R114, R116 ;  /* 0x000000728870723c */ /* 0x000fe20000001874 */
[----:B------:R-:W-:-:S04]  /*eda0*/  MOV R218, 0x1 ;  /* 0x0000000100da7802 */ /* 0x000fc80000000f00 */
[----:B------:R-:W-:-:S03]  /*edb0*/  ISETP.NE.AND P0, PT, R218, c[0x0][0x2c4], PT ;  /* 0x0000b100da007a0c */ /* 0x000fc60003f05270 */
[C---:B-1----:R-:W-:Y:S08]  /*edc0*/  HMMA.16816.F32 R116, R136.reuse, R120, R132 ;  /* 0x000000788874723c */ /* 0x042ff00000001884 */
[----:B------:R-:W-:Y:S01]  /*edd0*/  HMMA.16816.F32 R120, R136, R122, R128 ;  /* 0x0000007a8878723c */ /* 0x000fe20000001880 */
[----:B------:R-:W1:Y:S01]  /*ede0*/  LDSM.16.MT88.4 R128, [R196+0x5800] ;  /* 0x00580000c480783b */ /* 0x000e620000004200 */
[----:B---3--:R-:W-:Y:S01]  /*edf0*/  IMAD.SHL.U32 R0, R0, 0x80, RZ ;  /* 0x0000008000007824 */ /* 0x008fe200078e00ff */
[----:B------:R-:W-:-:S03]  /*ee00*/  ISETP.LE.AND P1, PT, R218, c[0x0][0x32c], PT ;  /* 0x0000cb00da007a0c */ /* 0x000fc60003f23270 */
[----:B------:R-:W-:Y:S01]  /*ee10*/  @P0 IMAD.HI.U32 R3, R0, c[0x0][0x2c8], RZ ;  /* 0x0000b20000030a27 */ /* 0x000fe200078e00ff */
[----:B------:R-:W-:-:S04]  /*ee20*/  MOV R2, R0 ;  /* 0x0000000000027202 */ /* 0x000fc80000000f00 */
[----:B------:R-:W-:Y:S01]  /*ee30*/  @P0 SHF.R.U32.HI R2, RZ, c[0x0][0x2cc], R3 ;  /* 0x0000b300ff020a19 */ /* 0x000fe20000011603 */
[----:B------:R-:W-:Y:S03]  /*ee40*/  HMMA.16816.F32 R80, R136, R82, R180 ;  /* 0x000000528850723c */ /* 0x000fe600000018b4 */
[----:B-----5:R-:W-:-:S05]  /*ee50*/  IADD3 R2, -R4, R14, R2 ;  /* 0x0000000e04027210 */ /* 0x020fca0007ffe102 */
[----:B------:R-:W-:Y:S01]  /*ee60*/  HMMA.16816.F32 R132, R136, R8, R28 ;  /* 0x000000088884723c */ /* 0x000fe2000000181c */
[----:B------:R-:W-:Y:S02]  /*ee70*/  IADD3 R4, R2, c[0x0][0x328], RZ ;  /* 0x0000ca0002047a10 */ /* 0x000fe40007ffe0ff */
[----:B------:R-:W-:-:S05]  /*ee80*/  @P1 LOP3.LUT R213, R213, 0x1000, RZ, 0xfc, !PT ;  /* 0x00001000d5d51812 */ /* 0x000fca00078efcff */
[C---:B-1----:R-:W-:Y:S08]  /*ee90*/  HMMA.16816.F32 R124, R136.reuse, R128, R124 ;  /* 0x00000080887c723c */ /* 0x042ff0000000187c */
[C---:B------:R-:W-:Y:S08]  /*eea0*/  HMMA.16816.F32 R128, R136.reuse, R130, R32 ;  /* 0x000000828880723c */ /* 0x040ff00000001820 */
[----:B------:R-:W-:Y:S01]  /*eeb0*/  HMMA.16816.F32 R136, R136, R10, R16 ;  /* 0x0000000a8888723c */ /* 0x000fe20000001810 */
[----:B------:R-:W-:Y:S07]  /*eec0*/  @!P1 BRA `(.L_x_2380) ;  /* 0x0000011000009947 */ /* 0x000fee0003800000 */
[C---:B------:R-:W-:Y:S01]  /*eed0*/  ISETP.GT.AND P0, PT, R2.reuse, RZ, PT ;  /* 0x000000ff0200720c */ /* 0x040fe20003f04270 */
[----:B------:R-:W-:Y:S01]  /*eee0*/  BSSY B0, `(.L_x_2381) ;  /* 0x000000c000007945 */ /* 0x000fe20003800000 */
[----:B------:R-:W-:-:S11]  /*eef0*/  IADD3 R3, R2, -0x1, RZ ;  /* 0xffffffff02037810 */ /* 0x000fd60007ffe0ff */
[----:B------:R-:W-:Y:S05]  /*ef00*/  @P0 BRA `(.L_x_2382) ;  /* 0x0000006000000947 */ /* 0x000fea0003800000 */
[----:B------:R-:W-:Y:S01]  /*ef10*/  ISETP.NE.AND P0, PT, R218, c[0x0][0x32c], PT ;  /* 0x0000cb00da007a0c */ /* 0x000fe20003f05270 */
[----:B------:R-:W-:-:S12]  /*ef20*/  IMAD.MOV R2, RZ, RZ, -R2 ;  /* 0x000000ffff027224 */ /* 0x000fd800078e0a02 */
[----:B------:R-:W-:-:S05]  /*ef30*/  @P0 IMAD.HI.U32 R3, R2, c[0x0][0x330], RZ ;  /* 0x0000cc0002030a27 */ /* 0x000fca00078e00ff */
[----:B------:R-:W-:-:S04]  /*ef40*/  @P0 SHF.R.U32.HI R2, RZ, c[0x0][0x334], R3 ;  /* 0x0000cd00ff020a19 */ /* 0x000fc80000011603 */
[----:B------:R-:W-:Y:S01]  /*ef50*/  LOP3.LUT R3, RZ, R2, RZ, 0x33, !PT ;  /* 0x00000002ff037212 */ /* 0x000fe200078e33ff */
[----:B------:R-:W-:Y:S05]  /*ef60*/  BRA `(.L_x_2383) ;  /* 0x0000003000007947 */ /* 0x000fea0003800000 */
.L_x_2382:
[----:B------:R-:W-:-:S13]  /*ef70*/  ISETP.NE.AND P0, PT, R218, c[0x0][0x32c], PT ;  /* 0x0000cb00da007a0c */ /* 0x000fda0003f05270 */
[----:B------:R-:W-:-:S05]  /*ef80*/  @P0 IMAD.HI.U32 R2, R3, c[0x0][0x330], RZ ;  /* 0x0000cc0003020a27 */ /* 0x000fca00078e00ff */
[----:B------:R-:W-:Y:S02]  /*ef90*/  @P0 SHF.R.U32.HI R3, RZ, c[0x0][0x334], R2 ;  /* 0x0000cd00ff030a19 */ /* 0x000fe40000011602 */
.L_x_2383:
[----:B------:R-:W-:Y:S05]  /*efa0*/  BSYNC B0 ;  /* 0x0000000000007941 */ /* 0x000fea0003800000 */
.L_x_2381:
[----:B------:R-:W-:-:S05]  /*efb0*/  MOV R2, c[0x0][0x32c] ;  /* 0x0000cb0000027a02 */ /* 0x000fca0000000f00 */
[----:B------:R-:W-:-:S05]  /*efc0*/  IMAD R3, R3, R2, c[0x0][0x32c] ;  /* 0x0000cb0003037624 */ /* 0x000fca00078e0202 */
[----:B------:R-:W-:-:S05]  /*efd0*/  IMNMX R4, R4, R3, PT ;  /* 0x0000000304047217 */ /* 0x000fca0003800200 */
.L_x_2380:
[----:B------:R-:W-:-:S05]  /*efe0*/  IMAD.HI R4, R4, 0x2aaaaaab, RZ ;  /* 0x2aaaaaab04047827 */ /* 0x000fca00078e02ff */
[----:B------:R-:W-:-:S04]  /*eff0*/  SHF.R.U32.HI R217, RZ, 0x1f, R4 ;  /* 0x0000001fffd97819 */ /* 0x000fc80000011604 */
[----:B------:R-:W-:-:S04]  /*f000*/  LEA.HI.SX32 R217, R4, R217, 0x1d ;  /* 0x000000d904d97211 */ /* 0x000fc800078feaff */
[----:B------:R-:W-:-:S04]  /*f010*/  IMNMX R217, R246, R217, !PT ;  /* 0x000000d9f6d97217 */ /* 0x000fc80007800200 */
[----:B------:R-:W-:-:S13]  /*f020*/  ISETP.GE.AND P0, PT, R225, R217, PT ;  /* 0x000000d9e100720c */ /* 0x000fda0003f06270 */
[----:B------:R-:W-:Y:S05]  /*f030*/  @!P0 BRA `(.L_x_2384) ;  /* 0x00003ac000008947 */ /* 0x000fea0003800000 */
.L_x_2407:
        /* <DEDUP_REMOVED lines=9> */
[----:B------:R1:W1:Y:S04]  /*f0d0*/  LDSM.16.M88.4 R176, [R198] ;  /* 0x00000000c6b0783b */ /* 0x0002680000000200 */
[----:B------:R1:W1:Y:S04]  /*f0e0*/  LDSM.16.M88.4 R180, [R201] ;  /* 0x00000000c9b4783b */ /* 0x0002680000000200 */
[----:B------:R1:W1:Y:S04]  /*f0f0*/  LDSM.16.M88.4 R184, [R211] ;  /* 0x00000000d3b8783b */ /* 0x0002680000000200 */
[----:B------:R1:W1:Y:S01]  /*f100*/  LDSM.16.M88.4 R188, [R212] ;  /* 0x00000000d4bc783b */ /* 0x0002620000000200 */
[----:B------:R-:W-:-:S05]  /*f110*/  @P0 BRA `(.L_x_2386) ;  /* 0x000004c000000947 */ /* 0x000fca0003800000 */
[----:B------:R-:W-:Y:S01]  /*f120*/  IMAD.WIDE.U32 R2, R226, c[0x0][0x208], RZ ;  /* 0x00008200e2027a25 */ /* 0x000fe200078e00ff */
[----:B------:R-:W-:Y:S01]  /*f130*/  SHF.R.S32.HI R0, RZ, 0x1f, R226 ;  /* 0x0000001fff007819 */ /* 0x000fe200000114e2 */
[----:B------:R-:W5:Y:S04]  /*f140*/  LDL.64 R10, [R1+0x70] ;  /* 0x00007000010a7983 */ /* 0x000f680000100a00 */
[----:B------:R-:W-:Y:S04]  /*f150*/  IMAD R0, R0, c[0x0][0x208], RZ ;  /* 0x0000820000007a24 */ /* 0x000fe800078e02ff */
[----:B------:R-:W-:Y:S05]  /*f160*/  IMAD R0, R226, c[0x0][0x20c], R0 ;  /* 0x00008300e2007a24 */ /* 0x000fea00078e0200 */
[----:B------:R-:W-:Y:S02]  /*f170*/  IADD3 R3, R3, R0, RZ ;  /* 0x0000000003037210 */ /* 0x000fe40007ffe0ff */
[----:B------:R-:W-:Y:S03]  /*f180*/  SHF.R.S32.HI R0, RZ, 0x1f, R224 ;  /* 0x0000001fff007819 */ /* 0x000fe600000114e0 */
[----:B------:R-:W-:Y:S04]  /*f190*/  IMAD.WIDE.U32 R2, R224, c[0x0][0x218], R2 ;  /* 0x00008600e0027a25 */ /* 0x000fe800078e0002 */
[----:B------:R-:W-:Y:S04]  /*f1a0*/  IMAD R8, R0, c[0x0][0x218], RZ ;  /* 0x0000860000087a24 */ /* 0x000fe800078e02ff */
[----:B------:R-:W-:Y:S01]  /*f1b0*/  IMAD R8, R224, c[0x0][0x21c], R8 ;  /* 0x00008700e0087a24 */ /* 0x000fe200078e0208 */
[----:B-----5:R-:W-:Y:S04]  /*f1c0*/  IADD3 R0, P0, R10, R2, RZ ;  /* 0x000000020a007210 */ /* 0x020fe80007f1e0ff */
[----:B------:R-:W-:Y:S02]  /*f1d0*/  IADD3.X R8, R252, R3, R8, P0, !PT ;  /* 0x00000003fc087210 */ /* 0x000fe400007fe408 */
[C---:B------:R-:W-:Y:S04]  /*f1e0*/  LEA R9, P0, R0.reuse, c[0x0][0x1f8], 0x1 ;  /* 0x00007e0000097a11 */ /* 0x040fe800078008ff */
[----:B------:R-:W-:Y:S01]  /*f1f0*/  LEA.HI.X R8, R0, c[0x0][0x1fc], R8, 0x1, P0 ;  /* 0x00007f0000087a11 */ /* 0x000fe200000f0c08 */
[----:B------:R-:W-:-:S06]  /*f200*/  BRA.DIV ~URZ, `(.L_x_2387) ;  /* 0x00010f427f007947 */ /* 0x000fcc000b800000 */
[----:B------:R4:W3:Y:S02]  /*f210*/  SHFL.IDX PT, R4, R8, RZ, 0x181f ;  /* 0x00181fff08047589 */ /* 0x0008e400000e0000 */
.L_x_2531:
[----:B------:R-:W-:-:S05]  /*f220*/  BRA.DIV ~URZ, `(.L_x_2388) ;  /* 0x00010f927f007947 */ /* 0x000fca000b800000 */
[----:B------:R4:W3:Y:S02]  /*f230*/  SHFL.IDX PT, R0, R9, RZ, 0x181f ;  /* 0x00181fff09007589 */ /* 0x0008e400000e0000 */
.L_x_2532:
[----:B------:R-:W-:Y:S01]  /*f240*/  SHF.R.S32.HI R2, RZ, 0x1f, R215 ;  /* 0x0000001fff027819 */ /* 0x000fe200000114d7 */
[C---:B------:R-:W-:Y:S01]  /*f250*/  IMAD.SHL.U32 R20, R215.reuse, 0x2, RZ ;  /* 0x00000002d7147824 */ /* 0x040fe200078e00ff */
[C---:B------:R-:W-:Y:S01]  /*f260*/  ISETP.GE.AND P3, PT, R215.reuse, c[0x0][0x1d4], PT ;  /* 0x00007500d7007a0c */ /* 0x040fe20003f66270 */
[----:B------:R-:W-:Y:S01]  /*f270*/  IMAD.SHL.U32 R11, R232, 0x2, RZ ;  /* 0x00000002e80b7824 */ /* 0x000fe200078e00ff */
[C---:B------:R-:W-:Y:S01]  /*f280*/  SHF.L.U64.HI R10, R215.reuse, 0x1, R2 ;  /* 0x00000001d70a7819 */ /* 0x040fe20000010202 */
[----:B------:R-:W-:Y:S01]  /*f290*/  IMAD.SHL.U32 R22, R230, 0x2, RZ ;  /* 0x00000002e6167824 */ /* 0x000fe200078e00ff */
[----:B---3--:R-:W-:Y:S02]  /*f2a0*/  IADD3 R2, P0, R0, R20, RZ ;  /* 0x0000001400027210 */ /* 0x008fe40007f1e0ff */
[----:B------:R-:W-:Y:S02]  /*f2b0*/  IADD3 R14, R215, 0x40, RZ ;  /* 0x00000040d70e7810 */ /* 0x000fe40007ffe0ff */
[----:B------:R-:W-:Y:S01]  /*f2c0*/  SHF.L.U64.HI R29, R232, 0x1, R244 ;  /* 0x00000001e81d7819 */ /* 0x000fe200000102f4 */
[----:B------:R-:W-:Y:S01]  /*f2d0*/  IMAD.X R3, R4, 0x1, R10, P0 ;  /* 0x0000000104037824 */ /* 0x000fe200000e060a */
[----:B------:R-:W-:Y:S01]  /*f2e0*/  ISETP.GE.AND P2, PT, R14, c[0x0][0x1d4], PT ;  /* 0x000075000e007a0c */ /* 0x000fe20003f46270 */
[----:B------:R-:W-:Y:S01]  /*f2f0*/  IMAD.SHL.U32 R14, R231, 0x2, RZ ;  /* 0x00000002e70e7824 */ /* 0x000fe200078e00ff */
[----:B------:R-:W-:Y:S02]  /*f300*/  IADD3 R21, R215, 0x80, RZ ;  /* 0x00000080d7157810 */ /* 0x000fe40007ffe0ff */
[----:B------:R-:W-:Y:S01]  /*f310*/  @!PT LDS RZ, [RZ] ;  /* 0x00000000fffff984 */ /* 0x000fe20000000800 */
[----:B------:R-:W-:Y:S01]  /*f320*/  @!PT LDS RZ, [RZ] ;  /* 0x00000000fffff984 */ /* 0x000fe20000000800 */
[----:B------:R-:W-:Y:S01]  /*f330*/  @!PT LDS RZ, [RZ] ;  /* 0x00000000fffff984 */ /* 0x000fe20000000800 */
[----:B------:R3:W-:Y:S01]  /*f340*/  LDGSTS.E.BYPASS.LTC128B.128 [R214+0x4080], [R2.64], !P3 ;  /* 0x0408000002d67fae */ /* 0x0007e2000d901d4a */
[----:B------:R-:W-:Y:S02]  /*f350*/  SHF.L.U64.HI R23, R231, 0x1, R243 ;  /* 0x00000001e7177819 */ /* 0x000fe400000102f3 */
[----:B------:R-:W-:Y:S02]  /*f360*/  SHF.L.U64.HI R28, R230, 0x1, R242 ;  /* 0x00000001e61c7819 */ /* 0x000fe400000102f2 */
[----:B------:R-:W-:Y:S02]  /*f370*/  LOP3.LUT P1, RZ, R213, 0x800, RZ, 0xc0, !PT ;  /* 0x00000800d5ff7812 */ /* 0x000fe4000782c0ff */
[----:B---3--:R-:W-:Y:S05]  /*f380*/  IADD3 R2, P0, R0, R11, RZ ;  /* 0x0000000b00027210 */ /* 0x008fea0007f1e0ff */
[----:B------:R-:W-:Y:S05]  /*f390*/  IMAD.X R3, R4, 0x1, R29, P0 ;  /* 0x0000000104037824 */ /* 0x000fea00000e061d */
[----:B------:R3:W-:Y:S01]  /*f3a0*/  LDGSTS.E.BYPASS.LTC128B.128 [R214+0x5880], [R2.64], !P2 ;  /* 0x0588000002d67fae */ /* 0x0007e2000d101d4a */
[----:B------:R-:W-:Y:S02]  /*f3b0*/  ISETP.GE.AND P2, PT, R21, c[0x0][0x1d4], PT ;  /* 0x0000750015007a0c */ /* 0x000fe40003f46270 */
[----:B------:R-:W-:Y:S02]  /*f3c0*/  IADD3 R21, R215, 0xc0, RZ ;  /* 0x000000c0d7157810 */ /* 0x000fe40007ffe0ff */
[----:B---3--:R-:W-:Y:S05]  /*f3d0*/  IADD3 R2, P0, R0, R14, RZ ;  /* 0x0000000e00027210 */ /* 0x008fea0007f1e0ff */
[----:B------:R-:W-:Y:S05]  /*f3e0*/  IMAD.X R3, R4, 0x1, R23, P0 ;  /* 0x0000000104037824 */ /* 0x000fea00000e0617 */
[----:B------:R3:W-:Y:S01]  /*f3f0*/  LDGSTS.E.BYPASS.LTC128B.128 [R214+0x7080], [R2.64], !P2 ;  /* 0x0708000002d67fae */ /* 0x0007e2000d101d4a */
[----:B------:R-:W-:Y:S02]  /*f400*/  ISETP.GE.AND P2, PT, R21, c[0x0][0x1d4], PT ;  /* 0x0000750015007a0c */ /* 0x000fe40003f46270 */
[----:B---3--:R-:W-:Y:S05]  /*f410*/  IADD3 R2, P0, R0, R22, RZ ;  /* 0x0000001600027210 */ /* 0x008fea0007f1e0ff */
[----:B------:R-:W-:Y:S06]  /*f420*/  IMAD.X R3, R4, 0x1, R28, P0 ;  /* 0x0000000104037824 */ /* 0x000fec00000e061c */
[----:B------:R3:W-:Y:S01]  /*f430*/  LDGSTS.E.BYPASS.LTC128B.128 [R214+0x8880], [R2.64], !P2 ;  /* 0x0888000002d67fae */ /* 0x0007e2000d101d4a */
[----:B------:R-:W-:-:S05]  /*f440*/  @P1 BRA `(.L_x_2386) ;  /* 0x0000019000001947 */ /* 0x000fca0003800000 */
[----:B------:R-:W-:-:S05]  /*f450*/  BRA.DIV ~URZ, `(.L_x_2389) ;  /* 0x00010dd27f007947 */ /* 0x000fca000b800000 */
[----:B------:R3:W4:Y:S04]  /*f460*/  SHFL.IDX PT, R4, R8, 0x1, 0x181f ;  /* 0x00381f0008047f89 */ /* 0x00072800000e0000 */
[----:B------:R3:W2:Y:S02]  /*f470*/  SHFL.IDX PT, R0, R9, 0x1, 0x181f ;  /* 0x00381f0009007f89 */ /* 0x0006a400000e0000 */
.L_x_2533:
[----:B--2---:R-:W-:Y:S02]  /*f480*/  IADD3 R20, P0, R0, R20, RZ ;  /* 0x0000001400147210 */ /* 0x004fe40007f1e0ff */
[C---:B------:R-:W-:Y:S02]  /*f490*/  IADD3 R216, R215.reuse, 0x40, RZ ;  /* 0x00000040d7d87810 */ /* 0x040fe40007ffe0ff */
[C---:B------:R-:W-:Y:S01]  /*f4a0*/  ISETP.GE.AND P4, PT, R215.reuse, c[0x0][0x1d4], PT ;  /* 0x00007500d7007a0c */ /* 0x040fe20003f86270 */
[----:B----4-:R-:W-:Y:S01]  /*f4b0*/  IMAD.X R21, R4, 0x1, R10, P0 ;  /* 0x0000000104157824 */ /* 0x010fe200000e060a */
[----:B------:R-:W-:Y:S02]  /*f4c0*/  ISETP.GE.AND P3, PT, R216, c[0x0][0x1d4], PT ;  /* 0x00007500d8007a0c */ /* 0x000fe40003f66270 */
[----:B------:R-:W-:Y:S02]  /*f4d0*/  IADD3 R31, R215, 0x80, RZ ;  /* 0x00000080d71f7810 */ /* 0x000fe40007ffe0ff */
[----:B------:R-:W-:Y:S02]  /*f4e0*/  IADD3 R10, P0, R0, R11, RZ ;  /* 0x0000000b000a7210 */ /* 0x000fe40007f1e0ff */
[----:B------:R-:W-:Y:S02]  /*f4f0*/  ISETP.GE.AND P2, PT, R31, c[0x0][0x1d4], PT ;  /* 0x000075001f007a0c */ /* 0x000fe40003f46270 */
[----:B------:R-:W-:Y:S01]  /*f500*/  IADD3 R30, R215, 0xc0, RZ ;  /* 0x000000c0d71e7810 */ /* 0x000fe20007ffe0ff */
[----:B------:R-:W-:Y:S01]  /*f510*/  IMAD.X R11, R4, 0x1, R29, P0 ;  /* 0x00000001040b7824 */ /* 0x000fe200000e061d */
[----:B---3--:R-:W-:Y:S01]  /*f520*/  IADD3 R8, P0, R0, R14, RZ ;  /* 0x0000000e00087210 */ /* 0x008fe20007f1e0ff */
[----:B------:R-:W-:Y:S01]  /*f530*/  @!PT LDS RZ, [RZ] ;  /* 0x00000000fffff984 */ /* 0x000fe20000000800 */
[----:B------:R-:W-:Y:S01]  /*f540*/  @!PT LDS RZ, [RZ] ;  /* 0x00000000fffff984 */ /* 0x000fe20000000800 */
[----:B------:R-:W-:Y:S01]  /*f550*/  @!PT LDS RZ, [RZ] ;  /* 0x00000000fffff984 */ /* 0x000fe20000000800 */
[----:B------:R2:W-:Y:S01]  /*f560*/  LDGSTS.E.BYPASS.LTC128B.128 [R214+0x5080], [R20.64], !P4 ;  /* 0x0508000014d67fae */ /* 0x0005e2000e101d4a */
[----:B------:R-:W-:Y:S03]  /*f570*/  ISETP.GE.AND P1, PT, R30, c[0x0][0x1d4], PT ;  /* 0x000075001e007a0c */ /* 0x000fe60003f26270 */
[----:B------:R2:W-:Y:S01]  /*f580*/  LDGSTS.E.BYPASS.LTC128B.128 [R214+0x6880], [R10.64], !P3 ;  /* 0x068800000ad67fae */ /* 0x0005e2000d901d4a */
[----:B------:R-:W-:Y:S01]  /*f590*/  IMAD.X R9, R4, 0x1, R23, P0 ;  /* 0x0000000104097824 */ /* 0x000fe200000e0617 */
[----:B------:R-:W-:Y:S04]  /*f5a0*/  IADD3 R2, P0, R0, R22, RZ ;  /* 0x0000001600027210 */ /* 0x000fe80007f1e0ff */
[----:B------:R2:W-:Y:S01]  /*f5b0*/  LDGSTS.E.BYPASS.LTC128B.128 [R214+0x8080], [R8.64], !P2 ;  /* 0x0808000008d67fae */ /* 0x0005e2000d101d4a */
[----:B------:R-:W-:Y:S05]  /*f5c0*/  IMAD.X R3, R4, 0x1, R28, P0 ;  /* 0x0000000104037824 */ /* 0x000fea00000e061c */
[----:B------:R2:W-:Y:S03]  /*f5d0*/  LDGSTS.E.BYPASS.LTC128B.128 [R214+0x9880], [R2.64], !P1 ;  /* 0x0988000002d67fae */ /* 0x0005e6000c901d4a */
.L_x_2386:
[----:B------:R-:W-:Y:S05]  /*f5e0*/  BSYNC B0 ;  /* 0x0000000000007941 */ /* 0x000fea0003800000 */
.L_x_2385:
[----:B------:R-:W0:Y:S01]  /*f5f0*/  LDGDEPBAR ;  /* 0x00000000000079af */ /* 0x000e220000000000 */
[----:B------:R-:W-:Y:S01]  /*f600*/  WARPSYNC 0xffffffff ;  /* 0xffffffff00007948 */ /* 0x000fe20003800000 */
[C---:B--234-:R-:W-:Y:S01]  /*f610*/  HMMA.16816.F32 R8, R32.reuse, R16, RZ ;  /* 0x000000102008723c */ /* 0x05cfe200000018ff */
[----:B------:R-:W-:Y:S02]  /*f620*/  BSSY B0, `(.L_x_2390) ;  /* 0x00000f9000007945 */ /* 0x000fe40003800000 */
[----:B------:R-:W-:Y:S05]  /*f630*/  ISETP.GT.AND P0, PT, R225, R246, PT ;  /* 0x000000f6e100720c */ /* 0x000fea0003f04270 */
[C---:B------:R-:W-:Y:S08]  /*f640*/  HMMA.16816.F32 R16, R32.reuse, R18, RZ ;  /* 0x000000122010723c */ /* 0x040ff000000018ff */
[C---:B------:R-:W-:Y:S08]  /*f650*/  HMMA.16816.F32 R20, R32.reuse, R24, RZ ;  /* 0x000000182014723c */ /* 0x040ff000000018ff */
[C---:B------:R-:W-:Y:S08]  /*f660*/  HMMA.16816.F32 R24, R32.reuse, R26, RZ ;  /* 0x0000001a2018723c */ /* 0x040ff000000018ff */
[C---:B-1----:R-:W-:Y:S08]  /*f670*/  HMMA.16816.F32 R28, R32.reuse, R172, RZ ;  /* 0x000000ac201c723c */ /* 0x042ff000000018ff */
        /* <DEDUP_REMOVED lines=33> */
[----:B------:R-:W-:Y:S07]  /*f890*/  LDSM.16.M88.4 R180, [R204] ;  /* 0x00000000ccb4783b */ /* 0x000fee0000000200 */
[C---:B--2---:R-:W-:Y:S08]  /*f8a0*/  HMMA.16816.F32 R20, R172.reuse, R176, R20 ;  /* 0x000000b0ac14723c */ /* 0x044ff00000001814 */
[C---:B------:R-:W-:Y:S01]  /*f8b0*/  HMMA.16816.F32 R24, R172.reuse, R178, R24 ;  /* 0x000000b2ac18723c */ /* 0x040fe20000001818 */
[----:B------:R-:W1:Y:S07]  /*f8c0*/  LDSM.16.M88.4 R176, [R198+0x4000] ;  /* 0x00400000c6b0783b */ /* 0x000e6e0000000200 */
[C---:B---3--:R-:W-:Y:S08]  /*f8d0*/  HMMA.16816.F32 R28, R172.reuse, R184, R28 ;  /* 0x000000b8ac1c723c */ /* 0x048ff0000000181c */
[----:B------:R-:W-:Y:S01]  /*f8e0*/  HMMA.16816.F32 R32, R172, R186, R32 ;  /* 0x000000baac20723c */ /* 0x000fe20000001820 */
[----:B------:R-:W2:Y:S05]  /*f8f0*/  LDSM.16.M88.4 R172, [R202] ;  /* 0x00000000caac783b */ /* 0x000eaa0000000200 */
[----:B------:R-:W3:Y:S02]  /*f900*/  LDSM.16.M88.4 R184, [R203] ;  /* 0x00000000cbb8783b */ /* 0x000ee40000000200 */
        /* <DEDUP_REMOVED lines=110> */
[--C-:B------:R-:W-:Y:S01]  /*fff0*/  IMAD.IADD R3, R251, 0x1, R241.reuse ;  /* 0x00000001fb037824 */ /* 0x100fe200078e02f1 */
[----:B------:R-:W2:Y:S01]  /*10000*/  LDL R0, [R1+0x78] ;  /* 0x0000780001007983 */ /* 0x000ea20000100800 */
[----:B------:R-:W-:Y:S03]  /*10010*/  IMAD.MOV.U32 R224, RZ, RZ, RZ ;  /* 0x000000ffffe07224 */ /* 0x000fe600078e00ff */
[----:B------:R-:W-:Y:S01]  /*10020*/  ISETP.GT.AND P1, PT, R3, 0x2f, PT ;  /* 0x0000002f0300780c */ /* 0x000fe20003f24270 */
[----:B------:R-:W3:Y:S06]  /*10030*/  LDL.64 R188, [R1+0x88] ;  /* 0x0000880001bc7983 */ /* 0x000eec0000100a00 */
[----:B------:R-:W4:Y:S04]  /*10040*/  LDL R4, [R1+0x9c] ;  /* 0x00009c0001047983 */ /* 0x000f280000100800 */
[----:B------:R-:W5:Y:S06]  /*10050*/  LDL.64 R220, [R1+0x80] ;  /* 0x0000800001dc7983 */ /* 0x000f6c0000100a00 */
[----:B------:R-:W3:Y:S01]  /*10060*/  LDL R14, [R1+0x98] ;  /* 0x00009800010e7983 */ /* 0x000ee20000100800 */
[----:B--2---:R-:W-:Y:S02]  /*10070*/  IMAD R2, R225, 0x30, R0 ;  /* 0x00000030e1027824 */ /* 0x004fe400078e0200 */
[----:B------:R-:W-:Y:S03]  /*10080*/  IMAD.MOV.U32 R0, RZ, RZ, 0x1 ;  /* 0x00000001ff007424 */ /* 0x000fe600078e00ff */
[----:B------:R-:W-:Y:S02]  /*10090*/  IADD3 R2, R2, R251, R241 ;  /* 0x000000fb02027210 */ /* 0x000fe40007ffe0f1 */
[----:B------:R-:W-:Y:S02]  /*100a0*/  ISETP.NE.AND P0, PT, R0, c[0x0][0x2b8], PT ;  /* 0x0000ae0000007a0c */ /* 0x000fe40003f05270 */
[----:B------:R-:W-:Y:S05]  /*100b0*/  IADD3 R2, R2, -0x30, RZ ;  /* 0xffffffd002027810 */ /* 0x000fea0007ffe0ff */
[----:B------:R-:W-:Y:S06]  /*100c0*/  IMAD.MOV.U32 R0, RZ, RZ, R2 ;  /* 0x000000ffff007224 */ /* 0x000fec00078e0002 */
[----:B------:R-:W-:Y:S05]  /*100d0*/  @P0 IMAD.HI.U32 R3, R2, c[0x0][0x2bc], RZ ;  /* 0x0000af0002030a27 */ /* 0x000fea00078e00ff */
[----:B------:R-:W-:Y:S04]  /*100e0*/  @P0 SHF.R.U32.HI R0, RZ, c[0x0][0x2c0], R3 ;  /* 0x0000b000ff000a19 */ /* 0x000fe80000011603 */
[C---:B---3--:R-:W-:Y:S04]  /*100f0*/  @!P1 IADD3 R3, P0, R0.reuse, R188, RZ ;  /* 0x000000bc00039210 */ /* 0x048fe80007f1e0ff */
[----:B----4-:R-:W-:Y:S01]  /*10100*/  @!P1 LEA.HI.X.SX32 R4, R0, R4, 0x1, P0 ;  /* 0x0000000400049211 */ /* 0x010fe200000f0eff */
        /* <DEDUP_REMOVED lines=22> */
.L_x_2534:
[----:B------:R-:W-:-:S05]  /*10270*/  BRA.DIV ~URZ, `(.L_x_2393) ;  /* 0x000100f27f007947 */ /* 0x000fca000b800000 */
[----:B------:R3:W4:Y:S02]  /*10280*/  SHFL.IDX PT, R0, R175, RZ, 0x181f ;  /* 0x00181fffaf007589 */ /* 0x00072400000e0000 */
.L_x_2535:
[C---:B------:R-:W-:Y:S02]  /*10290*/  IADD3 R2, R215.reuse, 0x40, RZ ;  /* 0x00000040d7027810 */ /* 0x040fe40007ffe0ff */
[C---:B------:R-:W-:Y:S02]  /*102a0*/  ISETP.GE.AND P3, PT, R215.reuse, c[0x0][0x1d4], PT ;  /* 0x00007500d7007a0c */ /* 0x040fe40003f66270 */
[----:B------:R-:W-:Y:S02]  /*102b0*/  SHF.R.S32.HI R3, RZ, 0x1f, R215 ;  /* 0x0000001fff037819 */ /* 0x000fe400000114d7 */
[C---:B----4-:R-:W-:Y:S02]  /*102c0*/  @P0 LEA R172, P1, R215.reuse, R0, 0x1 ;  /* 0x00000000d7ac0211 */ /* 0x050fe400078208ff */
[----:B------:R-:W-:Y:S02]  /*102d0*/  ISETP.GE.AND P2, PT, R2, c[0x0][0x1d4], PT ;  /* 0x0000750002007a0c */ /* 0x000fe40003f46270 */
[C---:B--2---:R-:W-:Y:S02]  /*102e0*/  @P0 LEA.HI.X R173, R215.reuse, R4, R3, 0x1, P1 ;  /* 0x00000004d7ad0211 */ /* 0x044fe400008f0c03 */
[C---:B------:R-:W-:Y:S02]  /*102f0*/  @P0 LEA R2, P1, R232.reuse, R0, 0x1 ;  /* 0x00000000e8020211 */ /* 0x040fe400078208ff */
[----:B------:R-:W-:Y:S01]  /*10300*/  IADD3 R177, R215, 0x80, RZ ;  /* 0x00000080d7b17810 */ /* 0x000fe20007ffe0ff */
[----:B------:R-:W-:Y:S01]  /*10310*/  @!PT LDS RZ, [RZ] ;  /* 0x00000000fffff984 */ /* 0x000fe20000000800 */
[----:B------:R-:W-:Y:S01]  /*10320*/  @!PT LDS RZ, [RZ] ;  /* 0x00000000fffff984 */ /* 0x000fe20000000800 */
[----:B------:R-:W-:Y:S01]  /*10330*/  @!PT LDS RZ, [RZ] ;  /* 0x00000000fffff984 */ /* 0x000fe20000000800 */
[----:B------:R2:W-:Y:S01]  /*10340*/  @P0 LDGSTS.E.BYPASS.LTC128B.128 [R214+0xa080], [R172.64], !P3 ;  /* 0x0a080000acd60fae */ /* 0x0005e2000d901d4a */
[----:B------:R-:W-:Y:S02]  /*10350*/  @P0 LEA.HI.X R3, R232, R4, R244, 0x1, P1 ;  /* 0x00000004e8030211 */ /* 0x000fe400008f0cf4 */
[----:B------:R-:W-:Y:S02]  /*10360*/  ISETP.GE.AND P3, PT, R177, c[0x0][0x1d4], PT ;  /* 0x00007500b1007a0c */ /* 0x000fe40003f66270 */
[----:B------:R-:W-:Y:S01]  /*10370*/  IADD3 R176, R215, 0xc0, RZ ;  /* 0x000000c0d7b07810 */ /* 0x000fe20007ffe0ff */
[----:B------:R4:W-:Y:S03]  /*10380*/  @P0 LDGSTS.E.BYPASS.LTC128B.128 [R214+0xb880], [R2.64], !P2 ;  /* 0x0b88000002d60fae */ /* 0x0009e6000d101d4a */
[----:B------:R-:W-:Y:S02]  /*10390*/  ISETP.GE.AND P2, PT, R176, c[0x0][0x1d4], PT ;  /* 0x00007500b0007a0c */ /* 0x000fe40003f46270 */
[C---:B----4-:R-:W-:Y:S04]  /*103a0*/  @P0 LEA R2, P1, R231.reuse, R0, 0x1 ;  /* 0x00000000e7020211 */ /* 0x050fe800078208ff */
[----:B------:R-:W-:Y:S05]  /*103b0*/  @P0 LEA.HI.X R3, R231, R4, R243, 0x1, P1 ;  /* 0x00000004e7030211 */ /* 0x000fea00008f0cf3 */
[----:B------:R4:W-:Y:S02]  /*103c0*/  @P0 LDGSTS.E.BYPASS.LTC128B.128 [R214+0xd080], [R2.64], !P3 ;  /* 0x0d08000002d60fae */ /* 0x0009e4000d901d4a */
[C---:B----4-:R-:W-:Y:S04]  /*103d0*/  @P0 LEA R2, P1, R230.reuse, R0, 0x1 ;  /* 0x00000000e6020211 */ /* 0x050fe800078208ff */
[----:B------:R-:W-:Y:S05]  /*103e0*/  @P0 LEA.HI.X R3, R230, R4, R242, 0x1, P1 ;  /* 0x00000004e6030211 */ /* 0x000fea00008f0cf2 */
[----:B------:R2:W-:Y:S01]  /*103f0*/  @P0 LDGSTS.E.BYPASS.LTC128B.128 [R214+0xe880], [R2.64], !P2 ;  /* 0x0e88000002d60fae */ /* 0x0005e2000d101d4a */
[----:B------:R-:W-:Y:S01]  /*10400*/  ISETP.GE.AND P0, PT, R14, 0x21, PT ;  /* 0x000000210e00780c */ /* 0x000fe20003f06270 */
[----:B------:R-:W-:-:S06]  /*10410*/  BRA.DIV ~URZ, `(.L_x_2394) ;  /* 0x0000ffc27f007947 */ /* 0x000fcc000b800000 */
[----:B------:R4:W1:Y:S04]  /*10420*/  SHFL.IDX PT, R4, R174, 0x1, 0x181f ;  /* 0x00381f00ae047f89 */ /* 0x00086800000e0000 */
[----:B------:R4:W2:Y:S02]  /*10430*/  SHFL.IDX PT, R0, R175, 0x1, 0x181f ;  /* 0x00381f00af007f89 */ /* 0x0008a400000e0000 */
.L_x_2536:
[C---:B--2---:R-:W-:Y:S02]  /*10440*/  IADD3 R2, R215.reuse, 0x40, RZ ;  /* 0x00000040d7027810 */ /* 0x044fe40007ffe0ff */
[C---:B------:R-:W-:Y:S02]  /*10450*/  ISETP.GE.AND P3, PT, R215.reuse, c[0x0][0x1d4], PT ;  /* 0x00007500d7007a0c */ /* 0x040fe40003f66270 */
[----:B------:R-:W-:Y:S02]  /*10460*/  SHF.R.S32.HI R3, RZ, 0x1f, R215 ;  /* 0x0000001fff037819 */ /* 0x000fe400000114d7 */
[C---:B------:R-:W-:Y:S02]  /*10470*/  @P0 LEA R172, P1, R215.reuse, R0, 0x1 ;  /* 0x00000000d7ac0211 */ /* 0x040fe400078208ff */
[----:B------:R-:W-:Y:S02]  /*10480*/  ISETP.GE.AND P2, PT, R2, c[0x0][0x1d4], PT ;  /* 0x0000750002007a0c */ /* 0x000fe40003f46270 */
[C---:B-1----:R-:W-:Y:S02]  /*10490*/  @P0 LEA.HI.X R173, R215.reuse, R4, R3, 0x1, P1 ;  /* 0x00000004d7ad0211 */ /* 0x042fe400008f0c03 */
[C---:B------:R-:W-:Y:S02]  /*104a0*/  @P0 LEA R2, P1, R232.reuse, R0, 0x1 ;  /* 0x00000000e8020211 */ /* 0x040fe400078208ff */
[C---:B----4-:R-:W-:Y:S01]  /*104b0*/  IADD3 R174, R215.reuse, 0x80, RZ ;  /* 0x00000080d7ae7810 */ /* 0x050fe20007ffe0ff */
        /* <DEDUP_REMOVED lines=9> */
[C---:B--2---:R-:W-:Y:S04]  /*10550*/  @P0 LEA R2, P1, R231.reuse, R0, 0x1 ;  /* 0x00000000e7020211 */ /* 0x044fe800078208ff */
[----:B------:R-:W-:Y:S05]  /*10560*/  @P0 LEA.HI.X R3, R231, R4, R243, 0x1, P1 ;  /* 0x00000004e7030211 */ /* 0x000fea00008f0cf3 */
[----:B------:R2:W-:Y:S02]  /*10570*/  @P0 LDGSTS.E.BYPASS.LTC128B.128 [R214+0xe080], [R2.64], !P3 ;  /* 0x0e08000002d60fae */ /* 0x0005e4000d901d4a */
[C---:B--2---:R-:W-:Y:S04]  /*10580*/  @P0 LEA R2, P1, R230.reuse, R0, 0x1 ;  /* 0x00000000e6020211 */ /* 0x044fe800078208ff */
[----:B------:R-:W-:Y:S05]  /*10590*/  @P0 LEA.HI.X R3, R230, R4, R242, 0x1, P1 ;  /* 0x00000004e6030211 */ /* 0x000fea00008f0cf2 */
[----:B------:R1:W-:Y:S04]  /*105a0*/  @P0 LDGSTS.E.BYPASS.LTC128B.128 [R214+0xf880], [R2.64], !P2 ;  /* 0x0f88000002d60fae */ /* 0x0003e8000d101d4a */
.L_x_2391:
[----:B------:R-:W-:Y:S05]  /*105b0*/  BSYNC B0 ;  /* 0x0000000000007941 */ /* 0x000fea0003800000 */
.L_x_2390:
[----:B------:R-:W2:Y:S01]  /*105c0*/  LDL R0, [R1+0x94] ;  /* 0x0000940001007983 */ /* 0x000ea20000100800 */
[----:B------:R-:W-:Y:S01]  /*105d0*/  IMAD R4, R225, -0x30, RZ ;  /* 0xffffffd0e1047824 */ /* 0x000fe200078e02ff */
[----:B------:R-:W-:Y:S02]  /*105e0*/  ULDC UR4, c[0x0][0x324] ;  /* 0x0000c90000047ab9 */ /* 0x000fe40000000800 */
[----:B------:R-:W2:Y:S01]  /*105f0*/  LDL R14, [R1+0x4] ;  /* 0x00000400010e7983 */ /* 0x000ea20000100800 */
[----:B------:R-:W-:Y:S01]  /*10600*/  ULOP3.LUT UR4, URZ, UR4, URZ, 0x33, !UPT ;  /* 0x000000043f047292 */ /* 0x000fe2000f8e333f */
[----:B------:R-:W-:Y:S02]  /*10610*/  IMAD.IADD R174, R4, 0x1, -R247 ;  /* 0x0000000104ae7824 */ /* 0x000fe400078e0af7 */
[----:B-1----:R-:W4:Y:S04]  /*10620*/  LDL R3, [R1+0x90] ;  /* 0x0000900001037983 */ /* 0x002f280000100800 */
[----:B------:R-:W4:Y:S04]  /*10630*/  LDL R2, [R1+0x7c] ;  /* 0x00007c0001027983 */ /* 0x000f280000100800 */
[----:B------:R-:W0:Y:S01]  /*10640*/  LDGDEPBAR ;  /* 0x00000000000079af */ /* 0x000e220000000000 */
[----:B--2---:R-:W-:Y:S02]  /*10650*/  IMAD R14, R14, 0x80, R0 ;  /* 0x000000800e0e7824 */ /* 0x004fe400078e0200 */
[----:B------:R-:W-:Y:S05]  /*10660*/  IMAD.MOV.U32 R0, RZ, RZ, 0x1 ;  /* 0x00000001ff007424 */ /* 0x000fea00078e00ff */
[----:B------:R-:W-:Y:S02]  /*10670*/  ISETP.NE.AND P0, PT, R0, c[0x0][0x2c4], PT ;  /* 0x0000b10000007a0c */ /* 0x000fe40003f05270 */
[----:B----4-:R-:W-:Y:S11]  /*10680*/  IADD3 R14, R2, R14, R3 ;  /* 0x0000000e020e7210 */ /* 0x010ff60007ffe003 */
[----:B------:R-:W-:Y:S05]  /*10690*/  @P0 IMAD.HI.U32 R0, R14, c[0x0][0x2c8], RZ ;  /* 0x0000b2000e000a27 */ /* 0x000fea00078e00ff */
[----:B------:R-:W-:Y:S02]  /*106a0*/  @P0 SHF.R.U32.HI R14, RZ, c[0x0][0x2cc], R0 ;  /* 0x0000b300ff0e0a19 */ /* 0x000fe40000011600 */
[----:B------:R-:W-:Y:S04]  /*106b0*/  IADD3 R0, -R247, 0x1, R4 ;  /* 0x00000001f7007810 */ /* 0x000fe80007ffe104 */
[----:B------:R-:W-:Y:S04]  /*106c0*/  IADD3 R0, -R240, R0, R5 ;  /* 0x00000000f0007210 */ /* 0x000fe80007ffe105 */
[C---:B------:R-:W-:Y:S02]  /*106d0*/  IADD3 R172, R0.reuse, UR4, RZ ;  /* 0x0000000400ac7c10 */ /* 0x040fe4000fffe0ff */
[----:B------:R-:W-:Y:S01]  /*106e0*/  IADD3 R173, R0, c[0x0][0x328], RZ ;  /* 0x0000ca0000ad7a10 */ /* 0x000fe20007ffe0ff */
[----:B------:R-:W-:-:S05]  /*106f0*/  BRA.DIV ~URZ, `(.L_x_2395) ;  /* 0x0000fdb27f007947 */ /* 0x000fca000b800000 */
[----:B------:R1:W2:Y:S02]  /*10700*/  SHFL.IDX PT, R3, R14, RZ, 0x1c1f ;  /* 0x001c1fff0e037589 */ /* 0x0002a400000e0000 */
.L_x_2537:
[----:B------:R-:W-:Y:S01]  /*10710*/  ISETP.LE.AND P0, PT, R218, c[0x0][0x32c], PT ;  /* 0x0000cb00da007a0c */ /* 0x000fe20003f03270 */
[----:B--2---:R-:W-:Y:S01]  /*10720*/  IMAD.IADD R2, R173, 0x1, R3 ;  /* 0x00000001ad027824 */ /* 0x004fe200078e0203 */
        /* <DEDUP_REMOVED lines=8> */
[----:B---3--:R-:W-:Y:S05]  /*107b0*/  IMAD.MOV.U32 R175, RZ, RZ, 0x1 ;  /* 0x00000001ffaf7424 */ /* 0x008fea00078e00ff */
[----:B------:R-:W-:Y:S11]  /*107c0*/  ISETP.NE.AND P0, PT, R175, c[0x0][0x32c], PT ;  /* 0x0000cb00af007a0c */ /* 0x000ff60003f05270 */
[----:B------:R-:W-:Y:S02]  /*107d0*/  @!UPT UIADD3 URZ, URZ, URZ, URZ ;  /* 0x0000003f3f3ff290 */ /* 0x000fe4000fffe03f */
[----:B------:R-:W-:Y:S05]  /*107e0*/  @P0 IMAD.HI.U32 R175, R3, c[0x0][0x330], RZ ;  /* 0x0000cc0003af0a27 */ /* 0x000fea00078e00ff */
[----:B------:R-:W-:Y:S04]  /*107f0*/  @P0 SHF.R.U32.HI R3, RZ, c[0x0][0x334], R175 ;  /* 0x0000cd00ff030a19 */ /* 0x000fe800000116af */
[----:B------:R-:W-:Y:S01]  /*10800*/  LOP3.LUT R3, RZ, R3, RZ, 0x33, !PT ;  /* 0x00000003ff037212 */ /* 0x000fe200078e33ff */
[----:B------:R-:W-:-:S05]  /*10810*/  BRA `(.L_x_2399) ;  /* 0x0000005000007947 */ /* 0x000fca0003800000 */
.L_x_2398:
[----:B---3--:R-:W-:Y:S04]  /*10820*/  MOV R175, 0x1 ;  /* 0x0000000100af7802 */ /* 0x008fe80000000f00 */
[----:B------:R-:W-:Y:S11]  /*10830*/  ISETP.NE.AND P0, PT, R175, c[0x0][0x32c], PT ;  /* 0x0000cb00af007a0c */ /* 0x000ff60003f05270 */
[----:B------:R-:W-:Y:S02]  /*10840*/  @!UPT UIADD3 URZ, URZ, URZ, URZ ;  /* 0x0000003f3f3ff290 */ /* 0x000fe4000fffe03f */
[----:B------:R-:W-:Y:S05]  /*10850*/  @P0 IMAD.HI.U32 R175, R3, c[0x0][0x330], RZ ;  /* 0x0000cc0003af0a27 */ /* 0x000fea00078e00ff */
[----:B------:R-:W-:Y:S02]  /*10860*/  @P0 SHF.R.U32.HI R3, RZ, c[0x0][0x334], R175 ;  /* 0x0000cd00ff030a19 */ /* 0x000fe400000116af */
.L_x_2399:
[----:B------:R-:W-:Y:S05]  /*10870*/  BSYNC B0 ;  /* 0x0000000000007941 */ /* 0x000fea0003800000 */
.L_x_2397:
[----:B------:R-:W-:Y:S05]  /*10880*/  IMAD R3, R3, c[0x0][0x32c], R174 ;  /* 0x0000cb0003037a24 */ /* 0x000fea00078e02ae */
[----:B------:R-:W-:Y:S02]  /*10890*/  IMNMX R0, R0, R3, !PT ;  /* 0x0000000300007217 */ /* 0x000fe40007800200 */
[----:B------:R-:W-:Y:S04]  /*108a0*/  IADD3 R3, R3, c[0x0][0x32c], RZ ;  /* 0x0000cb0003037a10 */ /* 0x000fe80007ffe0ff */
[----:B------:R-:W-:Y:S02]  /*108b0*/  IMNMX R2, R2, R3, PT ;  /* 0x0000000302027217 */ /* 0x000fe40003800200 */
.L_x_2396:
[C---:B------:R-:W-:Y:S02]  /*108c0*/  ISETP.GE.AND P0, PT, R4.reuse, 0x2, PT ;  /* 0x000000020400780c */ /* 0x040fe40003f06270 */
[C---:B------:R-:W-:Y:S02]  /*108d0*/  ISETP.GE.AND P1, PT, R4.reuse, 0x9, PT ;  /* 0x000000090400780c */ /* 0x040fe40003f26270 */
[----:B------:R-:W-:Y:S02]  /*108e0*/  LOP3.LUT R213, R213, 0xffffffef, RZ, 0xc0, !PT ;  /* 0xffffffefd5d57812 */ /* 0x000fe400078ec0ff */
[C---:B------:R-:W-:Y:S02]  /*108f0*/  ISETP.GE.AND P6, PT, R4.reuse, 0x19, PT ;  /* 0x000000190400780c */ /* 0x040fe40003fc6270 */
[C---:B------:R-:W-:Y:S02]  /*10900*/  ISETP.GE.AND P5, PT, R4.reuse, 0x1a, PT ;  /* 0x0000001a0400780c */ /* 0x040fe40003fa6270 */
[C---:B------:R-:W-:Y:S02]  /*10910*/  ISETP.GE.AND P4, PT, R4.reuse, 0x21, PT ;  /* 0x000000210400780c */ /* 0x040fe40003f86270 */
[----:B------:R-:W-:Y:S02]  /*10920*/  ISETP.GE.AND P3, PT, R4, 0x22, PT ;  /* 0x000000220400780c */ /* 0x000fe40003f66270 */
[----:B------:R-:W-:Y:S02]  /*10930*/  @P0 LOP3.LUT R213, R213, 0x10, RZ, 0xfc, !PT ;  /* 0x00000010d5d50812 */ /* 0x000fe400078efcff */
[----:B------:R-:W-:Y:S02]  /*10940*/  ISETP.GT.AND P0, PT, R0, 0x1, !P0 ;  /* 0x000000010000780c */ /* 0x000fe40004704270 */
[----:B------:R-:W-:Y:S02]  /*10950*/  LOP3.LUT R213, R213, 0xfffffff7, RZ, 0xc0, !PT ;  /* 0xfffffff7d5d57812 */ /* 0x000fe400078ec0ff */
[----:B------:R-:W-:Y:S02]  /*10960*/  ISETP.LT.OR P0, PT, R2, 0x2, P0 ;  /* 0x000000020200780c */ /* 0x000fe40000701670 */
[----:B------:R-:W-:Y:S02]  /*10970*/  @P1 LOP3.LUT R213, R213, 0x8, RZ, 0xfc, !PT ;  /* 0x00000008d5d51812 */ /* 0x000fe400078efcff */
[----:B---3--:R-:W-:Y:S02]  /*10980*/  FSEL R175, R9, -INF , !P0 ;  /* 0xff80000009af7808 */ /* 0x008fe40004000000 */
[----:B------:R-:W-:Y:S02]  /*10990*/  ISETP.GT.AND P0, PT, R0, 0x8, !P1 ;  /* 0x000000080000780c */ /* 0x000fe40004f04270 */
[----:B------:R-:W-:Y:S02]  /*109a0*/  ISETP.GE.AND P1, PT, R4, 0xa, PT ;  /* 0x0000000a0400780c */ /* 0x000fe40003f26270 */
[----:B------:R-:W-:Y:S02]  /*109b0*/  ISETP.LT.OR P0, PT, R2, 0x9, P0 ;  /* 0x000000090200780c */ /* 0x000fe40000701670 */
[----:B------:R-:W-:Y:S02]  /*109c0*/  LOP3.LUT R213, R213, 0xfffffffb, RZ, 0xc0, !PT ;  /* 0xfffffffbd5d57812 */ /* 0x000fe400078ec0ff */
[----:B------:R-:W-:Y:S02]  /*109d0*/  FSEL R16, R16, -INF , !P0 ;  /* 0xff80000010107808 */ /* 0x000fe40004000000 */
[----:B------:R-:W-:Y:S02]  /*109e0*/  ISETP.GT.AND P0, PT, R0, 0x9, !P1 ;  /* 0x000000090000780c */ /* 0x000fe40004f04270 */
[----:B------:R-:W-:Y:S02]  /*109f0*/  ISETP.GE.AND P2, PT, R4, 0x29, PT ;  /* 0x000000290400780c */ /* 0x000fe40003f46270 */
[----:B------:R-:W-:Y:S02]  /*10a00*/  ISETP.LT.OR P0, PT, R2, 0xa, P0 ;  /* 0x0000000a0200780c */ /* 0x000fe40000701670 */
        /* <DEDUP_REMOVED lines=11> */
[----:B------:R-:W-:Y:S04]  /*10ac0*/  ISETP.LT.OR P0, PT, R2, 0x12, P0 ;  /* 0x000000120200780c */ /* 0x000fe80000701670 */
        /* <DEDUP_REMOVED lines=8> */
[----:B------:R-:W-:Y:S04]  /*10b50*/  ISETP.LT.OR P0, PT, R2, 0x1a, P0 ;  /* 0x0000001a0200780c */ /* 0x000fe80000701670 */
[----:B------:R-:W-:Y:S02]  /*10b60*/  FSEL R25, R25, -INF , !P0 ;  /* 0xff80000019197808 */ /* 0x000fe40004000000 */
[----:B------:R-:W-:Y:S04]  /*10b70*/  ISETP.GT.AND P0, PT, R0, 0x20, !P4 ;  /* 0x000000200000780c */ /* 0x000fe80006704270 */
        /* <DEDUP_REMOVED lines=8> */
[----:B------:R-:W-:Y:S04]  /*10c00*/  ISETP.GT.AND P0, PT, R0, RZ, !P1 ;  /* 0x000000ff0000720c */ /* 0x000fe80004f04270 */
[----:B------:R-:W-:Y:S04]  /*10c10*/  ISETP.LT.OR P0, PT, R2, 0x1, P0 ;  /* 0x000000010200780c */ /* 0x000fe80000701670 */
[----:B------:R-:W-:Y:S02]  /*10c20*/  FSEL R9, R8, -INF , !P0 ;  /* 0xff80000008097808 */ /* 0x000fe40004000000 */
[----:B------:R-:W-:Y:S11]  /*10c30*/  ISETP.GE.AND P0, PT, R4, 0x2a, PT ;  /* 0x0000002a0400780c */ /* 0x000ff60003f06270 */
[----:B------:R-:W-:Y:S02]  /*10c40*/  @!UPT UIADD3 URZ, URZ, URZ, URZ ;  /* 0x0000003f3f3ff290 */ /* 0x000fe4000fffe03f */
[----:B------:R-:W-:Y:S02]  /*10c50*/  @P0 LOP3.LUT R213, R213, 0x20, RZ, 0xfc, !PT ;  /* 0x00000020d5d50812 */ /* 0x000fe400078efcff */
[----:B------:R-:W-:Y:S04]  /*10c60*/  ISETP.GT.AND P0, PT, R0, 0x29, !P0 ;  /* 0x000000290000780c */ /* 0x000fe80004704270 */
[----:B------:R-:W-:Y:S04]  /*10c70*/  ISETP.LT.OR P0, PT, R2, 0x2a, P0 ;  /* 0x0000002a0200780c */ /* 0x000fe80000701670 */
[----:B------:R-:W-:Y:S01]  /*10c80*/  FSEL R33, R33, -INF , !P0 ;  /* 0xff80000021217808 */ /* 0x000fe20004000000 */
[----:B------:R-:W-:-:S06]  /*10c90*/  BRA.DIV ~URZ, `(.L_x_2400) ;  /* 0x0000f8827f007947 */ /* 0x000fcc000b800000 */
[----:B------:R2:W3:Y:S02]  /*10ca0*/  SHFL.IDX PT, R3, R14, 0x1, 0x1c1f ;  /* 0x003c1f000e037f89 */ /* 0x0004e400000e0000 */
.L_x_2538:
[----:B------:R-:W-:Y:S01]  /*10cb0*/  ISETP.LE.AND P0, PT, R218, c[0x0][0x32c], PT ;  /* 0x0000cb00da007a0c */ /* 0x000fe20003f03270 */
[----:B---3--:R-:W-:Y:S01]  /*10cc0*/  IMAD.IADD R2, R173, 0x1, R3 ;  /* 0x00000001ad027824 */ /* 0x008fe200078e0203 */
        /* <DEDUP_REMOVED lines=15> */
.L_x_2403:
[----:B------:R-:W-:Y:S04]  /*10dc0*/  MOV R4, 0x1 ;  /* 0x0000000100047802 */ /* 0x000fe80000000f00 */
[----:B------:R-:W-:Y:S11]  /*10dd0*/  ISETP.NE.AND P0, PT, R4, c[0x0][0x32c], PT ;  /* 0x0000cb0004007a0c */ /* 0x000ff60003f05270 */
[----:B------:R-:W-:Y:S02]  /*10de0*/  @!UPT UIADD3 URZ, URZ, URZ, URZ ;  /* 0x0000003f3f3ff290 */ /* 0x000fe4000fffe03f */
[----:B------:R-:W-:Y:S05]  /*10df0*/  @P0 IMAD.HI.U32 R4, R3, c[0x0][0x330], RZ ;  /* 0x0000cc0003040a27 */ /* 0x000fea00078e00ff */
[----:B------:R-:W-:Y:S02]  /*10e00*/  @P0 SHF.R.U32.HI R3, RZ, c[0x0][0x334], R4 ;  /* 0x0000cd00ff030a19 */ /* 0x000fe40000011604 */
.L_x_2404:
[----:B------:R-:W-:Y:S05]  /*10e10*/  BSYNC B0 ;  /* 0x0000000000007941 */ /* 0x000fea0003800000 */
.L_x_2402:
[----:B------:R-:W-:Y:S05]  /*10e20*/  IMAD R3, R3, c[0x0][0x32c], R174 ;  /* 0x0000cb0003037a24 */ /* 0x000fea00078e02ae */
[----:B------:R-:W-:Y:S02]  /*10e30*/  IMNMX R0, R0, R3, !PT ;  /* 0x0000000300007217 */ /* 0x000fe40007800200 */
[----:B------:R-:W-:Y:S04]  /*10e40*/  IADD3 R3, R3, c[0x0][0x32c], RZ ;  /* 0x0000cb0003037a10 */ /* 0x000fe80007ffe0ff */
[----:B------:R-:W-:Y:S02]  /*10e50*/  IMNMX R2, R2, R3, PT ;  /* 0x0000000302027217 */ /* 0x000fe40003800200 */
.L_x_2401:
[----:B------:R-:W-:Y:S02]  /*10e60*/  ISETP.GT.AND P0, PT, R0, RZ, !P1 ;  /* 0x000000ff0000720c */ /* 0x000fe40004f04270 */
[C---:B------:R-:W-:Y:S02]  /*10e70*/  LOP3.LUT P1, RZ, R213.reuse, 0x1, RZ, 0xc0, !PT ;  /* 0x00000001d5ff7812 */ /* 0x040fe4000782c0ff */
[----:B------:R-:W-:Y:S04]  /*10e80*/  ISETP.LT.OR P0, PT, R2, 0x1, P0 ;  /* 0x000000010200780c */ /* 0x000fe80000701670 */
[----:B------:R-:W-:Y:S02]  /*10e90*/  FSEL R10, R10, -INF , !P0 ;  /* 0xff8000000a0a7808 */ /* 0x000fe40004000000 */
[----:B------:R-:W-:Y:S02]  /*10ea0*/  LOP3.LUT P0, RZ, R213, 0x10, RZ, 0xc0, !PT ;  /* 0x00000010d5ff7812 */ /* 0x000fe4000780c0ff */
[----:B------:R-:W-:Y:S02]  /*10eb0*/  FMNMX.FTZ R8, R10, R6, !PT ;  /* 0x000000060a087209 */ /* 0x000fe40007810000 */
[----:B------:R-:W-:Y:S04]  /*10ec0*/  ISETP.GT.AND P0, PT, R0, 0x1, !P0 ;  /* 0x000000010000780c */ /* 0x000fe80004704270 */
        /* <DEDUP_REMOVED lines=24> */
[----:B------:R-:W-:Y:S04]  /*11050*/  ISETP.LT.OR P0, PT, R2, 0x19, P0 ;  /* 0x000000190200780c */ /* 0x000fe80000701670 */
        /* <DEDUP_REMOVED lines=19> */
[----:B------:R-:W-:Y:S02]  /*11190*/  ISETP.LT.OR P0, PT, R2, 0x2a, P0 ;  /* 0x0000002a0200780c */ /* 0x000fe40000701670 */
[----:B------:R-:W-:Y:S02]  /*111a0*/  FMNMX.FTZ R0, R175, R0, !PT ;  /* 0x00000000af007209 */ /* 0x000fe40007810000 */
[----:B------:R-:W-:Y:S02]  /*111b0*/  FSEL R35, R35, -INF , !P0 ;  /* 0xff80000023237808 */ /* 0x000fe40004000000 */
[----:B------:R-:W-:Y:S02]  /*111c0*/  FMNMX.FTZ R0, R16, R0, !PT ;  /* 0x0000000010007209 */ /* 0x000fe40007810000 */
[----:B------:R-:W-:Y:S02]  /*111d0*/  FMNMX.FTZ R8, R34, R8, !PT ;  /* 0x0000000822087209 */ /* 0x000fe40007810000 */
[----:B------:R-:W-:Y:S02]  /*111e0*/  FMNMX.FTZ R0, R17, R0, !PT ;  /* 0x0000000011007209 */ /* 0x000fe40007810000 */
[----:B------:R-:W-:Y:S02]  /*111f0*/  FMNMX.FTZ R8, R35, R8, !PT ;  /* 0x0000000823087209 */ /* 0x000fe40007810000 */
[----:B------:R-:W-:Y:S04]  /*11200*/  FMNMX.FTZ R0, R20, R0, !PT ;  /* 0x0000000014007209 */ /* 0x000fe80007810000 */
[----:B------:R-:W-:Y:S04]  /*11210*/  FMNMX.FTZ R0, R21, R0, !PT ;  /* 0x0000000015007209 */ /* 0x000fe80007810000 */
[----:B------:R-:W-:Y:S04]  /*11220*/  FMNMX.FTZ R0, R24, R0, !PT ;  /* 0x0000000018007209 */ /* 0x000fe80007810000 */
[----:B------:R-:W-:Y:S04]  /*11230*/  FMNMX.FTZ R0, R25, R0, !PT ;  /* 0x0000000019007209 */ /* 0x000fe80007810000 */
[----:B------:R-:W-:Y:S04]  /*11240*/  FMNMX.FTZ R0, R28, R0, !PT ;  /* 0x000000001c007209 */ /* 0x000fe80007810000 */
[----:B------:R-:W-:Y:S04]  /*11250*/  FMNMX.FTZ R0, R29, R0, !PT ;  /* 0x000000001d007209 */ /* 0x000fe80007810000 */
[----:B------:R-:W-:Y:S04]  /*11260*/  FMNMX.FTZ R0, R32, R0, !PT ;  /* 0x0000000020007209 */ /* 0x000fe80007810000 */
[----:B------:R-:W-:Y:S01]  /*11270*/  FMNMX.FTZ R0, R33, R0, !PT ;  /* 0x0000000021007209 */ /* 0x000fe20007810000 */
[----:B------:R-:W-:-:S05]  /*11280*/  BRA.DIV ~URZ, `(.L_x_2405) ;  /* 0x0000f3027f007947 */ /* 0x000fca000b800000 */
[----:B------:R3:W4:Y:S02]  /*11290*/  SHFL.BFLY PT, R2, R0, 0x2, 0x1f ;  /* 0x0c401f0000027f89 */ /* 0x00072400000e0000 */
.L_x_2539:
[----:B---34-:R-:W-:Y:S01]  /*112a0*/  FMNMX.FTZ R0, R0, R2, !PT ;  /* 0x0000000200007209 */ /* 0x018fe20007810000 */
[----:B------:R-:W-:-:S05]  /*112b0*/  BRA.DIV ~URZ, `(.L_x_2406) ;  /* 0x0000f3227f007947 */ /* 0x000fca000b800000 */
[----:B------:R-:W3:Y:S02]  /*112c0*/  SHFL.BFLY PT, R4, R0, 0x1, 0x1f ;  /* 0x0c201f0000047f89 */ /* 0x000ee400000e0000 */
[----:B---3--:R-:W-:Y:S02]  /*112d0*/  FMNMX.FTZ R4, R0, R4, !PT ;  /* 0x0000000400047209 */ /* 0x008fe40007810000 */
[----:B------:R-:W3:Y:S02]  /*112e0*/  SHFL.BFLY PT, R0, R8, 0x2, 0x1f ;  /* 0x0c401f0008007f89 */ /* 0x000ee400000e0000 */
[----:B---3--:R-:W-:Y:S05]  /*112f0*/  FMNMX.FTZ R0, R8, R0, !PT ;  /* 0x0000000008007209 */ /* 0x008fea0007810000 */
[----:B------:R3:W4:Y:S02]  /*11300*/  SHFL.BFLY PT, R2, R0, 0x1, 0x1f ;  /* 0x0c201f0000027f89 */ /* 0x00072400000e0000 */
.L_x_2540:
[----:B------:R-:W-:Y:S01]  /*11310*/  FSETP.NEU.FTZ.AND P0, PT, R4, -INF , PT ;  /* 0xff8000000400780b */ /* 0x000fe20003f1d000 */
[----:B------:R-:W-:Y:S01]  /*11320*/  WARPSYNC 0xffffffff ;  /* 0xffffffff00007948 */ /* 0x000fe20003800000 */
[----:B----4-:R-:W-:Y:S01]  /*11330*/  FMNMX.FTZ R3, R2, R0, !PT ;  /* 0x0000000002037209 */ /* 0x010fe20007810000 */
[C---:B------:R-:W-:Y:S01]  /*11340*/  FMUL.FTZ R2, R4.reuse, c[0x0][0x2d0] ;  /* 0x0000b40004027a20 */ /* 0x040fe20000410000 */
[----:B---3--:R-:W-:Y:S04]  /*11350*/  FSEL R0, R4, RZ, P0 ;  /* 0x000000ff04007208 */ /* 0x008fe80000000000 */
[----:B------:R-:W-:Y:S01]  /*11360*/  FSEL R2, R2, RZ, P0 ;  /* 0x000000ff02027208 */ /* 0x000fe20000000000 */
[----:B------:R-:W-:Y:S01]  /*11370*/  FADD.FTZ R0, -R0, R13 ;  /* 0x0000000d00007221 */ /* 0x000fe20000010100 */
[----:B------:R-:W-:Y:S03]  /*11380*/  FSETP.NEU.FTZ.AND P0, PT, R3, -INF , PT ;  /* 0xff8000000300780b */ /* 0x000fe60003f1d000 */
[----:B------:R-:W-:Y:S02]  /*11390*/  FMUL.FTZ R0, R0, c[0x0][0x2d0] ;  /* 0x0000b40000007a20 */ /* 0x000fe40000410000 */
[--C-:B------:R-:W-:Y:S02]  /*113a0*/  FFMA.FTZ R9, R9, c[0x0][0x2d0], -R2.reuse ;  /* 0x0000b40009097a23 */ /* 0x100fe40000010802 */
        /* <DEDUP_REMOVED lines=13> */
[----:B------:R-:W-:Y:S10]  /*11480*/  MUFU.EX2 R172, R175 ;  /* 0x000000af00ac7308 */ /* 0x000ff40000000800 */
[----:B------:R-:W-:Y:S10]  /*11490*/  MUFU.EX2 R16, R16 ;  /* 0x0000001000107308 */ /* 0x000ff40000000800 */
[----:B------:R-:W3:Y:S02]  /*114a0*/  MUFU.EX2 R17, R17 ;  /* 0x0000001100117308 */ /* 0x000ee40000000800 */
[----:B---3--:R-:W-:Y:S01]  /*114b0*/  F2FP.PACK_AB R174, R17, R16 ;  /* 0x0000001011ae723e */ /* 0x008fe200000000ff */
[C---:B------:R-:W-:Y:S02]  /*114c0*/  FFMA.FTZ R2, R0.reuse, R234, R9 ;  /* 0x000000ea00027223 */ /* 0x040fe40000010009 */
[----:B------:R-:W-:Y:S02]  /*114d0*/  FMUL.FTZ R32, R0, R148 ;  /* 0x0000009400207220 */ /* 0x000fe40000410000 */
[----:B------:R-:W-:Y:S01]  /*114e0*/  FADD.FTZ R8, R172, R2 ;  /* 0x00000002ac087221 */ /* 0x000fe20000010000 */
[C---:B------:R-:W-:Y:S01]  /*114f0*/  FSEL R2, R3.reuse, RZ, P0 ;  /* 0x000000ff03027208 */ /* 0x040fe20000000000 */
[----:B------:R-:W-:Y:S01]  /*11500*/  FMUL.FTZ R33, R0, R149 ;  /* 0x0000009500217220 */ /* 0x000fe20000410000 */
[----:B------:R-:W-:Y:S01]  /*11510*/  F2FP.PACK_AB R172, R172, R9 ;  /* 0x00000009acac723e */ /* 0x000fe200000000ff */
[----:B------:R-:W-:Y:S02]  /*11520*/  FADD.FTZ R8, R16, R8 ;  /* 0x0000000810087221 */ /* 0x000fe40000010000 */
[----:B------:R-:W-:Y:S02]  /*11530*/  FADD.FTZ R2, -R2, R6 ;  /* 0x0000000602027221 */ /* 0x000fe40000010100 */
[----:B------:R-:W-:Y:S02]  /*11540*/  FMUL.FTZ R6, R3, c[0x0][0x2d0] ;  /* 0x0000b40003067a20 */ /* 0x000fe40000410000 */
[----:B------:R-:W-:Y:S02]  /*11550*/  FMUL.FTZ R2, R2, c[0x0][0x2d0] ;  /* 0x0000b40002027a20 */ /* 0x000fe40000410000 */
[----:B------:R-:W-:Y:S01]  /*11560*/  FADD.FTZ R177, R17, R8 ;  /* 0x0000000811b17221 */ /* 0x000fe20000010000 */
[----:B------:R-:W-:Y:S01]  /*11570*/  FSEL R6, R6, RZ, P0 ;  /* 0x000000ff06067208 */ /* 0x000fe20000000000 */
[C---:B------:R-:W-:Y:S01]  /*11580*/  FMUL.FTZ R8, R0.reuse, R168 ;  /* 0x000000a800087220 */ /* 0x040fe20000410000 */
[----:B------:R-:W-:Y:S01]  /*11590*/  ISETP.GT.AND P0, PT, R225, R217, PT ;  /* 0x000000d9e100720c */ /* 0x000fe20003f04270 */
[----:B------:R-:W3:Y:S01]  /*115a0*/  MUFU.EX2 R2, R2 ;  /* 0x0000000200027308 */ /* 0x000ee20000000800 */
[----:B------:R-:W-:Y:S02]  /*115b0*/  FMUL.FTZ R21, R0, R161 ;  /* 0x000000a100157220 */ /* 0x000fe40000410000 */
[--C-:B------:R-:W-:Y:S02]  /*115c0*/  FFMA.FTZ R13, R18, c[0x0][0x2d0], -R6.reuse ;  /* 0x0000b400120d7a23 */ /* 0x100fe40000010806 */
[--C-:B-12---:R-:W-:Y:S02]  /*115d0*/  FFMA.FTZ R14, R19, c[0x0][0x2d0], -R6.reuse ;  /* 0x0000b400130e7a23 */ /* 0x106fe40000010806 */
        /* <DEDUP_REMOVED lines=11> */
[C---:B---3--:R-:W-:Y:S02]  /*11690*/  FMUL.FTZ R34, R2.reuse, R150 ;  /* 0x0000009602227220 */ /* 0x048fe40000410000 */
[----:B------:R-:W-:Y:S02]  /*116a0*/  FFMA.FTZ R6, R35, c[0x0][0x2d0], -R6 ;  /* 0x0000b40023067a23 */ /* 0x000fe40000010806 */
[----:B------:R-:W-:Y:S01]  /*116b0*/  FMUL.FTZ R35, R2, R151 ;  /* 0x0000009702237220 */ /* 0x000fe20000410000 */
[----:B------:R2:W-:Y:S01]  /*116c0*/  MUFU.EX2 R168, R11 ;  /* 0x0000000b00a87308 */ /* 0x0005e20000000800 */
[----:B------:R-:W3:Y:S01]  /*116d0*/  LDSM.16.MT88.4 R148, [R193] ;  /* 0x00000000c194783b */ /* 0x000ee20000004200 */
[C---:B------:R-:W-:Y:S02]  /*116e0*/  FMUL.FTZ R9, R0.reuse, R169 ;  /* 0x000000a900097220 */ /* 0x040fe40000410000 */
[C---:B------:R-:W-:Y:S02]  /*116f0*/  FMUL.FTZ R20, R0.reuse, R160 ;  /* 0x000000a000147220 */ /* 0x040fe40000410000 */
[C---:B------:R-:W-:Y:S02]  /*11700*/  FMUL.FTZ R16, R0.reuse, R164 ;  /* 0x000000a400107220 */ /* 0x040fe40000410000 */
[----:B------:R-:W-:Y:S02]  /*11710*/  FMUL.FTZ R17, R0, R165 ;  /* 0x000000a500117220 */ /* 0x000fe40000410000 */
[----:B------:R4:W5:Y:S01]  /*11720*/  MUFU.EX2 R173, R10 ;  /* 0x0000000a00ad7308 */ /* 0x0009620000000800 */
[C---:B------:R-:W-:Y:S02]  /*11730*/  FMUL.FTZ R18, R2.reuse, R166 ;  /* 0x000000a602127220 */ /* 0x040fe40000410000 */
[----:B------:R-:W-:Y:S01]  /*11740*/  FMUL.FTZ R19, R2, R167 ;  /* 0x000000a702137220 */ /* 0x000fe20000410000 */
[----:B-1----:R-:W-:Y:S01]  /*11750*/  F2FP.PACK_AB R175, R216, R161 ;  /* 0x000000a1d8af723e */ /* 0x002fe200000000ff */
[C---:B------:R-:W-:Y:S01]  /*11760*/  FMUL.FTZ R22, R2.reuse, R162 ;  /* 0x000000a202167220 */ /* 0x040fe20000410000 */
[----:B------:R-:W-:Y:S01]  /*11770*/  LDSM.16.MT88.4 R164, [R193+0x1000] ;  /* 0x00100000c1a4783b */ /* 0x000fe20000004200 */
[----:B------:R-:W-:Y:S02]  /*11780*/  FMUL.FTZ R23, R2, R163 ;  /* 0x000000a302177220 */ /* 0x000fe40000410000 */
[----:B------:R-:W-:Y:S01]  /*11790*/  FMUL.FTZ R25, R0, R157 ;  /* 0x0000009d00197220 */ /* 0x000fe20000410000 */
[----:B------:R-:W1:Y:S01]  /*117a0*/  MUFU.EX2 R13, R184 ;  /* 0x000000b8000d7308 */ /* 0x000e620000000800 */
[C---:B------:R-:W-:Y:S02]  /*117b0*/  FMUL.FTZ R26, R2.reuse, R158 ;  /* 0x0000009e021a7220 */ /* 0x040fe40000410000 */
[C---:B------:R-:W-:Y:S02]  /*117c0*/  FMUL.FTZ R27, R2.reuse, R159 ;  /* 0x0000009f021b7220 */ /* 0x040fe40000410000 */
[----:B--2---:R-:W-:Y:S02]  /*117d0*/  FMUL.FTZ R11, R2, R171 ;  /* 0x000000ab020b7220 */ /* 0x004fe40000410000 */
[C---:B------:R-:W-:Y:S02]  /*117e0*/  FMUL.FTZ R24, R0.reuse, R156 ;  /* 0x0000009c00187220 */ /* 0x040fe40000410000 */
[C---:B------:R-:W-:Y:S01]  /*117f0*/  FMUL.FTZ R28, R0.reuse, R152 ;  /* 0x00000098001c7220 */ /* 0x040fe20000410000 */
[----:B------:R-:W-:Y:S01]  /*11800*/  MUFU.EX2 R156, R182 ;  /* 0x000000b6009c7308 */ /* 0x000fe20000000800 */
[----:B------:R-:W-:Y:S02]  /*11810*/  FMUL.FTZ R29, R0, R153 ;  /* 0x00000099001d7220 */ /* 0x000fe40000410000 */
[C---:B------:R-:W-:Y:S02]  /*11820*/  FMUL.FTZ R30, R2.reuse, R154 ;  /* 0x0000009a021e7220 */ /* 0x040fe40000410000 */
[C---:B----4-:R-:W-:Y:S02]  /*11830*/  FMUL.FTZ R10, R2.reuse, R170 ;  /* 0x000000aa020a7220 */ /* 0x050fe40000410000 */
[----:B-----5:R-:W-:Y:S01]  /*11840*/  FFMA.FTZ R160, R2, R233, R173 ;  /* 0x000000e902a07223 */ /* 0x020fe200000100ad */
[----:B------:R-:W-:Y:S01]  /*11850*/  F2FP.PACK_AB R173, R168, R173 ;  /* 0x000000ada8ad723e */ /* 0x000fe200000000ff */
[----:B------:R-:W-:Y:S01]  /*11860*/  FMUL.FTZ R31, R2, R155 ;  /* 0x0000009b021f7220 */ /* 0x000fe20000410000 */
[----:B------:R-:W-:Y:S01]  /*11870*/  MUFU.EX2 R14, R181 ;  /* 0x000000b5000e7308 */ /* 0x000fe20000000800 */
[----:B------:R-:W-:Y:S01]  /*11880*/  LDSM.16.MT88.4 R152, [R193+0x800] ;  /* 0x00080000c198783b */ /* 0x000fe20000004200 */
[C---:B------:R-:W-:Y:S02]  /*11890*/  FMUL.FTZ R36, R0.reuse, R36 ;  /* 0x0000002400247220 */ /* 0x040fe40000410000 */
[----:B------:R-:W-:Y:S01]  /*118a0*/  FMUL.FTZ R37, R0, R37 ;  /* 0x0000002500257220 */ /* 0x000fe20000410000 */
[C---:B---3--:R-:W-:Y:S05]  /*118b0*/  HMMA.16816.F32 R8, R172.reuse, R148, R8 ;  /* 0x00000094ac08723c */ /* 0x048fea0000001808 */
[C---:B------:R-:W-:Y:S01]  /*118c0*/  FMUL.FTZ R38, R2.reuse, R38 ;  /* 0x0000002602267220 */ /* 0x040fe20000410000 */
[----:B------:R-:W-:Y:S01]  /*118d0*/  MUFU.EX2 R178, R178 ;  /* 0x000000b200b27308 */ /* 0x000fe20000000800 */
[----:B------:R-:W-:Y:S01]  /*118e0*/  FMUL.FTZ R39, R2, R39 ;  /* 0x0000002702277220 */ /* 0x000fe20000410000 */
[C---:B------:R-:W-:Y:S01]  /*118f0*/  HMMA.16816.F32 R16, R172.reuse, R150, R16 ;  /* 0x00000096ac10723c */ /* 0x040fe20000001810 */
[----:B------:R-:W2:Y:S03]  /*11900*/  LDSM.16.MT88.4 R148, [R194] ;  /* 0x00000000c294783b */ /* 0x000ea60000004200 */
[C---:B------:R-:W-:Y:S02]  /*11910*/  FMUL.FTZ R40, R0.reuse, R40 ;  /* 0x0000002800287220 */ /* 0x040fe40000410000 */
[----:B------:R-:W-:Y:S02]  /*11920*/  FMUL.FTZ R41, R0, R41 ;  /* 0x0000002900297220 */ /* 0x000fe40000410000 */
[C---:B------:R-:W-:Y:S01]  /*11930*/  FMUL.FTZ R42, R2.reuse, R42 ;  /* 0x0000002a022a7220 */ /* 0x040fe20000410000 */
[----:B------:R-:W-:Y:S03]  /*11940*/  MUFU.EX2 R181, R176 ;  /* 0x000000b000b57308 */ /* 0x000fe60000000800 */
        /* <DEDUP_REMOVED lines=17> */
[----:B------:R-:W-:Y:S01]  /*11a60*/  FMUL.FTZ R57, R0, R57 ;  /* 0x0000003900397220 */ /* 0x000fe20000410000 */
[C---:B--2---:R-:W-:Y:S03]  /*11a70*/  HMMA.16816.F32 R20, R172.reuse, R148, R20 ;  /* 0x00000094ac14723c */ /* 0x044fe60000001814 */
[C---:B------:R-:W-:Y:S02]  /*11a80*/  FMUL.FTZ R58, R2.reuse, R58 ;  /* 0x0000003a023a7220 */ /* 0x040fe40000410000 */
[----:B------:R-:W-:Y:S02]  /*11a90*/  FMUL.FTZ R59, R2, R59 ;  /* 0x0000003b023b7220 */ /* 0x000fe40000410000 */
[C---:B------:R-:W-:Y:S01]  /*11aa0*/  FMUL.FTZ R60, R0.reuse, R60 ;  /* 0x0000003c003c7220 */ /* 0x040fe20000410000 */
[C---:B------:R-:W-:Y:S01]  /*11ab0*/  HMMA.16816.F32 R24, R172.reuse, R150, R24 ;  /* 0x00000096ac18723c */ /* 0x040fe20000001818 */
[----:B------:R-:W2:Y:S01]  /*11ac0*/  LDSM.16.MT88.4 R148, [R196] ;  /* 0x00000000c494783b */ /* 0x000ea20000004200 */
[----:B------:R-:W-:Y:S02]  /*11ad0*/  MUFU.EX2 R6, R6 ;  /* 0x0000000600067308 */ /* 0x000fe40000000800 */
        /* <DEDUP_REMOVED lines=18> */
[C---:B--2---:R-:W-:Y:S03]  /*11c00*/  HMMA.16816.F32 R28, R172.reuse, R148, R28 ;  /* 0x00000094ac1c723c */ /* 0x044fe6000000181c */
[----:B------:R-:W-:Y:S02]  /*11c10*/  FMUL.FTZ R79, R2, R79 ;  /* 0x0000004f024f7220 */ /* 0x000fe40000410000 */
[C---:B------:R-:W-:Y:S02]  /*11c20*/  FMUL.FTZ R80, R0.reuse, R80 ;  /* 0x0000005000507220 */ /* 0x040fe40000410000 */
[----:B------:R-:W-:Y:S01]  /*11c30*/  FMUL.FTZ R81, R0, R81 ;  /* 0x0000005100517220 */ /* 0x000fe20000410000 */
[C---:B------:R-:W-:Y:S01]  /*11c40*/  HMMA.16816.F32 R32, R172.reuse, R150, R32 ;  /* 0x00000096ac20723c */ /* 0x040fe20000001820 */
[----:B------:R-:W2:Y:S03]  /*11c50*/  LDSM.16.MT88.4 R148, [R195] ;  /* 0x00000000c394783b */ /* 0x000ea60000004200 */
        /* <DEDUP_REMOVED lines=18> */
[C---:B--2---:R-:W-:Y:S03]  /*11d80*/  HMMA.16816.F32 R36, R172.reuse, R148, R36 ;  /* 0x00000094ac24723c */ /* 0x044fe60000001824 */
[C---:B------:R-:W-:Y:S02]  /*11d90*/  FMUL.FTZ R100, R0.reuse, R100 ;  /* 0x0000006400647220 */ /* 0x040fe40000410000 */
[----:B------:R-:W-:Y:S02]  /*11da0*/  FMUL.FTZ R101, R0, R101 ;  /* 0x0000006500657220 */ /* 0x000fe40000410000 */
[C---:B------:R-:W-:Y:S01]  /*11db0*/  FMUL.FTZ R102, R2.reuse, R102 ;  /* 0x0000006602667220 */ /* 0x040fe20000410000 */
[C---:B------:R-:W-:Y:S01]  /*11dc0*/  HMMA.16816.F32 R40, R172.reuse, R150, R40 ;  /* 0x00000096ac28723c */ /* 0x040fe20000001828 */
[----:B------:R-:W2:Y:S03]  /*11dd0*/  LDSM.16.MT88.4 R148, [R193+0x1800] ;  /* 0x00180000c194783b */ /* 0x000ea60000004200 */
        /* <DEDUP_REMOVED lines=23> */
[----:B------:R-:W2:Y:S03]  /*11f50*/  LDSM.16.MT88.4 R148, [R194+0x1800] ;  /* 0x00180000c294783b */ /* 0x000ea60000004200 */
[C---:B------:R-:W-:Y:S02]  /*11f60*/  FMUL.FTZ R124, R0.reuse, R124 ;  /* 0x0000007c007c7220 */ /* 0x040fe40000410000 */
[----:B------:R-:W-:Y:S02]  /*11f70*/  FMUL.FTZ R125, R0, R125 ;  /* 0x0000007d007d7220 */ /* 0x000fe40000410000 */
[C---:B------:R-:W-:Y:S04]  /*11f80*/  FMUL.FTZ R126, R2.reuse, R126 ;  /* 0x0000007e027e7220 */ /* 0x040fe80000410000 */
        /* <DEDUP_REMOVED lines=14> */
[----:B-1----:R-:W-:Y:S01]  /*12070*/  FADD.FTZ R0, R13, R177 ;  /* 0x000000b10d007221 */ /* 0x002fe20000010000 */
[C---:B--2---:R-:W-:Y:S01]  /*12080*/  HMMA.16816.F32 R52, R172.reuse, R148, R52 ;  /* 0x00000094ac34723c */ /* 0x044fe20000001834 */
[----:B------:R-:W1:Y:S07]  /*12090*/  MUFU.EX2 R177, R185 ;  /* 0x000000b900b17308 */ /* 0x000e6e0000000800 */
[C---:B------:R-:W-:Y:S01]  /*120a0*/  HMMA.16816.F32 R56, R172.reuse, R150, R56 ;  /* 0x00000096ac38723c */ /* 0x040fe20000001838 */
[----:B------:R-:W2:Y:S03]  /*120b0*/  LDSM.16.MT88.4 R148, [R196+0x1800] ;  /* 0x00180000c494783b */ /* 0x000ea60000004200 */
[----:B---3--:R-:W-:Y:S04]  /*120c0*/  FADD.FTZ R0, R2, R0 ;  /* 0x0000000002007221 */ /* 0x008fe80000010000 */
[----:B------:R-:W-:Y:S04]  /*120d0*/  FADD.FTZ R0, R156, R0 ;  /* 0x000000009c007221 */ /* 0x000fe80000010000 */
[----:B------:R-:W-:Y:S01]  /*120e0*/  FADD.FTZ R0, R14, R0 ;  /* 0x000000000e007221 */ /* 0x000fe20000010000 */
        /* <DEDUP_REMOVED lines=38> */
[----:B------:R-:W1:Y:S03]  /*12350*/  MUFU.EX2 R13, R189 ;  /* 0x000000bd000d7308 */ /* 0x000e660000000800 */
[----:B--2---:R-:W-:Y:S03]  /*12360*/  FADD.FTZ R0, R2, R0 ;  /* 0x0000000002007221 */ /* 0x004fe60000010000 */
[C---:B------:R-:W-:Y:S01]  /*12370*/  HMMA.16816.F32 R16, R148.reuse, R154, R16 ;  /* 0x0000009a9410723c */ /* 0x040fe20000001810 */
[----:B------:R-:W2:Y:S03]  /*12380*/  LDSM.16.MT88.4 R152, [R196+0x800] ;  /* 0x00080000c498783b */ /* 0x000ea60000004200 */
[----:B------:R-:W5:Y:S01]  /*12390*/  MUFU.EX2 R174, R188 ;  /* 0x000000bc00ae7308 */ /* 0x000f620000000800 */
[C---:B----4-:R-:W-:Y:S01]  /*123a0*/  FADD.FTZ R0, R172.reuse, R0 ;  /* 0x00000000ac007221 */ /* 0x050fe20000010000 */
[----:B------:R-:W-:Y:S01]  /*123b0*/  F2FP.PACK_AB R172, R172, R2 ;  /* 0x00000002acac723e */ /* 0x000fe200000000ff */
[----:B------:R-:W-:Y:S07]  /*123c0*/  FADD.FTZ R2, R168, R160 ;  /* 0x000000a0a8027221 */ /* 0x000fee0000010000 */
[----:B------:R-:W4:Y:S01]  /*123d0*/  MUFU.EX2 R14, R187 ;  /* 0x000000bb000e7308 */ /* 0x000f220000000800 */
[----:B-1----:R-:W-:Y:S01]  /*123e0*/  FADD.FTZ R0, R13, R0 ;  /* 0x000000000d007221 */ /* 0x002fe20000010000 */
[C---:B---3--:R-:W-:Y:S03]  /*123f0*/  HMMA.16816.F32 R20, R148.reuse, R156, R20 ;  /* 0x0000009c9414723c */ /* 0x048fe60000001814 */
[C---:B-----5:R-:W-:Y:S01]  /*12400*/  FADD.FTZ R234, R174.reuse, R0 ;  /* 0x00000000aeea7221 */ /* 0x060fe20000010000 */
[----:B------:R-:W-:Y:S04]  /*12410*/  F2FP.PACK_AB R174, R174, R13 ;  /* 0x0000000daeae723e */ /* 0x000fe800000000ff */
[C---:B------:R-:W-:Y:S01]  /*12420*/  HMMA.16816.F32 R24, R148.reuse, R158, R24 ;  /* 0x0000009e9418723c */ /* 0x040fe20000001818 */
[----:B------:R-:W1:Y:S03]  /*12430*/  LDSM.16.MT88.4 R156, [R195+0x800] ;  /* 0x00080000c39c783b */ /* 0x000e660000004200 */
[----:B------:R-:W-:Y:S01]  /*12440*/  FADD.FTZ R0, R161, R2 ;  /* 0x00000002a1007221 */ /* 0x000fe20000010000 */
[----:B------:R-:W-:Y:S02]  /*12450*/  MOV R13, R4 ;  /* 0x00000004000d7202 */ /* 0x000fe40000000f00 */
[----:B----4-:R-:W-:Y:S01]  /*12460*/  F2FP.PACK_AB R175, R6, R14 ;  /* 0x0000000e06af723e */ /* 0x010fe200000000ff */
[----:B------:R-:W-:Y:S01]  /*12470*/  FADD.FTZ R0, R216, R0 ;  /* 0x00000000d8007221 */ /* 0x000fe20000010000 */
[C---:B--2---:R-:W-:Y:S03]  /*12480*/  HMMA.16816.F32 R28, R148.reuse, R152, R28 ;  /* 0x00000098941c723c */ /* 0x044fe6000000181c */
[----:B------:R-:W-:Y:S04]  /*12490*/  FADD.FTZ R0, R178, R0 ;  /* 0x00000000b2007221 */ /* 0x000fe80000010000 */
[----:B------:R-:W-:Y:S01]  /*124a0*/  FADD.FTZ R0, R181, R0 ;  /* 0x00000000b5007221 */ /* 0x000fe20000010000 */
[C---:B------:R-:W-:Y:S01]  /*124b0*/  HMMA.16816.F32 R32, R148.reuse, R154, R32 ;  /* 0x0000009a9420723c */ /* 0x040fe20000001820 */
[----:B------:R-:W2:Y:S03]  /*124c0*/  LDSM.16.MT88.4 R152, [R193+0x2000] ;  /* 0x00200000c198783b */ /* 0x000ea60000004200 */
[----:B------:R-:W-:Y:S04]  /*124d0*/  FADD.FTZ R0, R179, R0 ;  /* 0x00000000b3007221 */ /* 0x000fe80000010000 */
[----:B------:R-:W-:Y:S04]  /*124e0*/  FADD.FTZ R0, R180, R0 ;  /* 0x00000000b4007221 */ /* 0x000fe80000010000 */
[----:B------:R-:W-:Y:S04]  /*124f0*/  FADD.FTZ R0, R176, R0 ;  /* 0x00000000b0007221 */ /* 0x000fe80000010000 */
[----:B------:R-:W-:Y:S04]  /*12500*/  FADD.FTZ R0, R177, R0 ;  /* 0x00000000b1007221 */ /* 0x000fe80000010000 */
[----:B------:R-:W-:Y:S01]  /*12510*/  FADD.FTZ R0, R14, R0 ;  /* 0x000000000e007221 */ /* 0x000fe20000010000 */
[C---:B-1----:R-:W-:Y:S03]  /*12520*/  HMMA.16816.F32 R36, R148.reuse, R156, R36 ;  /* 0x0000009c9424723c */ /* 0x042fe60000001824 */
[----:B------:R-:W-:Y:S01]  /*12530*/  FADD.FTZ R233, R6, R0 ;  /* 0x0000000006e97221 */ /* 0x000fe20000010000 */
[----:B------:R-:W-:Y:S02]  /*12540*/  IADD3 R0, R225, -0x1, RZ ;  /* 0xffffffffe1007810 */ /* 0x000fe40007ffe0ff */
[----:B------:R-:W-:Y:S02]  /*12550*/  MOV R6, R3 ;  /* 0x0000000300067202 */ /* 0x000fe40000000f00 */
[C---:B------:R-:W-:Y:S01]  /*12560*/  HMMA.16816.F32 R40, R148.reuse, R158, R40 ;  /* 0x0000009e9428723c */ /* 0x040fe20000001828 */
[----:B------:R-:W1:Y:S03]  /*12570*/  LDSM.16.MT88.4 R156, [R194+0x2000] ;  /* 0x00200000c29c783b */ /* 0x000e660000004200 */
[----:B------:R-:W-:Y:S04]  /*12580*/  MOV R225, R0 ;  /* 0x0000000000e17202 */ /* 0x000fe80000000f00 */
        /* <DEDUP_REMOVED lines=31> */
[C---:B------:R-:W-:Y:S08]  /*12780*/  HMMA.16816.F32 R128, R148.reuse, R154, R128 ;  /* 0x0000009a9480723c */ /* 0x040ff00000001880 */
[C---:B-1----:R-:W-:Y:S08]  /*12790*/  HMMA.16816.F32 R132, R148.reuse, R156, R132 ;  /* 0x0000009c9484723c */ /* 0x042ff00000001884 */
        /* <DEDUP_REMOVED lines=48> */
[----:B------:R-:W-:-:S11]  /*12aa0*/  @P0 BRA `(.L_x_2407) ;  /* 0xffffc59000000947 */ /* 0x000fd6000383ffff */
[----:B------:R-:W2:Y:S01]  /*12ab0*/  LDL R2, [R1+0x4] ;  /* 0x0000040001027983 */ /* 0x000ea20000100800 */
[----:B------:R-:W-:Y:S01]  /*12ac0*/  MOV R225, R0 ;  /* 0x0000000000e17202 */ /* 0x000fe20000000f00 */
[----:B------:R-:W-:-:S02]  /*12ad0*/  IMAD.MOV.U32 R6, RZ, RZ, R3 ;  /* 0x000000ffff067224 */ /* 0x000fc400078e0003 */
[----:B------:R-:W-:Y:S01]  /*12ae0*/  IMAD.MOV.U32 R13, RZ, RZ, R4 ;  /* 0x000000ffff0d7224 */ /* 0x000fe200078e0004 */
[----:B--2---:R-:W-:-:S07]  /*12af0*/  SHF.L.U32 R0, R2, 0x7, RZ ;  /* 0x0000000702007819 */ /* 0x004fce00000006ff */
.L_x_2384:
[----:B------:R-:W-:Y:S01]  /*12b00*/  IMAD.MOV.U32 R4, RZ, RZ, 0x1 ;  /* 0x00000001ff047424 */ /* 0x000fe200078e00ff */
[----:B------:R-:W-:-:S04]  /*12b10*/  IADD3 R0, R0, 0x7f, RZ ;  /* 0x0000007f00007810 */ /* 0x000fc80007ffe0ff */
[----:B------:R-:W-:-:S13]  /*12b20*/  ISETP.NE.AND P0, PT, R4, c[0x0][0x2c4], PT ;  /* 0x0000b10004007a0c */ /* 0x000fda0003f05270 */
[----:B------:R-:W-:-:S05]  /*12b30*/  @P0 IMAD.HI.U32 R2, R0, c[0x0][0x2c8], RZ ;  /* 0x0000b20000020a27 */ /* 0x000fca00078e00ff */
[----:B------:R-:W-:Y:S02]  /*12b40*/  @P0 SHF.R.U32.HI R0, RZ, c[0x0][0x2cc], R2 ;  /* 0x0000b300ff000a19 */ /* 0x000fe40000011602 */
[----:B------:R-:W2:Y:S01]  /*12b50*/  LDL R2, [R1+0x64] ;  /* 0x0000640001027983 */ /* 0x000ea20000100800 */
[----:B------:R-:W-:Y:S02]  /*12b60*/  ISETP.LE.AND P1, PT, R4, c[0x0][0x32c], PT ;  /* 0x0000cb0004007a0c */ /* 0x000fe40003f23270 */
[----:B--2---:R-:W-:Y:S02]  /*12b70*/  IADD3 R2, R0, 0x1, R2 ;  /* 0x0000000100027810 */ /* 0x004fe40007ffe002 */
[----:B------:R-:W2:Y:S01]  /*12b80*/  LDL R0, [R1+0x58] ;  /* 0x0000580001007983 */ /* 0x000ea20000100800 */
[----:B------:R-:W-:-:S08]  /*12b90*/  LOP3.LUT R213, R213, 0xffffefff, RZ, 0xc0, !PT ;  /* 0xffffefffd5d57812 */ /* 0x000fd000078ec0ff */
[----:B------:R-:W-:Y:S01]  /*12ba0*/  @P1 LOP3.LUT R213, R213, 0x1000, RZ, 0xfc, !PT ;  /* 0x00001000d5d51812 */ /* 0x000fe200078efcff */
[----:B--2---:R-:W-:-:S05]  /*12bb0*/  IMAD.IADD R0, R2, 0x1, -R0 ;  /* 0x0000000102007824 */ /* 0x004fca00078e0a00 */
[----:B------:R-:W-:Y:S01]  /*12bc0*/  IADD3 R2, R0, -c[0x0][0x324], RZ ;  /* 0x8000c90000027a10 */ /* 0x000fe20007ffe0ff */
[----:B------:R-:W-:Y:S05]  /*12bd0*/  @!P1 BRA `(.L_x_2408) ;  /* 0x000000f000009947 */ /* 0x000fea0003800000 */
[----:B------:R-:W-:Y:S01]  /*12be0*/  ISETP.GT.AND P0, PT, R0, -0x1, PT ;  /* 0xffffffff0000780c */ /* 0x000fe20003f04270 */
[----:B------:R-:W-:-:S12]  /*12bf0*/  BSSY B0, `(.L_x_2409) ;  /* 0x000000b000007945 */ /* 0x000fd80003800000 */
[----:B------:R-:W-:Y:S05]  /*12c00*/  @P0 BRA `(.L_x_2410) ;  /* 0x0000006000000947 */ /* 0x000fea0003800000 */
[----:B------:R-:W-:Y:S02]  /*12c10*/  ISETP.NE.AND P0, PT, R4, c[0x0][0x32c], PT ;  /* 0x0000cb0004007a0c */ /* 0x000fe40003f05270 */
[----:B------:R-:W-:-:S11]  /*12c20*/  LOP3.LUT R0, RZ, R0, RZ, 0x33, !PT ;  /* 0x00000000ff007212 */ /* 0x000fd600078e33ff */
[----:B------:R-:W-:-:S05]  /*12c30*/  @P0 IMAD.HI.U32 R3, R0, c[0x0][0x330], RZ ;  /* 0x0000cc0000030a27 */ /* 0x000fca00078e00ff */
[----:B------:R-:W-:-:S04]  /*12c40*/  @P0 SHF.R.U32.HI R0, RZ, c[0x0][0x334], R3 ;  /* 0x0000cd00ff000a19 */ /* 0x000fc80000011603 */
[----:B------:R-:W-:Y:S01]  /*12c50*/  LOP3.LUT R0, RZ, R0, RZ, 0x33, !PT ;  /* 0x00000000ff007212 */ /* 0x000fe200078e33ff */
[----:B------:R-:W-:Y:S05]  /*12c60*/  BRA `(.L_x_2411) ;  /* 0x0000003000007947 */ /* 0x000fea0003800000 */
.L_x_2410:
[----:B------:R-:W-:-:S13]  /*12c70*/  ISETP.NE.AND P0, PT, R4, c[0x0][0x32c], PT ;  /* 0x0000cb0004007a0c */ /* 0x000fda0003f05270 */
[----:B------:R-:W-:-:S05]  /*12c80*/  @P0 IMAD.HI.U32 R3, R0, c[0x0][0x330], RZ ;  /* 0x0000cc0000030a27 */ /* 0x000fca00078e00ff */
[----:B------:R-:W-:Y:S02]  /*12c90*/  @P0 SHF.R.U32.HI R0, RZ, c[0x0][0x334], R3 ;  /* 0x0000cd00ff000a19 */ /* 0x000fe40000011603 */
.L_x_2411:
[----:B------:R-:W-:Y:S05]  /*12ca0*/  BSYNC B0 ;  /* 0x0000000000007941 */ /* 0x000fea0003800000 */
.L_x_2409:
[----:B------:R-:W-:-:S05]  /*12cb0*/  IMAD R0, R0, c[0x0][0x32c], RZ ;  /* 0x0000cb0000007a24 */ /* 0x000fca00078e02ff */
[----:B------:R-:W-:-:S04]  /*12cc0*/  IMNMX R2, R2, R0, !PT ;  /* 0x0000000002027217 */ /* 0x000fc80007800200 */
.L_x_2408:
[----:B------:R-:W-:-:S05]  /*12cd0*/  IADD3 R2, R2, 0x2f, RZ ;  /* 0x0000002f02027810 */ /* 0x000fca0007ffe0ff */
[----:B------:R-:W-:-:S05]  /*12ce0*/  IMAD.HI R2, R2, 0x2aaaaaab, RZ ;  /* 0x2aaaaaab02027827 */ /* 0x000fca00078e02ff */
[----:B------:R-:W-:-:S04]  /*12cf0*/  SHF.R.U32.HI R217, RZ, 0x1f, R2 ;  /* 0x0000001fffd97819 */ /* 0x000fc80000011602 */
[----:B------:R-:W-:-:S04]  /*12d00*/  LEA.HI.SX32 R217, R2, R217, 0x1d ;  /* 0x000000d902d97211 */ /* 0x000fc800078feaff */
[----:B------:R-:W-:-:S04]  /*12d10*/  IMNMX R217, R246, R217, !PT ;  /* 0x000000d9f6d97217 */ /* 0x000fc80007800200 */
[----:B------:R-:W-:-:S13]  /*12d20*/  ISETP.GE.AND P0, PT, R225, R217, PT ;  /* 0x000000d9e100720c */ /* 0x000fda0003f06270 */
[----:B------:R-:W-:Y:S05]  /*12d30*/  @!P0 BRA `(.L_x_2412) ;  /* 0x00002ee000008947 */ /* 0x000fea0003800000 */
.L_x_2425:
[----:B------:R-:W-:Y:S04]  /*12d40*/  DEPBAR.LE SB0, 0x0 ;  /* 0x000080000000791a */ /* 0x000fe80000000000 */
[----:B------:R-:W-:Y:S01]  /*12d50*/  WARPSYNC 0xffffffff ;  /* 0xffffffff00007948 */ /* 0x000fe20003800000 */
[----:B------:R-:W-:Y:S01]  /*12d60*/  BAR.SYNC.DEFER_BLOCKING 0x0 ;  /* 0x0000000000007b1d */ /* 0x000fe20000010000 */
[----:B------:R-:W-:Y:S02]  /*12d70*/  ISETP.GT.AND P0, PT, R246, R225, PT ;  /* 0x000000e1f600720c */ /* 0x000fe40003f04270 */
[----:B------:R-:W-:Y:S03]  /*12d80*/  MOV R4, R13 ;  /* 0x0000000d00047202 */ /* 0x000fe60000000f00 */
        /* <DEDUP_REMOVED lines=26> */
.L_x_2541:
[----:B------:R-:W-:-:S05]  /*12f30*/  BRA.DIV ~URZ, `(.L_x_2416) ;  /* 0x0000d7f27f007947 */ /* 0x000fca000b800000 */
[----:B------:R4:W3:Y:S02]  /*12f40*/  SHFL.IDX PT, R0, R10, RZ, 0x181f ;  /* 0x00181fff0a007589 */ /* 0x0008e400000e0000 */
.L_x_2542:
[----:B------:R-:W-:Y:S01]  /*12f50*/  SHF.R.S32.HI R2, RZ, 0x1f, R215 ;  /* 0x0000001fff027819 */ /* 0x000fe200000114d7 */
[C---:B------:R-:W-:Y:S01]  /*12f60*/  IMAD.SHL.U32 R22, R215.reuse, 0x2, RZ ;  /* 0x00000002d7167824 */ /* 0x040fe200078e00ff */
[C---:B------:R-:W-:Y:S01]  /*12f70*/  ISETP.GE.AND P3, PT, R215.reuse, c[0x0][0x1d4], PT ;  /* 0x00007500d7007a0c */ /* 0x040fe20003f66270 */
[----:B------:R-:W-:Y:S01]  /*12f80*/  IMAD.SHL.U32 R20, R232, 0x2, RZ ;  /* 0x00000002e8147824 */ /* 0x000fe200078e00ff */
[C---:B------:R-:W-:Y:S02]  /*12f90*/  SHF.L.U64.HI R21, R215.reuse, 0x1, R2 ;  /* 0x00000001d7157819 */ /* 0x040fe40000010202 */
        /* <DEDUP_REMOVED lines=12> */
[----:B------:R-:W-:Y:S02]  /*13060*/  IADD3 R23, R215, 0xc0, RZ ;  /* 0x000000c0d7177810 */ /* 0x000fe40007ffe0ff */
[----:B------:R-:W-:Y:S02]  /*13070*/  SHF.L.U64.HI R28, R230, 0x1, R242 ;  /* 0x00000001e61c7819 */ /* 0x000fe400000102f2 */
[----:B------:R-:W-:Y:S02]  /*13080*/  LOP3.LUT P1, RZ, R213, 0x800, RZ, 0xc0, !PT ;  /* 0x00000800d5ff7812 */ /* 0x000fe4000782c0ff */
[----:B---3--:R-:W-:Y:S05]  /*13090*/  IADD3 R2, P0, R0, R20, RZ ;  /* 0x0000001400027210 */ /* 0x008fea0007f1e0ff */
[----:B------:R-:W-:Y:S05]  /*130a0*/  IMAD.X R3, R8, 0x1, R30, P0 ;  /* 0x0000000108037824 */ /* 0x000fea00000e061e */
[----:B------:R3:W-:Y:S01]  /*130b0*/  LDGSTS.E.BYPASS.LTC128B.128 [R214+0x5880], [R2.64], !P2 ;  /* 0x0588000002d67fae */ /* 0x0007e2000d101d4a */
[----:B------:R-:W-:Y:S01]  /*130c0*/  ISETP.GE.AND P2, PT, R14, c[0x0][0x1d4], PT ;  /* 0x000075000e007a0c */ /* 0x000fe20003f46270 */
[----:B------:R-:W-:Y:S01]  /*130d0*/  IMAD.SHL.U32 R14, R230, 0x2, RZ ;  /* 0x00000002e60e7824 */ /* 0x000fe200078e00ff */
[----:B---3--:R-:W-:Y:S05]  /*130e0*/  IADD3 R2, P0, R0, R11, RZ ;  /* 0x0000000b00027210 */ /* 0x008fea0007f1e0ff */
[----:B------:R-:W-:Y:S06]  /*130f0*/  IMAD.X R3, R8, 0x1, R29, P0 ;  /* 0x0000000108037824 */ /* 0x000fec00000e061d */
        /* <DEDUP_REMOVED lines=9> */
.L_x_2543:
        /* <DEDUP_REMOVED lines=8> */
[----:B---3--:R-:W-:Y:S01]  /*13210*/  IADD3 R9, R215, 0xc0, RZ ;  /* 0x000000c0d7097810 */ /* 0x008fe20007ffe0ff */
[----:B------:R-:W-:Y:S01]  /*13220*/  IMAD.X R21, R8, 0x1, R30, P0 ;  /* 0x0000000108157824 */ /* 0x000fe200000e061e */
[----:B------:R-:W-:Y:S01]  /*13230*/  IADD3 R10, P0, R0, R11, RZ ;  /* 0x0000000b000a7210 */ /* 0x000fe20007f1e0ff */
        /* <DEDUP_REMOVED lines=11> */
.L_x_2414:
[----:B------:R-:W-:Y:S05]  /*132f0*/  BSYNC B0 ;  /* 0x0000000000007941 */ /* 0x000fea0003800000 */
.L_x_2413:
        /* <DEDUP_REMOVED lines=184> */
[----:B------:R1:W2:Y:S04]  /*13e80*/  @!P1 LDG.E R224, [R172.64] ;  /* 0x0000000aace09981 */ /* 0x0002a8000c1e1900 */
[----:B------:R-:W-:Y:S04]  /*13e90*/  IMAD R0, R0, c[0x0][0x1e0], RZ ;  /* 0x0000780000007a24 */ /* 0x000fe800078e02ff */
[----:B------:R-:W-:Y:S04]  /*13ea0*/  IMAD R0, R226, c[0x0][0x1e4], R0 ;  /* 0x00007900e2007a24 */ /* 0x000fe800078e0200 */
[----:B------:R-:W-:Y:S01]  /*13eb0*/  IMAD.IADD R3, R3, 0x1, R0 ;  /* 0x0000000103037824 */ /* 0x000fe200078e0200 */
[----:B-1----:R-:W-:Y:S02]  /*13ec0*/  IADD3 R172, -R241, 0x30, RZ ;  /* 0x00000030f1ac7810 */ /* 0x002fe40007ffe1ff */
[----:B--2---:R-:W-:Y:S01]  /*13ed0*/  SHF.R.S32.HI R0, RZ, 0x1f, R224 ;  /* 0x0000001fff007819 */ /* 0x004fe200000114e0 */
[----:B------:R-:W-:Y:S04]  /*13ee0*/  IMAD.WIDE.U32 R2, R224, c[0x0][0x1f0], R2 ;  /* 0x00007c00e0027a25 */ /* 0x000fe800078e0002 */
[----:B------:R-:W-:Y:S01]  /*13ef0*/  IMAD R173, R0, c[0x0][0x1f0], RZ ;  /* 0x00007c0000ad7a24 */ /* 0x000fe200078e02ff */
[----:B-----5:R-:W-:Y:S03]  /*13f00*/  IADD3 R0, P0, R218, R2, RZ ;  /* 0x00000002da007210 */ /* 0x020fe60007f1e0ff */
[----:B------:R-:W-:Y:S05]  /*13f10*/  IMAD R173, R224, c[0x0][0x1f4], R173 ;  /* 0x00007d00e0ad7a24 */ /* 0x000fea00078e02ad */
[----:B------:R-:W-:Y:S02]  /*13f20*/  IADD3.X R173, R216, R3, R173, P0, !PT ;  /* 0x00000003d8ad7210 */ /* 0x000fe400007fe4ad */
[C---:B------:R-:W-:Y:S04]  /*13f30*/  LEA R176, P0, R0.reuse, c[0x0][0x1c8], 0x1 ;  /* 0x0000720000b07a11 */ /* 0x040fe800078008ff */
[----:B------:R-:W-:Y:S02]  /*13f40*/  LEA.HI.X R173, R0, c[0x0][0x1cc], R173, 0x1, P0 ;  /* 0x0000730000ad7a11 */ /* 0x000fe400000f0cad */
[----:B------:R-:W-:Y:S01]  /*13f50*/  ISETP.GE.AND P0, PT, R172, 0x1, PT ;  /* 0x00000001ac00780c */ /* 0x000fe20003f06270 */
[----:B------:R-:W-:-:S10]  /*13f60*/  BRA.DIV ~URZ, `(.L_x_2420) ;  /* 0x0000c9027f007947 */ /* 0x000fd4000b800000 */
[----:B------:R1:W2:Y:S02]  /*13f70*/  SHFL.IDX PT, R14, R173, RZ, 0x181f ;  /* 0x00181fffad0e7589 */ /* 0x0002a400000e0000 */
.L_x_2544:
[----:B------:R-:W-:-:S05]  /*13f80*/  BRA.DIV ~URZ, `(.L_x_2421) ;  /* 0x0000c9527f007947 */ /* 0x000fca000b800000 */
[----:B------:R3:W4:Y:S02]  /*13f90*/  SHFL.IDX PT, R0, R176, RZ, 0x181f ;  /* 0x00181fffb0007589 */ /* 0x00072400000e0000 */
.L_x_2545:
[C---:B------:R-:W-:Y:S02]  /*13fa0*/  IADD3 R2, R215.reuse, 0x40, RZ ;  /* 0x00000040d7027810 */ /* 0x040fe40007ffe0ff */
[C---:B------:R-:W-:Y:S02]  /*13fb0*/  ISETP.GE.AND P3, PT, R215.reuse, c[0x0][0x1d4], PT ;  /* 0x00007500d7007a0c */ /* 0x040fe40003f66270 */
[----:B------:R-:W-:Y:S02]  /*13fc0*/  SHF.R.S32.HI R3, RZ, 0x1f, R215 ;  /* 0x0000001fff037819 */ /* 0x000fe400000114d7 */
[C---:B----4-:R-:W-:Y:S02]  /*13fd0*/  @P0 LEA R174, P1, R215.reuse, R0, 0x1 ;  /* 0x00000000d7ae0211 */ /* 0x050fe400078208ff */
[----:B------:R-:W-:Y:S02]  /*13fe0*/  ISETP.GE.AND P2, PT, R2, c[0x0][0x1d4], PT ;  /* 0x0000750002007a0c */ /* 0x000fe40003f46270 */
[C---:B--2---:R-:W-:Y:S02]  /*13ff0*/  @P0 LEA.HI.X R175, R215.reuse, R14, R3, 0x1, P1 ;  /* 0x0000000ed7af0211 */ /* 0x044fe400008f0c03 */
[C---:B------:R-:W-:Y:S02]  /*14000*/  @P0 LEA R2, P1, R232.reuse, R0, 0x1 ;  /* 0x00000000e8020211 */ /* 0x040fe400078208ff */
[C---:B------:R-:W-:Y:S01]  /*14010*/  IADD3 R178, R215.reuse, 0x80, RZ ;  /* 0x00000080d7b27810 */ /* 0x040fe20007ffe0ff */
        /* <DEDUP_REMOVED lines=19> */
.L_x_2546:
[C---:B--2---:R-:W-:Y:S02]  /*14150*/  IADD3 R2, R215.reuse, 0x40, RZ ;  /* 0x00000040d7027810 */ /* 0x044fe40007ffe0ff */
[C---:B------:R-:W-:Y:S02]  /*14160*/  ISETP.GE.AND P3, PT, R215.reuse, c[0x0][0x1d4], PT ;  /* 0x00007500d7007a0c */ /* 0x040fe40003f66270 */
[----:B------:R-:W-:Y:S02]  /*14170*/  SHF.R.S32.HI R3, RZ, 0x1f, R215 ;  /* 0x0000001fff037819 */ /* 0x000fe400000114d7 */
[C---:B------:R-:W-:Y:S02]  /*14180*/  @P0 LEA R172, P1, R215.reuse, R0, 0x1 ;  /* 0x00000000d7ac0211 */ /* 0x040fe400078208ff */
[----:B------:R-:W-:Y:S02]  /*14190*/  ISETP.GE.AND P2, PT, R2, c[0x0][0x1d4], PT ;  /* 0x0000750002007a0c */ /* 0x000fe40003f46270 */
[C---:B-1--4-:R-:W-:Y:S02]  /*141a0*/  @P0 LEA.HI.X R173, R215.reuse, R14, R3, 0x1, P1 ;  /* 0x0000000ed7ad0211 */ /* 0x052fe400008f0c03 */
        /* <DEDUP_REMOVED lines=17> */
.L_x_2419:
[----:B------:R-:W-:Y:S05]  /*142c0*/  BSYNC B0 ;  /* 0x0000000000007941 */ /* 0x000fea0003800000 */
.L_x_2418:
        /* <DEDUP_REMOVED lines=27> */
.L_x_2547:
[----:B-12---:R-:W-:Y:S01]  /*14480*/  FMNMX.FTZ R0, R0, R2, !PT ;  /* 0x0000000200007209 */ /* 0x006fe20007810000 */
[----:B------:R-:W-:-:S05]  /*14490*/  BRA.DIV ~URZ, `(.L_x_2424) ;  /* 0x0000c5d27f007947 */ /* 0x000fca000b800000 */
[----:B------:R-:W1:Y:S02]  /*144a0*/  SHFL.BFLY PT, R13, R0, 0x1, 0x1f ;  /* 0x0c201f00000d7f89 */ /* 0x000e6400000e0000 */
[----:B-1----:R-:W-:Y:S02]  /*144b0*/  FMNMX.FTZ R13, R0, R13, !PT ;  /* 0x0000000d000d7209 */ /* 0x002fe40007810000 */
[----:B------:R-:W1:Y:S02]  /*144c0*/  SHFL.BFLY PT, R0, R14, 0x2, 0x1f ;  /* 0x0c401f000e007f89 */ /* 0x000e6400000e0000 */
[----:B-1----:R-:W-:Y:S05]  /*144d0*/  FMNMX.FTZ R0, R14, R0, !PT ;  /* 0x000000000e007209 */ /* 0x002fea0007810000 */
[----:B------:R1:W2:Y:S02]  /*144e0*/  SHFL.BFLY PT, R2, R0, 0x1, 0x1f ;  /* 0x0c201f0000027f89 */ /* 0x0002a400000e0000 */
.L_x_2548:
[----:B--2---:R-:W-:Y:S01]  /*144f0*/  FMNMX.FTZ R3, R2, R0, !PT ;  /* 0x0000000002037209 */ /* 0x004fe20007810000 */
[C---:B-1----:R-:W-:Y:S01]  /*14500*/  FADD.FTZ R0, -R13.reuse, R4 ;  /* 0x000000040d007221 */ /* 0x042fe20000010100 */
        /* <DEDUP_REMOVED lines=18> */
[----:B------:R-:W2:Y:S01]  /*14630*/  MUFU.EX2 R9, R9 ;  /* 0x0000000900097308 */ /* 0x000ea20000000800 */
[----:B------:R-:W-:Y:S04]  /*14640*/  FMUL.FTZ R4, R3, c[0x0][0x2d0] ;  /* 0x0000b40003047a20 */ /* 0x000fe80000410000 */
        /* <DEDUP_REMOVED lines=12> */
[--C-:B---3--:R-:W-:Y:S02]  /*14710*/  FFMA.FTZ R176, R23, c[0x0][0x2d0], -R4.reuse ;  /* 0x0000b40017b07a23 */ /* 0x108fe40000010804 */
[----:B------:R-:W-:Y:S03]  /*14720*/  FFMA.FTZ R4, R35, c[0x0][0x2d0], -R4 ;  /* 0x0000b40023047a23 */ /* 0x000fe60000010804 */
[----:B------:R-:W-:Y:S10]  /*14730*/  MUFU.EX2 R216, R173 ;  /* 0x000000ad00d87308 */ /* 0x000ff40000000800 */
[----:B------:R-:W-:Y:S10]  /*14740*/  MUFU.EX2 R178, R178 ;  /* 0x000000b200b27308 */ /* 0x000ff40000000800 */
[----:B------:R-:W-:Y:S10]  /*14750*/  MUFU.EX2 R179, R179 ;  /* 0x000000b300b37308 */ /* 0x000ff40000000800 */
[----:B------:R-:W-:Y:S01]  /*14760*/  MUFU.EX2 R4, R4 ;  /* 0x0000000400047308 */ /* 0x000fe20000000800 */
[C---:B-1----:R-:W-:Y:S01]  /*14770*/  FFMA.FTZ R0, R2.reuse, R234, R172 ;  /* 0x000000ea02007223 */ /* 0x042fe200000100ac */
[----:B--2---:R-:W-:Y:S01]  /*14780*/  F2FP.PACK_AB R172, R9, R172 ;  /* 0x000000ac09ac723e */ /* 0x004fe200000000ff */
[C---:B------:R-:W-:Y:S01]  /*14790*/  FMUL.FTZ R32, R2.reuse, R148 ;  /* 0x0000009402207220 */ /* 0x040fe20000410000 */
[----:B----4-:R-:W-:Y:S01]  /*147a0*/  F2FP.PACK_AB R174, R17, R16 ;  /* 0x0000001011ae723e */ /* 0x010fe200000000ff */
[----:B------:R-:W-:Y:S02]  /*147b0*/  FADD.FTZ R8, R9, R0 ;  /* 0x0000000009087221 */ /* 0x000fe40000010000 */
[----:B------:R-:W-:Y:S02]  /*147c0*/  FADD.FTZ R0, -R3, R6 ;  /* 0x0000000603007221 */ /* 0x000fe40000010100 */
[----:B------:R-:W-:Y:S02]  /*147d0*/  FMUL.FTZ R33, R2, R149 ;  /* 0x0000009502217220 */ /* 0x000fe40000410000 */
[----:B------:R-:W-:Y:S02]  /*147e0*/  FMUL.FTZ R0, R0, c[0x0][0x2d0] ;  /* 0x0000b40000007a20 */ /* 0x000fe40000410000 */
[----:B------:R-:W-:Y:S02]  /*147f0*/  FADD.FTZ R6, R16, R8 ;  /* 0x0000000810067221 */ /* 0x000fe40000010000 */
[C---:B------:R-:W-:Y:S02]  /*14800*/  FMUL.FTZ R8, R2.reuse, R168 ;  /* 0x000000a802087220 */ /* 0x040fe40000410000 */
[----:B------:R-:W1:Y:S01]  /*14810*/  MUFU.EX2 R0, R0 ;  /* 0x0000000000007308 */ /* 0x000e620000000800 */
[----:B------:R-:W-:Y:S02]  /*14820*/  FADD.FTZ R184, R17, R6 ;  /* 0x0000000611b87221 */ /* 0x000fe40000010000 */
        /* <DEDUP_REMOVED lines=10> */
[----:B------:R-:W3:Y:S01]  /*148d0*/  MUFU.EX2 R161, R14 ;  /* 0x0000000e00a17308 */ /* 0x000ee20000000800 */
[C---:B------:R-:W-:Y:S02]  /*148e0*/  FMUL.FTZ R36, R2.reuse, R36 ;  /* 0x0000002402247220 */ /* 0x040fe40000410000 */
[----:B------:R-:W-:Y:S02]  /*148f0*/  FMUL.FTZ R37, R2, R37 ;  /* 0x0000002502257220 */ /* 0x000fe40000410000 */
[C---:B-1----:R-:W-:Y:S02]  /*14900*/  FMUL.FTZ R34, R0.reuse, R150 ;  /* 0x0000009600227220 */ /* 0x042fe40000410000 */
[C---:B------:R-:W-:Y:S02]  /*14910*/  FMUL.FTZ R35, R0.reuse, R151 ;  /* 0x0000009700237220 */ /* 0x040fe40000410000 */
[----:B------:R-:W1:Y:S01]  /*14920*/  LDSM.16.MT88.4 R148, [R193] ;  /* 0x00000000c194783b */ /* 0x000e620000004200 */
[----:B------:R-:W4:Y:S01]  /*14930*/  MUFU.EX2 R6, R10 ;  /* 0x0000000a00067308 */ /* 0x000f220000000800 */
[C---:B------:R-:W-:Y:S02]  /*14940*/  FMUL.FTZ R18, R0.reuse, R166 ;  /* 0x000000a600127220 */ /* 0x040fe40000410000 */
[C---:B------:R-:W-:Y:S02]  /*14950*/  FMUL.FTZ R19, R0.reuse, R167 ;  /* 0x000000a700137220 */ /* 0x040fe40000410000 */
[C---:B--2---:R-:W-:Y:S02]  /*14960*/  FMUL.FTZ R11, R0.reuse, R171 ;  /* 0x000000ab000b7220 */ /* 0x044fe40000410000 */
[C---:B------:R-:W-:Y:S01]  /*14970*/  FMUL.FTZ R22, R0.reuse, R162 ;  /* 0x000000a200167220 */ /* 0x040fe20000410000 */
[----:B------:R-:W-:Y:S01]  /*14980*/  LDSM.16.MT88.4 R164, [R193+0x1000] ;  /* 0x00100000c1a4783b */ /* 0x000fe20000004200 */
        /* <DEDUP_REMOVED lines=8> */
[----:B------:R-:W-:Y:S01]  /*14a10*/  LDSM.16.MT88.4 R152, [R193+0x800] ;  /* 0x00080000c198783b */ /* 0x000fe20000004200 */
[----:B------:R-:W-:Y:S01]  /*14a20*/  FMUL.FTZ R39, R0, R39 ;  /* 0x0000002700277220 */ /* 0x000fe20000410000 */
[----:B------:R-:W-:Y:S01]  /*14a30*/  MUFU.EX2 R14, R180 ;  /* 0x000000b4000e7308 */ /* 0x000fe20000000800 */
[----:B------:R-:W-:Y:S01]  /*14a40*/  FMUL.FTZ R40, R2, R40 ;  /* 0x0000002802287220 */ /* 0x000fe20000410000 */
[----:B----4-:R-:W-:Y:S01]  /*14a50*/  F2FP.PACK_AB R173, R168, R6 ;  /* 0x00000006a8ad723e */ /* 0x010fe200000000ff */
[----:B------:R-:W-:Y:S02]  /*14a60*/  FMUL.FTZ R10, R0, R170 ;  /* 0x000000aa000a7220 */ /* 0x000fe40000410000 */
[----:B------:R-:W-:Y:S02]  /*14a70*/  FMUL.FTZ R41, R2, R41 ;  /* 0x0000002902297220 */ /* 0x000fe40000410000 */
[C---:B------:R-:W-:Y:S02]  /*14a80*/  FMUL.FTZ R42, R0.reuse, R42 ;  /* 0x0000002a002a7220 */ /* 0x040fe40000410000 */
[----:B------:R-:W-:Y:S01]  /*14a90*/  FMUL.FTZ R43, R0, R43 ;  /* 0x0000002b002b7220 */ /* 0x000fe20000410000 */
[----:B------:R-:W-:Y:S01]  /*14aa0*/  MUFU.EX2 R180, R177 ;  /* 0x000000b100b47308 */ /* 0x000fe20000000800 */
[C---:B------:R-:W-:Y:S02]  /*14ab0*/  FMUL.FTZ R44, R2.reuse, R44 ;  /* 0x0000002c022c7220 */ /* 0x040fe40000410000 */
[----:B------:R-:W-:Y:S02]  /*14ac0*/  FMUL.FTZ R45, R2, R45 ;  /* 0x0000002d022d7220 */ /* 0x000fe40000410000 */
[C---:B------:R-:W-:Y:S01]  /*14ad0*/  FMUL.FTZ R46, R0.reuse, R46 ;  /* 0x0000002e002e7220 */ /* 0x040fe20000410000 */
[C---:B-1----:R-:W-:Y:S04]  /*14ae0*/  HMMA.16816.F32 R8, R172.reuse, R148, R8 ;  /* 0x00000094ac08723c */ /* 0x042fe80000001808 */
[----:B------:R-:W-:Y:S01]  /*14af0*/  MUFU.EX2 R181, R176 ;  /* 0x000000b000b57308 */ /* 0x000fe20000000800 */
[----:B------:R-:W-:Y:S02]  /*14b00*/  FMUL.FTZ R47, R0, R47 ;  /* 0x0000002f002f7220 */ /* 0x000fe40000410000 */
[C---:B------:R-:W-:Y:S01]  /*14b10*/  FMUL.FTZ R48, R2.reuse, R48 ;  /* 0x0000003002307220 */ /* 0x040fe20000410000 */
[C---:B------:R-:W-:Y:S01]  /*14b20*/  HMMA.16816.F32 R16, R172.reuse, R150, R16 ;  /* 0x00000096ac10723c */ /* 0x040fe20000001810 */
[----:B------:R-:W1:Y:S03]  /*14b30*/  LDSM.16.MT88.4 R148, [R194] ;  /* 0x00000000c294783b */ /* 0x000e660000004200 */
[----:B------:R-:W-:Y:S02]  /*14b40*/  FMUL.FTZ R49, R2, R49 ;  /* 0x0000003102317220 */ /* 0x000fe40000410000 */
[----:B------:R-:W-:Y:S01]  /*14b50*/  MUFU.EX2 R176, R186 ;  /* 0x000000ba00b07308 */ /* 0x000fe20000000800 */
[C---:B------:R-:W-:Y:S02]  /*14b60*/  FMUL.FTZ R50, R0.reuse, R50 ;  /* 0x0000003200327220 */ /* 0x040fe40000410000 */
[----:B------:R-:W-:Y:S03]  /*14b70*/  FMUL.FTZ R51, R0, R51 ;  /* 0x0000003300337220 */ /* 0x000fe60000410000 */
[C---:B------:R-:W-:Y:S02]  /*14b80*/  FMUL.FTZ R52, R2.reuse, R52 ;  /* 0x0000003402347220 */ /* 0x040fe40000410000 */
[----:B------:R-:W-:Y:S02]  /*14b90*/  FMUL.FTZ R53, R2, R53 ;  /* 0x0000003502357220 */ /* 0x000fe40000410000 */
        /* <DEDUP_REMOVED lines=88> */
[C---:B------:R-:W-:Y:S02]  /*15120*/  FMUL.FTZ R131, R0.reuse, R131 ;  /* 0x0000008300837220 */ /* 0x040fe40000410000 */
[----:B------:R-:W-:Y:S01]  /*15130*/  FFMA.FTZ R160, R0, R233, R6 ;  /* 0x000000e900a07223 */ /* 0x000fe20000010006 */
[C---:B------:R-:W-:Y:S01]  /*15140*/  HMMA.16816.F32 R48, R172.reuse, R150, R48 ;  /* 0x00000096ac30723c */ /* 0x040fe20000001830 */
[----:B------:R-:W1:Y:S01]  /*15150*/  LDSM.16.MT88.4 R148, [R194+0x1800] ;  /* 0x00180000c294783b */ /* 0x000e620000004200 */
[----:B------:R-:W2:Y:S02]  /*15160*/  MUFU.EX2 R6, R183 ;  /* 0x000000b700067308 */ /* 0x000ea40000000800 */
[C---:B------:R-:W-:Y:S02]  /*15170*/  FMUL.FTZ R132, R2.reuse, R132 ;  /* 0x0000008402847220 */ /* 0x040fe40000410000 */
[C---:B------:R-:W-:Y:S02]  /*15180*/  FMUL.FTZ R133, R2.reuse, R133 ;  /* 0x0000008502857220 */ /* 0x040fe40000410000 */
[C---:B------:R-:W-:Y:S04]  /*15190*/  FMUL.FTZ R136, R2.reuse, R136 ;  /* 0x0000008802887220 */ /* 0x040fe80000410000 */
[----:B------:R-:W-:Y:S02]  /*151a0*/  FMUL.FTZ R137, R2, R137 ;  /* 0x0000008902897220 */ /* 0x000fe40000410000 */
[----:B------:R-:W3:Y:S01]  /*151b0*/  MUFU.EX2 R2, R182 ;  /* 0x000000b600027308 */ /* 0x000ee20000000800 */
[C---:B------:R-:W-:Y:S02]  /*151c0*/  FMUL.FTZ R134, R0.reuse, R134 ;  /* 0x0000008600867220 */ /* 0x040fe40000410000 */
[C---:B------:R-:W-:Y:S02]  /*151d0*/  FMUL.FTZ R135, R0.reuse, R135 ;  /* 0x0000008700877220 */ /* 0x040fe40000410000 */
[C---:B------:R-:W-:Y:S02]  /*151e0*/  FMUL.FTZ R138, R0.reuse, R138 ;  /* 0x0000008a008a7220 */ /* 0x040fe40000410000 */
[----:B------:R-:W-:Y:S02]  /*151f0*/  FMUL.FTZ R139, R0, R139 ;  /* 0x0000008b008b7220 */ /* 0x000fe40000410000 */
[----:B--2---:R-:W-:Y:S04]  /*15200*/  FADD.FTZ R0, R6, R184 ;  /* 0x000000b806007221 */ /* 0x004fe80000010000 */
[----:B---3--:R-:W-:Y:S01]  /*15210*/  FADD.FTZ R0, R2, R0 ;  /* 0x0000000002007221 */ /* 0x008fe20000010000 */
[C---:B-1----:R-:W-:Y:S03]  /*15220*/  HMMA.16816.F32 R52, R172.reuse, R148, R52 ;  /* 0x00000094ac34723c */ /* 0x042fe60000001834 */
[----:B------:R-:W-:Y:S04]  /*15230*/  FADD.FTZ R0, R156, R0 ;  /* 0x000000009c007221 */ /* 0x000fe80000010000 */
[----:B------:R-:W-:Y:S01]  /*15240*/  FADD.FTZ R0, R14, R0 ;  /* 0x000000000e007221 */ /* 0x000fe20000010000 */
        /* <DEDUP_REMOVED lines=35> */
[----:B------:R-:W2:Y:S02]  /*15480*/  LDSM.16.MT88.4 R156, [R194+0x800] ;  /* 0x00080000c29c783b */ /* 0x000ea40000004200 */
[----:B------:R-:W3:Y:S01]  /*15490*/  MUFU.EX2 R172, R190 ;  /* 0x000000be00ac7308 */ /* 0x000ee20000000800 */
[----:B------:R-:W-:Y:S02]  /*154a0*/  F2FP.PACK_AB R151, R179, R178 ;  /* 0x000000b2b397723e */ /* 0x000fe400000000ff */
[----:B------:R-:W-:Y:S05]  /*154b0*/  F2FP.PACK_AB R173, R177, R176 ;  /* 0x000000b0b1ad723e */ /* 0x000fea00000000ff */
[C---:B------:R-:W-:Y:S02]  /*154c0*/  HMMA.16816.F32 R8, R148.reuse, R152, R8 ;  /* 0x000000989408723c */ /* 0x040fe40000001808 */
[----:B------:R-:W4:Y:S03]  /*154d0*/  MUFU.EX2 R6, R189 ;  /* 0x000000bd00067308 */ /* 0x000f260000000800 */
[----:B-1----:R-:W-:Y:S03]  /*154e0*/  FADD.FTZ R0, R2, R0 ;  /* 0x0000000002007221 */ /* 0x002fe60000010000 */
[C---:B------:R-:W-:Y:S01]  /*154f0*/  HMMA.16816.F32 R16, R148.reuse, R154, R16 ;  /* 0x0000009a9410723c */ /* 0x040fe20000001810 */
[----:B------:R-:W1:Y:S03]  /*15500*/  LDSM.16.MT88.4 R152, [R196+0x800] ;  /* 0x00080000c498783b */ /* 0x000e660000004200 */
[----:B------:R-:W5:Y:S01]  /*15510*/  MUFU.EX2 R174, R188 ;  /* 0x000000bc00ae7308 */ /* 0x000f620000000800 */
[C---:B---3--:R-:W-:Y:S01]  /*15520*/  FADD.FTZ R0, R172.reuse, R0 ;  /* 0x00000000ac007221 */ /* 0x048fe20000010000 */
[----:B------:R-:W-:Y:S01]  /*15530*/  F2FP.PACK_AB R172, R172, R2 ;  /* 0x00000002acac723e */ /* 0x000fe200000000ff */
[----:B------:R-:W-:Y:S07]  /*15540*/  FADD.FTZ R2, R168, R160 ;  /* 0x000000a0a8027221 */ /* 0x000fee0000010000 */
[----:B------:R-:W3:Y:S01]  /*15550*/  MUFU.EX2 R14, R187 ;  /* 0x000000bb000e7308 */ /* 0x000ee20000000800 */
[----:B----4-:R-:W-:Y:S01]  /*15560*/  FADD.FTZ R0, R6, R0 ;  /* 0x0000000006007221 */ /* 0x010fe20000010000 */
[C---:B--2---:R-:W-:Y:S03]  /*15570*/  HMMA.16816.F32 R20, R148.reuse, R156, R20 ;  /* 0x0000009c9414723c */ /* 0x044fe60000001814 */
[C---:B-----5:R-:W-:Y:S01]  /*15580*/  FADD.FTZ R234, R174.reuse, R0 ;  /* 0x00000000aeea7221 */ /* 0x060fe20000010000 */
[----:B------:R-:W-:Y:S04]  /*15590*/  F2FP.PACK_AB R174, R174, R6 ;  /* 0x00000006aeae723e */ /* 0x000fe800000000ff */
[C---:B------:R-:W-:Y:S01]  /*155a0*/  HMMA.16816.F32 R24, R148.reuse, R158, R24 ;  /* 0x0000009e9418723c */ /* 0x040fe20000001818 */
[----:B------:R-:W2:Y:S03]  /*155b0*/  LDSM.16.MT88.4 R156, [R195+0x800] ;  /* 0x00080000c39c783b */ /* 0x000ea60000004200 */
[----:B------:R-:W-:Y:S01]  /*155c0*/  FADD.FTZ R0, R161, R2 ;  /* 0x00000002a1007221 */ /* 0x000fe20000010000 */
[----:B------:R-:W-:Y:S02]  /*155d0*/  MOV R6, R3 ;  /* 0x0000000300067202 */ /* 0x000fe40000000f00 */
[----:B---3--:R-:W-:Y:S01]  /*155e0*/  F2FP.PACK_AB R175, R4, R14 ;  /* 0x0000000e04af723e */ /* 0x008fe200000000ff */
[----:B------:R-:W-:Y:S01]  /*155f0*/  FADD.FTZ R0, R216, R0 ;  /* 0x00000000d8007221 */ /* 0x000fe20000010000 */
[C---:B-1----:R-:W-:Y:S03]  /*15600*/  HMMA.16816.F32 R28, R148.reuse, R152, R28 ;  /* 0x00000098941c723c */ /* 0x042fe6000000181c */
[----:B------:R-:W-:Y:S04]  /*15610*/  FADD.FTZ R0, R180, R0 ;  /* 0x00000000b4007221 */ /* 0x000fe80000010000 */
[----:B------:R-:W-:Y:S01]  /*15620*/  FADD.FTZ R0, R181, R0 ;  /* 0x00000000b5007221 */ /* 0x000fe20000010000 */
[C---:B------:R-:W-:Y:S01]  /*15630*/  HMMA.16816.F32 R32, R148.reuse, R154, R32 ;  /* 0x0000009a9420723c */ /* 0x040fe20000001820 */
[----:B------:R-:W1:Y:S03]  /*15640*/  LDSM.16.MT88.4 R152, [R193+0x2000] ;  /* 0x00200000c198783b */ /* 0x000e660000004200 */
[----:B------:R-:W-:Y:S04]  /*15650*/  FADD.FTZ R0, R178, R0 ;  /* 0x00000000b2007221 */ /* 0x000fe80000010000 */
[----:B------:R-:W-:Y:S04]  /*15660*/  FADD.FTZ R0, R179, R0 ;  /* 0x00000000b3007221 */ /* 0x000fe80000010000 */
[----:B------:R-:W-:Y:S04]  /*15670*/  FADD.FTZ R0, R176, R0 ;  /* 0x00000000b0007221 */ /* 0x000fe80000010000 */
[----:B------:R-:W-:Y:S04]  /*15680*/  FADD.FTZ R0, R177, R0 ;  /* 0x00000000b1007221 */ /* 0x000fe80000010000 */
[----:B------:R-:W-:Y:S01]  /*15690*/  FADD.FTZ R0, R14, R0 ;  /* 0x000000000e007221 */ /* 0x000fe20000010000 */
[C---:B--2---:R-:W-:Y:S03]  /*156a0*/  HMMA.16816.F32 R36, R148.reuse, R156, R36 ;  /* 0x0000009c9424723c */ /* 0x044fe60000001824 */
[----:B------:R-:W-:Y:S01]  /*156b0*/  FADD.FTZ R233, R4, R0 ;  /* 0x0000000004e97221 */ /* 0x000fe20000010000 */
[----:B------:R-:W-:Y:S04]  /*156c0*/  IADD3 R0, R225, -0x1, RZ ;  /* 0xffffffffe1007810 */ /* 0x000fe80007ffe0ff */
[C---:B------:R-:W-:Y:S01]  /*156d0*/  HMMA.16816.F32 R40, R148.reuse, R158, R40 ;  /* 0x0000009e9428723c */ /* 0x040fe20000001828 */
[----:B------:R-:W2:Y:S03]  /*156e0*/  LDSM.16.MT88.4 R156, [R194+0x2000] ;  /* 0x00200000c29c783b */ /* 0x000ea60000004200 */
[----:B------:R-:W-:Y:S04]  /*156f0*/  MOV R225, R0 ;  /* 0x0000000000e17202 */ /* 0x000fe80000000f00 */
        /* <DEDUP_REMOVED lines=82> */
.L_x_2412:
[----:B------:R-:W-:-:S13]  /*15c20*/  ISETP.GE.AND P0, PT, R225, R246, PT ;  /* 0x000000f6e100720c */ /* 0x000fda0003f06270 */
[----:B------:R-:W-:Y:S05]  /*15c30*/  @!P0 BRA `(.L_x_2426) ;  /* 0x00003aa000008947 */ /* 0x000fea0003800000 */
[----:B------:R-:W-:Y:S01]  /*15c40*/  IMAD.MOV.U32 R14, RZ, RZ, R6 ;  /* 0x000000ffff0e7224 */ /* 0x000fe200078e0006 */
[----:B------:R-:W-:Y:S02]  /*15c50*/  MOV R4, R13 ;  /* 0x0000000d00047202 */ /* 0x000fe40000000f00 */
[----:B------:R-:W-:Y:S02]  /*15c60*/  IADD3 R227, -R241, 0x30, RZ ;  /* 0x00000030f1e37810 */ /* 0x000fe40007ffe1ff */
.L_x_2448:
[----:B------:R-:W2:Y:S01]  /*15c70*/  LDL.64 R8, [R1+0x70] ;  /* 0x0000700001087983 */ /* 0x000ea20000100a00 */
        /* <DEDUP_REMOVED lines=9> */
[C---:B------:R-:W-:Y:S03]  /*15d10*/  IMAD R6, R224.reuse, c[0x0][0x21c], R6 ;  /* 0x00008700e0067a24 */ /* 0x040fe600078e0206 */
[----:B------:R-:W-:Y:S05]  /*15d20*/  IADD3 R3, R3, R0, RZ ;  /* 0x0000000003037210 */ /* 0x000fea0007ffe0ff */
[----:B------:R-:W-:Y:S01]  /*15d30*/  IMAD.WIDE.U32 R2, R224, c[0x0][0x218], R2 ;  /* 0x00008600e0027a25 */ /* 0x000fe200078e0002 */
[----:B------:R1:W3:Y:S04]  /*15d40*/  LDSM.16.M88.4 R32, [R197] ;  /* 0x00000000c520783b */ /* 0x0002e80000000200 */
[----:B------:R1:W4:Y:S04]  /*15d50*/  LDSM.16.M88.4 R16, [R192] ;  /* 0x00000000c010783b */ /* 0x0003280000000200 */
[----:B------:R1:W1:Y:S04]  /*15d60*/  LDSM.16.M88.4 R24, [R192+0x800] ;  /* 0x00080000c018783b */ /* 0x0002680000000200 */
[----:B------:R1:W1:Y:S04]  /*15d70*/  LDSM.16.M88.4 R172, [R192+0x1000] ;  /* 0x00100000c0ac783b */ /* 0x0002680000000200 */
[----:B------:R1:W1:Y:S04]  /*15d80*/  LDSM.16.M88.4 R176, [R198] ;  /* 0x00000000c6b0783b */ /* 0x0002680000000200 */
[----:B------:R1:W1:Y:S04]  /*15d90*/  LDSM.16.M88.4 R180, [R201] ;  /* 0x00000000c9b4783b */ /* 0x0002680000000200 */
[----:B------:R1:W1:Y:S04]  /*15da0*/  LDSM.16.M88.4 R184, [R211] ;  /* 0x00000000d3b8783b */ /* 0x0002680000000200 */
[----:B------:R1:W1:Y:S01]  /*15db0*/  LDSM.16.M88.4 R188, [R212] ;  /* 0x00000000d4bc783b */ /* 0x0002620000000200 */
[----:B--2---:R-:W-:Y:S04]  /*15dc0*/  IADD3 R0, P0, R8, R2, RZ ;  /* 0x0000000208007210 */ /* 0x004fe80007f1e0ff */
[----:B------:R-:W-:Y:S02]  /*15dd0*/  IADD3.X R6, R252, R3, R6, P0, !PT ;  /* 0x00000003fc067210 */ /* 0x000fe400007fe406 */
[C---:B------:R-:W-:Y:S04]  /*15de0*/  LEA R10, P0, R0.reuse, c[0x0][0x1f8], 0x1 ;  /* 0x00007e00000a7a11 */ /* 0x040fe800078008ff */
[----:B------:R-:W-:Y:S01]  /*15df0*/  LEA.HI.X R6, R0, c[0x0][0x1fc], R6, 0x1, P0 ;  /* 0x00007f0000067a11 */ /* 0x000fe200000f0c06 */
[----:B------:R-:W-:-:S06]  /*15e00*/  BRA.DIV ~URZ, `(.L_x_2427) ;  /* 0x0000ad427f007947 */ /* 0x000fcc000b800000 */
[----:B-1-34-:R1:W2:Y:S02]  /*15e10*/  SHFL.IDX PT, R0, R6, RZ, 0x181f ;  /* 0x00181fff06007589 */ /* 0x01a2a400000e0000 */
.L_x_2549:
[----:B------:R-:W-:Y:S01]  /*15e20*/  SHF.R.S32.HI R3, RZ, 0x1f, R215 ;  /* 0x0000001fff037819 */ /* 0x000fe200000114d7 */
[----:B------:R-:W3:Y:S01]  /*15e30*/  SHFL.IDX PT, R2, R10, RZ, 0x181f ;  /* 0x00181fff0a027589 */ /* 0x000ee200000e0000 */
[C---:B------:R-:W-:Y:S01]  /*15e40*/  ISETP.GE.AND P3, PT, R215.reuse, c[0x0][0x1d4], PT ;  /* 0x00007500d7007a0c */ /* 0x040fe20003f66270 */
[C---:B------:R-:W-:Y:S01]  /*15e50*/  IMAD.SHL.U32 R239, R215.reuse, 0x2, RZ ;  /* 0x00000002d7ef7824 */ /* 0x040fe200078e00ff */
[C---:B------:R-:W-:Y:S01]  /*15e60*/  SHF.L.U64.HI R221, R215.reuse, 0x1, R3 ;  /* 0x00000001d7dd7819 */ /* 0x040fe20000010203 */
[C---:B------:R-:W-:Y:S01]  /*15e70*/  IMAD.SHL.U32 R220, R232.reuse, 0x2, RZ ;  /* 0x00000002e8dc7824 */ /* 0x040fe200078e00ff */
[----:B------:R-:W-:Y:S01]  /*15e80*/  IADD3 R3, R215, 0x40, RZ ;  /* 0x00000040d7037810 */ /* 0x000fe20007ffe0ff */
[----:B------:R-:W-:Y:S01]  /*15e90*/  IMAD.SHL.U32 R217, R231, 0x2, RZ ;  /* 0x00000002e7d97824 */ /* 0x000fe200078e00ff */
[----:B------:R-:W-:Y:S01]  /*15ea0*/  SHF.L.U64.HI R222, R232, 0x1, R244 ;  /* 0x00000001e8de7819 */ /* 0x000fe200000102f4 */
[C---:B------:R-:W-:Y:S01]  /*15eb0*/  IMAD.SHL.U32 R216, R230.reuse, 0x2, RZ ;  /* 0x00000002e6d87824 */ /* 0x040fe200078e00ff */
[----:B------:R-:W-:Y:S01]  /*15ec0*/  ISETP.GE.AND P2, PT, R3, c[0x0][0x1d4], PT ;  /* 0x0000750003007a0c */ /* 0x000fe20003f46270 */
[----:B------:R-:W-:Y:S01]  /*15ed0*/  BSSY B0, `(.L_x_2428) ;  /* 0x0000031000007945 */ /* 0x000fe20003800000 */
[----:B------:R-:W-:Y:S02]  /*15ee0*/  IADD3 R3, R215, 0x80, RZ ;  /* 0x00000080d7037810 */ /* 0x000fe40007ffe0ff */
[----:B------:R-:W-:Y:S02]  /*15ef0*/  SHF.L.U64.HI R219, R231, 0x1, R243 ;  /* 0x00000001e7db7819 */ /* 0x000fe400000102f3 */
[----:B------:R-:W-:Y:S02]  /*15f00*/  SHF.L.U64.HI R218, R230, 0x1, R242 ;  /* 0x00000001e6da7819 */ /* 0x000fe400000102f2 */
[----:B------:R-:W-:Y:S02]  /*15f10*/  LOP3.LUT P1, RZ, R213, 0x800, RZ, 0xc0, !PT ;  /* 0x00000800d5ff7812 */ /* 0x000fe4000782c0ff */
[----:B---3--:R-:W-:Y:S05]  /*15f20*/  IADD3 R8, P0, R2, R239, RZ ;  /* 0x000000ef02087210 */ /* 0x008fea0007f1e0ff */
[----:B--2---:R-:W-:Y:S05]  /*15f30*/  IMAD.X R9, R0, 0x1, R221, P0 ;  /* 0x0000000100097824 */ /* 0x004fea00000e06dd */
[----:B------:R-:W-:Y:S01]  /*15f40*/  @!PT LDS RZ, [RZ] ;  /* 0x00000000fffff984 */ /* 0x000fe20000000800 */
[----:B------:R-:W-:Y:S01]  /*15f50*/  @!PT LDS RZ, [RZ] ;  /* 0x00000000fffff984 */ /* 0x000fe20000000800 */
[----:B------:R2:W-:Y:S02]  /*15f60*/  LDGSTS.E.BYPASS.LTC128B.128 [R214+0x4080], [R8.64], !P3 ;  /* 0x0408000008d67fae */ /* 0x0005e4000d901d4a */
[----:B--2---:R-:W-:Y:S05]  /*15f70*/  IADD3 R8, P0, R2, R220, RZ ;  /* 0x000000dc02087210 */ /* 0x004fea0007f1e0ff */
[----:B------:R-:W-:Y:S05]  /*15f80*/  IMAD.X R9, R0, 0x1, R222, P0 ;  /* 0x0000000100097824 */ /* 0x000fea00000e06de */
[----:B------:R2:W-:Y:S01]  /*15f90*/  LDGSTS.E.BYPASS.LTC128B.128 [R214+0x5880], [R8.64], !P2 ;  /* 0x0588000008d67fae */ /* 0x0005e2000d101d4a */
[----:B------:R-:W-:Y:S02]  /*15fa0*/  ISETP.GE.AND P2, PT, R3, c[0x0][0x1d4], PT ;  /* 0x0000750003007a0c */ /* 0x000fe40003f46270 */
[----:B------:R-:W-:Y:S02]  /*15fb0*/  IADD3 R3, R215, 0xc0, RZ ;  /* 0x000000c0d7037810 */ /* 0x000fe40007ffe0ff */
[----:B--2---:R-:W-:Y:S05]  /*15fc0*/  IADD3 R8, P0, R2, R217, RZ ;  /* 0x000000d902087210 */ /* 0x004fea0007f1e0ff */
[----:B------:R-:W-:Y:S01]  /*15fd0*/  IMAD.X R9, R0, 0x1, R219, P0 ;  /* 0x0000000100097824 */ /* 0x000fe200000e06db */
[----:B------:R-:W-:Y:S04]  /*15fe0*/  IADD3 R2, P0, R2, R216, RZ ;  /* 0x000000d802027210 */ /* 0x000fe80007f1e0ff */
[----:B------:R2:W-:Y:S01]  /*15ff0*/  LDGSTS.E.BYPASS.LTC128B.128 [R214+0x7080], [R8.64], !P2 ;  /* 0x0708000008d67fae */ /* 0x0005e2000d101d4a */
[----:B------:R-:W-:Y:S01]  /*16000*/  ISETP.GE.AND P2, PT, R3, c[0x0][0x1d4], PT ;  /* 0x0000750003007a0c */ /* 0x000fe20003f46270 */
[----:B------:R-:W-:Y:S11]  /*16010*/  IMAD.X R3, R0, 0x1, R218, P0 ;  /* 0x0000000100037824 */ /* 0x000ff600000e06da */
[----:B------:R-:W-:Y:S01]  /*16020*/  @!UPT UIADD3 URZ, URZ, URZ, URZ ;  /* 0x0000003f3f3ff290 */ /* 0x000fe2000fffe03f */
[----:B------:R2:W-:Y:S01]  /*16030*/  LDGSTS.E.BYPASS.LTC128B.128 [R214+0x8880], [R2.64], !P2 ;  /* 0x0888000002d67fae */ /* 0x0005e2000d101d4a */
[----:B------:R-:W-:-:S05]  /*16040*/  @P1 BRA `(.L_x_2429) ;  /* 0x0000019000001947 */ /* 0x000fca0003800000 */
[----:B------:R-:W-:-:S05]  /*16050*/  BRA.DIV ~URZ, `(.L_x_2430) ;  /* 0x0000ab627f007947 */ /* 0x000fca000b800000 */
[----:B-1----:R-:W1:Y:S04]  /*16060*/  SHFL.IDX PT, R6, R6, 0x1, 0x181f ;  /* 0x00381f0006067f89 */ /* 0x002e6800000e0000 */
[----:B------:R3:W4:Y:S02]  /*16070*/  SHFL.IDX PT, R0, R10, 0x1, 0x181f ;  /* 0x00381f000a007f89 */ /* 0x00072400000e0000 */
.L_x_2550:
[C---:B--2---:R-:W-:Y:S02]  /*16080*/  IADD3 R2, R215.reuse, 0x40, RZ ;  /* 0x00000040d7027810 */ /* 0x044fe40007ffe0ff */
[C---:B------:R-:W-:Y:S02]  /*16090*/  ISETP.GE.AND P2, PT, R215.reuse, c[0x0][0x1d4], PT ;  /* 0x00007500d7007a0c */ /* 0x040fe40003f46270 */
[----:B----4-:R-:W-:Y:S02]  /*160a0*/  IADD3 R8, P0, R0, R239, RZ ;  /* 0x000000ef00087210 */ /* 0x010fe40007f1e0ff */
[----:B------:R-:W-:Y:S02]  /*160b0*/  ISETP.GE.AND P1, PT, R2, c[0x0][0x1d4], PT ;  /* 0x0000750002007a0c */ /* 0x000fe40003f26270 */
[C---:B------:R-:W-:Y:S01]  /*160c0*/  IADD3 R11, R215.reuse, 0x80, RZ ;  /* 0x00000080d70b7810 */ /* 0x040fe20007ffe0ff */
[----:B-1----:R-:W-:Y:S01]  /*160d0*/  IMAD.X R9, R6, 0x1, R221, P0 ;  /* 0x0000000106097824 */ /* 0x002fe200000e06dd */
[----:B------:R-:W-:Y:S02]  /*160e0*/  IADD3 R2, P0, R0, R220, RZ ;  /* 0x000000dc00027210 */ /* 0x000fe40007f1e0ff */
[----:B---3--:R-:W-:Y:S03]  /*160f0*/  IADD3 R10, R215, 0xc0, RZ ;  /* 0x000000c0d70a7810 */ /* 0x008fe60007ffe0ff */
[----:B------:R-:W-:Y:S01]  /*16100*/  @!PT LDS RZ, [RZ] ;  /* 0x00000000fffff984 */ /* 0x000fe20000000800 */
[----:B------:R-:W-:Y:S01]  /*16110*/  @!PT LDS RZ, [RZ] ;  /* 0x00000000fffff984 */ /* 0x000fe20000000800 */
[----:B------:R-:W-:Y:S01]  /*16120*/  @!PT LDS RZ, [RZ] ;  /* 0x00000000fffff984 */ /* 0x000fe20000000800 */
[----:B------:R1:W-:Y:S01]  /*16130*/  LDGSTS.E.BYPASS.LTC128B.128 [R214+0x5080], [R8.64], !P2 ;  /* 0x0508000008d67fae */ /* 0x0003e2000d101d4a */
[----:B------:R-:W-:Y:S01]  /*16140*/  IMAD.X R3, R6, 0x1, R222, P0 ;  /* 0x0000000106037824 */ /* 0x000fe200000e06de */
[----:B------:R-:W-:Y:S04]  /*16150*/  ISETP.GE.AND P2, PT, R11, c[0x0][0x1d4], PT ;  /* 0x000075000b007a0c */ /* 0x000fe80003f46270 */
[----:B------:R2:W-:Y:S01]  /*16160*/  LDGSTS.E.BYPASS.LTC128B.128 [R214+0x6880], [R2.64], !P1 ;  /* 0x0688000002d67fae */ /* 0x0005e2000c901d4a */
[----:B------:R-:W-:Y:S02]  /*16170*/  ISETP.GE.AND P1, PT, R10, c[0x0][0x1d4], PT ;  /* 0x000075000a007a0c */ /* 0x000fe40003f26270 */
[----:B--2---:R-:W-:Y:S05]  /*16180*/  IADD3 R2, P0, R0, R217, RZ ;  /* 0x000000d900027210 */ /* 0x004fea0007f1e0ff */
[----:B------:R-:W-:Y:S05]  /*16190*/  IMAD.X R3, R6, 0x1, R219, P0 ;  /* 0x0000000106037824 */ /* 0x000fea00000e06db */
[----:B------:R2:W-:Y:S02]  /*161a0*/  LDGSTS.E.BYPASS.LTC128B.128 [R214+0x8080], [R2.64], !P2 ;  /* 0x0808000002d67fae */ /* 0x0005e4000d101d4a */
[----:B--2---:R-:W-:Y:S05]  /*161b0*/  IADD3 R2, P0, R0, R216, RZ ;  /* 0x000000d800027210 */ /* 0x004fea0007f1e0ff */
[----:B------:R-:W-:Y:S05]  /*161c0*/  IMAD.X R3, R6, 0x1, R218, P0 ;  /* 0x0000000106037824 */ /* 0x000fea00000e06da */
[----:B------:R1:W-:Y:S03]  /*161d0*/  LDGSTS.E.BYPASS.LTC128B.128 [R214+0x9880], [R2.64], !P1 ;  /* 0x0988000002d67fae */ /* 0x0003e6000c901d4a */
.L_x_2429:
[----:B------:R-:W-:Y:S05]  /*161e0*/  BSYNC B0 ;  /* 0x0000000000007941 */ /* 0x000fea0003800000 */
.L_x_2428:
[----:B------:R-:W0:Y:S01]  /*161f0*/  LDGDEPBAR ;  /* 0x00000000000079af */ /* 0x000e220000000000 */
[----:B------:R-:W-:Y:S01]  /*16200*/  WARPSYNC 0xffffffff ;  /* 0xffffffff00007948 */ /* 0x000fe20003800000 */
[C---:B-12---:R-:W-:Y:S01]  /*16210*/  HMMA.16816.F32 R8, R32.reuse, R16, RZ ;  /* 0x000000102008723c */ /* 0x046fe200000018ff */
[----:B------:R-:W-:Y:S02]  /*16220*/  BSSY B0, `(.L_x_2431) ;  /* 0x00000f6000007945 */ /* 0x000fe40003800000 */
[----:B------:R-:W-:Y:S05]  /*16230*/  ISETP.GT.AND P0, PT, R225, R246, PT ;  /* 0x000000f6e100720c */ /* 0x000fea0003f04270 */
[C---:B------:R-:W-:Y:S08]  /*16240*/  HMMA.16816.F32 R16, R32.reuse, R18, RZ ;  /* 0x000000122010723c */ /* 0x040ff000000018ff */
[C---:B------:R-:W-:Y:S08]  /*16250*/  HMMA.16816.F32 R20, R32.reuse, R24, RZ ;  /* 0x000000182014723c */ /* 0x040ff000000018ff */
        /* <DEDUP_REMOVED lines=156> */
[----:B------:R-:W3:Y:S01]  /*16c20*/  LDL.64 R190, [R1+0x88] ;  /* 0x0000880001be7983 */ /* 0x000ee20000100a00 */
[----:B------:R-:W-:Y:S05]  /*16c30*/  ISETP.GT.AND P1, PT, R3, 0x2f, PT ;  /* 0x0000002f0300780c */ /* 0x000fea0003f24270 */
        /* <DEDUP_REMOVED lines=29> */
[C---:B------:R-:W-:Y:S04]  /*16e10*/  LEA R174, P0, R0.reuse, c[0x0][0x1c8], 0x1 ;  /* 0x0000720000ae7a11 */ /* 0x040fe800078008ff */
[----:B------:R-:W-:Y:S01]  /*16e20*/  LEA.HI.X R13, R0, c[0x0][0x1cc], R13, 0x1, P0 ;  /* 0x00007300000d7a11 */ /* 0x000fe200000f0c0d */
[----:B------:R-:W-:-:S06]  /*16e30*/  BRA.DIV ~URZ, `(.L_x_2433) ;  /* 0x00009e527f007947 */ /* 0x000fcc000b800000 */
[----:B------:R1:W2:Y:S02]  /*16e40*/  SHFL.IDX PT, R6, R13, RZ, 0x181f ;  /* 0x00181fff0d067589 */ /* 0x0002a400000e0000 */
.L_x_2551:
[----:B------:R-:W-:-:S05]  /*16e50*/  BRA.DIV ~URZ, `(.L_x_2434) ;  /* 0x00009ea27f007947 */ /* 0x000fca000b800000 */
[----:B------:R3:W4:Y:S02]  /*16e60*/  SHFL.IDX PT, R0, R174, RZ, 0x181f ;  /* 0x00181fffae007589 */ /* 0x00072400000e0000 */
.L_x_2552:
[----:B------:R-:W-:Y:S02]  /*16e70*/  ISETP.GE.AND P0, PT, R227, 0x1, PT ;  /* 0x00000001e300780c */ /* 0x000fe40003f06270 */
[C---:B------:R-:W-:Y:S02]  /*16e80*/  IADD3 R2, R215.reuse, 0x40, RZ ;  /* 0x00000040d7027810 */ /* 0x040fe40007ffe0ff */
[C---:B------:R-:W-:Y:S02]  /*16e90*/  ISETP.GE.AND P3, PT, R215.reuse, c[0x0][0x1d4], PT ;  /* 0x00007500d7007a0c */ /* 0x040fe40003f66270 */
[----:B------:R-:W-:Y:S02]  /*16ea0*/  ISETP.GE.AND P2, PT, R2, c[0x0][0x1d4], PT ;  /* 0x0000750002007a0c */ /* 0x000fe40003f46270 */
[C---:B------:R-:W-:Y:S02]  /*16eb0*/  IADD3 R176, R215.reuse, 0x80, RZ ;  /* 0x00000080d7b07810 */ /* 0x040fe40007ffe0ff */
[----:B------:R-:W-:Y:S03]  /*16ec0*/  IADD3 R175, R215, 0xc0, RZ ;  /* 0x000000c0d7af7810 */ /* 0x000fe60007ffe0ff */
[----:B----4-:R-:W-:Y:S05]  /*16ed0*/  @P0 IADD3 R172, P1, R0, R239, RZ ;  /* 0x000000ef00ac0210 */ /* 0x010fea0007f3e0ff */
[----:B--2---:R-:W-:Y:S01]  /*16ee0*/  @P0 IMAD.X R173, R6, 0x1, R221, P1 ;  /* 0x0000000106ad0824 */ /* 0x004fe200008e06dd */
[----:B------:R-:W-:Y:S04]  /*16ef0*/  @P0 IADD3 R2, P1, R0, R220, RZ ;  /* 0x000000dc00020210 */ /* 0x000fe80007f3e0ff */
[----:B------:R-:W-:Y:S01]  /*16f00*/  @!PT LDS RZ, [RZ] ;  /* 0x00000000fffff984 */ /* 0x000fe20000000800 */
[----:B------:R-:W-:Y:S01]  /*16f10*/  @!PT LDS RZ, [RZ] ;  /* 0x00000000fffff984 */ /* 0x000fe20000000800 */
[----:B------:R-:W-:Y:S01]  /*16f20*/  @!PT LDS RZ, [RZ] ;  /* 0x00000000fffff984 */ /* 0x000fe20000000800 */
[----:B------:R2:W-:Y:S01]  /*16f30*/  @P0 LDGSTS.E.BYPASS.LTC128B.128 [R214+0xa080], [R172.64], !P3 ;  /* 0x0a080000acd60fae */ /* 0x0005e2000d901d4a */
[----:B------:R-:W-:Y:S01]  /*16f40*/  @P0 IMAD.X R3, R6, 0x1, R222, P1 ;  /* 0x0000000106030824 */ /* 0x000fe200008e06de */
[----:B------:R-:W-:Y:S04]  /*16f50*/  ISETP.GE.AND P3, PT, R176, c[0x0][0x1d4], PT ;  /* 0x00007500b0007a0c */ /* 0x000fe80003f66270 */
[----:B------:R4:W-:Y:S01]  /*16f60*/  @P0 LDGSTS.E.BYPASS.LTC128B.128 [R214+0xb880], [R2.64], !P2 ;  /* 0x0b88000002d60fae */ /* 0x0009e2000d101d4a */
[----:B------:R-:W-:Y:S02]  /*16f70*/  ISETP.GE.AND P2, PT, R175, c[0x0][0x1d4], PT ;  /* 0x00007500af007a0c */ /* 0x000fe40003f46270 */
[----:B----4-:R-:W-:Y:S05]  /*16f80*/  @P0 IADD3 R2, P1, R0, R217, RZ ;  /* 0x000000d900020210 */ /* 0x010fea0007f3e0ff */
[----:B------:R-:W-:Y:S05]  /*16f90*/  @P0 IMAD.X R3, R6, 0x1, R219, P1 ;  /* 0x0000000106030824 */ /* 0x000fea00008e06db */
[----:B------:R4:W-:Y:S02]  /*16fa0*/  @P0 LDGSTS.E.BYPASS.LTC128B.128 [R214+0xd080], [R2.64], !P3 ;  /* 0x0d08000002d60fae */ /* 0x0009e4000d901d4a */
[----:B----4-:R-:W-:Y:S05]  /*16fb0*/  @P0 IADD3 R2, P1, R0, R216, RZ ;  /* 0x000000d800020210 */ /* 0x010fea0007f3e0ff */
[----:B------:R-:W-:Y:S05]  /*16fc0*/  @P0 IMAD.X R3, R6, 0x1, R218, P1 ;  /* 0x0000000106030824 */ /* 0x000fea00008e06da */
[----:B------:R2:W-:Y:S01]  /*16fd0*/  @P0 LDGSTS.E.BYPASS.LTC128B.128 [R214+0xe880], [R2.64], !P2 ;  /* 0x0e88000002d60fae */ /* 0x0005e2000d101d4a */
[----:B------:R-:W-:-:S05]  /*16fe0*/  BRA.DIV ~URZ, `(.L_x_2435) ;  /* 0x00009d827f007947 */ /* 0x000fca000b800000 */
[----:B------:R4:W1:Y:S04]  /*16ff0*/  SHFL.IDX PT, R6, R13, 0x1, 0x181f ;  /* 0x00381f000d067f89 */ /* 0x00086800000e0000 */
[----:B------:R4:W2:Y:S02]  /*17000*/  SHFL.IDX PT, R0, R174, 0x1, 0x181f ;  /* 0x00381f00ae007f89 */ /* 0x0008a400000e0000 */
.L_x_2553:
[----:B------:R-:W-:Y:S02]  /*17010*/  ISETP.GE.AND P0, PT, R227, 0x21, PT ;  /* 0x00000021e300780c */ /* 0x000fe40003f06270 */
[C---:B------:R-:W-:Y:S02]  /*17020*/  IADD3 R179, R215.reuse, 0x40, RZ ;  /* 0x00000040d7b37810 */ /* 0x040fe40007ffe0ff */
[C---:B------:R-:W-:Y:S02]  /*17030*/  ISETP.GE.AND P5, PT, R215.reuse, c[0x0][0x1d4], PT ;  /* 0x00007500d7007a0c */ /* 0x040fe40003fa6270 */
[----:B------:R-:W-:Y:S02]  /*17040*/  IADD3 R178, R215, 0x80, RZ ;  /* 0x00000080d7b27810 */ /* 0x000fe40007ffe0ff */
[----:B------:R-:W-:Y:S02]  /*17050*/  ISETP.GE.AND P4, PT, R179, c[0x0][0x1d4], PT ;  /* 0x00007500b3007a0c */ /* 0x000fe40003f86270 */
[----:B------:R-:W-:Y:S02]  /*17060*/  ISETP.GE.AND P3, PT, R178, c[0x0][0x1d4], PT ;  /* 0x00007500b2007a0c */ /* 0x000fe40003f66270 */
[----:B-1--4-:R-:W-:Y:S02]  /*17070*/  IADD3 R13, R215, 0xc0, RZ ;  /* 0x000000c0d70d7810 */ /* 0x012fe40007ffe0ff */
[----:B--2---:R-:W-:Y:S02]  /*17080*/  @P0 IADD3 R176, P1, R0, R239, RZ ;  /* 0x000000ef00b00210 */ /* 0x004fe40007f3e0ff */
[----:B------:R-:W-:Y:S03]  /*17090*/  ISETP.GE.AND P2, PT, R13, c[0x0][0x1d4], PT ;  /* 0x000075000d007a0c */ /* 0x000fe60003f46270 */
[----:B------:R-:W-:Y:S01]  /*170a0*/  @P0 IMAD.X R177, R6, 0x1, R221, P1 ;  /* 0x0000000106b10824 */ /* 0x000fe200008e06dd */
[----:B---3--:R-:W-:Y:S04]  /*170b0*/  @P0 IADD3 R174, P1, R0, R220, RZ ;  /* 0x000000dc00ae0210 */ /* 0x008fe80007f3e0ff */
[----:B------:R-:W-:Y:S01]  /*170c0*/  @!PT LDS RZ, [RZ] ;  /* 0x00000000fffff984 */ /* 0x000fe20000000800 */
[----:B------:R-:W-:Y:S01]  /*170d0*/  @!PT LDS RZ, [RZ] ;  /* 0x00000000fffff984 */ /* 0x000fe20000000800 */
[----:B------:R-:W-:Y:S01]  /*170e0*/  @!PT LDS RZ, [RZ] ;  /* 0x00000000fffff984 */ /* 0x000fe20000000800 */
[----:B------:R1:W-:Y:S01]  /*170f0*/  @P0 LDGSTS.E.BYPASS.LTC128B.128 [R214+0xb080], [R176.64], !P5 ;  /* 0x0b080000b0d60fae */ /* 0x0003e2000e901d4a */
[----:B------:R-:W-:Y:S01]  /*17100*/  @P0 IMAD.X R175, R6, 0x1, R222, P1 ;  /* 0x0000000106af0824 */ /* 0x000fe200008e06de */
[----:B------:R-:W-:Y:S04]  /*17110*/  @P0 IADD3 R172, P1, R0, R217, RZ ;  /* 0x000000d900ac0210 */ /* 0x000fe80007f3e0ff */
[----:B------:R1:W-:Y:S01]  /*17120*/  @P0 LDGSTS.E.BYPASS.LTC128B.128 [R214+0xc880], [R174.64], !P4 ;  /* 0x0c880000aed60fae */ /* 0x0003e2000e101d4a */
[----:B------:R-:W-:Y:S01]  /*17130*/  @P0 IMAD.X R173, R6, 0x1, R219, P1 ;  /* 0x0000000106ad0824 */ /* 0x000fe200008e06db */
[----:B------:R-:W-:Y:S04]  /*17140*/  @P0 IADD3 R2, P1, R0, R216, RZ ;  /* 0x000000d800020210 */ /* 0x000fe80007f3e0ff */
[----:B------:R1:W-:Y:S01]  /*17150*/  @P0 LDGSTS.E.BYPASS.LTC128B.128 [R214+0xe080], [R172.64], !P3 ;  /* 0x0e080000acd60fae */ /* 0x0003e2000d901d4a */
[----:B------:R-:W-:Y:S05]  /*17160*/  @P0 IMAD.X R3, R6, 0x1, R218, P1 ;  /* 0x0000000106030824 */ /* 0x000fea00008e06da */
[----:B------:R1:W-:Y:S03]  /*17170*/  @P0 LDGSTS.E.BYPASS.LTC128B.128 [R214+0xf880], [R2.64], !P2 ;  /* 0x0f88000002d60fae */ /* 0x0003e6000d101d4a */
.L_x_2432:
[----:B------:R-:W-:Y:S05]  /*17180*/  BSYNC B0 ;  /* 0x0000000000007941 */ /* 0x000fea0003800000 */
.L_x_2431:
[----:B------:R-:W2:Y:S01]  /*17190*/  LDL R0, [R1+0x94] ;  /* 0x0000940001007983 */ /* 0x000ea20000100800 */
[----:B------:R-:W-:Y:S01]  /*171a0*/  IMAD R6, R225, -0x30, RZ ;  /* 0xffffffd0e1067824 */ /* 0x000fe200078e02ff */
[----:B------:R-:W-:Y:S02]  /*171b0*/  ULDC UR4, c[0x0][0x324] ;  /* 0x0000c90000047ab9 */ /* 0x000fe40000000800 */
[----:B------:R-:W2:Y:S01]  /*171c0*/  LDL R13, [R1+0x4] ;  /* 0x00000400010d7983 */ /* 0x000ea20000100800 */
[----:B------:R-:W-:Y:S01]  /*171d0*/  ULOP3.LUT UR4, URZ, UR4, URZ, 0x33, !UPT ;  /* 0x000000043f047292 */ /* 0x000fe2000f8e333f */
[----:B-1----:R-:W-:Y:S02]  /*171e0*/  IMAD.IADD R174, R6, 0x1, -R247 ;  /* 0x0000000106ae7824 */ /* 0x002fe400078e0af7 */
[----:B------:R-:W3:Y:S04]  /*171f0*/  LDL R3, [R1+0x90] ;  /* 0x0000900001037983 */ /* 0x000ee80000100800 */
[----:B------:R-:W3:Y:S04]  /*17200*/  LDL R2, [R1+0x7c] ;  /* 0x00007c0001027983 */ /* 0x000ee80000100800 */
[----:B------:R-:W0:Y:S01]  /*17210*/  LDGDEPBAR ;  /* 0x00000000000079af */ /* 0x000e220000000000 */
[----:B--2---:R-:W-:Y:S02]  /*17220*/  IMAD R13, R13, 0x80, R0 ;  /* 0x000000800d0d7824 */ /* 0x004fe400078e0200 */
[----:B------:R-:W-:Y:S05]  /*17230*/  IMAD.MOV.U32 R0, RZ, RZ, 0x1 ;  /* 0x00000001ff007424 */ /* 0x000fea00078e00ff */
[----:B------:R-:W-:Y:S02]  /*17240*/  ISETP.NE.AND P0, PT, R0, c[0x0][0x2c4], PT ;  /* 0x0000b10000007a0c */ /* 0x000fe40003f05270 */
[----:B---3--:R-:W-:Y:S11]  /*17250*/  IADD3 R13, R2, R13, R3 ;  /* 0x0000000d020d7210 */ /* 0x008ff60007ffe003 */
        /* <DEDUP_REMOVED lines=8> */
.L_x_2554:
[----:B--2---:R-:W-:Y:S01]  /*172e0*/  IADD3 R2, R173, R3, RZ ;  /* 0x00000003ad027210 */ /* 0x004fe20007ffe0ff */
[----:B------:R-:W-:Y:S05]  /*172f0*/  IMAD.MOV.U32 R0, RZ, RZ, 0x1 ;  /* 0x00000001ff007424 */ /* 0x000fea00078e00ff */
[----:B------:R-:W-:Y:S01]  /*17300*/  ISETP.LE.AND P0, PT, R0, c[0x0][0x32c], PT ;  /* 0x0000cb0000007a0c */ /* 0x000fe20003f03270 */
        /* <DEDUP_REMOVED lines=16> */
.L_x_2439:
[----:B------:R-:W-:Y:S04]  /*17410*/  MOV R175, 0x1 ;  /* 0x0000000100af7802 */ /* 0x000fe80000000f00 */
[----:B------:R-:W-:Y:S11]  /*17420*/  ISETP.NE.AND P0, PT, R175, c[0x0][0x32c], PT ;  /* 0x0000cb00af007a0c */ /* 0x000ff60003f05270 */
[----:B------:R-:W-:Y:S02]  /*17430*/  @!UPT UIADD3 URZ, URZ, URZ, URZ ;  /* 0x0000003f3f3ff290 */ /* 0x000fe4000fffe03f */
[----:B------:R-:W-:Y:S05]  /*17440*/  @P0 IMAD.HI.U32 R175, R3, c[0x0][0x330], RZ ;  /* 0x0000cc0003af0a27 */ /* 0x000fea00078e00ff */
[----:B------:R-:W-:Y:S02]  /*17450*/  @P0 SHF.R.U32.HI R3, RZ, c[0x0][0x334], R175 ;  /* 0x0000cd00ff030a19 */ /* 0x000fe400000116af */
.L_x_2440:
[----:B------:R-:W-:Y:S05]  /*17460*/  BSYNC B0 ;  /* 0x0000000000007941 */ /* 0x000fea0003800000 */
.L_x_2438:
[----:B------:R-:W-:Y:S05]  /*17470*/  IMAD R3, R3, c[0x0][0x32c], R174 ;  /* 0x0000cb0003037a24 */ /* 0x000fea00078e02ae */
[----:B------:R-:W-:Y:S02]  /*17480*/  IMNMX R0, R0, R3, !PT ;  /* 0x0000000300007217 */ /* 0x000fe40007800200 */
[----:B------:R-:W-:Y:S04]  /*17490*/  IADD3 R3, R3, c[0x0][0x32c], RZ ;  /* 0x0000cb0003037a10 */ /* 0x000fe80007ffe0ff */
[----:B------:R-:W-:Y:S02]  /*174a0*/  IMNMX R2, R2, R3, PT ;  /* 0x0000000302027217 */ /* 0x000fe40003800200 */
.L_x_2437:
        /* <DEDUP_REMOVED lines=12> */
[----:B------:R-:W-:Y:S02]  /*17570*/  FSEL R9, R9, -INF , !P0 ;  /* 0xff80000009097808 */ /* 0x000fe40004000000 */
        /* <DEDUP_REMOVED lines=50> */
.L_x_2555:
[----:B---3--:R-:W-:Y:S01]  /*178a0*/  IADD3 R2, R173, R3, RZ ;  /* 0x00000003ad027210 */ /* 0x008fe20007ffe0ff */
        /* <DEDUP_REMOVED lines=18> */
.L_x_2444:
[----:B------:R-:W-:Y:S04]  /*179d0*/  MOV R6, 0x1 ;  /* 0x0000000100067802 */ /* 0x000fe80000000f00 */
[----:B------:R-:W-:Y:S11]  /*179e0*/  ISETP.NE.AND P0, PT, R6, c[0x0][0x32c], PT ;  /* 0x0000cb0006007a0c */ /* 0x000ff60003f05270 */
[----:B------:R-:W-:Y:S02]  /*179f0*/  @!UPT UIADD3 URZ, URZ, URZ, URZ ;  /* 0x0000003f3f3ff290 */ /* 0x000fe4000fffe03f */
[----:B------:R-:W-:Y:S05]  /*17a00*/  @P0 IMAD.HI.U32 R6, R3, c[0x0][0x330], RZ ;  /* 0x0000cc0003060a27 */ /* 0x000fea00078e00ff */
[----:B------:R-:W-:Y:S02]  /*17a10*/  @P0 SHF.R.U32.HI R3, RZ, c[0x0][0x334], R6 ;  /* 0x0000cd00ff030a19 */ /* 0x000fe40000011606 */
.L_x_2445:
[----:B------:R-:W-:Y:S05]  /*17a20*/  BSYNC B0 ;  /* 0x0000000000007941 */ /* 0x000fea0003800000 */
.L_x_2443:
[----:B------:R-:W-:Y:S05]  /*17a30*/  IMAD R3, R3, c[0x0][0x32c], R174 ;  /* 0x0000cb0003037a24 */ /* 0x000fea00078e02ae */
[----:B------:R-:W-:Y:S02]  /*17a40*/  IMNMX R0, R0, R3, !PT ;  /* 0x0000000300007217 */ /* 0x000fe40007800200 */
[----:B------:R-:W-:Y:S04]  /*17a50*/  IADD3 R3, R3, c[0x0][0x32c], RZ ;  /* 0x0000cb0003037a10 */ /* 0x000fe80007ffe0ff */
[----:B------:R-:W-:Y:S02]  /*17a60*/  IMNMX R2, R2, R3, PT ;  /* 0x0000000302027217 */ /* 0x000fe40003800200 */
.L_x_2442:
        /* <DEDUP_REMOVED lines=68> */
.L_x_2556:
[----:B---34-:R-:W-:Y:S01]  /*17eb0*/  FMNMX.FTZ R0, R0, R2, !PT ;  /* 0x0000000200007209 */ /* 0x018fe20007810000 */
[----:B------:R-:W-:-:S05]  /*17ec0*/  BRA.DIV ~URZ, `(.L_x_2447) ;  /* 0x000090a27f007947 */ /* 0x000fca000b800000 */
[----:B-12---:R-:W1:Y:S02]  /*17ed0*/  SHFL.BFLY PT, R13, R0, 0x1, 0x1f ;  /* 0x0c201f00000d7f89 */ /* 0x006e6400000e0000 */
[----:B-1----:R-:W-:Y:S02]  /*17ee0*/  FMNMX.FTZ R13, R0, R13, !PT ;  /* 0x0000000d000d7209 */ /* 0x002fe40007810000 */
[----:B------:R-:W1:Y:S02]  /*17ef0*/  SHFL.BFLY PT, R0, R6, 0x2, 0x1f ;  /* 0x0c401f0006007f89 */ /* 0x000e6400000e0000 */
[----:B-1----:R-:W-:Y:S05]  /*17f00*/  FMNMX.FTZ R0, R6, R0, !PT ;  /* 0x0000000006007209 */ /* 0x002fea0007810000 */
[----:B------:R1:W2:Y:S02]  /*17f10*/  SHFL.BFLY PT, R2, R0, 0x1, 0x1f ;  /* 0x0c201f0000027f89 */ /* 0x0002a400000e0000 */
.L_x_2557:
[C---:B------:R-:W-:Y:S01]  /*17f20*/  FSETP.NEU.FTZ.AND P0, PT, R13.reuse, -INF , PT ;  /* 0xff8000000d00780b */ /* 0x040fe20003f1d000 */
[----:B------:R-:W-:Y:S01]  /*17f30*/  WARPSYNC 0xffffffff ;  /* 0xffffffff00007948 */ /* 0x000fe20003800000 */
[----:B--2---:R-:W-:Y:S01]  /*17f40*/  FMNMX.FTZ R3, R2, R0, !PT ;  /* 0x0000000002037209 */ /* 0x004fe20007810000 */
[C---:B------:R-:W-:Y:S01]  /*17f50*/  FMUL.FTZ R2, R13.reuse, c[0x0][0x2d0] ;  /* 0x0000b4000d027a20 */ /* 0x040fe20000410000 */
[----:B-1----:R-:W-:Y:S04]  /*17f60*/  FSEL R0, R13, RZ, P0 ;  /* 0x000000ff0d007208 */ /* 0x002fe80000000000 */
[----:B------:R-:W-:Y:S01]  /*17f70*/  FSEL R2, R2, RZ, P0 ;  /* 0x000000ff02027208 */ /* 0x000fe20000000000 */
[----:B------:R-:W-:Y:S01]  /*17f80*/  FADD.FTZ R0, -R0, R4 ;  /* 0x0000000400007221 */ /* 0x000fe20000010100 */
[C---:B------:R-:W-:Y:S01]  /*17f90*/  FSETP.NEU.FTZ.AND P0, PT, R3.reuse, -INF , PT ;  /* 0xff8000000300780b */ /* 0x040fe20003f1d000 */
[----:B------:R-:W-:Y:S02]  /*17fa0*/  FMUL.FTZ R4, R3, c[0x0][0x2d0] ;  /* 0x0000b40003047a20 */ /* 0x000fe40000410000 */
[----:B------:R-:W-:Y:S02]  /*17fb0*/  FMUL.FTZ R0, R0, c[0x0][0x2d0] ;  /* 0x0000b40000007a20 */ /* 0x000fe40000410000 */
[--C-:B------:R-:W-:Y:S01]  /*17fc0*/  FFMA.FTZ R8, R8, c[0x0][0x2d0], -R2.reuse ;  /* 0x0000b40008087a23 */ /* 0x100fe20000010802 */
[----:B------:R-:W-:Y:S01]  /*17fd0*/  FSEL R4, R4, RZ, P0 ;  /* 0x000000ff04047208 */ /* 0x000fe20000000000 */
        /* <DEDUP_REMOVED lines=25> */
[----:B------:R-:W3:Y:S10]  /*18170*/  MUFU.EX2 R17, R17 ;  /* 0x0000001100117308 */ /* 0x000ef40000000800 */
[----:B------:R-:W-:Y:S10]  /*18180*/  MUFU.EX2 R175, R10 ;  /* 0x0000000a00af7308 */ /* 0x000ff40000000800 */
[----:B------:R-:W-:Y:S10]  /*18190*/  MUFU.EX2 R216, R173 ;  /* 0x000000ad00d87308 */ /* 0x000ff40000000800 */
[----:B------:R-:W-:Y:S10]  /*181a0*/  MUFU.EX2 R178, R178 ;  /* 0x000000b200b27308 */ /* 0x000ff40000000800 */
[----:B------:R-:W-:Y:S10]  /*181b0*/  MUFU.EX2 R179, R179 ;  /* 0x000000b300b37308 */ /* 0x000ff40000000800 */
[----:B------:R-:W-:Y:S01]  /*181c0*/  MUFU.EX2 R180, R180 ;  /* 0x000000b400b47308 */ /* 0x000fe20000000800 */
[C---:B-1----:R-:W-:Y:S01]  /*181d0*/  FFMA.FTZ R2, R0.reuse, R234, R8 ;  /* 0x000000ea00027223 */ /* 0x042fe20000010008 */
[----:B--2---:R-:W-:Y:S01]  /*181e0*/  F2FP.PACK_AB R172, R9, R8 ;  /* 0x0000000809ac723e */ /* 0x004fe200000000ff */
[C---:B------:R-:W-:Y:S01]  /*181f0*/  FMUL.FTZ R32, R0.reuse, R148 ;  /* 0x0000009400207220 */ /* 0x040fe20000410000 */
[----:B---3--:R-:W-:Y:S01]  /*18200*/  F2FP.PACK_AB R174, R17, R16 ;  /* 0x0000001011ae723e */ /* 0x008fe200000000ff */
[----:B------:R-:W-:Y:S01]  /*18210*/  FADD.FTZ R6, R9, R2 ;  /* 0x0000000209067221 */ /* 0x000fe20000010000 */
[----:B------:R-:W-:Y:S01]  /*18220*/  FSEL R2, R3, RZ, P0 ;  /* 0x000000ff03027208 */ /* 0x000fe20000000000 */
[C---:B------:R-:W-:Y:S01]  /*18230*/  FMUL.FTZ R33, R0.reuse, R149 ;  /* 0x0000009500217220 */ /* 0x040fe20000410000 */
[----:B------:R-:W-:Y:S01]  /*18240*/  ISETP.GT.AND P0, PT, R225, R246, PT ;  /* 0x000000f6e100720c */ /* 0x000fe20003f04270 */
[----:B------:R-:W-:Y:S02]  /*18250*/  FMUL.FTZ R8, R0, R168 ;  /* 0x000000a800087220 */ /* 0x000fe40000410000 */
[----:B------:R-:W-:Y:S01]  /*18260*/  FADD.FTZ R2, -R2, R14 ;  /* 0x0000000e02027221 */ /* 0x000fe20000010100 */
[----:B------:R-:W1:Y:S01]  /*18270*/  MUFU.EX2 R168, R11 ;  /* 0x0000000b00a87308 */ /* 0x000e620000000800 */
[--C-:B------:R-:W-:Y:S02]  /*18280*/  FFMA.FTZ R14, R18, c[0x0][0x2d0], -R4.reuse ;  /* 0x0000b400120e7a23 */ /* 0x100fe40000010804 */
[----:B------:R-:W-:Y:S02]  /*18290*/  FMUL.FTZ R2, R2, c[0x0][0x2d0] ;  /* 0x0000b40002027a20 */ /* 0x000fe40000410000 */
[----:B------:R-:W-:Y:S02]  /*182a0*/  FFMA.FTZ R4, R35, c[0x0][0x2d0], -R4 ;  /* 0x0000b40023047a23 */ /* 0x000fe40000010804 */
[C---:B------:R-:W-:Y:S02]  /*182b0*/  FMUL.FTZ R21, R0.reuse, R161 ;  /* 0x000000a100157220 */ /* 0x040fe40000410000 */
[C---:B------:R-:W-:Y:S01]  /*182c0*/  FMUL.FTZ R9, R0.reuse, R169 ;  /* 0x000000a900097220 */ /* 0x040fe20000410000 */
[----:B------:R-:W2:Y:S01]  /*182d0*/  MUFU.EX2 R2, R2 ;  /* 0x0000000200027308 */ /* 0x000ea20000000800 */
[----:B------:R-:W-:Y:S02]  /*182e0*/  FMUL.FTZ R20, R0, R160 ;  /* 0x000000a000147220 */ /* 0x000fe40000410000 */
[----:B------:R-:W-:Y:S02]  /*182f0*/  FADD.FTZ R6, R16, R6 ;  /* 0x0000000610067221 */ /* 0x000fe40000010000 */
[C---:B------:R-:W-:Y:S02]  /*18300*/  FMUL.FTZ R16, R0.reuse, R164 ;  /* 0x000000a400107220 */ /* 0x040fe40000410000 */
[----:B------:R-:W-:Y:S02]  /*18310*/  FADD.FTZ R177, R17, R6 ;  /* 0x0000000611b17221 */ /* 0x000fe40000010000 */
[C---:B------:R-:W-:Y:S01]  /*18320*/  FMUL.FTZ R17, R0.reuse, R165 ;  /* 0x000000a500117220 */ /* 0x040fe20000410000 */
[----:B------:R-:W3:Y:S01]  /*18330*/  MUFU.EX2 R161, R14 ;  /* 0x0000000e00a17308 */ /* 0x000ee20000000800 */
        /* <DEDUP_REMOVED lines=8> */
[----:B------:R-:W-:Y:S02]  /*183c0*/  FMUL.FTZ R40, R0, R40 ;  /* 0x0000002800287220 */ /* 0x000fe40000410000 */
[C---:B--2---:R-:W-:Y:S02]  /*183d0*/  FMUL.FTZ R34, R2.reuse, R150 ;  /* 0x0000009602227220 */ /* 0x044fe40000410000 */
[C---:B------:R-:W-:Y:S02]  /*183e0*/  FMUL.FTZ R35, R2.reuse, R151 ;  /* 0x0000009702237220 */ /* 0x040fe40000410000 */
[----:B------:R-:W1:Y:S01]  /*183f0*/  LDSM.16.MT88.4 R148, [R193] ;  /* 0x00000000c194783b */ /* 0x000e620000004200 */
[C---:B------:R-:W-:Y:S01]  /*18400*/  FMUL.FTZ R10, R2.reuse, R170 ;  /* 0x000000aa020a7220 */ /* 0x040fe20000410000 */
[----:B------:R-:W2:Y:S01]  /*18410*/  MUFU.EX2 R6, R184 ;  /* 0x000000b800067308 */ /* 0x000ea20000000800 */
[C---:B------:R-:W-:Y:S02]  /*18420*/  FMUL.FTZ R11, R2.reuse, R171 ;  /* 0x000000ab020b7220 */ /* 0x040fe40000410000 */
[----:B------:R-:W-:Y:S01]  /*18430*/  FFMA.FTZ R160, R2, R233, R175 ;  /* 0x000000e902a07223 */ /* 0x000fe200000100af */
[----:B---3--:R-:W-:Y:S01]  /*18440*/  F2FP.PACK_AB R175, R216, R161 ;  /* 0x000000a1d8af723e */ /* 0x008fe200000000ff */
[C---:B------:R-:W-:Y:S02]  /*18450*/  FMUL.FTZ R18, R2.reuse, R166 ;  /* 0x000000a602127220 */ /* 0x040fe40000410000 */
[C---:B------:R-:W-:Y:S02]  /*18460*/  FMUL.FTZ R19, R2.reuse, R167 ;  /* 0x000000a702137220 */ /* 0x040fe40000410000 */
[----:B------:R-:W-:Y:S01]  /*18470*/  LDSM.16.MT88.4 R164, [R193+0x1000] ;  /* 0x00100000c1a4783b */ /* 0x000fe20000004200 */
[C---:B------:R-:W-:Y:S01]  /*18480*/  FMUL.FTZ R26, R2.reuse, R158 ;  /* 0x0000009e021a7220 */ /* 0x040fe20000410000 */
[----:B------:R-:W-:Y:S01]  /*18490*/  MUFU.EX2 R14, R181 ;  /* 0x000000b5000e7308 */ /* 0x000fe20000000800 */
[C---:B------:R-:W-:Y:S02]  /*184a0*/  FMUL.FTZ R27, R2.reuse, R159 ;  /* 0x0000009f021b7220 */ /* 0x040fe40000410000 */
[C---:B------:R-:W-:Y:S02]  /*184b0*/  FMUL.FTZ R30, R2.reuse, R154 ;  /* 0x0000009a021e7220 */ /* 0x040fe40000410000 */
[C---:B------:R-:W-:Y:S02]  /*184c0*/  FMUL.FTZ R31, R2.reuse, R155 ;  /* 0x0000009b021f7220 */ /* 0x040fe40000410000 */
[----:B------:R-:W-:Y:S01]  /*184d0*/  LDSM.16.MT88.4 R152, [R193+0x800] ;  /* 0x00080000c198783b */ /* 0x000fe20000004200 */
[C---:B------:R-:W-:Y:S02]  /*184e0*/  FMUL.FTZ R22, R2.reuse, R162 ;  /* 0x000000a202167220 */ /* 0x040fe40000410000 */
[C---:B------:R-:W-:Y:S01]  /*184f0*/  FMUL.FTZ R23, R2.reuse, R163 ;  /* 0x000000a302177220 */ /* 0x040fe20000410000 */
[----:B------:R-:W-:Y:S01]  /*18500*/  MUFU.EX2 R181, R176 ;  /* 0x000000b000b57308 */ /* 0x000fe20000000800 */
[C---:B------:R-:W-:Y:S02]  /*18510*/  FMUL.FTZ R38, R2.reuse, R38 ;  /* 0x0000002602267220 */ /* 0x040fe40000410000 */
        /* <DEDUP_REMOVED lines=112> */
[----:B------:R-:W-:Y:S02]  /*18c20*/  FMUL.FTZ R139, R2, R139 ;  /* 0x0000008b028b7220 */ /* 0x000fe40000410000 */
[----:B------:R-:W3:Y:S02]  /*18c30*/  MUFU.EX2 R2, R183 ;  /* 0x000000b700027308 */ /* 0x000ee40000000800 */
[C---:B------:R-:W-:Y:S02]  /*18c40*/  FMUL.FTZ R132, R0.reuse, R132 ;  /* 0x0000008400847220 */ /* 0x040fe40000410000 */
[C---:B------:R-:W-:Y:S02]  /*18c50*/  FMUL.FTZ R133, R0.reuse, R133 ;  /* 0x0000008500857220 */ /* 0x040fe40000410000 */
[C---:B------:R-:W-:Y:S02]  /*18c60*/  FMUL.FTZ R136, R0.reuse, R136 ;  /* 0x0000008800887220 */ /* 0x040fe40000410000 */
[----:B------:R-:W-:Y:S02]  /*18c70*/  FMUL.FTZ R137, R0, R137 ;  /* 0x0000008900897220 */ /* 0x000fe40000410000 */
[----:B--2---:R-:W-:Y:S02]  /*18c80*/  FADD.FTZ R0, R6, R177 ;  /* 0x000000b106007221 */ /* 0x004fe40000010000 */
[----:B------:R-:W2:Y:S02]  /*18c90*/  MUFU.EX2 R177, R185 ;  /* 0x000000b900b17308 */ /* 0x000ea40000000800 */
[----:B---3--:R-:W-:Y:S04]  /*18ca0*/  FADD.FTZ R0, R2, R0 ;  /* 0x0000000002007221 */ /* 0x008fe80000010000 */
[----:B------:R-:W-:Y:S01]  /*18cb0*/  FADD.FTZ R0, R156, R0 ;  /* 0x000000009c007221 */ /* 0x000fe20000010000 */
[C---:B-1----:R-:W-:Y:S03]  /*18cc0*/  HMMA.16816.F32 R52, R172.reuse, R148, R52 ;  /* 0x00000094ac34723c */ /* 0x042fe60000001834 */
[----:B------:R-:W-:Y:S05]  /*18cd0*/  FADD.FTZ R0, R14, R0 ;  /* 0x000000000e007221 */ /* 0x000fea0000010000 */
        /* <DEDUP_REMOVED lines=37> */
[----:B------:R-:W-:Y:S02]  /*18f30*/  F2FP.PACK_AB R151, R180, R179 ;  /* 0x000000b3b497723e */ /* 0x000fe400000000ff */
[----:B--2---:R-:W-:Y:S05]  /*18f40*/  F2FP.PACK_AB R173, R177, R176 ;  /* 0x000000b0b1ad723e */ /* 0x004fea00000000ff */
[C---:B------:R-:W-:Y:S02]  /*18f50*/  HMMA.16816.F32 R8, R148.reuse, R152, R8 ;  /* 0x000000989408723c */ /* 0x040fe40000001808 */
[----:B------:R-:W2:Y:S03]  /*18f60*/  MUFU.EX2 R6, R189 ;  /* 0x000000bd00067308 */ /* 0x000ea60000000800 */
[----:B-1----:R-:W-:Y:S03]  /*18f70*/  FADD.FTZ R0, R2, R0 ;  /* 0x0000000002007221 */ /* 0x002fe60000010000 */
[C---:B------:R-:W-:Y:S01]  /*18f80*/  HMMA.16816.F32 R16, R148.reuse, R154, R16 ;  /* 0x0000009a9410723c */ /* 0x040fe20000001810 */
[----:B------:R-:W1:Y:S03]  /*18f90*/  LDSM.16.MT88.4 R152, [R196+0x800] ;  /* 0x00080000c498783b */ /* 0x000e660000004200 */
[----:B------:R-:W5:Y:S01]  /*18fa0*/  MUFU.EX2 R174, R188 ;  /* 0x000000bc00ae7308 */ /* 0x000f620000000800 */
[C---:B----4-:R-:W-:Y:S01]  /*18fb0*/  FADD.FTZ R0, R172.reuse, R0 ;  /* 0x00000000ac007221 */ /* 0x050fe20000010000 */
[----:B------:R-:W-:Y:S01]  /*18fc0*/  F2FP.PACK_AB R172, R172, R2 ;  /* 0x00000002acac723e */ /* 0x000fe200000000ff */
[----:B------:R-:W-:Y:S07]  /*18fd0*/  FADD.FTZ R2, R168, R160 ;  /* 0x000000a0a8027221 */ /* 0x000fee0000010000 */
[----:B------:R-:W4:Y:S01]  /*18fe0*/  MUFU.EX2 R14, R187 ;  /* 0x000000bb000e7308 */ /* 0x000f220000000800 */
[----:B--2---:R-:W-:Y:S01]  /*18ff0*/  FADD.FTZ R0, R6, R0 ;  /* 0x0000000006007221 */ /* 0x004fe20000010000 */
[C---:B---3--:R-:W-:Y:S03]  /*19000*/  HMMA.16816.F32 R20, R148.reuse, R156, R20 ;  /* 0x0000009c9414723c */ /* 0x048fe60000001814 */
[C---:B-----5:R-:W-:Y:S01]  /*19010*/  FADD.FTZ R234, R174.reuse, R0 ;  /* 0x00000000aeea7221 */ /* 0x060fe20000010000 */
[----:B------:R-:W-:Y:S04]  /*19020*/  F2FP.PACK_AB R174, R174, R6 ;  /* 0x00000006aeae723e */ /* 0x000fe800000000ff */
[C---:B------:R-:W-:Y:S01]  /*19030*/  HMMA.16816.F32 R24, R148.reuse, R158, R24 ;  /* 0x0000009e9418723c */ /* 0x040fe20000001818 */
[----:B------:R-:W2:Y:S03]  /*19040*/  LDSM.16.MT88.4 R156, [R195+0x800] ;  /* 0x00080000c39c783b */ /* 0x000ea60000004200 */
[----:B------:R-:W-:Y:S01]  /*19050*/  FADD.FTZ R0, R161, R2 ;  /* 0x00000002a1007221 */ /* 0x000fe20000010000 */
[-C--:B------:R-:W-:Y:S02]  /*19060*/  MOV R6, R3.reuse ;  /* 0x0000000300067202 */ /* 0x080fe40000000f00 */
[----:B----4-:R-:W-:Y:S01]  /*19070*/  F2FP.PACK_AB R175, R4, R14 ;  /* 0x0000000e04af723e */ /* 0x010fe200000000ff */
        /* <DEDUP_REMOVED lines=11> */
[----:B------:R-:W-:Y:S01]  /*19130*/  MOV R14, R3 ;  /* 0x00000003000e7202 */ /* 0x000fe20000000f00 */
[C---:B--2---:R-:W-:Y:S03]  /*19140*/  HMMA.16816.F32 R36, R148.reuse, R156, R36 ;  /* 0x0000009c9424723c */ /* 0x044fe60000001824 */
[----:B------:R-:W-:Y:S01]  /*19150*/  FADD.FTZ R233, R4, R0 ;  /* 0x0000000004e97221 */ /* 0x000fe20000010000 */
[----:B------:R-:W-:Y:S02]  /*19160*/  IADD3 R0, R225, -0x1, RZ ;  /* 0xffffffffe1007810 */ /* 0x000fe40007ffe0ff */
[----:B------:R-:W-:Y:S02]  /*19170*/  MOV R4, R13 ;  /* 0x0000000d00047202 */ /* 0x000fe40000000f00 */
        /* <DEDUP_REMOVED lines=86> */
.L_x_2426:
[----:B------:R-:W-:Y:S05]  /*196e0*/  BRA.DIV ~URZ, `(.L_x_2449) ;  /* 0x000079627f007947 */ /* 0x000fea000b800000 */
[----:B------:R1:W2:Y:S02]  /*196f0*/  SHFL.BFLY PT, R4, R234, 0x2, 0x1f ;  /* 0x0c401f00ea047f89 */ /* 0x0002a400000e0000 */
.L_x_2558:
[----:B--2---:R-:W-:Y:S01]  /*19700*/  FADD.FTZ R4, R4, R234 ;  /* 0x000000ea04047221 */ /* 0x004fe20000010000 */
[----:B------:R-:W-:Y:S05]  /*19710*/  BRA.DIV ~URZ, `(.L_x_2450) ;  /* 0x000079927f007947 */ /* 0x000fea000b800000 */
[----:B------:R-:W2:Y:S02]  /*19720*/  SHFL.BFLY PT, R0, R233, 0x2, 0x1f ;  /* 0x0c401f00e9007f89 */ /* 0x000ea400000e0000 */
[----:B--2---:R-:W-:-:S02]  /*19730*/  FADD.FTZ R233, R0, R233 ;  /* 0x000000e900e97221 */ /* 0x004fc40000010000 */
[----:B------:R-:W2:Y:S04]  /*19740*/  SHFL.BFLY PT, R0, R4, 0x1, 0x1f ;  /* 0x0c201f0004007f89 */ /* 0x000ea800000e0000 */
[----:B------:R3:W4:Y:S01]  /*19750*/  SHFL.BFLY PT, R3, R233, 0x1, 0x1f ;  /* 0x0c201f00e9037f89 */ /* 0x00072200000e0000 */
[----:B--2---:R-:W-:-:S05]  /*19760*/  FADD.FTZ R4, R4, R0 ;  /* 0x0000000004047221 */ /* 0x004fca0000010000 */
.L_x_2559:
[----:B------:R-:W-:Y:S01]  /*19770*/  FSETP.NE.FTZ.AND P1, PT, R4, RZ, PT ;  /* 0x000000ff0400720b */ /* 0x000fe20003f35000 */
[----:B----4-:R-:W-:Y:S01]  /*19780*/  FADD.FTZ R3, R3, R233 ;  /* 0x000000e903037221 */ /* 0x010fe20000010000 */
[----:B------:R-:W-:Y:S02]  /*19790*/  MOV R2, RZ ;  /* 0x000000ff00027202 */ /* 0x000fe40000000f00 */
[----:B------:R-:W-:Y:S02]  /*197a0*/  MOV R20, 0xff800000 ;  /* 0xff80000000147802 */ /* 0x000fe40000000f00 */
[----:B------:R-:W-:-:S02]  /*197b0*/  FSETP.NE.FTZ.AND P0, PT, R3, RZ, PT ;  /* 0x000000ff0300720b */ /* 0x000fc40003f15000 */
[----:B------:R-:W-:-:S05]  /*197c0*/  MOV R21, 0xff800000 ;  /* 0xff80000000157802 */ /* 0x000fca0000000f00 */
[----:B------:R-:W2:Y:S01]  /*197d0*/  @P1 MUFU.LG2 R0, R4 ;  /* 0x0000000400001308 */ /* 0x000ea20000000c00 */
[----:B------:R-:W-:-:S07]  /*197e0*/  @P1 MOV R5, 0x3f317218 ;  /* 0x3f31721800051802 */ /* 0x000fce0000000f00 */
[----:B------:R2:W4:Y:S02]  /*197f0*/  @P1 MUFU.RCP R2, R4 ;  /* 0x0000000400021308 */ /* 0x0005240000001000 */
[----:B--2---:R-:W-:Y:S02]  /*19800*/  @P1 FMUL.FTZ R4, R0, 0.69314718246459960938 ;  /* 0x3f31721800041820 */ /* 0x004fe40000410000 */
[----:B------:R-:W-:Y:S01]  /*19810*/  @P1 FMUL.FTZ R0, R5, c[0x0][0x2d0] ;  /* 0x0000b40005001a20 */ /* 0x000fe20000410000 */
[----:B------:R-:W-:Y:S01]  /*19820*/  @P0 MOV R5, 0x3f317218 ;  /* 0x3f31721800050802 */ /* 0x000fe20000000f00 */
[----:B----4-:R-:W-:Y:S02]  /*19830*/  FMUL.FTZ R168, R2, R168 ;  /* 0x000000a802a87220 */ /* 0x010fe40000410000 */
[----:B------:R-:W-:Y:S01]  /*19840*/  @P1 FFMA.FTZ R20, R0, R13, R4 ;  /* 0x0000000d00141223 */ /* 0x000fe20000010004 */
[----:B------:R-:W-:Y:S01]  /*19850*/  MOV R0, RZ ;  /* 0x000000ff00007202 */ /* 0x000fe20000000f00 */
[----:B------:R-:W2:Y:S01]  /*19860*/  @P0 MUFU.LG2 R4, R3 ;  /* 0x0000000300040308 */ /* 0x000ea20000000c00 */
[----:B------:R-:W-:-:S02]  /*19870*/  FMUL.FTZ R169, R2, R169 ;  /* 0x000000a902a97220 */ /* 0x000fc40000410000 */
[C---:B------:R-:W-:Y:S02]  /*19880*/  FMUL.FTZ R164, R2.reuse, R164 ;  /* 0x000000a402a47220 */ /* 0x040fe40000410000 */
[C---:B------:R-:W-:Y:S02]  /*19890*/  FMUL.FTZ R165, R2.reuse, R165 ;  /* 0x000000a502a57220 */ /* 0x040fe40000410000 */
[C---:B------:R-:W-:Y:S01]  /*198a0*/  FMUL.FTZ R160, R2.reuse, R160 ;  /* 0x000000a002a07220 */ /* 0x040fe20000410000 */
[----:B------:R2:W4:Y:S01]  /*198b0*/  @P0 MUFU.RCP R0, R3 ;  /* 0x0000000300000308 */ /* 0x0005220000001000 */
        /* <DEDUP_REMOVED lines=8> */
[----:B--2---:R-:W-:-:S02]  /*19940*/  @P0 FMUL.FTZ R3, R4, 0.69314718246459960938 ;  /* 0x3f31721804030820 */ /* 0x004fc40000410000 */
[----:B------:R-:W-:Y:S02]  /*19950*/  @P0 FMUL.FTZ R4, R5, c[0x0][0x2d0] ;  /* 0x0000b40005040a20 */ /* 0x000fe40000410000 */
[C---:B----4-:R-:W-:Y:S02]  /*19960*/  FMUL.FTZ R170, R0.reuse, R170 ;  /* 0x000000aa00aa7220 */ /* 0x050fe40000410000 */
        /* <DEDUP_REMOVED lines=116> */
.L_x_2343:
[----:B------:R2:W5:Y:S04]  /*1a0b0*/  LDL R6, [R1+0xd4] ;  /* 0x0000d40001067983 */ /* 0x0005680000100800 */
        /* <DEDUP_REMOVED lines=8> */
[----:B------:R-:W-:Y:S01]  /*1a140*/  IMAD.MOV.U32 R5, RZ, RZ, c[0x0][0x564] ;  /* 0x00015900ff057624 */ /* 0x000fe200078e00ff */
[----:B--2---:R-:W-:-:S06]  /*1a150*/  ISETP.EQ.U32.AND P0, PT, R3, R2, PT ;  /* 0x000000020300720c */ /* 0x004fcc0003f02070 */
[----:B------:R-:W2:Y:S07]  /*1a160*/  POPC R2, UR4 ;  /* 0x0000000400027d09 */ /* 0x000eae0008000000 */
[----:B--2---:R2:W4:Y:S04]  /*1a170*/  @P0 ATOMG.E.ADD.STRONG.GPU PT, R2, [R4.64], R2 ;  /* 0x00000002040209a8 */ /* 0x00452800081ee1ca */
[----:B--2---:R-:W2:Y:S04]  /*1a180*/  S2R R4, SR_LTMASK ;  /* 0x0000000000047919 */ /* 0x004ea80000003900 */
[----:B----4-:R2:W4:Y:S02]  /*1a190*/  SHFL.IDX PT, R3, R2, R3, 0x1f ;  /* 0x00001f0302037589 */ /* 0x01052400000e0000 */
[----:B--2---:R-:W-:-:S06]  /*1a1a0*/  LOP3.LUT R2, R4, UR4, RZ, 0xc0, !PT ;  /* 0x0000000404027c12 */ /* 0x004fcc000f8ec0ff */
[----:B------:R-:W4:Y:S02]  /*1a1b0*/  POPC R2, R2 ;  /* 0x0000000200027309 */ /* 0x000f240000000000 */
[----:B----45:R-:W-:-:S05]  /*1a1c0*/  IADD3 R6, R3, c[0x0][0xc], R2 ;  /* 0x0000030003067a10 */ /* 0x030fca0007ffe002 */
[----:B------:R2:W-:Y:S02]  /*1a1d0*/  STL [R1+0xd4], R6 ;  /* 0x0000d40601007387 */ /* 0x0005e40000100800 */
.L_x_2452:
[----:B--2---:R-:W-:Y:S05]  /*1a1e0*/  BSYNC B0 ;  /* 0x0000000000007941 */ /* 0x004fea0003800000 */
.L_x_2451:
[----:B------:R-:W-:Y:S01]  /*1a1f0*/  PRMT R0, R0, 0x9910, RZ ;  /* 0x0000991000007816 */ /* 0x000fe200000000ff */
[----:B------:R-:W-:Y:S01]  /*1a200*/  BSSY B1, `(.L_x_2453) ;  /* 0x000041a000017945 */ /* 0x000fe20003800000 */
[----:B-----5:R-:W-:Y:S02]  /*1a210*/  IMAD.MOV.U32 R147, RZ, RZ, R6 ;  /* 0x000000ffff937224 */ /* 0x020fe400078e0006 */
        /* <DEDUP_REMOVED lines=16> */
[----:B--2---:R-:W-:Y:S02]  /*1a320*/  F2FP.PACK_AB R2, R165, R164 ;  /* 0x000000a4a502723e */ /* 0x004fe400000000ff */
[----:B-1----:R-:W-:-:S03]  /*1a330*/  F2FP.PACK_AB R0, R167, R166 ;  /* 0x000000a6a700723e */ /* 0x002fc600000000ff */
[----:B----4-:R1:W-:Y:S04]  /*1a340*/  STS [R6], R2 ;  /* 0x0000000206007388 */ /* 0x0103e80000000800 */
[----:B------:R2:W-:Y:S01]  /*1a350*/  STS [R6+0x400], R0 ;  /* 0x0004000006007388 */ /* 0x0005e20000000800 */
[----:B-1----:R-:W-:Y:S02]  /*1a360*/  F2FP.PACK_AB R2, R161, R160 ;  /* 0x000000a0a102723e */ /* 0x002fe400000000ff */
[----:B--2---:R-:W-:-:S03]  /*1a370*/  F2FP.PACK_AB R0, R163, R162 ;  /* 0x000000a2a300723e */ /* 0x004fc600000000ff */
[----:B---3--:R1:W-:Y:S04]  /*1a380*/  STS [R8+0x80], R2 ;  /* 0x0000800208007388 */ /* 0x0083e80000000800 */
        /* <DEDUP_REMOVED lines=138> */
.L_x_2455:
[----:B-1----:R-:W2:Y:S04]  /*1ac30*/  LDL.LU R4, [R1+0xa8] ;  /* 0x0000a80001047983 */ /* 0x002ea80000300800 */
[----:B------:R-:W3:Y:S04]  /*1ac40*/  LDL R23, [R1+0x1e4] ;  /* 0x0001e40001177983 */ /* 0x000ee80000100800 */
[----:B------:R-:W3:Y:S04]  /*1ac50*/  LDL R19, [R1+0xa0] ;  /* 0x0000a00001137983 */ /* 0x000ee80000100800 */
[----:B------:R-:W4:Y:S04]  /*1ac60*/  LDL R13, [R1+0xd8] ;  /* 0x0000d800010d7983 */ /* 0x000f280000100800 */
[----:B------:R-:W3:Y:S01]  /*1ac70*/  LDL R22, [R1+0x1e0] ;  /* 0x0001e00001167983 */ /* 0x000ee20000100800 */
[----:B------:R-:W-:Y:S01]  /*1ac80*/  IMAD.MOV.U32 R18, RZ, RZ, 0x368 ;  /* 0x00000368ff127424 */ /* 0x000fe200078e00ff */
[----:B------:R-:W-:-:S04]  /*1ac90*/  ISETP.GT.AND P2, PT, R3, 0x1, PT ;  /* 0x000000010300780c */ /* 0x000fc80003f44270 */
[----:B------:R-:W-:-:S04]  /*1aca0*/  SEL R18, R18, 0x328, P2 ;  /* 0x0000032812127807 */ /* 0x000fc80001000000 */
[----:B------:R-:W1:Y:S08]  /*1acb0*/  LDC.64 R8, c[0x0][R18+0x170] ;  /* 0x00005c0012087b82 */ /* 0x000e700000000a00 */
[----:B------:R-:W2:Y:S01]  /*1acc0*/  LDC.64 R14, c[0x0][R18+0x168] ;  /* 0x00005a00120e7b82 */ /* 0x000ea20000000a00 */
[----:B------:R-:W-:-:S04]  /*1acd0*/  ISETP.NE.U32.AND P0, PT, RZ, c[0x0][0x500], PT ;  /* 0x00014000ff007a0c */ /* 0x000fc80003f05070 */
[----:B------:R-:W-:Y:S02]  /*1ace0*/  ISETP.NE.AND.EX P0, PT, RZ, c[0x0][0x504], PT, P0 ;  /* 0x00014100ff007a0c */ /* 0x000fe40003f05300 */
[----:B------:R-:W-:Y:S02]  /*1acf0*/  SHF.R.S32.HI R3, RZ, 0x1f, R6 ;  /* 0x0000001fff037819 */ /* 0x000fe40000011406 */
[----:B------:R-:W-:Y:S02]  /*1ad00*/  SEL R0, R6, RZ, !P0 ;  /* 0x000000ff06007207 */ /* 0x000fe40004000000 */
[----:B------:R-:W-:-:S03]  /*1ad10*/  SEL R5, R3, RZ, !P0 ;  /* 0x000000ff03057207 */ /* 0x000fc60004000000 */
[----:B-1----:R-:W-:-:S04]  /*1ad20*/  IMAD R3, R9, R0, RZ ;  /* 0x0000000009037224 */ /* 0x002fc800078e02ff */
[C---:B------:R-:W-:Y:S02]  /*1ad30*/  IMAD R5, R8.reuse, R5, R3 ;  /* 0x0000000508057224 */ /* 0x040fe400078e0203 */
[----:B------:R-:W-:Y:S01]  /*1ad40*/  IMAD.WIDE.U32 R8, R8, R0, RZ ;  /* 0x0000000008087225 */ /* 0x000fe200078e00ff */
[----:B-----5:R-:W-:-:S03]  /*1ad50*/  SHF.R.S32.HI R6, RZ, 0x1f, R2 ;  /* 0x0000001fff067819 */ /* 0x020fc60000011402 */
[----:B------:R-:W-:Y:S01]  /*1ad60*/  IMAD.IADD R5, R9, 0x1, R5 ;  /* 0x0000000109057824 */ /* 0x000fe200078e0205 */
[----:B------:R-:W1:Y:S01]  /*1ad70*/  S2R R24, SR_TID.X ;  /* 0x0000000000187919 */ /* 0x000e620000002100 */
[----:B--2---:R-:W-:-:S05]  /*1ad80*/  LOP3.LUT R4, R4, 0xffff, RZ, 0xc0, !PT ;  /* 0x0000ffff04047812 */ /* 0x004fca00078ec0ff */
[----:B------:R-:W-:-:S04]  /*1ad90*/  IMAD.WIDE.U32 R10, R14, R4, RZ ;  /* 0x000000040e0a7225 */ /* 0x000fc800078e00ff */
[----:B------:R-:W-:Y:S02]  /*1ada0*/  IMAD R3, R15, R4, RZ ;  /* 0x000000040f037224 */ /* 0x000fe400078e02ff */
[----:B------:R-:W2:Y:S01]  /*1adb0*/  LDC.64 R14, c[0x0][R18+0x178] ;  /* 0x00005e00120e7b82 */ /* 0x000ea20000000a00 */
[----:B------:R-:W-:Y:S01]  /*1adc0*/  IADD3 R16, P1, P0, R8, R10, R2 ;  /* 0x0000000a08107210 */ /* 0x000fe2000783e002 */
[----:B------:R-:W-:Y:S02]  /*1add0*/  IMAD.IADD R10, R11, 0x1, R3 ;  /* 0x000000010b0a7824 */ /* 0x000fe400078e0203 */
[----:B------:R-:W-:-:S05]  /*1ade0*/  IMAD.MOV.U32 R3, RZ, RZ, c[0x0][0x4e8] ;  /* 0x00013a00ff037624 */ /* 0x000fca00078e00ff */
[----:B------:R-:W-:Y:S01]  /*1adf0*/  ISETP.NE.AND P3, PT, R3, 0x1, PT ;  /* 0x000000010300780c */ /* 0x000fe20003f65270 */
[----:B---3--:R-:W-:Y:S01]  /*1ae00*/  IMAD.IADD R3, R23, 0x1, R19 ;  /* 0x0000000117037824 */ /* 0x008fe200078e0213 */
[----:B----4-:R-:W-:Y:S02]  /*1ae10*/  SEL R8, R13, RZ, P2 ;  /* 0x000000ff0d087207 */ /* 0x010fe40001000000 */
[----:B------:R-:W-:Y:S01]  /*1ae20*/  IADD3.X R13, R5, R10, R6, P1, P0 ;  /* 0x0000000a050d7210 */ /* 0x000fe20000fe0406 */
[----:B------:R-:W-:-:S08]  /*1ae30*/  IMAD.MOV.U32 R5, RZ, RZ, R3 ;  /* 0x000000ffff057224 */ /* 0x000fd000078e0003 */
[----:B------:R-:W-:-:S05]  /*1ae40*/  @P3 IMAD.HI.U32 R10, R3, c[0x0][0x4ec], RZ ;  /* 0x00013b00030a3a27 */ /* 0x000fca00078e00ff */
[----:B------:R-:W-:Y:S01]  /*1ae50*/  @P3 SHF.R.U32.HI R5, RZ, c[0x0][0x4f0], R10 ;  /* 0x00013c00ff053a19 */ /* 0x000fe2000001160a */
[-C--:B--2---:R-:W-:Y:S02]  /*1ae60*/  IMAD R11, R15, R8.reuse, RZ ;  /* 0x000000080f0b7224 */ /* 0x084fe400078e02ff */
[----:B------:R-:W-:-:S04]  /*1ae70*/  IMAD.WIDE.U32 R8, R14, R8, RZ ;  /* 0x000000080e087225 */ /* 0x000fc800078e00ff */
[----:B------:R-:W-:Y:S01]  /*1ae80*/  IMAD.IADD R11, R9, 0x1, R11 ;  /* 0x00000001090b7824 */ /* 0x000fe200078e020b */
[----:B------:R-:W-:Y:S02]  /*1ae90*/  IADD3 R8, P1, P0, R5, R16, R8 ;  /* 0x0000001005087210 */ /* 0x000fe4000783e008 */
[----:B------:R-:W-:-:S04]  /*1aea0*/  SHF.R.S32.HI R9, RZ, 0x1f, R5 ;  /* 0x0000001fff097819 */ /* 0x000fc80000011405 */
[----:B------:R-:W-:Y:S02]  /*1aeb0*/  IADD3.X R9, R9, R13, R11, P1, P0 ;  /* 0x0000000d09097210 */ /* 0x000fe40000fe040b */
[----:B------:R-:W2:Y:S01]  /*1aec0*/  LDC.64 R10, c[0x0][R18+0x160] ;  /* 0x00005800120a7b82 */ /* 0x000ea20000000a00 */
[----:B------:R-:W-:-:S04]  /*1aed0*/  IMAD.MOV R5, RZ, RZ, -R5 ;  /* 0x000000ffff057224 */ /* 0x000fc800078e0a05 */
[----:B------:R-:W-:-:S05]  /*1aee0*/  IMAD R5, R5, c[0x0][0x4e8], R3 ;  /* 0x00013a0005057a24 */ /* 0x000fca00078e0203 */
[----:B------:R-:W-:Y:S02]  /*1aef0*/  SHF.R.S32.HI R13, RZ, 0x1f, R5 ;  /* 0x0000001fff0d7819 */ /* 0x000fe40000011405 */
[----:B-1----:R-:W-:-:S04]  /*1af00*/  SHF.R.S32.HI R23, RZ, 0x1f, R24 ;  /* 0x0000001fff177819 */ /* 0x002fc80000011418 */
[----:B------:R-:W-:-:S04]  /*1af10*/  LEA.HI R23, R23, R24, RZ, 0x5 ;  /* 0x0000001817177211 */ /* 0x000fc800078f28ff */
[----:B------:R-:W-:-:S05]  /*1af20*/  LOP3.LUT R23, R23, 0xffffffe0, RZ, 0xc0, !PT ;  /* 0xffffffe017177812 */ /* 0x000fca00078ec0ff */
[----:B------:R-:W-:Y:S02]  /*1af30*/  IMAD.IADD R23, R24, 0x1, -R23 ;  /* 0x0000000118177824 */ /* 0x000fe400078e0a17 */
[----:B--2---:R-:W-:-:S04]  /*1af40*/  IMAD.WIDE.U32 R8, R10, R5, R8 ;  /* 0x000000050a087225 */ /* 0x004fc800078e0008 */
[----:B------:R-:W-:Y:S02]  /*1af50*/  IMAD R5, R11, R5, RZ ;  /* 0x000000050b057224 */ /* 0x000fe400078e02ff */
[----:B------:R-:W-:Y:S02]  /*1af60*/  IMAD.MOV.U32 R11, RZ, RZ, c[0x0][0x4a8] ;  /* 0x00012a00ff0b7624 */ /* 0x000fe400078e00ff */
[----:B------:R-:W-:Y:S02]  /*1af70*/  IMAD R5, R10, R13, R5 ;  /* 0x0000000d0a057224 */ /* 0x000fe400078e0205 */
[----:B------:R-:W-:Y:S01]  /*1af80*/  IMAD.MOV.U32 R10, RZ, RZ, c[0x0][0x4ac] ;  /* 0x00012b00ff0a7624 */ /* 0x000fe200078e00ff */
[----:B------:R-:W-:Y:S01]  /*1af90*/  SEL R11, R11, c[0x0][0x450], P2 ;  /* 0x000114000b0b7a07 */ /* 0x000fe20001000000 */
[----:B------:R-:W-:-:S03]  /*1afa0*/  IMAD.IADD R5, R9, 0x1, R5 ;  /* 0x0000000109057824 */ /* 0x000fc600078e0205 */
[----:B------:R-:W-:Y:S02]  /*1afb0*/  SEL R10, R10, c[0x0][0x454], P2 ;  /* 0x000115000a0a7a07 */ /* 0x000fe40001000000 */
[----:B------:R-:W-:-:S04]  /*1afc0*/  LEA R11, P0, R8, R11, 0x2 ;  /* 0x0000000b080b7211 */ /* 0x000fc800078010ff */
[----:B------:R-:W-:Y:S02]  /*1afd0*/  LEA.HI.X R9, R8, R10, R5, 0x2, P0 ;  /* 0x0000000a08097211 */ /* 0x000fe400000f1405 */
[----:B------:R-:W-:Y:S04]  /*1afe0*/  SHFL.IDX PT, R10, R11, RZ, 0x1c1f ;  /* 0x001c1fff0b0a7589 */ /* 0x000fe800000e0000 */
[----:B------:R-:W-:Y:S01]  /*1aff0*/  SHFL.IDX PT, R8, R11, 0x1, 0x1c1f ;  /* 0x003c1f000b087f89 */ /* 0x000fe200000e0000 */
[----:B------:R-:W-:-:S03]  /*1b000*/  IMAD.IADD R13, R22, 0x1, R19 ;  /* 0x00000001160d7824 */ /* 0x000fc600078e0213 */
[----:B------:R-:W1:Y:S04]  /*1b010*/  SHFL.IDX PT, R11, R9, RZ, 0x1c1f ;  /* 0x001c1fff090b7589 */ /* 0x000e6800000e0000 */
[----:B------:R-:W2:Y:S01]  /*1b020*/  SHFL.IDX PT, R9, R9, 0x1, 0x1c1f ;  /* 0x003c1f0009097f89 */ /* 0x000ea200000e0000 */
[----:B------:R-:W-:Y:S01]  /*1b030*/  IMAD R5, R17, c[0x0][0x4e8], RZ ;  /* 0x00013a0011057a24 */ /* 0x000fe200078e02ff */
[----:B------:R-:W-:Y:S02]  /*1b040*/  LOP3.LUT P0, RZ, R23, 0x3, RZ, 0xc0, !PT ;  /* 0x0000000317ff7812 */ /* 0x000fe4000780c0ff */
[C---:B------:R-:W-:Y:S02]  /*1b050*/  IADD3 R16, R13.reuse, 0x8, RZ ;  /* 0x000000080d107810 */ /* 0x040fe40007ffe0ff */
[----:B------:R-:W-:-:S02]  /*1b060*/  ISETP.GE.OR P1, PT, R13, R5, P0 ;  /* 0x000000050d00720c */ /* 0x000fc40000726670 */
[----:B------:R-:W-:-:S11]  /*1b070*/  ISETP.GE.OR P0, PT, R16, R5, P0 ;  /* 0x000000051000720c */ /* 0x000fd60000706670 */
[----:B-1----:R1:W-:Y:S04]  /*1b080*/  @!P1 ST.E [R10.64], R20 ;  /* 0x000000140a009985 */ /* 0x0023e8000c10190a */
[----:B--2---:R1:W-:Y:S01]  /*1b090*/  @!P0 ST.E [R8.64], R21 ;  /* 0x0000001508008985 */ /* 0x0043e2000c10190a */
[----:B------:R-:W-:Y:S05]  /*1b0a0*/  @P2 BRA `(.L_x_2456) ;  /* 0x0000093000002947 */ /* 0x000fea0003800000 */
[----:B------:R-:W-:Y:S01]  /*1b0b0*/  IMAD R6, R6, c[0x0][0x3a0], RZ ;  /* 0x0000e80006067a24 */ /* 0x000fe200078e02ff */
[----:B------:R-:W-:Y:S01]  /*1b0c0*/  SHF.R.S32.HI R5, RZ, 0x1f, R0 ;  /* 0x0000001fff057819 */ /* 0x000fe20000011400 */
[C---:B-1----:R-:W-:Y:S01]  /*1b0d0*/  IMAD.WIDE.U32 R8, R2.reuse, c[0x0][0x3a0], RZ ;  /* 0x0000e80002087a25 */ /* 0x042fe200078e00ff */
[----:B------:R1:W2:Y:S03]  /*1b0e0*/  LDS.128 R32, [R223+0x80] ;  /* 0x00008000df207984 */ /* 0x0002a60000000c00 */
[----:B------:R-:W-:Y:S01]  /*1b0f0*/  IMAD R2, R2, c[0x0][0x3a4], R6 ;  /* 0x0000e90002027a24 */ /* 0x000fe200078e0206 */
[----:B------:R-:W-:Y:S01]  /*1b100*/  LEA R6, R146, R145, 0x5 ;  /* 0x0000009192067211 */ /* 0x000fe200078e28ff */
[----:B------:R1:W3:Y:S03]  /*1b110*/  LDS.128 R48, [R223+0x1080] ;  /* 0x00108000df307984 */ /* 0x0002e60000000c00 */
[----:B------:R-:W-:Y:S01]  /*1b120*/  IADD3 R3, R9, R2, RZ ;  /* 0x0000000209037210 */ /* 0x000fe20007ffe0ff */
[----:B------:R1:W4:Y:S01]  /*1b130*/  LDS.128 R64, [R223+0x2080] ;  /* 0x00208000df407984 */ /* 0x0003220000000c00 */
[----:B------:R-:W-:-:S02]  /*1b140*/  MOV R2, R8 ;  /* 0x0000000800027202 */ /* 0x000fc40000000f00 */
[----:B------:R-:W-:Y:S01]  /*1b150*/  IADD3 R6, R19, R6, RZ ;  /* 0x0000000613067210 */ /* 0x000fe20007ffe0ff */
[----:B------:R1:W1:Y:S02]  /*1b160*/  LDS.128 R80, [R223+0x3080] ;  /* 0x00308000df507984 */ /* 0x0002640000000c00 */
[----:B------:R-:W-:Y:S01]  /*1b170*/  IMAD.WIDE.U32 R8, R4, c[0x0][0x3e8], R2 ;  /* 0x0000fa0004087a25 */ /* 0x000fe200078e0002 */
[----:B------:R-:W-:Y:S01]  /*1b180*/  MOV R2, R6 ;  /* 0x0000000600027202 */ /* 0x000fe20000000f00 */
[----:B------:R1:W1:Y:S02]  /*1b190*/  LDS.128 R28, [R223+0x4080] ;  /* 0x00408000df1c7984 */ /* 0x0002640000000c00 */
[----:B------:R-:W-:Y:S02]  /*1b1a0*/  @P3 IMAD.HI.U32 R10, R6, c[0x0][0x4ec], RZ ;  /* 0x00013b00060a3a27 */ /* 0x000fe400078e00ff */
[----:B------:R1:W1:Y:S02]  /*1b1b0*/  LDS.128 R44, [R223+0x5080] ;  /* 0x00508000df2c7984 */ /* 0x0002640000000c00 */
[----:B------:R-:W-:Y:S01]  /*1b1c0*/  IMAD R3, R5, c[0x0][0x3f0], RZ ;  /* 0x0000fc0005037a24 */ /* 0x000fe200078e02ff */
[----:B------:R-:W-:Y:S01]  /*1b1d0*/  @P3 SHF.R.U32.HI R2, RZ, c[0x0][0x4f0], R10 ;  /* 0x00013c00ff023a19 */ /* 0x000fe2000001160a */
[----:B------:R-:W-:Y:S01]  /*1b1e0*/  IMAD R5, R4, c[0x0][0x3ec], R9 ;  /* 0x0000fb0004057a24 */ /* 0x000fe200078e0209 */
[----:B------:R1:W1:Y:S01]  /*1b1f0*/  LDS.128 R60, [R223+0x6080] ;  /* 0x00608000df3c7984 */ /* 0x0002620000000c00 */
[----:B------:R-:W-:Y:S01]  /*1b200*/  MOV R4, R8 ;  /* 0x0000000800047202 */ /* 0x000fe20000000f00 */
[C---:B------:R-:W-:Y:S01]  /*1b210*/  IMAD R9, R0.reuse, c[0x0][0x3f4], R3 ;  /* 0x0000fd0000097a24 */ /* 0x040fe200078e0203 */
[----:B------:R-:W-:Y:S01]  /*1b220*/  SHF.R.S32.HI R3, RZ, 0x1f, R2 ;  /* 0x0000001fff037819 */ /* 0x000fe20000011402 */
[----:B------:R1:W1:Y:S02]  /*1b230*/  LDS.128 R76, [R223+0x7080] ;  /* 0x00708000df4c7984 */ /* 0x0002640000000c00 */
[----:B------:R-:W-:Y:S01]  /*1b240*/  IMAD.WIDE.U32 R4, R0, c[0x0][0x3f0], R4 ;  /* 0x0000fc0000047a25 */ /* 0x000fe200078e0004 */
[----:B------:R-:W-:Y:S01]  /*1b250*/  IADD3 R0, -R2, RZ, RZ ;  /* 0x000000ff02007210 */ /* 0x000fe20007ffe1ff */
[----:B------:R1:W1:Y:S02]  /*1b260*/  LDS.128 R24, [R223+0x8080] ;  /* 0x00808000df187984 */ /* 0x0002640000000c00 */
[----:B------:R-:W-:Y:S01]  /*1b270*/  IMAD R3, R3, c[0x0][0x3e0], RZ ;  /* 0x0000f80003037a24 */ /* 0x000fe200078e02ff */
[----:B------:R-:W-:Y:S01]  /*1b280*/  IADD3 R5, R5, R9, RZ ;  /* 0x0000000905057210 */ /* 0x000fe20007ffe0ff */
[----:B------:R1:W1:Y:S01]  /*1b290*/  LDS.128 R40, [R223+0x9080] ;  /* 0x00908000df287984 */ /* 0x0002620000000c00 */
[----:B------:R-:W-:-:S02]  /*1b2a0*/  IMAD R0, R0, c[0x0][0x4e8], R6 ;  /* 0x00013a0000007a24 */ /* 0x000fc400078e0206 */
[C---:B------:R-:W-:Y:S01]  /*1b2b0*/  IMAD R6, R2.reuse, c[0x0][0x3e4], R3 ;  /* 0x0000f90002067a24 */ /* 0x040fe200078e0203 */
[----:B------:R1:W1:Y:S01]  /*1b2c0*/  LDS.128 R56, [R223+0xa080] ;  /* 0x00a08000df387984 */ /* 0x0002620000000c00 */
[----:B------:R-:W-:Y:S01]  /*1b2d0*/  IMAD.WIDE.U32 R2, R2, c[0x0][0x3e0], R4 ;  /* 0x0000f80002027a25 */ /* 0x000fe200078e0004 */
[----:B------:R-:W-:Y:S02]  /*1b2e0*/  SHF.R.S32.HI R4, RZ, 0x1f, R0 ;  /* 0x0000001fff047819 */ /* 0x000fe40000011400 */
        /* <DEDUP_REMOVED lines=9> */
[----:B------:R-:W-:Y:S02]  /*1b380*/  LEA R16, P0, R2, c[0x0][0x380], 0x1 ;  /* 0x0000e00002107a11 */ /* 0x000fe400078008ff */
[----:B------:R1:W1:Y:S02]  /*1b390*/  LDS.128 R68, [R223+0xf080] ;  /* 0x00f08000df447984 */ /* 0x0002640000000c00 */
[----:B------:R-:W-:-:S04]  /*1b3a0*/  IADD3 R0, R3, R0, RZ ;  /* 0x0000000003007210 */ /* 0x000fc80007ffe0ff */
[----:B------:R-:W-:Y:S01]  /*1b3b0*/  LEA.HI.X R6, R2, c[0x0][0x384], R0, 0x1, P0 ;  /* 0x0000e10002067a11 */ /* 0x000fe200000f0c00 */
[----:B------:R-:W-:Y:S05]  /*1b3c0*/  BRA.DIV ~URZ, `(.L_x_2457) ;  /* 0x00005de27f007947 */ /* 0x000fea000b800000 */
[----:B--234-:R2:W3:Y:S02]  /*1b3d0*/  SHFL.IDX PT, R4, R6, RZ, 0x181f ;  /* 0x00181fff06047589 */ /* 0x01c4e400000e0000 */
.L_x_2560:
[----:B------:R-:W-:Y:S05]  /*1b3e0*/  BRA.DIV ~URZ, `(.L_x_2458) ;  /* 0x00005e327f007947 */ /* 0x000fea000b800000 */
[----:B------:R4:W2:Y:S02]  /*1b3f0*/  SHFL.IDX PT, R0, R16, RZ, 0x181f ;  /* 0x00181fff10007589 */ /* 0x0008a400000e0000 */
.L_x_2561:
        /* <DEDUP_REMOVED lines=20> */
.L_x_2460:
[----:B------:R-:W-:Y:S05]  /*1b540*/  BSYNC B0 ;  /* 0x0000000000007941 */ /* 0x000fea0003800000 */
.L_x_2459:
[----:B------:R-:W-:Y:S05]  /*1b550*/  BRA.DIV ~URZ, `(.L_x_2461) ;  /* 0x00005d327f007947 */ /* 0x000fea000b800000 */
[----:B---3--:R3:W4:Y:S04]  /*1b560*/  SHFL.IDX PT, R4, R6, 0x1, 0x181f ;  /* 0x00381f0006047f89 */ /* 0x00872800000e0000 */
[----:B--2---:R3:W2:Y:S02]  /*1b570*/  SHFL.IDX PT, R0, R16, 0x1, 0x181f ;  /* 0x00381f0010007f89 */ /* 0x0046a400000e0000 */
.L_x_2562:
        /* <DEDUP_REMOVED lines=20> */
.L_x_2463:
[----:B------:R-:W-:Y:S05]  /*1b6c0*/  BSYNC B0 ;  /* 0x0000000000007941 */ /* 0x000fea0003800000 */
.L_x_2462:
[----:B------:R-:W-:Y:S05]  /*1b6d0*/  BRA.DIV ~URZ, `(.L_x_2464) ;  /* 0x00005c827f007947 */ /* 0x000fea000b800000 */
[----:B----4-:R4:W3:Y:S02]  /*1b6e0*/  SHFL.IDX PT, R4, R6, 0x2, 0x181f ;  /* 0x00581f0006047f89 */ /* 0x0108e400000e0000 */
.L_x_2563:
[----:B------:R-:W-:Y:S05]  /*1b6f0*/  BRA.DIV ~URZ, `(.L_x_2465) ;  /* 0x00005cd27f007947 */ /* 0x000fea000b800000 */
[----:B--2---:R2:W4:Y:S02]  /*1b700*/  SHFL.IDX PT, R0, R16, 0x2, 0x181f ;  /* 0x00581f0010007f89 */ /* 0x00452400000e0000 */
.L_x_2564:
        /* <DEDUP_REMOVED lines=20> */
.L_x_2467:
[----:B------:R-:W-:Y:S05]  /*1b850*/  BSYNC B0 ;  /* 0x0000000000007941 */ /* 0x000fea0003800000 */
.L_x_2466:
[----:B------:R-:W-:Y:S05]  /*1b860*/  BRA.DIV ~URZ, `(.L_x_2468) ;  /* 0x00005bd27f007947 */ /* 0x000fea000b800000 */
[----:B---3--:R3:W2:Y:S04]  /*1b870*/  SHFL.IDX PT, R4, R6, 0x3, 0x181f ;  /* 0x00781f0006047f89 */ /* 0x0086a800000e0000 */
[----:B----4-:R3:W4:Y:S02]  /*1b880*/  SHFL.IDX PT, R0, R16, 0x3, 0x181f ;  /* 0x00781f0010007f89 */ /* 0x01072400000e0000 */
.L_x_2565:
        /* <DEDUP_REMOVED lines=21> */
.L_x_2456:
        /* <DEDUP_REMOVED lines=9> */
[----:B------:R-:W-:Y:S01]  /*1ba70*/  MOV R4, R8 ;  /* 0x0000000800047202 */ /* 0x000fe20000000f00 */
        /* <DEDUP_REMOVED lines=12> */
[----:B------:R-:W-:-:S05]  /*1bb40*/  IADD3 R0, -R0, RZ, RZ ;  /* 0x000000ff00007210 */ /* 0x000fca0007ffe1ff */
[----:B------:R-:W-:Y:S01]  /*1bb50*/  IMAD R0, R0, c[0x0][0x4e8], R3 ;  /* 0x00013a0000007a24 */ /* 0x000fe200078e0203 */
        /* <DEDUP_REMOVED lines=11> */
.L_x_2566:
[----:B------:R-:W-:Y:S05]  /*1bc10*/  BRA.DIV ~URZ, `(.L_x_2471) ;  /* 0x000059627f007947 */ /* 0x000fea000b800000 */
[----:B------:R3:W4:Y:S02]  /*1bc20*/  SHFL.IDX PT, R0, R6, RZ, 0x1c1f ;  /* 0x001c1fff06007589 */ /* 0x00072400000e0000 */
.L_x_2567:
[----:B------:R-:W-:Y:S01]  /*1bc30*/  IMAD R17, R17, c[0x0][0x4e8], RZ ;  /* 0x00013a0011117a24 */ /* 0x000fe200078e02ff */
[----:B------:R-:W-:Y:S04]  /*1bc40*/  BSSY B0, `(.L_x_2472) ;  /* 0x00000cb000007945 */ /* 0x000fe80003800000 */
        /* <DEDUP_REMOVED lines=25> */
[----:B---3--:R-:W-:-:S11]  /*1bde0*/  ISETP.GE.AND P1, PT, R19, c[0x0][0x3c8], PT ;  /* 0x0000f20013007a0c */ /* 0x008fd60003f26270 */
[----:B------:R-:W-:Y:S02]  /*1bdf0*/  @!P0 IMAD.MOV.U32 R2, RZ, RZ, R0 ;  /* 0x000000ffff028224 */ /* 0x000fe400078e0000 */
[----:B------:R-:W-:Y:S01]  /*1be00*/  @!P0 IMAD.MOV.U32 R3, RZ, RZ, R4 ;  /* 0x000000ffff038224 */ /* 0x000fe200078e0004 */
[----:B----4-:R-:W-:-:S03]  /*1be10*/  ISETP.GE.AND P2, PT, R11, c[0x0][0x3c8], PT ;  /* 0x0000f2000b007a0c */ /* 0x010fc60003f46270 */
[----:B------:R-:W-:Y:S02]  /*1be20*/  @!P0 IMAD.WIDE R2, R9, 0x4, R2 ;  /* 0x0000000409028825 */ /* 0x000fe400078e0202 */
[----:B------:R-:W3:Y:S04]  /*1be30*/  LDL R9, [R1+0x1c8] ;  /* 0x0001c80001097983 */ /* 0x000ee80000100800 */
[----:B------:R4:W-:Y:S02]  /*1be40*/  @!P0 ST.E.64 [R2.64], R168 ;  /* 0x000000a802008985 */ /* 0x0009e4000c101b0a */
[----:B----4-:R-:W-:-:S04]  /*1be50*/  @!P1 LEA R2, P0, R19, R0, 0x2 ;  /* 0x0000000013029211 */ /* 0x010fc800078010ff */
[----:B--2---:R-:W-:Y:S02]  /*1be60*/  @!P1 LEA.HI.X R3, R19, R4, R21, 0x2, P0 ;  /* 0x0000000413039211 */ /* 0x004fe400000f1415 */
[----:B------:R-:W2:Y:S04]  /*1be70*/  LDL R21, [R1+0x1c4] ;  /* 0x0001c40001157983 */ /* 0x000ea80000100800 */
[----:B------:R4:W-:Y:S04]  /*1be80*/  @!P1 ST.E.64 [R2.64], R164 ;  /* 0x000000a402009985 */ /* 0x0009e8000c101b0a */
[----:B------:R-:W5:Y:S01]  /*1be90*/  LDL R19, [R1+0x13c] ;  /* 0x00013c0001137983 */ /* 0x000f620000100800 */
[----:B----4-:R-:W-:-:S04]  /*1bea0*/  @!P2 LEA R2, P0, R11, R0, 0x2 ;  /* 0x000000000b02a211 */ /* 0x010fc800078010ff */
[----:B------:R-:W-:Y:S02]  /*1beb0*/  @!P2 LEA.HI.X R3, R11, R4, R23, 0x2, P0 ;  /* 0x000000040b03a211 */ /* 0x000fe400000f1417 */
[----:B------:R-:W4:Y:S01]  /*1bec0*/  LDL R11, [R1+0x1c0] ;  /* 0x0001c000010b7983 */ /* 0x000f220000100800 */
[----:B------:R-:W-:-:S03]  /*1bed0*/  ISETP.GE.AND P1, PT, R14, c[0x0][0x3c8], PT ;  /* 0x0000f2000e007a0c */ /* 0x000fc60003f26270 */
[----:B------:R1:W-:Y:S01]  /*1bee0*/  @!P2 ST.E.64 [R2.64], R160 ;  /* 0x000000a00200a985 */ /* 0x0003e2000c101b0a */
[----:B------:R-:W-:Y:S02]  /*1bef0*/  ISETP.GE.AND P2, PT, R15, c[0x0][0x3c8], PT ;  /* 0x0000f2000f007a0c */ /* 0x000fe40003f46270 */
[----:B------:R-:W-:Y:S01]  /*1bf00*/  ISETP.GE.AND P4, PT, R20, c[0x0][0x3c8], PT ;  /* 0x0000f20014007a0c */ /* 0x000fe20003f86270 */
[----:B------:R-:W4:Y:S01]  /*1bf10*/  LDL R23, [R1+0x120] ;  /* 0x0001200001177983 */ /* 0x000f220000100800 */
[----:B------:R-:W-:-:S05]  /*1bf20*/  ISETP.GE.AND P3, PT, R10, c[0x0][0x3c8], PT ;  /* 0x0000f2000a007a0c */ /* 0x000fca0003f66270 */
[----:B-1----:R-:W-:-:S04]  /*1bf30*/  @!P1 LEA R2, P0, R14, R0, 0x2 ;  /* 0x000000000e029211 */ /* 0x002fc800078010ff */
[----:B------:R-:W-:Y:S02]  /*1bf40*/  @!P1 LEA.HI.X R3, R14, R4, R22, 0x2, P0 ;  /* 0x000000040e039211 */ /* 0x000fe400000f1416 */
[----:B------:R-:W4:Y:S04]  /*1bf50*/  LDL R14, [R1+0x130] ;  /* 0x00013000010e7983 */ /* 0x000f280000100800 */
[----:B------:R1:W-:Y:S01]  /*1bf60*/  @!P1 ST.E.64 [R2.64], R156 ;  /* 0x0000009c02009985 */ /* 0x0003e2000c101b0a */
[----:B------:R-:W-:-:S03]  /*1bf70*/  ISETP.GE.AND P1, PT, R8, c[0x0][0x3c8], PT ;  /* 0x0000f20008007a0c */ /* 0x000fc60003f26270 */
[----:B------:R-:W4:Y:S01]  /*1bf80*/  LDL R22, [R1+0x12c] ;  /* 0x00012c0001167983 */ /* 0x000f220000100800 */
[----:B-1----:R-:W-:-:S04]  /*1bf90*/  @!P2 LEA R2, P0, R15, R0, 0x2 ;  /* 0x000000000f02a211 */ /* 0x002fc800078010ff */
[----:B------:R-:W-:Y:S02]  /*1bfa0*/  @!P2 LEA.HI.X R3, R15, R4, R18, 0x2, P0 ;  /* 0x000000040f03a211 */ /* 0x000fe400000f1412 */
[----:B------:R-:W4:Y:S04]  /*1bfb0*/  LDL R18, [R1+0xe0] ;  /* 0x0000e00001127983 */ /* 0x000f280000100800 */
[----:B------:R1:W-:Y:S01]  /*1bfc0*/  @!P2 ST.E.64 [R2.64], R152 ;  /* 0x000000980200a985 */ /* 0x0003e2000c101b0a */
[----:B------:R-:W-:-:S03]  /*1bfd0*/  ISETP.GE.AND P2, PT, R28, c[0x0][0x3c8], PT ;  /* 0x0000f2001c007a0c */ /* 0x000fc60003f46270 */
[----:B------:R-:W4:Y:S01]  /*1bfe0*/  LDL R15, [R1+0x1b0] ;  /* 0x0001b000010f7983 */ /* 0x000f220000100800 */
[----:B-1----:R-:W-:-:S04]  /*1bff0*/  @!P1 LEA R2, P0, R8, R0, 0x2 ;  /* 0x0000000008029211 */ /* 0x002fc800078010ff */
[----:B---3--:R-:W-:Y:S02]  /*1c000*/  @!P1 LEA.HI.X R3, R8, R4, R9, 0x2, P0 ;  /* 0x0000000408039211 */ /* 0x008fe400000f1409 */
[----:B------:R-:W-:-:S03]  /*1c010*/  @!P4 LEA R8, P0, R20, R0, 0x2 ;  /* 0x000000001408c211 */ /* 0x000fc600078010ff */
[----:B------:R1:W-:Y:S02]  /*1c020*/  @!P1 ST.E.64 [R2.64], R148 ;  /* 0x0000009402009985 */ /* 0x0003e4000c101b0a */
[----:B-1----:R-:W-:Y:S02]  /*1c030*/  @!P3 LEA R2, P5, R10, R0, 0x2 ;  /* 0x000000000a02b211 */ /* 0x002fe400078a10ff */
[----:B--2---:R-:W-:Y:S02]  /*1c040*/  @!P4 LEA.HI.X R9, R20, R4, R21, 0x2, P0 ;  /* 0x000000041409c211 */ /* 0x004fe400000f1415 */
[----:B------:R-:W2:Y:S04]  /*1c050*/  LDL R20, [R1+0x124] ;  /* 0x0001240001147983 */ /* 0x000ea80000100800 */
[----:B------:R1:W-:Y:S04]  /*1c060*/  @!P4 ST.E.64 [R8.64], R36 ;  /* 0x000000240800c985 */ /* 0x0003e8000c101b0a */
[----:B------:R-:W3:Y:S01]  /*1c070*/  LDL R21, [R1+0x1a8] ;  /* 0x0001a80001157983 */ /* 0x000ee20000100800 */
[----:B-----5:R-:W-:-:S02]  /*1c080*/  ISETP.GE.AND P1, PT, R19, c[0x0][0x3c8], PT ;  /* 0x0000f20013007a0c */ /* 0x020fc40003f26270 */
[----:B------:R-:W-:Y:S02]  /*1c090*/  ISETP.GE.AND P0, PT, R13, c[0x0][0x3c8], PT ;  /* 0x0000f2000d007a0c */ /* 0x000fe40003f06270 */
[----:B----4-:R-:W-:-:S05]  /*1c0a0*/  @!P3 LEA.HI.X R3, R10, R4, R11, 0x2, P5 ;  /* 0x000000040a03b211 */ /* 0x010fca00028f140b */
[----:B------:R4:W-:Y:S01]  /*1c0b0*/  @!P3 ST.E.64 [R2.64], R40 ;  /* 0x000000280200b985 */ /* 0x0009e2000c101b0a */
[----:B------:R-:W-:-:S04]  /*1c0c0*/  @!P2 LEA R10, P3, R28, R0, 0x2 ;  /* 0x000000001c0aa211 */ /* 0x000fc800078610ff */
[----:B------:R-:W-:Y:S02]  /*1c0d0*/  @!P2 LEA.HI.X R11, R28, R4, R30, 0x2, P3 ;  /* 0x000000041c0ba211 */ /* 0x000fe400018f141e */
[----:B------:R-:W5:Y:S01]  /*1c0e0*/  LDL R28, [R1+0x1a4] ;  /* 0x0001a400011c7983 */ /* 0x000f620000100800 */
[----:B-1----:R-:W-:Y:S02]  /*1c0f0*/  @!P1 LEA R8, P4, R19, R0, 0x2 ;  /* 0x0000000013089211 */ /* 0x002fe400078810ff */
[----:B------:R-:W-:Y:S01]  /*1c100*/  ISETP.GE.AND P6, PT, R25, c[0x0][0x3c8], PT ;  /* 0x0000f20019007a0c */ /* 0x000fe20003fc6270 */
[----:B------:R-:W5:Y:S01]  /*1c110*/  LDL R30, [R1+0x17c] ;  /* 0x00017c00011e7983 */ /* 0x000f620000100800 */
[----:B------:R-:W-:-:S03]  /*1c120*/  @!P1 LEA.HI.X R9, R19, R4, R27, 0x2, P4 ;  /* 0x0000000413099211 */ /* 0x000fc600020f141b */
[----:B------:R-:W5:Y:S01]  /*1c130*/  LDL R27, [R1+0x1a0] ;  /* 0x0001a000011b7983 */ /* 0x000f620000100800 */
[----:B----4-:R-:W-:-:S03]  /*1c140*/  @!P0 LEA R2, P3, R13, R0, 0x2 ;  /* 0x000000000d028211 */ /* 0x010fc600078610ff */
[----:B------:R-:W-:Y:S01]  /*1c150*/  @!P2 ST.E.64 [R10.64], R44 ;  /* 0x0000002c0a00a985 */ /* 0x000fe2000c101b0a */
[----:B------:R-:W-:-:S03]  /*1c160*/  @!P0 LEA.HI.X R3, R13, R4, R24, 0x2, P3 ;  /* 0x000000040d038211 */ /* 0x000fc600018f1418 */
[----:B------:R-:W4:Y:S04]  /*1c170*/  LDL R19, [R1+0x11c] ;  /* 0x00011c0001137983 */ /* 0x000f280000100800 */
[----:B------:R-:W4:Y:S01]  /*1c180*/  LDL R24, [R1+0x19c] ;  /* 0x00019c0001187983 */ /* 0x000f220000100800 */
[----:B------:R-:W-:-:S03]  /*1c190*/  ISETP.GE.AND P5, PT, R14, c[0x0][0x3c8], PT ;  /* 0x0000f2000e007a0c */ /* 0x000fc60003fa6270 */
[----:B------:R1:W-:Y:S01]  /*1c1a0*/  @!P1 ST.E.64 [R8.64], R48 ;  /* 0x0000003008009985 */ /* 0x0003e2000c101b0a */
[----:B------:R-:W-:-:S03]  /*1c1b0*/  ISETP.GE.AND P4, PT, R22, c[0x0][0x3c8], PT ;  /* 0x0000f20016007a0c */ /* 0x000fc60003f86270 */
[----:B------:R1:W-:Y:S04]  /*1c1c0*/  @!P0 ST.E.64 [R2.64], R52 ;  /* 0x0000003402008985 */ /* 0x0003e8000c101b0a */
[----:B------:R-:W4:Y:S01]  /*1c1d0*/  LDL R13, [R1+0x118] ;  /* 0x00011800010d7983 */ /* 0x000f220000100800 */
[----:B------:R-:W-:Y:S02]  /*1c1e0*/  ISETP.GE.AND P2, PT, R18, c[0x0][0x3c8], PT ;  /* 0x0000f20012007a0c */ /* 0x000fe40003f46270 */
[----:B-1----:R-:W-:-:S04]  /*1c1f0*/  @!P6 LEA R8, P1, R25, R0, 0x2 ;  /* 0x000000001908e211 */ /* 0x002fc800078210ff */
[----:B------:R-:W-:Y:S02]  /*1c200*/  @!P6 LEA.HI.X R9, R25, R4, R29, 0x2, P1 ;  /* 0x000000041909e211 */ /* 0x000fe400008f141d */
[C---:B------:R-:W-:Y:S01]  /*1c210*/  ISETP.GE.AND P1, PT, R18.reuse, c[0x0][0x3c8], PT ;  /* 0x0000f20012007a0c */ /* 0x040fe20003f26270 */
[----:B------:R-:W4:Y:S04]  /*1c220*/  LDL R25, [R1+0x198] ;  /* 0x0001980001197983 */ /* 0x000f280000100800 */
[C---:B------:R-:W-:Y:S01]  /*1c230*/  @!P2 LEA R10, P0, R18.reuse, R0, 0x2 ;  /* 0x00000000120aa211 */ /* 0x040fe200078010ff */
[----:B------:R-:W4:Y:S03]  /*1c240*/  LDL R29, [R1+0x108] ;  /* 0x00010800011d7983 */ /* 0x000f260000100800 */
[----:B------:R-:W-:-:S02]  /*1c250*/  @!P2 LEA.HI.X R11, R18, R4, R15, 0x2, P0 ;  /* 0x00000004120ba211 */ /* 0x000fc400000f140f */
[----:B------:R-:W-:Y:S01]  /*1c260*/  @!P5 LEA R2, P0, R14, R0, 0x2 ;  /* 0x000000000e02d211 */ /* 0x000fe200078010ff */
[----:B------:R-:W4:Y:S04]  /*1c270*/  LDL R15, [R1+0x114] ;  /* 0x00011400010f7983 */ /* 0x000f280000100800 */
[----:B------:R-:W-:Y:S01]  /*1c280*/  @!P1 ST.E.64 [R10.64], R56 ;  /* 0x000000380a009985 */ /* 0x000fe2000c101b0a */
[----:B------:R-:W-:-:S03]  /*1c290*/  ISETP.GE.AND P3, PT, R26, c[0x0][0x3c8], PT ;  /* 0x0000f2001a007a0c */ /* 0x000fc60003f66270 */
[----:B------:R1:W-:Y:S04]  /*1c2a0*/  @!P6 ST.E.64 [R8.64], R60 ;  /* 0x0000003c0800e985 */ /* 0x0003e8000c101b0a */
[----:B------:R-:W4:Y:S06]  /*1c2b0*/  LDL R18, [R1+0x110] ;  /* 0x0001100001127983 */ /* 0x000f2c0000100800 */
[----:B-1----:R-:W-:-:S02]  /*1c2c0*/  @!P3 LEA R8, P6, R26, R0, 0x2 ;  /* 0x000000001a08b211 */ /* 0x002fc400078c10ff */
[----:B--2---:R-:W-:Y:S02]  /*1c2d0*/  ISETP.GE.AND P2, PT, R20, c[0x0][0x3c8], PT ;  /* 0x0000f20014007a0c */ /* 0x004fe40003f46270 */
[----:B---3--:R-:W-:Y:S02]  /*1c2e0*/  @!P5 LEA.HI.X R3, R14, R4, R21, 0x2, P0 ;  /* 0x000000040e03d211 */ /* 0x008fe400000f1415 */
[-C--:B------:R-:W-:Y:S01]  /*1c2f0*/  @!P4 LEA R10, P0, R22, R0.reuse, 0x2 ;  /* 0x00000000160ac211 */ /* 0x080fe200078010ff */
[----:B------:R-:W2:Y:S04]  /*1c300*/  LDL R21, [R1+0x194] ;  /* 0x0001940001157983 */ /* 0x000ea80000100800 */
[----:B------:R1:W-:Y:S04]  /*1c310*/  @!P5 ST.E.64 [R2.64], R64 ;  /* 0x000000400200d985 */ /* 0x0003e8000c101b0a */
[----:B------:R-:W3:Y:S01]  /*1c320*/  LDL R14, [R1+0x190] ;  /* 0x00019000010e7983 */ /* 0x000ee20000100800 */
[----:B-1----:R-:W-:-:S02]  /*1c330*/  @!P2 LEA R2, P1, R20, R0, 0x2 ;  /* 0x000000001402a211 */ /* 0x002fc400078210ff */
[----:B-----5:R-:W-:Y:S02]  /*1c340*/  @!P4 LEA.HI.X R11, R22, R4, R28, 0x2, P0 ;  /* 0x00000004160bc211 */ /* 0x020fe400000f141c */
[----:B------:R-:W5:Y:S09]  /*1c350*/  LDL R22, [R1+0xdc] ;  /* 0x0000dc0001167983 */ /* 0x000f720000100800 */
[----:B------:R-:W-:-:S02]  /*1c360*/  P2R R3, PR, RZ, 0x2 ;  /* 0x00000002ff037803 */ /* 0x000fc40000000000 */
[----:B------:R-:W-:Y:S01]  /*1c370*/  @!P3 LEA.HI.X R9, R26, R4, R27, 0x2, P6 ;  /* 0x000000041a09b211 */ /* 0x000fe200030f141b */
[----:B------:R-:W5:Y:S01]  /*1c380*/  LDL R28, [R1+0x178] ;  /* 0x00017800011c7983 */ /* 0x000f620000100800 */
[----:B------:R-:W-:-:S03]  /*1c390*/  ISETP.NE.AND P6, PT, R3, RZ, PT ;  /* 0x000000ff0300720c */ /* 0x000fc60003fc5270 */
[----:B------:R-:W5:Y:S01]  /*1c3a0*/  LDL R26, [R1+0x18c] ;  /* 0x00018c00011a7983 */ /* 0x000f620000100800 */
[----:B------:R-:W-:-:S03]  /*1c3b0*/  ISETP.GE.AND P5, PT, R23, c[0x0][0x3c8], PT ;  /* 0x0000f20017007a0c */ /* 0x000fc60003fa6270 */
[----:B------:R-:W5:Y:S01]  /*1c3c0*/  LDL R27, [R1+0x104] ;  /* 0x00010400011b7983 */ /* 0x000f620000100800 */
[----:B----4-:R-:W-:-:S03]  /*1c3d0*/  @!P2 LEA.HI.X R3, R20, R4, R24, 0x2, P6 ;  /* 0x000000041403a211 */ /* 0x010fc600030f1418 */
[----:B------:R-:W4:Y:S04]  /*1c3e0*/  LDL R24, [R1+0x188] ;  /* 0x0001880001187983 */ /* 0x000f280000100800 */
[----:B------:R-:W4:Y:S01]  /*1c3f0*/  LDL R20, [R1+0x184] ;  /* 0x0001840001147983 */ /* 0x000f220000100800 */
[----:B------:R-:W-:Y:S02]  /*1c400*/  ISETP.GE.AND P1, PT, R19, c[0x0][0x3c8], PT ;  /* 0x0000f20013007a0c */ /* 0x000fe40003f26270 */
[----:B------:R-:W-:Y:S01]  /*1c410*/  ISETP.GE.AND P0, PT, R13, c[0x0][0x3c8], PT ;  /* 0x0000f2000d007a0c */ /* 0x000fe20003f06270 */
[----:B------:R1:W-:Y:S04]  /*1c420*/  @!P4 ST.E.64 [R10.64], R68 ;  /* 0x000000440a00c985 */ /* 0x0003e8000c101b0a */
[----:B------:R1:W-:Y:S04]  /*1c430*/  @!P3 ST.E.64 [R8.64], R72 ;  /* 0x000000480800b985 */ /* 0x0003e8000c101b0a */
[----:B------:R1:W-:Y:S02]  /*1c440*/  @!P2 ST.E.64 [R2.64], R76 ;  /* 0x0000004c0200a985 */ /* 0x0003e4000c101b0a */
[----:B-1----:R-:W-:-:S02]  /*1c450*/  @!P5 LEA R10, P2, R23, R0, 0x2 ;  /* 0x00000000170ad211 */ /* 0x002fc400078410ff */
[----:B------:R-:W-:Y:S02]  /*1c460*/  @!P1 LEA R8, P3, R19, R0, 0x2 ;  /* 0x0000000013089211 */ /* 0x000fe400078610ff */
[----:B------:R-:W-:Y:S02]  /*1c470*/  @!P5 LEA.HI.X R11, R23, R4, R25, 0x2, P2 ;  /* 0x00000004170bd211 */ /* 0x000fe400010f1419 */
[----:B------:R-:W-:Y:S01]  /*1c480*/  @!P0 LEA R2, P2, R13, R0, 0x2 ;  /* 0x000000000d028211 */ /* 0x000fe200078410ff */
[----:B------:R-:W4:Y:S01]  /*1c490*/  LDL R25, [R1+0x100] ;  /* 0x0001000001197983 */ /* 0x000f220000100800 */
[----:B------:R-:W-:-:S03]  /*1c4a0*/  ISETP.GE.AND P6, PT, R15, c[0x0][0x3c8], PT ;  /* 0x0000f2000f007a0c */ /* 0x000fc60003fc6270 */
[----:B------:R-:W-:Y:S04]  /*1c4b0*/  @!P5 ST.E.64 [R10.64], R80 ;  /* 0x000000500a00d985 */ /* 0x000fe8000c101b0a */
[----:B------:R-:W4:Y:S01]  /*1c4c0*/  LDL R23, [R1+0xf8] ;  /* 0x0000f80001177983 */ /* 0x000f220000100800 */
[----:B------:R-:W-:Y:S02]  /*1c4d0*/  ISETP.GE.AND P4, PT, R18, c[0x0][0x3c8], PT ;  /* 0x0000f20012007a0c */ /* 0x000fe40003f86270 */
[-C--:B--2---:R-:W-:Y:S02]  /*1c4e0*/  @!P1 LEA.HI.X R9, R19, R4.reuse, R21, 0x2, P3 ;  /* 0x0000000413099211 */ /* 0x084fe400018f1415 */
[----:B------:R-:W2:Y:S01]  /*1c4f0*/  LDL R21, [R1+0xf4] ;  /* 0x0000f40001157983 */ /* 0x000ea20000100800 */
[----:B---3--:R-:W-:-:S03]  /*1c500*/  @!P0 LEA.HI.X R3, R13, R4, R14, 0x2, P2 ;  /* 0x000000040d038211 */ /* 0x008fc600010f140e */
[----:B------:R-:W3:Y:S04]  /*1c510*/  LDL R19, [R1+0xf0] ;  /* 0x0000f00001137983 */ /* 0x000ee80000100800 */
[----:B------:R-:W2:Y:S04]  /*1c520*/  LDL R14, [R1+0xfc] ;  /* 0x0000fc00010e7983 */ /* 0x000ea80000100800 */
[----:B------:R1:W-:Y:S04]  /*1c530*/  @!P1 ST.E.64 [R8.64], R84 ;  /* 0x0000005408009985 */ /* 0x0003e8000c101b0a */
[----:B------:R4:W-:Y:S04]  /*1c540*/  @!P0 ST.E.64 [R2.64], R88 ;  /* 0x0000005802008985 */ /* 0x0009e8000c101b0a */
[----:B------:R-:W3:Y:S01]  /*1c550*/  LDL R13, [R1+0xec] ;  /* 0x0000ec00010d7983 */ /* 0x000ee20000100800 */
[----:B-----5:R-:W-:-:S02]  /*1c560*/  ISETP.GE.AND P3, PT, R22, c[0x0][0x3c8], PT ;  /* 0x0000f20016007a0c */ /* 0x020fc40003f66270 */
[----:B-1----:R-:W-:-:S11]  /*1c570*/  @!P6 LEA R8, P5, R15, R0, 0x2 ;  /* 0x000000000f08e211 */ /* 0x002fd600078a10ff */
[----:B------:R-:W-:-:S04]  /*1c580*/  @!P3 LEA R10, P0, R22, R0, 0x2 ;  /* 0x00000000160ab211 */ /* 0x000fc800078010ff */
[-C--:B------:R-:W-:Y:S02]  /*1c590*/  @!P3 LEA.HI.X R11, R22, R4.reuse, R26, 0x2, P0 ;  /* 0x00000004160bb211 */ /* 0x080fe400000f141a */
[----:B------:R-:W5:Y:S01]  /*1c5a0*/  LDL R26, [R1+0x174] ;  /* 0x00017400011a7983 */ /* 0x000f620000100800 */
[----:B----4-:R-:W-:-:S03]  /*1c5b0*/  @!P6 LEA.HI.X R9, R15, R4, R24, 0x2, P5 ;  /* 0x000000040f09e211 */ /* 0x010fc600028f1418 */
[----:B------:R-:W4:Y:S01]  /*1c5c0*/  LDL R15, [R1+0x170] ;  /* 0x00017000010f7983 */ /* 0x000f220000100800 */
[----:B------:R-:W-:-:S03]  /*1c5d0*/  @!P4 LEA R2, P3, R18, R0, 0x2 ;  /* 0x000000001202c211 */ /* 0x000fc600078610ff */
[----:B------:R-:W4:Y:S01]  /*1c5e0*/  LDL R24, [R1+0x16c] ;  /* 0x00016c0001187983 */ /* 0x000f220000100800 */
[----:B------:R-:W-:Y:S02]  /*1c5f0*/  ISETP.GE.AND P5, PT, R22, c[0x0][0x3c8], PT ;  /* 0x0000f20016007a0c */ /* 0x000fe40003fa6270 */
[----:B------:R-:W-:Y:S01]  /*1c600*/  @!P4 LEA.HI.X R3, R18, R4, R20, 0x2, P3 ;  /* 0x000000041203c211 */ /* 0x000fe200018f1414 */
[----:B------:R-:W4:Y:S04]  /*1c610*/  LDL R22, [R1+0x168] ;  /* 0x0001680001167983 */ /* 0x000f280000100800 */
[----:B------:R-:W4:Y:S04]  /*1c620*/  LDL R20, [R1+0x164] ;  /* 0x0001640001147983 */ /* 0x000f280000100800 */
[----:B------:R-:W4:Y:S01]  /*1c630*/  LDL R18, [R1+0x160] ;  /* 0x0001600001127983 */ /* 0x000f220000100800 */
[----:B------:R-:W-:-:S03]  /*1c640*/  ISETP.GE.AND P1, PT, R29, c[0x0][0x3c8], PT ;  /* 0x0000f2001d007a0c */ /* 0x000fc60003f26270 */
[----:B------:R-:W-:Y:S01]  /*1c650*/  @!P5 ST.E.64 [R10.64], R92 ;  /* 0x0000005c0a00d985 */ /* 0x000fe2000c101b0a */
[----:B------:R-:W-:-:S03]  /*1c660*/  ISETP.GE.AND P2, PT, R31, c[0x0][0x3c8], PT ;  /* 0x0000f2001f007a0c */ /* 0x000fc60003f46270 */
[----:B------:R1:W-:Y:S04]  /*1c670*/  @!P6 ST.E.64 [R8.64], R96 ;  /* 0x000000600800e985 */ /* 0x0003e8000c101b0a */
[----:B------:R1:W-:Y:S01]  /*1c680*/  @!P4 ST.E.64 [R2.64], R100 ;  /* 0x000000640200c985 */ /* 0x0003e2000c101b0a */
[----:B------:R-:W-:Y:S02]  /*1c690*/  ISETP.GE.AND P0, PT, R27, c[0x0][0x3c8], PT ;  /* 0x0000f2001b007a0c */ /* 0x000fe40003f06270 */
[----:B-1----:R-:W-:-:S03]  /*1c6a0*/  @!P1 LEA R8, P4, R29, R0, 0x2 ;  /* 0x000000001d089211 */ /* 0x002fc600078810ff */
[----:B------:R-:W-:Y:S02]  /*1c6b0*/  @!P2 LEA R10, P3, R31, R0, 0x2 ;  /* 0x000000001f0aa211 */ /* 0x000fe400078610ff */
[----:B------:R-:W-:Y:S02]  /*1c6c0*/  ISETP.GE.AND P5, PT, R25, c[0x0][0x3c8], PT ;  /* 0x0000f20019007a0c */ /* 0x000fe40003fa6270 */
[----:B------:R-:W-:-:S04]  /*1c6d0*/  @!P2 LEA.HI.X R11, R31, R4, R32, 0x2, P3 ;  /* 0x000000041f0ba211 */ /* 0x000fc800018f1420 */
[----:B------:R-:W-:Y:S02]  /*1c6e0*/  @!P0 LEA R2, P6, R27, R0, 0x2 ;  /* 0x000000001b028211 */ /* 0x000fe400078c10ff */
[----:B------:R-:W-:-:S04]  /*1c6f0*/  P2R R3, PR, RZ, 0x10 ;  /* 0x00000010ff037803 */ /* 0x000fc80000000000 */
[----:B------:R-:W-:Y:S02]  /*1c700*/  ISETP.NE.AND P3, PT, R3, RZ, PT ;  /* 0x000000ff0300720c */ /* 0x000fe40003f65270 */
[-C--:B------:R-:W-:Y:S02]  /*1c710*/  @!P0 LEA.HI.X R3, R27, R4.reuse, R28, 0x2, P6 ;  /* 0x000000041b038211 */ /* 0x080fe400030f141c */
[----:B------:R-:W-:Y:S01]  /*1c720*/  @!P1 LEA.HI.X R9, R29, R4, R30, 0x2, P3 ;  /* 0x000000041d099211 */ /* 0x000fe200018f141e */
[----:B------:R-:W-:Y:S01]  /*1c730*/  @!P2 ST.E.64 [R10.64], R104 ;  /* 0x000000680a00a985 */ /* 0x000fe2000c101b0a */
[----:B------:R-:W-:-:S03]  /*1c740*/  ISETP.GE.AND P3, PT, R23, c[0x0][0x3c8], PT ;  /* 0x0000f20017007a0c */ /* 0x000fc60003f66270 */
[----:B------:R1:W-:Y:S04]  /*1c750*/  @!P1 ST.E.64 [R8.64], R108 ;  /* 0x0000006c08009985 */ /* 0x0003e8000c101b0a */
[----:B------:R2:W-:Y:S01]  /*1c760*/  @!P0 ST.E.64 [R2.64], R112 ;  /* 0x0000007002008985 */ /* 0x0005e2000c101b0a */
[----:B-1----:R-:W-:Y:S02]  /*1c770*/  @!P5 LEA R8, P0, R25, R0, 0x2 ;  /* 0x000000001908d211 */ /* 0x002fe400078010ff */
[----:B--2---:R-:W-:-:S13]  /*1c780*/  ISETP.GE.AND P4, PT, R14, c[0x0][0x3c8], PT ;  /* 0x0000f2000e007a0c */ /* 0x004fda0003f86270 */
[----:B------:R-:W-:Y:S02]  /*1c790*/  @!P4 LEA R2, P6, R14, R0, 0x2 ;  /* 0x000000000e02c211 */ /* 0x000fe400078c10ff */
[----:B------:R-:W-:Y:S02]  /*1c7a0*/  ISETP.GE.AND P2, PT, R21, c[0x0][0x3c8], PT ;  /* 0x0000f20015007a0c */ /* 0x000fe40003f46270 */
[----:B---3--:R-:W-:Y:S02]  /*1c7b0*/  ISETP.GE.AND P1, PT, R19, c[0x0][0x3c8], PT ;  /* 0x0000f20013007a0c */ /* 0x008fe40003f26270 */
[----:B-----5:R-:W-:-:S05]  /*1c7c0*/  @!P5 LEA.HI.X R9, R25, R4, R26, 0x2, P0 ;  /* 0x000000041909d211 */ /* 0x020fca00000f141a */
[----:B------:R-:W-:Y:S01]  /*1c7d0*/  @!P5 ST.E.64 [R8.64], R116 ;  /* 0x000000740800d985 */ /* 0x000fe2000c101b0a */
[----:B----4-:R-:W-:Y:S02]  /*1c7e0*/  @!P4 LEA.HI.X R3, R14, R4, R15, 0x2, P6 ;  /* 0x000000040e03c211 */ /* 0x010fe400030f140f */
[-C--:B------:R-:W-:Y:S02]  /*1c7f0*/  @!P3 LEA R14, P5, R23, R0.reuse, 0x2 ;  /* 0x00000000170eb211 */ /* 0x080fe400078a10ff */
[----:B------:R-:W-:Y:S01]  /*1c800*/  ISETP.GE.AND P0, PT, R13, c[0x0][0x3c8], PT ;  /* 0x0000f2000d007a0c */ /* 0x000fe20003f06270 */
[----:B------:R1:W-:Y:S01]  /*1c810*/  @!P4 ST.E.64 [R2.64], R120 ;  /* 0x000000780200c985 */ /* 0x0003e2000c101b0a */
[----:B------:R-:W-:-:S04]  /*1c820*/  @!P2 LEA R10, P6, R21, R0, 0x2 ;  /* 0x00000000150aa211 */ /* 0x000fc800078c10ff */
[----:B------:R-:W-:-:S05]  /*1c830*/  @!P2 LEA.HI.X R11, R21, R4, R22, 0x2, P6 ;  /* 0x00000004150ba211 */ /* 0x000fca00030f1416 */
[----:B-1----:R-:W-:-:S04]  /*1c840*/  P2R R2, PR, RZ, 0x20 ;  /* 0x00000020ff027803 */ /* 0x002fc80000000000 */
[----:B------:R-:W-:Y:S02]  /*1c850*/  ISETP.NE.AND P4, PT, R2, RZ, PT ;  /* 0x000000ff0200720c */ /* 0x000fe40003f85270 */
[----:B------:R-:W-:Y:S02]  /*1c860*/  @!P1 LEA R8, P5, R19, R0, 0x2 ;  /* 0x0000000013089211 */ /* 0x000fe400078a10ff */
[----:B------:R-:W-:Y:S02]  /*1c870*/  @!P3 LEA.HI.X R15, R23, R4, R24, 0x2, P4 ;  /* 0x00000004170fb211 */ /* 0x000fe400020f1418 */
[----:B------:R-:W-:Y:S02]  /*1c880*/  @!P0 LEA R2, P4, R13, R0, 0x2 ;  /* 0x000000000d028211 */ /* 0x000fe400078810ff */
[-C--:B------:R-:W-:Y:S02]  /*1c890*/  @!P1 LEA.HI.X R9, R19, R4.reuse, R20, 0x2, P5 ;  /* 0x0000000413099211 */ /* 0x080fe400028f1414 */
[----:B------:R-:W-:Y:S01]  /*1c8a0*/  @!P0 LEA.HI.X R3, R13, R4, R18, 0x2, P4 ;  /* 0x000000040d038211 */ /* 0x000fe200020f1412 */
[----:B------:R1:W-:Y:S04]  /*1c8b0*/  @!P3 ST.E.64 [R14.64], R124 ;  /* 0x0000007c0e00b985 */ /* 0x0003e8000c101b0a */
[----:B------:R1:W-:Y:S04]  /*1c8c0*/  @!P2 ST.E.64 [R10.64], R128 ;  /* 0x000000800a00a985 */ /* 0x0003e8000c101b0a */
[----:B------:R1:W-:Y:S04]  /*1c8d0*/  @!P1 ST.E.64 [R8.64], R132 ;  /* 0x0000008408009985 */ /* 0x0003e8000c101b0a */
[----:B------:R1:W-:Y:S02]  /*1c8e0*/  @!P0 ST.E.64 [R2.64], R136 ;  /* 0x0000008802008985 */ /* 0x0003e4000c101b0a */
.L_x_2473:
[----:B------:R-:W-:Y:S05]  /*1c8f0*/  BSYNC B0 ;  /* 0x0000000000007941 */ /* 0x000fea0003800000 */
.L_x_2472:
[----:B------:R-:W-:Y:S05]  /*1c900*/  BRA.DIV ~URZ, `(.L_x_2474) ;  /* 0x00004ce27f007947 */ /* 0x000fea000b800000 */
[----:B--2---:R2:W1:Y:S04]  /*1c910*/  SHFL.IDX PT, R4, R5, 0x1, 0x1c1f ;  /* 0x003c1f0005047f89 */ /* 0x00446800000e0000 */
[----:B----4-:R2:W4:Y:S02]  /*1c920*/  SHFL.IDX PT, R0, R6, 0x1, 0x1c1f ;  /* 0x003c1f0006007f89 */ /* 0x01052400000e0000 */
.L_x_2568:
[----:B------:R-:W-:-:S13]  /*1c930*/  ISETP.GE.AND P0, PT, R16, R17, PT ;  /* 0x000000111000720c */ /* 0x000fda0003f06270 */
[----:B------:R-:W-:Y:S05]  /*1c940*/  @P0 BRA `(.L_x_2469) ;  /* 0x00001a5000000947 */ /* 0x000fea0003800000 */
[----:B-1----:R-:W5:Y:S04]  /*1c950*/  LDL R8, [R1+0x158] ;  /* 0x0001580001087983 */ /* 0x002f680000100800 */
[----:B--23--:R-:W2:Y:S04]  /*1c960*/  LDL R6, [R1+0x154] ;  /* 0x0001540001067983 */ /* 0x00cea80000100800 */
[----:B------:R-:W3:Y:S04]  /*1c970*/  LDL R23, [R1+0x150] ;  /* 0x0001500001177983 */ /* 0x000ee80000100800 */
        /* <DEDUP_REMOVED lines=25> */
[C---:B------:R-:W-:Y:S02]  /*1cb10*/  @!P2 LEA R10, P3, R6.reuse, R0, 0x2 ;  /* 0x00000000060aa211 */ /* 0x040fe400078610ff */
        /* <DEDUP_REMOVED lines=181> */
.L_x_2454:
[----:B------:R-:W2:Y:S01]  /*1d670*/  LDL R8, [R1+0xac] ;  /* 0x0000ac0001087983 */ /* 0x000ea20000100800 */
[----:B------:R-:W-:Y:S02]  /*1d680*/  ISETP.NE.U32.AND P0, PT, RZ, c[0x0][0x508], PT ;  /* 0x00014200ff007a0c */ /* 0x000fe40003f05070 */
[----:B------:R-:W-:Y:S01]  /*1d690*/  ISETP.NE.U32.AND P2, PT, RZ, c[0x0][0x500], PT ;  /* 0x00014000ff007a0c */ /* 0x000fe20003f45070 */
[----:B------:R-:W4:Y:S01]  /*1d6a0*/  LDL.LU R6, [R1+0xb0] ;  /* 0x0000b00001067983 */ /* 0x000f220000300800 */
[----:B------:R-:W-:Y:S02]  /*1d6b0*/  ISETP.NE.AND.EX P0, PT, RZ, c[0x0][0x50c], PT, P0 ;  /* 0x00014300ff007a0c */ /* 0x000fe40003f05300 */
[----:B------:R-:W-:Y:S01]  /*1d6c0*/  ISETP.NE.AND.EX P2, PT, RZ, c[0x0][0x504], PT, P2 ;  /* 0x00014100ff007a0c */ /* 0x000fe20003f45320 */
[----:B------:R-:W-:Y:S02]  /*1d6d0*/  IMAD.MOV.U32 R4, RZ, RZ, 0x4 ;  /* 0x00000004ff047424 */ /* 0x000fe400078e00ff */
[----:B------:R-:W-:-:S02]  /*1d6e0*/  IMAD.MOV.U32 R21, RZ, RZ, c[0x0][0x388] ;  /* 0x0000e200ff157624 */ /* 0x000fc400078e00ff */
[----:B------:R-:W-:Y:S02]  /*1d6f0*/  IMAD.MOV.U32 R0, RZ, RZ, RZ ;  /* 0x000000ffff007224 */ /* 0x000fe400078e00ff */
[----:B--2---:R-:W-:-:S04]  /*1d700*/  IMAD.WIDE R2, R8, R4, c[0x0][0x500] ;  /* 0x0001400008027625 */ /* 0x004fc800078e0204 */
[----:B------:R-:W-:Y:S02]  /*1d710*/  @P0 IMAD.WIDE R4, R8, R4, c[0x0][0x508] ;  /* 0x0001420008040625 */ /* 0x000fe400078e0204 */
[----:B------:R2:W5:Y:S04]  /*1d720*/  @P2 LDG.E R0, [R2.64] ;  /* 0x0000000a02002981 */ /* 0x000568000c1e1900 */
[----:B------:R2:W5:Y:S01]  /*1d730*/  @P0 LDG.E R21, [R4.64] ;  /* 0x0000000a04150981 */ /* 0x000562000c1e1900 */
[----:B----4-:R-:W-:-:S04]  /*1d740*/  ISETP.NE.AND P1, PT, R6, RZ, PT ;  /* 0x000000ff0600720c */ /* 0x010fc80003f25270 */
[----:B------:R-:W-:Y:S01]  /*1d750*/  SEL R22, R6, c[0x0][0x3d4], P1 ;  /* 0x0000f50006167a07 */ /* 0x000fe20000800000 */
[----:B------:R-:W-:Y:S05]  /*1d760*/  @P0 BRA `(.L_x_2475) ;  /* 0x0000004000000947 */ /* 0x000fea0003800000 */
[----:B------:R-:W-:Y:S05]  /*1d770*/  @!P2 BRA `(.L_x_2475) ;  /* 0x000000300000a947 */ /* 0x000fea0003800000 */
[----:B--2---:R2:W4:Y:S04]  /*1d780*/  LDG.E R4, [R2.64] ;  /* 0x0000000a02047981 */ /* 0x004528000c1e1900 */
[----:B--2---:R-:W4:Y:S02]  /*1d790*/  LDG.E R2, [R2.64+0x4] ;  /* 0x0000040a02027981 */ /* 0x004f24000c1e1900 */
[----:B----45:R-:W-:Y:S02]  /*1d7a0*/  IADD3 R21, -R4, R2, RZ ;  /* 0x0000000204157210 */ /* 0x030fe40007ffe1ff */
.L_x_2475:
[----:B--2---:R-:W2:Y:S01]  /*1d7b0*/  LDL.LU R3, [R1+0xa8] ;  /* 0x0000a80001037983 */ /* 0x004ea20000300800 */
[----:B------:R-:W-:Y:S01]  /*1d7c0*/  SHF.R.S32.HI R2, RZ, 0x1f, R8 ;  /* 0x0000001fff027819 */ /* 0x000fe20000011408 */
[----:B------:R-:W-:Y:S01]  /*1d7d0*/  BSSY B0, `(.L_x_2476) ;  /* 0x0000039000007945 */ /* 0x000fe20003800000 */
[----:B-----5:R-:W-:Y:S01]  /*1d7e0*/  SHF.R.S32.HI R20, RZ, 0x1f, R0 ;  /* 0x0000001fff147819 */ /* 0x020fe20000011400 */
[----:B------:R-:W4:Y:S01]  /*1d7f0*/  S2R R4, SR_TID.X ;  /* 0x0000000000047919 */ /* 0x000f220000002100 */
[----:B------:R-:W-:-:S02]  /*1d800*/  SEL R13, R8, RZ, !P2 ;  /* 0x000000ff080d7207 */ /* 0x000fc40005000000 */
[----:B------:R-:W-:Y:S02]  /*1d810*/  SEL R23, R2, RZ, !P2 ;  /* 0x000000ff02177207 */ /* 0x000fe40005000000 */
[----:B----4-:R-:W-:Y:S02]  /*1d820*/  ISETP.GT.AND P0, PT, R4, 0x7f, PT ;  /* 0x0000007f0400780c */ /* 0x010fe40003f04270 */
        /* <DEDUP_REMOVED lines=11> */
[----:B------:R4:W5:Y:S08]  /*1d8e0*/  LDC.64 R10, c[0x0][R2+0x170] ;  /* 0x00005c00020a7b82 */ /* 0x0009700000000a00 */
[----:B------:R4:W1:Y:S08]  /*1d8f0*/  LDC.64 R8, c[0x0][R2+0x168] ;  /* 0x00005a0002087b82 */ /* 0x0008700000000a00 */
[----:B------:R4:W3:Y:S08]  /*1d900*/  LDC.64 R16, c[0x0][R2+0x178] ;  /* 0x00005e0002107b82 */ /* 0x0008f00000000a00 */
[----:B------:R4:W2:Y:S02]  /*1d910*/  LDC.64 R14, c[0x0][R2+0x160] ;  /* 0x00005800020e7b82 */ /* 0x0008a40000000a00 */
[----:B----4-:R-:W-:-:S02]  /*1d920*/  IMAD.MOV.U32 R2, RZ, RZ, c[0x0][0x4e8] ;  /* 0x00013a00ff027624 */ /* 0x010fc400078e00ff */
[-C--:B-----5:R-:W-:Y:S02]  /*1d930*/  IMAD R3, R11, R13.reuse, RZ ;  /* 0x0000000d0b037224 */ /* 0x0a0fe400078e02ff */
[----:B------:R-:W-:Y:S01]  /*1d940*/  IMAD.WIDE.U32 R4, R10, R13, RZ ;  /* 0x0000000d0a047225 */ /* 0x000fe200078e00ff */
[----:B------:R-:W-:Y:S02]  /*1d950*/  ISETP.NE.AND P0, PT, R2, 0x1, PT ;  /* 0x000000010200780c */ /* 0x000fe40003f05270 */
[----:B------:R-:W-:Y:S01]  /*1d960*/  MOV R2, R18 ;  /* 0x0000001200027202 */ /* 0x000fe20000000f00 */
[----:B------:R-:W-:Y:S02]  /*1d970*/  IMAD R10, R10, R23, R3 ;  /* 0x000000170a0a7224 */ /* 0x000fe400078e0203 */
[-C--:B-1----:R-:W-:Y:S02]  /*1d980*/  IMAD R11, R9, R6.reuse, RZ ;  /* 0x00000006090b7224 */ /* 0x082fe400078e02ff */
[----:B------:R-:W-:-:S04]  /*1d990*/  IMAD.WIDE.U32 R8, R8, R6, RZ ;  /* 0x0000000608087225 */ /* 0x000fc800078e00ff */
[----:B------:R-:W-:Y:S01]  /*1d9a0*/  IMAD.IADD R11, R9, 0x1, R11 ;  /* 0x00000001090b7824 */ /* 0x000fe200078e020b */
[----:B------:R-:W-:Y:S01]  /*1d9b0*/  IADD3 R9, R5, R10, RZ ;  /* 0x0000000a05097210 */ /* 0x000fe20007ffe0ff */
[----:B------:R-:W-:-:S05]  /*1d9c0*/  @P0 IMAD.HI.U32 R19, R18, c[0x0][0x4ec], RZ ;  /* 0x00013b0012130a27 */ /* 0x000fca00078e00ff */
[----:B------:R-:W-:Y:S02]  /*1d9d0*/  @P0 SHF.R.U32.HI R2, RZ, c[0x0][0x4f0], R19 ;  /* 0x00013c00ff020a19 */ /* 0x000fe40000011613 */
[----:B------:R-:W-:-:S03]  /*1d9e0*/  IADD3 R19, P1, P0, R4, R8, R0 ;  /* 0x0000000804137210 */ /* 0x000fc6000783e000 */
[----:B------:R-:W-:Y:S01]  /*1d9f0*/  IMAD.MOV R8, RZ, RZ, -R2 ;  /* 0x000000ffff087224 */ /* 0x000fe200078e0a02 */
[----:B------:R-:W-:Y:S02]  /*1da00*/  IADD3.X R11, R9, R11, R20, P1, P0 ;  /* 0x0000000b090b7210 */ /* 0x000fe40000fe0414 */
[----:B--2---:R-:W-:-:S05]  /*1da10*/  SEL R3, R24, RZ, P2 ;  /* 0x000000ff18037207 */ /* 0x004fca0001000000 */
[-C--:B---3--:R-:W-:Y:S02]  /*1da20*/  IMAD R10, R17, R3.reuse, RZ ;  /* 0x00000003110a7224 */ /* 0x088fe400078e02ff */
[----:B------:R-:W-:-:S04]  /*1da30*/  IMAD.WIDE.U32 R4, R16, R3, RZ ;  /* 0x0000000310047225 */ /* 0x000fc800078e00ff */
[----:B------:R-:W-:Y:S01]  /*1da40*/  IMAD R3, R8, c[0x0][0x4e8], R18 ;  /* 0x00013a0008037a24 */ /* 0x000fe200078e0212 */
[----:B------:R-:W-:Y:S02]  /*1da50*/  IADD3 R9, R5, R10, RZ ;  /* 0x0000000a05097210 */ /* 0x000fe40007ffe0ff */
[----:B------:R-:W-:Y:S02]  /*1da60*/  IADD3 R4, P1, P0, R2, R19, R4 ;  /* 0x0000001302047210 */ /* 0x000fe4000783e004 */
[----:B------:R-:W-:Y:S01]  /*1da70*/  SHF.R.S32.HI R5, RZ, 0x1f, R2 ;  /* 0x0000001fff057819 */ /* 0x000fe20000011402 */
[----:B------:R-:W-:Y:S01]  /*1da80*/  IMAD R2, R15, R3, RZ ;  /* 0x000000030f027224 */ /* 0x000fe200078e02ff */
[----:B------:R-:W-:Y:S02]  /*1da90*/  SHF.R.S32.HI R8, RZ, 0x1f, R3 ;  /* 0x0000001fff087819 */ /* 0x000fe40000011403 */
[----:B------:R-:W-:Y:S01]  /*1daa0*/  IADD3.X R5, R5, R11, R9, P1, P0 ;  /* 0x0000000b05057210 */ /* 0x000fe20000fe0409 */
[----:B------:R-:W-:-:S02]  /*1dab0*/  IMAD.MOV.U32 R9, RZ, RZ, c[0x0][0x4a8] ;  /* 0x00012a00ff097624 */ /* 0x000fc400078e00ff */
        /* <DEDUP_REMOVED lines=10> */
.L_x_2477:
[----:B------:R-:W-:Y:S05]  /*1db60*/  BSYNC B0 ;  /* 0x0000000000007941 */ /* 0x000fea0003800000 */
.L_x_2476:
[----:B------:R-:W-:-:S13]  /*1db70*/  ISETP.GT.AND P0, PT, R22, 0x1, PT ;  /* 0x000000011600780c */ /* 0x000fda0003f04270 */
[----:B------:R-:W-:Y:S05]  /*1db80*/  @P0 BRA `(.L_x_2469) ;  /* 0x0000081000000947 */ /* 0x000fea0003800000 */
[----:B------:R-:W2:Y:S01]  /*1db90*/  LDL.LU R9, [R1+0xa0] ;  /* 0x0000a00001097983 */ /* 0x000ea20000300800 */
[----:B-1----:R-:W-:Y:S01]  /*1dba0*/  MOV R2, c[0x0][0x4e8] ;  /* 0x00013a0000027a02 */ /* 0x002fe20000000f00 */
[----:B------:R-:W-:Y:S02]  /*1dbb0*/  IMAD R4, R20, c[0x0][0x3a0], RZ ;  /* 0x0000e80014047a24 */ /* 0x000fe400078e02ff */
[----:B------:R-:W-:Y:S01]  /*1dbc0*/  IMAD R5, R23, c[0x0][0x3f0], RZ ;  /* 0x0000fc0017057a24 */ /* 0x000fe200078e02ff */
[----:B------:R-:W-:Y:S01]  /*1dbd0*/  ISETP.NE.AND P0, PT, R2, 0x1, PT ;  /* 0x000000010200780c */ /* 0x000fe20003f05270 */
[----:B------:R-:W-:-:S04]  /*1dbe0*/  IMAD.WIDE.U32 R2, R0, c[0x0][0x3a0], RZ ;  /* 0x0000e80000027a25 */ /* 0x000fc800078e00ff */
[----:B------:R-:W-:Y:S01]  /*1dbf0*/  IMAD R0, R0, c[0x0][0x3a4], R4 ;  /* 0x0000e90000007a24 */ /* 0x000fe200078e0204 */
[----:B------:R-:W-:-:S04]  /*1dc00*/  LEA R4, R146, R145, 0x5 ;  /* 0x0000009192047211 */ /* 0x000fc800078e28ff */
[----:B------:R-:W-:-:S05]  /*1dc10*/  IADD3 R3, R3, R0, RZ ;  /* 0x0000000003037210 */ /* 0x000fca0007ffe0ff */
[----:B------:R-:W-:-:S04]  /*1dc20*/  IMAD.WIDE.U32 R2, R6, c[0x0][0x3e8], R2 ;  /* 0x0000fa0006027a25 */ /* 0x000fc800078e0002 */
[----:B------:R-:W-:-:S04]  /*1dc30*/  IMAD R3, R6, c[0x0][0x3ec], R3 ;  /* 0x0000fb0006037a24 */ /* 0x000fc800078e0203 */
[----:B------:R-:W-:Y:S01]  /*1dc40*/  IMAD.WIDE.U32 R2, R13, c[0x0][0x3f0], R2 ;  /* 0x0000fc000d027a25 */ /* 0x000fe200078e0002 */
[----:B--2---:R-:W-:-:S04]  /*1dc50*/  IADD3 R4, R9, R4, RZ ;  /* 0x0000000409047210 */ /* 0x004fc80007ffe0ff */
[----:B------:R-:W-:Y:S01]  /*1dc60*/  MOV R0, R4 ;  /* 0x0000000400007202 */ /* 0x000fe20000000f00 */
[----:B------:R-:W-:-:S05]  /*1dc70*/  @P0 IMAD.HI.U32 R8, R4, c[0x0][0x4ec], RZ ;  /* 0x00013b0004080a27 */ /* 0x000fca00078e00ff */
[----:B------:R-:W-:Y:S01]  /*1dc80*/  @P0 SHF.R.U32.HI R0, RZ, c[0x0][0x4f0], R8 ;  /* 0x00013c00ff000a19 */ /* 0x000fe20000011608 */
[----:B------:R-:W-:Y:S01]  /*1dc90*/  IMAD R8, R13, c[0x0][0x3f4], R5 ;  /* 0x0000fd000d087a24 */ /* 0x000fe200078e0205 */
[----:B------:R-:W-:Y:S02]  /*1dca0*/  IADD3 R13, R145, R9, RZ ;  /* 0x00000009910d7210 */ /* 0x000fe40007ffe0ff */
[----:B------:R-:W-:Y:S02]  /*1dcb0*/  SHF.R.S32.HI R6, RZ, 0x1f, R0 ;  /* 0x0000001fff067819 */ /* 0x000fe40000011400 */
[----:B------:R-:W-:Y:S02]  /*1dcc0*/  IADD3 R5, -R0, RZ, RZ ;  /* 0x000000ff00057210 */ /* 0x000fe40007ffe1ff */
[----:B------:R-:W-:Y:S01]  /*1dcd0*/  IADD3 R3, R3, R8, RZ ;  /* 0x0000000803037210 */ /* 0x000fe20007ffe0ff */
[----:B------:R-:W-:Y:S02]  /*1dce0*/  IMAD R6, R6, c[0x0][0x3e0], RZ ;  /* 0x0000f80006067a24 */ /* 0x000fe400078e02ff */
[----:B------:R-:W-:-:S02]  /*1dcf0*/  IMAD R4, R5, c[0x0][0x4e8], R4 ;  /* 0x00013a0005047a24 */ /* 0x000fc400078e0204 */
        /* <DEDUP_REMOVED lines=12> */
.L_x_2569:
[----:B------:R-:W-:Y:S05]  /*1ddc0*/  BRA.DIV ~URZ, `(.L_x_2479) ;  /* 0x000039627f007947 */ /* 0x000fea000b800000 */
[----:B------:R4:W1:Y:S02]  /*1ddd0*/  SHFL.IDX PT, R0, R16, RZ, 0x181f ;  /* 0x00181fff10007589 */ /* 0x00086400000e0000 */
.L_x_2570:
        /* <DEDUP_REMOVED lines=20> */
.L_x_2481:
[----:B------:R-:W-:Y:S05]  /*1df20*/  BSYNC B0 ;  /* 0x0000000000007941 */ /* 0x000fea0003800000 */
.L_x_2480:
[----:B------:R-:W-:Y:S05]  /*1df30*/  BRA.DIV ~URZ, `(.L_x_2482) ;  /* 0x000038627f007947 */ /* 0x000fea000b800000 */
[----:B--2---:R2:W3:Y:S04]  /*1df40*/  SHFL.IDX PT, R4, R5, 0x1, 0x181f ;  /* 0x00381f0005047f89 */ /* 0x0044e800000e0000 */
[----:B-1----:R2:W1:Y:S02]  /*1df50*/  SHFL.IDX PT, R0, R16, 0x1, 0x181f ;  /* 0x00381f0010007f89 */ /* 0x00246400000e0000 */
.L_x_2571:
        /* <DEDUP_REMOVED lines=20> */
.L_x_2484:
[----:B------:R-:W-:Y:S05]  /*1e0a0*/  BSYNC B0 ;  /* 0x0000000000007941 */ /* 0x000fea0003800000 */
.L_x_2483:
[----:B------:R-:W-:Y:S05]  /*1e0b0*/  BRA.DIV ~URZ, `(.L_x_2485) ;  /* 0x000037b27f007947 */ /* 0x000fea000b800000 */
[----:B---3--:R3:W2:Y:S02]  /*1e0c0*/  SHFL.IDX PT, R4, R5, 0x2, 0x181f ;  /* 0x00581f0005047f89 */ /* 0x0086a400000e0000 */
.L_x_2572:
[----:B------:R-:W-:Y:S05]  /*1e0d0*/  BRA.DIV ~URZ, `(.L_x_2486) ;  /* 0x000038027f007947 */ /* 0x000fea000b800000 */
[----:B-1----:R1:W3:Y:S02]  /*1e0e0*/  SHFL.IDX PT, R0, R16, 0x2, 0x181f ;  /* 0x00581f0010007f89 */ /* 0x0022e400000e0000 */
.L_x_2573:
        /* <DEDUP_REMOVED lines=8> */
[-C--:B---3--:R-:W-:Y:S02]  /*1e170*/  @!P3 LEA R14, P4, R140, R0.reuse, 0x1 ;  /* 0x000000008c0eb211 */ /* 0x088fe400078808ff */
        /* <DEDUP_REMOVED lines=11> */
.L_x_2488:
[----:B------:R-:W-:Y:S05]  /*1e230*/  BSYNC B0 ;  /* 0x0000000000007941 */ /* 0x000fea0003800000 */
.L_x_2487:
[----:B------:R-:W-:Y:S05]  /*1e240*/  BRA.DIV ~URZ, `(.L_x_2489) ;  /* 0x000037027f007947 */ /* 0x000fea000b800000 */
[----:B--2---:R2:W1:Y:S04]  /*1e250*/  SHFL.IDX PT, R4, R5, 0x3, 0x181f ;  /* 0x00781f0005047f89 */ /* 0x00446800000e0000 */
[----:B---3--:R2:W3:Y:S02]  /*1e260*/  SHFL.IDX PT, R0, R16, 0x3, 0x181f ;  /* 0x00781f0010007f89 */ /* 0x0084e400000e0000 */
.L_x_2574:
[----:B------:R-:W-:-:S04]  /*1e270*/  IADD3 R13, R13, 0x60, RZ ;  /* 0x000000600d0d7810 */ /* 0x000fc80007ffe0ff */
        /* <DEDUP_REMOVED lines=18> */
.L_x_2469:
[----:B------:R-:W-:Y:S05]  /*1e3a0*/  BSYNC B1 ;  /* 0x0000000000017941 */ /* 0x000fea0003800000 */
.L_x_2453:
[----:B-1----:R1:W5:Y:S01]  /*1e3b0*/  LDL R11, [R1+0xac] ;  /* 0x0000ac00010b7983 */ /* 0x0023620000100800 */
[----:B------:R-:W-:-:S13]  /*1e3c0*/  ISETP.NE.AND P0, PT, RZ, UR8, PT ;  /* 0x00000008ff007c0c */ /* 0x000fda000bf05270 */
[----:B------:R-:W-:Y:S01]  /*1e3d0*/  @P0 WARPSYNC 0xffffffff ;  /* 0xffffffff00000948 */ /* 0x000fe20003800000 */
[----:B------:R-:W-:Y:S06]  /*1e3e0*/  @P0 BAR.SYNC.DEFER_BLOCKING 0x5, 0x100 ;  /* 0x0144000000000b1d */ /* 0x000fec0000010000 */
[----:B-----5:R-:W5:Y:S02]  /*1e3f0*/  @P0 LDS.128 R8, [0x20080] ;  /* 0x02008000ff080984 */ /* 0x020f640000000c00 */
[----:B-----5:R-:W-:Y:S01]  /*1e400*/  IMAD.MOV.U32 R2, RZ, RZ, R8 ;  /* 0x000000ffff027224 */ /* 0x020fe200078e0008 */
[----:B---34-:R-:W-:Y:S01]  /*1e410*/  MOV R0, R9 ;  /* 0x0000000900007202 */ /* 0x018fe20000000f00 */
[----:B------:R1:W-:Y:S04]  /*1e420*/  @P0 STL.64 [R1+0xa8], R10 ;  /* 0x0000a80a01000387 */ /* 0x0003e80000100a00 */
[----:B------:R1:W-:Y:S04]  /*1e430*/  @P0 STL [R1+0x15c], R0 ;  /* 0x00015c0001000387 */ /* 0x0003e80000100800 */
[----:B------:R1:W-:Y:S04]  /*1e440*/  @P0 STL [R1+0xd4], R2 ;  /* 0x0000d40201000387 */ /* 0x0003e80000100800 */
[----:B------:R-:W-:Y:S06]  /*1e450*/  @P0 BAR.ARV 0x4, 0x100 ;  /* 0x0104000000000b1d */ /* 0x000fec0000002000 */
[----:B------:R-:W-:Y:S05]  /*1e460*/  @P0 BRA `(.L_x_2490) ;  /* 0x0000106000000947 */ /* 0x000fea0003800000 */
[----:B-1----:R-:W1:Y:S01]  /*1e470*/  S2R R0, SR_TID.X ;  /* 0x0000000000007919 */ /* 0x002e620000002100 */
[----:B------:R-:W-:Y:S01]  /*1e480*/  IMAD.MOV.U32 R8, RZ, RZ, RZ ;  /* 0x000000ffff087224 */ /* 0x000fe200078e00ff */
[----:B-1----:R-:W-:-:S04]  /*1e490*/  LOP3.LUT R14, R0, 0x1f, RZ, 0xc0, !PT ;  /* 0x0000001f000e7812 */ /* 0x002fc800078ec0ff */
[----:B------:R-:W-:Y:S01]  /*1e4a0*/  ISETP.NE.AND P6, PT, R14, 0x1f, PT ;  /* 0x0000001f0e00780c */ /* 0x000fe20003fc5270 */
[----:B------:R-:W-:Y:S10]  /*1e4b0*/  BRA.DIV ~URZ, `(.L_x_2491) ;  /* 0x000035627f007947 */ /* 0x000ff4000b800000 */
[----:B------:R1:W3:Y:S02]  /*1e4c0*/  SHFL.IDX PT, R10, R147, RZ, 0x1f ;  /* 0x00001fff930a7589 */ /* 0x0002e400000e0000 */
.L_x_2575:
[----:B------:R-:W-:Y:S05]  /*1e4d0*/  BRA.DIV ~URZ, `(.L_x_2492) ;  /* 0x000035b27f007947 */ /* 0x000fea000b800000 */
[----:B------:R4:W1:Y:S02]  /*1e4e0*/  SHFL.IDX PT, R9, R147, 0x1, 0x1f ;  /* 0x00201f0093097f89 */ /* 0x00086400000e0000 */
.L_x_2576:
[----:B------:R-:W5:Y:S01]  /*1e4f0*/  LDL R0, [R1+0xac] ;  /* 0x0000ac0001007983 */ /* 0x000f620000100800 */
[----:B--2---:R-:W-:Y:S02]  /*1e500*/  IMAD.MOV.U32 R6, RZ, RZ, RZ ;  /* 0x000000ffff067224 */ /* 0x004fe400078e00ff */
[----:B-----5:R-:W-:-:S05]  /*1e510*/  IMAD.IADD R0, R0, 0x1, R14 ;  /* 0x0000000100007824 */ /* 0x020fca00078e020e */
[----:B------:R-:W-:-:S13]  /*1e520*/  ISETP.GE.OR P0, PT, R0, c[0x0][0x53c], !P6 ;  /* 0x00014f0000007a0c */ /* 0x000fda0007706670 */
[----:B------:R-:W-:Y:S01]  /*1e530*/  @!P0 MOV R2, 0x4 ;  /* 0x0000000400028802 */ /* 0x000fe20000000f00 */
[----:B------:R-:W-:-:S04]  /*1e540*/  @!P0 IMAD.MOV.U32 R4, RZ, RZ, 0x4 ;  /* 0x00000004ff048424 */ /* 0x000fc800078e00ff */
        /* <DEDUP_REMOVED lines=12> */
[----:B------:R2:W4:Y:S02]  /*1e610*/  SHFL.UP PT, R4, R0, 0x1, RZ ;  /* 0x0420000000047989 */ /* 0x00052400000e00ff */
.L_x_2577:
[----:B----4-:R-:W-:-:S04]  /*1e620*/  SEL R4, R4, RZ, P5 ;  /* 0x000000ff04047207 */ /* 0x010fc80002800000 */
[----:B--2---:R-:W-:Y:S01]  /*1e630*/  IADD3 R0, R0, R4, RZ ;  /* 0x0000000400007210 */ /* 0x004fe20007ffe0ff */
[----:B------:R-:W-:Y:S05]  /*1e640*/  BRA.DIV ~URZ, `(.L_x_2494) ;  /* 0x000034f27f007947 */ /* 0x000fea000b800000 */
        /* <DEDUP_REMOVED lines=12> */
[----:B------:R2:W4:Y:S02]  /*1e710*/  SHFL.IDX PT, R0, R4, 0x1f, 0x1f ;  /* 0x03e01f0004007f89 */ /* 0x00052400000e0000 */
.L_x_2578:
[----:B----4-:R-:W-:Y:S01]  /*1e720*/  IMAD R0, R0, c[0x0][0x538], RZ ;  /* 0x00014e0000007a24 */ /* 0x010fe200078e02ff */
[----:B------:R-:W-:Y:S04]  /*1e730*/  BSSY B1, `(.L_x_2495) ;  /* 0x00000cc000017945 */ /* 0x000fe80003800000 */
[----:B-1----:R-:W-:-:S04]  /*1e740*/  IADD3 R9, R0, R9, RZ ;  /* 0x0000000900097210 */ /* 0x002fc80007ffe0ff */
[----:B---3--:R-:W-:-:S13]  /*1e750*/  ISETP.GT.AND P0, PT, R9, R10, PT ;  /* 0x0000000a0900720c */ /* 0x008fda0003f04270 */
[----:B------:R-:W-:Y:S05]  /*1e760*/  @P0 BRA `(.L_x_2496) ;  /* 0x0000026000000947 */ /* 0x000fea0003800000 */
.L_x_2500:
[----:B------:R-:W3:Y:S02]  /*1e770*/  LDL.LU R0, [R1+0xac] ;  /* 0x0000ac0001007983 */ /* 0x000ee40000300800 */
[----:B---3--:R-:W-:-:S04]  /*1e780*/  IADD3 R0, R0, 0x1f, RZ ;  /* 0x0000001f00007810 */ /* 0x008fc80007ffe0ff */
[----:B------:R-:W-:-:S13]  /*1e790*/  ISETP.GE.AND P0, PT, R0, c[0x0][0x53c], PT ;  /* 0x00014f0000007a0c */ /* 0x000fda0003f06270 */
[----:B------:R-:W-:Y:S05]  /*1e7a0*/  @P0 BRA `(.L_x_2497) ;  /* 0x00000bf000000947 */ /* 0x000fea0003800000 */
[----:B------:R1:W-:Y:S01]  /*1e7b0*/  STL [R1+0xac], R0 ;  /* 0x0000ac0001007387 */ /* 0x0003e20000100800 */
[----:B------:R-:W-:Y:S02]  /*1e7c0*/  MOV R6, RZ ;  /* 0x000000ff00067202 */ /* 0x000fe40000000f00 */
[----:B------:R-:W-:Y:S02]  /*1e7d0*/  MOV R8, RZ ;  /* 0x000000ff00087202 */ /* 0x000fe40000000f00 */
[----:B-1----:R-:W-:-:S04]  /*1e7e0*/  IADD3 R0, R0, R14, RZ ;  /* 0x0000000e00007210 */ /* 0x002fc80007ffe0ff */
[----:B------:R-:W-:-:S13]  /*1e7f0*/  ISETP.GE.OR P0, PT, R0, c[0x0][0x53c], !P6 ;  /* 0x00014f0000007a0c */ /* 0x000fda0007706670 */
[----:B--2---:R-:W-:Y:S02]  /*1e800*/  @!P0 MOV R4, 0x4 ;  /* 0x0000000400048802 */ /* 0x004fe40000000f00 */
        /* <DEDUP_REMOVED lines=8> */
.L_x_2579:
        /* <DEDUP_REMOVED lines=16> */
.L_x_2580:
[----:B--2---:R-:W-:-:S05]  /*1e990*/  IMAD R0, R0, c[0x0][0x538], RZ ;  /* 0x00014e0000007a24 */ /* 0x004fca00078e02ff */
[----:B------:R-:W-:-:S04]  /*1e9a0*/  IADD3 R9, R0, R9, RZ ;  /* 0x0000000900097210 */ /* 0x000fc80007ffe0ff */
[----:B------:R-:W-:-:S13]  /*1e9b0*/  ISETP.GT.AND P0, PT, R9, R10, PT ;  /* 0x0000000a0900720c */ /* 0x000fda0003f04270 */
[----:B-1----:R-:W-:Y:S05]  /*1e9c0*/  @!P0 BRA `(.L_x_2500) ;  /* 0xfffffda000008947 */ /* 0x002fea000383ffff */
.L_x_2496:
[----:B------:R-:W-:-:S05]  /*1e9d0*/  IADD3 R9, -R0, R9, RZ ;  /* 0x0000000900097210 */ /* 0x000fca0007ffe1ff */
[----:B------:R-:W-:-:S05]  /*1e9e0*/  IMAD R0, R4, c[0x0][0x538], R9 ;  /* 0x00014e0004007a24 */ /* 0x000fca00078e0209 */
[----:B------:R-:W-:Y:S01]  /*1e9f0*/  ISETP.GT.AND P0, PT, R0, R10, PT ;  /* 0x0000000a0000720c */ /* 0x000fe20003f04270 */
[----:B------:R-:W-:-:S12]  /*1ea00*/  BRA.DIV ~URZ, `(.L_x_2501) ;  /* 0x000034e27f007947 */ /* 0x000fd8000b800000 */
[----:B------:R-:W-:-:S03]  /*1ea10*/  VOTE.ANY R5, PT, !P0 ;  /* 0x0000000000057806 */ /* 0x000fc600040e0100 */
.L_x_2581:
[----:B------:R-:W3:Y:S01]  /*1ea20*/  LDL.LU R2, [R1+0xac] ;  /* 0x0000ac0001027983 */ /* 0x000ee20000300800 */
[----:B------:R-:W3:Y:S02]  /*1ea30*/  POPC R0, R5 ;  /* 0x0000000500007309 */ /* 0x000ee40000000000 */
[----:B---3--:R-:W-:-:S05]  /*1ea40*/  IADD3 R2, R0, R2, RZ ;  /* 0x0000000200027210 */ /* 0x008fca0007ffe0ff */
[----:B------:R1:W-:Y:S01]  /*1ea50*/  STL [R1+0xac], R2 ;  /* 0x0000ac0201007387 */ /* 0x0003e20000100800 */
[----:B------:R-:W-:Y:S05]  /*1ea60*/  BRA.DIV ~URZ, `(.L_x_2502) ;  /* 0x000034d27f007947 */ /* 0x000fea000b800000 */
[----:B------:R3:W4:Y:S04]  /*1ea70*/  SHFL.IDX PT, R6, R6, R0, 0x1f ;  /* 0x00001f0006067589 */ /* 0x00072800000e0000 */
[----:B------:R3:W1:Y:S02]  /*1ea80*/  SHFL.IDX PT, R8, R8, R0, 0x1f ;  /* 0x00001f0008087589 */ /* 0x00066400000e0000 */
.L_x_2582:
[----:B------:R-:W-:Y:S01]  /*1ea90*/  ISETP.NE.AND P0, PT, R5, RZ, PT ;  /* 0x000000ff0500720c */ /* 0x000fe20003f05270 */
[----:B------:R-:W-:-:S12]  /*1eaa0*/  BSSY B0, `(.L_x_2503) ;  /* 0x0000005000007945 */ /* 0x000fd80003800000 */
[----:B------:R-:W-:Y:S05]  /*1eab0*/  @!P0 BRA `(.L_x_2504) ;  /* 0x0000003000008947 */ /* 0x000fea0003800000 */
[----:B---3--:R-:W-:Y:S01]  /*1eac0*/  IADD3 R0, R0, -0x1, RZ ;  /* 0xffffffff00007810 */ /* 0x008fe20007ffe0ff */
[----:B------:R-:W-:Y:S05]  /*1ead0*/  BRA.DIV ~URZ, `(.L_x_2505) ;  /* 0x000035327f007947 */ /* 0x000fea000b800000 */
[----:B------:R3:W2:Y:S02]  /*1eae0*/  SHFL.IDX PT, R11, R4, R0, 0x1f ;  /* 0x00001f00040b7589 */ /* 0x0006a400000e0000 */
.L_x_2504:
[----:B------:R-:W-:Y:S05]  /*1eaf0*/  BSYNC B0 ;  /* 0x0000000000007941 */ /* 0x000fea0003800000 */
.L_x_2503:
[----:B--23--:R-:W-:Y:S01]  /*1eb00*/  IMAD R0, R11, c[0x0][0x538], R9 ;  /* 0x00014e000b007a24 */ /* 0x00cfe200078e0209 */
[----:B-1----:R-:W-:Y:S01]  /*1eb10*/  ISETP.NE.AND P0, PT, R8, 0x1, PT ;  /* 0x000000010800780c */ /* 0x002fe20003f05270 */
[----:B------:R-:W-:Y:S03]  /*1eb20*/  BSSY B0, `(.L_x_2506) ;  /* 0x0000083000007945 */ /* 0x000fe60003800000 */
[----:B------:R1:W-:Y:S01]  /*1eb30*/  STL [R1+0xd4], R0 ;  /* 0x0000d40001007387 */ /* 0x0003e20000100800 */
[----:B------:R-:W-:-:S08]  /*1eb40*/  IADD3 R9, -R0, R10, RZ ;  /* 0x0000000a00097210 */ /* 0x000fd00007ffe1ff */
[----:B------:R-:W-:Y:S05]  /*1eb50*/  @!P0 BRA `(.L_x_2507) ;  /* 0x000003e000008947 */ /* 0x000fea0003800000 */
[----:B----4-:R-:W-:Y:S02]  /*1eb60*/  IABS R4, R6 ;  /* 0x0000000600047213 */ /* 0x010fe40000000000 */
[----:B------:R-:W-:Y:S02]  /*1eb70*/  IABS R5, R8 ;  /* 0x0000000800057213 */ /* 0x000fe40000000000 */
[----:B------:R-:W2:Y:S01]  /*1eb80*/  I2F.RP R2, R4 ;  /* 0x0000000400027306 */ /* 0x000ea20000209400 */
[----:B------:R-:W-:-:S07]  /*1eb90*/  IABS R11, R6 ;  /* 0x00000006000b7213 */ /* 0x000fce0000000000 */
[----:B------:R-:W-:Y:S08]  /*1eba0*/  I2F.RP R13, R5 ;  /* 0x00000005000d7306 */ /* 0x000ff00000209400 */
[----:B--2---:R-:W2:Y:S02]  /*1ebb0*/  MUFU.RCP R2, R2 ;  /* 0x0000000200027308 */ /* 0x004ea40000001000 */
[----:B--2---:R-:W-:-:S06]  /*1ebc0*/  IADD3 R2, R2, 0xffffffe, RZ ;  /* 0x0ffffffe02027810 */ /* 0x004fcc0007ffe0ff */
[----:B------:R-:W2:Y:S02]  /*1ebd0*/  F2I.FTZ.U32.TRUNC.NTZ R3, R2 ;  /* 0x0000000200037305 */ /* 0x000ea4000021f000 */
[----:B-12---:R-:W-:Y:S02]  /*1ebe0*/  IMAD.MOV R0, RZ, RZ, -R3 ;  /* 0x000000ffff007224 */ /* 0x006fe400078e0a03 */
[----:B------:R-:W-:Y:S02]  /*1ebf0*/  IMAD.MOV.U32 R2, RZ, RZ, RZ ;  /* 0x000000ffff027224 */ /* 0x000fe400078e00ff */
[----:B------:R-:W-:Y:S01]  /*1ec00*/  IMAD.MOV.U32 R10, RZ, RZ, R0 ;  /* 0x000000ffff0a7224 */ /* 0x000fe200078e0000 */
[----:B------:R-:W-:-:S03]  /*1ec10*/  IABS R0, R9 ;  /* 0x0000000900007213 */ /* 0x000fc60000000000 */
[----:B------:R-:W-:-:S04]  /*1ec20*/  IMAD R10, R10, R4, RZ ;  /* 0x000000040a0a7224 */ /* 0x000fc800078e02ff */
[----:B------:R-:W-:-:S04]  /*1ec30*/  IMAD.HI.U32 R10, R3, R10, R2 ;  /* 0x0000000a030a7227 */ /* 0x000fc800078e0002 */
[----:B------:R-:W-:Y:S02]  /*1ec40*/  IMAD.MOV.U32 R2, RZ, RZ, R0 ;  /* 0x000000ffff027224 */ /* 0x000fe400078e0000 */
[----:B------:R-:W-:-:S05]  /*1ec50*/  IMAD.MOV R0, RZ, RZ, -R11 ;  /* 0x000000ffff007224 */ /* 0x000fca00078e0a0b */
[----:B------:R-:W-:Y:S01]  /*1ec60*/  MOV R3, R0 ;  /* 0x0000000000037202 */ /* 0x000fe20000000f00 */
        /* <DEDUP_REMOVED lines=45> */
.L_x_2507:
[----:B-1----:R-:W2:Y:S01]  /*1ef40*/  LDL R0, [R1+0xac] ;  /* 0x0000ac0001007983 */ /* 0x002ea20000100800 */
[----:B------:R-:W-:-:S04]  /*1ef50*/  IMAD.MOV.U32 R4, RZ, RZ, 0x4 ;  /* 0x00000004ff047424 */ /* 0x000fc800078e00ff */
[----:B--2---:R-:W-:-:S06]  /*1ef60*/  IMAD.WIDE R4, R0, R4, c[0x0][0x590] ;  /* 0x0001640000047625 */ /* 0x004fcc00078e0204 */
[----:B------:R-:W2:Y:S01]  /*1ef70*/  LDG.E R4, [R4.64] ;  /* 0x0000000a04047981 */ /* 0x000ea2000c1e1900 */
[----:B------:R-:W-:Y:S01]  /*1ef80*/  IABS R8, R9 ;  /* 0x0000000900087213 */ /* 0x000fe20000000000 */
[----:B--2-4-:R-:W-:-:S05]  /*1ef90*/  IMAD R10, R4, R6, RZ ;  /* 0x00000006040a7224 */ /* 0x014fca00078e02ff */
[-C--:B------:R-:W-:Y:S02]  /*1efa0*/  IABS R5, R10.reuse ;  /* 0x0000000a00057213 */ /* 0x080fe40000000000 */
[----:B------:R-:W-:Y:S02]  /*1efb0*/  IABS R11, R10 ;  /* 0x0000000a000b7213 */ /* 0x000fe40000000000 */
[----:B------:R-:W1:Y:S08]  /*1efc0*/  I2F.RP R2, R5 ;  /* 0x0000000500027306 */ /* 0x000e700000209400 */
[----:B-1----:R-:W1:Y:S02]  /*1efd0*/  MUFU.RCP R2, R2 ;  /* 0x0000000200027308 */ /* 0x002e640000001000 */
[----:B-1----:R-:W-:-:S06]  /*1efe0*/  IADD3 R2, R2, 0xffffffe, RZ ;  /* 0x0ffffffe02027810 */ /* 0x002fcc0007ffe0ff */
[----:B------:R-:W1:Y:S02]  /*1eff0*/  F2I.FTZ.U32.TRUNC.NTZ R3, R2 ;  /* 0x0000000200037305 */ /* 0x000e64000021f000 */
[----:B-1----:R-:W-:Y:S02]  /*1f000*/  IMAD.MOV R0, RZ, RZ, -R3 ;  /* 0x000000ffff007224 */ /* 0x002fe400078e0a03 */
[----:B------:R-:W-:Y:S02]  /*1f010*/  IMAD.MOV.U32 R2, RZ, RZ, RZ ;  /* 0x000000ffff027224 */ /* 0x000fe400078e00ff */
[----:B------:R-:W-:-:S04]  /*1f020*/  IMAD R0, R0, R5, RZ ;  /* 0x0000000500007224 */ /* 0x000fc800078e02ff */
        /* <DEDUP_REMOVED lines=12> */
[----:B------:R-:W-:-:S04]  /*1f0f0*/  IMAD.MOV.U32 R2, RZ, RZ, R0 ;  /* 0x000000ffff027224 */ /* 0x000fc800078e0000 */
[----:B------:R-:W-:Y:S01]  /*1f100*/  @!P1 IMAD.MOV R2, RZ, RZ, -R2 ;  /* 0x000000ffff029224 */ /* 0x000fe200078e0a02 */
[----:B------:R-:W-:-:S05]  /*1f110*/  @!P0 LOP3.LUT R2, RZ, R10, RZ, 0x33, !PT ;  /* 0x0000000aff028212 */ /* 0x000fca00078e33ff */
[----:B------:R-:W-:Y:S02]  /*1f120*/  IMAD R11, R4, R2, RZ ;  /* 0x00000002040b7224 */ /* 0x000fe400078e02ff */
[----:B------:R-:W-:-:S03]  /*1f130*/  IMAD.MOV R2, RZ, RZ, -R2 ;  /* 0x000000ffff027224 */ /* 0x000fc600078e0a02 */
[----:B------:R-:W-:Y:S01]  /*1f140*/  IADD3 R0, -R11, c[0x0][0x538], RZ ;  /* 0x00014e000b007a10 */ /* 0x000fe20007ffe1ff */
[----:B------:R-:W-:Y:S02]  /*1f150*/  IMAD R9, R10, R2, R9 ;  /* 0x000000020a097224 */ /* 0x000fe400078e0209 */
[----:B------:R-:W-:Y:S01]  /*1f160*/  IMAD.MOV.U32 R2, RZ, RZ, RZ ;  /* 0x000000ffff027224 */ /* 0x000fe200078e00ff */
[----:B------:R-:W-:-:S04]  /*1f170*/  IMNMX R0, R4, R0, PT ;  /* 0x0000000004007217 */ /* 0x000fc80003800200 */
[-C--:B------:R-:W-:Y:S02]  /*1f180*/  IABS R4, R0.reuse ;  /* 0x0000000000047213 */ /* 0x080fe40000000000 */
[----:B------:R-:W-:Y:S02]  /*1f190*/  IABS R10, R0 ;  /* 0x00000000000a7213 */ /* 0x000fe40000000000 */
[----:B------:R-:W1:Y:S08]  /*1f1a0*/  I2F.RP R3, R4 ;  /* 0x0000000400037306 */ /* 0x000e700000209400 */
[----:B-1----:R-:W1:Y:S02]  /*1f1b0*/  MUFU.RCP R3, R3 ;  /* 0x0000000300037308 */ /* 0x002e640000001000 */
[----:B-1----:R-:W-:-:S06]  /*1f1c0*/  IADD3 R3, R3, 0xffffffe, RZ ;  /* 0x0ffffffe03037810 */ /* 0x002fcc0007ffe0ff */
[----:B------:R-:W1:Y:S02]  /*1f1d0*/  F2I.FTZ.U32.TRUNC.NTZ R3, R3 ;  /* 0x0000000300037305 */ /* 0x000e64000021f000 */
[----:B-1----:R-:W-:-:S05]  /*1f1e0*/  IADD3 R5, RZ, -R3, RZ ;  /* 0x80000003ff057210 */ /* 0x002fca0007ffe0ff */
[----:B------:R-:W-:Y:S01]  /*1f1f0*/  IMAD.MOV.U32 R8, RZ, RZ, R5 ;  /* 0x000000ffff087224 */ /* 0x000fe200078e0005 */
        /* <DEDUP_REMOVED lines=21> */
.L_x_2508:
[----:B------:R-:W-:Y:S05]  /*1f350*/  BSYNC B0 ;  /* 0x0000000000007941 */ /* 0x000fea0003800000 */
.L_x_2506:
[----:B------:R-:W-:-:S04]  /*1f360*/  LOP3.LUT R2, RZ, R2, RZ, 0x33, !PT ;  /* 0x00000002ff027212 */ /* 0x000fc800078e33ff */
[----:B-1----:R-:W-:-:S05]  /*1f370*/  IADD3 R0, R2, R6, RZ ;  /* 0x0000000602007210 */ /* 0x002fca0007ffe0ff */
[----:B------:R1:W-:Y:S01]  /*1f380*/  STL [R1+0x15c], R0 ;  /* 0x00015c0001007387 */ /* 0x0003e20000100800 */
[----:B------:R-:W-:Y:S05]  /*1f390*/  BRA `(.L_x_2509) ;  /* 0x0000005000007947 */ /* 0x000fea0003800000 */
.L_x_2497:
[----:B------:R-:W-:Y:S01]  /*1f3a0*/  MOV R0, c[0x0][0x53c] ;  /* 0x00014f0000007a02 */ /* 0x000fe20000000f00 */
[----:B------:R1:W-:Y:S04]  /*1f3b0*/  STL [R1+0xd4], R10 ;  /* 0x0000d40a01007387 */ /* 0x0003e80000100800 */
[----:B------:R1:W-:Y:S04]  /*1f3c0*/  STL [R1+0x15c], RZ ;  /* 0x00015cff01007387 */ /* 0x0003e80000100800 */
[----:B------:R1:W-:Y:S04]  /*1f3d0*/  STL [R1+0xa8], RZ ;  /* 0x0000a8ff01007387 */ /* 0x0003e80000100800 */
[----:B------:R1:W-:Y:S02]  /*1f3e0*/  STL [R1+0xac], R0 ;  /* 0x0000ac0001007387 */ /* 0x0003e40000100800 */
.L_x_2509:
[----:B------:R-:W-:Y:S05]  /*1f3f0*/  BSYNC B1 ;  /* 0x0000000000017941 */ /* 0x000fea0003800000 */
.L_x_2495:
[----:B-1----:R-:W3:Y:S04]  /*1f400*/  LDL R0, [R1+0xd4] ;  /* 0x0000d40001007983 */ /* 0x002ee80000100800 */
[----:B--2---:R-:W2:Y:S04]  /*1f410*/  LDL R4, [R1+0x15c] ;  /* 0x00015c0001047983 */ /* 0x004ea80000100800 */
[----:B------:R-:W4:Y:S04]  /*1f420*/  LDL R3, [R1+0xa8] ;  /* 0x0000a80001037983 */ /* 0x000f280000100800 */
[----:B------:R-:W5:Y:S01]  /*1f430*/  LDL R2, [R1+0xac] ;  /* 0x0000ac0001027983 */ /* 0x000f620000100800 */
[----:B------:R-:W-:Y:S03]  /*1f440*/  WARPSYNC 0xffffffff ;  /* 0xffffffff00007948 */ /* 0x000fe60003800000 */
[----:B------:R-:W-:Y:S01]  /*1f450*/  BAR.SYNC.DEFER_BLOCKING 0x4, 0x100 ;  /* 0x0104000000007b1d */ /* 0x000fe20000010000 */
[----:B------:R-:W-:-:S02]  /*1f460*/  ISETP.NE.AND P0, PT, R14, RZ, PT ;  /* 0x000000ff0e00720c */ /* 0x000fc40003f05270 */
[----:B---3--:R-:W-:Y:S01]  /*1f470*/  MOV R8, R0 ;  /* 0x0000000000087202 */ /* 0x008fe20000000f00 */
[----:B--2---:R-:W-:Y:S02]  /*1f480*/  IMAD.MOV.U32 R9, RZ, RZ, R4 ;  /* 0x000000ffff097224 */ /* 0x004fe400078e0004 */
[----:B----4-:R-:W-:Y:S01]  /*1f490*/  IMAD.MOV.U32 R10, RZ, RZ, R3 ;  /* 0x000000ffff0a7224 */ /* 0x010fe200078e0003 */
[----:B-----5:R-:W-:-:S07]  /*1f4a0*/  MOV R11, R2 ;  /* 0x00000002000b7202 */ /* 0x020fce0000000f00 */
[----:B------:R1:W-:Y:S04]  /*1f4b0*/  @!P0 STS.128 [0x20080], R8 ;  /* 0x02008008ff008388 */ /* 0x0003e80000000c00 */
[----:B------:R-:W-:Y:S06]  /*1f4c0*/  BAR.ARV 0x5, 0x100 ;  /* 0x0144000000007b1d */ /* 0x000fec0000002000 */
.L_x_2490:
[----:B-1----:R-:W3:Y:S02]  /*1f4d0*/  LDL R0, [R1+0xac] ;  /* 0x0000ac0001007983 */ /* 0x002ee40000100800 */
[----:B---3--:R-:W-:-:S13]  /*1f4e0*/  ISETP.GE.AND P0, PT, R0, c[0x0][0x53c], PT ;  /* 0x00014f0000007a0c */ /* 0x008fda0003f06270 */
[----:B--2---:R-:W-:Y:S01]  /*1f4f0*/  @P0 CALL.REL.NOINC `(.L_x_2510) ;  /* 0x0000001000000944 */ /* 0x004fe20003c00000 */
[----:B------:R-:W-:Y:S05]  /*1f500*/  BRA `(.L_x_2511) ;  /* 0xfffe2d0000007947 */ /* 0x000fea000383ffff */
.L_x_2510:
[----:B------:R-:W-:Y:S05]  /*1f510*/  EXIT ;  /* 0x000000000000794d */ /* 0x000fea0003800000 */
.L_x_2266:
[----:B------:R-:W-:Y:S01]  /*1f520*/  IMAD.MOV.U32 R0, RZ, RZ, R5 ;  /* 0x000000ffff007224 */ /* 0x000fe200078e0005 */
[----:B------:R-:W-:Y:S02]  /*1f530*/  MOV R3, 0x1 ;  /* 0x0000000100037802 */ /* 0x000fe40000000f00 */
[----:B------:R-:W-:Y:S02]  /*1f540*/  MOV R2, 0x1f560 ;  /* 0x0001f56000027802 */ /* 0x000fe40000000f00 */
[----:B------:R-:W-:Y:S05]  /*1f550*/  CALL.REL.NOINC `($__internal_41_$__cuda_sm70_shflsync_up_p) ;  /* 0x0000d1c000007944 */ /* 0x000fea0003c00000 */
[----:B------:R-:W-:Y:S01]  /*1f560*/  MOV R0, R4 ;  /* 0x0000000400007202 */ /* 0x000fe20000000f00 */
[----:B------:R-:W-:Y:S05]  /*1f570*/  BRA `(.L_x_2512) ;  /* 0xfffe0f6000007947 */ /* 0x000fea000383ffff */
.L_x_2267:
[----:B------:R-:W-:Y:S01]  /*1f580*/  IMAD.MOV.U32 R0, RZ, RZ, R5 ;  /* 0x000000ffff007224 */ /* 0x000fe200078e0005 */
[----:B------:R-:W-:Y:S02]  /*1f590*/  MOV R3, 0x2 ;  /* 0x0000000200037802 */ /* 0x000fe40000000f00 */
[----:B------:R-:W-:Y:S02]  /*1f5a0*/  MOV R2, 0x1f5c0 ;  /* 0x0001f5c000027802 */ /* 0x000fe40000000f00 */
[----:B------:R-:W-:Y:S05]  /*1f5b0*/  CALL.REL.NOINC `($__internal_41_$__cuda_sm70_shflsync_up_p) ;  /* 0x0000d16000007944 */ /* 0x000fea0003c00000 */
[----:B------:R-:W-:Y:S01]  /*1f5c0*/  SEL R4, R4, RZ, P4 ;  /* 0x000000ff04047207 */ /* 0x000fe20002000000 */
[----:B------:R-:W-:Y:S01]  /*1f5d0*/  IMAD.MOV.U32 R3, RZ, RZ, 0x4 ;  /* 0x00000004ff037424 */ /* 0x000fe200078e00ff */
[----:B------:R-:W-:-:S03]  /*1f5e0*/  MOV R2, 0x1f610 ;  /* 0x0001f61000027802 */ /* 0x000fc60000000f00 */
[----:B------:R-:W-:Y:S02]  /*1f5f0*/  IMAD.IADD R0, R5, 0x1, R4 ;  /* 0x0000000105007824 */ /* 0x000fe400078e0204 */
        /* <DEDUP_REMOVED lines=13> */
[----:B------:R-:W-:Y:S02]  /*1f6d0*/  MOV R236, 0x1f ;  /* 0x0000001f00ec7802 */ /* 0x000fe40000000f00 */
[----:B------:R-:W-:Y:S01]  /*1f6e0*/  MOV R3, 0x1f720 ;  /* 0x0001f72000037802 */ /* 0x000fe20000000f00 */
[----:B------:R-:W-:-:S04]  /*1f6f0*/  IMAD.IADD R4, R0, 0x1, R4 ;  /* 0x0000000100047824 */ /* 0x000fc800078e0204 */
[----:B------:R-:W-:Y:S02]  /*1f700*/  IMAD.MOV.U32 R235, RZ, RZ, R4 ;  /* 0x000000ffffeb7224 */ /* 0x000fe400078e0004 */
[----:B------:R-:W-:Y:S05]  /*1f710*/  CALL.REL.NOINC `($__internal_40_$__cuda_sm70_shflsync_idx_p) ;  /* 0x0000cfa000007944 */ /* 0x000fea0003c00000 */
[----:B------:R-:W-:Y:S01]  /*1f720*/  MOV R0, R237 ;  /* 0x000000ed00007202 */ /* 0x000fe20000000f00 */
[----:B------:R-:W-:Y:S05]  /*1f730*/  BRA `(.L_x_2513) ;  /* 0xfffe0ea000007947 */ /* 0x000fea000383ffff */
.L_x_2269:
[----:B------:R-:W-:Y:S02]  /*1f740*/  SEL R0, RZ, 0x1, P0 ;  /* 0x00000001ff007807 */ /* 0x000fe40000000000 */
[----:B------:R-:W-:Y:S02]  /*1f750*/  MOV R2, 0x1f770 ;  /* 0x0001f77000027802 */ /* 0x000fe40000000f00 */
[----:B------:R-:W-:Y:S05]  /*1f760*/  CALL.REL.NOINC `($__internal_42_$__cuda_sm70_votesync_ballot) ;  /* 0x0000d01000007944 */ /* 0x000fea0003c00000 */
[----:B------:R-:W-:Y:S01]  /*1f770*/  MOV R7, R0 ;  /* 0x0000000000077202 */ /* 0x000fe20000000f00 */
[----:B------:R-:W-:Y:S05]  /*1f780*/  BRA `(.L_x_2514) ;  /* 0xfffe0ee000007947 */ /* 0x000fea000383ffff */
.L_x_2270:
[----:B------:R-:W-:Y:S01]  /*1f790*/  IMAD.MOV.U32 R235, RZ, RZ, R9 ;  /* 0x000000ffffeb7224 */ /* 0x000fe200078e0009 */
[----:B-1----:R-:W-:Y:S01]  /*1f7a0*/  MOV R2, R0 ;  /* 0x0000000000027202 */ /* 0x002fe20000000f00 */
[----:B------:R-:W-:Y:S01]  /*1f7b0*/  IMAD.MOV.U32 R236, RZ, RZ, 0x1f ;  /* 0x0000001fffec7424 */ /* 0x000fe200078e00ff */
[----:B------:R-:W-:Y:S02]  /*1f7c0*/  MOV R3, 0x1f7e0 ;  /* 0x0001f7e000037802 */ /* 0x000fe40000000f00 */
[----:B------:R-:W-:Y:S05]  /*1f7d0*/  CALL.REL.NOINC `($__internal_40_$__cuda_sm70_shflsync_idx_p) ;  /* 0x0000cee000007944 */ /* 0x000fea0003c00000 */
[----:B------:R-:W-:Y:S01]  /*1f7e0*/  IMAD.MOV.U32 R12, RZ, RZ, R237 ;  /* 0x000000ffff0c7224 */ /* 0x000fe200078e00ed */
[----:B------:R-:W-:Y:S01]  /*1f7f0*/  MOV R235, R8 ;  /* 0x0000000800eb7202 */ /* 0x000fe20000000f00 */
[----:B------:R-:W-:Y:S01]  /*1f800*/  IMAD.MOV.U32 R5, RZ, RZ, RZ ;  /* 0x000000ffff057224 */ /* 0x000fe200078e00ff */
[----:B------:R-:W-:Y:S01]  /*1f810*/  MOV R2, R0 ;  /* 0x0000000000027202 */ /* 0x000fe20000000f00 */
[----:B------:R-:W-:Y:S01]  /*1f820*/  IMAD.MOV.U32 R236, RZ, RZ, 0x1f ;  /* 0x0000001fffec7424 */ /* 0x000fe200078e00ff */
[----:B------:R-:W-:-:S02]  /*1f830*/  MOV R3, 0x1f850 ;  /* 0x0001f85000037802 */ /* 0x000fc40000000f00 */
[----:B------:R-:W-:Y:S05]  /*1f840*/  CALL.REL.NOINC `($__internal_40_$__cuda_sm70_shflsync_idx_p) ;  /* 0x0000ce7000007944 */ /* 0x000fea0003c00000 */
[----:B------:R-:W-:Y:S01]  /*1f850*/  MOV R9, R237 ;  /* 0x000000ed00097202 */ /* 0x000fe20000000f00 */
[----:B------:R-:W-:Y:S05]  /*1f860*/  BRA `(.L_x_2515) ;  /* 0xfffe0e7000007947 */ /* 0x000fea000383ffff */
.L_x_2273:
[----:B------:R-:W-:Y:S01]  /*1f870*/  IMAD.MOV.U32 R235, RZ, RZ, R4 ;  /* 0x000000ffffeb7224 */ /* 0x000fe200078e0004 */
[----:B-1----:R-:W-:Y:S01]  /*1f880*/  MOV R2, R0 ;  /* 0x0000000000027202 */ /* 0x002fe20000000f00 */
[----:B------:R-:W-:Y:S01]  /*1f890*/  IMAD.MOV.U32 R236, RZ, RZ, 0x1f ;  /* 0x0000001fffec7424 */ /* 0x000fe200078e00ff */
[----:B------:R-:W-:-:S02]  /*1f8a0*/  MOV R3, 0x1f8c0 ;  /* 0x0001f8c000037802 */ /* 0x000fc40000000f00 */
[----:B---34-:R-:W-:Y:S05]  /*1f8b0*/  CALL.REL.NOINC `($__internal_40_$__cuda_sm70_shflsync_idx_p) ;  /* 0x0000ce0000007944 */ /* 0x018fea0003c00000 */
[----:B------:R-:W-:Y:S01]  /*1f8c0*/  MOV R5, R237 ;  /* 0x000000ed00057202 */ /* 0x000fe20000000f00 */
[----:B------:R-:W-:Y:S05]  /*1f8d0*/  BRA `(.L_x_2272) ;  /* 0xfffe0e6000007947 */ /* 0x000fea000383ffff */
.L_x_2344:
[----:B-1----:R-:W-:Y:S01]  /*1f8e0*/  IMAD.MOV.U32 R235, RZ, RZ, R13 ;  /* 0x000000ffffeb7224 */ /* 0x002fe200078e000d */
[----:B------:R-:W-:Y:S01]  /*1f8f0*/  MOV R2, RZ ;  /* 0x000000ff00027202 */ /* 0x000fe20000000f00 */
[----:B------:R-:W-:Y:S01]  /*1f900*/  IMAD.MOV.U32 R236, RZ, RZ, 0x181f ;  /* 0x0000181fffec7424 */ /* 0x000fe200078e00ff */
[----:B------:R-:W-:-:S02]  /*1f910*/  MOV R3, 0x1f930 ;  /* 0x0001f93000037802 */ /* 0x000fc40000000f00 */
[----:B-----5:R-:W-:Y:S05]  /*1f920*/  CALL.REL.NOINC `($__internal_40_$__cuda_sm70_shflsync_idx_p) ;  /* 0x0000cd9000007944 */ /* 0x020fea0003c00000 */
[----:B------:R-:W-:Y:S01]  /*1f930*/  MOV R4, R237 ;  /* 0x000000ed00047202 */ /* 0x000fe20000000f00 */
[----:B------:R-:W-:Y:S05]  /*1f940*/  BRA `(.L_x_2516) ;  /* 0xfffeafc000007947 */ /* 0x000fea000383ffff */
.L_x_2345:
[----:B------:R-:W-:Y:S01]  /*1f950*/  IMAD.MOV.U32 R235, RZ, RZ, R17 ;  /* 0x000000ffffeb7224 */ /* 0x000fe200078e0011 */
[----:B------:R-:W-:Y:S01]  /*1f960*/  MOV R2, RZ ;  /* 0x000000ff00027202 */ /* 0x000fe20000000f00 */
[----:B------:R-:W-:Y:S01]  /*1f970*/  IMAD.MOV.U32 R236, RZ, RZ, 0x181f ;  /* 0x0000181fffec7424 */ /* 0x000fe200078e00ff */
[----:B------:R-:W-:-:S02]  /*1f980*/  MOV R3, 0x1f9a0 ;  /* 0x0001f9a000037802 */ /* 0x000fc40000000f00 */
[----:B-12--5:R-:W-:Y:S05]  /*1f990*/  CALL.REL.NOINC `($__internal_40_$__cuda_sm70_shflsync_idx_p) ;  /* 0x0000cd2000007944 */ /* 0x026fea0003c00000 */
[----:B------:R-:W-:Y:S01]  /*1f9a0*/  MOV R0, R237 ;  /* 0x000000ed00007202 */ /* 0x000fe20000000f00 */
[----:B------:R-:W-:Y:S05]  /*1f9b0*/  BRA `(.L_x_2517) ;  /* 0xfffeaf7000007947 */ /* 0x000fea000383ffff */
.L_x_2348:
[----:B------:R-:W-:Y:S01]  /*1f9c0*/  IMAD.MOV.U32 R235, RZ, RZ, R13 ;  /* 0x000000ffffeb7224 */ /* 0x000fe200078e000d */
[----:B--2---:R-:W-:Y:S01]  /*1f9d0*/  MOV R2, 0x1 ;  /* 0x0000000100027802 */ /* 0x004fe20000000f00 */
[----:B------:R-:W-:Y:S01]  /*1f9e0*/  IMAD.MOV.U32 R236, RZ, RZ, 0x181f ;  /* 0x0000181fffec7424 */ /* 0x000fe200078e00ff */
[----:B------:R-:W-:-:S02]  /*1f9f0*/  MOV R3, 0x1fa10 ;  /* 0x0001fa1000037802 */ /* 0x000fc40000000f00 */
[----:B-1-345:R-:W-:Y:S05]  /*1fa00*/  CALL.REL.NOINC `($__internal_40_$__cuda_sm70_shflsync_idx_p) ;  /* 0x0000ccb000007944 */ /* 0x03afea0003c00000 */
[----:B------:R-:W-:Y:S01]  /*1fa10*/  IMAD.MOV.U32 R4, RZ, RZ, R237 ;  /* 0x000000ffff047224 */ /* 0x000fe200078e00ed */
[----:B------:R-:W-:Y:S01]  /*1fa20*/  MOV R2, 0x1 ;  /* 0x0000000100027802 */ /* 0x000fe20000000f00 */
[----:B------:R-:W-:Y:S01]  /*1fa30*/  IMAD.MOV.U32 R235, RZ, RZ, R17 ;  /* 0x000000ffffeb7224 */ /* 0x000fe200078e0011 */
[----:B------:R-:W-:-:S02]  /*1fa40*/  MOV R236, 0x181f ;  /* 0x0000181f00ec7802 */ /* 0x000fc40000000f00 */
[----:B------:R-:W-:Y:S02]  /*1fa50*/  MOV R3, 0x1fa70 ;  /* 0x0001fa7000037802 */ /* 0x000fe40000000f00 */
[----:B------:R-:W-:Y:S05]  /*1fa60*/  CALL.REL.NOINC `($__internal_40_$__cuda_sm70_shflsync_idx_p) ;  /* 0x0000cc5000007944 */ /* 0x000fea0003c00000 */
[----:B------:R-:W-:Y:S01]  /*1fa70*/  MOV R0, R237 ;  /* 0x000000ed00007202 */ /* 0x000fe20000000f00 */
[----:B------:R-:W-:Y:S05]  /*1fa80*/  BRA `(.L_x_2518) ;  /* 0xfffeb02000007947 */ /* 0x000fea000383ffff */
.L_x_2351:
[----:B------:R-:W-:Y:S01]  /*1fa90*/  IMAD.MOV.U32 R235, RZ, RZ, R13 ;  /* 0x000000ffffeb7224 */ /* 0x000fe200078e000d */
[----:B-1----:R-:W-:Y:S01]  /*1faa0*/  MOV R2, 0x2 ;  /* 0x0000000200027802 */ /* 0x002fe20000000f00 */
[----:B------:R-:W-:Y:S01]  /*1fab0*/  IMAD.MOV.U32 R236, RZ, RZ, 0x181f ;  /* 0x0000181fffec7424 */ /* 0x000fe200078e00ff */
[----:B------:R-:W-:Y:S02]  /*1fac0*/  MOV R3, 0x1fae0 ;  /* 0x0001fae000037802 */ /* 0x000fe40000000f00 */
[----:B--2345:R-:W-:Y:S05]  /*1fad0*/  CALL.REL.NOINC `($__internal_40_$__cuda_sm70_shflsync_idx_p) ;  /* 0x0000cbe000007944 */ /* 0x03cfea0003c00000 */
[----:B------:R-:W-:Y:S01]  /*1fae0*/  MOV R4, R237 ;  /* 0x000000ed00047202 */ /* 0x000fe20000000f00 */
[----:B------:R-:W-:Y:S05]  /*1faf0*/  BRA `(.L_x_2519) ;  /* 0xfffeb12000007947 */ /* 0x000fea000383ffff */
.L_x_2352:
[----:B------:R-:W-:Y:S01]  /*1fb00*/  IMAD.MOV.U32 R235, RZ, RZ, R17 ;  /* 0x000000ffffeb7224 */ /* 0x000fe200078e0011 */
[----:B------:R-:W-:Y:S01]  /*1fb10*/  MOV R2, 0x2 ;  /* 0x0000000200027802 */ /* 0x000fe20000000f00 */
[----:B------:R-:W-:Y:S01]  /*1fb20*/  IMAD.MOV.U32 R236, RZ, RZ, 0x181f ;  /* 0x0000181fffec7424 */ /* 0x000fe200078e00ff */
[----:B------:R-:W-:Y:S02]  /*1fb30*/  MOV R3, 0x1fb50 ;  /* 0x0001fb5000037802 */ /* 0x000fe40000000f00 */
[----:B-12345:R-:W-:Y:S05]  /*1fb40*/  CALL.REL.NOINC `($__internal_40_$__cuda_sm70_shflsync_idx_p) ;  /* 0x0000cb7000007944 */ /* 0x03efea0003c00000 */
[----:B------:R-:W-:Y:S01]  /*1fb50*/  MOV R0, R237 ;  /* 0x000000ed00007202 */ /* 0x000fe20000000f00 */
[----:B------:R-:W-:Y:S05]  /*1fb60*/  BRA `(.L_x_2520) ;  /* 0xfffeb0d000007947 */ /* 0x000fea000383ffff */
.L_x_2355:
[----:B------:R-:W-:Y:S01]  /*1fb70*/  IMAD.MOV.U32 R235, RZ, RZ, R13 ;  /* 0x000000ffffeb7224 */ /* 0x000fe200078e000d */
[----:B-1----:R-:W-:Y:S01]  /*1fb80*/  MOV R2, 0x3 ;  /* 0x0000000300027802 */ /* 0x002fe20000000f00 */
[----:B------:R-:W-:Y:S01]  /*1fb90*/  IMAD.MOV.U32 R236, RZ, RZ, 0x181f ;  /* 0x0000181fffec7424 */ /* 0x000fe200078e00ff */
[----:B------:R-:W-:-:S02]  /*1fba0*/  MOV R3, 0x1fbc0 ;  /* 0x0001fbc000037802 */ /* 0x000fc40000000f00 */
[----:B--2345:R-:W-:Y:S05]  /*1fbb0*/  CALL.REL.NOINC `($__internal_40_$__cuda_sm70_shflsync_idx_p) ;  /* 0x0000cb0000007944 */ /* 0x03cfea0003c00000 */
        /* <DEDUP_REMOVED lines=8> */
.L_x_2357:
[----:B------:R-:W-:Y:S01]  /*1fc40*/  IMAD.MOV.U32 R235, RZ, RZ, R4 ;  /* 0x000000ffffeb7224 */ /* 0x000fe200078e0004 */
[----:B------:R-:W-:Y:S01]  /*1fc50*/  MOV R2, RZ ;  /* 0x000000ff00027202 */ /* 0x000fe20000000f00 */
[----:B------:R-:W-:Y:S01]  /*1fc60*/  IMAD.MOV.U32 R236, RZ, RZ, 0x181f ;  /* 0x0000181fffec7424 */ /* 0x000fe200078e00ff */
[----:B------:R-:W-:Y:S02]  /*1fc70*/  MOV R3, 0x1fc90 ;  /* 0x0001fc9000037802 */ /* 0x000fe40000000f00 */
[----:B-1234-:R-:W-:Y:S05]  /*1fc80*/  CALL.REL.NOINC `($__internal_40_$__cuda_sm70_shflsync_idx_p) ;  /* 0x0000ca3000007944 */ /* 0x01efea0003c00000 */
[----:B------:R-:W-:Y:S01]  /*1fc90*/  MOV R3, R237 ;  /* 0x000000ed00037202 */ /* 0x000fe20000000f00 */
[----:B------:R-:W-:Y:S05]  /*1fca0*/  BRA `(.L_x_2522) ;  /* 0xfffebd6000007947 */ /* 0x000fea000383ffff */
.L_x_2360:
[----:B------:R-:W-:Y:S01]  /*1fcb0*/  IMAD.MOV.U32 R235, RZ, RZ, R4 ;  /* 0x000000ffffeb7224 */ /* 0x000fe200078e0004 */
[----:B------:R-:W-:Y:S01]  /*1fcc0*/  MOV R2, 0x1 ;  /* 0x0000000100027802 */ /* 0x000fe20000000f00 */
[----:B------:R-:W-:Y:S01]  /*1fcd0*/  IMAD.MOV.U32 R236, RZ, RZ, 0x181f ;  /* 0x0000181fffec7424 */ /* 0x000fe200078e00ff */
[----:B------:R-:W-:Y:S02]  /*1fce0*/  MOV R3, 0x1fd00 ;  /* 0x0001fd0000037802 */ /* 0x000fe40000000f00 */
[----:B-1-3--:R-:W-:Y:S05]  /*1fcf0*/  CALL.REL.NOINC `($__internal_40_$__cuda_sm70_shflsync_idx_p) ;  /* 0x0000c9c000007944 */ /* 0x00afea0003c00000 */
        /* <DEDUP_REMOVED lines=8> */
.L_x_2363:
[----:B------:R-:W-:Y:S01]  /*1fd80*/  IMAD.MOV.U32 R235, RZ, RZ, R6 ;  /* 0x000000ffffeb7224 */ /* 0x000fe200078e0006 */
[----:B------:R-:W-:Y:S01]  /*1fd90*/  MOV R2, RZ ;  /* 0x000000ff00027202 */ /* 0x000fe20000000f00 */
[----:B------:R-:W-:Y:S01]  /*1fda0*/  IMAD.MOV.U32 R236, RZ, RZ, 0x181f ;  /* 0x0000181fffec7424 */ /* 0x000fe200078e00ff */
[----:B------:R-:W-:Y:S02]  /*1fdb0*/  MOV R3, 0x1fdd0 ;  /* 0x0001fdd000037802 */ /* 0x000fe40000000f00 */
[----:B------:R-:W-:Y:S05]  /*1fdc0*/  CALL.REL.NOINC `($__internal_40_$__cuda_sm70_shflsync_idx_p) ;  /* 0x0000c8f000007944 */ /* 0x000fea0003c00000 */
[----:B------:R-:W-:Y:S01]  /*1fdd0*/  MOV R4, R237 ;  /* 0x000000ed00047202 */ /* 0x000fe20000000f00 */
[----:B------:R-:W-:Y:S05]  /*1fde0*/  BRA `(.L_x_2524) ;  /* 0xfffeccc000007947 */ /* 0x000fea000383ffff */
.L_x_2364:
[----:B------:R-:W-:Y:S01]  /*1fdf0*/  IMAD.MOV.U32 R235, RZ, RZ, R13 ;  /* 0x000000ffffeb7224 */ /* 0x000fe200078e000d */
[----:B------:R-:W-:Y:S01]  /*1fe00*/  MOV R2, RZ ;  /* 0x000000ff00027202 */ /* 0x000fe20000000f00 */
[----:B------:R-:W-:Y:S01]  /*1fe10*/  IMAD.MOV.U32 R236, RZ, RZ, 0x181f ;  /* 0x0000181fffec7424 */ /* 0x000fe200078e00ff */
[----:B------:R-:W-:Y:S02]  /*1fe20*/  MOV R3, 0x1fe40 ;  /* 0x0001fe4000037802 */ /* 0x000fe40000000f00 */
[----:B-12---:R-:W-:Y:S05]  /*1fe30*/  CALL.REL.NOINC `($__internal_40_$__cuda_sm70_shflsync_idx_p) ;  /* 0x0000c88000007944 */ /* 0x006fea0003c00000 */
[----:B------:R-:W-:Y:S01]  /*1fe40*/  MOV R0, R237 ;  /* 0x000000ed00007202 */ /* 0x000fe20000000f00 */
[----:B------:R-:W-:Y:S05]  /*1fe50*/  BRA `(.L_x_2525) ;  /* 0xfffecc7000007947 */ /* 0x000fea000383ffff */
.L_x_2367:
[----:B------:R-:W-:Y:S01]  /*1fe60*/  IMAD.MOV.U32 R235, RZ, RZ, R6 ;  /* 0x000000ffffeb7224 */ /* 0x000fe200078e0006 */
[----:B--2---:R-:W-:Y:S01]  /*1fe70*/  MOV R2, 0x1 ;  /* 0x0000000100027802 */ /* 0x004fe20000000f00 */
[----:B------:R-:W-:Y:S01]  /*1fe80*/  IMAD.MOV.U32 R236, RZ, RZ, 0x181f ;  /* 0x0000181fffec7424 */ /* 0x000fe200078e00ff */
[----:B------:R-:W-:-:S02]  /*1fe90*/  MOV R3, 0x1feb0 ;  /* 0x0001feb000037802 */ /* 0x000fc40000000f00 */
[----:B-1-34-:R-:W-:Y:S05]  /*1fea0*/  CALL.REL.NOINC `($__internal_40_$__cuda_sm70_shflsync_idx_p) ;  /* 0x0000c81000007944 */ /* 0x01afea0003c00000 */
        /* <DEDUP_REMOVED lines=8> */
.L_x_2368:
[----:B------:R-:W-:Y:S01]  /*1ff30*/  IMAD.MOV.U32 R235, RZ, RZ, R4 ;  /* 0x000000ffffeb7224 */ /* 0x000fe200078e0004 */
[----:B------:R-:W-:Y:S01]  /*1ff40*/  MOV R2, RZ ;  /* 0x000000ff00027202 */ /* 0x000fe20000000f00 */
[----:B------:R-:W-:Y:S01]  /*1ff50*/  IMAD.MOV.U32 R236, RZ, RZ, 0x1c1f ;  /* 0x00001c1fffec7424 */ /* 0x000fe200078e00ff */
[----:B------:R-:W-:Y:S02]  /*1ff60*/  MOV R3, 0x1ff80 ;  /* 0x0001ff8000037802 */ /* 0x000fe40000000f00 */
[----:B------:R-:W-:Y:S05]  /*1ff70*/  CALL.REL.NOINC `($__internal_40_$__cuda_sm70_shflsync_idx_p) ;  /* 0x0000c74000007944 */ /* 0x000fea0003c00000 */
[----:B------:R-:W-:Y:S01]  /*1ff80*/  MOV R3, R237 ;  /* 0x000000ed00037202 */ /* 0x000fe20000000f00 */
[----:B------:R-:W-:Y:S05]  /*1ff90*/  BRA `(.L_x_2527) ;  /* 0xfffed17000007947 */ /* 0x000fea000383ffff */
.L_x_2373:
[----:B------:R-:W-:Y:S01]  /*1ffa0*/  IMAD.MOV.U32 R235, RZ, RZ, R4 ;  /* 0x000000ffffeb7224 */ /* 0x000fe200078e0004 */
[----:B------:R-:W-:Y:S01]  /*1ffb0*/  MOV R2, 0x1 ;  /* 0x0000000100027802 */ /* 0x000fe20000000f00 */
[----:B------:R-:W-:Y:S01]  /*1ffc0*/  IMAD.MOV.U32 R236, RZ, RZ, 0x1c1f ;  /* 0x00001c1fffec7424 */ /* 0x000fe200078e00ff */
[----:B------:R-:W-:Y:S02]  /*1ffd0*/  MOV R3, 0x1fff0 ;  /* 0x0001fff000037802 */ /* 0x000fe40000000f00 */
[----:B-1----:R-:W-:Y:S05]  /*1ffe0*/  CALL.REL.NOINC `($__internal_40_$__cuda_sm70_shflsync_idx_p) ;  /* 0x0000c6d000007944 */ /* 0x002fea0003c00000 */
[----:B------:R-:W-:Y:S01]  /*1fff0*/  MOV R3, R237 ;  /* 0x000000ed00037202 */ /* 0x000fe20000000f00 */
[----:B------:R-:W-:Y:S05]  /*20000*/  BRA `(.L_x_2528) ;  /* 0xfffed68000007947 */ /* 0x000fea000383ffff */
.L_x_2378:
[----:B------:R-:W-:Y:S01]  /*20010*/  IMAD.MOV.U32 R0, RZ, RZ, R13 ;  /* 0x000000ffff007224 */ /* 0x000fe200078e000d */
[----:B------:R-:W-:-:S02]  /*20020*/  MOV R3, 0x2 ;  /* 0x0000000200037802 */ /* 0x000fc40000000f00 */
[----:B------:R-:W-:Y:S02]  /*20030*/  MOV R2, 0x20050 ;  /* 0x0002005000027802 */ /* 0x000fe40000000f00 */
[----:B------:R-:W-:Y:S05]  /*20040*/  CALL.REL.NOINC `($__internal_39_$__cuda_sm70_shflsync_bfly_p) ;  /* 0x0000c61000007944 */ /* 0x000fea0003c00000 */
[----:B------:R-:W-:Y:S05]  /*20050*/  BRA `(.L_x_2529) ;  /* 0xfffedbe000007947 */ /* 0x000fea000383ffff */
.L_x_2379:
[----:B------:R-:W-:Y:S01]  /*20060*/  IMAD.MOV.U32 R0, RZ, RZ, R13 ;  /* 0x000000ffff007224 */ /* 0x000fe200078e000d */
[----:B------:R-:W-:Y:S02]  /*20070*/  MOV R3, 0x1 ;  /* 0x0000000100037802 */ /* 0x000fe40000000f00 */
[----:B------:R-:W-:Y:S02]  /*20080*/  MOV R2, 0x200a0 ;  /* 0x000200a000027802 */ /* 0x000fe40000000f00 */
[----:B------:R-:W-:Y:S05]  /*20090*/  CALL.REL.NOINC `($__internal_39_$__cuda_sm70_shflsync_bfly_p) ;  /* 0x0000c5c000007944 */ /* 0x000fea0003c00000 */
[----:B------:R-:W-:Y:S01]  /*200a0*/  FMNMX.FTZ R13, R13, R172, !PT ;  /* 0x000000ac0d0d7209 */ /* 0x000fe20007810000 */
[----:B------:R-:W-:Y:S01]  /*200b0*/  IMAD.MOV.U32 R0, RZ, RZ, R6 ;  /* 0x000000ffff007224 */ /* 0x000fe200078e0006 */
[----:B------:R-:W-:Y:S01]  /*200c0*/  MOV R2, 0x200f0 ;  /* 0x000200f000027802 */ /* 0x000fe20000000f00 */
[----:B------:R-:W-:Y:S02]  /*200d0*/  IMAD.MOV.U32 R3, RZ, RZ, 0x2 ;  /* 0x00000002ff037424 */ /* 0x000fe400078e00ff */
[----:B------:R-:W-:Y:S05]  /*200e0*/  CALL.REL.NOINC `($__internal_39_$__cuda_sm70_shflsync_bfly_p) ;  /* 0x0000c57000007944 */ /* 0x000fea0003c00000 */
[----:B------:R-:W-:Y:S01]  /*200f0*/  FMNMX.FTZ R6, R6, R172, !PT ;  /* 0x000000ac06067209 */ /* 0x000fe20007810000 */
[----:B------:R-:W-:Y:S01]  /*20100*/  IMAD.MOV.U32 R3, RZ, RZ, 0x1 ;  /* 0x00000001ff037424 */ /* 0x000fe200078e00ff */
[----:B------:R-:W-:-:S03]  /*20110*/  MOV R2, 0x20140 ;  /* 0x0002014000027802 */ /* 0x000fc60000000f00 */
[----:B------:R-:W-:Y:S02]  /*20120*/  IMAD.MOV.U32 R0, RZ, RZ, R6 ;  /* 0x000000ffff007224 */ /* 0x000fe400078e0006 */
[----:B------:R-:W-:Y:S05]  /*20130*/  CALL.REL.NOINC `($__internal_39_$__cuda_sm70_shflsync_bfly_p) ;  /* 0x0000c52000007944 */ /* 0x000fea0003c00000 */
[----:B------:R-:W-:Y:S05]  /*20140*/  BRA `(.L_x_2530) ;  /* 0xfffedb6000007947 */ /* 0x000fea000383ffff */
.L_x_2387:
[----:B------:R-:W-:Y:S01]  /*20150*/  MOV R2, RZ ;  /* 0x000000ff00027202 */ /* 0x000fe20000000f00 */
[----:B------:R-:W-:Y:S01]  /*20160*/  IMAD.MOV.U32 R235, RZ, RZ, R8 ;  /* 0x000000ffffeb7224 */ /* 0x000fe200078e0008 */
[----:B------:R-:W-:Y:S01]  /*20170*/  MOV R3, 0x201a0 ;  /* 0x000201a000037802 */ /* 0x000fe20000000f00 */
[----:B------:R-:W-:Y:S02]  /*20180*/  IMAD.MOV.U32 R236, RZ, RZ, 0x181f ;  /* 0x0000181fffec7424 */ /* 0x000fe400078e00ff */
[----:B-1234-:R-:W-:Y:S05]  /*20190*/  CALL.REL.NOINC `($__internal_40_$__cuda_sm70_shflsync_idx_p) ;  /* 0x0000c52000007944 */ /* 0x01efea0003c00000 */
[----:B------:R-:W-:Y:S01]  /*201a0*/  MOV R4, R237 ;  /* 0x000000ed00047202 */ /* 0x000fe20000000f00 */
[----:B------:R-:W-:-:S05]  /*201b0*/  BRA `(.L_x_2531) ;  /* 0xfffef06000007947 */ /* 0x000fca000383ffff */
.L_x_2388:
[----:B------:R-:W-:Y:S01]  /*201c0*/  MOV R2, RZ ;  /* 0x000000ff00027202 */ /* 0x000fe20000000f00 */
[----:B------:R-:W-:Y:S01]  /*201d0*/  IMAD.MOV.U32 R235, RZ, RZ, R9 ;  /* 0x000000ffffeb7224 */ /* 0x000fe200078e0009 */
[----:B------:R-:W-:Y:S01]  /*201e0*/  MOV R3, 0x20210 ;  /* 0x0002021000037802 */ /* 0x000fe20000000f00 */
[----:B------:R-:W-:Y:S02]  /*201f0*/  IMAD.MOV.U32 R236, RZ, RZ, 0x181f ;  /* 0x0000181fffec7424 */ /* 0x000fe400078e00ff */
[----:B-1234-:R-:W-:Y:S05]  /*20200*/  CALL.REL.NOINC `($__internal_40_$__cuda_sm70_shflsync_idx_p) ;  /* 0x0000c4b000007944 */ /* 0x01efea0003c00000 */
[----:B------:R-:W-:Y:S01]  /*20210*/  MOV R0, R237 ;  /* 0x000000ed00007202 */ /* 0x000fe20000000f00 */
[----:B------:R-:W-:-:S05]  /*20220*/  BRA `(.L_x_2532) ;  /* 0xfffef01000007947 */ /* 0x000fca000383ffff */
.L_x_2389:
[----:B---3--:R-:W-:Y:S01]  /*20230*/  MOV R2, 0x1 ;  /* 0x0000000100027802 */ /* 0x008fe20000000f00 */
[----:B------:R-:W-:Y:S01]  /*20240*/  IMAD.MOV.U32 R235, RZ, RZ, R8 ;  /* 0x000000ffffeb7224 */ /* 0x000fe200078e0008 */
[----:B------:R-:W-:Y:S01]  /*20250*/  MOV R3, 0x20280 ;  /* 0x0002028000037802 */ /* 0x000fe20000000f00 */
[----:B------:R-:W-:Y:S02]  /*20260*/  IMAD.MOV.U32 R236, RZ, RZ, 0x181f ;  /* 0x0000181fffec7424 */ /* 0x000fe400078e00ff */
[----:B-12-4-:R-:W-:Y:S05]  /*20270*/  CALL.REL.NOINC `($__internal_40_$__cuda_sm70_shflsync_idx_p) ;  /* 0x0000c44000007944 */ /* 0x016fea0003c00000 */
[----:B------:R-:W-:Y:S01]  /*20280*/  MOV R2, 0x1 ;  /* 0x0000000100027802 */ /* 0x000fe20000000f00 */
[----:B------:R-:W-:Y:S01]  /*20290*/  IMAD.MOV.U32 R4, RZ, RZ, R237 ;  /* 0x000000ffff047224 */ /* 0x000fe200078e00ed */
[----:B------:R-:W-:Y:S01]  /*202a0*/  MOV R236, 0x181f ;  /* 0x0000181f00ec7802 */ /* 0x000fe20000000f00 */
[----:B------:R-:W-:Y:S01]  /*202b0*/  IMAD.MOV.U32 R235, RZ, RZ, R9 ;  /* 0x000000ffffeb7224 */ /* 0x000fe200078e0009 */
[----:B------:R-:W-:Y:S02]  /*202c0*/  MOV R3, 0x202e0 ;  /* 0x000202e000037802 */ /* 0x000fe40000000f00 */
[----:B------:R-:W-:Y:S05]  /*202d0*/  CALL.REL.NOINC `($__internal_40_$__cuda_sm70_shflsync_idx_p) ;  /* 0x0000c3e000007944 */ /* 0x000fea0003c00000 */
[----:B------:R-:W-:Y:S01]  /*202e0*/  MOV R0, R237 ;  /* 0x000000ed00007202 */ /* 0x000fe20000000f00 */
[----:B------:R-:W-:-:S05]  /*202f0*/  BRA `(.L_x_2533) ;  /* 0xfffef18000007947 */ /* 0x000fca000383ffff */
.L_x_2392:
[----:B------:R-:W-:Y:S01]  /*20300*/  MOV R2, RZ ;  /* 0x000000ff00027202 */ /* 0x000fe20000000f00 */
[----:B------:R-:W-:Y:S01]  /*20310*/  IMAD.MOV.U32 R235, RZ, RZ, R174 ;  /* 0x000000ffffeb7224 */ /* 0x000fe200078e00ae */
[----:B------:R-:W-:Y:S01]  /*20320*/  MOV R3, 0x20350 ;  /* 0x0002035000037802 */ /* 0x000fe20000000f00 */
[----:B------:R-:W-:Y:S02]  /*20330*/  IMAD.MOV.U32 R236, RZ, RZ, 0x181f ;  /* 0x0000181fffec7424 */ /* 0x000fe400078e00ff */
[----:B------:R-:W-:Y:S05]  /*20340*/  CALL.REL.NOINC `($__internal_40_$__cuda_sm70_shflsync_idx_p) ;  /* 0x0000c37000007944 */ /* 0x000fea0003c00000 */
[----:B------:R-:W-:Y:S01]  /*20350*/  MOV R4, R237 ;  /* 0x000000ed00047202 */ /* 0x000fe20000000f00 */
[----:B------:R-:W-:-:S05]  /*20360*/  BRA `(.L_x_2534) ;  /* 0xfffeff0000007947 */ /* 0x000fca000383ffff */
.L_x_2393:
[----:B------:R-:W-:Y:S01]  /*20370*/  MOV R2, RZ ;  /* 0x000000ff00027202 */ /* 0x000fe20000000f00 */
[----:B------:R-:W-:Y:S01]  /*20380*/  IMAD.MOV.U32 R235, RZ, RZ, R175 ;  /* 0x000000ffffeb7224 */ /* 0x000fe200078e00af */
[----:B------:R-:W-:Y:S01]  /*20390*/  MOV R3, 0x203c0 ;  /* 0x000203c000037802 */ /* 0x000fe20000000f00 */
[----:B------:R-:W-:Y:S02]  /*203a0*/  IMAD.MOV.U32 R236, RZ, RZ, 0x181f ;  /* 0x0000181fffec7424 */ /* 0x000fe400078e00ff */
[----:B-12---:R-:W-:Y:S05]  /*203b0*/  CALL.REL.NOINC `($__internal_40_$__cuda_sm70_shflsync_idx_p) ;  /* 0x0000c30000007944 */ /* 0x006fea0003c00000 */
[----:B------:R-:W-:Y:S01]  /*203c0*/  MOV R0, R237 ;  /* 0x000000ed00007202 */ /* 0x000fe20000000f00 */
[----:B------:R-:W-:-:S05]  /*203d0*/  BRA `(.L_x_2535) ;  /* 0xfffefeb000007947 */ /* 0x000fca000383ffff */
.L_x_2394:
[----:B--2---:R-:W-:Y:S01]  /*203e0*/  MOV R2, 0x1 ;  /* 0x0000000100027802 */ /* 0x004fe20000000f00 */
[----:B------:R-:W-:Y:S01]  /*203f0*/  IMAD.MOV.U32 R235, RZ, RZ, R174 ;  /* 0x000000ffffeb7224 */ /* 0x000fe200078e00ae */
[----:B------:R-:W-:Y:S01]  /*20400*/  MOV R3, 0x20430 ;  /* 0x0002043000037802 */ /* 0x000fe20000000f00 */
[----:B------:R-:W-:Y:S03]  /*20410*/  IMAD.MOV.U32 R236, RZ, RZ, 0x181f ;  /* 0x0000181fffec7424 */ /* 0x000fe600078e00ff */
[----:B-1-3--:R-:W-:Y:S05]  /*20420*/  CALL.REL.NOINC `($__internal_40_$__cuda_sm70_shflsync_idx_p) ;  /* 0x0000c29000007944 */ /* 0x00afea0003c00000 */
        /* <DEDUP_REMOVED lines=8> */
.L_x_2395:
[----:B------:R-:W-:Y:S01]  /*204b0*/  MOV R2, RZ ;  /* 0x000000ff00027202 */ /* 0x000fe20000000f00 */
[----:B------:R-:W-:Y:S01]  /*204c0*/  IMAD.MOV.U32 R235, RZ, RZ, R14 ;  /* 0x000000ffffeb7224 */ /* 0x000fe200078e000e */
[----:B------:R-:W-:Y:S01]  /*204d0*/  MOV R3, 0x20500 ;  /* 0x0002050000037802 */ /* 0x000fe20000000f00 */
[----:B------:R-:W-:Y:S02]  /*204e0*/  IMAD.MOV.U32 R236, RZ, RZ, 0x1c1f ;  /* 0x00001c1fffec7424 */ /* 0x000fe400078e00ff */
[----:B---3--:R-:W-:Y:S05]  /*204f0*/  CALL.REL.NOINC `($__internal_40_$__cuda_sm70_shflsync_idx_p) ;  /* 0x0000c1c000007944 */ /* 0x008fea0003c00000 */
[----:B------:R-:W-:Y:S01]  /*20500*/  MOV R3, R237 ;  /* 0x000000ed00037202 */ /* 0x000fe20000000f00 */
[----:B------:R-:W-:-:S05]  /*20510*/  BRA `(.L_x_2537) ;  /* 0xffff01f000007947 */ /* 0x000fca000383ffff */
.L_x_2400:
[----:B------:R-:W-:Y:S01]  /*20520*/  MOV R2, 0x1 ;  /* 0x0000000100027802 */ /* 0x000fe20000000f00 */
[----:B------:R-:W-:Y:S01]  /*20530*/  IMAD.MOV.U32 R235, RZ, RZ, R14 ;  /* 0x000000ffffeb7224 */ /* 0x000fe200078e000e */
[----:B------:R-:W-:Y:S01]  /*20540*/  MOV R3, 0x20570 ;  /* 0x0002057000037802 */ /* 0x000fe20000000f00 */
[----:B------:R-:W-:Y:S02]  /*20550*/  IMAD.MOV.U32 R236, RZ, RZ, 0x1c1f ;  /* 0x00001c1fffec7424 */ /* 0x000fe400078e00ff */
[----:B-1----:R-:W-:Y:S05]  /*20560*/  CALL.REL.NOINC `($__internal_40_$__cuda_sm70_shflsync_idx_p) ;  /* 0x0000c15000007944 */ /* 0x002fea0003c00000 */
[----:B------:R-:W-:Y:S01]  /*20570*/  MOV R3, R237 ;  /* 0x000000ed00037202 */ /* 0x000fe20000000f00 */
[----:B------:R-:W-:-:S05]  /*20580*/  BRA `(.L_x_2538) ;  /* 0xffff072000007947 */ /* 0x000fca000383ffff */
.L_x_2405:
[----:B------:R-:W-:Y:S02]  /*20590*/  MOV R3, 0x2 ;  /* 0x0000000200037802 */ /* 0x000fe40000000f00 */
[----:B------:R-:W-:Y:S02]  /*205a0*/  MOV R2, 0x205c0 ;  /* 0x000205c000027802 */ /* 0x000fe40000000f00 */
[----:B-12---:R-:W-:Y:S05]  /*205b0*/  CALL.REL.NOINC `($__internal_39_$__cuda_sm70_shflsync_bfly_p) ;  /* 0x0000c0a000007944 */ /* 0x006fea0003c00000 */
[----:B------:R-:W-:Y:S01]  /*205c0*/  MOV R2, R172 ;  /* 0x000000ac00027202 */ /* 0x000fe20000000f00 */
[----:B------:R-:W-:-:S05]  /*205d0*/  BRA `(.L_x_2539) ;  /* 0xffff0cc000007947 */ /* 0x000fca000383ffff */
.L_x_2406:
[----:B------:R-:W-:Y:S02]  /*205e0*/  MOV R3, 0x1 ;  /* 0x0000000100037802 */ /* 0x000fe40000000f00 */
[----:B------:R-:W-:Y:S02]  /*205f0*/  MOV R2, 0x20610 ;  /* 0x0002061000027802 */ /* 0x000fe40000000f00 */
[----:B-12---:R-:W-:Y:S05]  /*20600*/  CALL.REL.NOINC `($__internal_39_$__cuda_sm70_shflsync_bfly_p) ;  /* 0x0000c05000007944 */ /* 0x006fea0003c00000 */
[----:B------:R-:W-:Y:S01]  /*20610*/  IMAD.MOV.U32 R3, RZ, RZ, 0x2 ;  /* 0x00000002ff037424 */ /* 0x000fe200078e00ff */
[----:B------:R-:W-:Y:S01]  /*20620*/  FMNMX.FTZ R4, R0, R172, !PT ;  /* 0x000000ac00047209 */ /* 0x000fe20007810000 */
[----:B------:R-:W-:Y:S01]  /*20630*/  IMAD.MOV.U32 R0, RZ, RZ, R8 ;  /* 0x000000ffff007224 */ /* 0x000fe200078e0008 */
[----:B------:R-:W-:Y:S02]  /*20640*/  MOV R2, 0x20660 ;  /* 0x0002066000027802 */ /* 0x000fe40000000f00 */
[----:B------:R-:W-:Y:S05]  /*20650*/  CALL.REL.NOINC `($__internal_39_$__cuda_sm70_shflsync_bfly_p) ;  /* 0x0000c00000007944 */ /* 0x000fea0003c00000 */
[----:B------:R-:W-:Y:S01]  /*20660*/  FMNMX.FTZ R0, R8, R172, !PT ;  /* 0x000000ac08007209 */ /* 0x000fe20007810000 */
[----:B------:R-:W-:Y:S01]  /*20670*/  IMAD.MOV.U32 R3, RZ, RZ, 0x1 ;  /* 0x00000001ff037424 */ /* 0x000fe200078e00ff */
[----:B------:R-:W-:Y:S02]  /*20680*/  MOV R2, 0x206a0 ;  /* 0x000206a000027802 */ /* 0x000fe40000000f00 */
[----:B------:R-:W-:Y:S05]  /*20690*/  CALL.REL.NOINC `($__internal_39_$__cuda_sm70_shflsync_bfly_p) ;  /* 0x0000bfc000007944 */ /* 0x000fea0003c00000 */
[----:B------:R-:W-:Y:S01]  /*206a0*/  MOV R2, R172 ;  /* 0x000000ac00027202 */ /* 0x000fe20000000f00 */
[----:B------:R-:W-:-:S05]  /*206b0*/  BRA `(.L_x_2540) ;  /* 0xffff0c5000007947 */ /* 0x000fca000383ffff */
.L_x_2415:
[----:B------:R-:W-:Y:S01]  /*206c0*/  MOV R2, RZ ;  /* 0x000000ff00027202 */ /* 0x000fe20000000f00 */
[----:B------:R-:W-:Y:S01]  /*206d0*/  IMAD.MOV.U32 R235, RZ, RZ, R9 ;  /* 0x000000ffffeb7224 */ /* 0x000fe200078e0009 */
[----:B------:R-:W-:Y:S01]  /*206e0*/  MOV R3, 0x20710 ;  /* 0x0002071000037802 */ /* 0x000fe20000000f00 */
[----:B------:R-:W-:Y:S02]  /*206f0*/  IMAD.MOV.U32 R236, RZ, RZ, 0x181f ;  /* 0x0000181fffec7424 */ /* 0x000fe400078e00ff */
[----:B-1234-:R-:W-:Y:S05]  /*20700*/  CALL.REL.NOINC `($__internal_40_$__cuda_sm70_shflsync_idx_p) ;  /* 0x0000bfb000007944 */ /* 0x01efea0003c00000 */
[----:B------:R-:W-:Y:S01]  /*20710*/  MOV R8, R237 ;  /* 0x000000ed00087202 */ /* 0x000fe20000000f00 */
[----:B------:R-:W-:-:S05]  /*20720*/  BRA `(.L_x_2541) ;  /* 0xffff280000007947 */ /* 0x000fca000383ffff */
.L_x_2416:
[----:B------:R-:W-:Y:S01]  /*20730*/  MOV R2, RZ ;  /* 0x000000ff00027202 */ /* 0x000fe20000000f00 */
[----:B------:R-:W-:Y:S01]  /*20740*/  IMAD.MOV.U32 R235, RZ, RZ, R10 ;  /* 0x000000ffffeb7224 */ /* 0x000fe200078e000a */
[----:B------:R-:W-:Y:S01]  /*20750*/  MOV R3, 0x20780 ;  /* 0x0002078000037802 */ /* 0x000fe20000000f00 */
[----:B------:R-:W-:Y:S02]  /*20760*/  IMAD.MOV.U32 R236, RZ, RZ, 0x181f ;  /* 0x0000181fffec7424 */ /* 0x000fe400078e00ff */
[----:B-1234-:R-:W-:Y:S05]  /*20770*/  CALL.REL.NOINC `($__internal_40_$__cuda_sm70_shflsync_idx_p) ;  /* 0x0000bf4000007944 */ /* 0x01efea0003c00000 */
[----:B------:R-:W-:Y:S01]  /*20780*/  MOV R0, R237 ;  /* 0x000000ed00007202 */ /* 0x000fe20000000f00 */
[----:B------:R-:W-:-:S05]  /*20790*/  BRA `(.L_x_2542) ;  /* 0xffff27b000007947 */ /* 0x000fca000383ffff */
.L_x_2417:
        /* <DEDUP_REMOVED lines=13> */
.L_x_2420:
[----:B------:R-:W-:Y:S01]  /*20870*/  MOV R2, RZ ;  /* 0x000000ff00027202 */ /* 0x000fe20000000f00 */
[----:B------:R-:W-:Y:S01]  /*20880*/  IMAD.MOV.U32 R235, RZ, RZ, R173 ;  /* 0x000000ffffeb7224 */ /* 0x000fe200078e00ad */
[----:B------:R-:W-:Y:S01]  /*20890*/  MOV R3, 0x208c0 ;  /* 0x000208c000037802 */ /* 0x000fe20000000f00 */
[----:B------:R-:W-:Y:S02]  /*208a0*/  IMAD.MOV.U32 R236, RZ, RZ, 0x181f ;  /* 0x0000181fffec7424 */ /* 0x000fe400078e00ff */
[----:B------:R-:W-:Y:S05]  /*208b0*/  CALL.REL.NOINC `($__internal_40_$__cuda_sm70_shflsync_idx_p) ;  /* 0x0000be0000007944 */ /* 0x000fea0003c00000 */
[----:B------:R-:W-:Y:S01]  /*208c0*/  MOV R14, R237 ;  /* 0x000000ed000e7202 */ /* 0x000fe20000000f00 */
[----:B------:R-:W-:-:S05]  /*208d0*/  BRA `(.L_x_2544) ;  /* 0xffff36a000007947 */ /* 0x000fca000383ffff */
.L_x_2421:
[----:B------:R-:W-:Y:S01]  /*208e0*/  MOV R2, RZ ;  /* 0x000000ff00027202 */ /* 0x000fe20000000f00 */
[----:B------:R-:W-:Y:S01]  /*208f0*/  IMAD.MOV.U32 R235, RZ, RZ, R176 ;  /* 0x000000ffffeb7224 */ /* 0x000fe200078e00b0 */
[----:B------:R-:W-:Y:S01]  /*20900*/  MOV R3, 0x20930 ;  /* 0x0002093000037802 */ /* 0x000fe20000000f00 */
[----:B------:R-:W-:Y:S02]  /*20910*/  IMAD.MOV.U32 R236, RZ, RZ, 0x181f ;  /* 0x0000181fffec7424 */ /* 0x000fe400078e00ff */
[----:B-12---:R-:W-:Y:S05]  /*20920*/  CALL.REL.NOINC `($__internal_40_$__cuda_sm70_shflsync_idx_p) ;  /* 0x0000bd9000007944 */ /* 0x006fea0003c00000 */
[----:B------:R-:W-:Y:S01]  /*20930*/  MOV R0, R237 ;  /* 0x000000ed00007202 */ /* 0x000fe20000000f00 */
[----:B------:R-:W-:-:S05]  /*20940*/  BRA `(.L_x_2545) ;  /* 0xffff365000007947 */ /* 0x000fca000383ffff */
.L_x_2422:
        /* <DEDUP_REMOVED lines=13> */
.L_x_2423:
[----:B------:R-:W-:Y:S02]  /*20a20*/  MOV R3, 0x2 ;  /* 0x0000000200037802 */ /* 0x000fe40000000f00 */
[----:B------:R-:W-:Y:S02]  /*20a30*/  MOV R2, 0x20a50 ;  /* 0x00020a5000027802 */ /* 0x000fe40000000f00 */
[----:B---3--:R-:W-:Y:S05]  /*20a40*/  CALL.REL.NOINC `($__internal_39_$__cuda_sm70_shflsync_bfly_p) ;  /* 0x0000bc1000007944 */ /* 0x008fea0003c00000 */
[----:B------:R-:W-:Y:S01]  /*20a50*/  MOV R2, R172 ;  /* 0x000000ac00027202 */ /* 0x000fe20000000f00 */
[----:B------:R-:W-:-:S05]  /*20a60*/  BRA `(.L_x_2547) ;  /* 0xffff3a1000007947 */ /* 0x000fca000383ffff */
.L_x_2424:
[----:B------:R-:W-:Y:S02]  /*20a70*/  MOV R3, 0x1 ;  /* 0x0000000100037802 */ /* 0x000fe40000000f00 */
[----:B------:R-:W-:Y:S02]  /*20a80*/  MOV R2, 0x20aa0 ;  /* 0x00020aa000027802 */ /* 0x000fe40000000f00 */
[----:B---3--:R-:W-:Y:S05]  /*20a90*/  CALL.REL.NOINC `($__internal_39_$__cuda_sm70_shflsync_bfly_p) ;  /* 0x0000bbc000007944 */ /* 0x008fea0003c00000 */
        /* <DEDUP_REMOVED lines=11> */
.L_x_2427:
[----:B-1-34-:R-:W-:Y:S01]  /*20b50*/  MOV R2, RZ ;  /* 0x000000ff00027202 */ /* 0x01afe20000000f00 */
[----:B------:R-:W-:Y:S01]  /*20b60*/  IMAD.MOV.U32 R235, RZ, RZ, R6 ;  /* 0x000000ffffeb7224 */ /* 0x000fe200078e0006 */
[----:B------:R-:W-:Y:S01]  /*20b70*/  MOV R3, 0x20ba0 ;  /* 0x00020ba000037802 */ /* 0x000fe20000000f00 */
[----:B------:R-:W-:Y:S02]  /*20b80*/  IMAD.MOV.U32 R236, RZ, RZ, 0x181f ;  /* 0x0000181fffec7424 */ /* 0x000fe400078e00ff */
[----:B------:R-:W-:Y:S05]  /*20b90*/  CALL.REL.NOINC `($__internal_40_$__cuda_sm70_shflsync_idx_p) ;  /* 0x0000bb2000007944 */ /* 0x000fea0003c00000 */
[----:B------:R-:W-:Y:S01]  /*20ba0*/  MOV R0, R237 ;  /* 0x000000ed00007202 */ /* 0x000fe20000000f00 */
[----:B------:R-:W-:-:S05]  /*20bb0*/  BRA `(.L_x_2549) ;  /* 0xffff526000007947 */ /* 0x000fca000383ffff */
.L_x_2430:
[----:B--2---:R-:W-:Y:S01]  /*20bc0*/  MOV R2, 0x1 ;  /* 0x0000000100027802 */ /* 0x004fe20000000f00 */
[----:B------:R-:W-:Y:S01]  /*20bd0*/  IMAD.MOV.U32 R235, RZ, RZ, R6 ;  /* 0x000000ffffeb7224 */ /* 0x000fe200078e0006 */
[----:B------:R-:W-:Y:S01]  /*20be0*/  MOV R3, 0x20c10 ;  /* 0x00020c1000037802 */ /* 0x000fe20000000f00 */
[----:B------:R-:W-:Y:S02]  /*20bf0*/  IMAD.MOV.U32 R236, RZ, RZ, 0x181f ;  /* 0x0000181fffec7424 */ /* 0x000fe400078e00ff */
[----:B-1----:R-:W-:Y:S05]  /*20c00*/  CALL.REL.NOINC `($__internal_40_$__cuda_sm70_shflsync_idx_p) ;  /* 0x0000bab000007944 */ /* 0x002fea0003c00000 */
        /* <DEDUP_REMOVED lines=8> */
.L_x_2433:
[----:B------:R-:W-:Y:S01]  /*20c90*/  MOV R2, RZ ;  /* 0x000000ff00027202 */ /* 0x000fe20000000f00 */
[----:B------:R-:W-:Y:S01]  /*20ca0*/  IMAD.MOV.U32 R235, RZ, RZ, R13 ;  /* 0x000000ffffeb7224 */ /* 0x000fe200078e000d */
[----:B------:R-:W-:Y:S01]  /*20cb0*/  MOV R3, 0x20ce0 ;  /* 0x00020ce000037802 */ /* 0x000fe20000000f00 */
[----:B------:R-:W-:Y:S02]  /*20cc0*/  IMAD.MOV.U32 R236, RZ, RZ, 0x181f ;  /* 0x0000181fffec7424 */ /* 0x000fe400078e00ff */
[----:B------:R-:W-:Y:S05]  /*20cd0*/  CALL.REL.NOINC `($__internal_40_$__cuda_sm70_shflsync_idx_p) ;  /* 0x0000b9e000007944 */ /* 0x000fea0003c00000 */
[----:B------:R-:W-:Y:S01]  /*20ce0*/  MOV R6, R237 ;  /* 0x000000ed00067202 */ /* 0x000fe20000000f00 */
[----:B------:R-:W-:-:S05]  /*20cf0*/  BRA `(.L_x_2551) ;  /* 0xffff615000007947 */ /* 0x000fca000383ffff */
.L_x_2434:
[----:B------:R-:W-:Y:S01]  /*20d00*/  MOV R2, RZ ;  /* 0x000000ff00027202 */ /* 0x000fe20000000f00 */
[----:B------:R-:W-:Y:S01]  /*20d10*/  IMAD.MOV.U32 R235, RZ, RZ, R174 ;  /* 0x000000ffffeb7224 */ /* 0x000fe200078e00ae */
[----:B------:R-:W-:Y:S01]  /*20d20*/  MOV R3, 0x20d50 ;  /* 0x00020d5000037802 */ /* 0x000fe20000000f00 */
[----:B------:R-:W-:Y:S02]  /*20d30*/  IMAD.MOV.U32 R236, RZ, RZ, 0x181f ;  /* 0x0000181fffec7424 */ /* 0x000fe400078e00ff */
[----:B-12---:R-:W-:Y:S05]  /*20d40*/  CALL.REL.NOINC `($__internal_40_$__cuda_sm70_shflsync_idx_p) ;  /* 0x0000b97000007944 */ /* 0x006fea0003c00000 */
[----:B------:R-:W-:Y:S01]  /*20d50*/  MOV R0, R237 ;  /* 0x000000ed00007202 */ /* 0x000fe20000000f00 */
[----:B------:R-:W-:-:S05]  /*20d60*/  BRA `(.L_x_2552) ;  /* 0xffff610000007947 */ /* 0x000fca000383ffff */
.L_x_2435:
[----:B--2---:R-:W-:Y:S01]  /*20d70*/  MOV R2, 0x1 ;  /* 0x0000000100027802 */ /* 0x004fe20000000f00 */
[----:B------:R-:W-:Y:S01]  /*20d80*/  IMAD.MOV.U32 R235, RZ, RZ, R13 ;  /* 0x000000ffffeb7224 */ /* 0x000fe200078e000d */
[----:B------:R-:W-:Y:S01]  /*20d90*/  MOV R3, 0x20dc0 ;  /* 0x00020dc000037802 */ /* 0x000fe20000000f00 */
[----:B------:R-:W-:Y:S02]  /*20da0*/  IMAD.MOV.U32 R236, RZ, RZ, 0x181f ;  /* 0x0000181fffec7424 */ /* 0x000fe400078e00ff */
        /* <DEDUP_REMOVED lines=9> */
.L_x_2436:
[----:B------:R-:W-:Y:S01]  /*20e40*/  MOV R2, RZ ;  /* 0x000000ff00027202 */ /* 0x000fe20000000f00 */
[----:B------:R-:W-:Y:S01]  /*20e50*/  IMAD.MOV.U32 R235, RZ, RZ, R13 ;  /* 0x000000ffffeb7224 */ /* 0x000fe200078e000d */
[----:B------:R-:W-:Y:S01]  /*20e60*/  MOV R3, 0x20e90 ;  /* 0x00020e9000037802 */ /* 0x000fe20000000f00 */
[----:B------:R-:W-:Y:S02]  /*20e70*/  IMAD.MOV.U32 R236, RZ, RZ, 0x1c1f ;  /* 0x00001c1fffec7424 */ /* 0x000fe400078e00ff */
[----:B------:R-:W-:Y:S05]  /*20e80*/  CALL.REL.NOINC `($__internal_40_$__cuda_sm70_shflsync_idx_p) ;  /* 0x0000b83000007944 */ /* 0x000fea0003c00000 */
[----:B------:R-:W-:Y:S01]  /*20e90*/  MOV R3, R237 ;  /* 0x000000ed00037202 */ /* 0x000fe20000000f00 */
[----:B------:R-:W-:-:S05]  /*20ea0*/  BRA `(.L_x_2554) ;  /* 0xffff643000007947 */ /* 0x000fca000383ffff */
.L_x_2441:
[----:B------:R-:W-:Y:S01]  /*20eb0*/  MOV R2, 0x1 ;  /* 0x0000000100027802 */ /* 0x000fe20000000f00 */
[----:B------:R-:W-:Y:S01]  /*20ec0*/  IMAD.MOV.U32 R235, RZ, RZ, R13 ;  /* 0x000000ffffeb7224 */ /* 0x000fe200078e000d */
[----:B------:R-:W-:Y:S01]  /*20ed0*/  MOV R3, 0x20f00 ;  /* 0x00020f0000037802 */ /* 0x000fe20000000f00 */
[----:B------:R-:W-:Y:S02]  /*20ee0*/  IMAD.MOV.U32 R236, RZ, RZ, 0x1c1f ;  /* 0x00001c1fffec7424 */ /* 0x000fe400078e00ff */
[----:B-1----:R-:W-:Y:S05]  /*20ef0*/  CALL.REL.NOINC `($__internal_40_$__cuda_sm70_shflsync_idx_p) ;  /* 0x0000b7c000007944 */ /* 0x002fea0003c00000 */
[----:B------:R-:W-:Y:S01]  /*20f00*/  MOV R3, R237 ;  /* 0x000000ed00037202 */ /* 0x000fe20000000f00 */
[----:B------:R-:W-:-:S05]  /*20f10*/  BRA `(.L_x_2555) ;  /* 0xffff698000007947 */ /* 0x000fca000383ffff */
.L_x_2446:
[----:B------:R-:W-:Y:S02]  /*20f20*/  MOV R3, 0x2 ;  /* 0x0000000200037802 */ /* 0x000fe40000000f00 */
[----:B------:R-:W-:Y:S02]  /*20f30*/  MOV R2, 0x20f50 ;  /* 0x00020f5000027802 */ /* 0x000fe40000000f00 */
[----:B-12---:R-:W-:Y:S05]  /*20f40*/  CALL.REL.NOINC `($__internal_39_$__cuda_sm70_shflsync_bfly_p) ;  /* 0x0000b71000007944 */ /* 0x006fea0003c00000 */
[----:B------:R-:W-:Y:S01]  /*20f50*/  MOV R2, R172 ;  /* 0x000000ac00027202 */ /* 0x000fe20000000f00 */
[----:B------:R-:W-:-:S05]  /*20f60*/  BRA `(.L_x_2556) ;  /* 0xffff6f4000007947 */ /* 0x000fca000383ffff */
.L_x_2447:
        /* <DEDUP_REMOVED lines=14> */
.L_x_2449:
[----:B------:R-:W-:Y:S01]  /*21050*/  IMAD.MOV.U32 R0, RZ, RZ, R234 ;  /* 0x000000ffff007224 */ /* 0x000fe200078e00ea */
[----:B------:R-:W-:-:S02]  /*21060*/  MOV R3, 0x2 ;  /* 0x0000000200037802 */ /* 0x000fc40000000f00 */
[----:B------:R-:W-:Y:S02]  /*21070*/  MOV R2, 0x21090 ;  /* 0x0002109000027802 */ /* 0x000fe40000000f00 */
[----:B------:R-:W-:Y:S05]  /*21080*/  CALL.REL.NOINC `($__internal_39_$__cuda_sm70_shflsync_bfly_p) ;  /* 0x0000b5d000007944 */ /* 0x000fea0003c00000 */
[----:B------:R-:W-:Y:S01]  /*21090*/  MOV R4, R172 ;  /* 0x000000ac00047202 */ /* 0x000fe20000000f00 */
[----:B------:R-:W-:Y:S05]  /*210a0*/  BRA `(.L_x_2558) ;  /* 0xffff865000007947 */ /* 0x000fea000383ffff */
.L_x_2450:
[----:B------:R-:W-:Y:S01]  /*210b0*/  IMAD.MOV.U32 R0, RZ, RZ, R4 ;  /* 0x000000ffff007224 */ /* 0x000fe200078e0004 */
[----:B------:R-:W-:Y:S02]  /*210c0*/  MOV R3, 0x1 ;  /* 0x0000000100037802 */ /* 0x000fe40000000f00 */
[----:B------:R-:W-:Y:S02]  /*210d0*/  MOV R2, 0x210f0 ;  /* 0x000210f000027802 */ /* 0x000fe40000000f00 */
[----:B-1----:R-:W-:Y:S05]  /*210e0*/  CALL.REL.NOINC `($__internal_39_$__cuda_sm70_shflsync_bfly_p) ;  /* 0x0000b57000007944 */ /* 0x002fea0003c00000 */
[----:B------:R-:W-:Y:S01]  /*210f0*/  FADD.FTZ R4, R4, R172 ;  /* 0x000000ac04047221 */ /* 0x000fe20000010000 */
[----:B------:R-:W-:Y:S02]  /*21100*/  MOV R0, R233 ;  /* 0x000000e900007202 */ /* 0x000fe40000000f00 */
[----:B------:R-:W-:Y:S02]  /*21110*/  MOV R3, 0x2 ;  /* 0x0000000200037802 */ /* 0x000fe40000000f00 */
[----:B------:R-:W-:Y:S02]  /*21120*/  MOV R2, 0x21140 ;  /* 0x0002114000027802 */ /* 0x000fe40000000f00 */
[----:B------:R-:W-:Y:S05]  /*21130*/  CALL.REL.NOINC `($__internal_39_$__cuda_sm70_shflsync_bfly_p) ;  /* 0x0000b52000007944 */ /* 0x000fea0003c00000 */
[----:B------:R-:W-:Y:S01]  /*21140*/  FADD.FTZ R233, R233, R172 ;  /* 0x000000ace9e97221 */ /* 0x000fe20000010000 */
[----:B------:R-:W-:-:S02]  /*21150*/  MOV R3, 0x1 ;  /* 0x0000000100037802 */ /* 0x000fc40000000f00 */
[----:B------:R-:W-:Y:S02]  /*21160*/  MOV R2, 0x21190 ;  /* 0x0002119000027802 */ /* 0x000fe40000000f00 */
[----:B------:R-:W-:Y:S02]  /*21170*/  MOV R0, R233 ;  /* 0x000000e900007202 */ /* 0x000fe40000000f00 */
[----:B------:R-:W-:Y:S05]  /*21180*/  CALL.REL.NOINC `($__internal_39_$__cuda_sm70_shflsync_bfly_p) ;  /* 0x0000b4d000007944 */ /* 0x000fea0003c00000 */
[----:B------:R-:W-:Y:S01]  /*21190*/  MOV R3, R172 ;  /* 0x000000ac00037202 */ /* 0x000fe20000000f00 */
[----:B------:R-:W-:Y:S05]  /*211a0*/  BRA `(.L_x_2559) ;  /* 0xffff85c000007947 */ /* 0x000fea000383ffff */
.L_x_2457:
[----:B--234-:R-:W-:Y:S01]  /*211b0*/  IMAD.MOV.U32 R235, RZ, RZ, R6 ;  /* 0x000000ffffeb7224 */ /* 0x01cfe200078e0006 */
[----:B------:R-:W-:Y:S01]  /*211c0*/  MOV R2, RZ ;  /* 0x000000ff00027202 */ /* 0x000fe20000000f00 */
[----:B------:R-:W-:Y:S01]  /*211d0*/  IMAD.MOV.U32 R236, RZ, RZ, 0x181f ;  /* 0x0000181fffec7424 */ /* 0x000fe200078e00ff */
[----:B------:R-:W-:Y:S02]  /*211e0*/  MOV R3, 0x21200 ;  /* 0x0002120000037802 */ /* 0x000fe40000000f00 */
[----:B-1----:R-:W-:Y:S05]  /*211f0*/  CALL.REL.NOINC `($__internal_40_$__cuda_sm70_shflsync_idx_p) ;  /* 0x0000b4c000007944 */ /* 0x002fea0003c00000 */
[----:B------:R-:W-:Y:S01]  /*21200*/  MOV R4, R237 ;  /* 0x000000ed00047202 */ /* 0x000fe20000000f00 */
[----:B------:R-:W-:Y:S05]  /*21210*/  BRA `(.L_x_2560) ;  /* 0xffffa1c000007947 */ /* 0x000fea000383ffff */
.L_x_2458:
[----:B------:R-:W-:Y:S01]  /*21220*/  IMAD.MOV.U32 R235, RZ, RZ, R16 ;  /* 0x000000ffffeb7224 */ /* 0x000fe200078e0010 */
[----:B------:R-:W-:Y:S01]  /*21230*/  MOV R2, RZ ;  /* 0x000000ff00027202 */ /* 0x000fe20000000f00 */
[----:B------:R-:W-:Y:S01]  /*21240*/  IMAD.MOV.U32 R236, RZ, RZ, 0x181f ;  /* 0x0000181fffec7424 */ /* 0x000fe200078e00ff */
[----:B------:R-:W-:-:S02]  /*21250*/  MOV R3, 0x21270 ;  /* 0x0002127000037802 */ /* 0x000fc40000000f00 */
[----:B-123--:R-:W-:Y:S05]  /*21260*/  CALL.REL.NOINC `($__internal_40_$__cuda_sm70_shflsync_idx_p) ;  /* 0x0000b45000007944 */ /* 0x00efea0003c00000 */
[----:B------:R-:W-:Y:S01]  /*21270*/  MOV R0, R237 ;  /* 0x000000ed00007202 */ /* 0x000fe20000000f00 */
[----:B------:R-:W-:Y:S05]  /*21280*/  BRA `(.L_x_2561) ;  /* 0xffffa17000007947 */ /* 0x000fea000383ffff */
.L_x_2461:
        /* <DEDUP_REMOVED lines=13> */
.L_x_2464:
[----:B------:R-:W-:Y:S01]  /*21360*/  IMAD.MOV.U32 R235, RZ, RZ, R6 ;  /* 0x000000ffffeb7224 */ /* 0x000fe200078e0006 */
[----:B--2---:R-:W-:Y:S01]  /*21370*/  MOV R2, 0x2 ;  /* 0x0000000200027802 */ /* 0x004fe20000000f00 */
[----:B------:R-:W-:Y:S01]  /*21380*/  IMAD.MOV.U32 R236, RZ, RZ, 0x181f ;  /* 0x0000181fffec7424 */ /* 0x000fe200078e00ff */
[----:B------:R-:W-:Y:S02]  /*21390*/  MOV R3, 0x213b0 ;  /* 0x000213b000037802 */ /* 0x000fe40000000f00 */
[----:B-1-34-:R-:W-:Y:S05]  /*213a0*/  CALL.REL.NOINC `($__internal_40_$__cuda_sm70_shflsync_idx_p) ;  /* 0x0000b31000007944 */ /* 0x01afea0003c00000 */
[----:B------:R-:W-:Y:S01]  /*213b0*/  MOV R4, R237 ;  /* 0x000000ed00047202 */ /* 0x000fe20000000f00 */
[----:B------:R-:W-:Y:S05]  /*213c0*/  BRA `(.L_x_2563) ;  /* 0xffffa32000007947 */ /* 0x000fea000383ffff */
.L_x_2465:
[----:B------:R-:W-:Y:S01]  /*213d0*/  IMAD.MOV.U32 R235, RZ, RZ, R16 ;  /* 0x000000ffffeb7224 */ /* 0x000fe200078e0010 */
[----:B--2---:R-:W-:Y:S01]  /*213e0*/  MOV R2, 0x2 ;  /* 0x0000000200027802 */ /* 0x004fe20000000f00 */
[----:B------:R-:W-:Y:S01]  /*213f0*/  IMAD.MOV.U32 R236, RZ, RZ, 0x181f ;  /* 0x0000181fffec7424 */ /* 0x000fe200078e00ff */
[----:B------:R-:W-:Y:S02]  /*21400*/  MOV R3, 0x21420 ;  /* 0x0002142000037802 */ /* 0x000fe40000000f00 */
[----:B-1-34-:R-:W-:Y:S05]  /*21410*/  CALL.REL.NOINC `($__internal_40_$__cuda_sm70_shflsync_idx_p) ;  /* 0x0000b2a000007944 */ /* 0x01afea0003c00000 */
[----:B------:R-:W-:Y:S01]  /*21420*/  MOV R0, R237 ;  /* 0x000000ed00007202 */ /* 0x000fe20000000f00 */
[----:B------:R-:W-:Y:S05]  /*21430*/  BRA `(.L_x_2564) ;  /* 0xffffa2d000007947 */ /* 0x000fea000383ffff */
.L_x_2468:
[----:B------:R-:W-:Y:S01]  /*21440*/  IMAD.MOV.U32 R235, RZ, RZ, R6 ;  /* 0x000000ffffeb7224 */ /* 0x000fe200078e0006 */
[----:B---3--:R-:W-:Y:S01]  /*21450*/  MOV R2, 0x3 ;  /* 0x0000000300027802 */ /* 0x008fe20000000f00 */
        /* <DEDUP_REMOVED lines=11> */
.L_x_2470:
[----:B------:R-:W-:Y:S01]  /*21510*/  IMAD.MOV.U32 R235, RZ, RZ, R5 ;  /* 0x000000ffffeb7224 */ /* 0x000fe200078e0005 */
[----:B------:R-:W-:Y:S01]  /*21520*/  MOV R2, RZ ;  /* 0x000000ff00027202 */ /* 0x000fe20000000f00 */
[----:B------:R-:W-:Y:S01]  /*21530*/  IMAD.MOV.U32 R236, RZ, RZ, 0x1c1f ;  /* 0x00001c1fffec7424 */ /* 0x000fe200078e00ff */
[----:B------:R-:W-:Y:S02]  /*21540*/  MOV R3, 0x21560 ;  /* 0x0002156000037802 */ /* 0x000fe40000000f00 */
[----:B------:R-:W-:Y:S05]  /*21550*/  CALL.REL.NOINC `($__internal_40_$__cuda_sm70_shflsync_idx_p) ;  /* 0x0000b16000007944 */ /* 0x000fea0003c00000 */
[----:B------:R-:W-:Y:S01]  /*21560*/  MOV R4, R237 ;  /* 0x000000ed00047202 */ /* 0x000fe20000000f00 */
[----:B------:R-:W-:Y:S05]  /*21570*/  BRA `(.L_x_2566) ;  /* 0xffffa69000007947 */ /* 0x000fea000383ffff */
.L_x_2471:
[----:B------:R-:W-:Y:S01]  /*21580*/  IMAD.MOV.U32 R235, RZ, RZ, R6 ;  /* 0x000000ffffeb7224 */ /* 0x000fe200078e0006 */
[----:B------:R-:W-:Y:S01]  /*21590*/  MOV R2, RZ ;  /* 0x000000ff00027202 */ /* 0x000fe20000000f00 */
[----:B------:R-:W-:Y:S01]  /*215a0*/  IMAD.MOV.U32 R236, RZ, RZ, 0x1c1f ;  /* 0x00001c1fffec7424 */ /* 0x000fe200078e00ff */
[----:B------:R-:W-:Y:S02]  /*215b0*/  MOV R3, 0x215d0 ;  /* 0x000215d000037802 */ /* 0x000fe40000000f00 */
[----:B-12---:R-:W-:Y:S05]  /*215c0*/  CALL.REL.NOINC `($__internal_40_$__cuda_sm70_shflsync_idx_p) ;  /* 0x0000b0f000007944 */ /* 0x006fea0003c00000 */
[----:B------:R-:W-:Y:S01]  /*215d0*/  MOV R0, R237 ;  /* 0x000000ed00007202 */ /* 0x000fe20000000f00 */
[----:B------:R-:W-:Y:S05]  /*215e0*/  BRA `(.L_x_2567) ;  /* 0xffffa64000007947 */ /* 0x000fea000383ffff */
.L_x_2474:
[----:B------:R-:W-:Y:S01]  /*215f0*/  IMAD.MOV.U32 R235, RZ, RZ, R5 ;  /* 0x000000ffffeb7224 */ /* 0x000fe200078e0005 */
[----:B-1----:R-:W-:Y:S01]  /*21600*/  MOV R2, 0x1 ;  /* 0x0000000100027802 */ /* 0x002fe20000000f00 */
[----:B------:R-:W-:Y:S01]  /*21610*/  IMAD.MOV.U32 R236, RZ, RZ, 0x1c1f ;  /* 0x00001c1fffec7424 */ /* 0x000fe200078e00ff */
[----:B------:R-:W-:-:S02]  /*21620*/  MOV R3, 0x21640 ;  /* 0x0002164000037802 */ /* 0x000fc40000000f00 */
[----:B--234-:R-:W-:Y:S05]  /*21630*/  CALL.REL.NOINC `($__internal_40_$__cuda_sm70_shflsync_idx_p) ;  /* 0x0000b08000007944 */ /* 0x01cfea0003c00000 */
        /* <DEDUP_REMOVED lines=8> */
.L_x_2478:
[----:B------:R-:W-:Y:S01]  /*216c0*/  IMAD.MOV.U32 R235, RZ, RZ, R5 ;  /* 0x000000ffffeb7224 */ /* 0x000fe200078e0005 */
[----:B------:R-:W-:Y:S01]  /*216d0*/  MOV R2, RZ ;  /* 0x000000ff00027202 */ /* 0x000fe20000000f00 */
[----:B------:R-:W-:Y:S01]  /*216e0*/  IMAD.MOV.U32 R236, RZ, RZ, 0x181f ;  /* 0x0000181fffec7424 */ /* 0x000fe200078e00ff */
[----:B------:R-:W-:Y:S02]  /*216f0*/  MOV R3, 0x21710 ;  /* 0x0002171000037802 */ /* 0x000fe40000000f00 */
[----:B---3--:R-:W-:Y:S05]  /*21700*/  CALL.REL.NOINC `($__internal_40_$__cuda_sm70_shflsync_idx_p) ;  /* 0x0000afb000007944 */ /* 0x008fea0003c00000 */
[----:B------:R-:W-:Y:S01]  /*21710*/  MOV R4, R237 ;  /* 0x000000ed00047202 */ /* 0x000fe20000000f00 */
[----:B------:R-:W-:Y:S05]  /*21720*/  BRA `(.L_x_2569) ;  /* 0xffffc69000007947 */ /* 0x000fea000383ffff */
.L_x_2479:
[----:B------:R-:W-:Y:S01]  /*21730*/  IMAD.MOV.U32 R235, RZ, RZ, R16 ;  /* 0x000000ffffeb7224 */ /* 0x000fe200078e0010 */
[----:B------:R-:W-:Y:S01]  /*21740*/  MOV R2, RZ ;  /* 0x000000ff00027202 */ /* 0x000fe20000000f00 */
[----:B------:R-:W-:Y:S01]  /*21750*/  IMAD.MOV.U32 R236, RZ, RZ, 0x181f ;  /* 0x0000181fffec7424 */ /* 0x000fe200078e00ff */
[----:B------:R-:W-:Y:S02]  /*21760*/  MOV R3, 0x21780 ;  /* 0x0002178000037802 */ /* 0x000fe40000000f00 */
[----:B-123--:R-:W-:Y:S05]  /*21770*/  CALL.REL.NOINC `($__internal_40_$__cuda_sm70_shflsync_idx_p) ;  /* 0x0000af4000007944 */ /* 0x00efea0003c00000 */
[----:B------:R-:W-:Y:S01]  /*21780*/  MOV R0, R237 ;  /* 0x000000ed00007202 */ /* 0x000fe20000000f00 */
[----:B------:R-:W-:Y:S05]  /*21790*/  BRA `(.L_x_2570) ;  /* 0xffffc64000007947 */ /* 0x000fea000383ffff */
.L_x_2482:
        /* <DEDUP_REMOVED lines=13> */
.L_x_2485:
[----:B------:R-:W-:Y:S01]  /*21870*/  IMAD.MOV.U32 R235, RZ, RZ, R5 ;  /* 0x000000ffffeb7224 */ /* 0x000fe200078e0005 */
[----:B-1----:R-:W-:Y:S01]  /*21880*/  MOV R2, 0x2 ;  /* 0x0000000200027802 */ /* 0x002fe20000000f00 */
[----:B------:R-:W-:Y:S01]  /*21890*/  IMAD.MOV.U32 R236, RZ, RZ, 0x181f ;  /* 0x0000181fffec7424 */ /* 0x000fe200078e00ff */
[----:B------:R-:W-:Y:S02]  /*218a0*/  MOV R3, 0x218c0 ;  /* 0x000218c000037802 */ /* 0x000fe40000000f00 */
[----:B--234-:R-:W-:Y:S05]  /*218b0*/  CALL.REL.NOINC `($__internal_40_$__cuda_sm70_shflsync_idx_p) ;  /* 0x0000ae0000007944 */ /* 0x01cfea0003c00000 */
[----:B------:R-:W-:Y:S01]  /*218c0*/  MOV R4, R237 ;  /* 0x000000ed00047202 */ /* 0x000fe20000000f00 */
[----:B------:R-:W-:Y:S05]  /*218d0*/  BRA `(.L_x_2572) ;  /* 0xffffc7f000007947 */ /* 0x000fea000383ffff */
.L_x_2486:
[----:B------:R-:W-:Y:S01]  /*218e0*/  IMAD.MOV.U32 R235, RZ, RZ, R16 ;  /* 0x000000ffffeb7224 */ /* 0x000fe200078e0010 */
[----:B-1----:R-:W-:Y:S01]  /*218f0*/  MOV R2, 0x2 ;  /* 0x0000000200027802 */ /* 0x002fe20000000f00 */
[----:B------:R-:W-:Y:S01]  /*21900*/  IMAD.MOV.U32 R236, RZ, RZ, 0x181f ;  /* 0x0000181fffec7424 */ /* 0x000fe200078e00ff */
[----:B------:R-:W-:Y:S02]  /*21910*/  MOV R3, 0x21930 ;  /* 0x0002193000037802 */ /* 0x000fe40000000f00 */
[----:B--234-:R-:W-:Y:S05]  /*21920*/  CALL.REL.NOINC `($__internal_40_$__cuda_sm70_shflsync_idx_p) ;  /* 0x0000ad9000007944 */ /* 0x01cfea0003c00000 */
[----:B------:R-:W-:Y:S01]  /*21930*/  MOV R0, R237 ;  /* 0x000000ed00007202 */ /* 0x000fe20000000f00 */
[----:B------:R-:W-:Y:S05]  /*21940*/  BRA `(.L_x_2573) ;  /* 0xffffc7a000007947 */ /* 0x000fea000383ffff */
.L_x_2489:
        /* <DEDUP_REMOVED lines=13> */
.L_x_2491:
[----:B------:R-:W-:Y:S01]  /*21a20*/  IMAD.MOV.U32 R235, RZ, RZ, R147 ;  /* 0x000000ffffeb7224 */ /* 0x000fe200078e0093 */
[----:B------:R-:W-:Y:S01]  /*21a30*/  MOV R2, RZ ;  /* 0x000000ff00027202 */ /* 0x000fe20000000f00 */
[----:B------:R-:W-:Y:S01]  /*21a40*/  IMAD.MOV.U32 R236, RZ, RZ, 0x1f ;  /* 0x0000001fffec7424 */ /* 0x000fe200078e00ff */
[----:B------:R-:W-:Y:S02]  /*21a50*/  MOV R3, 0x21a70 ;  /* 0x00021a7000037802 */ /* 0x000fe40000000f00 */
[----:B--2---:R-:W-:Y:S05]  /*21a60*/  CALL.REL.NOINC `($__internal_40_$__cuda_sm70_shflsync_idx_p) ;  /* 0x0000ac5000007944 */ /* 0x004fea0003c00000 */
[----:B------:R-:W-:Y:S01]  /*21a70*/  MOV R10, R237 ;  /* 0x000000ed000a7202 */ /* 0x000fe20000000f00 */
[----:B------:R-:W-:Y:S05]  /*21a80*/  BRA `(.L_x_2575) ;  /* 0xffffca4000007947 */ /* 0x000fea000383ffff */
.L_x_2492:
[----:B------:R-:W-:Y:S01]  /*21a90*/  IMAD.MOV.U32 R235, RZ, RZ, R147 ;  /* 0x000000ffffeb7224 */ /* 0x000fe200078e0093 */
[----:B------:R-:W-:Y:S01]  /*21aa0*/  MOV R2, 0x1 ;  /* 0x0000000100027802 */ /* 0x000fe20000000f00 */
[----:B------:R-:W-:Y:S01]  /*21ab0*/  IMAD.MOV.U32 R236, RZ, RZ, 0x1f ;  /* 0x0000001fffec7424 */ /* 0x000fe200078e00ff */
[----:B------:R-:W-:Y:S02]  /*21ac0*/  MOV R3, 0x21ae0 ;  /* 0x00021ae000037802 */ /* 0x000fe40000000f00 */
[----:B-123--:R-:W-:Y:S05]  /*21ad0*/  CALL.REL.NOINC `($__internal_40_$__cuda_sm70_shflsync_idx_p) ;  /* 0x0000abe000007944 */ /* 0x00efea0003c00000 */
[----:B------:R-:W-:Y:S01]  /*21ae0*/  MOV R9, R237 ;  /* 0x000000ed00097202 */ /* 0x000fe20000000f00 */
[----:B------:R-:W-:Y:S05]  /*21af0*/  BRA `(.L_x_2576) ;  /* 0xffffc9f000007947 */ /* 0x000fea000383ffff */
.L_x_2493:
[----:B------:R-:W-:Y:S02]  /*21b00*/  MOV R3, 0x1 ;  /* 0x0000000100037802 */ /* 0x000fe40000000f00 */
[----:B------:R-:W-:-:S02]  /*21b10*/  MOV R2, 0x21b30 ;  /* 0x00021b3000027802 */ /* 0x000fc40000000f00 */
[----:B-1-34-:R-:W-:Y:S05]  /*21b20*/  CALL.REL.NOINC `($__internal_41_$__cuda_sm70_shflsync_up_p) ;  /* 0x0000abf000007944 */ /* 0x01afea0003c00000 */
[----:B------:R-:W-:Y:S05]  /*21b30*/  BRA `(.L_x_2577) ;  /* 0xffffcae000007947 */ /* 0x000fea000383ffff */
.L_x_2494:
[----:B------:R-:W-:Y:S02]  /*21b40*/  MOV R3, 0x2 ;  /* 0x0000000200037802 */ /* 0x000fe40000000f00 */
[----:B------:R-:W-:-:S02]  /*21b50*/  MOV R2, 0x21b70 ;  /* 0x00021b7000027802 */ /* 0x000fc40000000f00 */
[----:B-1-3--:R-:W-:Y:S05]  /*21b60*/  CALL.REL.NOINC `($__internal_41_$__cuda_sm70_shflsync_up_p) ;  /* 0x0000abb000007944 */ /* 0x00afea0003c00000 */
        /* <DEDUP_REMOVED lines=24> */
.L_x_2498:
[----:B------:R-:W-:Y:S02]  /*21cf0*/  MOV R3, 0x1 ;  /* 0x0000000100037802 */ /* 0x000fe40000000f00 */
[----:B------:R-:W-:Y:S02]  /*21d00*/  MOV R2, 0x21d20 ;  /* 0x00021d2000027802 */ /* 0x000fe40000000f00 */
[----:B------:R-:W-:Y:S05]  /*21d10*/  CALL.REL.NOINC `($__internal_41_$__cuda_sm70_shflsync_up_p) ;  /* 0x0000aa0000007944 */ /* 0x000fea0003c00000 */
[----:B------:R-:W-:Y:S01]  /*21d20*/  MOV R2, R4 ;  /* 0x0000000400027202 */ /* 0x000fe20000000f00 */
[----:B------:R-:W-:Y:S05]  /*21d30*/  BRA `(.L_x_2579) ;  /* 0xffffcb5000007947 */ /* 0x000fea000383ffff */
.L_x_2499:
        /* <DEDUP_REMOVED lines=27> */
.L_x_2501:
[----:B------:R-:W-:Y:S02]  /*21ef0*/  SEL R0, RZ, 0x1, P0 ;  /* 0x00000001ff007807 */ /* 0x000fe40000000000 */
[----:B------:R-:W-:Y:S02]  /*21f00*/  MOV R2, 0x21f20 ;  /* 0x00021f2000027802 */ /* 0x000fe40000000f00 */
[----:B--2---:R-:W-:Y:S05]  /*21f10*/  CALL.REL.NOINC `($__internal_42_$__cuda_sm70_votesync_ballot) ;  /* 0x0000a86000007944 */ /* 0x004fea0003c00000 */
[----:B------:R-:W-:Y:S01]  /*21f20*/  MOV R5, R0 ;  /* 0x0000000000057202 */ /* 0x000fe20000000f00 */
[----:B------:R-:W-:Y:S05]  /*21f30*/  BRA `(.L_x_2581) ;  /* 0xffffcae000007947 */ /* 0x000fea000383ffff */
.L_x_2502:
[----:B------:R-:W-:Y:S01]  /*21f40*/  IMAD.MOV.U32 R235, RZ, RZ, R6 ;  /* 0x000000ffffeb7224 */ /* 0x000fe200078e0006 */
[----:B-1----:R-:W-:Y:S01]  /*21f50*/  MOV R2, R0 ;  /* 0x0000000000027202 */ /* 0x002fe20000000f00 */
[----:B------:R-:W-:Y:S01]  /*21f60*/  IMAD.MOV.U32 R236, RZ, RZ, 0x1f ;  /* 0x0000001fffec7424 */ /* 0x000fe200078e00ff */
[----:B------:R-:W-:Y:S02]  /*21f70*/  MOV R3, 0x21f90 ;  /* 0x00021f9000037802 */ /* 0x000fe40000000f00 */
[----:B--2---:R-:W-:Y:S05]  /*21f80*/  CALL.REL.NOINC `($__internal_40_$__cuda_sm70_shflsync_idx_p) ;  /* 0x0000a73000007944 */ /* 0x004fea0003c00000 */
[----:B------:R-:W-:Y:S01]  /*21f90*/  IMAD.MOV.U32 R6, RZ, RZ, R237 ;  /* 0x000000ffff067224 */ /* 0x000fe200078e00ed */
[----:B------:R-:W-:Y:S01]  /*21fa0*/  MOV R2, R0 ;  /* 0x0000000000027202 */ /* 0x000fe20000000f00 */
[----:B------:R-:W-:Y:S01]  /*21fb0*/  IMAD.MOV.U32 R235, RZ, RZ, R8 ;  /* 0x000000ffffeb7224 */ /* 0x000fe200078e0008 */
[----:B------:R-:W-:-:S02]  /*21fc0*/  MOV R236, 0x1f ;  /* 0x0000001f00ec7802 */ /* 0x000fc40000000f00 */
[----:B------:R-:W-:Y:S02]  /*21fd0*/  MOV R3, 0x21ff0 ;  /* 0x00021ff000037802 */ /* 0x000fe40000000f00 */
[----:B------:R-:W-:Y:S05]  /*21fe0*/  CALL.REL.NOINC `($__internal_40_$__cuda_sm70_shflsync_idx_p) ;  /* 0x0000a6d000007944 */ /* 0x000fea0003c00000 */
[----:B------:R-:W-:Y:S01]  /*21ff0*/  MOV R8, R237 ;  /* 0x000000ed00087202 */ /* 0x000fe20000000f00 */
[----:B------:R-:W-:Y:S05]  /*22000*/  BRA `(.L_x_2582) ;  /* 0xffffca8000007947 */ /* 0x000fea000383ffff */
.L_x_2505:
[----:B------:R-:W-:Y:S01]  /*22010*/  IMAD.MOV.U32 R235, RZ, RZ, R4 ;  /* 0x000000ffffeb7224 */ /* 0x000fe200078e0004 */
[----:B-1----:R-:W-:Y:S01]  /*22020*/  MOV R2, R0 ;  /* 0x0000000000027202 */ /* 0x002fe20000000f00 */
[----:B------:R-:W-:Y:S01]  /*22030*/  IMAD.MOV.U32 R236, RZ, RZ, 0x1f ;  /* 0x0000001fffec7424 */ /* 0x000fe200078e00ff */
[----:B------:R-:W-:Y:S02]  /*22040*/  MOV R3, 0x22060 ;  /* 0x0002206000037802 */ /* 0x000fe40000000f00 */
[----:B--2-4-:R-:W-:Y:S05]  /*22050*/  CALL.REL.NOINC `($__internal_40_$__cuda_sm70_shflsync_idx_p) ;  /* 0x0000a66000007944 */ /* 0x014fea0003c00000 */
[----:B------:R-:W-:Y:S01]  /*22060*/  MOV R11, R237 ;  /* 0x000000ed000b7202 */ /* 0x000fe20000000f00 */
[----:B------:R-:W-:Y:S05]  /*22070*/  BRA `(.L_x_2504) ;  /* 0xffffca7000007947 */ /* 0x000fea000383ffff */
        .type           $_ZN7cutlass13device_kernelIN5flash19enable_sm80_to_sm89INS1_16FlashAttnFwdSm80INS1_25CollectiveMainloopFwdSm80ILi8ELi1ELb0EN4cute5tupleIJNS5_1CILi128EEENS7_ILi48EEENS7_ILi256EEEEEELi256ENS_6half_tEfNS_4arch4Sm80ELb0ELb1ELb0ELb1ELb1ELb1ELb1ELb1EEENS1_21CollectiveEpilogueFwdINS6_IJS8_SA_S9_EEENS6_IJNS7_ILi1EEESI_SI_EEESC_SE_Li256ELb1ELb1ELb1ELb0EEENS1_36VarlenDynamicPersistentTileSchedulerILi128ELi48ELi256ELi256ELb1ELb1ELb0ELb1ELb0ELb1EEEEEEEEEvNT_6ParamsE$_ZZN5flash25CollectiveMainloopFwdSm80ILi8ELi1ELb0EN4cute5tupleIJNS1_1CILi128EEENS3_ILi48EEENS3_ILi256EEEEEELi256EN7cutlass6half_tEfNS8_4arch4Sm80ELb0ELb1ELb0ELb1ELb1ELb1ELb1ELb1EE3mmaINS_16FlashAttnFwdSm80ISC_NS_21CollectiveEpilogueFwdINS2_IJS4_S6_S5_EEENS2_IJNS3_ILi1EEESH_SH_EEES9_SB_Li256ELb1ELb1ELb1ELb0EEENS_36VarlenDynamicPersistentTileSchedulerILi128ELi48ELi256ELi256ELb1ELb1ELb0ELb1ELb0ELb1EEEE13SharedStorageENS1_6TensorINS1_11ArrayEngineIfLm128EEENS1_6LayoutINS2_IJNS2_IJNS3_ILi2EEESS_EEESH_NS3_ILi32EEEEEENS2_IJNS2_IJSH_SS_EEENS3_ILi0EEENS3_ILi4EEEEEEEEEENS_7SoftmaxILi2ELi0EEEEEbRKNSC_6ParamsERT0_RT1_iRKNS_16SeqlenInfoQKNewKILb1ELb1EEENS2_IJiiiiEEERT_ENKUlvE_clEv,@function
        .size           $_ZN7cutlass13device_kernelIN5flash19enable_sm80_to_sm89INS1_16FlashAttnFwdSm80INS1_25CollectiveMainloopFwdSm80ILi8ELi1ELb0EN4cute5tupleIJNS5_1CILi128EEENS7_ILi48EEENS7_ILi256EEEEEELi256ENS_6half_tEfNS_4arch4Sm80ELb0ELb1ELb0ELb1ELb1ELb1ELb1ELb1EEENS1_21CollectiveEpilogueFwdINS6_IJS8_SA_S9_EEENS6_IJNS7_ILi1EEESI_SI_EEESC_SE_Li256ELb1ELb1ELb1ELb0EEENS1_36VarlenDynamicPersistentTileSchedulerILi128ELi48ELi256ELi256ELb1ELb1ELb0ELb1ELb0ELb1EEEEEEEEEvNT_6ParamsE$_ZZN5flash25CollectiveMainloopFwdSm80ILi8ELi1ELb0EN4cute5tupleIJNS1_1CILi128EEENS3_ILi48EEENS3_ILi256EEEEEELi256EN7cutlass6half_tEfNS8_4arch4Sm80ELb0ELb1ELb0ELb1ELb1ELb1ELb1ELb1EE3mmaINS_16FlashAttnFwdSm80ISC_NS_21CollectiveEpilogueFwdINS2_IJS4_S6_S5_EEENS2_IJNS3_ILi1EEESH_SH_EEES9_SB_Li256ELb1ELb1ELb1ELb0EEENS_36VarlenDynamicPersistentTileSchedulerILi128ELi48ELi256ELi256ELb1ELb1ELb0ELb1ELb0ELb1EEEE13SharedStorageENS1_6TensorINS1_11ArrayEngineIfLm128EEENS1_6LayoutINS2_IJNS2_IJNS3_ILi2EEESS_EEESH_NS3_ILi32EEEEEENS2_IJNS2_IJSH_SS_EEENS3_ILi0EEENS3_ILi4EEEEEEEEEENS_7SoftmaxILi2ELi0EEEEEbRKNSC_6ParamsERT0_RT1_iRKNS_16SeqlenInfoQKNewKILb1ELb1EEENS2_IJiiiiEEERT_ENKUlvE_clEv,($__internal_39_$__cuda_sm70_shflsync_bfly_p - $_ZN7cutlass13device_kernelIN5flash19enable_sm80_to_sm89INS1_16FlashAttnFwdSm80INS1_25CollectiveMainloopFwdSm80ILi8ELi1ELb0EN4cute5tupleIJNS5_1CILi128EEENS7_ILi48EEENS7_ILi256EEEEEELi256ENS_6half_tEfNS_4arch4Sm80ELb0ELb1ELb0ELb1ELb1ELb1ELb1ELb1EEENS1_21CollectiveEpilogueFwdINS6_IJS8_SA_S9_EEENS6_IJNS7_ILi1EEESI_SI_EEESC_SE_Li256ELb1ELb1ELb1ELb0EEENS1_36VarlenDynamicPersistentTileSchedulerILi128ELi48ELi256ELi256ELb1ELb1ELb0ELb1ELb0ELb1EEEEEEEEEvNT_6ParamsE$_ZZN5flash25CollectiveMainloopFwdSm80ILi8ELi1ELb0EN4cute5tupleIJNS1_1CILi128EEENS3_ILi48EEENS3_ILi256EEEEEELi256EN7cutlass6half_tEfNS8_4arch4Sm80ELb0ELb1ELb0ELb1ELb1ELb1ELb1ELb1EE3mmaINS_16FlashAttnFwdSm80ISC_NS_21CollectiveEpilogueFwdINS2_IJS4_S6_S5_EEENS2_IJNS3_ILi1EEESH_SH_EEES9_SB_Li256ELb1ELb1ELb1ELb0EEENS_36VarlenDynamicPersistentTileSchedulerILi128ELi48ELi256ELi256ELb1ELb1ELb0ELb1ELb0ELb1EEEE13SharedStorageENS1_6TensorINS1_11ArrayEngineIfLm128EEENS1_6LayoutINS2_IJNS2_IJNS3_ILi2EEESS_EEESH_NS3_ILi32EEEEEENS2_IJNS2_IJSH_SS_EEENS3_ILi0EEENS3_ILi4EEEEEEEEEENS_7SoftmaxILi2ELi0EEEEEbRKNSC_6ParamsERT0_RT1_iRKNS_16SeqlenInfoQKNewKILb1ELb1EEENS2_IJiiiiEEERT_ENKUlvE_clEv)
$_ZN7cutlass13device_kernelIN5flash19enable_sm80_to_sm89INS1_16FlashAttnFwdSm80INS1_25CollectiveMainloopFwdSm80ILi8ELi1ELb0EN4cute5tupleIJNS5_1CILi128EEENS7_ILi48EEENS7_ILi256EEEEEELi256ENS_6half_tEfNS_4arch4Sm80ELb0ELb1ELb0ELb1ELb1ELb1ELb1ELb1EEENS1_21CollectiveEpilogueFwdINS6_IJS8_SA_S9_EEENS6_IJNS7_ILi1EEESI_SI_EEESC_SE_Li256ELb1ELb1ELb1ELb0EEENS1_36VarlenDynamicPersistentTileSchedulerILi128ELi48ELi256ELi256ELb1ELb1ELb0ELb1ELb0ELb1EEEEEEEEEvNT_6ParamsE$_ZZN5flash25CollectiveMainloopFwdSm80ILi8ELi1ELb0EN4cute5tupleIJNS1_1CILi128EEENS3_ILi48EEENS3_ILi256EEEEEELi256EN7cutlass6half_tEfNS8_4arch4Sm80ELb0ELb1ELb0ELb1ELb1ELb1ELb1ELb1EE3mmaINS_16FlashAttnFwdSm80ISC_NS_21CollectiveEpilogueFwdINS2_IJS4_S6_S5_EEENS2_IJNS3_ILi1EEESH_SH_EEES9_SB_Li256ELb1ELb1ELb1ELb0EEENS_36VarlenDynamicPersistentTileSchedulerILi128ELi48ELi256ELi256ELb1ELb1ELb0ELb1ELb0ELb1EEEE13SharedStorageENS1_6TensorINS1_11ArrayEngineIfLm128EEENS1_6LayoutINS2_IJNS2_IJNS3_ILi2EEESS_EEESH_NS3_ILi32EEEEEENS2_IJNS2_IJSH_SS_EEENS3_ILi0EEENS3_ILi4EEEEEEEEEENS_7SoftmaxILi2ELi0EEEEEbRKNSC_6ParamsERT0_RT1_iRKNS_16SeqlenInfoQKNewKILb1ELb1EEENS2_IJiiiiEEERT_ENKUlvE_clEv:
[----:B------:R-:W-:-:S05]  /*22080*/  IADD3 R16, R93, -c[0x0][0x20], RZ ;  /* 0x800008005d107a10 */ /* 0x000fca0007ffe0ff */
[----:B------:R-:W2:Y:S01]  /*22090*/  LDL.64 R10, [R16] ;  /* 0x00000000100a7983 */ /* 0x000ea20000100a00 */
[----:B------:R-:W-:-:S03]  /*220a0*/  ULDC.64 UR4, c[0x0][0x118] ;  /* 0x0000460000047ab9 */ /* 0x000fc60000000a00 */
[----:B--2---:R-:W2:Y:S02]  /*220b0*/  LD.E R0, [R10.64+0x11c] ;  /* 0x00011c040a007980 */ /* 0x004ea4000c101900 */
[----:B--2---:R-:W-:-:S13]  /*220c0*/  ISETP.GT.AND P0, PT, R0, RZ, PT ;  /* 0x000000ff0000720c */ /* 0x004fda0003f04270 */
[----:B------:R-:W-:Y:S05]  /*220d0*/  @P0 BRA `(.L_x_2583) ;  /* 0x0000004000000947 */ /* 0x000fea0003800000 */
[----:B------:R-:W-:Y:S01]  /*220e0*/  MOV R2, R138 ;  /* 0x0000008a00027202 */ /* 0x000fe20000000f00 */
[----:B------:R-:W-:-:S04]  /*220f0*/  DEPBAR.LE SB0, 0x1 ;  /* 0x000080400000791a */ /* 0x000fc80000000000 */
[----:B------:R-:W-:-:S04]  /*22100*/  MOV R3, 0x0 ;  /* 0x0000000000037802 */ /* 0x000fc80000000f00 */
[----:B------:R-:W-:Y:S05]  /*22110*/  RET.REL.NODEC R2 `(_ZN7cutlass13device_kernelIN5flash19enable_sm80_to_sm89INS1_16FlashAttnFwdSm80INS1_25CollectiveMainloopFwdSm80ILi8ELi1ELb0EN4cute5tupleIJNS5_1CILi128EEENS7_ILi48EEENS7_ILi256EEEEEELi256ENS_6half_tEfNS_4arch4Sm80ELb0ELb1ELb0ELb1ELb1ELb1ELb1ELb1EEENS1_21CollectiveEpilogueFwdINS6_IJS8_SA_S9_EEENS6_IJNS7_ILi1EEESI_SI_EEESC_SE_Li256ELb1ELb1ELb1ELb0EEENS1_36VarlenDynamicPersistentTileSchedulerILi128ELi48ELi256ELi256ELb1ELb1ELb0ELb1ELb0ELb1EEEEEEEEEvNT_6ParamsE) ;  /* 0xfffddee002007950 */ /* 0x000fea0003c3ffff */
.L_x_2583:
[----:B------:R1:W2:Y:S04]  /*22120*/  LDL.64 R8, [R16+0x8] ;  /* 0x0000080010087983 */ /* 0x0002a80000100a00 */
[----:B------:R1:W3:Y:S04]  /*22130*/  LDL.64 R2, [R16+0x20] ;  /* 0x0000200010027983 */ /* 0x0002e80000100a00 */
[----:B------:R1:W4:Y:S04]  /*22140*/  LDL.64 R14, [R16+0x18] ;  /* 0x00001800100e7983 */ /* 0x0003280000100a00 */
[----:B------:R-:W4:Y:S04]  /*22150*/  LD.E.U8 R19, [R10.64+0x138] ;  /* 0x000138040a137980 */ /* 0x000f28000c101100 */
[----:B------:R2:W5:Y:S04]  /*22160*/  LD.E R13, [R10.64+0x164] ;  /* 0x000164040a0d7980 */ /* 0x000568000c101900 */
[----:B-1----:R-:W4:Y:S04]  /*22170*/  LDL.64 R16, [R16+0x10] ;  /* 0x0000100010107983 */ /* 0x002f280000100a00 */
[----:B--2---:R1:W2:Y:S04]  /*22180*/  LD.E R22, [R8.64] ;  /* 0x0000000408167980 */ /* 0x0042a8000c101900 */
[----:B---3--:R3:W2:Y:S04]  /*22190*/  LD.E R76, [R2.64] ;  /* 0x00000004024c7980 */ /* 0x0086a8000c101900 */
[----:B----4-:R4:W2:Y:S04]  /*221a0*/  LD.E R6, [R14.64+0x20] ;  /* 0x000020040e067980 */ /* 0x0108a8000c101900 */
[----:B-1----:R1:W5:Y:S04]  /*221b0*/  LD.E.64 R8, [R10.64+0x120] ;  /* 0x000120040a087980 */ /* 0x002368000c101b00 */
[----:B---3--:R1:W5:Y:S04]  /*221c0*/  LD.E.64 R2, [R10.64+0x130] ;  /* 0x000130040a027980 */ /* 0x008368000c101b00 */
[----:B------:R3:W5:Y:S04]  /*221d0*/  LD.E R23, [R16.64] ;  /* 0x0000000410177980 */ /* 0x000768000c101900 */
[----:B----4-:R1:W5:Y:S04]  /*221e0*/  LD.E.64 R14, [R10.64+0x110] ;  /* 0x000110040a0e7980 */ /* 0x010368000c101b00 */
[----:B---3--:R1:W5:Y:S01]  /*221f0*/  LD.E.64 R16, [R10.64+0x128] ;  /* 0x000128040a107980 */ /* 0x008362000c101b00 */
[----:B------:R-:W-:-:S02]  /*22200*/  ISETP.NE.AND P0, PT, R19, RZ, PT ;  /* 0x000000ff1300720c */ /* 0x000fc40003f05270 */
[----:B--2---:R-:W-:-:S04]  /*22210*/  SHF.R.S32.HI R4, RZ, 0x1f, R22 ;  /* 0x0000001fff047819 */ /* 0x004fc80000011416 */
[----:B------:R-:W-:-:S04]  /*22220*/  LEA.HI R4, R4, R22, RZ, 0x3 ;  /* 0x0000001604047211 */ /* 0x000fc800078f18ff */
[----:B------:R-:W-:Y:S02]  /*22230*/  LOP3.LUT R18, R4, 0xfffffff8, RZ, 0xc0, !PT ;  /* 0xfffffff804127812 */ /* 0x000fe400078ec0ff */
[----:B------:R-:W-:-:S03]  /*22240*/  SHF.R.S32.HI R92, RZ, 0x3, R4 ;  /* 0x00000003ff5c7819 */ /* 0x000fc60000011404 */
[----:B------:R-:W-:Y:S02]  /*22250*/  IMAD.IADD R39, R22, 0x1, -R18 ;  /* 0x0000000116277824 */ /* 0x000fe400078e0a12 */
[----:B------:R-:W-:Y:S01]  /*22260*/  IMAD R57, R76, 0x80, R92 ;  /* 0x000000804c397824 */ /* 0x000fe200078e025c */
[----:B------:R-:W-:Y:S01]  /*22270*/  SHF.R.S32.HI R24, RZ, 0x1f, R6 ;  /* 0x0000001fff187819 */ /* 0x000fe20000011406 */
[C---:B------:R-:W-:Y:S02]  /*22280*/  IMAD.SHL.U32 R56, R39.reuse, 0x8, RZ ;  /* 0x0000000827387824 */ /* 0x040fe400078e00ff */
[----:B------:R-:W-:Y:S01]  /*22290*/  IMAD R4, R39, 0x20, R57 ;  /* 0x0000002027047824 */ /* 0x000fe200078e0239 */
[----:B------:R-:W-:Y:S05]  /*222a0*/  @!P0 BRA `(.L_x_2584) ;  /* 0x00004a1000008947 */ /* 0x000fea0003800000 */
[----:B-1---5:R-:W-:-:S13]  /*222b0*/  ISETP.NE.AND P0, PT, R13, 0x1, PT ;  /* 0x000000010d00780c */ /* 0x022fda0003f05270 */
[----:B------:R1:W2:Y:S04]  /*222c0*/  @P0 LD.E R18, [R10.64+0x168] ;  /* 0x000168040a120980 */ /* 0x0002a8000c101900 */
[----:B-1----:R2:W3:Y:S02]  /*222d0*/  @P0 LD.E R10, [R10.64+0x16c] ;  /* 0x00016c040a0a0980 */ /* 0x0024e4000c101900 */
[----:B--2---:R-:W-:-:S05]  /*222e0*/  @P0 IMAD.HI.U32 R11, R4, R18, RZ ;  /* 0x00000012040b0227 */ /* 0x004fca00078e00ff */
[----:B---3--:R-:W-:-:S04]  /*222f0*/  @P0 SHF.R.U32.HI R4, RZ, R10, R11 ;  /* 0x0000000aff040219 */ /* 0x008fc8000001160b */
[----:B------:R-:W-:Y:S01]  /*22300*/  SHF.R.S32.HI R18, RZ, 0x1f, R4 ;  /* 0x0000001fff127819 */ /* 0x000fe20000011404 */
[-C--:B------:R-:W-:Y:S02]  /*22310*/  IMAD R20, R9, R4.reuse, RZ ;  /* 0x0000000409147224 */ /* 0x080fe400078e02ff */
[-C--:B------:R-:W-:Y:S02]  /*22320*/  IMAD R19, R3, R4.reuse, RZ ;  /* 0x0000000403137224 */ /* 0x080fe400078e02ff */
[----:B------:R-:W-:-:S04]  /*22330*/  IMAD.WIDE.U32 R10, R8, R4, RZ ;  /* 0x00000004080a7225 */ /* 0x000fc800078e00ff */
[-C--:B------:R-:W-:Y:S02]  /*22340*/  IMAD R21, R8, R18.reuse, R20 ;  /* 0x0000001208157224 */ /* 0x080fe400078e0214 */
[C---:B------:R-:W-:Y:S02]  /*22350*/  IMAD R20, R2.reuse, R18, R19 ;  /* 0x0000001202147224 */ /* 0x040fe400078e0213 */
[----:B------:R-:W-:Y:S01]  /*22360*/  IMAD.WIDE.U32 R18, R2, R4, RZ ;  /* 0x0000000402127225 */ /* 0x000fe200078e00ff */
[----:B------:R-:W-:-:S03]  /*22370*/  IADD3 R11, R11, R21, RZ ;  /* 0x000000150b0b7210 */ /* 0x000fc60007ffe0ff */
[----:B------:R-:W-:Y:S01]  /*22380*/  IMAD R4, R9, R6, RZ ;  /* 0x0000000609047224 */ /* 0x000fe200078e02ff */
[----:B------:R-:W-:Y:S01]  /*22390*/  IADD3 R9, R19, R20, RZ ;  /* 0x0000001413097210 */ /* 0x000fe20007ffe0ff */
[----:B------:R-:W-:-:S04]  /*223a0*/  IMAD.WIDE.U32 R10, R6, R8, R10 ;  /* 0x00000008060a7225 */ /* 0x000fc800078e000a */
[----:B------:R-:W-:Y:S01]  /*223b0*/  IMAD R4, R8, R24, R4 ;  /* 0x0000001808047224 */ /* 0x000fe200078e0204 */
[----:B------:R-:W-:Y:S01]  /*223c0*/  MOV R8, R18 ;  /* 0x0000001200087202 */ /* 0x000fe20000000f00 */
[----:B------:R-:W-:Y:S01]  /*223d0*/  IMAD R3, R3, R6, RZ ;  /* 0x0000000603037224 */ /* 0x000fe200078e02ff */
[----:B------:R-:W-:-:S03]  /*223e0*/  LEA R34, P1, R10, R14, 0x1 ;  /* 0x0000000e0a227211 */ /* 0x000fc600078208ff */
[----:B------:R-:W-:-:S04]  /*223f0*/  IMAD.WIDE.U32 R8, R6, R2, R8 ;  /* 0x0000000206087225 */ /* 0x000fc800078e0008 */
[----:B------:R-:W-:Y:S01]  /*22400*/  IMAD R2, R2, R24, R3 ;  /* 0x0000001802027224 */ /* 0x000fe200078e0203 */
[----:B------:R-:W-:Y:S02]  /*22410*/  IADD3 R3, R11, R4, RZ ;  /* 0x000000040b037210 */ /* 0x000fe40007ffe0ff */
[----:B------:R-:W-:Y:S02]  /*22420*/  LEA R35, P0, R8, R16, 0x1 ;  /* 0x0000001008237211 */ /* 0x000fe400078008ff */
[----:B------:R-:W-:Y:S02]  /*22430*/  IADD3 R2, R9, R2, RZ ;  /* 0x0000000209027210 */ /* 0x000fe40007ffe0ff */
[----:B------:R-:W-:Y:S02]  /*22440*/  LEA.HI.X R29, R10, R15, R3, 0x1, P1 ;  /* 0x0000000f0a1d7211 */ /* 0x000fe400008f0c03 */
[----:B------:R-:W-:Y:S02]  /*22450*/  SHF.L.U32 R4, R39, 0x2, RZ ;  /* 0x0000000227047819 */ /* 0x000fe400000006ff */
[----:B------:R-:W-:Y:S01]  /*22460*/  LEA.HI.X R28, R8, R17, R2, 0x1, P0 ;  /* 0x00000011081c7211 */ /* 0x000fe200000f0c02 */
[----:B------:R-:W-:Y:S05]  /*22470*/  BRA.DIV ~URZ, `(.L_x_2585) ;  /* 0x000094a27f007947 */ /* 0x000fea000b800000 */
[----:B------:R1:W2:Y:S02]  /*22480*/  SHFL.IDX PT, R6, R29, RZ, 0x181f ;  /* 0x00181fff1d067589 */ /* 0x0002a400000e0000 */
.L_x_2659:
[----:B------:R-:W-:Y:S05]  /*22490*/  BRA.DIV ~URZ, `(.L_x_2586) ;  /* 0x000094f27f007947 */ /* 0x000fea000b800000 */
[----:B------:R3:W4:Y:S01]  /*224a0*/  SHFL.IDX PT, R8, R34, RZ, 0x181f ;  /* 0x00181fff22087589 */ /* 0x00072200000e0000 */
[----:B--2---:R-:W-:-:S03]  /*224b0*/  MOV R9, R6 ;  /* 0x0000000600097202 */ /* 0x004fc60000000f00 */
[----:B------:R3:W2:Y:S04]  /*224c0*/  SHFL.IDX PT, R10, R28, RZ, 0x181f ;  /* 0x00181fff1c0a7589 */ /* 0x0006a800000e0000 */
[----:B------:R3:W1:Y:S02]  /*224d0*/  SHFL.IDX PT, R2, R35, RZ, 0x181f ;  /* 0x00181fff23027589 */ /* 0x00066400000e0000 */
.L_x_2660:
[----:B------:R-:W-:Y:S01]  /*224e0*/  IMAD R23, R23, R13, RZ ;  /* 0x0000000d17177224 */ /* 0x000fe200078e02ff */
[----:B------:R-:W-:Y:S01]  /*224f0*/  BSSY B0, `(.L_x_2587) ;  /* 0x0000035000007945 */ /* 0x000fe20003800000 */
[----:B------:R-:W-:Y:S01]  /*22500*/  CS2R R58, SRZ ;  /* 0x00000000003a7805 */ /* 0x000fe2000001ff00 */
[----:B------:R-:W-:Y:S01]  /*22510*/  CS2R R36, SRZ ;  /* 0x0000000000247805 */ /* 0x000fe2000001ff00 */
[----:B------:R-:W-:Y:S01]  /*22520*/  CS2R R30, SRZ ;  /* 0x00000000001e7805 */ /* 0x000fe2000001ff00 */
[----:B------:R-:W-:Y:S01]  /*22530*/  ISETP.GE.AND P0, PT, R57, R23, PT ;  /* 0x000000173900720c */ /* 0x000fe20003f06270 */
[----:B------:R-:W-:Y:S01]  /*22540*/  CS2R R24, SRZ ;  /* 0x0000000000187805 */ /* 0x000fe2000001ff00 */
[----:B------:R-:W-:Y:S01]  /*22550*/  CS2R R20, SRZ ;  /* 0x0000000000147805 */ /* 0x000fe2000001ff00 */
[----:B------:R-:W-:Y:S01]  /*22560*/  CS2R R38, SRZ ;  /* 0x0000000000267805 */ /* 0x000fe2000001ff00 */
[----:B------:R-:W-:Y:S01]  /*22570*/  CS2R R32, SRZ ;  /* 0x0000000000207805 */ /* 0x000fe2000001ff00 */
[----:B------:R-:W-:Y:S01]  /*22580*/  CS2R R26, SRZ ;  /* 0x00000000001a7805 */ /* 0x000fe2000001ff00 */
[----:B------:R-:W-:Y:S01]  /*22590*/  CS2R R18, SRZ ;  /* 0x0000000000127805 */ /* 0x000fe2000001ff00 */
[----:B--2---:R-:W-:-:S06]  /*225a0*/  MOV R3, R10 ;  /* 0x0000000a00037202 */ /* 0x004fcc0000000f00 */
[----:B------:R-:W-:Y:S05]  /*225b0*/  @P0 BRA `(.L_x_2588) ;  /* 0x0000028000000947 */ /* 0x000fea0003800000 */
[C---:B------:R-:W-:Y:S01]  /*225c0*/  IADD3 R13, R4.reuse, 0x20, RZ ;  /* 0x00000020040d7810 */ /* 0x040fe20007ffe0ff */
[----:B------:R-:W-:Y:S01]  /*225d0*/  CS2R R20, SRZ ;  /* 0x0000000000147805 */ /* 0x000fe2000001ff00 */
[-C--:B------:R-:W-:Y:S01]  /*225e0*/  ISETP.GE.AND P1, PT, R4, R0.reuse, PT ;  /* 0x000000000400720c */ /* 0x080fe20003f26270 */
[----:B------:R-:W-:Y:S01]  /*225f0*/  CS2R R18, SRZ ;  /* 0x0000000000127805 */ /* 0x000fe2000001ff00 */
[----:B------:R-:W-:Y:S01]  /*22600*/  ISETP.GE.AND P0, PT, R13, R0, PT ;  /* 0x000000000d00720c */ /* 0x000fe20003f06270 */
[----:B------:R-:W-:Y:S01]  /*22610*/  CS2R R24, SRZ ;  /* 0x0000000000187805 */ /* 0x000fe2000001ff00 */
[----:B------:R-:W-:-:S09]  /*22620*/  CS2R R26, SRZ ;  /* 0x00000000001a7805 */ /* 0x000fd2000001ff00 */
[C---:B----4-:R-:W-:Y:S02]  /*22630*/  @!P1 IMAD.WIDE R10, R4.reuse, 0x2, R8 ;  /* 0x00000002040a9825 */ /* 0x050fe400078e0208 */
[----:B------:R-:W-:Y:S02]  /*22640*/  @!P0 SHF.R.S32.HI R6, RZ, 0x1f, R13 ;  /* 0x0000001fff068819 */ /* 0x000fe4000001140d */
[----:B-1----:R-:W-:Y:S01]  /*22650*/  @!P1 IMAD.WIDE R16, R4, 0x2, R2 ;  /* 0x0000000204109825 */ /* 0x002fe200078e0202 */
[----:B------:R1:W5:Y:S01]  /*22660*/  @!P1 LD.E.64 R20, [R10.64] ;  /* 0x000000040a149980 */ /* 0x000362000c101b00 */
[----:B------:R-:W-:-:S03]  /*22670*/  @!P0 LEA.HI R6, R6, R13, RZ, 0x2 ;  /* 0x0000000d06068211 */ /* 0x000fc600078f10ff */
[----:B------:R2:W5:Y:S01]  /*22680*/  @!P1 LD.E.64 R18, [R16.64] ;  /* 0x0000000410129980 */ /* 0x000562000c101b00 */
[----:B------:R-:W-:Y:S02]  /*22690*/  @!P0 LOP3.LUT R6, R6, 0xfffffffc, RZ, 0xc0, !PT ;  /* 0xfffffffc06068812 */ /* 0x000fe400078ec0ff */
[----:B------:R-:W-:-:S03]  /*226a0*/  IADD3 R13, R4, 0x40, RZ ;  /* 0x00000040040d7810 */ /* 0x000fc60007ffe0ff */
[----:B------:R-:W-:Y:S01]  /*226b0*/  @!P0 IMAD.WIDE R14, R6, 0x2, R8 ;  /* 0x00000002060e8825 */ /* 0x000fe200078e0208 */
[----:B------:R-:W-:-:S04]  /*226c0*/  ISETP.GE.AND P1, PT, R13, R0, PT ;  /* 0x000000000d00720c */ /* 0x000fc80003f26270 */
[----:B------:R4:W5:Y:S01]  /*226d0*/  @!P0 LD.E.64 R24, [R14.64] ;  /* 0x000000040e188980 */ /* 0x000962000c101b00 */
[----:B-1----:R-:W-:Y:S01]  /*226e0*/  @!P0 IMAD.WIDE R10, R6, 0x2, R2 ;  /* 0x00000002060a8825 */ /* 0x002fe200078e0202 */
[----:B--2---:R-:W-:-:S04]  /*226f0*/  IADD3 R16, R4, 0x60, RZ ;  /* 0x0000006004107810 */ /* 0x004fc80007ffe0ff */
[----:B------:R1:W5:Y:S01]  /*22700*/  @!P0 LD.E.64 R26, [R10.64] ;  /* 0x000000040a1a8980 */ /* 0x000362000c101b00 */
[----:B------:R-:W-:Y:S01]  /*22710*/  ISETP.GE.AND P0, PT, R16, R0, PT ;  /* 0x000000001000720c */ /* 0x000fe20003f06270 */
[----:B------:R-:W-:-:S12]  /*22720*/  CS2R R30, SRZ ;  /* 0x00000000001e7805 */ /* 0x000fd8000001ff00 */
[----:B------:R-:W-:Y:S02]  /*22730*/  @!P0 SHF.R.S32.HI R6, RZ, 0x1f, R16 ;  /* 0x0000001fff068819 */ /* 0x000fe40000011410 */
[----:B-1----:R-:W-:Y:S02]  /*22740*/  @!P1 SHF.R.S32.HI R10, RZ, 0x1f, R13 ;  /* 0x0000001fff0a9819 */ /* 0x002fe4000001140d */
[----:B------:R-:W-:Y:S02]  /*22750*/  @!P0 LEA.HI R6, R6, R16, RZ, 0x2 ;  /* 0x0000001006068211 */ /* 0x000fe400078f10ff */
[----:B------:R-:W-:Y:S02]  /*22760*/  @!P1 LEA.HI R10, R10, R13, RZ, 0x2 ;  /* 0x0000000d0a0a9211 */ /* 0x000fe400078f10ff */
[----:B------:R-:W-:Y:S02]  /*22770*/  @!P0 LOP3.LUT R6, R6, 0xfffffffc, RZ, 0xc0, !PT ;  /* 0xfffffffc06068812 */ /* 0x000fe400078ec0ff */
[----:B------:R-:W-:Y:S01]  /*22780*/  @!P1 LOP3.LUT R10, R10, 0xfffffffc, RZ, 0xc0, !PT ;  /* 0xfffffffc0a0a9812 */ /* 0x000fe200078ec0ff */
[----:B------:R-:W-:Y:S01]  /*22790*/  CS2R R36, SRZ ;  /* 0x0000000000247805 */ /* 0x000fe2000001ff00 */
[----:B------:R-:W-:Y:S01]  /*227a0*/  CS2R R32, SRZ ;  /* 0x0000000000207805 */ /* 0x000fe2000001ff00 */
[----:B------:R-:W-:-:S02]  /*227b0*/  CS2R R38, SRZ ;  /* 0x0000000000267805 */ /* 0x000fc4000001ff00 */
[----:B----4-:R-:W-:-:S04]  /*227c0*/  @!P1 IMAD.WIDE R14, R10, 0x2, R8 ;  /* 0x000000020a0e9825 */ /* 0x010fc800078e0208 */
[----:B------:R-:W-:Y:S01]  /*227d0*/  @!P1 IMAD.WIDE R10, R10, 0x2, R2 ;  /* 0x000000020a0a9825 */ /* 0x000fe200078e0202 */
[----:B------:R1:W5:Y:S03]  /*227e0*/  @!P1 LD.E.64 R30, [R14.64] ;  /* 0x000000040e1e9980 */ /* 0x000366000c101b00 */
[C---:B------:R-:W-:Y:S01]  /*227f0*/  @!P0 IMAD.WIDE R8, R6.reuse, 0x2, R8 ;  /* 0x0000000206088825 */ /* 0x040fe200078e0208 */
[----:B------:R1:W5:Y:S03]  /*22800*/  @!P1 LD.E.64 R32, [R10.64] ;  /* 0x000000040a209980 */ /* 0x000366000c101b00 */
[----:B------:R-:W-:Y:S01]  /*22810*/  @!P0 IMAD.WIDE R2, R6, 0x2, R2 ;  /* 0x0000000206028825 */ /* 0x000fe200078e0202 */
[----:B------:R1:W5:Y:S04]  /*22820*/  @!P0 LD.E.64 R36, [R8.64] ;  /* 0x0000000408248980 */ /* 0x000368000c101b00 */
[----:B------:R1:W5:Y:S02]  /*22830*/  @!P0 LD.E.64 R38, [R2.64] ;  /* 0x0000000402268980 */ /* 0x000364000c101b00 */
.L_x_2588:
[----:B------:R-:W-:Y:S05]  /*22840*/  BSYNC B0 ;  /* 0x0000000000007941 */ /* 0x000fea0003800000 */
.L_x_2587:
[----:B-1--45:R-:W-:Y:S02]  /*22850*/  IMAD.MOV.U32 R8, RZ, RZ, R36 ;  /* 0x000000ffff087224 */ /* 0x032fe400078e0024 */
[----:B------:R-:W-:-:S02]  /*22860*/  IMAD.MOV.U32 R3, RZ, RZ, R30 ;  /* 0x000000ffff037224 */ /* 0x000fc400078e001e */
        /* <DEDUP_REMOVED lines=9> */
[----:B------:R-:W-:-:S04]  /*22900*/  MOV R6, R25 ;  /* 0x0000001900067202 */ /* 0x000fc80000000f00 */
        /* <DEDUP_REMOVED lines=12> */
[----:B------:R-:W-:-:S02]  /*229d0*/  PRMT R96, R6, 0x7610, R96 ;  /* 0x0000761006607816 */ /* 0x000fc40000000060 */
[----:B------:R-:W-:Y:S02]  /*229e0*/  MOV R6, R27 ;  /* 0x0000001b00067202 */ /* 0x000fe40000000f00 */
[----:B------:R-:W-:Y:S02]  /*229f0*/  PRMT R85, R3, 0x5410, R2 ;  /* 0x0000541003557816 */ /* 0x000fe40000000002 */
[----:B------:R-:W-:Y:S01]  /*22a00*/  PRMT R87, R8, 0x5410, R6 ;  /* 0x0000541008577816 */ /* 0x000fe20000000006 */
[----:B------:R-:W-:Y:S05]  /*22a10*/  BRA.DIV ~URZ, `(.L_x_2589) ;  /* 0x000090b27f007947 */ /* 0x000fea000b800000 */
[----:B------:R1:W2:Y:S04]  /*22a20*/  SHFL.IDX PT, R9, R29, 0x1, 0x181f ;  /* 0x00381f001d097f89 */ /* 0x0002a800000e0000 */
[----:B------:R1:W4:Y:S04]  /*22a30*/  SHFL.IDX PT, R8, R34, 0x1, 0x181f ;  /* 0x00381f0022087f89 */ /* 0x00032800000e0000 */
[----:B------:R1:W3:Y:S04]  /*22a40*/  SHFL.IDX PT, R6, R28, 0x1, 0x181f ;  /* 0x00381f001c067f89 */ /* 0x0002e800000e0000 */
[----:B------:R1:W1:Y:S02]  /*22a50*/  SHFL.IDX PT, R2, R35, 0x1, 0x181f ;  /* 0x00381f0023027f89 */ /* 0x00026400000e0000 */
.L_x_2661:
[----:B------:R-:W-:Y:S01]  /*22a60*/  IADD3 R3, R57, 0x20, RZ ;  /* 0x0000002039037810 */ /* 0x000fe20007ffe0ff */
[----:B------:R-:W-:Y:S01]  /*22a70*/  BSSY B0, `(.L_x_2590) ;  /* 0x0000033000007945 */ /* 0x000fe20003800000 */
        /* <DEDUP_REMOVED lines=8> */
[----:B---3--:R-:W-:-:S07]  /*22b00*/  IMAD.MOV.U32 R3, RZ, RZ, R6 ;  /* 0x000000ffff037224 */ /* 0x008fce00078e0006 */
        /* <DEDUP_REMOVED lines=8> */
[C---:B--2-4-:R-:W-:Y:S02]  /*22b90*/  @!P1 IMAD.WIDE R10, R4.reuse, 0x2, R8 ;  /* 0x00000002040a9825 */ /* 0x054fe400078e0208 */
        /* <DEDUP_REMOVED lines=24> */
[----:B---3--:R-:W-:-:S04]  /*22d20*/  @!P1 IMAD.WIDE R14, R10, 0x2, R8 ;  /* 0x000000020a0e9825 */ /* 0x008fc800078e0208 */
[----:B------:R-:W-:Y:S01]  /*22d30*/  @!P1 IMAD.WIDE R10, R10, 0x2, R2 ;  /* 0x000000020a0a9825 */ /* 0x000fe200078e0202 */
[----:B------:R1:W5:Y:S03]  /*22d40*/  @!P1 LD.E.64 R48, [R14.64] ;  /* 0x000000040e309980 */ /* 0x000366000c101b00 */
[C---:B------:R-:W-:Y:S01]  /*22d50*/  @!P0 IMAD.WIDE R8, R6.reuse, 0x2, R8 ;  /* 0x0000000206088825 */ /* 0x040fe200078e0208 */
[----:B------:R1:W5:Y:S03]  /*22d60*/  @!P1 LD.E.64 R50, [R10.64] ;  /* 0x000000040a329980 */ /* 0x000366000c101b00 */
[----:B------:R-:W-:Y:S01]  /*22d70*/  @!P0 IMAD.WIDE R2, R6, 0x2, R2 ;  /* 0x0000000206028825 */ /* 0x000fe200078e0202 */
[----:B------:R1:W5:Y:S04]  /*22d80*/  @!P0 LD.E.64 R58, [R8.64] ;  /* 0x00000004083a8980 */ /* 0x000368000c101b00 */
[----:B------:R1:W5:Y:S02]  /*22d90*/  @!P0 LD.E.64 R52, [R2.64] ;  /* 0x0000000402348980 */ /* 0x000364000c101b00 */
.L_x_2591:
[----:B------:R-:W-:Y:S05]  /*22da0*/  BSYNC B0 ;  /* 0x0000000000007941 */ /* 0x000fea0003800000 */
.L_x_2590:
        /* <DEDUP_REMOVED lines=30> */
[----:B------:R-:W-:Y:S02]  /*22f90*/  PRMT R91, R3, 0x7610, R91 ;  /* 0x00007610035b7816 */ /* 0x000fe4000000005b */
[----:B------:R-:W-:Y:S01]  /*22fa0*/  PRMT R94, R2, 0x7610, R94 ;  /* 0x00007610025e7816 */ /* 0x000fe2000000005e */
[----:B------:R-:W-:Y:S05]  /*22fb0*/  BRA.DIV ~URZ, `(.L_x_2592) ;  /* 0x00008cb27f007947 */ /* 0x000fea000b800000 */
[----:B------:R1:W3:Y:S02]  /*22fc0*/  SHFL.IDX PT, R6, R29, 0x2, 0x181f ;  /* 0x00581f001d067f89 */ /* 0x0002e400000e0000 */
.L_x_2662:
[----:B------:R-:W-:Y:S05]  /*22fd0*/  BRA.DIV ~URZ, `(.L_x_2593) ;  /* 0x00008d027f007947 */ /* 0x000fea000b800000 */
[----:B------:R4:W1:Y:S01]  /*22fe0*/  SHFL.IDX PT, R8, R34, 0x2, 0x181f ;  /* 0x00581f0022087f89 */ /* 0x00086200000e0000 */
[----:B--23--:R-:W-:-:S03]  /*22ff0*/  MOV R9, R6 ;  /* 0x0000000600097202 */ /* 0x00cfc60000000f00 */
[----:B------:R4:W2:Y:S04]  /*23000*/  SHFL.IDX PT, R10, R28, 0x2, 0x181f ;  /* 0x00581f001c0a7f89 */ /* 0x0008a800000e0000 */
[----:B------:R4:W3:Y:S02]  /*23010*/  SHFL.IDX PT, R2, R35, 0x2, 0x181f ;  /* 0x00581f0023027f89 */ /* 0x0008e400000e0000 */
.L_x_2663:
        /* <DEDUP_REMOVED lines=11> */
[----:B--2---:R-:W-:-:S06]  /*230d0*/  IMAD.MOV.U32 R3, RZ, RZ, R10 ;  /* 0x000000ffff037224 */ /* 0x004fcc00078e000a */
        /* <DEDUP_REMOVED lines=8> */
[C---:B-1----:R-:W-:Y:S02]  /*23160*/  @!P1 IMAD.WIDE R10, R4.reuse, 0x2, R8 ;  /* 0x00000002040a9825 */ /* 0x042fe400078e0208 */
[----:B------:R-:W-:Y:S02]  /*23170*/  @!P0 SHF.R.S32.HI R6, RZ, 0x1f, R13 ;  /* 0x0000001fff068819 */ /* 0x000fe4000001140d */
[----:B---3--:R-:W-:Y:S01]  /*23180*/  @!P1 IMAD.WIDE R16, R4, 0x2, R2 ;  /* 0x0000000204109825 */ /* 0x008fe200078e0202 */
        /* <DEDUP_REMOVED lines=30> */
.L_x_2595:
[----:B------:R-:W-:Y:S05]  /*23370*/  BSYNC B0 ;  /* 0x0000000000007941 */ /* 0x000fea0003800000 */
.L_x_2594:
[----:B-1---5:R-:W-:Y:S01]  /*23380*/  IMAD.MOV.U32 R3, RZ, RZ, R68 ;  /* 0x000000ffff037224 */ /* 0x022fe200078e0044 */
[----:B------:R-:W-:Y:S01]  /*23390*/  CS2R R82, SRZ ;  /* 0x0000000000527805 */ /* 0x000fe2000001ff00 */
[----:B---3--:R-:W-:-:S02]  /*233a0*/  IMAD.MOV.U32 R2, RZ, RZ, R69 ;  /* 0x000000ffff027224 */ /* 0x008fc400078e0045 */
        /* <DEDUP_REMOVED lines=23> */
[----:B------:R-:W-:Y:S01]  /*23520*/  SHF.R.S32.HI R6, RZ, 0x1f, R22 ;  /* 0x0000001fff067819 */ /* 0x000fe20000011416 */
[----:B------:R-:W-:Y:S01]  /*23530*/  IMAD.SHL.U32 R76, R76, 0x80, RZ ;  /* 0x000000804c4c7824 */ /* 0x000fe200078e00ff */
[----:B------:R-:W-:Y:S01]  /*23540*/  PRMT R106, R3, 0x7610, R106 ;  /* 0x00007610036a7816 */ /* 0x000fe2000000006a */
[----:B------:R-:W-:Y:S01]  /*23550*/  IMAD.MOV.U32 R3, RZ, RZ, R54 ;  /* 0x000000ffff037224 */ /* 0x000fe200078e0036 */
[----:B------:R-:W-:Y:S01]  /*23560*/  PRMT R107, R2, 0x7610, R107 ;  /* 0x00007610026b7816 */ /* 0x000fe2000000006b */
[----:B------:R-:W-:Y:S01]  /*23570*/  IMAD.MOV.U32 R2, RZ, RZ, R55 ;  /* 0x000000ffff027224 */ /* 0x000fe200078e0037 */
[----:B------:R-:W-:-:S02]  /*23580*/  PRMT R101, R101, 0x5410, R8 ;  /* 0x0000541065657816 */ /* 0x000fc40000000008 */
[----:B------:R-:W-:Y:S02]  /*23590*/  LEA.HI R6, R6, R22, RZ, 0x3 ;  /* 0x0000001606067211 */ /* 0x000fe400078f18ff */
[----:B------:R-:W-:Y:S02]  /*235a0*/  PRMT R101, R3, 0x7610, R101 ;  /* 0x0000761003657816 */ /* 0x000fe40000000065 */
[----:B------:R-:W-:Y:S02]  /*235b0*/  LEA.HI.SX32 R6, R6, R76, 0x1d ;  /* 0x0000004c06067211 */ /* 0x000fe400078feaff */
[----:B------:R-:W-:Y:S01]  /*235c0*/  PRMT R102, R2, 0x7610, R102 ;  /* 0x0000761002667816 */ /* 0x000fe20000000066 */
[----:B------:R-:W-:Y:S05]  /*235d0*/  BRA.DIV ~URZ, `(.L_x_2596) ;  /* 0x000088427f007947 */ /* 0x000fea000b800000 */
[----:B------:R1:W2:Y:S02]  /*235e0*/  SHFL.IDX PT, R9, R29, 0x3, 0x181f ;  /* 0x00781f001d097f89 */ /* 0x0002a400000e0000 */
.L_x_2664:
[----:B------:R-:W-:Y:S05]  /*235f0*/  BRA.DIV ~URZ, `(.L_x_2597) ;  /* 0x000088927f007947 */ /* 0x000fea000b800000 */
[----:B------:R3:W1:Y:S04]  /*23600*/  SHFL.IDX PT, R8, R34, 0x3, 0x181f ;  /* 0x00781f0022087f89 */ /* 0x00066800000e0000 */
[----:B------:R3:W4:Y:S04]  /*23610*/  SHFL.IDX PT, R10, R28, 0x3, 0x181f ;  /* 0x00781f001c0a7f89 */ /* 0x00072800000e0000 */
[----:B------:R3:W2:Y:S02]  /*23620*/  SHFL.IDX PT, R2, R35, 0x3, 0x181f ;  /* 0x00781f0023027f89 */ /* 0x0006a400000e0000 */
.L_x_2665:
[----:B------:R-:W-:Y:S01]  /*23630*/  IADD3 R6, R6, 0x60, RZ ;  /* 0x0000006006067810 */ /* 0x000fe20007ffe0ff */
[----:B------:R-:W-:Y:S01]  /*23640*/  BSSY B0, `(.L_x_2598) ;  /* 0x0000033000007945 */ /* 0x000fe20003800000 */
[----:B----4-:R-:W-:Y:S01]  /*23650*/  IMAD.MOV.U32 R3, RZ, RZ, R10 ;  /* 0x000000ffff037224 */ /* 0x010fe200078e000a */
[----:B------:R-:W-:Y:S01]  /*23660*/  CS2R R78, SRZ ;  /* 0x00000000004e7805 */ /* 0x000fe2000001ff00 */
[----:B------:R-:W-:Y:S01]  /*23670*/  ISETP.GE.AND P0, PT, R6, R23, PT ;  /* 0x000000170600720c */ /* 0x000fe20003f06270 */
[----:B------:R-:W-:Y:S01]  /*23680*/  CS2R R74, SRZ ;  /* 0x00000000004a7805 */ /* 0x000fe2000001ff00 */
[----:B---3--:R-:W-:Y:S01]  /*23690*/  CS2R R34, SRZ ;  /* 0x0000000000227805 */ /* 0x008fe2000001ff00 */
[----:B------:R-:W-:Y:S01]  /*236a0*/  CS2R R80, SRZ ;  /* 0x0000000000507805 */ /* 0x000fe2000001ff00 */
[----:B------:R-:W-:Y:S01]  /*236b0*/  CS2R R76, SRZ ;  /* 0x00000000004c7805 */ /* 0x000fe2000001ff00 */
[----:B------:R-:W-:Y:S01]  /*236c0*/  CS2R R72, SRZ ;  /* 0x0000000000487805 */ /* 0x000fe2000001ff00 */
[----:B-1----:R-:W-:-:S07]  /*236d0*/  CS2R R28, SRZ ;  /* 0x00000000001c7805 */ /* 0x002fce000001ff00 */
[----:B------:R-:W-:Y:S05]  /*236e0*/  @P0 BRA `(.L_x_2599) ;  /* 0x0000028000000947 */ /* 0x000fea0003800000 */
[C---:B------:R-:W-:Y:S01]  /*236f0*/  IADD3 R13, R4.reuse, 0x20, RZ ;  /* 0x00000020040d7810 */ /* 0x040fe20007ffe0ff */
[----:B------:R-:W-:Y:S01]  /*23700*/  CS2R R34, SRZ ;  /* 0x0000000000227805 */ /* 0x000fe2000001ff00 */
[-C--:B------:R-:W-:Y:S02]  /*23710*/  ISETP.GE.AND P0, PT, R4, R0.reuse, PT ;  /* 0x000000000400720c */ /* 0x080fe40003f06270 */
[----:B------:R-:W-:Y:S01]  /*23720*/  ISETP.GE.AND P2, PT, R13, R0, PT ;  /* 0x000000000d00720c */ /* 0x000fe20003f46270 */
[----:B------:R-:W-:-:S10]  /*23730*/  CS2R R28, SRZ ;  /* 0x00000000001c7805 */ /* 0x000fd4000001ff00 */
[----:B--2---:R-:W-:Y:S02]  /*23740*/  @!P0 IMAD.WIDE R10, R4, 0x2, R8 ;  /* 0x00000002040a8825 */ /* 0x004fe400078e0208 */
[----:B------:R-:W-:-:S03]  /*23750*/  @!P2 SHF.R.S32.HI R6, RZ, 0x1f, R13 ;  /* 0x0000001fff06a819 */ /* 0x000fc6000001140d */
[----:B------:R1:W5:Y:S01]  /*23760*/  @!P0 LD.E.64 R34, [R10.64] ;  /* 0x000000040a228980 */ /* 0x000362000c101b00 */
[----:B------:R-:W-:Y:S02]  /*23770*/  @!P2 LEA.HI R6, R6, R13, RZ, 0x2 ;  /* 0x0000000d0606a211 */ /* 0x000fe400078f10ff */
[----:B------:R-:W-:Y:S02]  /*23780*/  IADD3 R13, R4, 0x40, RZ ;  /* 0x00000040040d7810 */ /* 0x000fe40007ffe0ff */
[----:B------:R-:W-:Y:S02]  /*23790*/  @!P2 LOP3.LUT R6, R6, 0xfffffffc, RZ, 0xc0, !PT ;  /* 0xfffffffc0606a812 */ /* 0x000fe400078ec0ff */
[----:B------:R-:W-:Y:S01]  /*237a0*/  ISETP.GE.AND P1, PT, R13, R0, PT ;  /* 0x000000000d00720c */ /* 0x000fe20003f26270 */
[----:B------:R-:W-:Y:S01]  /*237b0*/  CS2R R74, SRZ ;  /* 0x00000000004a7805 */ /* 0x000fe2000001ff00 */
[----:B-1----:R-:W-:-:S05]  /*237c0*/  @!P0 IMAD.WIDE R10, R4, 0x2, R2 ;  /* 0x00000002040a8825 */ /* 0x002fca00078e0202 */
[----:B------:R1:W5:Y:S01]  /*237d0*/  @!P0 LD.E.64 R28, [R10.64] ;  /* 0x000000040a1c8980 */ /* 0x000362000c101b00 */
[----:B------:R-:W-:Y:S01]  /*237e0*/  CS2R R72, SRZ ;  /* 0x0000000000487805 */ /* 0x000fe2000001ff00 */
[----:B------:R-:W-:Y:S01]  /*237f0*/  CS2R R78, SRZ ;  /* 0x00000000004e7805 */ /* 0x000fe2000001ff00 */
[----:B-1----:R-:W-:-:S05]  /*23800*/  @!P2 IMAD.WIDE R10, R6, 0x2, R8 ;  /* 0x00000002060aa825 */ /* 0x002fca00078e0208 */
[----:B------:R1:W5:Y:S02]  /*23810*/  @!P2 LD.E.64 R74, [R10.64] ;  /* 0x000000040a4aa980 */ /* 0x000364000c101b00 */
[----:B-1----:R-:W-:Y:S01]  /*23820*/  @!P2 IMAD.WIDE R10, R6, 0x2, R2 ;  /* 0x00000002060aa825 */ /* 0x002fe200078e0202 */
[----:B------:R-:W-:-:S04]  /*23830*/  @!P1 SHF.R.S32.HI R6, RZ, 0x1f, R13 ;  /* 0x0000001fff069819 */ /* 0x000fc8000001140d */
[----:B------:R-:W-:Y:S01]  /*23840*/  @!P1 LEA.HI R6, R6, R13, RZ, 0x2 ;  /* 0x0000000d06069211 */ /* 0x000fe200078f10ff */
[----:B------:R1:W5:Y:S01]  /*23850*/  @!P2 LD.E.64 R72, [R10.64] ;  /* 0x000000040a48a980 */ /* 0x000362000c101b00 */
[----:B------:R-:W-:Y:S02]  /*23860*/  IADD3 R13, R4, 0x60, RZ ;  /* 0x00000060040d7810 */ /* 0x000fe40007ffe0ff */
[----:B------:R-:W-:Y:S02]  /*23870*/  @!P1 LOP3.LUT R6, R6, 0xfffffffc, RZ, 0xc0, !PT ;  /* 0xfffffffc06069812 */ /* 0x000fe400078ec0ff */
[----:B------:R-:W-:Y:S01]  /*23880*/  ISETP.GE.AND P0, PT, R13, R0, PT ;  /* 0x000000000d00720c */ /* 0x000fe20003f06270 */
[----:B------:R-:W-:Y:S01]  /*23890*/  CS2R R76, SRZ ;  /* 0x00000000004c7805 */ /* 0x000fe2000001ff00 */
[----:B------:R-:W-:Y:S01]  /*238a0*/  CS2R R82, SRZ ;  /* 0x0000000000527805 */ /* 0x000fe2000001ff00 */
[----:B-1----:R-:W-:-:S05]  /*238b0*/  @!P1 IMAD.WIDE R10, R6, 0x2, R8 ;  /* 0x00000002060a9825 */ /* 0x002fca00078e0208 */
[----:B------:R1:W5:Y:S01]  /*238c0*/  @!P1 LD.E.64 R78, [R10.64] ;  /* 0x000000040a4e9980 */ /* 0x000362000c101b00 */
[----:B------:R-:W-:-:S04]  /*238d0*/  CS2R R80, SRZ ;  /* 0x0000000000507805 */ /* 0x000fc8000001ff00 */
[----:B-1----:R-:W-:-:S04]  /*238e0*/  @!P0 SHF.R.S32.HI R10, RZ, 0x1f, R13 ;  /* 0x0000001fff0a8819 */ /* 0x002fc8000001140d */
[----:B------:R-:W-:Y:S01]  /*238f0*/  @!P0 LEA.HI R13, R10, R13, RZ, 0x2 ;  /* 0x0000000d0a0d8211 */ /* 0x000fe200078f10ff */
[----:B------:R-:W-:-:S03]  /*23900*/  @!P1 IMAD.WIDE R10, R6, 0x2, R2 ;  /* 0x00000002060a9825 */ /* 0x000fc600078e0202 */
[----:B------:R-:W-:Y:S02]  /*23910*/  @!P0 LOP3.LUT R6, R13, 0xfffffffc, RZ, 0xc0, !PT ;  /* 0xfffffffc0d068812 */ /* 0x000fe400078ec0ff */
[----:B------:R1:W5:Y:S03]  /*23920*/  @!P1 LD.E.64 R76, [R10.64] ;  /* 0x000000040a4c9980 */ /* 0x000366000c101b00 */
[----:B------:R-:W-:-:S04]  /*23930*/  @!P0 IMAD.WIDE R8, R6, 0x2, R8 ;  /* 0x0000000206088825 */ /* 0x000fc800078e0208 */
[----:B------:R-:W-:Y:S01]  /*23940*/  @!P0 IMAD.WIDE R2, R6, 0x2, R2 ;  /* 0x0000000206028825 */ /* 0x000fe200078e0202 */
[----:B------:R1:W5:Y:S04]  /*23950*/  @!P0 LD.E.64 R82, [R8.64] ;  /* 0x0000000408528980 */ /* 0x000368000c101b00 */
[----:B------:R1:W5:Y:S02]  /*23960*/  @!P0 LD.E.64 R80, [R2.64] ;  /* 0x0000000402508980 */ /* 0x000364000c101b00 */
.L_x_2599:
[----:B------:R-:W-:Y:S05]  /*23970*/  BSYNC B0 ;  /* 0x0000000000007941 */ /* 0x000fea0003800000 */
.L_x_2598:
[----:B-1----:R-:W-:Y:S01]  /*23980*/  IADD3 R8, R93, -c[0x0][0x20], RZ ;  /* 0x800008005d087a10 */ /* 0x002fe20007ffe0ff */
[----:B------:R-:W-:-:S04]  /*23990*/  DEPBAR.LE SB0, 0x1 ;  /* 0x000080400000791a */ /* 0x000fc80000000000 */
[----:B--2---:R1:W2:Y:S04]  /*239a0*/  LDL.64 R2, [R8+0x20] ;  /* 0x0000200008027983 */ /* 0x0042a80000100a00 */
[----:B-1----:R-:W3:Y:S01]  /*239b0*/  LDL.64 R8, [R8+0x28] ;  /* 0x0000280008087983 */ /* 0x002ee20000100a00 */
[----:B------:R-:W-:Y:S03]  /*239c0*/  WARPSYNC 0xffffffff ;  /* 0xffffffff00007948 */ /* 0x000fe60003800000 */
[----:B------:R-:W-:Y:S01]  /*239d0*/  BAR.SYNC.DEFER_BLOCKING 0x0 ;  /* 0x0000000000007b1d */ /* 0x000fe20000010000 */
[----:B------:R-:W-:-:S05]  /*239e0*/  SHF.R.S32.HI R6, RZ, 0x1f, R22 ;  /* 0x0000001fff067819 */ /* 0x000fca0000011416 */
[----:B--2---:R1:W2:Y:S04]  /*239f0*/  LD.E R13, [R2.64] ;  /* 0x00000004020d7980 */ /* 0x0042a8000c101900 */
[----:B---3--:R3:W4:Y:S01]  /*23a00*/  LD.E.64 R10, [R8.64] ;  /* 0x00000004080a7980 */ /* 0x008722000c101b00 */
[----:B------:R-:W-:Y:S01]  /*23a10*/  BSSY B1, `(.L_x_2600) ;  /* 0x00000eb000017945 */ /* 0x000fe20003800000 */
[CC--:B-1----:R-:W-:Y:S02]  /*23a20*/  LEA.HI R2, R6.reuse, R22.reuse, RZ, 0x3 ;  /* 0x0000001606027211 */ /* 0x0c2fe400078f18ff */
[----:B------:R-:W-:Y:S02]  /*23a30*/  LEA.HI R6, R6, R22, RZ, 0x6 ;  /* 0x0000001606067211 */ /* 0x000fe400078f30ff */
[----:B------:R-:W-:-:S05]  /*23a40*/  LOP3.LUT R2, R2, 0xfffffff8, RZ, 0xc0, !PT ;  /* 0xfffffff802027812 */ /* 0x000fca00078ec0ff */
[----:B------:R-:W-:Y:S02]  /*23a50*/  IMAD.IADD R3, R22, 0x1, -R2 ;  /* 0x0000000116037824 */ /* 0x000fe400078e0a02 */
[----:B------:R-:W-:Y:S02]  /*23a60*/  IMAD.SHL.U32 R2, R92, 0x40, RZ ;  /* 0x000000405c027824 */ /* 0x000fe400078e00ff */
[----:B------:R-:W-:-:S03]  /*23a70*/  IMAD.SHL.U32 R3, R3, 0x8, RZ ;  /* 0x0000000803037824 */ /* 0x000fc600078e00ff */
[----:B------:R-:W-:-:S04]  /*23a80*/  LOP3.LUT R2, R2, 0x1c0, RZ, 0xc0, !PT ;  /* 0x000001c002027812 */ /* 0x000fc800078ec0ff */
[----:B------:R-:W-:Y:S02]  /*23a90*/  LOP3.LUT R3, R2, 0x38, R3, 0xf8, !PT ;  /* 0x0000003802037812 */ /* 0x000fe400078ef803 */
[----:B---3--:R-:W-:Y:S01]  /*23aa0*/  SHF.R.U32.HI R8, RZ, 0x3, R2 ;  /* 0x00000003ff087819 */ /* 0x008fe20000011602 */
[----:B------:R-:W-:-:S03]  /*23ab0*/  IMAD.SHL.U32 R2, R6, 0x8, RZ ;  /* 0x0000000806027824 */ /* 0x000fc600078e00ff */
[----:B------:R-:W-:Y:S01]  /*23ac0*/  LOP3.LUT R8, R3, R8, RZ, 0x3c, !PT ;  /* 0x0000000803087212 */ /* 0x000fe200078e3cff */
[----:B-----5:R-:W-:-:S03]  /*23ad0*/  IMAD.MOV.U32 R3, RZ, RZ, R82 ;  /* 0x000000ffff037224 */ /* 0x020fc600078e0052 */
[----:B------:R-:W-:Y:S01]  /*23ae0*/  LOP3.LUT R8, R8, 0xfffffe00, R2, 0xf8, !PT ;  /* 0xfffffe0008087812 */ /* 0x000fe200078ef802 */
[----:B------:R-:W-:Y:S01]  /*23af0*/  IMAD.MOV.U32 R2, RZ, RZ, R83 ;  /* 0x000000ffff027224 */ /* 0x000fe200078e0053 */
[----:B------:R-:W-:Y:S01]  /*23b00*/  PRMT R117, R117, 0x5410, R3 ;  /* 0x0000541075757816 */ /* 0x000fe20000000003 */
[----:B------:R-:W-:-:S03]  /*23b10*/  IMAD.MOV.U32 R3, RZ, RZ, R78 ;  /* 0x000000ffff037224 */ /* 0x000fc600078e004e */
[----:B------:R-:W-:Y:S01]  /*23b20*/  PRMT R118, R118, 0x5410, R2 ;  /* 0x0000541076767816 */ /* 0x000fe20000000002 */
        /* <DEDUP_REMOVED lines=13> */
[----:B------:R-:W-:-:S04]  /*23c00*/  PRMT R117, R3, 0x7610, R117 ;  /* 0x0000761003757816 */ /* 0x000fc80000000075 */
[----:B------:R-:W-:Y:S01]  /*23c10*/  PRMT R118, R2, 0x7610, R118 ;  /* 0x0000761002767816 */ /* 0x000fe20000000076 */
[----:B------:R-:W-:-:S05]  /*23c20*/  IMAD.MOV.U32 R2, RZ, RZ, R76 ;  /* 0x000000ffff027224 */ /* 0x000fca00078e004c */
        /* <DEDUP_REMOVED lines=11> */
[----:B--2---:R-:W-:-:S05]  /*23ce0*/  IMAD R13, R13, -0x80, R23 ;  /* 0xffffff800d0d7824 */ /* 0x004fca00078e0217 */
[----:B------:R-:W-:-:S04]  /*23cf0*/  IMNMX R84, R13, 0x80, PT ;  /* 0x000000800d547817 */ /* 0x000fc80003800200 */
[----:B------:R-:W-:Y:S01]  /*23d00*/  ISETP.GE.AND P0, PT, R92, R84, PT ;  /* 0x000000545c00720c */ /* 0x000fe20003f06270 */
[----:B----4-:R-:W-:-:S12]  /*23d10*/  IMAD.WIDE.U32 R8, R8, 0x2, R10 ;  /* 0x0000000208087825 */ /* 0x010fd800078e000a */
[----:B------:R-:W-:Y:S05]  /*23d20*/  @P0 BRA `(.L_x_2601) ;  /* 0x00000b9000000947 */ /* 0x000fea0003800000 */
[----:B------:R-:W-:Y:S01]  /*23d30*/  ISETP.GE.AND P0, PT, R4, R0, PT ;  /* 0x000000000400720c */ /* 0x000fe20003f06270 */
[----:B------:R-:W-:-:S12]  /*23d40*/  BSSY B0, `(.L_x_2602) ;  /* 0x000002c000007945 */ /* 0x000fd80003800000 */
[----:B------:R-:W-:Y:S05]  /*23d50*/  @P0 BRA `(.L_x_2603) ;  /* 0x000002a000000947 */ /* 0x000fea0003800000 */
[--C-:B------:R-:W-:Y:S02]  /*23d60*/  SHF.R.U64 R11, R18, 0x10, R19.reuse ;  /* 0x00000010120b7819 */ /* 0x100fe40000001213 */
[----:B------:R-:W-:Y:S02]  /*23d70*/  SHF.R.U32.HI R2, RZ, 0x10, R19 ;  /* 0x00000010ff027819 */ /* 0x000fe40000011613 */
[----:B------:R-:W2:Y:S01]  /*23d80*/  LD.E.128 R16, [R8.64] ;  /* 0x0000000408107980 */ /* 0x000ea2000c101d00 */
[--C-:B------:R-:W-:Y:S02]  /*23d90*/  SHF.R.U32.HI R6, RZ, 0x10, R21.reuse ;  /* 0x00000010ff067819 */ /* 0x100fe40000011615 */
[----:B------:R-:W-:Y:S01]  /*23da0*/  HADD2.F32 R10, -RZ, R2.H0_H0 ;  /* 0x20000002ff0a7230 */ /* 0x000fe20000004100 */
[----:B------:R-:W-:Y:S01]  /*23db0*/  SHF.R.U64 R13, R20, 0x10, R21 ;  /* 0x00000010140d7819 */ /* 0x000fe20000001215 */
[----:B------:R-:W-:-:S04]  /*23dc0*/  HADD2.F32 R11, -RZ, R11.H0_H0 ;  /* 0x2000000bff0b7230 */ /* 0x000fc80000004100 */
[----:B------:R-:W-:Y:S02]  /*23dd0*/  HADD2.F32 R13, -RZ, R13.H0_H0 ;  /* 0x2000000dff0d7230 */ /* 0x000fe40000004100 */
[--C-:B--2---:R-:W-:Y:S02]  /*23de0*/  HADD2.F32 R2, -RZ, R19.reuse.H1_H1 ;  /* 0x30000013ff027230 */ /* 0x104fe40000004100 */
[----:B------:R-:W-:Y:S02]  /*23df0*/  HADD2.F32 R3, -RZ, R19.H0_H0 ;  /* 0x20000013ff037230 */ /* 0x000fe40000004100 */
[----:B------:R-:W-:Y:S01]  /*23e00*/  HADD2.F32 R19, -RZ, R6.H0_H0 ;  /* 0x20000006ff137230 */ /* 0x000fe20000004100 */
[----:B------:R-:W-:-:S04]  /*23e10*/  FMUL.FTZ R6, R2, R10 ;  /* 0x0000000a02067220 */ /* 0x000fc80000410000 */
[-C--:B------:R-:W-:Y:S02]  /*23e20*/  FFMA.FTZ R6, R3, R19.reuse, -R6 ;  /* 0x0000001303067223 */ /* 0x080fe40000010806 */
[----:B------:R-:W-:-:S04]  /*23e30*/  FMUL.FTZ R19, R2, R19 ;  /* 0x0000001302137220 */ /* 0x000fc80000410000 */
[----:B------:R-:W-:Y:S01]  /*23e40*/  FFMA.FTZ R19, R3, R10, R19 ;  /* 0x0000000a03137223 */ /* 0x000fe20000010013 */
[----:B------:R-:W-:-:S04]  /*23e50*/  HADD2.F32 R2, -RZ, R85.H0_H0 ;  /* 0x20000055ff027230 */ /* 0x000fc80000004100 */
[----:B------:R-:W-:Y:S01]  /*23e60*/  F2FP.PACK_AB R19, R19, R6 ;  /* 0x000000061313723e */ /* 0x000fe200000000ff */
[----:B------:R-:W-:Y:S02]  /*23e70*/  HADD2.F32 R6, -RZ, R16.H1_H1 ;  /* 0x30000010ff067230 */ /* 0x000fe40000004100 */
[----:B------:R-:W-:Y:S02]  /*23e80*/  HADD2.F32 R3, -RZ, R86.H0_H0 ;  /* 0x20000056ff037230 */ /* 0x000fe40000004100 */
[----:B------:R-:W-:Y:S01]  /*23e90*/  HADD2.F32 R10, -RZ, R16.H0_H0 ;  /* 0x20000010ff0a7230 */ /* 0x000fe20000004100 */
[----:B------:R-:W-:-:S04]  /*23ea0*/  FMUL.FTZ R14, R6, R2 ;  /* 0x00000002060e7220 */ /* 0x000fc80000410000 */
[-C--:B------:R-:W-:Y:S02]  /*23eb0*/  FFMA.FTZ R15, R10, R3.reuse, -R14 ;  /* 0x000000030a0f7223 */ /* 0x080fe4000001080e */
[----:B------:R-:W-:Y:S01]  /*23ec0*/  FMUL.FTZ R3, R6, R3 ;  /* 0x0000000306037220 */ /* 0x000fe20000410000 */
[----:B------:R-:W-:-:S03]  /*23ed0*/  HADD2.F32 R6, -RZ, R18.H1_H1 ;  /* 0x30000012ff067230 */ /* 0x000fc60000004100 */
[----:B------:R-:W-:Y:S01]  /*23ee0*/  FFMA.FTZ R16, R10, R2, R3 ;  /* 0x000000020a107223 */ /* 0x000fe20000010003 */
[----:B------:R-:W-:Y:S02]  /*23ef0*/  HADD2.F32 R3, -RZ, R86.H1_H1 ;  /* 0x30000056ff037230 */ /* 0x000fe40000004100 */
[----:B------:R-:W-:Y:S02]  /*23f00*/  HADD2.F32 R2, -RZ, R85.H1_H1 ;  /* 0x30000055ff027230 */ /* 0x000fe40000004100 */
[----:B------:R-:W-:Y:S01]  /*23f10*/  HADD2.F32 R10, -RZ, R18.H0_H0 ;  /* 0x20000012ff0a7230 */ /* 0x000fe20000004100 */
[CC--:B------:R-:W-:Y:S02]  /*23f20*/  FMUL.FTZ R18, R6.reuse, R3.reuse ;  /* 0x0000000306127220 */ /* 0x0c0fe40000410000 */
[-C--:B------:R-:W-:Y:S02]  /*23f30*/  FMUL.FTZ R14, R6, R2.reuse ;  /* 0x00000002060e7220 */ /* 0x080fe40000410000 */
[C---:B------:R-:W-:Y:S01]  /*23f40*/  FFMA.FTZ R18, R10.reuse, R2, R18 ;  /* 0x000000020a127223 */ /* 0x040fe20000010012 */
[--C-:B------:R-:W-:Y:S01]  /*23f50*/  HADD2.F32 R2, -RZ, R17.reuse.H1_H1 ;  /* 0x30000011ff027230 */ /* 0x100fe20000004100 */
[----:B------:R-:W-:Y:S01]  /*23f60*/  FFMA.FTZ R14, R10, R3, -R14 ;  /* 0x000000030a0e7223 */ /* 0x000fe2000001080e */
[----:B------:R-:W-:-:S03]  /*23f70*/  HADD2.F32 R3, -RZ, R17.H0_H0 ;  /* 0x20000011ff037230 */ /* 0x000fc60000004100 */
[C---:B------:R-:W-:Y:S02]  /*23f80*/  FMUL.FTZ R6, R2.reuse, R11 ;  /* 0x0000000b02067220 */ /* 0x040fe40000410000 */
[-C--:B------:R-:W-:Y:S02]  /*23f90*/  FMUL.FTZ R17, R2, R13.reuse ;  /* 0x0000000d02117220 */ /* 0x080fe40000410000 */
[C---:B------:R-:W-:Y:S02]  /*23fa0*/  FFMA.FTZ R6, R3.reuse, R13, -R6 ;  /* 0x0000000d03067223 */ /* 0x040fe40000010806 */
[----:B------:R-:W-:Y:S01]  /*23fb0*/  FFMA.FTZ R17, R3, R11, R17 ;  /* 0x0000000b03117223 */ /* 0x000fe20000010011 */
[----:B------:R-:W-:Y:S02]  /*23fc0*/  F2FP.PACK_AB R18, R18, R14 ;  /* 0x0000000e1212723e */ /* 0x000fe400000000ff */
[----:B------:R-:W-:Y:S02]  /*23fd0*/  F2FP.PACK_AB R16, R16, R15 ;  /* 0x0000000f1010723e */ /* 0x000fe400000000ff */
[----:B------:R-:W-:-:S05]  /*23fe0*/  F2FP.PACK_AB R17, R17, R6 ;  /* 0x000000061111723e */ /* 0x000fca00000000ff */
[----:B------:R1:W-:Y:S02]  /*23ff0*/  ST.E.128 [R8.64], R16 ;  /* 0x0000001008007985 */ /* 0x0003e4000c101d04 */
.L_x_2603:
[----:B------:R-:W-:Y:S05]  /*24000*/  BSYNC B0 ;  /* 0x0000000000007941 */ /* 0x000fea0003800000 */
.L_x_2602:
[----:B------:R-:W-:Y:S01]  /*24010*/  IADD3 R2, R4, 0x20, RZ ;  /* 0x0000002004027810 */ /* 0x000fe20007ffe0ff */
[----:B------:R-:W-:Y:S03]  /*24020*/  BSSY B0, `(.L_x_2604) ;  /* 0x000002d000007945 */ /* 0x000fe60003800000 */
[----:B------:R-:W-:-:S13]  /*24030*/  ISETP.GE.AND P0, PT, R2, R0, PT ;  /* 0x000000000200720c */ /* 0x000fda0003f06270 */
[----:B------:R-:W-:Y:S05]  /*24040*/  @P0 BRA `(.L_x_2605) ;  /* 0x000002a000000947 */ /* 0x000fea0003800000 */
[----:B-1----:R-:W2:Y:S01]  /*24050*/  LD.E.128 R16, [R8.64+0x4000] ;  /* 0x0040000408107980 */ /* 0x002ea2000c101d00 */
[----:B------:R-:W-:Y:S02]  /*24060*/  SHF.R.U32.HI R2, RZ, 0x10, R27 ;  /* 0x00000010ff027819 */ /* 0x000fe4000001161b */
[--C-:B------:R-:W-:Y:S02]  /*24070*/  SHF.R.U32.HI R6, RZ, 0x10, R25.reuse ;  /* 0x00000010ff067819 */ /* 0x100fe40000011619 */
[----:B------:R-:W-:Y:S01]  /*24080*/  SHF.R.U64 R13, R24, 0x10, R25 ;  /* 0x00000010180d7819 */ /* 0x000fe20000001219 */
[----:B------:R-:W-:Y:S01]  /*24090*/  HADD2.F32 R10, -RZ, R2.H0_H0 ;  /* 0x20000002ff0a7230 */ /* 0x000fe20000004100 */
[----:B------:R-:W-:-:S03]  /*240a0*/  SHF.R.U64 R11, R26, 0x10, R27 ;  /* 0x000000101a0b7819 */ /* 0x000fc6000000121b */
[----:B------:R-:W-:Y:S02]  /*240b0*/  HADD2.F32 R13, -RZ, R13.H0_H0 ;  /* 0x2000000dff0d7230 */ /* 0x000fe40000004100 */
        /* <DEDUP_REMOVED lines=34> */
[----:B------:R1:W-:Y:S02]  /*242e0*/  ST.E.128 [R8.64+0x4000], R16 ;  /* 0x0040001008007985 */ /* 0x0003e4000c101d04 */
.L_x_2605:
[----:B------:R-:W-:Y:S05]  /*242f0*/  BSYNC B0 ;  /* 0x0000000000007941 */ /* 0x000fea0003800000 */
.L_x_2604:
[----:B------:R-:W-:Y:S01]  /*24300*/  IADD3 R2, R4, 0x40, RZ ;  /* 0x0000004004027810 */ /* 0x000fe20007ffe0ff */
[----:B------:R-:W-:Y:S03]  /*24310*/  BSSY B0, `(.L_x_2606) ;  /* 0x000002d000007945 */ /* 0x000fe60003800000 */
[----:B------:R-:W-:-:S13]  /*24320*/  ISETP.GE.AND P0, PT, R2, R0, PT ;  /* 0x000000000200720c */ /* 0x000fda0003f06270 */
[----:B------:R-:W-:Y:S05]  /*24330*/  @P0 BRA `(.L_x_2607) ;  /* 0x000002a000000947 */ /* 0x000fea0003800000 */
[----:B-1----:R-:W2:Y:S01]  /*24340*/  LD.E.128 R16, [R8.64+0x8000] ;  /* 0x0080000408107980 */ /* 0x002ea2000c101d00 */
[----:B------:R-:W-:Y:S02]  /*24350*/  SHF.R.U32.HI R2, RZ, 0x10, R33 ;  /* 0x00000010ff027819 */ /* 0x000fe40000011621 */
[----:B------:R-:W-:Y:S02]  /*24360*/  SHF.R.U32.HI R3, RZ, 0x10, R31 ;  /* 0x00000010ff037819 */ /* 0x000fe4000001161f */
[----:B------:R-:W-:Y:S01]  /*24370*/  SHF.R.U64 R13, R32, 0x10, R33 ;  /* 0x00000010200d7819 */ /* 0x000fe20000001221 */
[----:B------:R-:W-:Y:S02]  /*24380*/  HADD2.F32 R2, -RZ, R2.H0_H0 ;  /* 0x20000002ff027230 */ /* 0x000fe40000004100 */
[----:B------:R-:W-:Y:S02]  /*24390*/  HADD2.F32 R3, -RZ, R3.H0_H0 ;  /* 0x20000003ff037230 */ /* 0x000fe40000004100 */
[----:B------:R-:W-:-:S02]  /*243a0*/  HADD2.F32 R13, -RZ, R13.H0_H0 ;  /* 0x2000000dff0d7230 */ /* 0x000fc40000004100 */
[--C-:B--2---:R-:W-:Y:S02]  /*243b0*/  HADD2.F32 R6, -RZ, R19.reuse.H1_H1 ;  /* 0x30000013ff067230 */ /* 0x104fe40000004100 */
[----:B------:R-:W-:-:S03]  /*243c0*/  HADD2.F32 R10, -RZ, R19.H0_H0 ;  /* 0x20000013ff0a7230 */ /* 0x000fc60000004100 */
[CC--:B------:R-:W-:Y:S02]  /*243d0*/  FMUL.FTZ R11, R6.reuse, R2.reuse ;  /* 0x00000002060b7220 */ /* 0x0c0fe40000410000 */
[-C--:B------:R-:W-:Y:S02]  /*243e0*/  FMUL.FTZ R6, R6, R3.reuse ;  /* 0x0000000306067220 */ /* 0x080fe40000410000 */
[C---:B------:R-:W-:Y:S01]  /*243f0*/  FFMA.FTZ R14, R10.reuse, R3, -R11 ;  /* 0x000000030a0e7223 */ /* 0x040fe2000001080b */
[--C-:B------:R-:W-:Y:S01]  /*24400*/  HADD2.F32 R3, -RZ, R89.reuse.H1_H1 ;  /* 0x30000059ff037230 */ /* 0x100fe20000004100 */
[----:B------:R-:W-:Y:S01]  /*24410*/  FFMA.FTZ R19, R10, R2, R6 ;  /* 0x000000020a137223 */ /* 0x000fe20000010006 */
[----:B------:R-:W-:Y:S02]  /*24420*/  HADD2.F32 R2, -RZ, R89.H0_H0 ;  /* 0x20000059ff027230 */ /* 0x000fe40000004100 */
[--C-:B------:R-:W-:Y:S02]  /*24430*/  HADD2.F32 R6, -RZ, R16.reuse.H1_H1 ;  /* 0x30000010ff067230 */ /* 0x100fe40000004100 */
[----:B------:R-:W-:Y:S01]  /*24440*/  HADD2.F32 R10, -RZ, R16.H0_H0 ;  /* 0x20000010ff0a7230 */ /* 0x000fe20000004100 */
[----:B------:R-:W-:-:S02]  /*24450*/  F2FP.PACK_AB R19, R19, R14 ;  /* 0x0000000e1313723e */ /* 0x000fc400000000ff */
[CC--:B------:R-:W-:Y:S02]  /*24460*/  FMUL.FTZ R11, R6.reuse, R2.reuse ;  /* 0x00000002060b7220 */ /* 0x0c0fe40000410000 */
[-C--:B------:R-:W-:Y:S02]  /*24470*/  FMUL.FTZ R6, R6, R3.reuse ;  /* 0x0000000306067220 */ /* 0x080fe40000410000 */
[C---:B------:R-:W-:Y:S01]  /*24480*/  FFMA.FTZ R20, R10.reuse, R3, -R11 ;  /* 0x000000030a147223 */ /* 0x040fe2000001080b */
[----:B------:R-:W-:Y:S01]  /*24490*/  HADD2.F32 R3, -RZ, R90.H1_H1 ;  /* 0x3000005aff037230 */ /* 0x000fe20000004100 */
[----:B------:R-:W-:Y:S01]  /*244a0*/  FFMA.FTZ R16, R10, R2, R6 ;  /* 0x000000020a107223 */ /* 0x000fe20000010006 */
[----:B------:R-:W-:Y:S01]  /*244b0*/  HADD2.F32 R6, -RZ, R18.H1_H1 ;  /* 0x30000012ff067230 */ /* 0x000fe20000004100 */
[----:B------:R-:W-:Y:S01]  /*244c0*/  SHF.R.U64 R11, R30, 0x10, R31 ;  /* 0x000000101e0b7819 */ /* 0x000fe2000000121f */
[----:B------:R-:W-:Y:S02]  /*244d0*/  HADD2.F32 R2, -RZ, R90.H0_H0 ;  /* 0x2000005aff027230 */ /* 0x000fe40000004100 */
[----:B------:R-:W-:Y:S01]  /*244e0*/  HADD2.F32 R10, -RZ, R18.H0_H0 ;  /* 0x20000012ff0a7230 */ /* 0x000fe20000004100 */
[CC--:B------:R-:W-:Y:S01]  /*244f0*/  FMUL.FTZ R18, R6.reuse, R3.reuse ;  /* 0x0000000306127220 */ /* 0x0c0fe20000410000 */
[----:B------:R-:W-:Y:S01]  /*24500*/  HADD2.F32 R11, -RZ, R11.H0_H0 ;  /* 0x2000000bff0b7230 */ /* 0x000fe20000004100 */
[----:B------:R-:W-:Y:S01]  /*24510*/  FMUL.FTZ R15, R6, R2 ;  /* 0x00000002060f7220 */ /* 0x000fe20000410000 */
[----:B------:R-:W-:Y:S01]  /*24520*/  F2FP.PACK_AB R16, R16, R20 ;  /* 0x000000141010723e */ /* 0x000fe200000000ff */
[C---:B------:R-:W-:Y:S01]  /*24530*/  FFMA.FTZ R18, R10.reuse, R2, R18 ;  /* 0x000000020a127223 */ /* 0x040fe20000010012 */
[--C-:B------:R-:W-:Y:S01]  /*24540*/  HADD2.F32 R2, -RZ, R17.reuse.H1_H1 ;  /* 0x30000011ff027230 */ /* 0x100fe20000004100 */
[----:B------:R-:W-:Y:S01]  /*24550*/  FFMA.FTZ R15, R10, R3, -R15 ;  /* 0x000000030a0f7223 */ /* 0x000fe2000001080f */
[----:B------:R-:W-:-:S03]  /*24560*/  HADD2.F32 R3, -RZ, R17.H0_H0 ;  /* 0x20000011ff037230 */ /* 0x000fc60000004100 */
[----:B------:R-:W-:Y:S01]  /*24570*/  FMUL.FTZ R6, R2, R13 ;  /* 0x0000000d02067220 */ /* 0x000fe20000410000 */
[----:B------:R-:W-:Y:S01]  /*24580*/  F2FP.PACK_AB R18, R18, R15 ;  /* 0x0000000f1212723e */ /* 0x000fe200000000ff */
[-C--:B------:R-:W-:Y:S02]  /*24590*/  FMUL.FTZ R17, R2, R11.reuse ;  /* 0x0000000b02117220 */ /* 0x080fe40000410000 */
[C---:B------:R-:W-:Y:S02]  /*245a0*/  FFMA.FTZ R2, R3.reuse, R11, -R6 ;  /* 0x0000000b03027223 */ /* 0x040fe40000010806 */
[----:B------:R-:W-:-:S05]  /*245b0*/  FFMA.FTZ R17, R3, R13, R17 ;  /* 0x0000000d03117223 */ /* 0x000fca0000010011 */
[----:B------:R-:W-:-:S05]  /*245c0*/  F2FP.PACK_AB R17, R17, R2 ;  /* 0x000000021111723e */ /* 0x000fca00000000ff */
[----:B------:R1:W-:Y:S02]  /*245d0*/  ST.E.128 [R8.64+0x8000], R16 ;  /* 0x0080001008007985 */ /* 0x0003e4000c101d04 */
.L_x_2607:
[----:B------:R-:W-:Y:S05]  /*245e0*/  BSYNC B0 ;  /* 0x0000000000007941 */ /* 0x000fea0003800000 */
.L_x_2606:
[----:B------:R-:W-:-:S04]  /*245f0*/  IADD3 R2, R4, 0x60, RZ ;  /* 0x0000006004027810 */ /* 0x000fc80007ffe0ff */
        /* <DEDUP_REMOVED lines=14> */
[----:B------:R-:W-:Y:S01]  /*246e0*/  HADD2.F32 R3, -RZ, R95.H1_H1 ;  /* 0x3000005fff037230 */ /* 0x000fe20000004100 */
[----:B------:R-:W-:Y:S01]  /*246f0*/  FFMA.FTZ R19, R10, R2, R6 ;  /* 0x000000020a137223 */ /* 0x000fe20000010006 */
[----:B------:R-:W-:Y:S02]  /*24700*/  HADD2.F32 R2, -RZ, R94.H1_H1 ;  /* 0x3000005eff027230 */ /* 0x000fe40000004100 */
        /* <DEDUP_REMOVED lines=27> */
.L_x_2601:
[----:B------:R-:W-:Y:S05]  /*248c0*/  BSYNC B1 ;  /* 0x0000000000017941 */ /* 0x000fea0003800000 */
.L_x_2600:
[----:B------:R-:W-:Y:S01]  /*248d0*/  IADD3 R2, R92, 0x20, RZ ;  /* 0x000000205c027810 */ /* 0x000fe20007ffe0ff */
[----:B------:R-:W-:Y:S03]  /*248e0*/  BSSY B1, `(.L_x_2608) ;  /* 0x00000bc000017945 */ /* 0x000fe60003800000 */
[----:B------:R-:W-:-:S13]  /*248f0*/  ISETP.GE.AND P0, PT, R2, R84, PT ;  /* 0x000000540200720c */ /* 0x000fda0003f06270 */
[----:B------:R-:W-:Y:S05]  /*24900*/  @P0 BRA `(.L_x_2609) ;  /* 0x00000b9000000947 */ /* 0x000fea0003800000 */
[----:B------:R-:W-:Y:S01]  /*24910*/  ISETP.GE.AND P0, PT, R4, R0, PT ;  /* 0x000000000400720c */ /* 0x000fe20003f06270 */
[----:B------:R-:W-:-:S12]  /*24920*/  BSSY B0, `(.L_x_2610) ;  /* 0x000002c000007945 */ /* 0x000fd80003800000 */
[----:B------:R-:W-:Y:S05]  /*24930*/  @P0 BRA `(.L_x_2611) ;  /* 0x000002a000000947 */ /* 0x000fea0003800000 */
[----:B-1----:R-:W2:Y:S01]  /*24940*/  LD.E.128 R16, [R8.64+0x1000] ;  /* 0x0010000408107980 */ /* 0x002ea2000c101d00 */
[----:B------:R-:W-:Y:S02]  /*24950*/  SHF.R.U32.HI R2, RZ, 0x10, R41 ;  /* 0x00000010ff027819 */ /* 0x000fe40000011629 */
[--C-:B------:R-:W-:Y:S02]  /*24960*/  SHF.R.U32.HI R3, RZ, 0x10, R43.reuse ;  /* 0x00000010ff037819 */ /* 0x100fe4000001162b */
        /* <DEDUP_REMOVED lines=18> */
[----:B------:R-:W-:Y:S01]  /*24a90*/  HADD2.F32 R3, -RZ, R95.H0_H0 ;  /* 0x2000005fff037230 */ /* 0x000fe20000004100 */
        /* <DEDUP_REMOVED lines=20> */
.L_x_2611:
[----:B------:R-:W-:Y:S05]  /*24be0*/  BSYNC B0 ;  /* 0x0000000000007941 */ /* 0x000fea0003800000 */
.L_x_2610:
[----:B------:R-:W-:Y:S01]  /*24bf0*/  IADD3 R2, R4, 0x20, RZ ;  /* 0x0000002004027810 */ /* 0x000fe20007ffe0ff */
[----:B------:R-:W-:Y:S03]  /*24c00*/  BSSY B0, `(.L_x_2612) ;  /* 0x000002d000007945 */ /* 0x000fe60003800000 */
[----:B------:R-:W-:-:S13]  /*24c10*/  ISETP.GE.AND P0, PT, R2, R0, PT ;  /* 0x000000000200720c */ /* 0x000fda0003f06270 */
[----:B------:R-:W-:Y:S05]  /*24c20*/  @P0 BRA `(.L_x_2613) ;  /* 0x000002a000000947 */ /* 0x000fea0003800000 */
[----:B-1----:R-:W2:Y:S01]  /*24c30*/  LD.E.128 R16, [R8.64+0x5000] ;  /* 0x0050000408107980 */ /* 0x002ea2000c101d00 */
[----:B------:R-:W-:Y:S01]  /*24c40*/  SHF.R.U32.HI R15, RZ, 0x10, R47 ;  /* 0x00000010ff0f7819 */ /* 0x000fe2000001162f */
[----:B------:R-:W-:Y:S01]  /*24c50*/  HADD2.F32 R14, -RZ, R97.H0_H0 ;  /* 0x20000061ff0e7230 */ /* 0x000fe20000004100 */
[--C-:B------:R-:W-:Y:S02]  /*24c60*/  SHF.R.U32.HI R2, RZ, 0x10, R45.reuse ;  /* 0x00000010ff027819 */ /* 0x100fe4000001162d */
[----:B------:R-:W-:Y:S01]  /*24c70*/  SHF.R.U64 R21, R44, 0x10, R45 ;  /* 0x000000102c157819 */ /* 0x000fe2000000122d */
[----:B------:R-:W-:Y:S01]  /*24c80*/  HADD2.F32 R15, -RZ, R15.H0_H0 ;  /* 0x2000000fff0f7230 */ /* 0x000fe20000004100 */
[----:B------:R-:W-:Y:S01]  /*24c90*/  SHF.R.U64 R22, R46, 0x10, R47 ;  /* 0x000000102e167819 */ /* 0x000fe2000000122f */
[----:B------:R-:W-:Y:S02]  /*24ca0*/  HADD2.F32 R2, -RZ, R2.H0_H0 ;  /* 0x20000002ff027230 */ /* 0x000fe40000004100 */
[----:B------:R-:W-:-:S02]  /*24cb0*/  HADD2.F32 R21, -RZ, R21.H0_H0 ;  /* 0x20000015ff157230 */ /* 0x000fc40000004100 */
[----:B------:R-:W-:Y:S02]  /*24cc0*/  HADD2.F32 R22, -RZ, R22.H0_H0 ;  /* 0x20000016ff167230 */ /* 0x000fe40000004100 */
[--C-:B--2---:R-:W-:Y:S02]  /*24cd0*/  HADD2.F32 R3, -RZ, R19.reuse.H1_H1 ;  /* 0x30000013ff037230 */ /* 0x104fe40000004100 */
[----:B------:R-:W-:Y:S02]  /*24ce0*/  HADD2.F32 R19, -RZ, R19.H0_H0 ;  /* 0x20000013ff137230 */ /* 0x000fe40000004100 */
[----:B------:R-:W-:Y:S01]  /*24cf0*/  HADD2.F32 R13, -RZ, R18.H0_H0 ;  /* 0x20000012ff0d7230 */ /* 0x000fe20000004100 */
[CC--:B------:R-:W-:Y:S01]  /*24d00*/  FMUL.FTZ R6, R3.reuse, R15.reuse ;  /* 0x0000000f03067220 */ /* 0x0c0fe20000410000 */
[----:B------:R-:W-:Y:S01]  /*24d10*/  HADD2.F32 R11, -RZ, R17.H0_H0 ;  /* 0x20000011ff0b7230 */ /* 0x000fe20000004100 */
[-C--:B------:R-:W-:Y:S01]  /*24d20*/  FMUL.FTZ R20, R3, R2.reuse ;  /* 0x0000000203147220 */ /* 0x080fe20000410000 */
[--C-:B------:R-:W-:Y:S01]  /*24d30*/  HADD2.F32 R3, -RZ, R16.reuse.H1_H1 ;  /* 0x30000010ff037230 */ /* 0x100fe20000004100 */
[C---:B------:R-:W-:Y:S01]  /*24d40*/  FFMA.FTZ R23, R19.reuse, R2, -R6 ;  /* 0x0000000213177223 */ /* 0x040fe20000010806 */
[----:B------:R-:W-:Y:S01]  /*24d50*/  HADD2.F32 R2, -RZ, R97.H1_H1 ;  /* 0x30000061ff027230 */ /* 0x000fe20000004100 */
[----:B------:R-:W-:Y:S01]  /*24d60*/  FFMA.FTZ R19, R19, R15, R20 ;  /* 0x0000000f13137223 */ /* 0x000fe20000010014 */
[----:B------:R-:W-:-:S02]  /*24d70*/  HADD2.F32 R16, -RZ, R16.H0_H0 ;  /* 0x20000010ff107230 */ /* 0x000fc40000004100 */
[----:B------:R-:W-:Y:S01]  /*24d80*/  HADD2.F32 R6, -RZ, R18.H1_H1 ;  /* 0x30000012ff067230 */ /* 0x000fe20000004100 */
[C---:B------:R-:W-:Y:S01]  /*24d90*/  FMUL.FTZ R18, R3.reuse, R14 ;  /* 0x0000000e03127220 */ /* 0x040fe20000410000 */
[----:B------:R-:W-:Y:S01]  /*24da0*/  HADD2.F32 R10, -RZ, R17.H1_H1 ;  /* 0x30000011ff0a7230 */ /* 0x000fe20000004100 */
[-C--:B------:R-:W-:Y:S01]  /*24db0*/  FMUL.FTZ R17, R3, R2.reuse ;  /* 0x0000000203117220 */ /* 0x080fe20000410000 */
[--C-:B------:R-:W-:Y:S01]  /*24dc0*/  HADD2.F32 R3, -RZ, R98.reuse.H1_H1 ;  /* 0x30000062ff037230 */ /* 0x100fe20000004100 */
[C---:B------:R-:W-:Y:S01]  /*24dd0*/  FFMA.FTZ R15, R16.reuse, R2, -R18 ;  /* 0x00000002100f7223 */ /* 0x040fe20000010812 */
[----:B------:R-:W-:Y:S01]  /*24de0*/  HADD2.F32 R2, -RZ, R98.H0_H0 ;  /* 0x20000062ff027230 */ /* 0x000fe20000004100 */
[----:B------:R-:W-:Y:S01]  /*24df0*/  FFMA.FTZ R16, R16, R14, R17 ;  /* 0x0000000e10107223 */ /* 0x000fe20000010011 */
[----:B------:R-:W-:Y:S01]  /*24e00*/  F2FP.PACK_AB R19, R19, R23 ;  /* 0x000000171313723e */ /* 0x000fe200000000ff */
[C---:B------:R-:W-:Y:S02]  /*24e10*/  FMUL.FTZ R18, R6.reuse, R3 ;  /* 0x0000000306127220 */ /* 0x040fe40000410000 */
[----:B------:R-:W-:Y:S01]  /*24e20*/  FMUL.FTZ R14, R6, R2 ;  /* 0x00000002060e7220 */ /* 0x000fe20000410000 */
[----:B------:R-:W-:Y:S01]  /*24e30*/  F2FP.PACK_AB R16, R16, R15 ;  /* 0x0000000f1010723e */ /* 0x000fe200000000ff */
[----:B------:R-:W-:-:S02]  /*24e40*/  FMUL.FTZ R6, R10, R22 ;  /* 0x000000160a067220 */ /* 0x000fc40000410000 */
[----:B------:R-:W-:Y:S02]  /*24e50*/  FMUL.FTZ R17, R10, R21 ;  /* 0x000000150a117220 */ /* 0x000fe40000410000 */
[C---:B------:R-:W-:Y:S02]  /*24e60*/  FFMA.FTZ R18, R13.reuse, R2, R18 ;  /* 0x000000020d127223 */ /* 0x040fe40000010012 */
[----:B------:R-:W-:Y:S02]  /*24e70*/  FFMA.FTZ R3, R13, R3, -R14 ;  /* 0x000000030d037223 */ /* 0x000fe4000001080e */
[C---:B------:R-:W-:Y:S02]  /*24e80*/  FFMA.FTZ R2, R11.reuse, R21, -R6 ;  /* 0x000000150b027223 */ /* 0x040fe40000010806 */
[----:B------:R-:W-:Y:S01]  /*24e90*/  FFMA.FTZ R17, R11, R22, R17 ;  /* 0x000000160b117223 */ /* 0x000fe20000010011 */
[----:B------:R-:W-:-:S04]  /*24ea0*/  F2FP.PACK_AB R18, R18, R3 ;  /* 0x000000031212723e */ /* 0x000fc800000000ff */
[----:B------:R-:W-:-:S05]  /*24eb0*/  F2FP.PACK_AB R17, R17, R2 ;  /* 0x000000021111723e */ /* 0x000fca00000000ff */
[----:B------:R1:W-:Y:S02]  /*24ec0*/  ST.E.128 [R8.64+0x5000], R16 ;  /* 0x0050001008007985 */ /* 0x0003e4000c101d04 */
.L_x_2613:
[----:B------:R-:W-:Y:S05]  /*24ed0*/  BSYNC B0 ;  /* 0x0000000000007941 */ /* 0x000fea0003800000 */
.L_x_2612:
[----:B------:R-:W-:Y:S01]  /*24ee0*/  IADD3 R2, R4, 0x40, RZ ;  /* 0x0000004004027810 */ /* 0x000fe20007ffe0ff */
[----:B------:R-:W-:Y:S03]  /*24ef0*/  BSSY B0, `(.L_x_2614) ;  /* 0x000002d000007945 */ /* 0x000fe60003800000 */
[----:B------:R-:W-:-:S13]  /*24f00*/  ISETP.GE.AND P0, PT, R2, R0, PT ;  /* 0x000000000200720c */ /* 0x000fda0003f06270 */
[----:B------:R-:W-:Y:S05]  /*24f10*/  @P0 BRA `(.L_x_2615) ;  /* 0x000002a000000947 */ /* 0x000fea0003800000 */
[----:B-1----:R-:W2:Y:S01]  /*24f20*/  LD.E.128 R16, [R8.64+0x9000] ;  /* 0x0090000408107980 */ /* 0x002ea2000c101d00 */
[----:B------:R-:W-:Y:S01]  /*24f30*/  SHF.R.U32.HI R6, RZ, 0x10, R49 ;  /* 0x00000010ff067819 */ /* 0x000fe20000011631 */
[--C-:B------:R-:W-:Y:S01]  /*24f40*/  HADD2.F32 R20, -RZ, R99.reuse.H0_H0 ;  /* 0x20000063ff147230 */ /* 0x100fe20000004100 */
[----:B------:R-:W-:Y:S01]  /*24f50*/  SHF.R.U32.HI R10, RZ, 0x10, R51 ;  /* 0x00000010ff0a7819 */ /* 0x000fe20000011633 */
[----:B------:R-:W-:Y:S01]  /*24f60*/  HADD2.F32 R11, -RZ, R99.H1_H1 ;  /* 0x30000063ff0b7230 */ /* 0x000fe20000004100 */
[----:B------:R-:W-:Y:S02]  /*24f70*/  SHF.R.U64 R21, R48, 0x10, R49 ;  /* 0x0000001030157819 */ /* 0x000fe40000001231 */
[----:B------:R-:W-:Y:S01]  /*24f80*/  SHF.R.U64 R22, R50, 0x10, R51 ;  /* 0x0000001032167819 */ /* 0x000fe20000001233 */
[----:B------:R-:W-:Y:S02]  /*24f90*/  HADD2.F32 R24, -RZ, R10.H0_H0 ;  /* 0x2000000aff187230 */ /* 0x000fe40000004100 */
[----:B------:R-:W-:-:S02]  /*24fa0*/  HADD2.F32 R21, -RZ, R21.H0_H0 ;  /* 0x20000015ff157230 */ /* 0x000fc40000004100 */
[----:B------:R-:W-:Y:S02]  /*24fb0*/  HADD2.F32 R22, -RZ, R22.H0_H0 ;  /* 0x20000016ff167230 */ /* 0x000fe40000004100 */
[--C-:B--2---:R-:W-:Y:S02]  /*24fc0*/  HADD2.F32 R15, -RZ, R16.reuse.H0_H0 ;  /* 0x20000010ff0f7230 */ /* 0x104fe40000004100 */
[----:B------:R-:W-:Y:S02]  /*24fd0*/  HADD2.F32 R3, -RZ, R16.H1_H1 ;  /* 0x30000010ff037230 */ /* 0x000fe40000004100 */
[--C-:B------:R-:W-:Y:S02]  /*24fe0*/  HADD2.F32 R2, -RZ, R19.reuse.H1_H1 ;  /* 0x30000013ff027230 */ /* 0x100fe40000004100 */
[----:B------:R-:W-:Y:S02]  /*24ff0*/  HADD2.F32 R16, -RZ, R6.H0_H0 ;  /* 0x20000006ff107230 */ /* 0x000fe40000004100 */
[----:B------:R-:W-:Y:S01]  /*25000*/  HADD2.F32 R13, -RZ, R19.H0_H0 ;  /* 0x20000013ff0d7230 */ /* 0x000fe20000004100 */
[C---:B------:R-:W-:Y:S01]  /*25010*/  FMUL.FTZ R23, R2.reuse, R24 ;  /* 0x0000001802177220 */ /* 0x040fe20000410000 */
[--C-:B------:R-:W-:Y:S01]  /*25020*/  HADD2.F32 R14, -RZ, R18.reuse.H0_H0 ;  /* 0x20000012ff0e7230 */ /* 0x100fe20000004100 */
[----:B------:R-:W-:Y:S01]  /*25030*/  FMUL.FTZ R19, R2, R16 ;  /* 0x0000001002137220 */ /* 0x000fe20000410000 */
[----:B------:R-:W-:Y:S01]  /*25040*/  HADD2.F32 R18, -RZ, R18.H1_H1 ;  /* 0x30000012ff127230 */ /* 0x000fe20000004100 */
[----:B------:R-:W-:Y:S01]  /*25050*/  FMUL.FTZ R2, R3, R20 ;  /* 0x0000001403027220 */ /* 0x000fe20000410000 */
[--C-:B------:R-:W-:Y:S01]  /*25060*/  HADD2.F32 R6, -RZ, R17.reuse.H1_H1 ;  /* 0x30000011ff067230 */ /* 0x100fe20000004100 */
[C---:B------:R-:W-:Y:S01]  /*25070*/  FFMA.FTZ R23, R13.reuse, R16, -R23 ;  /* 0x000000100d177223 */ /* 0x040fe20000010817 */
[----:B------:R-:W-:Y:S01]  /*25080*/  HADD2.F32 R10, -RZ, R17.H0_H0 ;  /* 0x20000011ff0a7230 */ /* 0x000fe20000004100 */
[----:B------:R-:W-:-:S02]  /*25090*/  FFMA.FTZ R19, R13, R24, R19 ;  /* 0x000000180d137223 */ /* 0x000fc40000010013 */
[-C--:B------:R-:W-:Y:S01]  /*250a0*/  FFMA.FTZ R13, R15, R11.reuse, -R2 ;  /* 0x0000000b0f0d7223 */ /* 0x080fe20000010802 */
[--C-:B------:R-:W-:Y:S01]  /*250b0*/  HADD2.F32 R2, -RZ, R100.reuse.H0_H0 ;  /* 0x20000064ff027230 */ /* 0x100fe20000004100 */
[----:B------:R-:W-:Y:S01]  /*250c0*/  FMUL.FTZ R16, R3, R11 ;  /* 0x0000000b03107220 */ /* 0x000fe20000410000 */
[----:B------:R-:W-:Y:S01]  /*250d0*/  HADD2.F32 R3, -RZ, R100.H1_H1 ;  /* 0x30000064ff037230 */ /* 0x000fe20000004100 */
[----:B------:R-:W-:Y:S01]  /*250e0*/  FMUL.FTZ R11, R6, R22 ;  /* 0x00000016060b7220 */ /* 0x000fe20000410000 */
[----:B------:R-:W-:Y:S01]  /*250f0*/  F2FP.PACK_AB R19, R19, R23 ;  /* 0x000000171313723e */ /* 0x000fe200000000ff */
[----:B------:R-:W-:Y:S02]  /*25100*/  FFMA.FTZ R16, R15, R20, R16 ;  /* 0x000000140f107223 */ /* 0x000fe40000010010 */
[C---:B------:R-:W-:Y:S02]  /*25110*/  FMUL.FTZ R15, R18.reuse, R2 ;  /* 0x00000002120f7220 */ /* 0x040fe40000410000 */
[----:B------:R-:W-:Y:S01]  /*25120*/  FMUL.FTZ R18, R18, R3 ;  /* 0x0000000312127220 */ /* 0x000fe20000410000 */
[----:B------:R-:W-:Y:S01]  /*25130*/  F2FP.PACK_AB R16, R16, R13 ;  /* 0x0000000d1010723e */ /* 0x000fe200000000ff */
[----:B------:R-:W-:-:S02]  /*25140*/  FMUL.FTZ R17, R6, R21 ;  /* 0x0000001506117220 */ /* 0x000fc40000410000 */
[C---:B------:R-:W-:Y:S02]  /*25150*/  FFMA.FTZ R18, R14.reuse, R2, R18 ;  /* 0x000000020e127223 */ /* 0x040fe40000010012 */
[----:B------:R-:W-:Y:S02]  /*25160*/  FFMA.FTZ R3, R14, R3, -R15 ;  /* 0x000000030e037223 */ /* 0x000fe4000001080f */
[C---:B------:R-:W-:Y:S02]  /*25170*/  FFMA.FTZ R2, R10.reuse, R21, -R11 ;  /* 0x000000150a027223 */ /* 0x040fe4000001080b */
[----:B------:R-:W-:Y:S01]  /*25180*/  FFMA.FTZ R17, R10, R22, R17 ;  /* 0x000000160a117223 */ /* 0x000fe20000010011 */
[----:B------:R-:W-:-:S04]  /*25190*/  F2FP.PACK_AB R18, R18, R3 ;  /* 0x000000031212723e */ /* 0x000fc800000000ff */
[----:B------:R-:W-:-:S05]  /*251a0*/  F2FP.PACK_AB R17, R17, R2 ;  /* 0x000000021111723e */ /* 0x000fca00000000ff */
[----:B------:R1:W-:Y:S02]  /*251b0*/  ST.E.128 [R8.64+0x9000], R16 ;  /* 0x0090001008007985 */ /* 0x0003e4000c101d04 */
.L_x_2615:
[----:B------:R-:W-:Y:S05]  /*251c0*/  BSYNC B0 ;  /* 0x0000000000007941 */ /* 0x000fea0003800000 */
.L_x_2614:
[----:B------:R-:W-:-:S04]  /*251d0*/  IADD3 R2, R4, 0x60, RZ ;  /* 0x0000006004027810 */ /* 0x000fc80007ffe0ff */
[----:B------:R-:W-:-:S13]  /*251e0*/  ISETP.GE.AND P0, PT, R2, R0, PT ;  /* 0x000000000200720c */ /* 0x000fda0003f06270 */
[----:B------:R-:W-:Y:S05]  /*251f0*/  @P0 BRA `(.L_x_2609) ;  /* 0x000002a000000947 */ /* 0x000fea0003800000 */
[----:B-1----:R-:W2:Y:S01]  /*25200*/  LD.E.128 R16, [R8.64+0xd000] ;  /* 0x00d0000408107980 */ /* 0x002ea2000c101d00 */
[----:B------:R-:W-:Y:S01]  /*25210*/  SHF.R.U32.HI R6, RZ, 0x10, R59 ;  /* 0x00000010ff067819 */ /* 0x000fe2000001163b */
[----:B------:R-:W-:Y:S01]  /*25220*/  HADD2.F32 R20, -RZ, R102.H1_H1 ;  /* 0x30000066ff147230 */ /* 0x000fe20000004100 */
[----:B------:R-:W-:Y:S01]  /*25230*/  SHF.R.U32.HI R10, RZ, 0x10, R53 ;  /* 0x00000010ff0a7819 */ /* 0x000fe20000011635 */
[----:B------:R-:W-:Y:S01]  /*25240*/  HADD2.F32 R11, -RZ, R103.H0_H0 ;  /* 0x20000067ff0b7230 */ /* 0x000fe20000004100 */
        /* <DEDUP_REMOVED lines=37> */
.L_x_2609:
[----:B------:R-:W-:Y:S05]  /*254a0*/  BSYNC B1 ;  /* 0x0000000000017941 */ /* 0x000fea0003800000 */
.L_x_2608:
        /* <DEDUP_REMOVED lines=32> */
[----:B------:R-:W-:Y:S01]  /*256b0*/  HADD2.F32 R2, -RZ, R102.H0_H0 ;  /* 0x20000066ff027230 */ /* 0x000fe20000004100 */
        /* <DEDUP_REMOVED lines=16> */
.L_x_2619:
[----:B------:R-:W-:Y:S05]  /*257c0*/  BSYNC B0 ;  /* 0x0000000000007941 */ /* 0x000fea0003800000 */
.L_x_2618:
        /* <DEDUP_REMOVED lines=46> */
.L_x_2621:
[----:B------:R-:W-:Y:S05]  /*25ab0*/  BSYNC B0 ;  /* 0x0000000000007941 */ /* 0x000fea0003800000 */
.L_x_2620:
        /* <DEDUP_REMOVED lines=29> */
[----:B------:R-:W-:Y:S01]  /*25c90*/  HADD2.F32 R2, -RZ, R109.H1_H1 ;  /* 0x3000006dff027230 */ /* 0x000fe20000004100 */
        /* <DEDUP_REMOVED lines=16> */
.L_x_2623:
[----:B------:R-:W-:Y:S05]  /*25da0*/  BSYNC B0 ;  /* 0x0000000000007941 */ /* 0x000fea0003800000 */
.L_x_2622:
[----:B------:R-:W-:-:S04]  /*25db0*/  IADD3 R2, R4, 0x60, RZ ;  /* 0x0000006004027810 */ /* 0x000fc80007ffe0ff */
[----:B------:R-:W-:-:S13]  /*25dc0*/  ISETP.GE.AND P0, PT, R2, R0, PT ;  /* 0x000000000200720c */ /* 0x000fda0003f06270 */
[----:B------:R-:W-:Y:S05]  /*25dd0*/  @P0 BRA `(.L_x_2617) ;  /* 0x000002a000000947 */ /* 0x000fea0003800000 */
[----:B-1----:R-:W2:Y:S01]  /*25de0*/  LD.E.128 R16, [R8.64+0xe000] ;  /* 0x00e0000408107980 */ /* 0x002ea2000c101d00 */
[----:B------:R-:W-:Y:S01]  /*25df0*/  SHF.R.U32.HI R6, RZ, 0x10, R69 ;  /* 0x00000010ff067819 */ /* 0x000fe20000011645 */
[----:B------:R-:W-:Y:S01]  /*25e00*/  HADD2.F32 R20, -RZ, R111.H1_H1 ;  /* 0x3000006fff147230 */ /* 0x000fe20000004100 */
        /* <DEDUP_REMOVED lines=39> */
.L_x_2617:
[----:B------:R-:W-:Y:S05]  /*26080*/  BSYNC B1 ;  /* 0x0000000000017941 */ /* 0x000fea0003800000 */
.L_x_2616:
[----:B------:R-:W-:Y:S01]  /*26090*/  IADD3 R2, R92, 0x60, RZ ;  /* 0x000000605c027810 */ /* 0x000fe20007ffe0ff */
[----:B------:R-:W-:-:S03]  /*260a0*/  IMAD.MOV.U32 R3, RZ, RZ, 0x0 ;  /* 0x00000000ff037424 */ /* 0x000fc600078e00ff */
[----:B------:R-:W-:Y:S01]  /*260b0*/  ISETP.GE.AND P0, PT, R2, R84, PT ;  /* 0x000000540200720c */ /* 0x000fe20003f06270 */
[----:B------:R-:W-:-:S12]  /*260c0*/  IMAD.MOV.U32 R2, RZ, RZ, R138 ;  /* 0x000000ffff027224 */ /* 0x000fd800078e008a */
[----:B------:R-:W-:Y:S05]  /*260d0*/  @P0 RET.REL.NODEC R2 `(_ZN7cutlass13device_kernelIN5flash19enable_sm80_to_sm89INS1_16FlashAttnFwdSm80INS1_25CollectiveMainloopFwdSm80ILi8ELi1ELb0EN4cute5tupleIJNS5_1CILi128EEENS7_ILi48EEENS7_ILi256EEEEEELi256ENS_6half_tEfNS_4arch4Sm80ELb0ELb1ELb0ELb1ELb1ELb1ELb1ELb1EEENS1_21CollectiveEpilogueFwdINS6_IJS8_SA_S9_EEENS6_IJNS7_ILi1EEESI_SI_EEESC_SE_Li256ELb1ELb1ELb1ELb0EEENS1_36VarlenDynamicPersistentTileSchedulerILi128ELi48ELi256ELi256ELb1ELb1ELb0ELb1ELb0ELb1EEEEEEEEEvNT_6ParamsE) ;  /* 0xfffd9f2002000950 */ /* 0x000fea0003c3ffff */
        /* <DEDUP_REMOVED lines=30> */
[----:B------:R-:W-:Y:S01]  /*262c0*/  HADD2.F32 R3, -RZ, R110.H0_H0 ;  /* 0x2000006eff037230 */ /* 0x000fe20000004100 */
        /* <DEDUP_REMOVED lines=14> */
.L_x_2625:
[----:B------:R-:W-:Y:S05]  /*263b0*/  BSYNC B0 ;  /* 0x0000000000007941 */ /* 0x000fea0003800000 */
.L_x_2624:
[----:B------:R-:W-:Y:S01]  /*263c0*/  IADD3 R2, R4, 0x20, RZ ;  /* 0x0000002004027810 */ /* 0x000fe20007ffe0ff */
[----:B------:R-:W-:Y:S03]  /*263d0*/  BSSY B0, `(.L_x_2626) ;  /* 0x000002d000007945 */ /* 0x000fe60003800000 */
[----:B------:R-:W-:-:S13]  /*263e0*/  ISETP.GE.AND P0, PT, R2, R0, PT ;  /* 0x000000000200720c */ /* 0x000fda0003f06270 */
[----:B------:R-:W-:Y:S05]  /*263f0*/  @P0 BRA `(.L_x_2627) ;  /* 0x000002a000000947 */ /* 0x000fea0003800000 */
[----:B-1----:R-:W2:Y:S01]  /*26400*/  LD.E.128 R16, [R8.64+0x7000] ;  /* 0x0070000408107980 */ /* 0x002ea2000c101d00 */
[----:B------:R-:W-:Y:S01]  /*26410*/  SHF.R.U32.HI R6, RZ, 0x10, R75 ;  /* 0x00000010ff067819 */ /* 0x000fe2000001164b */
[----:B------:R-:W-:Y:S01]  /*26420*/  HADD2.F32 R20, -RZ, R111.H0_H0 ;  /* 0x2000006fff147230 */ /* 0x000fe20000004100 */
        /* <DEDUP_REMOVED lines=39> */
.L_x_2627:
[----:B------:R-:W-:Y:S05]  /*266a0*/  BSYNC B0 ;  /* 0x0000000000007941 */ /* 0x000fea0003800000 */
.L_x_2626:
        /* <DEDUP_REMOVED lines=46> */
.L_x_2629:
[----:B------:R-:W-:Y:S05]  /*26990*/  BSYNC B0 ;  /* 0x0000000000007941 */ /* 0x000fea0003800000 */
.L_x_2628:
[----:B------:R-:W-:Y:S01]  /*269a0*/  IADD3 R4, R4, 0x60, RZ ;  /* 0x0000006004047810 */ /* 0x000fe20007ffe0ff */
[----:B------:R-:W-:Y:S02]  /*269b0*/  IMAD.MOV.U32 R2, RZ, RZ, R138 ;  /* 0x000000ffff027224 */ /* 0x000fe400078e008a */
[----:B------:R-:W-:Y:S01]  /*269c0*/  IMAD.MOV.U32 R3, RZ, RZ, 0x0 ;  /* 0x00000000ff037424 */ /* 0x000fe200078e00ff */
[----:B------:R-:W-:-:S13]  /*269d0*/  ISETP.GE.AND P0, PT, R4, R0, PT ;  /* 0x000000000400720c */ /* 0x000fda0003f06270 */
[----:B------:R-:W-:Y:S05]  /*269e0*/  @P0 RET.REL.NODEC R2 `(_ZN7cutlass13device_kernelIN5flash19enable_sm80_to_sm89INS1_16FlashAttnFwdSm80INS1_25CollectiveMainloopFwdSm80ILi8ELi1ELb0EN4cute5tupleIJNS5_1CILi128EEENS7_ILi48EEENS7_ILi256EEEEEELi256ENS_6half_tEfNS_4arch4Sm80ELb0ELb1ELb0ELb1ELb1ELb1ELb1ELb1EEENS1_21CollectiveEpilogueFwdINS6_IJS8_SA_S9_EEENS6_IJNS7_ILi1EEESI_SI_EEESC_SE_Li256ELb1ELb1ELb1ELb0EEENS1_36VarlenDynamicPersistentTileSchedulerILi128ELi48ELi256ELi256ELb1ELb1ELb0ELb1ELb0ELb1EEEEEEEEEvNT_6ParamsE) ;  /* 0xfffd961002000950 */ /* 0x000fea0003c3ffff */
        /* <DEDUP_REMOVED lines=12> */
[----:B------:R-:W-:Y:S02]  /*26ab0*/  HADD2.F32 R0, -RZ, R19.H1_H1 ;  /* 0x30000013ff007230 */ /* 0x000fe40000004100 */
        /* <DEDUP_REMOVED lines=21> */
[----:B------:R-:W-:Y:S01]  /*26c10*/  FMUL.FTZ R17, R3, R15 ;  /* 0x0000000f03117220 */ /* 0x000fe20000410000 */
[----:B------:R-:W-:Y:S01]  /*26c20*/  MOV R3, 0x0 ;  /* 0x0000000000037802 */ /* 0x000fe20000000f00 */
[----:B------:R-:W-:-:S02]  /*26c30*/  FFMA.FTZ R18, R11, R0, R18 ;  /* 0x000000000b127223 */ /* 0x000fc40000010012 */
[----:B------:R-:W-:Y:S02]  /*26c40*/  FFMA.FTZ R2, R11, R2, -R13 ;  /* 0x000000020b027223 */ /* 0x000fe4000001080d */
[C---:B------:R-:W-:Y:S02]  /*26c50*/  FFMA.FTZ R0, R4.reuse, R15, -R6 ;  /* 0x0000000f04007223 */ /* 0x040fe40000010806 */
[----:B------:R-:W-:Y:S01]  /*26c60*/  FFMA.FTZ R17, R4, R20, R17 ;  /* 0x0000001404117223 */ /* 0x000fe20000010011 */
[----:B------:R-:W-:Y:S02]  /*26c70*/  F2FP.PACK_AB R18, R18, R2 ;  /* 0x000000021212723e */ /* 0x000fe400000000ff */
[----:B------:R-:W-:Y:S02]  /*26c80*/  MOV R2, R138 ;  /* 0x0000008a00027202 */ /* 0x000fe40000000f00 */
[----:B------:R-:W-:-:S05]  /*26c90*/  F2FP.PACK_AB R17, R17, R0 ;  /* 0x000000001111723e */ /* 0x000fca00000000ff */
[----:B------:R1:W-:Y:S01]  /*26ca0*/  ST.E.128 [R8.64+0xf000], R16 ;  /* 0x00f0001008007985 */ /* 0x0003e2000c101d04 */
[----:B------:R-:W-:Y:S05]  /*26cb0*/  RET.REL.NODEC R2 `(_ZN7cutlass13device_kernelIN5flash19enable_sm80_to_sm89INS1_16FlashAttnFwdSm80INS1_25CollectiveMainloopFwdSm80ILi8ELi1ELb0EN4cute5tupleIJNS5_1CILi128EEENS7_ILi48EEENS7_ILi256EEEEEELi256ENS_6half_tEfNS_4arch4Sm80ELb0ELb1ELb0ELb1ELb1ELb1ELb1ELb1EEENS1_21CollectiveEpilogueFwdINS6_IJS8_SA_S9_EEENS6_IJNS7_ILi1EEESI_SI_EEESC_SE_Li256ELb1ELb1ELb1ELb0EEENS1_36VarlenDynamicPersistentTileSchedulerILi128ELi48ELi256ELi256ELb1ELb1ELb0ELb1ELb0ELb1EEEEEEEEEvNT_6ParamsE) ;  /* 0xfffd934002007950 */ /* 0x000fea0003c3ffff */
.L_x_2584:
[----:B-1---5:R-:W-:-:S13]  /*26cc0*/  ISETP.NE.AND P0, PT, R13, 0x1, PT ;  /* 0x000000010d00780c */ /* 0x022fda0003f05270 */
[----:B------:R1:W2:Y:S04]  /*26cd0*/  @P0 LD.E R18, [R10.64+0x168] ;  /* 0x000168040a120980 */ /* 0x0002a8000c101900 */
[----:B-1----:R2:W3:Y:S02]  /*26ce0*/  @P0 LD.E R10, [R10.64+0x16c] ;  /* 0x00016c040a0a0980 */ /* 0x0024e4000c101900 */
[----:B--2---:R-:W-:-:S05]  /*26cf0*/  @P0 IMAD.HI.U32 R11, R4, R18, RZ ;  /* 0x00000012040b0227 */ /* 0x004fca00078e00ff */
[----:B---3--:R-:W-:-:S04]  /*26d00*/  @P0 SHF.R.U32.HI R4, RZ, R10, R11 ;  /* 0x0000000aff040219 */ /* 0x008fc8000001160b */
[----:B------:R-:W-:Y:S01]  /*26d10*/  SHF.R.S32.HI R10, RZ, 0x1f, R4 ;  /* 0x0000001fff0a7819 */ /* 0x000fe20000011404 */
[-C--:B------:R-:W-:Y:S02]  /*26d20*/  IMAD R20, R9, R4.reuse, RZ ;  /* 0x0000000409147224 */ /* 0x080fe400078e02ff */
[----:B------:R-:W-:Y:S02]  /*26d30*/  IMAD R11, R3, R4, RZ ;  /* 0x00000004030b7224 */ /* 0x000fe400078e02ff */
[-C--:B------:R-:W-:Y:S02]  /*26d40*/  IMAD R21, R8, R10.reuse, R20 ;  /* 0x0000000a08157224 */ /* 0x080fe400078e0214 */
[C---:B------:R-:W-:Y:S02]  /*26d50*/  IMAD R20, R2.reuse, R10, R11 ;  /* 0x0000000a02147224 */ /* 0x040fe400078e020b */
[----:B------:R-:W-:-:S04]  /*26d60*/  IMAD.WIDE.U32 R10, R2, R4, RZ ;  /* 0x00000004020a7225 */ /* 0x000fc800078e00ff */
[----:B------:R-:W-:Y:S01]  /*26d70*/  IMAD.WIDE.U32 R18, R8, R4, RZ ;  /* 0x0000000408127225 */ /* 0x000fe200078e00ff */
[----:B------:R-:W-:-:S03]  /*26d80*/  IADD3 R11, R11, R20, RZ ;  /* 0x000000140b0b7210 */ /* 0x000fc60007ffe0ff */
[-C--:B------:R-:W-:Y:S01]  /*26d90*/  IMAD R9, R9, R6.reuse, RZ ;  /* 0x0000000609097224 */ /* 0x080fe200078e02ff */
[----:B------:R-:W-:Y:S01]  /*26da0*/  IADD3 R19, R19, R21, RZ ;  /* 0x0000001513137210 */ /* 0x000fe20007ffe0ff */
[----:B------:R-:W-:Y:S02]  /*26db0*/  IMAD R4, R3, R6, RZ ;  /* 0x0000000603047224 */ /* 0x000fe400078e02ff */
[----:B------:R-:W-:-:S04]  /*26dc0*/  IMAD.WIDE.U32 R10, R6, R2, R10 ;  /* 0x00000002060a7225 */ /* 0x000fc800078e000a */
[----:B------:R-:W-:Y:S01]  /*26dd0*/  IMAD.WIDE.U32 R18, R6, R8, R18 ;  /* 0x0000000806127225 */ /* 0x000fe200078e0012 */
[----:B------:R-:W-:-:S03]  /*26de0*/  LEA R21, P0, R10, R16, 0x1 ;  /* 0x000000100a157211 */ /* 0x000fc600078008ff */
[----:B------:R-:W-:Y:S01]  /*26df0*/  IMAD R3, R8, R24, R9 ;  /* 0x0000001808037224 */ /* 0x000fe200078e0209 */
[----:B------:R-:W-:Y:S01]  /*26e00*/  LEA R20, P1, R18, R14, 0x1 ;  /* 0x0000000e12147211 */ /* 0x000fe200078208ff */
[----:B------:R-:W-:-:S03]  /*26e10*/  IMAD R2, R2, R24, R4 ;  /* 0x0000001802027224 */ /* 0x000fc600078e0204 */
[----:B------:R-:W-:Y:S02]  /*26e20*/  IADD3 R3, R19, R3, RZ ;  /* 0x0000000313037210 */ /* 0x000fe40007ffe0ff */
[----:B------:R-:W-:Y:S02]  /*26e30*/  IADD3 R2, R11, R2, RZ ;  /* 0x000000020b027210 */ /* 0x000fe40007ffe0ff */
[----:B------:R-:W-:Y:S02]  /*26e40*/  LEA.HI.X R18, R18, R15, R3, 0x1, P1 ;  /* 0x0000000f12127211 */ /* 0x000fe400008f0c03 */
[----:B------:R-:W-:Y:S01]  /*26e50*/  LEA.HI.X R16, R10, R17, R2, 0x1, P0 ;  /* 0x000000110a107211 */ /* 0x000fe200000f0c02 */
[----:B------:R-:W-:Y:S05]  /*26e60*/  BRA.DIV ~URZ, `(.L_x_2630) ;  /* 0x000051527f007947 */ /* 0x000fea000b800000 */
[----:B------:R1:W2:Y:S02]  /*26e70*/  SHFL.IDX PT, R4, R18, RZ, 0x181f ;  /* 0x00181fff12047589 */ /* 0x0002a400000e0000 */
.L_x_2666:
[----:B------:R-:W-:Y:S05]  /*26e80*/  BRA.DIV ~URZ, `(.L_x_2631) ;  /* 0x000051a27f007947 */ /* 0x000fea000b800000 */
[----:B------:R3:W4:Y:S01]  /*26e90*/  SHFL.IDX PT, R8, R20, RZ, 0x181f ;  /* 0x00181fff14087589 */ /* 0x00072200000e0000 */
[----:B--2---:R-:W-:-:S03]  /*26ea0*/  MOV R9, R4 ;  /* 0x0000000400097202 */ /* 0x004fc60000000f00 */
[----:B------:R3:W2:Y:S04]  /*26eb0*/  SHFL.IDX PT, R6, R16, RZ, 0x181f ;  /* 0x00181fff10067589 */ /* 0x0006a800000e0000 */
[----:B------:R3:W1:Y:S02]  /*26ec0*/  SHFL.IDX PT, R2, R21, RZ, 0x181f ;  /* 0x00181fff15027589 */ /* 0x00066400000e0000 */
.L_x_2667:
        /* <DEDUP_REMOVED lines=20> */
[----:B------:R-:W-:Y:S01]  /*27010*/  CS2R R28, SRZ ;  /* 0x00000000001c7805 */ /* 0x000fe2000001ff00 */
[----:B------:R-:W-:Y:S01]  /*27020*/  CS2R R42, SRZ ;  /* 0x00000000002a7805 */ /* 0x000fe2000001ff00 */
[----:B------:R-:W-:Y:S01]  /*27030*/  CS2R R40, SRZ ;  /* 0x0000000000287805 */ /* 0x000fe2000001ff00 */
[----:B------:R-:W-:Y:S01]  /*27040*/  CS2R R46, SRZ ;  /* 0x00000000002e7805 */ /* 0x000fe2000001ff00 */
[----:B------:R-:W-:-:S05]  /*27050*/  CS2R R44, SRZ ;  /* 0x00000000002c7805 */ /* 0x000fca000001ff00 */
[----:B----4-:R-:W-:Y:S02]  /*27060*/  @!P1 IMAD.WIDE R14, R56, 0x2, R8 ;  /* 0x00000002380e9825 */ /* 0x010fe400078e0208 */
[----:B------:R-:W-:-:S03]  /*27070*/  @!P0 SHF.R.S32.HI R4, RZ, 0x1f, R6 ;  /* 0x0000001fff048819 */ /* 0x000fc60000011406 */
[----:B------:R2:W5:Y:S01]  /*27080*/  @!P1 LD.E.128 R32, [R14.64] ;  /* 0x000000040e209980 */ /* 0x000562000c101d00 */
[----:B------:R-:W-:-:S04]  /*27090*/  @!P0 LEA.HI R4, R4, R6, RZ, 0x3 ;  /* 0x0000000604048211 */ /* 0x000fc800078f18ff */
[----:B------:R-:W-:-:S05]  /*270a0*/  @!P0 LOP3.LUT R4, R4, 0xfffffff8, RZ, 0xc0, !PT ;  /* 0xfffffff804048812 */ /* 0x000fca00078ec0ff */
[----:B------:R-:W-:-:S04]  /*270b0*/  @!P0 IMAD.WIDE R10, R4, 0x2, R8 ;  /* 0x00000002040a8825 */ /* 0x000fc800078e0208 */
[--C-:B-1----:R-:W-:Y:S01]  /*270c0*/  @!P0 IMAD.WIDE R8, R4, 0x2, R2.reuse ;  /* 0x0000000204088825 */ /* 0x102fe200078e0202 */
[----:B------:R2:W5:Y:S03]  /*270d0*/  @!P0 LD.E.128 R40, [R10.64] ;  /* 0x000000040a288980 */ /* 0x000566000c101d00 */
[----:B------:R-:W-:Y:S01]  /*270e0*/  @!P1 IMAD.WIDE R2, R56, 0x2, R2 ;  /* 0x0000000238029825 */ /* 0x000fe200078e0202 */
[----:B------:R2:W5:Y:S04]  /*270f0*/  @!P0 LD.E.128 R44, [R8.64] ;  /* 0x00000004082c8980 */ /* 0x000568000c101d00 */
[----:B------:R2:W5:Y:S02]  /*27100*/  @!P1 LD.E.128 R28, [R2.64] ;  /* 0x00000004021c9980 */ /* 0x000564000c101d00 */
.L_x_2633:
[----:B------:R-:W-:Y:S05]  /*27110*/  BSYNC B0 ;  /* 0x0000000000007941 */ /* 0x000fea0003800000 */
.L_x_2632:
[----:B-----5:R-:W-:Y:S02]  /*27120*/  IMAD.MOV.U32 R6, RZ, RZ, R42 ;  /* 0x000000ffff067224 */ /* 0x020fe400078e002a */
[----:B------:R-:W-:-:S02]  /*27130*/  IMAD.MOV.U32 R4, RZ, RZ, R43 ;  /* 0x000000ffff047224 */ /* 0x000fc400078e002b */
[----:B--2---:R-:W-:Y:S01]  /*27140*/  IMAD.MOV.U32 R3, RZ, RZ, R40 ;  /* 0x000000ffff037224 */ /* 0x004fe200078e0028 */
[----:B------:R-:W-:Y:S01]  /*27150*/  PRMT R109, R6, 0x7610, R109 ;  /* 0x00007610066d7816 */ /* 0x000fe2000000006d */
[----:B-1----:R-:W-:Y:S01]  /*27160*/  IMAD.MOV.U32 R2, RZ, RZ, R41 ;  /* 0x000000ffff027224 */ /* 0x002fe200078e0029 */
        /* <DEDUP_REMOVED lines=28> */
[----:B------:R1:W2:Y:S04]  /*27330*/  SHFL.IDX PT, R9, R18, 0x1, 0x181f ;  /* 0x00381f0012097f89 */ /* 0x0002a800000e0000 */
[----:B----4-:R1:W4:Y:S04]  /*27340*/  SHFL.IDX PT, R8, R20, 0x1, 0x181f ;  /* 0x00381f0014087f89 */ /* 0x01032800000e0000 */
[----:B------:R1:W3:Y:S04]  /*27350*/  SHFL.IDX PT, R4, R16, 0x1, 0x181f ;  /* 0x00381f0010047f89 */ /* 0x0002e800000e0000 */
[----:B------:R1:W1:Y:S02]  /*27360*/  SHFL.IDX PT, R2, R21, 0x1, 0x181f ;  /* 0x00381f0015027f89 */ /* 0x00026400000e0000 */
.L_x_2668:
        /* <DEDUP_REMOVED lines=23> */
[----:B--2-4-:R-:W-:Y:S02]  /*274e0*/  @!P1 IMAD.WIDE R14, R56, 0x2, R8 ;  /* 0x00000002380e9825 */ /* 0x014fe400078e0208 */
        /* <DEDUP_REMOVED lines=10> */
.L_x_2636:
[----:B------:R-:W-:Y:S05]  /*27590*/  BSYNC B0 ;  /* 0x0000000000007941 */ /* 0x000fea0003800000 */
.L_x_2635:
[----:B--2--5:R-:W-:Y:S02]  /*275a0*/  IMAD.MOV.U32 R3, RZ, RZ, R64 ;  /* 0x000000ffff037224 */ /* 0x024fe400078e0040 */
[----:B-1----:R-:W-:-:S02]  /*275b0*/  IMAD.MOV.U32 R2, RZ, RZ, R65 ;  /* 0x000000ffff027224 */ /* 0x002fc400078e0041 */
        /* <DEDUP_REMOVED lines=12> */
[----:B------:R-:W-:-:S02]  /*27680*/  IMAD.MOV.U32 R3, RZ, RZ, R60 ;  /* 0x000000ffff037224 */ /* 0x000fc400078e003c */
        /* <DEDUP_REMOVED lines=13> */
[----:B------:R-:W-:Y:S02]  /*27760*/  PRMT R111, R6, 0x5410, R4 ;  /* 0x00005410066f7816 */ /* 0x000fe40000000004 */
[----:B------:R-:W-:Y:S01]  /*27770*/  PRMT R108, R108, 0x5410, R2 ;  /* 0x000054106c6c7816 */ /* 0x000fe20000000002 */
[----:B------:R-:W-:Y:S05]  /*27780*/  BRA.DIV ~URZ, `(.L_x_2637) ;  /* 0x00004b727f007947 */ /* 0x000fea000b800000 */
[----:B------:R1:W2:Y:S02]  /*27790*/  SHFL.IDX PT, R4, R18, 0x2, 0x181f ;  /* 0x00581f0012047f89 */ /* 0x0002a400000e0000 */
.L_x_2669:
[----:B------:R-:W-:Y:S05]  /*277a0*/  BRA.DIV ~URZ, `(.L_x_2638) ;  /* 0x00004bc27f007947 */ /* 0x000fea000b800000 */
[----:B----4-:R3:W4:Y:S01]  /*277b0*/  SHFL.IDX PT, R8, R20, 0x2, 0x181f ;  /* 0x00581f0014087f89 */ /* 0x01072200000e0000 */
[----:B--2---:R-:W-:-:S03]  /*277c0*/  MOV R9, R4 ;  /* 0x0000000400097202 */ /* 0x004fc60000000f00 */
[----:B------:R3:W2:Y:S04]  /*277d0*/  SHFL.IDX PT, R6, R16, 0x2, 0x181f ;  /* 0x00581f0010067f89 */ /* 0x0006a800000e0000 */
[----:B------:R3:W1:Y:S02]  /*277e0*/  SHFL.IDX PT, R2, R21, 0x2, 0x181f ;  /* 0x00581f0015027f89 */ /* 0x00066400000e0000 */
.L_x_2670:
        /* <DEDUP_REMOVED lines=21> */
[----:B------:R-:W-:-:S07]  /*27940*/  CS2R R84, SRZ ;  /* 0x0000000000547805 */ /* 0x000fce000001ff00 */
[----:B----4-:R-:W-:Y:S02]  /*27950*/  @!P1 IMAD.WIDE R10, R56, 0x2, R8 ;  /* 0x00000002380a9825 */ /* 0x010fe400078e0208 */
[----:B------:R-:W-:Y:S01]  /*27960*/  @!P0 SHF.R.S32.HI R4, RZ, 0x1f, R6 ;  /* 0x0000001fff048819 */ /* 0x000fe20000011406 */
[----:B------:R-:W-:Y:S02]  /*27970*/  CS2R R82, SRZ ;  /* 0x0000000000527805 */ /* 0x000fe4000001ff00 */
[----:B------:R2:W5:Y:S01]  /*27980*/  @!P1 LD.E.128 R72, [R10.64] ;  /* 0x000000040a489980 */ /* 0x000562000c101d00 */
[----:B------:R-:W-:-:S04]  /*27990*/  @!P0 LEA.HI R4, R4, R6, RZ, 0x3 ;  /* 0x0000000604048211 */ /* 0x000fc800078f18ff */
[----:B------:R-:W-:Y:S01]  /*279a0*/  @!P0 LOP3.LUT R4, R4, 0xfffffff8, RZ, 0xc0, !PT ;  /* 0xfffffff804048812 */ /* 0x000fe200078ec0ff */
[----:B------:R-:W-:-:S04]  /*279b0*/  CS2R R80, SRZ ;  /* 0x0000000000507805 */ /* 0x000fc8000001ff00 */
[----:B--2---:R-:W-:-:S04]  /*279c0*/  @!P0 IMAD.WIDE R10, R4, 0x2, R8 ;  /* 0x00000002040a8825 */ /* 0x004fc800078e0208 */
[--C-:B-1----:R-:W-:Y:S01]  /*279d0*/  @!P0 IMAD.WIDE R8, R4, 0x2, R2.reuse ;  /* 0x0000000204088825 */ /* 0x102fe200078e0202 */
[----:B------:R1:W5:Y:S03]  /*279e0*/  @!P0 LD.E.128 R84, [R10.64] ;  /* 0x000000040a548980 */ /* 0x000366000c101d00 */
[----:B------:R-:W-:Y:S01]  /*279f0*/  @!P1 IMAD.WIDE R2, R56, 0x2, R2 ;  /* 0x0000000238029825 */ /* 0x000fe200078e0202 */
[----:B------:R1:W5:Y:S04]  /*27a00*/  @!P0 LD.E.128 R80, [R8.64] ;  /* 0x0000000408508980 */ /* 0x000368000c101d00 */
[----:B------:R1:W5:Y:S02]  /*27a10*/  @!P1 LD.E.128 R68, [R2.64] ;  /* 0x0000000402449980 */ /* 0x000364000c101d00 */
.L_x_2640:
[----:B------:R-:W-:Y:S05]  /*27a20*/  BSYNC B0 ;  /* 0x0000000000007941 */ /* 0x000fea0003800000 */
.L_x_2639:
[----:B-----5:R-:W-:Y:S01]  /*27a30*/  IMAD.MOV.U32 R6, RZ, RZ, R86 ;  /* 0x000000ffff067224 */ /* 0x020fe200078e0056 */
[----:B------:R-:W-:Y:S01]  /*27a40*/  CS2R R102, SRZ ;  /* 0x0000000000667805 */ /* 0x000fe2000001ff00 */
[----:B-1----:R-:W-:-:S02]  /*27a50*/  IMAD.MOV.U32 R3, RZ, RZ, R84 ;  /* 0x000000ffff037224 */ /* 0x002fc400078e0054 */
[----:B------:R-:W-:Y:S02]  /*27a60*/  IMAD.MOV.U32 R2, RZ, RZ, R85 ;  /* 0x000000ffff027224 */ /* 0x000fe400078e0055 */
        /* <DEDUP_REMOVED lines=14> */
[----:B------:R-:W-:Y:S01]  /*27b50*/  PRMT R122, R2, 0x7610, R122 ;  /* 0x00007610027a7816 */ /* 0x000fe2000000007a */
[----:B------:R-:W-:Y:S01]  /*27b60*/  IMAD.MOV.U32 R2, RZ, RZ, R81 ;  /* 0x000000ffff027224 */ /* 0x000fe200078e0051 */
[----:B------:R-:W-:Y:S01]  /*27b70*/  PRMT R120, R6, 0x5410, R4 ;  /* 0x0000541006787816 */ /* 0x000fe20000000004 */
[----:B------:R-:W-:Y:S01]  /*27b80*/  IMAD.SHL.U32 R10, R76, 0x80, RZ ;  /* 0x000000804c0a7824 */ /* 0x000fe200078e00ff */
[----:B------:R-:W-:Y:S01]  /*27b90*/  PRMT R124, R3, 0x7610, R124 ;  /* 0x00007610037c7816 */ /* 0x000fe2000000007c */
[----:B------:R-:W-:Y:S01]  /*27ba0*/  IMAD.MOV.U32 R3, RZ, RZ, R70 ;  /* 0x000000ffff037224 */ /* 0x000fe200078e0046 */
[----:B------:R-:W-:Y:S01]  /*27bb0*/  PRMT R123, R2, 0x7610, R123 ;  /* 0x00007610027b7816 */ /* 0x000fe2000000007b */
[----:B------:R-:W-:Y:S01]  /*27bc0*/  IMAD.MOV.U32 R2, RZ, RZ, R71 ;  /* 0x000000ffff027224 */ /* 0x000fe200078e0047 */
[----:B------:R-:W-:-:S02]  /*27bd0*/  SHF.R.S32.HI R4, RZ, 0x1f, R22 ;  /* 0x0000001fff047819 */ /* 0x000fc40000011416 */
[----:B------:R-:W-:Y:S01]  /*27be0*/  PRMT R118, R118, 0x5410, R3 ;  /* 0x0000541076767816 */ /* 0x000fe20000000003 */
[----:B------:R-:W-:Y:S01]  /*27bf0*/  IMAD.MOV.U32 R3, RZ, RZ, R68 ;  /* 0x000000ffff037224 */ /* 0x000fe200078e0044 */
[----:B------:R-:W-:Y:S01]  /*27c00*/  PRMT R119, R119, 0x5410, R2 ;  /* 0x0000541077777816 */ /* 0x000fe20000000002 */
[----:B------:R-:W-:Y:S01]  /*27c10*/  IMAD.MOV.U32 R2, RZ, RZ, R69 ;  /* 0x000000ffff027224 */ /* 0x000fe200078e0045 */
[----:B------:R-:W-:Y:S02]  /*27c20*/  LEA.HI R4, R4, R22, RZ, 0x3 ;  /* 0x0000001604047211 */ /* 0x000fe400078f18ff */
[----:B------:R-:W-:Y:S02]  /*27c30*/  PRMT R118, R3, 0x7610, R118 ;  /* 0x0000761003767816 */ /* 0x000fe40000000076 */
[----:B------:R-:W-:Y:S02]  /*27c40*/  LEA.HI.SX32 R10, R4, R10, 0x1d ;  /* 0x0000000a040a7211 */ /* 0x000fe400078feaff */
[----:B------:R-:W-:Y:S01]  /*27c50*/  PRMT R117, R2, 0x7610, R117 ;  /* 0x0000761002757816 */ /* 0x000fe20000000075 */
[----:B------:R-:W-:Y:S05]  /*27c60*/  BRA.DIV ~URZ, `(.L_x_2641) ;  /* 0x000048427f007947 */ /* 0x000fea000b800000 */
[----:B------:R1:W2:Y:S02]  /*27c70*/  SHFL.IDX PT, R4, R18, 0x3, 0x181f ;  /* 0x00781f0012047f89 */ /* 0x0002a400000e0000 */
.L_x_2671:
[----:B------:R-:W-:Y:S05]  /*27c80*/  BRA.DIV ~URZ, `(.L_x_2642) ;  /* 0x000048927f007947 */ /* 0x000fea000b800000 */
[----:B----4-:R4:W1:Y:S01]  /*27c90*/  SHFL.IDX PT, R8, R20, 0x3, 0x181f ;  /* 0x00781f0014087f89 */ /* 0x01086200000e0000 */
[----:B--2---:R-:W-:-:S03]  /*27ca0*/  MOV R9, R4 ;  /* 0x0000000400097202 */ /* 0x004fc60000000f00 */
[----:B------:R4:W2:Y:S04]  /*27cb0*/  SHFL.IDX PT, R6, R16, 0x3, 0x181f ;  /* 0x00781f0010067f89 */ /* 0x0008a800000e0000 */
[----:B------:R4:W3:Y:S02]  /*27cc0*/  SHFL.IDX PT, R2, R21, 0x3, 0x181f ;  /* 0x00781f0015027f89 */ /* 0x0008e400000e0000 */
.L_x_2672:
[----:B------:R-:W-:Y:S01]  /*27cd0*/  IADD3 R3, R10, 0x60, RZ ;  /* 0x000000600a037810 */ /* 0x000fe20007ffe0ff */
[----:B------:R-:W-:Y:S01]  /*27ce0*/  BSSY B0, `(.L_x_2643) ;  /* 0x0000021000007945 */ /* 0x000fe20003800000 */
[----:B------:R-:W-:Y:S01]  /*27cf0*/  CS2R R100, SRZ ;  /* 0x0000000000647805 */ /* 0x000fe2000001ff00 */
[----:B------:R-:W-:Y:S01]  /*27d00*/  CS2R R90, SRZ ;  /* 0x00000000005a7805 */ /* 0x000fe2000001ff00 */
[----:B------:R-:W-:Y:S01]  /*27d10*/  ISETP.GE.AND P0, PT, R3, R13, PT ;  /* 0x0000000d0300720c */ /* 0x000fe20003f06270 */
[----:B--2---:R-:W-:Y:S01]  /*27d20*/  IMAD.MOV.U32 R3, RZ, RZ, R6 ;  /* 0x000000ffff037224 */ /* 0x004fe200078e0006 */
[----:B------:R-:W-:Y:S01]  /*27d30*/  CS2R R88, SRZ ;  /* 0x0000000000587805 */ /* 0x000fe2000001ff00 */
[----:B------:R-:W-:Y:S01]  /*27d40*/  CS2R R98, SRZ ;  /* 0x0000000000627805 */ /* 0x000fe2000001ff00 */
[----:B------:R-:W-:Y:S01]  /*27d50*/  CS2R R96, SRZ ;  /* 0x0000000000607805 */ /* 0x000fe2000001ff00 */
[----:B------:R-:W-:Y:S01]  /*27d60*/  CS2R R78, SRZ ;  /* 0x00000000004e7805 */ /* 0x000fe2000001ff00 */
[----:B------:R-:W-:-:S07]  /*27d70*/  CS2R R76, SRZ ;  /* 0x00000000004c7805 */ /* 0x000fce000001ff00 */
        /* <DEDUP_REMOVED lines=10> */
[----:B-1----:R-:W-:Y:S02]  /*27e20*/  @!P1 IMAD.WIDE R10, R56, 0x2, R8 ;  /* 0x00000002380a9825 */ /* 0x002fe400078e0208 */
[----:B------:R-:W-:Y:S01]  /*27e30*/  @!P0 SHF.R.S32.HI R4, RZ, 0x1f, R6 ;  /* 0x0000001fff048819 */ /* 0x000fe20000011406 */
[----:B------:R-:W-:Y:S01]  /*27e40*/  CS2R R98, SRZ ;  /* 0x0000000000627805 */ /* 0x000fe2000001ff00 */
[----:B------:R-:W-:Y:S01]  /*27e50*/  CS2R R96, SRZ ;  /* 0x0000000000607805 */ /* 0x000fe2000001ff00 */
[----:B------:R1:W5:Y:S01]  /*27e60*/  @!P1 LD.E.128 R88, [R10.64] ;  /* 0x000000040a589980 */ /* 0x000362000c101d00 */
[----:B------:R-:W-:-:S04]  /*27e70*/  @!P0 LEA.HI R4, R4, R6, RZ, 0x3 ;  /* 0x0000000604048211 */ /* 0x000fc800078f18ff */
[----:B------:R-:W-:-:S05]  /*27e80*/  @!P0 LOP3.LUT R4, R4, 0xfffffff8, RZ, 0xc0, !PT ;  /* 0xfffffff804048812 */ /* 0x000fca00078ec0ff */
[----:B------:R-:W-:-:S05]  /*27e90*/  @!P0 IMAD.WIDE R8, R4, 0x2, R8 ;  /* 0x0000000204088825 */ /* 0x000fca00078e0208 */
[----:B------:R2:W5:Y:S02]  /*27ea0*/  @!P0 LD.E.128 R100, [R8.64] ;  /* 0x0000000408648980 */ /* 0x000564000c101d00 */
[----:B--23--:R-:W-:-:S04]  /*27eb0*/  @!P1 IMAD.WIDE R8, R56, 0x2, R2 ;  /* 0x0000000238089825 */ /* 0x00cfc800078e0202 */
[----:B------:R-:W-:Y:S01]  /*27ec0*/  @!P0 IMAD.WIDE R2, R4, 0x2, R2 ;  /* 0x0000000204028825 */ /* 0x000fe200078e0202 */
[----:B------:R1:W5:Y:S04]  /*27ed0*/  @!P1 LD.E.128 R76, [R8.64] ;  /* 0x00000004084c9980 */ /* 0x000368000c101d00 */
[----:B------:R1:W5:Y:S02]  /*27ee0*/  @!P0 LD.E.128 R96, [R2.64] ;  /* 0x0000000402608980 */ /* 0x000364000c101d00 */
.L_x_2644:
[----:B------:R-:W-:Y:S05]  /*27ef0*/  BSYNC B0 ;  /* 0x0000000000007941 */ /* 0x000fea0003800000 */
.L_x_2643:
[----:B------:R-:W-:Y:S01]  /*27f00*/  IADD3 R6, R93, -c[0x0][0x20], RZ ;  /* 0x800008005d067a10 */ /* 0x000fe20007ffe0ff */
[----:B------:R-:W-:-:S04]  /*27f10*/  DEPBAR.LE SB0, 0x1 ;  /* 0x000080400000791a */ /* 0x000fc80000000000 */
[----:B-1-3--:R-:W2:Y:S01]  /*27f20*/  LDL.64 R2, [R6+0x20] ;  /* 0x0000200006027983 */ /* 0x00aea20000100a00 */
[----:B------:R-:W-:Y:S03]  /*27f30*/  WARPSYNC 0xffffffff ;  /* 0xffffffff00007948 */ /* 0x000fe60003800000 */
[----:B------:R-:W-:Y:S06]  /*27f40*/  BAR.SYNC.DEFER_BLOCKING 0x0 ;  /* 0x0000000000007b1d */ /* 0x000fec0000010000 */
[----:B--2---:R1:W2:Y:S02]  /*27f50*/  LD.E R2, [R2.64] ;  /* 0x0000000402027980 */ /* 0x0042a4000c101900 */
[----:B-1---5:R-:W-:-:S05]  /*27f60*/  IMAD.MOV.U32 R3, RZ, RZ, R102 ;  /* 0x000000ffff037224 */ /* 0x022fca00078e0066 */
[----:B------:R-:W-:Y:S01]  /*27f70*/  PRMT R132, R132, 0x5410, R3 ;  /* 0x0000541084847816 */ /* 0x000fe20000000003 */
[----:B------:R-:W-:-:S05]  /*27f80*/  IMAD.MOV.U32 R3, RZ, RZ, R100 ;  /* 0x000000ffff037224 */ /* 0x000fca00078e0064 */
[----:B------:R-:W-:Y:S01]  /*27f90*/  PRMT R132, R3, 0x7610, R132 ;  /* 0x0000761003847816 */ /* 0x000fe20000000084 */
[----:B------:R-:W-:Y:S02]  /*27fa0*/  IMAD.MOV.U32 R3, RZ, RZ, R90 ;  /* 0x000000ffff037224 */ /* 0x000fe400078e005a */
[----:B--2---:R-:W-:Y:S02]  /*27fb0*/  IMAD R4, R2, -0x80, R13 ;  /* 0xffffff8002047824 */ /* 0x004fe400078e020d */
[----:B------:R-:W-:-:S05]  /*27fc0*/  IMAD.MOV.U32 R2, RZ, RZ, R103 ;  /* 0x000000ffff027224 */ /* 0x000fca00078e0067 */
[----:B------:R-:W-:Y:S01]  /*27fd0*/  PRMT R130, R130, 0x5410, R2 ;  /* 0x0000541082827816 */ /* 0x000fe20000000002 */
[----:B------:R-:W-:-:S05]  /*27fe0*/  IMAD.MOV.U32 R2, RZ, RZ, R101 ;  /* 0x000000ffff027224 */ /* 0x000fca00078e0065 */
[----:B------:R-:W-:Y:S01]  /*27ff0*/  PRMT R129, R129, 0x5410, R2 ;  /* 0x0000541081817816 */ /* 0x000fe20000000002 */
[----:B------:R-:W-:-:S05]  /*28000*/  IMAD.MOV.U32 R2, RZ, RZ, R91 ;  /* 0x000000ffff027224 */ /* 0x000fca00078e005b */
[----:B------:R-:W-:Y:S01]  /*28010*/  PRMT R128, R3, 0x5410, R2 ;  /* 0x0000541003807816 */ /* 0x000fe20000000002 */
[----:B------:R-:W-:Y:S02]  /*28020*/  IMAD.MOV.U32 R2, RZ, RZ, R89 ;  /* 0x000000ffff027224 */ /* 0x000fe400078e0059 */
        /* <DEDUP_REMOVED lines=18> */
[----:B------:R-:W-:Y:S02]  /*28150*/  PRMT R93, R2, 0x7610, R93 ;  /* 0x00007610025d7816 */ /* 0x000fe4000000005d */
[----:B------:R-:W2:Y:S01]  /*28160*/  LDL.64 R2, [R6+0x28] ;  /* 0x0000280006027983 */ /* 0x000ea20000100a00 */
[----:B------:R-:W-:-:S04]  /*28170*/  IMNMX R59, R4, 0x80, PT ;  /* 0x00000080043b7817 */ /* 0x000fc80003800200 */
[----:B------:R-:W-:Y:S01]  /*28180*/  ISETP.GE.AND P0, PT, R92, R59, PT ;  /* 0x0000003b5c00720c */ /* 0x000fe20003f06270 */
[----:B------:R-:W-:Y:S01]  /*28190*/  BSSY B1, `(.L_x_2645) ;  /* 0x00000dc000017945 */ /* 0x000fe20003800000 */
[----:B--2---:R1:W5:Y:S11]  /*281a0*/  LD.E.64 R36, [R2.64] ;  /* 0x0000000402247980 */ /* 0x004376000c101b00 */
[----:B------:R-:W-:Y:S05]  /*281b0*/  @P0 BRA `(.L_x_2646) ;  /* 0x00000d9000000947 */ /* 0x000fea0003800000 */
[----:B-1----:R-:W-:Y:S01]  /*281c0*/  SHF.R.S32.HI R2, RZ, 0x1f, R22 ;  /* 0x0000001fff027819 */ /* 0x002fe20000011416 */
[----:B------:R-:W-:Y:S01]  /*281d0*/  BSSY B0, `(.L_x_2647) ;  /* 0x000006b000007945 */ /* 0x000fe20003800000 */
[----:B------:R-:W-:-:S02]  /*281e0*/  ISETP.GE.AND P0, PT, R56, R0, PT ;  /* 0x000000003800720c */ /* 0x000fc40003f06270 */
[----:B------:R-:W-:-:S05]  /*281f0*/  LEA.HI R2, R2, R22, RZ, 0x6 ;  /* 0x0000001602027211 */ /* 0x000fca00078f30ff */
[----:B------:R-:W-:Y:S02]  /*28200*/  IMAD.SHL.U32 R3, R2, 0x8, RZ ;  /* 0x0000000802037824 */ /* 0x000fe400078e00ff */
[----:B------:R-:W-:-:S03]  /*28210*/  IMAD.SHL.U32 R2, R92, 0x40, RZ ;  /* 0x000000405c027824 */ /* 0x000fc600078e00ff */
[----:B------:R-:W-:Y:S02]  /*28220*/  LOP3.LUT R14, R3, 0xfffffe00, RZ, 0xc0, !PT ;  /* 0xfffffe00030e7812 */ /* 0x000fe400078ec0ff */
[----:B------:R-:W-:Y:S01]  /*28230*/  LOP3.LUT R2, R2, 0x1c0, RZ, 0xc0, !PT ;  /* 0x000001c002027812 */ /* 0x000fe200078ec0ff */
[----:B------:R-:W-:Y:S05]  /*28240*/  @P0 BRA `(.L_x_2648) ;  /* 0x0000063000000947 */ /* 0x000fea0003800000 */
[----:B------:R-:W-:Y:S02]  /*28250*/  LEA.HI R4, R0, R39, RZ, 0x1d ;  /* 0x0000002700047211 */ /* 0x000fe400078fe8ff */
[----:B------:R-:W-:Y:S02]  /*28260*/  SHF.R.U32.HI R6, RZ, 0x3, R2 ;  /* 0x00000003ff067819 */ /* 0x000fe40000011602 */
[----:B------:R-:W-:-:S04]  /*28270*/  SHF.R.S32.HI R3, RZ, 0x1f, R4 ;  /* 0x0000001fff037819 */ /* 0x000fc80000011404 */
[----:B------:R-:W-:Y:S02]  /*28280*/  LEA.HI R3, R3, R4, RZ, 0x3 ;  /* 0x0000000403037211 */ /* 0x000fe400078f18ff */
[----:B------:R-:W-:Y:S02]  /*28290*/  SHF.L.U32 R4, R4, 0x3, RZ ;  /* 0x0000000304047819 */ /* 0x000fe400000006ff */
[----:B------:R-:W-:Y:S02]  /*282a0*/  SHF.L.U32 R3, R3, 0xa, RZ ;  /* 0x0000000a03037819 */ /* 0x000fe400000006ff */
[----:B------:R-:W-:Y:S02]  /*282b0*/  LOP3.LUT R4, R2, 0x38, R4, 0xf8, !PT ;  /* 0x0000003802047812 */ /* 0x000fe400078ef804 */
[----:B------:R-:W-:Y:S02]  /*282c0*/  LOP3.LUT R3, R3, 0xffffe000, RZ, 0xc0, !PT ;  /* 0xffffe00003037812 */ /* 0x000fe400078ec0ff */
[----:B------:R-:W-:-:S04]  /*282d0*/  LOP3.LUT R4, R4, R6, RZ, 0x3c, !PT ;  /* 0x0000000604047212 */ /* 0x000fc800078e3cff */
[----:B------:R-:W-:Y:S02]  /*282e0*/  IADD3 R4, R4, R3, R14 ;  /* 0x0000000304047210 */ /* 0x000fe40007ffe00e */
[----:B------:R-:W-:-:S03]  /*282f0*/  LOP3.LUT R3, R2, 0x38, R56, 0xf8, !PT ;  /* 0x0000003802037812 */ /* 0x000fc600078ef838 */
[----:B-----5:R-:W-:Y:S01]  /*28300*/  IMAD.WIDE.U32 R26, R4, 0x2, R36 ;  /* 0x00000002041a7825 */ /* 0x020fe200078e0024 */
[----:B------:R-:W-:-:S04]  /*28310*/  LOP3.LUT R3, R3, R6, RZ, 0x3c, !PT ;  /* 0x0000000603037212 */ /* 0x000fc800078e3cff */
[----:B------:R-:W-:Y:S01]  /*28320*/  IADD3 R3, R14, R3, RZ ;  /* 0x000000030e037210 */ /* 0x000fe20007ffe0ff */
[----:B----4-:R-:W2:Y:S04]  /*28330*/  LD.E.128 R16, [R26.64] ;  /* 0x000000041a107980 */ /* 0x010ea8000c101d00 */
[----:B------:R-:W-:-:S05]  /*28340*/  IMAD.WIDE.U32 R24, R3, 0x2, R36 ;  /* 0x0000000203187825 */ /* 0x000fca00078e0024 */
[----:B------:R-:W3:Y:S01]  /*28350*/  LD.E.128 R20, [R24.64] ;  /* 0x0000000418147980 */ /* 0x000ee2000c101d00 */
[--C-:B------:R-:W-:Y:S02]  /*28360*/  HADD2.F32 R3, -RZ, R38.reuse.H0_H0 ;  /* 0x20000026ff037230 */ /* 0x100fe40000004100 */
[----:B------:R-:W-:Y:S01]  /*28370*/  HADD2.F32 R4, -RZ, R38.H1_H1 ;  /* 0x30000026ff047230 */ /* 0x000fe20000004100 */
[----:B------:R-:W-:Y:S02]  /*28380*/  SHF.R.U64 R11, R28, 0x10, R29 ;  /* 0x000000101c0b7819 */ /* 0x000fe4000000121d */
[----:B------:R-:W-:Y:S02]  /*28390*/  SHF.R.U64 R13, R32, 0x10, R33 ;  /* 0x00000010200d7819 */ /* 0x000fe40000001221 */
[----:B------:R-:W-:Y:S01]  /*283a0*/  SHF.R.U64 R15, R34, 0x10, R35 ;  /* 0x00000010220f7819 */ /* 0x000fe20000001223 */
[----:B--2---:R-:W-:-:S05]  /*283b0*/  HADD2.F32 R8, -RZ, R17.H0_H0 ;  /* 0x20000011ff087230 */ /* 0x004fca0000004100 */
[----:B------:R-:W-:Y:S01]  /*283c0*/  FMUL.FTZ R6, R8, R3 ;  /* 0x0000000308067220 */ /* 0x000fe20000410000 */
[----:B---3--:R-:W-:-:S05]  /*283d0*/  HADD2.F32 R9, -RZ, R21.H0_H0 ;  /* 0x20000015ff097230 */ /* 0x008fca0000004100 */
[-C--:B------:R-:W-:Y:S02]  /*283e0*/  FFMA.FTZ R38, R9, R4.reuse, -R6 ;  /* 0x0000000409267223 */ /* 0x080fe40000010806 */
[----:B------:R-:W-:-:S04]  /*283f0*/  FMUL.FTZ R4, R8, R4 ;  /* 0x0000000408047220 */ /* 0x000fc80000410000 */
[----:B------:R-:W-:Y:S01]  /*28400*/  FFMA.FTZ R57, R9, R3, R4 ;  /* 0x0000000309397223 */ /* 0x000fe20000010004 */
[----:B------:R-:W-:Y:S02]  /*28410*/  SHF.R.U32.HI R3, RZ, 0x10, R29 ;  /* 0x00000010ff037819 */ /* 0x000fe4000001161d */
[----:B------:R-:W-:-:S03]  /*28420*/  SHF.R.U32.HI R4, RZ, 0x10, R33 ;  /* 0x00000010ff047819 */ /* 0x000fc60000011621 */
[----:B------:R-:W-:Y:S02]  /*28430*/  HADD2.F32 R9, -RZ, R3.H0_H0 ;  /* 0x20000003ff097230 */ /* 0x000fe40000004100 */
[----:B------:R-:W-:Y:S02]  /*28440*/  HADD2.F32 R3, -RZ, R17.H1_H1 ;  /* 0x30000011ff037230 */ /* 0x000fe40000004100 */
[----:B------:R-:W-:Y:S02]  /*28450*/  HADD2.F32 R8, -RZ, R4.H0_H0 ;  /* 0x20000004ff087230 */ /* 0x000fe40000004100 */
[----:B------:R-:W-:Y:S01]  /*28460*/  HADD2.F32 R4, -RZ, R21.H1_H1 ;  /* 0x30000015ff047230 */ /* 0x000fe20000004100 */
[CC--:B------:R-:W-:Y:S02]  /*28470*/  FMUL.FTZ R6, R3.reuse, R9.reuse ;  /* 0x0000000903067220 */ /* 0x0c0fe40000410000 */
[-C--:B------:R-:W-:Y:S02]  /*28480*/  FMUL.FTZ R3, R3, R8.reuse ;  /* 0x0000000803037220 */ /* 0x080fe40000410000 */
[C---:B------:R-:W-:Y:S01]  /*28490*/  FFMA.FTZ R17, R4.reuse, R8, -R6 ;  /* 0x0000000804117223 */ /* 0x040fe20000010806 */
[----:B------:R-:W-:Y:S01]  /*284a0*/  HADD2.F32 R8, -RZ, R19.H0_H0 ;  /* 0x20000013ff087230 */ /* 0x000fe20000004100 */
[----:B------:R-:W-:Y:S01]  /*284b0*/  FFMA.FTZ R29, R4, R9, R3 ;  /* 0x00000009041d7223 */ /* 0x000fe20000010003 */
[----:B------:R-:W-:-:S02]  /*284c0*/  HADD2.F32 R3, -RZ, R58.H0_H0 ;  /* 0x2000003aff037230 */ /* 0x000fc40000004100 */
[----:B------:R-:W-:Y:S02]  /*284d0*/  HADD2.F32 R4, -RZ, R58.H1_H1 ;  /* 0x3000003aff047230 */ /* 0x000fe40000004100 */
[----:B------:R-:W-:Y:S01]  /*284e0*/  HADD2.F32 R9, -RZ, R23.H0_H0 ;  /* 0x20000017ff097230 */ /* 0x000fe20000004100 */
[----:B------:R-:W-:-:S04]  /*284f0*/  FMUL.FTZ R6, R8, R3 ;  /* 0x0000000308067220 */ /* 0x000fc80000410000 */
[-C--:B------:R-:W-:Y:S02]  /*28500*/  FFMA.FTZ R28, R9, R4.reuse, -R6 ;  /* 0x00000004091c7223 */ /* 0x080fe40000010806 */
[----:B------:R-:W-:-:S04]  /*28510*/  FMUL.FTZ R4, R8, R4 ;  /* 0x0000000408047220 */ /* 0x000fc80000410000 */
[----:B------:R-:W-:Y:S01]  /*28520*/  FFMA.FTZ R32, R9, R3, R4 ;  /* 0x0000000309207223 */ /* 0x000fe20000010004 */
[----:B------:R-:W-:Y:S01]  /*28530*/  SHF.R.U32.HI R3, RZ, 0x10, R31 ;  /* 0x00000010ff037819 */ /* 0x000fe2000001161f */
[----:B------:R-:W-:Y:S01]  /*28540*/  HADD2.F32 R6, -RZ, R19.H1_H1 ;  /* 0x30000013ff067230 */ /* 0x000fe20000004100 */
[----:B------:R-:W-:-:S03]  /*28550*/  SHF.R.U32.HI R4, RZ, 0x10, R35 ;  /* 0x00000010ff047819 */ /* 0x000fc60000011623 */
[----:B------:R-:W-:Y:S02]  /*28560*/  HADD2.F32 R3, -RZ, R3.H0_H0 ;  /* 0x20000003ff037230 */ /* 0x000fe40000004100 */
[----:B------:R-:W-:Y:S02]  /*28570*/  HADD2.F32 R4, -RZ, R4.H0_H0 ;  /* 0x20000004ff047230 */ /* 0x000fe40000004100 */
[----:B------:R-:W-:Y:S01]  /*28580*/  HADD2.F32 R8, -RZ, R23.H1_H1 ;  /* 0x30000017ff087230 */ /* 0x000fe20000004100 */
[----:B------:R-:W-:-:S04]  /*28590*/  FMUL.FTZ R9, R6, R3 ;  /* 0x0000000306097220 */ /* 0x000fc80000410000 */
[-C--:B------:R-:W-:Y:S02]  /*285a0*/  FFMA.FTZ R10, R8, R4.reuse, -R9 ;  /* 0x00000004080a7223 */ /* 0x080fe40000010809 */
[----:B------:R-:W-:-:S04]  /*285b0*/  FMUL.FTZ R4, R6, R4 ;  /* 0x0000000406047220 */ /* 0x000fc80000410000 */
[----:B------:R-:W-:Y:S01]  /*285c0*/  FFMA.FTZ R21, R8, R3, R4 ;  /* 0x0000000308157223 */ /* 0x000fe20000010004 */
[----:B------:R-:W-:Y:S02]  /*285d0*/  HADD2.F32 R3, -RZ, R94.H0_H0 ;  /* 0x2000005eff037230 */ /* 0x000fe40000004100 */
[----:B------:R-:W-:Y:S02]  /*285e0*/  HADD2.F32 R8, -RZ, R16.H0_H0 ;  /* 0x20000010ff087230 */ /* 0x000fe40000004100 */
[----:B------:R-:W-:Y:S02]  /*285f0*/  HADD2.F32 R4, -RZ, R94.H1_H1 ;  /* 0x3000005eff047230 */ /* 0x000fe40000004100 */
[----:B------:R-:W-:Y:S01]  /*28600*/  HADD2.F32 R9, -RZ, R20.H0_H0 ;  /* 0x20000014ff097230 */ /* 0x000fe20000004100 */
[----:B------:R-:W-:-:S04]  /*28610*/  FMUL.FTZ R6, R8, R3 ;  /* 0x0000000308067220 */ /* 0x000fc80000410000 */
[-C--:B------:R-:W-:Y:S02]  /*28620*/  FFMA.FTZ R6, R9, R4.reuse, -R6 ;  /* 0x0000000409067223 */ /* 0x080fe40000010806 */
[----:B------:R-:W-:-:S04]  /*28630*/  FMUL.FTZ R4, R8, R4 ;  /* 0x0000000408047220 */ /* 0x000fc80000410000 */
[----:B------:R-:W-:Y:S01]  /*28640*/  FFMA.FTZ R23, R9, R3, R4 ;  /* 0x0000000309177223 */ /* 0x000fe20000010004 */
[----:B------:R-:W-:Y:S01]  /*28650*/  SHF.R.U64 R3, R30, 0x10, R31 ;  /* 0x000000101e037819 */ /* 0x000fe2000000121f */
[----:B------:R-:W-:Y:S02]  /*28660*/  HADD2.F32 R31, -RZ, R11.H0_H0 ;  /* 0x2000000bff1f7230 */ /* 0x000fe40000004100 */
[----:B------:R-:W-:Y:S02]  /*28670*/  HADD2.F32 R9, -RZ, R16.H1_H1 ;  /* 0x30000010ff097230 */ /* 0x000fe40000004100 */
[----:B------:R-:W-:Y:S02]  /*28680*/  HADD2.F32 R30, -RZ, R13.H0_H0 ;  /* 0x2000000dff1e7230 */ /* 0x000fe40000004100 */
[----:B------:R-:W-:Y:S01]  /*28690*/  HADD2.F32 R13, -RZ, R20.H1_H1 ;  /* 0x30000014ff0d7230 */ /* 0x000fe20000004100 */
[----:B------:R-:W-:-:S04]  /*286a0*/  FMUL.FTZ R4, R9, R31 ;  /* 0x0000001f09047220 */ /* 0x000fc80000410000 */
[----:B------:R-:W-:Y:S01]  /*286b0*/  FFMA.FTZ R4, R13, R30, -R4 ;  /* 0x0000001e0d047223 */ /* 0x000fe20000010804 */
[----:B------:R-:W-:Y:S01]  /*286c0*/  F2FP.PACK_AB R19, R10, R28 ;  /* 0x0000001c0a13723e */ /* 0x000fe200000000ff */
[----:B------:R-:W-:Y:S02]  /*286d0*/  HADD2.F32 R28, -RZ, R3.H0_H0 ;  /* 0x20000003ff1c7230 */ /* 0x000fe40000004100 */
[--C-:B------:R-:W-:Y:S01]  /*286e0*/  HADD2.F32 R8, -RZ, R18.reuse.H0_H0 ;  /* 0x20000012ff087230 */ /* 0x100fe20000004100 */
[----:B------:R-:W-:Y:S01]  /*286f0*/  F2FP.PACK_AB R16, R4, R6 ;  /* 0x000000060410723e */ /* 0x000fe200000000ff */
[----:B------:R-:W-:Y:S02]  /*28700*/  HADD2.F32 R6, -RZ, R18.H1_H1 ;  /* 0x30000012ff067230 */ /* 0x000fe40000004100 */
[----:B------:R-:W-:Y:S02]  /*28710*/  HADD2.F32 R3, -RZ, R95.H0_H0 ;  /* 0x2000005fff037230 */ /* 0x000fe40000004100 */
[----:B------:R-:W-:-:S02]  /*28720*/  HADD2.F32 R11, -RZ, R22.H0_H0 ;  /* 0x20000016ff0b7230 */ /* 0x000fc40000004100 */
[----:B------:R-:W-:Y:S01]  /*28730*/  HADD2.F32 R10, -RZ, R22.H1_H1 ;  /* 0x30000016ff0a7230 */ /* 0x000fe20000004100 */
[----:B------:R-:W-:Y:S01]  /*28740*/  FMUL.FTZ R18, R8, R3 ;  /* 0x0000000308127220 */ /* 0x000fe20000410000 */
[----:B------:R-:W-:Y:S02]  /*28750*/  HADD2.F32 R4, -RZ, R95.H1_H1 ;  /* 0x3000005fff047230 */ /* 0x000fe40000004100 */
[----:B------:R-:W-:Y:S01]  /*28760*/  HADD2.F32 R20, -RZ, R15.H0_H0 ;  /* 0x2000000fff147230 */ /* 0x000fe20000004100 */
[----:B------:R-:W-:Y:S02]  /*28770*/  FMUL.FTZ R15, R6, R28 ;  /* 0x0000001c060f7220 */ /* 0x000fe40000410000 */
[----:B------:R-:W-:Y:S02]  /*28780*/  FFMA.FTZ R18, R11, R4, -R18 ;  /* 0x000000040b127223 */ /* 0x000fe40000010812 */
[----:B------:R-:W-:-:S05]  /*28790*/  FFMA.FTZ R15, R10, R20, -R15 ;  /* 0x000000140a0f7223 */ /* 0x000fca000001080f */
[----:B------:R-:W-:Y:S01]  /*287a0*/  F2FP.PACK_AB R18, R15, R18 ;  /* 0x000000120f12723e */ /* 0x000fe200000000ff */
[----:B------:R-:W-:Y:S02]  /*287b0*/  FMUL.FTZ R15, R8, R4 ;  /* 0x00000004080f7220 */ /* 0x000fe40000410000 */
[----:B------:R-:W-:Y:S02]  /*287c0*/  FMUL.FTZ R4, R9, R30 ;  /* 0x0000001e09047220 */ /* 0x000fe40000410000 */
[----:B------:R-:W-:Y:S02]  /*287d0*/  FMUL.FTZ R8, R6, R20 ;  /* 0x0000001406087220 */ /* 0x000fe40000410000 */
[----:B------:R-:W-:Y:S02]  /*287e0*/  FFMA.FTZ R6, R11, R3, R15 ;  /* 0x000000030b067223 */ /* 0x000fe4000001000f */
[----:B------:R-:W-:Y:S02]  /*287f0*/  FFMA.FTZ R4, R13, R31, R4 ;  /* 0x0000001f0d047223 */ /* 0x000fe40000010004 */
[----:B------:R-:W-:Y:S01]  /*28800*/  FFMA.FTZ R3, R10, R28, R8 ;  /* 0x0000001c0a037223 */ /* 0x000fe20000010008 */
[----:B------:R-:W-:-:S02]  /*28810*/  F2FP.PACK_AB R17, R17, R38 ;  /* 0x000000261111723e */ /* 0x000fc400000000ff */
[----:B------:R-:W-:Y:S02]  /*28820*/  F2FP.PACK_AB R9, R29, R57 ;  /* 0x000000391d09723e */ /* 0x000fe400000000ff */
[----:B------:R-:W-:Y:S02]  /*28830*/  F2FP.PACK_AB R11, R21, R32 ;  /* 0x00000020150b723e */ /* 0x000fe400000000ff */
[----:B------:R-:W-:Y:S02]  /*28840*/  F2FP.PACK_AB R8, R4, R23 ;  /* 0x000000170408723e */ /* 0x000fe400000000ff */
[----:B------:R-:W-:Y:S01]  /*28850*/  F2FP.PACK_AB R10, R3, R6 ;  /* 0x00000006030a723e */ /* 0x000fe200000000ff */
[----:B------:R1:W-:Y:S04]  /*28860*/  ST.E.128 [R24.64], R16 ;  /* 0x0000001018007985 */ /* 0x0003e8000c101d04 */
[----:B------:R1:W-:Y:S02]  /*28870*/  ST.E.128 [R26.64], R8 ;  /* 0x000000081a007985 */ /* 0x0003e4000c101d04 */
.L_x_2648:
[----:B------:R-:W-:Y:S05]  /*28880*/  BSYNC B0 ;  /* 0x0000000000007941 */ /* 0x000fea0003800000 */
.L_x_2647:
[----:B------:R-:W-:-:S04]  /*28890*/  IADD3 R6, R56, 0x40, RZ ;  /* 0x0000004038067810 */ /* 0x000fc80007ffe0ff */
[----:B------:R-:W-:-:S13]  /*288a0*/  ISETP.GE.AND P0, PT, R6, R0, PT ;  /* 0x000000000600720c */ /* 0x000fda0003f06270 */
[----:B------:R-:W-:Y:S05]  /*288b0*/  @P0 BRA `(.L_x_2646) ;  /* 0x0000069000000947 */ /* 0x000fea0003800000 */
[----:B-1----:R-:W-:-:S04]  /*288c0*/  SHF.R.S32.HI R9, RZ, 0x1f, R6 ;  /* 0x0000001fff097819 */ /* 0x002fc80000011406 */
[CC--:B------:R-:W-:Y:S02]  /*288d0*/  LEA.HI R4, R9.reuse, R6.reuse, RZ, 0x3 ;  /* 0x0000000609047211 */ /* 0x0c0fe400078f18ff */
[----:B------:R-:W-:Y:S02]  /*288e0*/  LEA.HI R9, R9, R6, RZ, 0x6 ;  /* 0x0000000609097211 */ /* 0x000fe400078f30ff */
[----:B------:R-:W-:-:S04]  /*288f0*/  SHF.R.S32.HI R3, RZ, 0x3, R4 ;  /* 0x00000003ff037819 */ /* 0x000fc80000011404 */
[----:B------:R-:W-:-:S04]  /*28900*/  LEA.HI R3, R0, R3, RZ, 0x1d ;  /* 0x0000000300037211 */ /* 0x000fc800078fe8ff */
[----:B------:R-:W-:Y:S02]  /*28910*/  SHF.R.S32.HI R6, RZ, 0x1f, R3 ;  /* 0x0000001fff067819 */ /* 0x000fe40000011403 */
[----:B------:R-:W-:Y:S02]  /*28920*/  SHF.L.U32 R8, R3, 0x3, RZ ;  /* 0x0000000303087819 */ /* 0x000fe400000006ff */
[----:B------:R-:W-:Y:S02]  /*28930*/  LEA.HI R3, R6, R3, RZ, 0x3 ;  /* 0x0000000306037211 */ /* 0x000fe400078f18ff */
[C---:B------:R-:W-:Y:S02]  /*28940*/  LOP3.LUT R6, R2.reuse, 0x38, R4, 0xf8, !PT ;  /* 0x0000003802067812 */ /* 0x040fe400078ef804 */
[----:B------:R-:W-:Y:S02]  /*28950*/  LOP3.LUT R4, R2, 0x38, R8, 0xf8, !PT ;  /* 0x0000003802047812 */ /* 0x000fe400078ef808 */
[----:B------:R-:W-:-:S02]  /*28960*/  SHF.R.U32.HI R8, RZ, 0x3, R2 ;  /* 0x00000003ff087819 */ /* 0x000fc40000011602 */
[----:B------:R-:W-:Y:S02]  /*28970*/  SHF.L.U32 R2, R3, 0xa, RZ ;  /* 0x0000000a03027819 */ /* 0x000fe400000006ff */
[----:B------:R-:W-:Y:S02]  /*28980*/  LOP3.LUT R3, R4, R8, RZ, 0x3c, !PT ;  /* 0x0000000804037212 */ /* 0x000fe400078e3cff */
[----:B------:R-:W-:Y:S02]  /*28990*/  LOP3.LUT R2, R2, 0xffffe000, RZ, 0xc0, !PT ;  /* 0xffffe00002027812 */ /* 0x000fe400078ec0ff */
[----:B------:R-:W-:Y:S02]  /*289a0*/  SHF.L.U32 R4, R9, 0x7, RZ ;  /* 0x0000000709047819 */ /* 0x000fe400000006ff */
[----:B------:R-:W-:Y:S02]  /*289b0*/  IADD3 R3, R3, R2, R14 ;  /* 0x0000000203037210 */ /* 0x000fe40007ffe00e */
[----:B------:R-:W-:-:S02]  /*289c0*/  LOP3.LUT R6, R6, R8, RZ, 0x3c, !PT ;  /* 0x0000000806067212 */ /* 0x000fc400078e3cff */
[----:B------:R-:W-:Y:S01]  /*289d0*/  LOP3.LUT R2, R4, 0xffffe000, RZ, 0xc0, !PT ;  /* 0xffffe00004027812 */ /* 0x000fe200078ec0ff */
[----:B----45:R-:W-:-:S03]  /*289e0*/  IMAD.WIDE.U32 R20, R3, 0x2, R36 ;  /* 0x0000000203147825 */ /* 0x030fc600078e0024 */
[----:B------:R-:W-:Y:S02]  /*289f0*/  IADD3 R2, R6, R2, R14 ;  /* 0x0000000206027210 */ /* 0x000fe40007ffe00e */
[----:B------:R-:W2:Y:S03]  /*28a00*/  LD.E.128 R8, [R20.64] ;  /* 0x0000000414087980 */ /* 0x000ea6000c101d00 */
[----:B------:R-:W-:-:S05]  /*28a10*/  IMAD.WIDE.U32 R14, R2, 0x2, R36 ;  /* 0x00000002020e7825 */ /* 0x000fca00078e0024 */
[----:B------:R-:W3:Y:S01]  /*28a20*/  LD.E.128 R16, [R14.64] ;  /* 0x000000040e107980 */ /* 0x000ee2000c101d00 */
[--C-:B------:R-:W-:Y:S02]  /*28a30*/  HADD2.F32 R2, -RZ, R105.reuse.H0_H0 ;  /* 0x20000069ff027230 */ /* 0x100fe40000004100 */
[----:B------:R-:W-:Y:S01]  /*28a40*/  HADD2.F32 R3, -RZ, R105.H1_H1 ;  /* 0x30000069ff037230 */ /* 0x000fe20000004100 */
[----:B------:R-:W-:Y:S02]  /*28a50*/  SHF.R.U64 R22, R44, 0x10, R45 ;  /* 0x000000102c167819 */ /* 0x000fe4000000122d */
[----:B------:R-:W-:-:S03]  /*28a60*/  SHF.R.U64 R23, R40, 0x10, R41 ;  /* 0x0000001028177819 */ /* 0x000fc60000001229 */
[----:B------:R-:W-:Y:S02]  /*28a70*/  HADD2.F32 R31, -RZ, R22.H0_H0 ;  /* 0x20000016ff1f7230 */ /* 0x000fe40000004100 */
[----:B------:R-:W-:Y:S02]  /*28a80*/  HADD2.F32 R28, -RZ, R23.H0_H0 ;  /* 0x20000017ff1c7230 */ /* 0x000fe40000004100 */
        /* <DEDUP_REMOVED lines=34> */
[--C-:B------:R-:W-:Y:S02]  /*28cb0*/  HADD2.F32 R2, -RZ, R107.reuse.H0_H0 ;  /* 0x2000006bff027230 */ /* 0x100fe40000004100 */
[----:B------:R-:W-:Y:S02]  /*28cc0*/  HADD2.F32 R6, -RZ, R8.H0_H0 ;  /* 0x20000008ff067230 */ /* 0x000fe40000004100 */
[----:B------:R-:W-:Y:S02]  /*28cd0*/  HADD2.F32 R3, -RZ, R107.H1_H1 ;  /* 0x3000006bff037230 */ /* 0x000fe40000004100 */
[----:B------:R-:W-:Y:S01]  /*28ce0*/  HADD2.F32 R11, -RZ, R16.H0_H0 ;  /* 0x20000010ff0b7230 */ /* 0x000fe20000004100 */
[----:B------:R-:W-:Y:S01]  /*28cf0*/  FMUL.FTZ R4, R6, R2 ;  /* 0x0000000206047220 */ /* 0x000fe20000410000 */
[----:B------:R-:W-:-:S03]  /*28d00*/  HADD2.F32 R8, -RZ, R8.H1_H1 ;  /* 0x30000008ff087230 */ /* 0x000fc60000004100 */
[-C--:B------:R-:W-:Y:S02]  /*28d10*/  FFMA.FTZ R4, R11, R3.reuse, -R4 ;  /* 0x000000030b047223 */ /* 0x080fe40000010804 */
[----:B------:R-:W-:-:S04]  /*28d20*/  FMUL.FTZ R3, R6, R3 ;  /* 0x0000000306037220 */ /* 0x000fc80000410000 */
[----:B------:R-:W-:Y:S01]  /*28d30*/  FFMA.FTZ R26, R11, R2, R3 ;  /* 0x000000020b1a7223 */ /* 0x000fe20000010003 */
[----:B------:R-:W-:Y:S01]  /*28d40*/  HADD2.F32 R11, -RZ, R16.H1_H1 ;  /* 0x30000010ff0b7230 */ /* 0x000fe20000004100 */
[----:B------:R-:W-:Y:S01]  /*28d50*/  FMUL.FTZ R3, R8, R31 ;  /* 0x0000001f08037220 */ /* 0x000fe20000410000 */
[----:B------:R-:W-:-:S03]  /*28d60*/  SHF.R.U64 R2, R46, 0x10, R47 ;  /* 0x000000102e027819 */ /* 0x000fc6000000122f */
[----:B------:R-:W-:Y:S01]  /*28d70*/  FFMA.FTZ R3, R11, R28, -R3 ;  /* 0x0000001c0b037223 */ /* 0x000fe20000010803 */
[----:B------:R-:W-:Y:S01]  /*28d80*/  SHF.R.U64 R13, R42, 0x10, R43 ;  /* 0x000000102a0d7819 */ /* 0x000fe2000000122b */
[----:B------:R-:W-:Y:S02]  /*28d90*/  HADD2.F32 R23, -RZ, R2.H0_H0 ;  /* 0x20000002ff177230 */ /* 0x000fe40000004100 */
[--C-:B------:R-:W-:Y:S01]  /*28da0*/  HADD2.F32 R6, -RZ, R10.reuse.H0_H0 ;  /* 0x2000000aff067230 */ /* 0x100fe20000004100 */
[----:B------:R-:W-:Y:S01]  /*28db0*/  F2FP.PACK_AB R16, R3, R4 ;  /* 0x000000040310723e */ /* 0x000fe200000000ff */
[----:B------:R-:W-:Y:S02]  /*28dc0*/  HADD2.F32 R4, -RZ, R10.H1_H1 ;  /* 0x3000000aff047230 */ /* 0x000fe40000004100 */
[----:B------:R-:W-:Y:S01]  /*28dd0*/  HADD2.F32 R2, -RZ, R108.H0_H0 ;  /* 0x2000006cff027230 */ /* 0x000fe20000004100 */
[----:B------:R-:W-:Y:S01]  /*28de0*/  F2FP.PACK_AB R19, R9, R25 ;  /* 0x000000190913723e */ /* 0x000fe200000000ff */
[----:B------:R-:W-:-:S02]  /*28df0*/  HADD2.F32 R10, -RZ, R18.H0_H0 ;  /* 0x20000012ff0a7230 */ /* 0x000fc40000004100 */
[----:B------:R-:W-:Y:S01]  /*28e00*/  HADD2.F32 R9, -RZ, R18.H1_H1 ;  /* 0x30000012ff097230 */ /* 0x000fe20000004100 */
[----:B------:R-:W-:Y:S01]  /*28e10*/  FMUL.FTZ R18, R6, R2 ;  /* 0x0000000206127220 */ /* 0x000fe20000410000 */
[----:B------:R-:W-:Y:S02]  /*28e20*/  HADD2.F32 R3, -RZ, R109.H0_H0 ;  /* 0x2000006dff037230 */ /* 0x000fe40000004100 */
        /* <DEDUP_REMOVED lines=18> */
.L_x_2646:
[----:B------:R-:W-:Y:S05]  /*28f50*/  BSYNC B1 ;  /* 0x0000000000017941 */ /* 0x000fea0003800000 */
.L_x_2645:
[----:B-1----:R-:W-:Y:S01]  /*28f60*/  IADD3 R3, R92, 0x20, RZ ;  /* 0x000000205c037810 */ /* 0x002fe20007ffe0ff */
[----:B------:R-:W-:Y:S03]  /*28f70*/  BSSY B1, `(.L_x_2649) ;  /* 0x00000db000017945 */ /* 0x000fe60003800000 */
[----:B------:R-:W-:-:S13]  /*28f80*/  ISETP.GE.AND P0, PT, R3, R59, PT ;  /* 0x0000003b0300720c */ /* 0x000fda0003f06270 */
[----:B------:R-:W-:Y:S05]  /*28f90*/  @P0 BRA `(.L_x_2650) ;  /* 0x00000d8000000947 */ /* 0x000fea0003800000 */
[----:B------:R-:W-:Y:S01]  /*28fa0*/  ISETP.GE.AND P0, PT, R56, R0, PT ;  /* 0x000000003800720c */ /* 0x000fe20003f06270 */
[----:B------:R-:W-:Y:S01]  /*28fb0*/  IMAD.SHL.U32 R4, R3, 0x40, RZ ;  /* 0x0000004003047824 */ /* 0x000fe200078e00ff */
[----:B------:R-:W-:Y:S01]  /*28fc0*/  SHF.R.S32.HI R2, RZ, 0x1f, R3 ;  /* 0x0000001fff027819 */ /* 0x000fe20000011403 */
[----:B------:R-:W-:Y:S03]  /*28fd0*/  BSSY B0, `(.L_x_2651) ;  /* 0x0000069000007945 */ /* 0x000fe60003800000 */
[----:B------:R-:W-:Y:S02]  /*28fe0*/  LEA.HI R3, R2, R3, RZ, 0x3 ;  /* 0x0000000302037211 */ /* 0x000fe400078f18ff */
[----:B------:R-:W-:-:S03]  /*28ff0*/  LOP3.LUT R2, R4, 0x1c0, RZ, 0xc0, !PT ;  /* 0x000001c004027812 */ /* 0x000fc600078ec0ff */
[----:B------:R-:W-:Y:S01]  /*29000*/  IMAD.SHL.U32 R3, R3, 0x40, RZ ;  /* 0x0000004003037824 */ /* 0x000fe200078e00ff */
[----:B------:R-:W-:-:S04]  /*29010*/  SHF.R.U32.HI R35, RZ, 0x3, R2 ;  /* 0x00000003ff237819 */ /* 0x000fc80000011602 */
[----:B------:R-:W-:Y:S01]  /*29020*/  LOP3.LUT R13, R3, 0xfffffe00, RZ, 0xc0, !PT ;  /* 0xfffffe00030d7812 */ /* 0x000fe200078ec0ff */
[----:B------:R-:W-:Y:S05]  /*29030*/  @P0 BRA `(.L_x_2652) ;  /* 0x0000062000000947 */ /* 0x000fea0003800000 */
[----:B------:R-:W-:-:S04]  /*29040*/  LEA.HI R4, R0, R39, RZ, 0x1d ;  /* 0x0000002700047211 */ /* 0x000fc800078fe8ff */
        /* <DEDUP_REMOVED lines=15> */
[----:B------:R-:W-:Y:S02]  /*29140*/  HADD2.F32 R3, -RZ, R108.H1_H1 ;  /* 0x3000006cff037230 */ /* 0x000fe40000004100 */
[----:B------:R-:W-:Y:S01]  /*29150*/  HADD2.F32 R4, -RZ, R109.H1_H1 ;  /* 0x3000006dff047230 */ /* 0x000fe20000004100 */
[----:B------:R-:W-:Y:S01]  /*29160*/  SHF.R.U64 R10, R52, 0x10, R53 ;  /* 0x00000010340a7819 */ /* 0x000fe20000001235 */
[----:B--2---:R-:W-:-:S05]  /*29170*/  HADD2.F32 R6, -RZ, R17.H0_H0 ;  /* 0x20000011ff067230 */ /* 0x004fca0000004100 */
[C---:B------:R-:W-:Y:S02]  /*29180*/  FMUL.FTZ R8, R6.reuse, R3 ;  /* 0x0000000306087220 */ /* 0x040fe40000410000 */
[----:B------:R-:W-:Y:S01]  /*29190*/  FMUL.FTZ R6, R6, R4 ;  /* 0x0000000406067220 */ /* 0x000fe20000410000 */
[----:B---3--:R-:W-:-:S05]  /*291a0*/  HADD2.F32 R9, -RZ, R21.H0_H0 ;  /* 0x20000015ff097230 */ /* 0x008fca0000004100 */
[C---:B------:R-:W-:Y:S01]  /*291b0*/  FFMA.FTZ R33, R9.reuse, R3, R6 ;  /* 0x0000000309217223 */ /* 0x040fe20000010006 */
[----:B------:R-:W-:Y:S01]  /*291c0*/  SHF.R.U32.HI R3, RZ, 0x10, R53 ;  /* 0x00000010ff037819 */ /* 0x000fe20000011635 */
[----:B------:R-:W-:Y:S01]  /*291d0*/  FFMA.FTZ R34, R9, R4, -R8 ;  /* 0x0000000409227223 */ /* 0x000fe20000010808 */
[----:B------:R-:W-:Y:S01]  /*291e0*/  SHF.R.U32.HI R4, RZ, 0x10, R49 ;  /* 0x00000010ff047819 */ /* 0x000fe20000011631 */
[----:B------:R-:W-:Y:S02]  /*291f0*/  HADD2.F32 R6, -RZ, R17.H1_H1 ;  /* 0x30000011ff067230 */ /* 0x000fe40000004100 */
[----:B------:R-:W-:Y:S02]  /*29200*/  HADD2.F32 R3, -RZ, R3.H0_H0 ;  /* 0x20000003ff037230 */ /* 0x000fe40000004100 */
[----:B------:R-:W-:Y:S02]  /*29210*/  HADD2.F32 R4, -RZ, R4.H0_H0 ;  /* 0x20000004ff047230 */ /* 0x000fe40000004100 */
[----:B------:R-:W-:Y:S01]  /*29220*/  HADD2.F32 R8, -RZ, R21.H1_H1 ;  /* 0x30000015ff087230 */ /* 0x000fe20000004100 */
[----:B------:R-:W-:-:S02]  /*29230*/  FMUL.FTZ R9, R6, R3 ;  /* 0x0000000306097220 */ /* 0x000fc40000410000 */
[-C--:B------:R-:W-:Y:S02]  /*29240*/  FMUL.FTZ R6, R6, R4.reuse ;  /* 0x0000000406067220 */ /* 0x080fe40000410000 */
[C---:B------:R-:W-:Y:S02]  /*29250*/  FFMA.FTZ R26, R8.reuse, R4, -R9 ;  /* 0x00000004081a7223 */ /* 0x040fe40000010809 */
[----:B------:R-:W-:Y:S01]  /*29260*/  FFMA.FTZ R21, R8, R3, R6 ;  /* 0x0000000308157223 */ /* 0x000fe20000010006 */
[----:B------:R-:W-:Y:S02]  /*29270*/  HADD2.F32 R3, -RZ, R110.H0_H0 ;  /* 0x2000006eff037230 */ /* 0x000fe40000004100 */
[----:B------:R-:W-:Y:S02]  /*29280*/  HADD2.F32 R6, -RZ, R16.H0_H0 ;  /* 0x20000010ff067230 */ /* 0x000fe40000004100 */
[----:B------:R-:W-:Y:S02]  /*29290*/  HADD2.F32 R4, -RZ, R110.H1_H1 ;  /* 0x3000006eff047230 */ /* 0x000fe40000004100 */
[----:B------:R-:W-:Y:S01]  /*292a0*/  HADD2.F32 R9, -RZ, R20.H0_H0 ;  /* 0x20000014ff097230 */ /* 0x000fe20000004100 */
[----:B------:R-:W-:-:S02]  /*292b0*/  FMUL.FTZ R8, R6, R3 ;  /* 0x0000000306087220 */ /* 0x000fc40000410000 */
[-C--:B------:R-:W-:Y:S02]  /*292c0*/  FMUL.FTZ R6, R6, R4.reuse ;  /* 0x0000000406067220 */ /* 0x080fe40000410000 */
[C---:B------:R-:W-:Y:S02]  /*292d0*/  FFMA.FTZ R32, R9.reuse, R4, -R8 ;  /* 0x0000000409207223 */ /* 0x040fe40000010808 */
[----:B------:R-:W-:Y:S01]  /*292e0*/  FFMA.FTZ R31, R9, R3, R6 ;  /* 0x00000003091f7223 */ /* 0x000fe20000010006 */
[----:B------:R-:W-:Y:S02]  /*292f0*/  HADD2.F32 R3, -RZ, R111.H0_H0 ;  /* 0x2000006fff037230 */ /* 0x000fe40000004100 */
[----:B------:R-:W-:Y:S02]  /*29300*/  HADD2.F32 R6, -RZ, R18.H0_H0 ;  /* 0x20000012ff067230 */ /* 0x000fe40000004100 */
[----:B------:R-:W-:Y:S02]  /*29310*/  HADD2.F32 R4, -RZ, R112.H0_H0 ;  /* 0x20000070ff047230 */ /* 0x000fe40000004100 */
[----:B------:R-:W-:Y:S01]  /*29320*/  HADD2.F32 R9, -RZ, R22.H0_H0 ;  /* 0x20000016ff097230 */ /* 0x000fe20000004100 */
[----:B------:R-:W-:-:S02]  /*29330*/  FMUL.FTZ R8, R6, R3 ;  /* 0x0000000306087220 */ /* 0x000fc40000410000 */
[-C--:B------:R-:W-:Y:S02]  /*29340*/  FMUL.FTZ R6, R6, R4.reuse ;  /* 0x0000000406067220 */ /* 0x080fe40000410000 */
[C---:B------:R-:W-:Y:S01]  /*29350*/  FFMA.FTZ R30, R9.reuse, R4, -R8 ;  /* 0x00000004091e7223 */ /* 0x040fe20000010808 */
[----:B------:R-:W-:Y:S01]  /*29360*/  HADD2.F32 R8, -RZ, R19.H0_H0 ;  /* 0x20000013ff087230 */ /* 0x000fe20000004100 */
[----:B------:R-:W-:Y:S01]  /*29370*/  FFMA.FTZ R29, R9, R3, R6 ;  /* 0x00000003091d7223 */ /* 0x000fe20000010006 */
[----:B------:R-:W-:Y:S02]  /*29380*/  HADD2.F32 R3, -RZ, R111.H1_H1 ;  /* 0x3000006fff037230 */ /* 0x000fe40000004100 */
[----:B------:R-:W-:Y:S02]  /*29390*/  HADD2.F32 R4, -RZ, R112.H1_H1 ;  /* 0x30000070ff047230 */ /* 0x000fe40000004100 */
[----:B------:R-:W-:Y:S01]  /*293a0*/  HADD2.F32 R9, -RZ, R23.H0_H0 ;  /* 0x20000017ff097230 */ /* 0x000fe20000004100 */
[----:B------:R-:W-:-:S04]  /*293b0*/  FMUL.FTZ R6, R8, R3 ;  /* 0x0000000308067220 */ /* 0x000fc80000410000 */
[-C--:B------:R-:W-:Y:S02]  /*293c0*/  FFMA.FTZ R28, R9, R4.reuse, -R6 ;  /* 0x00000004091c7223 */ /* 0x080fe40000010806 */
[----:B------:R-:W-:Y:S01]  /*293d0*/  FMUL.FTZ R4, R8, R4 ;  /* 0x0000000408047220 */ /* 0x000fe20000410000 */
[----:B------:R-:W-:-:S03]  /*293e0*/  SHF.R.U32.HI R6, RZ, 0x10, R51 ;  /* 0x00000010ff067819 */ /* 0x000fc60000011633 */
[----:B------:R-:W-:Y:S01]  /*293f0*/  FFMA.FTZ R27, R9, R3, R4 ;  /* 0x00000003091b7223 */ /* 0x000fe20000010004 */
[----:B------:R-:W-:Y:S01]  /*29400*/  SHF.R.U32.HI R3, RZ, 0x10, R55 ;  /* 0x00000010ff037819 */ /* 0x000fe20000011637 */
[----:B------:R-:W-:Y:S02]  /*29410*/  HADD2.F32 R4, -RZ, R19.H1_H1 ;  /* 0x30000013ff047230 */ /* 0x000fe40000004100 */
[----:B------:R-:W-:Y:S02]  /*29420*/  HADD2.F32 R11, -RZ, R6.H0_H0 ;  /* 0x20000006ff0b7230 */ /* 0x000fe40000004100 */
[----:B------:R-:W-:Y:S02]  /*29430*/  HADD2.F32 R3, -RZ, R3.H0_H0 ;  /* 0x20000003ff037230 */ /* 0x000fe40000004100 */
[----:B------:R-:W-:Y:S01]  /*29440*/  HADD2.F32 R6, -RZ, R23.H1_H1 ;  /* 0x30000017ff067230 */ /* 0x000fe20000004100 */
[----:B------:R-:W-:Y:S02]  /*29450*/  SHF.R.U64 R17, R48, 0x10, R49 ;  /* 0x0000001030117819 */ /* 0x000fe40000001231 */
[----:B------:R-:W-:-:S02]  /*29460*/  FMUL.FTZ R8, R4, R3 ;  /* 0x0000000304087220 */ /* 0x000fc40000410000 */
[-C--:B------:R-:W-:Y:S02]  /*29470*/  FMUL.FTZ R4, R4, R11.reuse ;  /* 0x0000000b04047220 */ /* 0x080fe40000410000 */
[C---:B------:R-:W-:Y:S01]  /*29480*/  FFMA.FTZ R8, R6.reuse, R11, -R8 ;  /* 0x0000000b06087223 */ /* 0x040fe20000010808 */
[----:B------:R-:W-:Y:S01]  /*29490*/  HADD2.F32 R19, -RZ, R10.H0_H0 ;  /* 0x2000000aff137230 */ /* 0x000fe20000004100 */
[----:B------:R-:W-:Y:S01]  /*294a0*/  FFMA.FTZ R11, R6, R3, R4 ;  /* 0x00000003060b7223 */ /* 0x000fe20000010004 */
[----:B------:R-:W-:Y:S02]  /*294b0*/  HADD2.F32 R3, -RZ, R16.H1_H1 ;  /* 0x30000010ff037230 */ /* 0x000fe40000004100 */
[----:B------:R-:W-:Y:S02]  /*294c0*/  HADD2.F32 R17, -RZ, R17.H0_H0 ;  /* 0x20000011ff117230 */ /* 0x000fe40000004100 */
[----:B------:R-:W-:Y:S01]  /*294d0*/  HADD2.F32 R4, -RZ, R20.H1_H1 ;  /* 0x30000014ff047230 */ /* 0x000fe20000004100 */
[C---:B------:R-:W-:Y:S01]  /*294e0*/  FMUL.FTZ R10, R3.reuse, R19 ;  /* 0x00000013030a7220 */ /* 0x040fe20000410000 */
[----:B------:R-:W-:Y:S01]  /*294f0*/  SHF.R.U64 R6, R54, 0x10, R55 ;  /* 0x0000001036067819 */ /* 0x000fe20000001237 */
[-C--:B------:R-:W-:Y:S01]  /*29500*/  FMUL.FTZ R3, R3, R17.reuse ;  /* 0x0000001103037220 */ /* 0x080fe20000410000 */
[----:B------:R-:W-:Y:S01]  /*29510*/  SHF.R.U64 R9, R50, 0x10, R51 ;  /* 0x0000001032097819 */ /* 0x000fe20000001233 */
[----:B------:R-:W-:-:S02]  /*29520*/  FFMA.FTZ R16, R4, R17, -R10 ;  /* 0x0000001104107223 */ /* 0x000fc4000001080a */
[----:B------:R-:W-:Y:S01]  /*29530*/  FFMA.FTZ R10, R4, R19, R3 ;  /* 0x00000013040a7223 */ /* 0x000fe20000010003 */
[----:B------:R-:W-:Y:S02]  /*29540*/  HADD2.F32 R3, -RZ, R18.H1_H1 ;  /* 0x30000012ff037230 */ /* 0x000fe40000004100 */
[----:B------:R-:W-:Y:S02]  /*29550*/  HADD2.F32 R17, -RZ, R6.H0_H0 ;  /* 0x20000006ff117230 */ /* 0x000fe40000004100 */
[----:B------:R-:W-:Y:S02]  /*29560*/  HADD2.F32 R9, -RZ, R9.H0_H0 ;  /* 0x20000009ff097230 */ /* 0x000fe40000004100 */
[----:B------:R-:W-:Y:S01]  /*29570*/  HADD2.F32 R4, -RZ, R22.H1_H1 ;  /* 0x30000016ff047230 */ /* 0x000fe20000004100 */
[C---:B------:R-:W-:Y:S02]  /*29580*/  FMUL.FTZ R6, R3.reuse, R17 ;  /* 0x0000001103067220 */ /* 0x040fe40000410000 */
[----:B------:R-:W-:-:S02]  /*29590*/  FMUL.FTZ R3, R3, R9 ;  /* 0x0000000903037220 */ /* 0x000fc40000410000 */
[C---:B------:R-:W-:Y:S02]  /*295a0*/  FFMA.FTZ R6, R4.reuse, R9, -R6 ;  /* 0x0000000904067223 */ /* 0x040fe40000010806 */
[----:B------:R-:W-:Y:S01]  /*295b0*/  FFMA.FTZ R3, R4, R17, R3 ;  /* 0x0000001104037223 */ /* 0x000fe20000010003 */
[----:B------:R-:W-:Y:S02]  /*295c0*/  F2FP.PACK_AB R19, R8, R28 ;  /* 0x0000001c0813723e */ /* 0x000fe400000000ff */
[----:B------:R-:W-:Y:S02]  /*295d0*/  F2FP.PACK_AB R17, R26, R34 ;  /* 0x000000221a11723e */ /* 0x000fe400000000ff */
[----:B------:R-:W-:Y:S02]  /*295e0*/  F2FP.PACK_AB R16, R16, R32 ;  /* 0x000000201010723e */ /* 0x000fe400000000ff */
[----:B------:R-:W-:Y:S02]  /*295f0*/  F2FP.PACK_AB R8, R10, R31 ;  /* 0x0000001f0a08723e */ /* 0x000fe400000000ff */
[----:B------:R-:W-:-:S02]  /*29600*/  F2FP.PACK_AB R18, R6, R30 ;  /* 0x0000001e0612723e */ /* 0x000fc400000000ff */
[----:B------:R-:W-:Y:S02]  /*29610*/  F2FP.PACK_AB R11, R11, R27 ;  /* 0x0000001b0b0b723e */ /* 0x000fe400000000ff */
[----:B------:R-:W-:Y:S02]  /*29620*/  F2FP.PACK_AB R9, R21, R33 ;  /* 0x000000211509723e */ /* 0x000fe400000000ff */
[----:B------:R-:W-:Y:S01]  /*29630*/  F2FP.PACK_AB R10, R3, R29 ;  /* 0x0000001d030a723e */ /* 0x000fe200000000ff */
[----:B------:R1:W-:Y:S04]  /*29640*/  ST.E.128 [R14.64], R16 ;  /* 0x000000100e007985 */ /* 0x0003e8000c101d04 */
[----:B------:R1:W-:Y:S02]  /*29650*/  ST.E.128 [R24.64], R8 ;  /* 0x0000000818007985 */ /* 0x0003e4000c101d04 */
.L_x_2652:
[----:B------:R-:W-:Y:S05]  /*29660*/  BSYNC B0 ;  /* 0x0000000000007941 */ /* 0x000fea0003800000 */
.L_x_2651:
[----:B-1----:R-:W-:-:S04]  /*29670*/  IADD3 R9, R56, 0x40, RZ ;  /* 0x0000004038097810 */ /* 0x002fc80007ffe0ff */
[----:B------:R-:W-:-:S13]  /*29680*/  ISETP.GE.AND P0, PT, R9, R0, PT ;  /* 0x000000000900720c */ /* 0x000fda0003f06270 */
[----:B------:R-:W-:Y:S05]  /*29690*/  @P0 BRA `(.L_x_2650) ;  /* 0x0000068000000947 */ /* 0x000fea0003800000 */
[----:B------:R-:W-:-:S04]  /*296a0*/  SHF.R.S32.HI R10, RZ, 0x1f, R9 ;  /* 0x0000001fff0a7819 */ /* 0x000fc80000011409 */
        /* <DEDUP_REMOVED lines=8> */
[----:B------:R-:W-:Y:S02]  /*29730*/  SHF.L.U32 R6, R3, 0xa, RZ ;  /* 0x0000000a03067819 */ /* 0x000fe400000006ff */
[----:B------:R-:W-:-:S02]  /*29740*/  LOP3.LUT R3, R2, 0x38, R4, 0xf8, !PT ;  /* 0x0000003802037812 */ /* 0x000fc400078ef804 */
[-C--:B------:R-:W-:Y:S02]  /*29750*/  LOP3.LUT R8, R8, R35.reuse, RZ, 0x3c, !PT ;  /* 0x0000002308087212 */ /* 0x080fe400078e3cff */
[----:B------:R-:W-:Y:S02]  /*29760*/  LOP3.LUT R4, R6, 0xffffe000, RZ, 0xc0, !PT ;  /* 0xffffe00006047812 */ /* 0x000fe400078ec0ff */
[----:B------:R-:W-:Y:S02]  /*29770*/  SHF.L.U32 R2, R9, 0x7, RZ ;  /* 0x0000000709027819 */ /* 0x000fe400000006ff */
[----:B------:R-:W-:Y:S02]  /*29780*/  LOP3.LUT R6, R3, R35, RZ, 0x3c, !PT ;  /* 0x0000002303067212 */ /* 0x000fe400078e3cff */
[----:B------:R-:W-:Y:S02]  /*29790*/  IADD3 R3, R8, R4, R13 ;  /* 0x0000000408037210 */ /* 0x000fe40007ffe00d */
[----:B------:R-:W-:-:S03]  /*297a0*/  LOP3.LUT R2, R2, 0xffffe000, RZ, 0xc0, !PT ;  /* 0xffffe00002027812 */ /* 0x000fc600078ec0ff */
[----:B-----5:R-:W-:Y:S01]  /*297b0*/  IMAD.WIDE.U32 R24, R3, 0x2, R36 ;  /* 0x0000000203187825 */ /* 0x020fe200078e0024 */
[----:B------:R-:W-:-:S04]  /*297c0*/  IADD3 R2, R6, R2, R13 ;  /* 0x0000000206027210 */ /* 0x000fc80007ffe00d */
[----:B----4-:R-:W2:Y:S01]  /*297d0*/  LD.E.128 R16, [R24.64] ;  /* 0x0000000418107980 */ /* 0x010ea2000c101d00 */
[----:B------:R-:W-:-:S05]  /*297e0*/  IMAD.WIDE.U32 R14, R2, 0x2, R36 ;  /* 0x00000002020e7825 */ /* 0x000fca00078e0024 */
[----:B------:R-:W3:Y:S01]  /*297f0*/  LD.E.128 R20, [R14.64] ;  /* 0x000000040e147980 */ /* 0x000ee2000c101d00 */
[--C-:B------:R-:W-:Y:S02]  /*29800*/  HADD2.F32 R2, -RZ, R113.reuse.H0_H0 ;  /* 0x20000071ff027230 */ /* 0x100fe40000004100 */
[----:B------:R-:W-:Y:S01]  /*29810*/  HADD2.F32 R3, -RZ, R113.H1_H1 ;  /* 0x30000071ff037230 */ /* 0x000fe20000004100 */
[----:B------:R-:W-:Y:S02]  /*29820*/  SHF.R.U64 R26, R64, 0x10, R65 ;  /* 0x00000010401a7819 */ /* 0x000fe40000001241 */
[----:B------:R-:W-:Y:S01]  /*29830*/  SHF.R.U64 R13, R62, 0x10, R63 ;  /* 0x000000103e0d7819 */ /* 0x000fe2000000123f */
[----:B--2---:R-:W-:-:S05]  /*29840*/  HADD2.F32 R4, -RZ, R17.H0_H0 ;  /* 0x20000011ff047230 */ /* 0x004fca0000004100 */
[C---:B------:R-:W-:Y:S01]  /*29850*/  FMUL.FTZ R6, R4.reuse, R2 ;  /* 0x0000000204067220 */ /* 0x040fe20000410000 */
[----:B---3--:R-:W-:Y:S01]  /*29860*/  HADD2.F32 R8, -RZ, R21.H0_H0 ;  /* 0x20000015ff087230 */ /* 0x008fe20000004100 */
[----:B------:R-:W-:-:S04]  /*29870*/  FMUL.FTZ R4, R4, R3 ;  /* 0x0000000304047220 */ /* 0x000fc80000410000 */
        /* <DEDUP_REMOVED lines=12> */
[--C-:B------:R-:W-:Y:S02]  /*29940*/  HADD2.F32 R2, -RZ, R114.reuse.H0_H0 ;  /* 0x20000072ff027230 */ /* 0x100fe40000004100 */
[----:B------:R-:W-:Y:S02]  /*29950*/  HADD2.F32 R4, -RZ, R19.H0_H0 ;  /* 0x20000013ff047230 */ /* 0x000fe40000004100 */
[----:B------:R-:W-:Y:S02]  /*29960*/  HADD2.F32 R3, -RZ, R114.H1_H1 ;  /* 0x30000072ff037230 */ /* 0x000fe40000004100 */
[----:B------:R-:W-:Y:S01]  /*29970*/  HADD2.F32 R8, -RZ, R23.H0_H0 ;  /* 0x20000017ff087230 */ /* 0x000fe20000004100 */
[----:B------:R-:W-:-:S02]  /*29980*/  FMUL.FTZ R6, R4, R2 ;  /* 0x0000000204067220 */ /* 0x000fc40000410000 */
        /* <DEDUP_REMOVED lines=10> */
[-C--:B------:R-:W-:Y:S01]  /*29a30*/  FMUL.FTZ R9, R3, R2.reuse ;  /* 0x0000000203097220 */ /* 0x080fe20000410000 */
[--C-:B------:R-:W-:Y:S01]  /*29a40*/  HADD2.F32 R3, -RZ, R115.reuse.H1_H1 ;  /* 0x30000073ff037230 */ /* 0x100fe20000004100 */
[C---:B------:R-:W-:Y:S01]  /*29a50*/  FFMA.FTZ R23, R6.reuse, R2, -R8 ;  /* 0x0000000206177223 */ /* 0x040fe20000010808 */
[----:B------:R-:W-:Y:S01]  /*29a60*/  HADD2.F32 R8, -RZ, R16.H0_H0 ;  /* 0x20000010ff087230 */ /* 0x000fe20000004100 */
[----:B------:R-:W-:Y:S01]  /*29a70*/  FFMA.FTZ R21, R6, R4, R9 ;  /* 0x0000000406157223 */ /* 0x000fe20000010009 */
[----:B------:R-:W-:Y:S02]  /*29a80*/  HADD2.F32 R2, -RZ, R115.H0_H0 ;  /* 0x20000073ff027230 */ /* 0x000fe40000004100 */
[----:B------:R-:W-:Y:S01]  /*29a90*/  HADD2.F32 R9, -RZ, R20.H0_H0 ;  /* 0x20000014ff097230 */ /* 0x000fe20000004100 */
[C---:B------:R-:W-:Y:S01]  /*29aa0*/  FMUL.FTZ R4, R8.reuse, R3 ;  /* 0x0000000308047220 */ /* 0x040fe20000410000 */
[----:B------:R-:W-:Y:S01]  /*29ab0*/  HADD2.F32 R11, -RZ, R18.H0_H0 ;  /* 0x20000012ff0b7230 */ /* 0x000fe20000004100 */
[----:B------:R-:W-:-:S02]  /*29ac0*/  FMUL.FTZ R6, R8, R2 ;  /* 0x0000000208067220 */ /* 0x000fc40000410000 */
[C---:B------:R-:W-:Y:S01]  /*29ad0*/  FFMA.FTZ R29, R9.reuse, R2, R4 ;  /* 0x00000002091d7223 */ /* 0x040fe20000010004 */
[--C-:B------:R-:W-:Y:S01]  /*29ae0*/  HADD2.F32 R2, -RZ, R116.reuse.H0_H0 ;  /* 0x20000074ff027230 */ /* 0x100fe20000004100 */
[----:B------:R-:W-:Y:S01]  /*29af0*/  FFMA.FTZ R30, R9, R3, -R6 ;  /* 0x00000003091e7223 */ /* 0x000fe20000010806 */
[----:B------:R-:W-:Y:S01]  /*29b00*/  HADD2.F32 R3, -RZ, R116.H1_H1 ;  /* 0x30000074ff037230 */ /* 0x000fe20000004100 */
[----:B------:R-:W-:Y:S01]  /*29b10*/  SHF.R.U64 R19, R60, 0x10, R61 ;  /* 0x000000103c137819 */ /* 0x000fe2000000123d */
[----:B------:R-:W-:Y:S01]  /*29b20*/  HADD2.F32 R10, -RZ, R20.H1_H1 ;  /* 0x30000014ff0a7230 */ /* 0x000fe20000004100 */
[C---:B------:R-:W-:Y:S01]  /*29b30*/  FMUL.FTZ R20, R11.reuse, R2 ;  /* 0x000000020b147220 */ /* 0x040fe20000410000 */
[----:B------:R-:W-:Y:S01]  /*29b40*/  HADD2.F32 R9, -RZ, R22.H0_H0 ;  /* 0x20000016ff097230 */ /* 0x000fe20000004100 */
[----:B------:R-:W-:Y:S01]  /*29b50*/  SHF.R.U64 R17, R66, 0x10, R67 ;  /* 0x0000001042117819 */ /* 0x000fe20000001243 */
[----:B------:R-:W-:Y:S01]  /*29b60*/  HADD2.F32 R4, -RZ, R18.H1_H1 ;  /* 0x30000012ff047230 */ /* 0x000fe20000004100 */
[-C--:B------:R-:W-:Y:S01]  /*29b70*/  FMUL.FTZ R11, R11, R3.reuse ;  /* 0x000000030b0b7220 */ /* 0x080fe20000410000 */
[----:B------:R-:W-:Y:S01]  /*29b80*/  HADD2.F32 R6, -RZ, R16.H1_H1 ;  /* 0x30000010ff067230 */ /* 0x000fe20000004100 */
[----:B------:R-:W-:Y:S01]  /*29b90*/  FFMA.FTZ R18, R9, R3, -R20 ;  /* 0x0000000309127223 */ /* 0x000fe20000010814 */
[----:B------:R-:W-:-:S02]  /*29ba0*/  HADD2.F32 R20, -RZ, R19.H0_H0 ;  /* 0x20000013ff147230 */ /* 0x000fc40000004100 */
[----:B------:R-:W-:Y:S02]  /*29bb0*/  HADD2.F32 R16, -RZ, R26.H0_H0 ;  /* 0x2000001aff107230 */ /* 0x000fe40000004100 */
[----:B------:R-:W-:Y:S02]  /*29bc0*/  HADD2.F32 R19, -RZ, R13.H0_H0 ;  /* 0x2000000dff137230 */ /* 0x000fe40000004100 */
[----:B------:R-:W-:Y:S01]  /*29bd0*/  HADD2.F32 R17, -RZ, R17.H0_H0 ;  /* 0x20000011ff117230 */ /* 0x000fe20000004100 */
[----:B------:R-:W-:Y:S01]  /*29be0*/  FFMA.FTZ R13, R9, R2, R11 ;  /* 0x00000002090d7223 */ /* 0x000fe2000001000b */
[----:B------:R-:W-:Y:S01]  /*29bf0*/  HADD2.F32 R8, -RZ, R22.H1_H1 ;  /* 0x30000016ff087230 */ /* 0x000fe20000004100 */
[C---:B------:R-:W-:Y:S02]  /*29c00*/  FMUL.FTZ R3, R6.reuse, R20 ;  /* 0x0000001406037220 */ /* 0x040fe40000410000 */
[----:B------:R-:W-:Y:S02]  /*29c10*/  FMUL.FTZ R2, R6, R16 ;  /* 0x0000001006027220 */ /* 0x000fe40000410000 */
[----:B------:R-:W-:-:S02]  /*29c20*/  FMUL.FTZ R6, R4, R19 ;  /* 0x0000001304067220 */ /* 0x000fc40000410000 */
[-C--:B------:R-:W-:Y:S02]  /*29c30*/  FMUL.FTZ R4, R4, R17.reuse ;  /* 0x0000001104047220 */ /* 0x080fe40000410000 */
[----:B------:R-:W-:Y:S02]  /*29c40*/  FFMA.FTZ R3, R10, R16, -R3 ;  /* 0x000000100a037223 */ /* 0x000fe40000010803 */
[----:B------:R-:W-:Y:S02]  /*29c50*/  FFMA.FTZ R6, R8, R17, -R6 ;  /* 0x0000001108067223 */ /* 0x000fe40000010806 */
[----:B------:R-:W-:Y:S02]  /*29c60*/  FFMA.FTZ R2, R10, R20, R2 ;  /* 0x000000140a027223 */ /* 0x000fe40000010002 */
[----:B------:R-:W-:Y:S01]  /*29c70*/  FFMA.FTZ R4, R8, R19, R4 ;  /* 0x0000001308047223 */ /* 0x000fe20000010004 */
[----:B------:R-:W-:Y:S02]  /*29c80*/  F2FP.PACK_AB R17, R28, R34 ;  /* 0x000000221c11723e */ /* 0x000fe400000000ff */
[----:B------:R-:W-:-:S02]  /*29c90*/  F2FP.PACK_AB R19, R23, R32 ;  /* 0x000000201713723e */ /* 0x000fc400000000ff */
[----:B------:R-:W-:Y:S02]  /*29ca0*/  F2FP.PACK_AB R16, R3, R30 ;  /* 0x0000001e0310723e */ /* 0x000fe400000000ff */
[----:B------:R-:W-:Y:S02]  /*29cb0*/  F2FP.PACK_AB R18, R6, R18 ;  /* 0x000000120612723e */ /* 0x000fe400000000ff */
[----:B------:R-:W-:Y:S02]  /*29cc0*/  F2FP.PACK_AB R9, R27, R33 ;  /* 0x000000211b09723e */ /* 0x000fe400000000ff */
[----:B------:R-:W-:Y:S02]  /*29cd0*/  F2FP.PACK_AB R11, R21, R31 ;  /* 0x0000001f150b723e */ /* 0x000fe400000000ff */
[----:B------:R-:W-:Y:S02]  /*29ce0*/  F2FP.PACK_AB R8, R2, R29 ;  /* 0x0000001d0208723e */ /* 0x000fe400000000ff */
[----:B------:R-:W-:Y:S01]  /*29cf0*/  F2FP.PACK_AB R10, R4, R13 ;  /* 0x0000000d040a723e */ /* 0x000fe200000000ff */
[----:B------:R1:W-:Y:S04]  /*29d00*/  ST.E.128 [R14.64], R16 ;  /* 0x000000100e007985 */ /* 0x0003e8000c101d04 */
[----:B------:R1:W-:Y:S02]  /*29d10*/  ST.E.128 [R24.64], R8 ;  /* 0x0000000818007985 */ /* 0x0003e4000c101d04 */
.L_x_2650:
[----:B------:R-:W-:Y:S05]  /*29d20*/  BSYNC B1 ;  /* 0x0000000000017941 */ /* 0x000fea0003800000 */
.L_x_2649:
[----:B------:R-:W-:Y:S01]  /*29d30*/  IADD3 R3, R92, 0x40, RZ ;  /* 0x000000405c037810 */ /* 0x000fe20007ffe0ff */
[----:B------:R-:W-:Y:S03]  /*29d40*/  BSSY B1, `(.L_x_2653) ;  /* 0x00000db000017945 */ /* 0x000fe60003800000 */
[----:B------:R-:W-:-:S13]  /*29d50*/  ISETP.GE.AND P0, PT, R3, R59, PT ;  /* 0x0000003b0300720c */ /* 0x000fda0003f06270 */
[----:B------:R-:W-:Y:S05]  /*29d60*/  @P0 BRA `(.L_x_2654) ;  /* 0x00000d8000000947 */ /* 0x000fea0003800000 */
[----:B------:R-:W-:Y:S01]  /*29d70*/  ISETP.GE.AND P0, PT, R56, R0, PT ;  /* 0x000000003800720c */ /* 0x000fe20003f06270 */
[----:B------:R-:W-:Y:S01]  /*29d80*/  IMAD.SHL.U32 R4, R3, 0x40, RZ ;  /* 0x0000004003047824 */ /* 0x000fe200078e00ff */
[----:B------:R-:W-:Y:S01]  /*29d90*/  SHF.R.S32.HI R2, RZ, 0x1f, R3 ;  /* 0x0000001fff027819 */ /* 0x000fe20000011403 */
[----:B------:R-:W-:Y:S01]  /*29da0*/  BSSY B0, `(.L_x_2655) ;  /* 0x000006a000007945 */ /* 0x000fe20003800000 */
[----:B------:R-:W-:Y:S02]  /*29db0*/  SHF.R.U32.HI R48, RZ, 0x3, R0 ;  /* 0x00000003ff307819 */ /* 0x000fe40000011600 */
[----:B------:R-:W-:Y:S02]  /*29dc0*/  LEA.HI R3, R2, R3, RZ, 0x3 ;  /* 0x0000000302037211 */ /* 0x000fe400078f18ff */
[----:B------:R-:W-:-:S03]  /*29dd0*/  LOP3.LUT R2, R4, 0x1c0, RZ, 0xc0, !PT ;  /* 0x000001c004027812 */ /* 0x000fc600078ec0ff */
[----:B------:R-:W-:Y:S01]  /*29de0*/  IMAD.SHL.U32 R3, R3, 0x40, RZ ;  /* 0x0000004003037824 */ /* 0x000fe200078e00ff */
[----:B------:R-:W-:-:S04]  /*29df0*/  SHF.R.U32.HI R49, RZ, 0x3, R2 ;  /* 0x00000003ff317819 */ /* 0x000fc80000011602 */
[----:B------:R-:W-:Y:S01]  /*29e00*/  LOP3.LUT R28, R3, 0xfffffe00, RZ, 0xc0, !PT ;  /* 0xfffffe00031c7812 */ /* 0x000fe200078ec0ff */
[----:B------:R-:W-:Y:S05]  /*29e10*/  @P0 BRA `(.L_x_2656) ;  /* 0x0000062000000947 */ /* 0x000fea0003800000 */
[----:B------:R-:W-:Y:S02]  /*29e20*/  IADD3 R6, R39, R48, RZ ;  /* 0x0000003027067210 */ /* 0x000fe40007ffe0ff */
[----:B------:R-:W-:Y:S02]  /*29e30*/  LOP3.LUT R3, R2, 0x38, R56, 0xf8, !PT ;  /* 0x0000003802037812 */ /* 0x000fe400078ef838 */
[----:B-1----:R-:W-:Y:S02]  /*29e40*/  SHF.R.S32.HI R8, RZ, 0x1f, R6 ;  /* 0x0000001fff087819 */ /* 0x002fe40000011406 */
[----:B------:R-:W-:Y:S02]  /*29e50*/  LOP3.LUT R4, R3, R49, RZ, 0x3c, !PT ;  /* 0x0000003103047212 */ /* 0x000fe400078e3cff */
[----:B------:R-:W-:Y:S02]  /*29e60*/  SHF.L.U32 R3, R6, 0x3, RZ ;  /* 0x0000000306037819 */ /* 0x000fe400000006ff */
[----:B------:R-:W-:-:S02]  /*29e70*/  LEA.HI R6, R8, R6, RZ, 0x3 ;  /* 0x0000000608067211 */ /* 0x000fc400078f18ff */
[----:B------:R-:W-:Y:S02]  /*29e80*/  IADD3 R8, R28, R4, RZ ;  /* 0x000000041c087210 */ /* 0x000fe40007ffe0ff */
[----:B------:R-:W-:Y:S02]  /*29e90*/  LOP3.LUT R4, R2, 0x38, R3, 0xf8, !PT ;  /* 0x0000003802047812 */ /* 0x000fe400078ef803 */
[----:B------:R-:W-:Y:S01]  /*29ea0*/  SHF.L.U32 R3, R6, 0xa, RZ ;  /* 0x0000000a06037819 */ /* 0x000fe200000006ff */
[----:B-----5:R-:W-:Y:S01]  /*29eb0*/  IMAD.WIDE.U32 R32, R8, 0x2, R36 ;  /* 0x0000000208207825 */ /* 0x020fe200078e0024 */
[----:B------:R-:W-:Y:S02]  /*29ec0*/  LOP3.LUT R4, R4, R49, RZ, 0x3c, !PT ;  /* 0x0000003104047212 */ /* 0x000fe400078e3cff */
[----:B------:R-:W-:Y:S02]  /*29ed0*/  LOP3.LUT R3, R3, 0xffffe000, RZ, 0xc0, !PT ;  /* 0xffffe00003037812 */ /* 0x000fe400078ec0ff */
[----:B------:R-:W2:Y:S02]  /*29ee0*/  LD.E.128 R8, [R32.64] ;  /* 0x0000000420087980 */ /* 0x000ea4000c101d00 */
[----:B------:R-:W-:-:S05]  /*29ef0*/  IADD3 R3, R4, R3, R28 ;  /* 0x0000000304037210 */ /* 0x000fca0007ffe01c */
[----:B------:R-:W-:-:S05]  /*29f00*/  IMAD.WIDE.U32 R30, R3, 0x2, R36 ;  /* 0x00000002031e7825 */ /* 0x000fca00078e0024 */
[----:B----4-:R-:W3:Y:S01]  /*29f10*/  LD.E.128 R16, [R30.64] ;  /* 0x000000041e107980 */ /* 0x010ee2000c101d00 */
[----:B------:R-:W-:Y:S01]  /*29f20*/  SHF.R.U32.HI R34, RZ, 0x10, R69 ;  /* 0x00000010ff227819 */ /* 0x000fe20000011645 */
[--C-:B------:R-:W-:Y:S01]  /*29f30*/  HADD2.F32 R6, -RZ, R117.reuse.H0_H0 ;  /* 0x20000075ff067230 */ /* 0x100fe20000004100 */
[----:B------:R-:W-:Y:S01]  /*29f40*/  SHF.R.U32.HI R29, RZ, 0x10, R73 ;  /* 0x00000010ff1d7819 */ /* 0x000fe20000011649 */
[----:B------:R-:W-:Y:S01]  /*29f50*/  HADD2.F32 R3, -RZ, R117.H1_H1 ;  /* 0x30000075ff037230 */ /* 0x000fe20000004100 */
[----:B------:R-:W-:Y:S02]  /*29f60*/  SHF.R.U32.HI R38, RZ, 0x10, R71 ;  /* 0x00000010ff267819 */ /* 0x000fe40000011647 */
[----:B------:R-:W-:Y:S02]  /*29f70*/  SHF.R.U32.HI R35, RZ, 0x10, R75 ;  /* 0x00000010ff237819 */ /* 0x000fe4000001164b */
[----:B------:R-:W-:Y:S02]  /*29f80*/  SHF.R.U64 R42, R68, 0x10, R69 ;  /* 0x00000010442a7819 */ /* 0x000fe40000001245 */
[----:B------:R-:W-:-:S02]  /*29f90*/  SHF.R.U64 R43, R70, 0x10, R71 ;  /* 0x00000010462b7819 */ /* 0x000fc40000001247 */
[----:B------:R-:W-:Y:S02]  /*29fa0*/  SHF.R.U64 R40, R72, 0x10, R73 ;  /* 0x0000001048287819 */ /* 0x000fe40000001249 */
[----:B------:R-:W-:Y:S01]  /*29fb0*/  SHF.R.U64 R41, R74, 0x10, R75 ;  /* 0x000000104a297819 */ /* 0x000fe2000000124b */
[--C-:B--2---:R-:W-:Y:S02]  /*29fc0*/  HADD2.F32 R20, -RZ, R9.reuse.H0_H0 ;  /* 0x20000009ff147230 */ /* 0x104fe40000004100 */
[----:B------:R-:W-:Y:S02]  /*29fd0*/  HADD2.F32 R22, -RZ, R9.H1_H1 ;  /* 0x30000009ff167230 */ /* 0x000fe40000004100 */
[--C-:B------:R-:W-:Y:S02]  /*29fe0*/  HADD2.F32 R25, -RZ, R8.reuse.H0_H0 ;  /* 0x20000008ff197230 */ /* 0x100fe40000004100 */
[----:B------:R-:W-:Y:S02]  /*29ff0*/  HADD2.F32 R27, -RZ, R8.H1_H1 ;  /* 0x30000008ff1b7230 */ /* 0x000fe40000004100 */
[----:B------:R-:W-:-:S02]  /*2a000*/  HADD2.F32 R26, -RZ, R10.H0_H0 ;  /* 0x2000000aff1a7230 */ /* 0x000fc40000004100 */
[----:B------:R-:W-:Y:S02]  /*2a010*/  HADD2.F32 R23, -RZ, R11.H0_H0 ;  /* 0x2000000bff177230 */ /* 0x000fe40000004100 */
[--C-:B---3--:R-:W-:Y:S02]  /*2a020*/  HADD2.F32 R4, -RZ, R17.reuse.H0_H0 ;  /* 0x20000011ff047230 */ /* 0x108fe40000004100 */
[--C-:B------:R-:W-:Y:S02]  /*2a030*/  HADD2.F32 R9, -RZ, R16.reuse.H0_H0 ;  /* 0x20000010ff097230 */ /* 0x100fe40000004100 */
[----:B------:R-:W-:Y:S01]  /*2a040*/  HADD2.F32 R15, -RZ, R16.H1_H1 ;  /* 0x30000010ff0f7230 */ /* 0x000fe20000004100 */
[CC--:B------:R-:W-:Y:S01]  /*2a050*/  FMUL.FTZ R16, R4.reuse, R6.reuse ;  /* 0x0000000604107220 */ /* 0x0c0fe20000410000 */
[--C-:B------:R-:W-:Y:S01]  /*2a060*/  HADD2.F32 R14, -RZ, R18.reuse.H0_H0 ;  /* 0x20000012ff0e7230 */ /* 0x100fe20000004100 */
[-C--:B------:R-:W-:Y:S01]  /*2a070*/  FMUL.FTZ R4, R4, R3.reuse ;  /* 0x0000000304047220 */ /* 0x080fe20000410000 */
[----:B------:R-:W-:Y:S01]  /*2a080*/  HADD2.F32 R13, -RZ, R18.H1_H1 ;  /* 0x30000012ff0d7230 */ /* 0x000fe20000004100 */
[C---:B------:R-:W-:Y:S01]  /*2a090*/  FFMA.FTZ R47, R20.reuse, R3, -R16 ;  /* 0x00000003142f7223 */ /* 0x040fe20000010810 */
[----:B------:R-:W-:Y:S01]  /*2a0a0*/  HADD2.F32 R8, -RZ, R17.H1_H1 ;  /* 0x30000011ff087230 */ /* 0x000fe20000004100 */
[----:B------:R-:W-:Y:S01]  /*2a0b0*/  FFMA.FTZ R46, R20, R6, R4 ;  /* 0x00000006142e7223 */ /* 0x000fe20000010004 */
[----:B------:R-:W-:-:S02]  /*2a0c0*/  HADD2.F32 R18, -RZ, R34.H0_H0 ;  /* 0x20000022ff127230 */ /* 0x000fc40000004100 */
[----:B------:R-:W-:Y:S02]  /*2a0d0*/  HADD2.F32 R17, -RZ, R29.H0_H0 ;  /* 0x2000001dff117230 */ /* 0x000fe40000004100 */
[--C-:B------:R-:W-:Y:S01]  /*2a0e0*/  HADD2.F32 R3, -RZ, R118.reuse.H0_H0 ;  /* 0x20000076ff037230 */ /* 0x100fe20000004100 */
[C---:B------:R-:W-:Y:S01]  /*2a0f0*/  FMUL.FTZ R16, R8.reuse, R18 ;  /* 0x0000001208107220 */ /* 0x040fe20000410000 */
[----:B------:R-:W-:Y:S01]  /*2a100*/  HADD2.F32 R4, -RZ, R119.H0_H0 ;  /* 0x20000077ff047230 */ /* 0x000fe20000004100 */
[-C--:B------:R-:W-:Y:S01]  /*2a110*/  FMUL.FTZ R6, R8, R17.reuse ;  /* 0x0000001108067220 */ /* 0x080fe20000410000 */
[----:B------:R-:W-:Y:S01]  /*2a120*/  HADD2.F32 R8, -RZ, R118.H1_H1 ;  /* 0x30000076ff087230 */ /* 0x000fe20000004100 */
[C---:B------:R-:W-:Y:S01]  /*2a130*/  FFMA.FTZ R29, R22.reuse, R17, -R16 ;  /* 0x00000011161d7223 */ /* 0x040fe20000010810 */
[----:B------:R-:W-:Y:S01]  /*2a140*/  HADD2.F32 R21, -RZ, R11.H1_H1 ;  /* 0x3000000bff157230 */ /* 0x000fe20000004100 */
[CC--:B------:R-:W-:Y:S01]  /*2a150*/  FMUL.FTZ R16, R9.reuse, R3.reuse ;  /* 0x0000000309107220 */ /* 0x0c0fe20000410000 */
[----:B------:R-:W-:Y:S01]  /*2a160*/  HADD2.F32 R11, -RZ, R19.H0_H0 ;  /* 0x20000013ff0b7230 */ /* 0x000fe20000004100 */
[----:B------:R-:W-:Y:S01]  /*2a170*/  FMUL.FTZ R9, R9, R4 ;  /* 0x0000000409097220 */ /* 0x000fe20000410000 */
[----:B------:R-:W-:Y:S01]  /*2a180*/  HADD2.F32 R24, -RZ, R10.H1_H1 ;  /* 0x3000000aff187230 */ /* 0x000fe20000004100 */
[----:B------:R-:W-:Y:S01]  /*2a190*/  FFMA.FTZ R22, R22, R18, R6 ;  /* 0x0000001216167223 */ /* 0x000fe20000010006 */
[--C-:B------:R-:W-:Y:S01]  /*2a1a0*/  HADD2.F32 R6, -RZ, R120.reuse.H0_H0 ;  /* 0x20000078ff067230 */ /* 0x100fe20000004100 */
[C---:B------:R-:W-:Y:S01]  /*2a1b0*/  FFMA.FTZ R44, R25.reuse, R3, R9 ;  /* 0x00000003192c7223 */ /* 0x040fe20000010009 */
[----:B------:R-:W-:Y:S01]  /*2a1c0*/  HADD2.F32 R3, -RZ, R119.H1_H1 ;  /* 0x30000077ff037230 */ /* 0x000fe20000004100 */
[----:B------:R-:W-:Y:S01]  /*2a1d0*/  FFMA.FTZ R45, R25, R4, -R16 ;  /* 0x00000004192d7223 */ /* 0x000fe20000010810 */
[----:B------:R-:W-:Y:S01]  /*2a1e0*/  HADD2.F32 R4, -RZ, R120.H1_H1 ;  /* 0x30000078ff047230 */ /* 0x000fe20000004100 */
[C---:B------:R-:W-:Y:S01]  /*2a1f0*/  FMUL.FTZ R9, R14.reuse, R8 ;  /* 0x000000080e097220 */ /* 0x040fe20000410000 */
[----:B------:R-:W-:Y:S01]  /*2a200*/  HADD2.F32 R10, -RZ, R19.H1_H1 ;  /* 0x30000013ff0a7230 */ /* 0x000fe20000004100 */
[-C--:B------:R-:W-:Y:S01]  /*2a210*/  FMUL.FTZ R14, R14, R6.reuse ;  /* 0x000000060e0e7220 */ /* 0x080fe20000410000 */
[----:B------:R-:W-:Y:S01]  /*2a220*/  HADD2.F32 R34, -RZ, R38.H0_H0 ;  /* 0x20000026ff227230 */ /* 0x000fe20000004100 */
[----:B------:R-:W-:Y:S01]  /*2a230*/  FFMA.FTZ R25, R26, R6, -R9 ;  /* 0x000000061a197223 */ /* 0x000fe20000010809 */
[----:B------:R-:W-:Y:S01]  /*2a240*/  HADD2.F32 R16, -RZ, R35.H0_H0 ;  /* 0x20000023ff107230 */ /* 0x000fe20000004100 */
[C---:B------:R-:W-:Y:S01]  /*2a250*/  FMUL.FTZ R9, R11.reuse, R3 ;  /* 0x000000030b097220 */ /* 0x040fe20000410000 */
[----:B------:R-:W-:Y:S01]  /*2a260*/  HADD2.F32 R19, -RZ, R42.H0_H0 ;  /* 0x2000002aff137230 */ /* 0x000fe20000004100 */
[----:B------:R-:W-:Y:S01]  /*2a270*/  FMUL.FTZ R11, R11, R4 ;  /* 0x000000040b0b7220 */ /* 0x000fe20000410000 */
[----:B------:R-:W-:Y:S01]  /*2a280*/  HADD2.F32 R18, -RZ, R43.H0_H0 ;  /* 0x2000002bff127230 */ /* 0x000fe20000004100 */
[----:B------:R-:W-:Y:S01]  /*2a290*/  FMUL.FTZ R6, R10, R34 ;  /* 0x000000220a067220 */ /* 0x000fe20000410000 */
[----:B------:R-:W-:Y:S01]  /*2a2a0*/  HADD2.F32 R17, -RZ, R40.H0_H0 ;  /* 0x20000028ff117230 */ /* 0x000fe20000004100 */
[----:B------:R-:W-:-:S02]  /*2a2b0*/  FFMA.FTZ R20, R26, R8, R14 ;  /* 0x000000081a147223 */ /* 0x000fc4000001000e */
[C---:B------:R-:W-:Y:S02]  /*2a2c0*/  FFMA.FTZ R14, R23.reuse, R4, -R9 ;  /* 0x00000004170e7223 */ /* 0x040fe40000010809 */
[----:B------:R-:W-:Y:S02]  /*2a2d0*/  FFMA.FTZ R11, R23, R3, R11 ;  /* 0x00000003170b7223 */ /* 0x000fe4000001000b */
[-C--:B------:R-:W-:Y:S02]  /*2a2e0*/  FMUL.FTZ R4, R10, R16.reuse ;  /* 0x000000100a047220 */ /* 0x080fe40000410000 */
[----:B------:R-:W-:Y:S01]  /*2a2f0*/  FFMA.FTZ R3, R21, R16, -R6 ;  /* 0x0000001015037223 */ /* 0x000fe20000010806 */
[----:B------:R-:W-:Y:S01]  /*2a300*/  HADD2.F32 R16, -RZ, R41.H0_H0 ;  /* 0x20000029ff107230 */ /* 0x000fe20000004100 */
[----:B------:R-:W-:Y:S02]  /*2a310*/  FMUL.FTZ R8, R15, R19 ;  /* 0x000000130f087220 */ /* 0x000fe40000410000 */
[----:B------:R-:W-:-:S02]  /*2a320*/  FMUL.FTZ R9, R13, R18 ;  /* 0x000000120d097220 */ /* 0x000fc40000410000 */
[-C--:B------:R-:W-:Y:S02]  /*2a330*/  FMUL.FTZ R6, R15, R17.reuse ;  /* 0x000000110f067220 */ /* 0x080fe40000410000 */
[-C--:B------:R-:W-:Y:S02]  /*2a340*/  FMUL.FTZ R10, R13, R16.reuse ;  /* 0x000000100d0a7220 */ /* 0x080fe40000410000 */
[----:B------:R-:W-:Y:S01]  /*2a350*/  FFMA.FTZ R8, R27, R17, -R8 ;  /* 0x000000111b087223 */ /* 0x000fe20000010808 */
[----:B------:R-:W-:Y:S01]  /*2a360*/  F2FP.PACK_AB R17, R29, R47 ;  /* 0x0000002f1d11723e */ /* 0x000fe200000000ff */
[----:B------:R-:W-:Y:S01]  /*2a370*/  FFMA.FTZ R13, R24, R16, -R9 ;  /* 0x00000010180d7223 */ /* 0x000fe20000010809 */
[----:B------:R-:W-:Y:S01]  /*2a380*/  F2FP.PACK_AB R9, R22, R46 ;  /* 0x0000002e1609723e */ /* 0x000fe200000000ff */
[----:B------:R-:W-:Y:S01]  /*2a390*/  FFMA.FTZ R4, R21, R34, R4 ;  /* 0x0000002215047223 */ /* 0x000fe20000010004 */
[----:B------:R-:W-:Y:S01]  /*2a3a0*/  F2FP.PACK_AB R16, R8, R45 ;  /* 0x0000002d0810723e */ /* 0x000fe200000000ff */
[----:B------:R-:W-:Y:S01]  /*2a3b0*/  FFMA.FTZ R6, R27, R19, R6 ;  /* 0x000000131b067223 */ /* 0x000fe20000010006 */
[----:B------:R-:W-:Y:S01]  /*2a3c0*/  F2FP.PACK_AB R19, R3, R14 ;  /* 0x0000000e0313723e */ /* 0x000fe200000000ff */
[----:B------:R-:W-:Y:S01]  /*2a3d0*/  FFMA.FTZ R10, R24, R18, R10 ;  /* 0x00000012180a7223 */ /* 0x000fe2000001000a */
[----:B------:R-:W-:-:S02]  /*2a3e0*/  F2FP.PACK_AB R18, R13, R25 ;  /* 0x000000190d12723e */ /* 0x000fc400000000ff */
[----:B------:R-:W-:Y:S02]  /*2a3f0*/  F2FP.PACK_AB R11, R4, R11 ;  /* 0x0000000b040b723e */ /* 0x000fe400000000ff */
[----:B------:R-:W-:Y:S01]  /*2a400*/  F2FP.PACK_AB R8, R6, R44 ;  /* 0x0000002c0608723e */ /* 0x000fe200000000ff */
[----:B------:R1:W-:Y:S01]  /*2a410*/  ST.E.128 [R32.64], R16 ;  /* 0x0000001020007985 */ /* 0x0003e2000c101d04 */
[----:B------:R-:W-:-:S05]  /*2a420*/  F2FP.PACK_AB R10, R10, R20 ;  /* 0x000000140a0a723e */ /* 0x000fca00000000ff */
[----:B------:R1:W-:Y:S02]  /*2a430*/  ST.E.128 [R30.64], R8 ;  /* 0x000000081e007985 */ /* 0x0003e4000c101d04 */
.L_x_2656:
[----:B------:R-:W-:Y:S05]  /*2a440*/  BSYNC B0 ;  /* 0x0000000000007941 */ /* 0x000fea0003800000 */
.L_x_2655:
[----:B------:R-:W-:-:S04]  /*2a450*/  IADD3 R4, R56, 0x40, RZ ;  /* 0x0000004038047810 */ /* 0x000fc80007ffe0ff */
[----:B------:R-:W-:-:S13]  /*2a460*/  ISETP.GE.AND P0, PT, R4, R0, PT ;  /* 0x000000000400720c */ /* 0x000fda0003f06270 */
[----:B------:R-:W-:Y:S05]  /*2a470*/  @P0 BRA `(.L_x_2654) ;  /* 0x0000067000000947 */ /* 0x000fea0003800000 */
[----:B------:R-:W-:-:S04]  /*2a480*/  SHF.R.S32.HI R6, RZ, 0x1f, R4 ;  /* 0x0000001fff067819 */ /* 0x000fc80000011404 */
[CC--:B------:R-:W-:Y:S02]  /*2a490*/  LEA.HI R3, R6.reuse, R4.reuse, RZ, 0x6 ;  /* 0x0000000406037211 */ /* 0x0c0fe400078f30ff */
[----:B------:R-:W-:Y:S02]  /*2a4a0*/  LEA.HI R4, R6, R4, RZ, 0x3 ;  /* 0x0000000406047211 */ /* 0x000fe400078f18ff */
[----:B------:R-:W-:Y:S02]  /*2a4b0*/  SHF.L.U32 R6, R3, 0x7, RZ ;  /* 0x0000000703067819 */ /* 0x000fe400000006ff */
[----:B------:R-:W-:Y:S02]  /*2a4c0*/  LEA.HI.SX32 R3, R4, R48, 0x1d ;  /* 0x0000003004037211 */ /* 0x000fe400078feaff */
[----:B-1----:R-:W-:Y:S02]  /*2a4d0*/  LOP3.LUT R8, R2, 0x38, R4, 0xf8, !PT ;  /* 0x0000003802087812 */ /* 0x002fe400078ef804 */
[----:B------:R-:W-:-:S02]  /*2a4e0*/  SHF.R.S32.HI R4, RZ, 0x1f, R3 ;  /* 0x0000001fff047819 */ /* 0x000fc40000011403 */
[----:B------:R-:W-:Y:S02]  /*2a4f0*/  LOP3.LUT R9, R6, 0xffffe000, RZ, 0xc0, !PT ;  /* 0xffffe00006097812 */ /* 0x000fe400078ec0ff */
[----:B------:R-:W-:Y:S02]  /*2a500*/  LOP3.LUT R6, R8, R49, RZ, 0x3c, !PT ;  /* 0x0000003108067212 */ /* 0x000fe400078e3cff */
[----:B------:R-:W-:Y:S02]  /*2a510*/  SHF.L.U32 R8, R3, 0x3, RZ ;  /* 0x0000000303087819 */ /* 0x000fe400000006ff */
[----:B------:R-:W-:Y:S02]  /*2a520*/  LEA.HI R3, R4, R3, RZ, 0x3 ;  /* 0x0000000304037211 */ /* 0x000fe400078f18ff */
[----:B------:R-:W-:Y:S02]  /*2a530*/  LOP3.LUT R4, R2, 0x38, R8, 0xf8, !PT ;  /* 0x0000003802047812 */ /* 0x000fe400078ef808 */
[----:B------:R-:W-:-:S02]  /*2a540*/  SHF.L.U32 R2, R3, 0xa, RZ ;  /* 0x0000000a03027819 */ /* 0x000fc400000006ff */
[----:B------:R-:W-:Y:S02]  /*2a550*/  LOP3.LUT R3, R4, R49, RZ, 0x3c, !PT ;  /* 0x0000003104037212 */ /* 0x000fe400078e3cff */
[----:B------:R-:W-:Y:S02]  /*2a560*/  LOP3.LUT R2, R2, 0xffffe000, RZ, 0xc0, !PT ;  /* 0xffffe00002027812 */ /* 0x000fe400078ec0ff */
[--C-:B------:R-:W-:Y:S02]  /*2a570*/  IADD3 R6, R6, R9, R28.reuse ;  /* 0x0000000906067210 */ /* 0x100fe40007ffe01c */
[----:B------:R-:W-:-:S03]  /*2a580*/  IADD3 R2, R3, R2, R28 ;  /* 0x0000000203027210 */ /* 0x000fc60007ffe01c */
[----:B-----5:R-:W-:-:S04]  /*2a590*/  IMAD.WIDE.U32 R30, R6, 0x2, R36 ;  /* 0x00000002061e7825 */ /* 0x020fc800078e0024 */
[----:B------:R-:W-:Y:S01]  /*2a5a0*/  IMAD.WIDE.U32 R28, R2, 0x2, R36 ;  /* 0x00000002021c7825 */ /* 0x000fe200078e0024 */
[----:B------:R-:W2:Y:S04]  /*2a5b0*/  LD.E.128 R8, [R30.64] ;  /* 0x000000041e087980 */ /* 0x000ea8000c101d00 */
[----:B----4-:R-:W3:Y:S01]  /*2a5c0*/  LD.E.128 R16, [R28.64] ;  /* 0x000000041c107980 */ /* 0x010ee2000c101d00 */
[----:B------:R-:W-:Y:S01]  /*2a5d0*/  SHF.R.U32.HI R32, RZ, 0x10, R83 ;  /* 0x00000010ff207819 */ /* 0x000fe20000011653 */
[--C-:B------:R-:W-:Y:S01]  /*2a5e0*/  HADD2.F32 R4, -RZ, R122.reuse.H0_H0 ;  /* 0x2000007aff047230 */ /* 0x100fe20000004100 */
[----:B------:R-:W-:Y:S01]  /*2a5f0*/  SHF.R.U32.HI R27, RZ, 0x10, R87 ;  /* 0x00000010ff1b7819 */ /* 0x000fe20000011657 */
[----:B------:R-:W-:Y:S01]  /*2a600*/  HADD2.F32 R2, -RZ, R122.H1_H1 ;  /* 0x3000007aff027230 */ /* 0x000fe20000004100 */
[----:B------:R-:W-:-:S02]  /*2a610*/  SHF.R.U32.HI R34, RZ, 0x10, R81 ;  /* 0x00000010ff227819 */ /* 0x000fc40000011651 */
[--C-:B------:R-:W-:Y:S02]  /*2a620*/  SHF.R.U32.HI R33, RZ, 0x10, R85.reuse ;  /* 0x00000010ff217819 */ /* 0x100fe40000011655 */
[----:B------:R-:W-:Y:S02]  /*2a630*/  SHF.R.U64 R35, R84, 0x10, R85 ;  /* 0x0000001054237819 */ /* 0x000fe40000001255 */
[----:B------:R-:W-:Y:S02]  /*2a640*/  SHF.R.U64 R41, R82, 0x10, R83 ;  /* 0x0000001052297819 */ /* 0x000fe40000001253 */
[----:B------:R-:W-:Y:S02]  /*2a650*/  SHF.R.U64 R40, R80, 0x10, R81 ;  /* 0x0000001050287819 */ /* 0x000fe40000001251 */
[----:B------:R-:W-:Y:S01]  /*2a660*/  SHF.R.U64 R38, R86, 0x10, R87 ;  /* 0x0000001056267819 */ /* 0x000fe20000001257 */
[--C-:B--2---:R-:W-:Y:S02]  /*2a670*/  HADD2.F32 R20, -RZ, R11.reuse.H0_H0 ;  /* 0x2000000bff147230 */ /* 0x104fe40000004100 */
[----:B------:R-:W-:-:S02]  /*2a680*/  HADD2.F32 R15, -RZ, R11.H1_H1 ;  /* 0x3000000bff0f7230 */ /* 0x000fc40000004100 */
[----:B---3--:R-:W-:Y:S02]  /*2a690*/  HADD2.F32 R3, -RZ, R19.H0_H0 ;  /* 0x20000013ff037230 */ /* 0x008fe40000004100 */
[--C-:B------:R-:W-:Y:S02]  /*2a6a0*/  HADD2.F32 R21, -RZ, R9.reuse.H0_H0 ;  /* 0x20000009ff157230 */ /* 0x100fe40000004100 */
[----:B------:R-:W-:Y:S02]  /*2a6b0*/  HADD2.F32 R25, -RZ, R9.H1_H1 ;  /* 0x30000009ff197230 */ /* 0x000fe40000004100 */
[--C-:B------:R-:W-:Y:S02]  /*2a6c0*/  HADD2.F32 R14, -RZ, R16.reuse.H0_H0 ;  /* 0x20000010ff0e7230 */ /* 0x100fe40000004100 */
[----:B------:R-:W-:Y:S01]  /*2a6d0*/  HADD2.F32 R13, -RZ, R16.H1_H1 ;  /* 0x30000010ff0d7230 */ /* 0x000fe20000004100 */
[C---:B------:R-:W-:Y:S01]  /*2a6e0*/  FMUL.FTZ R16, R3.reuse, R4 ;  /* 0x0000000403107220 */ /* 0x040fe20000410000 */
[--C-:B------:R-:W-:Y:S01]  /*2a6f0*/  HADD2.F32 R11, -RZ, R18.reuse.H0_H0 ;  /* 0x20000012ff0b7230 */ /* 0x100fe20000004100 */
[-C--:B------:R-:W-:Y:S01]  /*2a700*/  FMUL.FTZ R3, R3, R2.reuse ;  /* 0x0000000203037220 */ /* 0x080fe20000410000 */
[----:B------:R-:W-:Y:S01]  /*2a710*/  HADD2.F32 R9, -RZ, R18.H1_H1 ;  /* 0x30000012ff097230 */ /* 0x000fe20000004100 */
[C---:B------:R-:W-:Y:S01]  /*2a720*/  FFMA.FTZ R43, R20.reuse, R2, -R16 ;  /* 0x00000002142b7223 */ /* 0x040fe20000010810 */
[----:B------:R-:W-:Y:S01]  /*2a730*/  HADD2.F32 R6, -RZ, R19.H1_H1 ;  /* 0x30000013ff067230 */ /* 0x000fe20000004100 */
[----:B------:R-:W-:Y:S01]  /*2a740*/  FFMA.FTZ R42, R20, R4, R3 ;  /* 0x00000004142a7223 */ /* 0x000fe20000010003 */
[----:B------:R-:W-:-:S02]  /*2a750*/  HADD2.F32 R18, -RZ, R32.H0_H0 ;  /* 0x20000020ff127230 */ /* 0x000fc40000004100 */
[--C-:B------:R-:W-:Y:S02]  /*2a760*/  HADD2.F32 R26, -RZ, R8.reuse.H0_H0 ;  /* 0x20000008ff1a7230 */ /* 0x100fe40000004100 */
[----:B------:R-:W-:Y:S01]  /*2a770*/  HADD2.F32 R24, -RZ, R8.H1_H1 ;  /* 0x30000008ff187230 */ /* 0x000fe20000004100 */
[----:B------:R-:W-:Y:S01]  /*2a780*/  FMUL.FTZ R16, R6, R18 ;  /* 0x0000001206107220 */ /* 0x000fe20000410000 */
[--C-:B------:R-:W-:Y:S02]  /*2a790*/  HADD2.F32 R23, -RZ, R10.reuse.H0_H0 ;  /* 0x2000000aff177230 */ /* 0x100fe40000004100 */
[----:B------:R-:W-:Y:S02]  /*2a7a0*/  HADD2.F32 R22, -RZ, R10.H1_H1 ;  /* 0x3000000aff167230 */ /* 0x000fe40000004100 */
[--C-:B------:R-:W-:Y:S02]  /*2a7b0*/  HADD2.F32 R8, -RZ, R17.reuse.H0_H0 ;  /* 0x20000011ff087230 */ /* 0x100fe40000004100 */
[----:B------:R-:W-:-:S02]  /*2a7c0*/  HADD2.F32 R10, -RZ, R17.H1_H1 ;  /* 0x30000011ff0a7230 */ /* 0x000fc40000004100 */
[----:B------:R-:W-:Y:S02]  /*2a7d0*/  HADD2.F32 R17, -RZ, R27.H0_H0 ;  /* 0x2000001bff117230 */ /* 0x000fe40000004100 */
[--C-:B------:R-:W-:Y:S02]  /*2a7e0*/  HADD2.F32 R2, -RZ, R123.reuse.H0_H0 ;  /* 0x2000007bff027230 */ /* 0x100fe40000004100 */
[----:B------:R-:W-:Y:S01]  /*2a7f0*/  HADD2.F32 R3, -RZ, R123.H1_H1 ;  /* 0x3000007bff037230 */ /* 0x000fe20000004100 */
[-C--:B------:R-:W-:Y:S01]  /*2a800*/  FMUL.FTZ R6, R6, R17.reuse ;  /* 0x0000001106067220 */ /* 0x080fe20000410000 */
[----:B------:R-:W-:Y:S01]  /*2a810*/  HADD2.F32 R19, -RZ, R40.H0_H0 ;  /* 0x20000028ff137230 */ /* 0x000fe20000004100 */
[----:B------:R-:W-:Y:S01]  /*2a820*/  FFMA.FTZ R32, R15, R17, -R16 ;  /* 0x000000110f207223 */ /* 0x000fe20000010810 */
[----:B------:R-:W-:Y:S01]  /*2a830*/  HADD2.F32 R17, -RZ, R34.H0_H0 ;  /* 0x20000022ff117230 */ /* 0x000fe20000004100 */
[C---:B------:R-:W-:Y:S02]  /*2a840*/  FMUL.FTZ R16, R8.reuse, R2 ;  /* 0x0000000208107220 */ /* 0x040fe40000410000 */
[----:B------:R-:W-:-:S02]  /*2a850*/  FMUL.FTZ R4, R8, R3 ;  /* 0x0000000308047220 */ /* 0x000fc40000410000 */
[----:B------:R-:W-:Y:S01]  /*2a860*/  FFMA.FTZ R27, R15, R18, R6 ;  /* 0x000000120f1b7223 */ /* 0x000fe20000010006 */
[----:B------:R-:W-:Y:S01]  /*2a870*/  HADD2.F32 R15, -RZ, R33.H0_H0 ;  /* 0x20000021ff0f7230 */ /* 0x000fe20000004100 */
[C---:B------:R-:W-:Y:S01]  /*2a880*/  FFMA.FTZ R34, R21.reuse, R3, -R16 ;  /* 0x0000000315227223 */ /* 0x040fe20000010810 */
[--C-:B------:R-:W-:Y:S01]  /*2a890*/  HADD2.F32 R3, -RZ, R124.reuse.H0_H0 ;  /* 0x2000007cff037230 */ /* 0x100fe20000004100 */
[----:B------:R-:W-:Y:S01]  /*2a8a0*/  FFMA.FTZ R21, R21, R2, R4 ;  /* 0x0000000215157223 */ /* 0x000fe20000010004 */
[--C-:B------:R-:W-:Y:S01]  /*2a8b0*/  HADD2.F32 R6, -RZ, R125.reuse.H0_H0 ;  /* 0x2000007dff067230 */ /* 0x100fe20000004100 */
[C---:B------:R-:W-:Y:S01]  /*2a8c0*/  FMUL.FTZ R2, R10.reuse, R17 ;  /* 0x000000110a027220 */ /* 0x040fe20000410000 */
[----:B------:R-:W-:Y:S01]  /*2a8d0*/  HADD2.F32 R4, -RZ, R125.H1_H1 ;  /* 0x3000007dff047230 */ /* 0x000fe20000004100 */
[-C--:B------:R-:W-:Y:S02]  /*2a8e0*/  FMUL.FTZ R8, R10, R15.reuse ;  /* 0x0000000f0a087220 */ /* 0x080fe40000410000 */
[----:B------:R-:W-:Y:S01]  /*2a8f0*/  FFMA.FTZ R15, R25, R15, -R2 ;  /* 0x0000000f190f7223 */ /* 0x000fe20000010802 */
[----:B------:R-:W-:Y:S01]  /*2a900*/  HADD2.F32 R2, -RZ, R124.H1_H1 ;  /* 0x3000007cff027230 */ /* 0x000fe20000004100 */
[----:B------:R-:W-:-:S02]  /*2a910*/  FMUL.FTZ R16, R14, R3 ;  /* 0x000000030e107220 */ /* 0x000fc40000410000 */
[----:B------:R-:W-:Y:S02]  /*2a920*/  FMUL.FTZ R14, R14, R6 ;  /* 0x000000060e0e7220 */ /* 0x000fe40000410000 */
[----:B------:R-:W-:Y:S02]  /*2a930*/  FMUL.FTZ R10, R11, R2 ;  /* 0x000000020b0a7220 */ /* 0x000fe40000410000 */
[C---:B------:R-:W-:Y:S01]  /*2a940*/  FFMA.FTZ R20, R26.reuse, R6, -R16 ;  /* 0x000000061a147223 */ /* 0x040fe20000010810 */
[----:B------:R-:W-:Y:S01]  /*2a950*/  HADD2.F32 R16, -RZ, R35.H0_H0 ;  /* 0x20000023ff107230 */ /* 0x000fe20000004100 */
[----:B------:R-:W-:Y:S02]  /*2a960*/  FFMA.FTZ R18, R26, R3, R14 ;  /* 0x000000031a127223 */ /* 0x000fe4000001000e */
[----:B------:R-:W-:Y:S01]  /*2a970*/  FFMA.FTZ R8, R25, R17, R8 ;  /* 0x0000001119087223 */ /* 0x000fe20000010008 */
[----:B------:R-:W-:Y:S01]  /*2a980*/  HADD2.F32 R17, -RZ, R41.H0_H0 ;  /* 0x20000029ff117230 */ /* 0x000fe20000004100 */
[-C--:B------:R-:W-:Y:S01]  /*2a990*/  FMUL.FTZ R3, R11, R4.reuse ;  /* 0x000000040b037220 */ /* 0x080fe20000410000 */
[----:B------:R-:W-:Y:S01]  /*2a9a0*/  HADD2.F32 R11, -RZ, R38.H0_H0 ;  /* 0x20000026ff0b7230 */ /* 0x000fe20000004100 */
[----:B------:R-:W-:-:S02]  /*2a9b0*/  FFMA.FTZ R14, R23, R4, -R10 ;  /* 0x00000004170e7223 */ /* 0x000fc4000001080a */
[----:B------:R-:W-:Y:S02]  /*2a9c0*/  FFMA.FTZ R10, R23, R2, R3 ;  /* 0x00000002170a7223 */ /* 0x000fe40000010003 */
[CC--:B------:R-:W-:Y:S02]  /*2a9d0*/  FMUL.FTZ R2, R13.reuse, R16.reuse ;  /* 0x000000100d027220 */ /* 0x0c0fe40000410000 */
[----:B------:R-:W-:Y:S02]  /*2a9e0*/  FMUL.FTZ R3, R13, R19 ;  /* 0x000000130d037220 */ /* 0x000fe40000410000 */
[C---:B------:R-:W-:Y:S02]  /*2a9f0*/  FMUL.FTZ R6, R9.reuse, R17 ;  /* 0x0000001109067220 */ /* 0x040fe40000410000 */
[----:B------:R-:W-:Y:S01]  /*2aa00*/  FMUL.FTZ R4, R9, R11 ;  /* 0x0000000b09047220 */ /* 0x000fe20000410000 */
[----:B------:R-:W-:Y:S01]  /*2aa10*/  F2FP.PACK_AB R9, R8, R21 ;  /* 0x000000150809723e */ /* 0x000fe200000000ff */
[----:B------:R-:W-:Y:S01]  /*2aa20*/  FFMA.FTZ R2, R24, R19, R2 ;  /* 0x0000001318027223 */ /* 0x000fe20000010002 */
[----:B------:R-:W-:Y:S01]  /*2aa30*/  F2FP.PACK_AB R19, R32, R43 ;  /* 0x0000002b2013723e */ /* 0x000fe200000000ff */
[----:B------:R-:W-:-:S02]  /*2aa40*/  FFMA.FTZ R3, R24, R16, -R3 ;  /* 0x0000001018037223 */ /* 0x000fc40000010803 */
[----:B------:R-:W-:Y:S01]  /*2aa50*/  FFMA.FTZ R6, R22, R11, -R6 ;  /* 0x0000000b16067223 */ /* 0x000fe20000010806 */
[----:B------:R-:W-:Y:S01]  /*2aa60*/  F2FP.PACK_AB R8, R2, R18 ;  /* 0x000000120208723e */ /* 0x000fe200000000ff */
[----:B------:R-:W-:Y:S01]  /*2aa70*/  FFMA.FTZ R4, R22, R17, R4 ;  /* 0x0000001116047223 */ /* 0x000fe20000010004 */
[----:B------:R-:W-:Y:S02]  /*2aa80*/  F2FP.PACK_AB R17, R15, R34 ;  /* 0x000000220f11723e */ /* 0x000fe400000000ff */
[----:B------:R-:W-:Y:S02]  /*2aa90*/  F2FP.PACK_AB R16, R3, R20 ;  /* 0x000000140310723e */ /* 0x000fe400000000ff */
[----:B------:R-:W-:Y:S02]  /*2aaa0*/  F2FP.PACK_AB R18, R6, R14 ;  /* 0x0000000e0612723e */ /* 0x000fe400000000ff */
[----:B------:R-:W-:Y:S02]  /*2aab0*/  F2FP.PACK_AB R11, R27, R42 ;  /* 0x0000002a1b0b723e */ /* 0x000fe400000000ff */
[----:B------:R-:W-:Y:S01]  /*2aac0*/  F2FP.PACK_AB R10, R4, R10 ;  /* 0x0000000a040a723e */ /* 0x000fe200000000ff */
[----:B------:R1:W-:Y:S04]  /*2aad0*/  ST.E.128 [R30.64], R16 ;  /* 0x000000101e007985 */ /* 0x0003e8000c101d04 */
[----:B------:R1:W-:Y:S02]  /*2aae0*/  ST.E.128 [R28.64], R8 ;  /* 0x000000081c007985 */ /* 0x0003e4000c101d04 */
.L_x_2654:
[----:B------:R-:W-:Y:S05]  /*2aaf0*/  BSYNC B1 ;  /* 0x0000000000017941 */ /* 0x000fea0003800000 */
.L_x_2653:
[----:B------:R-:W-:Y:S01]  /*2ab00*/  IADD3 R4, R92, 0x60, RZ ;  /* 0x000000605c047810 */ /* 0x000fe20007ffe0ff */
[----:B------:R-:W-:-:S02]  /*2ab10*/  IMAD.MOV.U32 R2, RZ, RZ, R138 ;  /* 0x000000ffff027224 */ /* 0x000fc400078e008a */
[----:B------:R-:W-:Y:S01]  /*2ab20*/  IMAD.MOV.U32 R3, RZ, RZ, 0x0 ;  /* 0x00000000ff037424 */ /* 0x000fe200078e00ff */
[----:B------:R-:W-:-:S13]  /*2ab30*/  ISETP.GE.AND P0, PT, R4, R59, PT ;  /* 0x0000003b0400720c */ /* 0x000fda0003f06270 */
[----:B------:R-:W-:Y:S05]  /*2ab40*/  @P0 RET.REL.NODEC R2 `(_ZN7cutlass13device_kernelIN5flash19enable_sm80_to_sm89INS1_16FlashAttnFwdSm80INS1_25CollectiveMainloopFwdSm80ILi8ELi1ELb0EN4cute5tupleIJNS5_1CILi128EEENS7_ILi48EEENS7_ILi256EEEEEELi256ENS_6half_tEfNS_4arch4Sm80ELb0ELb1ELb0ELb1ELb1ELb1ELb1ELb1EEENS1_21CollectiveEpilogueFwdINS6_IJS8_SA_S9_EEENS6_IJNS7_ILi1EEESI_SI_EEESC_SE_Li256ELb1ELb1ELb1ELb0EEENS1_36VarlenDynamicPersistentTileSchedulerILi128ELi48ELi256ELi256ELb1ELb1ELb0ELb1ELb0ELb1EEEEEEEEEvNT_6ParamsE) ;  /* 0xfffd54b002000950 */ /* 0x000fea0003c3ffff */
        /* <DEDUP_REMOVED lines=9> */
[----:B-1----:R-:W-:Y:S01]  /*2abe0*/  LOP3.LUT R28, R2, 0xfffffe00, RZ, 0xc0, !PT ;  /* 0xfffffe00021c7812 */ /* 0x002fe200078ec0ff */
[----:B------:R-:W-:Y:S05]  /*2abf0*/  @P0 BRA `(.L_x_2658) ;  /* 0x0000062000000947 */ /* 0x000fea0003800000 */
[----:B------:R-:W-:Y:S02]  /*2ac00*/  IADD3 R6, R39, R35, RZ ;  /* 0x0000002327067210 */ /* 0x000fe40007ffe0ff */
[----:B------:R-:W-:Y:S02]  /*2ac10*/  LOP3.LUT R2, R4, 0x38, R56, 0xf8, !PT ;  /* 0x0000003804027812 */ /* 0x000fe400078ef838 */
[----:B------:R-:W-:Y:S02]  /*2ac20*/  SHF.R.S32.HI R8, RZ, 0x1f, R6 ;  /* 0x0000001fff087819 */ /* 0x000fe40000011406 */
        /* <DEDUP_REMOVED lines=48> */
[C---:B------:R-:W-:Y:S01]  /*2af30*/  FMUL.FTZ R16, R9.reuse, R2 ;  /* 0x0000000209107220 */ /* 0x040fe20000410000 */
[----:B------:R-:W-:Y:S01]  /*2af40*/  HADD2.F32 R11, -RZ, R19.H0_H0 ;  /* 0x20000013ff0b7230 */ /* 0x000fe20000004100 */
[-C--:B------:R-:W-:Y:S01]  /*2af50*/  FMUL.FTZ R9, R9, R3.reuse ;  /* 0x0000000309097220 */ /* 0x080fe20000410000 */
        /* <DEDUP_REMOVED lines=44> */
.L_x_2658:
[----:B------:R-:W-:Y:S05]  /*2b220*/  BSYNC B0 ;  /* 0x0000000000007941 */ /* 0x000fea0003800000 */
.L_x_2657:
[----:B------:R-:W-:Y:S01]  /*2b230*/  IADD3 R6, R56, 0x40, RZ ;  /* 0x0000004038067810 */ /* 0x000fe20007ffe0ff */
[----:B------:R-:W-:Y:S02]  /*2b240*/  IMAD.MOV.U32 R2, RZ, RZ, R138 ;  /* 0x000000ffff027224 */ /* 0x000fe400078e008a */
[----:B------:R-:W-:Y:S01]  /*2b250*/  IMAD.MOV.U32 R3, RZ, RZ, 0x0 ;  /* 0x00000000ff037424 */ /* 0x000fe200078e00ff */
[----:B------:R-:W-:-:S13]  /*2b260*/  ISETP.GE.AND P0, PT, R6, R0, PT ;  /* 0x000000000600720c */ /* 0x000fda0003f06270 */
[----:B------:R-:W-:Y:S05]  /*2b270*/  @P0 RET.REL.NODEC R2 `(_ZN7cutlass13device_kernelIN5flash19enable_sm80_to_sm89INS1_16FlashAttnFwdSm80INS1_25CollectiveMainloopFwdSm80ILi8ELi1ELb0EN4cute5tupleIJNS5_1CILi128EEENS7_ILi48EEENS7_ILi256EEEEEELi256ENS_6half_tEfNS_4arch4Sm80ELb0ELb1ELb0ELb1ELb1ELb1ELb1ELb1EEENS1_21CollectiveEpilogueFwdINS6_IJS8_SA_S9_EEENS6_IJNS7_ILi1EEESI_SI_EEESC_SE_Li256ELb1ELb1ELb1ELb0EEENS1_36VarlenDynamicPersistentTileSchedulerILi128ELi48ELi256ELi256ELb1ELb1ELb0ELb1ELb0ELb1EEEEEEEEEvNT_6ParamsE) ;  /* 0xfffd4d8002000950 */ /* 0x000fea0003c3ffff */
[----:B------:R-:W-:-:S04]  /*2b280*/  SHF.R.S32.HI R2, RZ, 0x1f, R6 ;  /* 0x0000001fff027819 */ /* 0x000fc80000011406 */
[CC--:B------:R-:W-:Y:S02]  /*2b290*/  LEA.HI R3, R2.reuse, R6.reuse, RZ, 0x6 ;  /* 0x0000000602037211 */ /* 0x0c0fe400078f30ff */
[----:B------:R-:W-:Y:S02]  /*2b2a0*/  LEA.HI R2, R2, R6, RZ, 0x3 ;  /* 0x0000000602027211 */ /* 0x000fe400078f18ff */
[----:B------:R-:W-:Y:S02]  /*2b2b0*/  SHF.L.U32 R3, R3, 0x7, RZ ;  /* 0x0000000703037819 */ /* 0x000fe400000006ff */
[----:B------:R-:W-:Y:S02]  /*2b2c0*/  LEA.HI.SX32 R0, R2, R35, 0x1d ;  /* 0x0000002302007211 */ /* 0x000fe400078feaff */
[----:B------:R-:W-:Y:S02]  /*2b2d0*/  LOP3.LUT R6, R4, 0x38, R2, 0xf8, !PT ;  /* 0x0000003804067812 */ /* 0x000fe400078ef802 */
[----:B------:R-:W-:-:S02]  /*2b2e0*/  SHF.R.S32.HI R2, RZ, 0x1f, R0 ;  /* 0x0000001fff027819 */ /* 0x000fc40000011400 */
[----:B-1----:R-:W-:Y:S02]  /*2b2f0*/  LOP3.LUT R8, R3, 0xffffe000, RZ, 0xc0, !PT ;  /* 0xffffe00003087812 */ /* 0x002fe400078ec0ff */
        /* <DEDUP_REMOVED lines=13> */
[--C-:B------:R-:W-:Y:S01]  /*2b3d0*/  HADD2.F32 R3, -RZ, R129.reuse.H0_H0 ;  /* 0x20000081ff037230 */ /* 0x100fe20000004100 */
[----:B------:R-:W-:Y:S01]  /*2b3e0*/  SHF.R.U32.HI R29, RZ, 0x10, R97 ;  /* 0x00000010ff1d7819 */ /* 0x000fe20000011661 */
[----:B------:R-:W-:Y:S01]  /*2b3f0*/  HADD2.F32 R0, -RZ, R129.H1_H1 ;  /* 0x30000081ff007230 */ /* 0x000fe20000004100 */
[----:B------:R-:W-:Y:S02]  /*2b400*/  SHF.R.U32.HI R31, RZ, 0x10, R99 ;  /* 0x00000010ff1f7819 */ /* 0x000fe40000011663 */
[----:B------:R-:W-:Y:S01]  /*2b410*/  SHF.R.U32.HI R28, RZ, 0x10, R101 ;  /* 0x00000010ff1c7819 */ /* 0x000fe20000011665 */
[----:B------:R-:W-:Y:S01]  /*2b420*/  HADD2.F32 R29, -RZ, R29.H0_H0 ;  /* 0x2000001dff1d7230 */ /* 0x000fe20000004100 */
[----:B------:R-:W-:Y:S01]  /*2b430*/  SHF.R.U32.HI R30, RZ, 0x10, R103 ;  /* 0x00000010ff1e7819 */ /* 0x000fe20000011667 */
[----:B------:R-:W-:Y:S01]  /*2b440*/  HADD2.F32 R31, -RZ, R31.H0_H0 ;  /* 0x2000001fff1f7230 */ /* 0x000fe20000004100 */
[----:B------:R-:W-:Y:S01]  /*2b450*/  SHF.R.U64 R34, R96, 0x10, R97 ;  /* 0x0000001060227819 */ /* 0x000fe20000001261 */
[----:B------:R-:W-:Y:S01]  /*2b460*/  HADD2.F32 R28, -RZ, R28.H0_H0 ;  /* 0x2000001cff1c7230 */ /* 0x000fe20000004100 */
[----:B------:R-:W-:Y:S01]  /*2b470*/  SHF.R.U64 R35, R98, 0x10, R99 ;  /* 0x0000001062237819 */ /* 0x000fe20000001263 */
[----:B------:R-:W-:Y:S01]  /*2b480*/  HADD2.F32 R30, -RZ, R30.H0_H0 ;  /* 0x2000001eff1e7230 */ /* 0x000fe20000004100 */
[----:B------:R-:W-:Y:S01]  /*2b490*/  SHF.R.U64 R32, R100, 0x10, R101 ;  /* 0x0000001064207819 */ /* 0x000fe20000001265 */
[----:B------:R-:W-:Y:S01]  /*2b4a0*/  HADD2.F32 R34, -RZ, R34.H0_H0 ;  /* 0x20000022ff227230 */ /* 0x000fe20000004100 */
[----:B------:R-:W-:Y:S01]  /*2b4b0*/  SHF.R.U64 R33, R102, 0x10, R103 ;  /* 0x0000001066217819 */ /* 0x000fe20000001267 */
[----:B------:R-:W-:-:S02]  /*2b4c0*/  HADD2.F32 R35, -RZ, R35.H0_H0 ;  /* 0x20000023ff237230 */ /* 0x000fc40000004100 */
[----:B------:R-:W-:Y:S02]  /*2b4d0*/  HADD2.F32 R32, -RZ, R32.H0_H0 ;  /* 0x20000020ff207230 */ /* 0x000fe40000004100 */
[----:B------:R-:W-:Y:S02]  /*2b4e0*/  HADD2.F32 R33, -RZ, R33.H0_H0 ;  /* 0x20000021ff217230 */ /* 0x000fe40000004100 */
[----:B--2---:R-:W-:Y:S02]  /*2b4f0*/  HADD2.F32 R15, -RZ, R9.H0_H0 ;  /* 0x20000009ff0f7230 */ /* 0x004fe40000004100 */
[----:B------:R-:W-:Y:S02]  /*2b500*/  HADD2.F32 R13, -RZ, R11.H0_H0 ;  /* 0x2000000bff0d7230 */ /* 0x000fe40000004100 */
[--C-:B---3--:R-:W-:Y:S02]  /*2b510*/  HADD2.F32 R2, -RZ, R17.reuse.H0_H0 ;  /* 0x20000011ff027230 */ /* 0x108fe40000004100 */
[----:B------:R-:W-:-:S02]  /*2b520*/  HADD2.F32 R6, -RZ, R17.H1_H1 ;  /* 0x30000011ff067230 */ /* 0x000fc40000004100 */
[--C-:B------:R-:W-:Y:S01]  /*2b530*/  HADD2.F32 R4, -RZ, R19.reuse.H0_H0 ;  /* 0x20000013ff047230 */ /* 0x100fe20000004100 */
[CC--:B------:R-:W-:Y:S01]  /*2b540*/  FMUL.FTZ R17, R2.reuse, R3.reuse ;  /* 0x0000000302117220 */ /* 0x0c0fe20000410000 */
[--C-:B------:R-:W-:Y:S01]  /*2b550*/  HADD2.F32 R23, -RZ, R8.reuse.H0_H0 ;  /* 0x20000008ff177230 */ /* 0x100fe20000004100 */
[-C--:B------:R-:W-:Y:S01]  /*2b560*/  FMUL.FTZ R2, R2, R0.reuse ;  /* 0x0000000002027220 */ /* 0x080fe20000410000 */
[----:B------:R-:W-:Y:S01]  /*2b570*/  HADD2.F32 R21, -RZ, R8.H1_H1 ;  /* 0x30000008ff157230 */ /* 0x000fe20000004100 */
[C---:B------:R-:W-:Y:S01]  /*2b580*/  FFMA.FTZ R37, R15.reuse, R0, -R17 ;  /* 0x000000000f257223 */ /* 0x040fe20000010811 */
[--C-:B------:R-:W-:Y:S01]  /*2b590*/  HADD2.F32 R0, -RZ, R130.reuse.H0_H0 ;  /* 0x20000082ff007230 */ /* 0x100fe20000004100 */
[----:B------:R-:W-:Y:S01]  /*2b5a0*/  FFMA.FTZ R36, R15, R3, R2 ;  /* 0x000000030f247223 */ /* 0x000fe20000010002 */
[----:B------:R-:W-:Y:S01]  /*2b5b0*/  HADD2.F32 R2, -RZ, R130.H1_H1 ;  /* 0x30000082ff027230 */ /* 0x000fe20000004100 */
[----:B------:R-:W-:Y:S01]  /*2b5c0*/  FMUL.FTZ R17, R6, R29 ;  /* 0x0000001d06117220 */ /* 0x000fe20000410000 */
[----:B------:R-:W-:Y:S01]  /*2b5d0*/  HADD2.F32 R8, -RZ, R19.H1_H1 ;  /* 0x30000013ff087230 */ /* 0x000fe20000004100 */
[C---:B------:R-:W-:Y:S01]  /*2b5e0*/  FMUL.FTZ R3, R4.reuse, R0 ;  /* 0x0000000004037220 */ /* 0x040fe20000410000 */
[----:B------:R-:W-:Y:S01]  /*2b5f0*/  HADD2.F32 R14, -RZ, R9.H1_H1 ;  /* 0x30000009ff0e7230 */ /* 0x000fe20000004100 */
[----:B------:R-:W-:Y:S01]  /*2b600*/  FMUL.FTZ R4, R4, R2 ;  /* 0x0000000204047220 */ /* 0x000fe20000410000 */
[----:B------:R-:W-:Y:S01]  /*2b610*/  HADD2.F32 R22, -RZ, R11.H1_H1 ;  /* 0x3000000bff167230 */ /* 0x000fe20000004100 */
[----:B------:R-:W-:Y:S01]  /*2b620*/  FMUL.FTZ R6, R6, R28 ;  /* 0x0000001c06067220 */ /* 0x000fe20000410000 */
[--C-:B------:R-:W-:Y:S01]  /*2b630*/  HADD2.F32 R20, -RZ, R10.reuse.H0_H0 ;  /* 0x2000000aff147230 */ /* 0x100fe20000004100 */
[C---:B------:R-:W-:Y:S01]  /*2b640*/  FFMA.FTZ R15, R13.reuse, R0, R4 ;  /* 0x000000000d0f7223 */ /* 0x040fe20000010004 */
[----:B------:R-:W-:Y:S01]  /*2b650*/  HADD2.F32 R11, -RZ, R10.H1_H1 ;  /* 0x3000000aff0b7230 */ /* 0x000fe20000004100 */
[----:B------:R-:W-:Y:S01]  /*2b660*/  FMUL.FTZ R0, R8, R31 ;  /* 0x0000001f08007220 */ /* 0x000fe20000410000 */
[----:B------:R-:W-:Y:S01]  /*2b670*/  HADD2.F32 R10, -RZ, R16.H0_H0 ;  /* 0x20000010ff0a7230 */ /* 0x000fe20000004100 */
[----:B------:R-:W-:Y:S01]  /*2b680*/  FFMA.FTZ R17, R14, R28, -R17 ;  /* 0x0000001c0e117223 */ /* 0x000fe20000010811 */
[----:B------:R-:W-:Y:S01]  /*2b690*/  HADD2.F32 R9, -RZ, R18.H0_H0 ;  /* 0x20000012ff097230 */ /* 0x000fe20000004100 */
[----:B------:R-:W-:Y:S01]  /*2b6a0*/  FFMA.FTZ R28, R13, R2, -R3 ;  /* 0x000000020d1c7223 */ /* 0x000fe20000010803 */
[--C-:B------:R-:W-:Y:S01]  /*2b6b0*/  HADD2.F32 R2, -RZ, R131.reuse.H0_H0 ;  /* 0x20000083ff027230 */ /* 0x100fe20000004100 */
[----:B------:R-:W-:Y:S01]  /*2b6c0*/  FFMA.FTZ R19, R22, R30, -R0 ;  /* 0x0000001e16137223 */ /* 0x000fe20000010800 */
[----:B------:R-:W-:Y:S01]  /*2b6d0*/  HADD2.F32 R0, -RZ, R131.H1_H1 ;  /* 0x30000083ff007230 */ /* 0x000fe20000004100 */
[----:B------:R-:W-:Y:S01]  /*2b6e0*/  FFMA.FTZ R14, R14, R29, R6 ;  /* 0x0000001d0e0e7223 */ /* 0x000fe20000010006 */
[--C-:B------:R-:W-:Y:S01]  /*2b6f0*/  HADD2.F32 R4, -RZ, R132.reuse.H0_H0 ;  /* 0x20000084ff047230 */ /* 0x100fe20000004100 */
[C---:B------:R-:W-:Y:S01]  /*2b700*/  FMUL.FTZ R13, R10.reuse, R2 ;  /* 0x000000020a0d7220 */ /* 0x040fe20000410000 */
[----:B------:R-:W-:Y:S01]  /*2b710*/  HADD2.F32 R3, -RZ, R132.H1_H1 ;  /* 0x30000084ff037230 */ /* 0x000fe20000004100 */
[C---:B------:R-:W-:Y:S01]  /*2b720*/  FMUL.FTZ R6, R9.reuse, R0 ;  /* 0x0000000009067220 */ /* 0x040fe20000410000 */
[----:B------:R-:W-:Y:S01]  /*2b730*/  HADD2.F32 R16, -RZ, R16.H1_H1 ;  /* 0x30000010ff107230 */ /* 0x000fe20000004100 */
[----:B------:R-:W-:Y:S01]  /*2b740*/  FMUL.FTZ R10, R10, R4 ;  /* 0x000000040a0a7220 */ /* 0x000fe20000410000 */
[----:B------:R-:W-:Y:S01]  /*2b750*/  HADD2.F32 R18, -RZ, R18.H1_H1 ;  /* 0x30000012ff127230 */ /* 0x000fe20000004100 */
[----:B------:R-:W-:Y:S01]  /*2b760*/  FMUL.FTZ R9, R9, R3 ;  /* 0x0000000309097220 */ /* 0x000fe20000410000 */
[----:B------:R-:W-:Y:S01]  /*2b770*/  F2FP.PACK_AB R17, R17, R37 ;  /* 0x000000251111723e */ /* 0x000fe200000000ff */
[----:B------:R-:W-:Y:S01]  /*2b780*/  FMUL.FTZ R8, R8, R30 ;  /* 0x0000001e08087220 */ /* 0x000fe20000410000 */
[----:B------:R-:W-:Y:S01]  /*2b790*/  F2FP.PACK_AB R19, R19, R28 ;  /* 0x0000001c1313723e */ /* 0x000fe200000000ff */
[----:B------:R-:W-:-:S02]  /*2b7a0*/  FFMA.FTZ R13, R23, R4, -R13 ;  /* 0x00000004170d7223 */ /* 0x000fc4000001080d */
[C---:B------:R-:W-:Y:S02]  /*2b7b0*/  FFMA.FTZ R3, R20.reuse, R3, -R6 ;  /* 0x0000000314037223 */ /* 0x040fe40000010806 */
[----:B------:R-:W-:Y:S02]  /*2b7c0*/  FFMA.FTZ R23, R23, R2, R10 ;  /* 0x0000000217177223 */ /* 0x000fe4000001000a */
[----:B------:R-:W-:Y:S01]  /*2b7d0*/  FFMA.FTZ R20, R20, R0, R9 ;  /* 0x0000000014147223 */ /* 0x000fe20000010009 */
[----:B------:R-:W-:Y:S01]  /*2b7e0*/  F2FP.PACK_AB R9, R14, R36 ;  /* 0x000000240e09723e */ /* 0x000fe200000000ff */
[----:B------:R-:W-:Y:S02]  /*2b7f0*/  FFMA.FTZ R22, R22, R31, R8 ;  /* 0x0000001f16167223 */ /* 0x000fe40000010008 */
[----:B------:R-:W-:Y:S02]  /*2b800*/  FMUL.FTZ R0, R18, R35 ;  /* 0x0000002312007220 */ /* 0x000fe40000410000 */
[----:B------:R-:W-:-:S02]  /*2b810*/  FMUL.FTZ R2, R16, R34 ;  /* 0x0000002210027220 */ /* 0x000fc40000410000 */
[-C--:B------:R-:W-:Y:S02]  /*2b820*/  FMUL.FTZ R10, R18, R33.reuse ;  /* 0x00000021120a7220 */ /* 0x080fe40000410000 */
[-C--:B------:R-:W-:Y:S02]  /*2b830*/  FMUL.FTZ R8, R16, R32.reuse ;  /* 0x0000002010087220 */ /* 0x080fe40000410000 */
[----:B------:R-:W-:Y:S02]  /*2b840*/  FFMA.FTZ R18, R11, R33, -R0 ;  /* 0x000000210b127223 */ /* 0x000fe40000010800 */
[----:B------:R-:W-:Y:S01]  /*2b850*/  FFMA.FTZ R16, R21, R32, -R2 ;  /* 0x0000002015107223 */ /* 0x000fe20000010802 */
[----:B------:R-:W-:Y:S01]  /*2b860*/  MOV R2, R138 ;  /* 0x0000008a00027202 */ /* 0x000fe20000000f00 */
[----:B------:R-:W-:Y:S01]  /*2b870*/  FFMA.FTZ R10, R11, R35, R10 ;  /* 0x000000230b0a7223 */ /* 0x000fe2000001000a */
[----:B------:R-:W-:Y:S01]  /*2b880*/  F2FP.PACK_AB R18, R18, R3 ;  /* 0x000000031212723e */ /* 0x000fe200000000ff */
[----:B------:R-:W-:Y:S01]  /*2b890*/  FFMA.FTZ R8, R21, R34, R8 ;  /* 0x0000002215087223 */ /* 0x000fe20000010008 */
[----:B------:R-:W-:-:S02]  /*2b8a0*/  F2FP.PACK_AB R16, R16, R13 ;  /* 0x0000000d1010723e */ /* 0x000fc400000000ff */
[----:B------:R-:W-:Y:S02]  /*2b8b0*/  F2FP.PACK_AB R11, R22, R15 ;  /* 0x0000000f160b723e */ /* 0x000fe400000000ff */
[----:B------:R-:W-:Y:S01]  /*2b8c0*/  F2FP.PACK_AB R10, R10, R20 ;  /* 0x000000140a0a723e */ /* 0x000fe200000000ff */
[----:B------:R1:W-:Y:S01]  /*2b8d0*/  ST.E.128 [R26.64], R16 ;  /* 0x000000101a007985 */ /* 0x0003e2000c101d04 */
[----:B------:R-:W-:Y:S02]  /*2b8e0*/  F2FP.PACK_AB R8, R8, R23 ;  /* 0x000000170808723e */ /* 0x000fe400000000ff */
[----:B------:R-:W-:-:S03]  /*2b8f0*/  MOV R3, 0x0 ;  /* 0x0000000000037802 */ /* 0x000fc60000000f00 */
[----:B------:R1:W-:Y:S01]  /*2b900*/  ST.E.128 [R24.64], R8 ;  /* 0x0000000818007985 */ /* 0x0003e2000c101d04 */
[----:B------:R-:W-:Y:S05]  /*2b910*/  RET.REL.NODEC R2 `(_ZN7cutlass13device_kernelIN5flash19enable_sm80_to_sm89INS1_16FlashAttnFwdSm80INS1_25CollectiveMainloopFwdSm80ILi8ELi1ELb0EN4cute5tupleIJNS5_1CILi128EEENS7_ILi48EEENS7_ILi256EEEEEELi256ENS_6half_tEfNS_4arch4Sm80ELb0ELb1ELb0ELb1ELb1ELb1ELb1ELb1EEENS1_21CollectiveEpilogueFwdINS6_IJS8_SA_S9_EEENS6_IJNS7_ILi1EEESI_SI_EEESC_SE_Li256ELb1ELb1ELb1ELb0EEENS1_36VarlenDynamicPersistentTileSchedulerILi128ELi48ELi256ELi256ELb1ELb1ELb0ELb1ELb0ELb1EEEEEEEEEvNT_6ParamsE) ;  /* 0xfffd46e002007950 */ /* 0x000fea0003c3ffff */
.L_x_2585:
[----:B------:R-:W-:Y:S01]  /*2b920*/  IMAD.MOV.U32 R235, RZ, RZ, R29 ;  /* 0x000000ffffeb7224 */ /* 0x000fe200078e001d */
[----:B------:R-:W-:Y:S01]  /*2b930*/  MOV R2, RZ ;  /* 0x000000ff00027202 */ /* 0x000fe20000000f00 */
[----:B------:R-:W-:Y:S01]  /*2b940*/  IMAD.MOV.U32 R236, RZ, RZ, 0x181f ;  /* 0x0000181fffec7424 */ /* 0x000fe200078e00ff */
[----:B------:R-:W-:Y:S02]  /*2b950*/  MOV R3, 0x2b970 ;  /* 0x0002b97000037802 */ /* 0x000fe40000000f00 */
[----:B------:R-:W-:Y:S05]  /*2b960*/  CALL.REL.NOINC `($__internal_40_$__cuda_sm70_shflsync_idx_p) ;  /* 0x00000d5000007944 */ /* 0x000fea0003c00000 */
[----:B------:R-:W-:Y:S01]  /*2b970*/  MOV R6, R237 ;  /* 0x000000ed00067202 */ /* 0x000fe20000000f00 */
[----:B------:R-:W-:Y:S05]  /*2b980*/  BRA `(.L_x_2659) ;  /* 0xffff6b0000007947 */ /* 0x000fea000383ffff */
.L_x_2586:
[----:B------:R-:W-:Y:S01]  /*2b990*/  IMAD.MOV.U32 R235, RZ, RZ, R34 ;  /* 0x000000ffffeb7224 */ /* 0x000fe200078e0022 */
[----:B------:R-:W-:Y:S01]  /*2b9a0*/  MOV R2, RZ ;  /* 0x000000ff00027202 */ /* 0x000fe20000000f00 */
[----:B------:R-:W-:Y:S01]  /*2b9b0*/  IMAD.MOV.U32 R236, RZ, RZ, 0x181f ;  /* 0x0000181fffec7424 */ /* 0x000fe200078e00ff */
[----:B------:R-:W-:Y:S02]  /*2b9c0*/  MOV R3, 0x2b9e0 ;  /* 0x0002b9e000037802 */ /* 0x000fe40000000f00 */
[----:B-12---:R-:W-:Y:S05]  /*2b9d0*/  CALL.REL.NOINC `($__internal_40_$__cuda_sm70_shflsync_idx_p) ;  /* 0x00000ce000007944 */ /* 0x006fea0003c00000 */
[----:B------:R-:W-:Y:S01]  /*2b9e0*/  IMAD.MOV.U32 R235, RZ, RZ, R28 ;  /* 0x000000ffffeb7224 */ /* 0x000fe200078e001c */
[----:B------:R-:W-:Y:S01]  /*2b9f0*/  MOV R2, RZ ;  /* 0x000000ff00027202 */ /* 0x000fe20000000f00 */
[----:B------:R-:W-:Y:S01]  /*2ba00*/  IMAD.MOV.U32 R236, RZ, RZ, 0x181f ;  /* 0x0000181fffec7424 */ /* 0x000fe200078e00ff */
[----:B------:R-:W-:Y:S01]  /*2ba10*/  MOV R8, R237 ;  /* 0x000000ed00087202 */ /* 0x000fe20000000f00 */
[----:B------:R-:W-:Y:S01]  /*2ba20*/  IMAD.MOV.U32 R9, RZ, RZ, R6 ;  /* 0x000000ffff097224 */ /* 0x000fe200078e0006 */
[----:B------:R-:W-:-:S02]  /*2ba30*/  MOV R3, 0x2ba50 ;  /* 0x0002ba5000037802 */ /* 0x000fc40000000f00 */
[----:B------:R-:W-:Y:S05]  /*2ba40*/  CALL.REL.NOINC `($__internal_40_$__cuda_sm70_shflsync_idx_p) ;  /* 0x00000c7000007944 */ /* 0x000fea0003c00000 */
[----:B------:R-:W-:Y:S01]  /*2ba50*/  IMAD.MOV.U32 R10, RZ, RZ, R237 ;  /* 0x000000ffff0a7224 */ /* 0x000fe200078e00ed */
[----:B------:R-:W-:Y:S01]  /*2ba60*/  MOV R2, RZ ;  /* 0x000000ff00027202 */ /* 0x000fe20000000f00 */
[----:B------:R-:W-:Y:S01]  /*2ba70*/  IMAD.MOV.U32 R235, RZ, RZ, R35 ;  /* 0x000000ffffeb7224 */ /* 0x000fe200078e0023 */
[----:B------:R-:W-:-:S02]  /*2ba80*/  MOV R236, 0x181f ;  /* 0x0000181f00ec7802 */ /* 0x000fc40000000f00 */
[----:B------:R-:W-:Y:S02]  /*2ba90*/  MOV R3, 0x2bab0 ;  /* 0x0002bab000037802 */ /* 0x000fe40000000f00 */
[----:B------:R-:W-:Y:S05]  /*2baa0*/  CALL.REL.NOINC `($__internal_40_$__cuda_sm70_shflsync_idx_p) ;  /* 0x00000c1000007944 */ /* 0x000fea0003c00000 */
[----:B------:R-:W-:Y:S01]  /*2bab0*/  MOV R2, R237 ;  /* 0x000000ed00027202 */ /* 0x000fe20000000f00 */
[----:B------:R-:W-:Y:S05]  /*2bac0*/  BRA `(.L_x_2660) ;  /* 0xffff6a1000007947 */ /* 0x000fea000383ffff */
.L_x_2589:
[----:B------:R-:W-:Y:S01]  /*2bad0*/  IMAD.MOV.U32 R235, RZ, RZ, R29 ;  /* 0x000000ffffeb7224 */ /* 0x000fe200078e001d */
[----:B------:R-:W-:Y:S01]  /*2bae0*/  MOV R2, 0x1 ;  /* 0x0000000100027802 */ /* 0x000fe20000000f00 */
[----:B------:R-:W-:Y:S01]  /*2baf0*/  IMAD.MOV.U32 R236, RZ, RZ, 0x181f ;  /* 0x0000181fffec7424 */ /* 0x000fe200078e00ff */
[----:B------:R-:W-:Y:S02]  /*2bb00*/  MOV R3, 0x2bb20 ;  /* 0x0002bb2000037802 */ /* 0x000fe40000000f00 */
[----:B---3--:R-:W-:Y:S05]  /*2bb10*/  CALL.REL.NOINC `($__internal_40_$__cuda_sm70_shflsync_idx_p) ;  /* 0x00000ba000007944 */ /* 0x008fea0003c00000 */
[----:B------:R-:W-:Y:S01]  /*2bb20*/  IMAD.MOV.U32 R6, RZ, RZ, R237 ;  /* 0x000000ffff067224 */ /* 0x000fe200078e00ed */
[----:B------:R-:W-:Y:S01]  /*2bb30*/  MOV R2, 0x1 ;  /* 0x0000000100027802 */ /* 0x000fe20000000f00 */
[----:B------:R-:W-:Y:S01]  /*2bb40*/  IMAD.MOV.U32 R235, RZ, RZ, R34 ;  /* 0x000000ffffeb7224 */ /* 0x000fe200078e0022 */
[----:B------:R-:W-:Y:S02]  /*2bb50*/  MOV R236, 0x181f ;  /* 0x0000181f00ec7802 */ /* 0x000fe40000000f00 */
[----:B------:R-:W-:Y:S02]  /*2bb60*/  MOV R3, 0x2bb80 ;  /* 0x0002bb8000037802 */ /* 0x000fe40000000f00 */
[----:B------:R-:W-:Y:S05]  /*2bb70*/  CALL.REL.NOINC `($__internal_40_$__cuda_sm70_shflsync_idx_p) ;  /* 0x00000b4000007944 */ /* 0x000fea0003c00000 */
[----:B------:R-:W-:Y:S01]  /*2bb80*/  IMAD.MOV.U32 R235, RZ, RZ, R28 ;  /* 0x000000ffffeb7224 */ /* 0x000fe200078e001c */
[----:B------:R-:W-:Y:S01]  /*2bb90*/  MOV R2, 0x1 ;  /* 0x0000000100027802 */ /* 0x000fe20000000f00 */
[----:B------:R-:W-:Y:S01]  /*2bba0*/  IMAD.MOV.U32 R236, RZ, RZ, 0x181f ;  /* 0x0000181fffec7424 */ /* 0x000fe200078e00ff */
[----:B------:R-:W-:Y:S01]  /*2bbb0*/  MOV R8, R237 ;  /* 0x000000ed00087202 */ /* 0x000fe20000000f00 */
[----:B------:R-:W-:Y:S01]  /*2bbc0*/  IMAD.MOV.U32 R9, RZ, RZ, R6 ;  /* 0x000000ffff097224 */ /* 0x000fe200078e0006 */
[----:B------:R-:W-:-:S02]  /*2bbd0*/  MOV R3, 0x2bbf0 ;  /* 0x0002bbf000037802 */ /* 0x000fc40000000f00 */
[----:B------:R-:W-:Y:S05]  /*2bbe0*/  CALL.REL.NOINC `($__internal_40_$__cuda_sm70_shflsync_idx_p) ;  /* 0x00000ad000007944 */ /* 0x000fea0003c00000 */
        /* <DEDUP_REMOVED lines=8> */
.L_x_2592:
[----:B------:R-:W-:Y:S01]  /*2bc70*/  IMAD.MOV.U32 R235, RZ, RZ, R29 ;  /* 0x000000ffffeb7224 */ /* 0x000fe200078e001d */
[----:B------:R-:W-:Y:S01]  /*2bc80*/  MOV R2, 0x2 ;  /* 0x0000000200027802 */ /* 0x000fe20000000f00 */
[----:B------:R-:W-:Y:S01]  /*2bc90*/  IMAD.MOV.U32 R236, RZ, RZ, 0x181f ;  /* 0x0000181fffec7424 */ /* 0x000fe200078e00ff */
[----:B------:R-:W-:Y:S02]  /*2bca0*/  MOV R3, 0x2bcc0 ;  /* 0x0002bcc000037802 */ /* 0x000fe40000000f00 */
[----:B--2---:R-:W-:Y:S05]  /*2bcb0*/  CALL.REL.NOINC `($__internal_40_$__cuda_sm70_shflsync_idx_p) ;  /* 0x00000a0000007944 */ /* 0x004fea0003c00000 */
[----:B------:R-:W-:Y:S01]  /*2bcc0*/  MOV R6, R237 ;  /* 0x000000ed00067202 */ /* 0x000fe20000000f00 */
[----:B------:R-:W-:Y:S05]  /*2bcd0*/  BRA `(.L_x_2662) ;  /* 0xffff72f000007947 */ /* 0x000fea000383ffff */
.L_x_2593:
[----:B------:R-:W-:Y:S01]  /*2bce0*/  IMAD.MOV.U32 R235, RZ, RZ, R34 ;  /* 0x000000ffffeb7224 */ /* 0x000fe200078e0022 */
[----:B------:R-:W-:Y:S01]  /*2bcf0*/  MOV R2, 0x2 ;  /* 0x0000000200027802 */ /* 0x000fe20000000f00 */
[----:B------:R-:W-:Y:S01]  /*2bd00*/  IMAD.MOV.U32 R236, RZ, RZ, 0x181f ;  /* 0x0000181fffec7424 */ /* 0x000fe200078e00ff */
[----:B------:R-:W-:Y:S02]  /*2bd10*/  MOV R3, 0x2bd30 ;  /* 0x0002bd3000037802 */ /* 0x000fe40000000f00 */
[----:B-123--:R-:W-:Y:S05]  /*2bd20*/  CALL.REL.NOINC `($__internal_40_$__cuda_sm70_shflsync_idx_p) ;  /* 0x0000099000007944 */ /* 0x00efea0003c00000 */
        /* <DEDUP_REMOVED lines=15> */
.L_x_2596:
[----:B------:R-:W-:Y:S01]  /*2be20*/  IMAD.MOV.U32 R235, RZ, RZ, R29 ;  /* 0x000000ffffeb7224 */ /* 0x000fe200078e001d */
[----:B------:R-:W-:Y:S01]  /*2be30*/  MOV R2, 0x3 ;  /* 0x0000000300027802 */ /* 0x000fe20000000f00 */
[----:B------:R-:W-:Y:S01]  /*2be40*/  IMAD.MOV.U32 R236, RZ, RZ, 0x181f ;  /* 0x0000181fffec7424 */ /* 0x000fe200078e00ff */
[----:B------:R-:W-:Y:S02]  /*2be50*/  MOV R3, 0x2be70 ;  /* 0x0002be7000037802 */ /* 0x000fe40000000f00 */
[----:B----4-:R-:W-:Y:S05]  /*2be60*/  CALL.REL.NOINC `($__internal_40_$__cuda_sm70_shflsync_idx_p) ;  /* 0x0000085000007944 */ /* 0x010fea0003c00000 */
[----:B------:R-:W-:Y:S01]  /*2be70*/  MOV R9, R237 ;  /* 0x000000ed00097202 */ /* 0x000fe20000000f00 */
[----:B------:R-:W-:Y:S05]  /*2be80*/  BRA `(.L_x_2664) ;  /* 0xffff776000007947 */ /* 0x000fea000383ffff */
.L_x_2597:
[----:B------:R-:W-:Y:S01]  /*2be90*/  IMAD.MOV.U32 R235, RZ, RZ, R34 ;  /* 0x000000ffffeb7224 */ /* 0x000fe200078e0022 */
[----:B------:R-:W-:Y:S01]  /*2bea0*/  MOV R2, 0x3 ;  /* 0x0000000300027802 */ /* 0x000fe20000000f00 */
[----:B------:R-:W-:Y:S01]  /*2beb0*/  IMAD.MOV.U32 R236, RZ, RZ, 0x181f ;  /* 0x0000181fffec7424 */ /* 0x000fe200078e00ff */
[----:B------:R-:W-:Y:S02]  /*2bec0*/  MOV R3, 0x2bee0 ;  /* 0x0002bee000037802 */ /* 0x000fe40000000f00 */
[----:B-12-4-:R-:W-:Y:S05]  /*2bed0*/  CALL.REL.NOINC `($__internal_40_$__cuda_sm70_shflsync_idx_p) ;  /* 0x000007e000007944 */ /* 0x016fea0003c00000 */
[----:B------:R-:W-:Y:S01]  /*2bee0*/  IMAD.MOV.U32 R235, RZ, RZ, R28 ;  /* 0x000000ffffeb7224 */ /* 0x000fe200078e001c */
[----:B------:R-:W-:Y:S01]  /*2bef0*/  MOV R236, 0x181f ;  /* 0x0000181f00ec7802 */ /* 0x000fe20000000f00 */
[----:B------:R-:W-:Y:S01]  /*2bf00*/  IMAD.MOV.U32 R2, RZ, RZ, 0x3 ;  /* 0x00000003ff027424 */ /* 0x000fe200078e00ff */
[----:B------:R-:W-:-:S02]  /*2bf10*/  MOV R8, R237 ;  /* 0x000000ed00087202 */ /* 0x000fc40000000f00 */
[----:B------:R-:W-:Y:S02]  /*2bf20*/  MOV R3, 0x2bf40 ;  /* 0x0002bf4000037802 */ /* 0x000fe40000000f00 */
[----:B------:R-:W-:Y:S05]  /*2bf30*/  CALL.REL.NOINC `($__internal_40_$__cuda_sm70_shflsync_idx_p) ;  /* 0x0000078000007944 */ /* 0x000fea0003c00000 */
[----:B------:R-:W-:Y:S01]  /*2bf40*/  IMAD.MOV.U32 R10, RZ, RZ, R237 ;  /* 0x000000ffff0a7224 */ /* 0x000fe200078e00ed */
[----:B------:R-:W-:Y:S01]  /*2bf50*/  MOV R2, 0x3 ;  /* 0x0000000300027802 */ /* 0x000fe20000000f00 */
[----:B------:R-:W-:Y:S01]  /*2bf60*/  IMAD.MOV.U32 R235, RZ, RZ, R35 ;  /* 0x000000ffffeb7224 */ /* 0x000fe200078e0023 */
[----:B------:R-:W-:Y:S02]  /*2bf70*/  MOV R236, 0x181f ;  /* 0x0000181f00ec7802 */ /* 0x000fe40000000f00 */
[----:B------:R-:W-:Y:S02]  /*2bf80*/  MOV R3, 0x2bfa0 ;  /* 0x0002bfa000037802 */ /* 0x000fe40000000f00 */
[----:B------:R-:W-:Y:S05]  /*2bf90*/  CALL.REL.NOINC `($__internal_40_$__cuda_sm70_shflsync_idx_p) ;  /* 0x0000072000007944 */ /* 0x000fea0003c00000 */
[----:B------:R-:W-:Y:S01]  /*2bfa0*/  MOV R2, R237 ;  /* 0x000000ed00027202 */ /* 0x000fe20000000f00 */
[----:B------:R-:W-:Y:S05]  /*2bfb0*/  BRA `(.L_x_2665) ;  /* 0xffff767000007947 */ /* 0x000fea000383ffff */
.L_x_2630:
[----:B------:R-:W-:Y:S01]  /*2bfc0*/  IMAD.MOV.U32 R235, RZ, RZ, R18 ;  /* 0x000000ffffeb7224 */ /* 0x000fe200078e0012 */
[----:B------:R-:W-:Y:S01]  /*2bfd0*/  MOV R2, RZ ;  /* 0x000000ff00027202 */ /* 0x000fe20000000f00 */
[----:B------:R-:W-:Y:S01]  /*2bfe0*/  IMAD.MOV.U32 R236, RZ, RZ, 0x181f ;  /* 0x0000181fffec7424 */ /* 0x000fe200078e00ff */
[----:B------:R-:W-:Y:S02]  /*2bff0*/  MOV R3, 0x2c010 ;  /* 0x0002c01000037802 */ /* 0x000fe40000000f00 */
[----:B------:R-:W-:Y:S05]  /*2c000*/  CALL.REL.NOINC `($__internal_40_$__cuda_sm70_shflsync_idx_p) ;  /* 0x000006b000007944 */ /* 0x000fea0003c00000 */
[----:B------:R-:W-:Y:S01]  /*2c010*/  MOV R4, R237 ;  /* 0x000000ed00047202 */ /* 0x000fe20000000f00 */
[----:B------:R-:W-:Y:S05]  /*2c020*/  BRA `(.L_x_2666) ;  /* 0xffffae5000007947 */ /* 0x000fea000383ffff */
.L_x_2631:
[----:B------:R-:W-:Y:S01]  /*2c030*/  IMAD.MOV.U32 R235, RZ, RZ, R20 ;  /* 0x000000ffffeb7224 */ /* 0x000fe200078e0014 */
[----:B------:R-:W-:Y:S01]  /*2c040*/  MOV R2, RZ ;  /* 0x000000ff00027202 */ /* 0x000fe20000000f00 */
[----:B------:R-:W-:Y:S01]  /*2c050*/  IMAD.MOV.U32 R236, RZ, RZ, 0x181f ;  /* 0x0000181fffec7424 */ /* 0x000fe200078e00ff */
[----:B------:R-:W-:-:S02]  /*2c060*/  MOV R3, 0x2c080 ;  /* 0x0002c08000037802 */ /* 0x000fc40000000f00 */
        /* <DEDUP_REMOVED lines=16> */
.L_x_2634:
[----:B------:R-:W-:Y:S01]  /*2c170*/  IMAD.MOV.U32 R235, RZ, RZ, R18 ;  /* 0x000000ffffeb7224 */ /* 0x000fe200078e0012 */
[----:B------:R-:W-:Y:S01]  /*2c180*/  MOV R2, 0x1 ;  /* 0x0000000100027802 */ /* 0x000fe20000000f00 */
[----:B------:R-:W-:Y:S01]  /*2c190*/  IMAD.MOV.U32 R236, RZ, RZ, 0x181f ;  /* 0x0000181fffec7424 */ /* 0x000fe200078e00ff */
[----:B------:R-:W-:Y:S02]  /*2c1a0*/  MOV R3, 0x2c1c0 ;  /* 0x0002c1c000037802 */ /* 0x000fe40000000f00 */
[----:B---34-:R-:W-:Y:S05]  /*2c1b0*/  CALL.REL.NOINC `($__internal_40_$__cuda_sm70_shflsync_idx_p) ;  /* 0x0000050000007944 */ /* 0x018fea0003c00000 */
        /* <DEDUP_REMOVED lines=20> */
.L_x_2637:
[----:B------:R-:W-:Y:S01]  /*2c300*/  IMAD.MOV.U32 R235, RZ, RZ, R18 ;  /* 0x000000ffffeb7224 */ /* 0x000fe200078e0012 */
[----:B------:R-:W-:Y:S01]  /*2c310*/  MOV R2, 0x2 ;  /* 0x0000000200027802 */ /* 0x000fe20000000f00 */
[----:B------:R-:W-:Y:S01]  /*2c320*/  IMAD.MOV.U32 R236, RZ, RZ, 0x181f ;  /* 0x0000181fffec7424 */ /* 0x000fe200078e00ff */
[----:B------:R-:W-:Y:S02]  /*2c330*/  MOV R3, 0x2c350 ;  /* 0x0002c35000037802 */ /* 0x000fe40000000f00 */
[----:B----4-:R-:W-:Y:S05]  /*2c340*/  CALL.REL.NOINC `($__internal_40_$__cuda_sm70_shflsync_idx_p) ;  /* 0x0000037000007944 */ /* 0x010fea0003c00000 */
[----:B------:R-:W-:Y:S01]  /*2c350*/  MOV R4, R237 ;  /* 0x000000ed00047202 */ /* 0x000fe20000000f00 */
[----:B------:R-:W-:Y:S05]  /*2c360*/  BRA `(.L_x_2669) ;  /* 0xffffb43000007947 */ /* 0x000fea000383ffff */
.L_x_2638:
[----:B------:R-:W-:Y:S01]  /*2c370*/  IMAD.MOV.U32 R235, RZ, RZ, R20 ;  /* 0x000000ffffeb7224 */ /* 0x000fe200078e0014 */
[----:B------:R-:W-:Y:S01]  /*2c380*/  MOV R2, 0x2 ;  /* 0x0000000200027802 */ /* 0x000fe20000000f00 */
[----:B------:R-:W-:Y:S01]  /*2c390*/  IMAD.MOV.U32 R236, RZ, RZ, 0x181f ;  /* 0x0000181fffec7424 */ /* 0x000fe200078e00ff */
[----:B------:R-:W-:-:S02]  /*2c3a0*/  MOV R3, 0x2c3c0 ;  /* 0x0002c3c000037802 */ /* 0x000fc40000000f00 */
[----:B-12-4-:R-:W-:Y:S05]  /*2c3b0*/  CALL.REL.NOINC `($__internal_40_$__cuda_sm70_shflsync_idx_p) ;  /* 0x0000030000007944 */ /* 0x016fea0003c00000 */
        /* <DEDUP_REMOVED lines=15> */
.L_x_2641:
[----:B------:R-:W-:Y:S01]  /*2c4b0*/  IMAD.MOV.U32 R235, RZ, RZ, R18 ;  /* 0x000000ffffeb7224 */ /* 0x000fe200078e0012 */
[----:B------:R-:W-:Y:S01]  /*2c4c0*/  MOV R2, 0x3 ;  /* 0x0000000300027802 */ /* 0x000fe20000000f00 */
[----:B------:R-:W-:Y:S01]  /*2c4d0*/  IMAD.MOV.U32 R236, RZ, RZ, 0x181f ;  /* 0x0000181fffec7424 */ /* 0x000fe200078e00ff */
[----:B------:R-:W-:Y:S02]  /*2c4e0*/  MOV R3, 0x2c500 ;  /* 0x0002c50000037802 */ /* 0x000fe40000000f00 */
[----:B---34-:R-:W-:Y:S05]  /*2c4f0*/  CALL.REL.NOINC `($__internal_40_$__cuda_sm70_shflsync_idx_p) ;  /* 0x000001c000007944 */ /* 0x018fea0003c00000 */
[----:B------:R-:W-:Y:S01]  /*2c500*/  MOV R4, R237 ;  /* 0x000000ed00047202 */ /* 0x000fe20000000f00 */
[----:B------:R-:W-:Y:S05]  /*2c510*/  BRA `(.L_x_2671) ;  /* 0xffffb76000007947 */ /* 0x000fea000383ffff */
.L_x_2642:
[----:B------:R-:W-:Y:S01]  /*2c520*/  IMAD.MOV.U32 R235, RZ, RZ, R20 ;  /* 0x000000ffffeb7224 */ /* 0x000fe200078e0014 */
[----:B------:R-:W-:Y:S01]  /*2c530*/  MOV R2, 0x3 ;  /* 0x0000000300027802 */ /* 0x000fe20000000f00 */
[----:B------:R-:W-:Y:S01]  /*2c540*/  IMAD.MOV.U32 R236, RZ, RZ, 0x181f ;  /* 0x0000181fffec7424 */ /* 0x000fe200078e00ff */
[----:B------:R-:W-:Y:S02]  /*2c550*/  MOV R3, 0x2c570 ;  /* 0x0002c57000037802 */ /* 0x000fe40000000f00 */
[----:B-1234-:R-:W-:Y:S05]  /*2c560*/  CALL.REL.NOINC `($__internal_40_$__cuda_sm70_shflsync_idx_p) ;  /* 0x0000015000007944 */ /* 0x01efea0003c00000 */
        /* <DEDUP_REMOVED lines=15> */
        .weak           $__internal_39_$__cuda_sm70_shflsync_bfly_p
        .type           $__internal_39_$__cuda_sm70_shflsync_bfly_p,@function
        .size           $__internal_39_$__cuda_sm70_shflsync_bfly_p,($__internal_40_$__cuda_sm70_shflsync_idx_p - $__internal_39_$__cuda_sm70_shflsync_bfly_p)
$__internal_39_$__cuda_sm70_shflsync_bfly_p:
[----:B------:R-:W-:Y:S02]  /*2c660*/  MOV R172, 0x1f ;  /* 0x0000001f00ac7802 */ /* 0x000fe40000000f00 */
[----:B------:R-:W-:-:S04]  /*2c670*/  MOV R173, 0xffffffff ;  /* 0xffffffff00ad7802 */ /* 0x000fc80000000f00 */
[----:B------:R-:W-:Y:S04]  /*2c680*/  WARPSYNC R173 ;  /* 0x000000ad00007348 */ /* 0x000fe80003800000 */
[----:B------:R1:W2:Y:S02]  /*2c690*/  SHFL.BFLY PT, R172, R0, R3, R172 ;  /* 0x0c00000300ac7389 */ /* 0x0002a400000e00ac */
[----:B-1----:R-:W-:-:S04]  /*2c6a0*/  MOV R3, 0x0 ;  /* 0x0000000000037802 */ /* 0x002fc80000000f00 */
[----:B--2---:R-:W-:Y:S05]  /*2c6b0*/  RET.REL.NODEC R2 `(_ZN7cutlass13device_kernelIN5flash19enable_sm80_to_sm89INS1_16FlashAttnFwdSm80INS1_25CollectiveMainloopFwdSm80ILi8ELi1ELb0EN4cute5tupleIJNS5_1CILi128EEENS7_ILi48EEENS7_ILi256EEEEEELi256ENS_6half_tEfNS_4arch4Sm80ELb0ELb1ELb0ELb1ELb1ELb1ELb1ELb1EEENS1_21CollectiveEpilogueFwdINS6_IJS8_SA_S9_EEENS6_IJNS7_ILi1EEESI_SI_EEESC_SE_Li256ELb1ELb1ELb1ELb0EEENS1_36VarlenDynamicPersistentTileSchedulerILi128ELi48ELi256ELi256ELb1ELb1ELb0ELb1ELb0ELb1EEEEEEEEEvNT_6ParamsE) ;  /* 0xfffd394002007950 */ /* 0x004fea0003c3ffff */
        .weak           $__internal_40_$__cuda_sm70_shflsync_idx_p
        .type           $__internal_40_$__cuda_sm70_shflsync_idx_p,@function
        .size           $__internal_40_$__cuda_sm70_shflsync_idx_p,($__internal_41_$__cuda_sm70_shflsync_up_p - $__internal_40_$__cuda_sm70_shflsync_idx_p)
$__internal_40_$__cuda_sm70_shflsync_idx_p:
[----:B------:R-:W-:-:S04]  /*2c6c0*/  MOV R237, 0xffffffff ;  /* 0xffffffff00ed7802 */ /* 0x000fc80000000f00 */
[----:B------:R-:W-:Y:S04]  /*2c6d0*/  WARPSYNC R237 ;  /* 0x000000ed00007348 */ /* 0x000fe80003800000 */
[----:B------:R1:W2:Y:S02]  /*2c6e0*/  SHFL.IDX PT, R237, R235, R2, R236 ;  /* 0x00000002ebed7389 */ /* 0x0002a400000e00ec */
[----:B-1----:R-:W-:Y:S02]  /*2c6f0*/  MOV R2, R3 ;  /* 0x0000000300027202 */ /* 0x002fe40000000f00 */
[----:B------:R-:W-:-:S04]  /*2c700*/  MOV R3, 0x0 ;  /* 0x0000000000037802 */ /* 0x000fc80000000f00 */
[----:B--2---:R-:W-:Y:S05]  /*2c710*/  RET.REL.NODEC R2 `(_ZN7cutlass13device_kernelIN5flash19enable_sm80_to_sm89INS1_16FlashAttnFwdSm80INS1_25CollectiveMainloopFwdSm80ILi8ELi1ELb0EN4cute5tupleIJNS5_1CILi128EEENS7_ILi48EEENS7_ILi256EEEEEELi256ENS_6half_tEfNS_4arch4Sm80ELb0ELb1ELb0ELb1ELb1ELb1ELb1ELb1EEENS1_21CollectiveEpilogueFwdINS6_IJS8_SA_S9_EEENS6_IJNS7_ILi1EEESI_SI_EEESC_SE_Li256ELb1ELb1ELb1ELb0EEENS1_36VarlenDynamicPersistentTileSchedulerILi128ELi48ELi256ELi256ELb1ELb1ELb0ELb1ELb0ELb1EEEEEEEEEvNT_6ParamsE) ;  /* 0xfffd38e002007950 */ /* 0x004fea0003c3ffff */
        .weak           $__internal_41_$__cuda_sm70_shflsync_up_p
        .type           $__internal_41_$__cuda_sm70_shflsync_up_p,@function
        .size           $__internal_41_$__cuda_sm70_shflsync_up_p,($__internal_42_$__cuda_sm70_votesync_ballot - $__internal_41_$__cuda_sm70_shflsync_up_p)
$__internal_41_$__cuda_sm70_shflsync_up_p:
[----:B------:R-:W-:Y:S02]  /*2c720*/  MOV R4, RZ ;  /* 0x000000ff00047202 */ /* 0x000fe40000000f00 */
[----:B------:R-:W-:-:S04]  /*2c730*/  MOV R15, 0xffffffff ;  /* 0xffffffff000f7802 */ /* 0x000fc80000000f00 */
[----:B------:R-:W-:Y:S04]  /*2c740*/  WARPSYNC R15 ;  /* 0x0000000f00007348 */ /* 0x000fe80003800000 */
[----:B------:R1:W2:Y:S02]  /*2c750*/  SHFL.UP PT, R4, R0, R3, R4 ;  /* 0x0400000300047389 */ /* 0x0002a400000e0004 */
[----:B-1----:R-:W-:-:S04]  /*2c760*/  MOV R3, 0x0 ;  /* 0x0000000000037802 */ /* 0x002fc80000000f00 */
[----:B--2---:R-:W-:Y:S05]  /*2c770*/  RET.REL.NODEC R2 `(_ZN7cutlass13device_kernelIN5flash19enable_sm80_to_sm89INS1_16FlashAttnFwdSm80INS1_25CollectiveMainloopFwdSm80ILi8ELi1ELb0EN4cute5tupleIJNS5_1CILi128EEENS7_ILi48EEENS7_ILi256EEEEEELi256ENS_6half_tEfNS_4arch4Sm80ELb0ELb1ELb0ELb1ELb1ELb1ELb1ELb1EEENS1_21CollectiveEpilogueFwdINS6_IJS8_SA_S9_EEENS6_IJNS7_ILi1EEESI_SI_EEESC_SE_Li256ELb1ELb1ELb1ELb0EEENS1_36VarlenDynamicPersistentTileSchedulerILi128ELi48ELi256ELi256ELb1ELb1ELb0ELb1ELb0ELb1EEEEEEEEEvNT_6ParamsE) ;  /* 0xfffd388002007950 */ /* 0x004fea0003c3ffff */
        .weak           $__internal_42_$__cuda_sm70_votesync_ballot
        .type           $__internal_42_$__cuda_sm70_votesync_ballot,@function
        .size           $__internal_42_$__cuda_sm70_votesync_ballot,(.L_x_3281 - $__internal_42_$__cuda_sm70_votesync_ballot)
$__internal_42_$__cuda_sm70_votesync_ballot:
[----:B------:R-:W-:Y:S01]  /*2c780*/  ISETP.NE.U32.AND P0, PT, R0, 0x1, PT ;  /* 0x000000010000780c */ /* 0x000fe20003f05070 */
[----:B------:R-:W-:-:S04]  /*2c790*/  IMAD.MOV.U32 R3, RZ, RZ, -0x1 ;  /* 0xffffffffff037424 */ /* 0x000fc800078e00ff */
[----:B------:R-:W-:Y:S08]  /*2c7a0*/  WARPSYNC R3 ;  /* 0x0000000300007348 */ /* 0x000ff00003800000 */
[----:B------:R-:W-:-:S04]  /*2c7b0*/  VOTE.ANY R0, PT, !P0 ;  /* 0x0000000000007806 */ /* 0x000fc800040e0100 */
[----:B------:R-:W-:Y:S01]  /*2c7c0*/  LOP3.LUT R0, R0, R3, RZ, 0xc0, !PT ;  /* 0x0000000300007212 */ /* 0x000fe200078ec0ff */
[----:B------:R-:W-:-:S04]  /*2c7d0*/  IMAD.MOV.U32 R3, RZ, RZ, 0x0 ;  /* 0x00000000ff037424 */ /* 0x000fc800078e00ff */
[----:B------:R-:W-:Y:S05]  /*2c7e0*/  RET.REL.NODEC R2 `(_ZN7cutlass13device_kernelIN5flash19enable_sm80_to_sm89INS1_16FlashAttnFwdSm80INS1_25CollectiveMainloopFwdSm80ILi8ELi1ELb0EN4cute5tupleIJNS5_1CILi128EEENS7_ILi48EEENS7_ILi256EEEEEELi256ENS_6half_tEfNS_4arch4Sm80ELb0ELb1ELb0ELb1ELb1ELb1ELb1ELb1EEENS1_21CollectiveEpilogueFwdINS6_IJS8_SA_S9_EEENS6_IJNS7_ILi1EEESI_SI_EEESC_SE_Li256ELb1ELb1ELb1ELb0EEENS1_36VarlenDynamicPersistentTileSchedulerILi128ELi48ELi256ELi256ELb1ELb1ELb0ELb1ELb0ELb1EEEEEEEEEvNT_6ParamsE) ;  /* 0xfffd381002007950 */ /* 0x000fea0003c3ffff */
.L_x_2673:
        /* <DEDUP_REMOVED lines=9> */
.L_x_3281:


//--------------------- .text._ZN7cutlass13device_kernelIN5flash19enable_sm80_to_sm89INS1_16FlashAttnFwdSm80INS1_25CollectiveMainloopFwdSm80ILi8ELi1ELb0EN4cute5tupleIJNS5_1CILi128EEENS7_ILi96EEENS7_ILi256EEEEEELi256ENS_6half_tEfNS_4arch4Sm80ELb1ELb0ELb0ELb0ELb1ELb0ELb1ELb1EEENS1_21CollectiveEpilogueFwdINS6_IJS8_SA_S9_EEENS6_IJNS7_ILi1EEESI_SI_EEESC_SE_Li256ELb0ELb1ELb1ELb0EEENS1_30DynamicPersistentTileSchedulerILi256ELi256ELb1ELb1ELb0EEEEEEEEEvNT_6ParamsE --------------------------
	.section	.text._ZN7cutlass13device_kernelIN5flash19enable_sm80_to_sm89INS1_16FlashAttnFwdSm80INS1_25CollectiveMainloopFwdSm80ILi8ELi1ELb0EN4cute5tupleIJNS5_1CILi128EEENS7_ILi96EEENS7_ILi256EEEEEELi256ENS_6half_tEfNS_4arch4Sm80ELb1ELb0ELb0ELb0ELb1ELb0ELb1ELb1EEENS1_21CollectiveEpilogueFwdINS6_IJS8_SA_S9_EEENS6_IJNS7_ILi1EEESI_SI_EEESC_SE_Li256ELb0ELb1ELb1ELb0EEENS1_30DynamicPersistentTileSchedulerILi256ELi256ELb1ELb1ELb0EEEEEEEEEvNT_6ParamsE,"ax",@progbits
	.sectioninfo	@"SHI_REGISTERS=255"
	.align	128
.text._ZN7cutlass13device_kernelIN5flash19enable_sm80_to_sm89INS1_16FlashAttnFwdSm80INS1_25CollectiveMainloopFwdSm80ILi8ELi1ELb0EN4cute5tupleIJNS5_1CILi128EEENS7_ILi96EEENS7_ILi256EEEEEELi256ENS_6half_tEfNS_4arch4Sm80ELb1ELb0ELb0ELb0ELb1ELb0ELb1ELb1EEENS1_21CollectiveEpilogueFwdINS6_IJS8_SA_S9_EEENS6_IJNS7_ILi1EEESI_SI_EEESC_SE_Li256ELb0ELb1ELb1ELb0EEENS1_30DynamicPersistentTileSchedulerILi256ELi256ELb1ELb1ELb0EEEEEEEEEvNT_6ParamsE:
        .type           _ZN7cutlass13device_kernelIN5flash19enable_sm80_to_sm89INS1_16FlashAttnFwdSm80INS1_25CollectiveMainloopFwdSm80ILi8ELi1ELb0EN4cute5tupleIJNS5_1CILi128EEENS7_ILi96EEENS7_ILi256EEEEEELi256ENS_6half_tEfNS_4arch4Sm80ELb1ELb0ELb0ELb0ELb1ELb0ELb1ELb1EEENS1_21CollectiveEpilogueFwdINS6_IJS8_SA_S9_EEENS6_IJNS7_ILi1EEESI_SI_EEESC_SE_Li256ELb0ELb1ELb1ELb0EEENS1_30DynamicPersistentTileSchedulerILi256ELi256ELb1ELb1ELb0EEEEEEEEEvNT_6ParamsE,@function
        .size           _ZN7cutlass13device_kernelIN5flash19enable_sm80_to_sm89INS1_16FlashAttnFwdSm80INS1_25CollectiveMainloopFwdSm80ILi8ELi1ELb0EN4cute5tupleIJNS5_1CILi128EEENS7_ILi96EEENS7_ILi256EEEEEELi256ENS_6half_tEfNS_4arch4Sm80ELb1ELb0ELb0ELb0ELb1ELb0ELb1ELb1EEENS1_21CollectiveEpilogueFwdINS6_IJS8_SA_S9_EEENS6_IJNS7_ILi1EEESI_SI_EEESC_SE_Li256ELb0ELb1ELb1ELb0EEENS1_30DynamicPersistentTileSchedulerILi256ELi256ELb1ELb1ELb0EEEEEEEEEvNT_6ParamsE,(.L_x_3287 - _ZN7cutlass13device_kernelIN5flash19enable_sm80_to_sm89INS1_16FlashAttnFwdSm80INS1_25CollectiveMainloopFwdSm80ILi8ELi1ELb0EN4cute5tupleIJNS5_1CILi128EEENS7_ILi96EEENS7_ILi256EEEEEELi256ENS_6half_tEfNS_4arch4Sm80ELb1ELb0ELb0ELb0ELb1ELb0ELb1ELb1EEENS1_21CollectiveEpilogueFwdINS6_IJS8_SA_S9_EEENS6_IJNS7_ILi1EEESI_SI_EEESC_SE_Li256ELb0ELb1ELb1ELb0EEENS1_30DynamicPersistentTileSchedulerILi256ELi256ELb1ELb1ELb0EEEEEEEEEvNT_6ParamsE)
        .other          _ZN7cutlass13device_kernelIN5flash19enable_sm80_to_sm89INS1_16FlashAttnFwdSm80INS1_25CollectiveMainloopFwdSm80ILi8ELi1ELb0EN4cute5tupleIJNS5_1CILi128EEENS7_ILi96EEENS7_ILi256EEEEEELi256ENS_6half_tEfNS_4arch4Sm80ELb1ELb0ELb0ELb0ELb1ELb0ELb1ELb1EEENS1_21CollectiveEpilogueFwdINS6_IJS8_SA_S9_EEENS6_IJNS7_ILi1EEESI_SI_EEESC_SE_Li256ELb0ELb1ELb1ELb0EEENS1_30DynamicPersistentTileSchedulerILi256ELi256ELb1ELb1ELb0EEEEEEEEEvNT_6ParamsE,@"STO_CUDA_ENTRY STV_DEFAULT"
_ZN7cutlass13device_kernelIN5flash19enable_sm80_to_sm89INS1_16FlashAttnFwdSm80INS1_25CollectiveMainloopFwdSm80ILi8ELi1ELb0EN4cute5tupleIJNS5_1CILi128EEENS7_ILi96EEENS7_ILi256EEEEEELi256ENS_6half_tEfNS_4arch4Sm80ELb1ELb0ELb0ELb0ELb1ELb0ELb1ELb1EEENS1_21CollectiveEpilogueFwdINS6_IJS8_SA_S9_EEENS6_IJNS7_ILi1EEESI_SI_EEESC_SE_Li256ELb0ELb1ELb1ELb0EEENS1_30DynamicPersistentTileSchedulerILi256ELi256ELb1ELb1ELb0EEEEEEEEEvNT_6ParamsE:
        /* <DEDUP_REMOVED lines=13> */
[----:B------:R-:W-:Y:S01]  /*00d0*/  ULDC.64 UR6, c[0x0][0x118] ;  /* 0x0000460000067ab9 */ /* 0x000fe20000000a00 */
[----:B------:R-:W-:Y:S01]  /*00e0*/  IMAD.MOV.U32 R221, RZ, RZ, 0x40 ;  /* 0x00000040ffdd7424 */ /* 0x000fe200078e00ff */
[CC--:B------:R-:W-:Y:S02]  /*00f0*/  LEA.HI R6, R14.reuse, R19.reuse, RZ, 0x4 ;  /* 0x000000130e067211 */ /* 0x0c0fe400078f20ff */
[-C--:B------:R-:W-:Y:S02]  /*0100*/  LEA.HI R10, R14, R19.reuse, RZ, 0x3 ;  /* 0x000000130e0a7211 */ /* 0x080fe400078f18ff */
[----:B------:R-:W-:Y:S02]  /*0110*/  LOP3.LUT R2, R6, 0xfffffff0, RZ, 0xc0, !PT ;  /* 0xfffffff006027812 */ /* 0x000fe400078ec0ff */
[----:B------:R-:W-:-:S02]  /*0120*/  LEA.HI R0, R14, R19, RZ, 0x2 ;  /* 0x000000130e007211 */ /* 0x000fc400078f10ff */
[----:B------:R-:W-:Y:S01]  /*0130*/  SHF.R.S32.HI R7, RZ, 0x3, R10 ;  /* 0x00000003ff077819 */ /* 0x000fe2000001140a */
[----:B------:R-:W-:Y:S01]  /*0140*/  IMAD.IADD R5, R19, 0x1, -R2 ;  /* 0x0000000113057824 */ /* 0x000fe200078e0a02 */
[----:B------:R-:W-:Y:S02]  /*0150*/  LOP3.LUT R4, R10, 0xfffffff8, RZ, 0xc0, !PT ;  /* 0xfffffff80a047812 */ /* 0x000fe400078ec0ff */
[----:B------:R-:W-:Y:S01]  /*0160*/  SHF.R.S32.HI R3, RZ, 0x4, R6 ;  /* 0x00000004ff037819 */ /* 0x000fe20000011406 */
[----:B------:R-:W-:Y:S01]  /*0170*/  IMAD.SHL.U32 R2, R7, 0x40, RZ ;  /* 0x0000004007027824 */ /* 0x000fe200078e00ff */
[----:B------:R-:W-:Y:S01]  /*0180*/  LOP3.LUT R0, R0, 0xfffffffc, RZ, 0xc0, !PT ;  /* 0xfffffffc00007812 */ /* 0x000fe200078ec0ff */
[C---:B------:R-:W-:Y:S01]  /*0190*/  IMAD.IADD R8, R19.reuse, 0x1, -R4 ;  /* 0x0000000113087824 */ /* 0x040fe200078e0a04 */
[----:B------:R-:W-:Y:S02]  /*01a0*/  LEA.HI R4, R6, R3, RZ, 0x1 ;  /* 0x0000000306047211 */ /* 0x000fe400078f08ff */
[----:B------:R-:W-:Y:S01]  /*01b0*/  SHF.R.S32.HI R9, RZ, 0x1f, R5 ;  /* 0x0000001fff097819 */ /* 0x000fe20000011405 */
[----:B------:R-:W-:Y:S01]  /*01c0*/  IMAD.IADD R7, R19, 0x1, -R0 ;  /* 0x0000000113077824 */ /* 0x000fe200078e0a00 */
[----:B------:R-:W-:Y:S01]  /*01d0*/  LOP3.LUT R0, R2, 0x1c0, RZ, 0xc0, !PT ;  /* 0x000001c002007812 */ /* 0x000fe200078ec0ff */
[----:B------:R-:W-:Y:S01]  /*01e0*/  IMAD.SHL.U32 R18, R8, 0x8, RZ ;  /* 0x0000000808127824 */ /* 0x000fe200078e00ff */
[----:B------:R-:W-:-:S02]  /*01f0*/  LOP3.LUT R4, R4, 0xfffffffe, RZ, 0xc0, !PT ;  /* 0xfffffffe04047812 */ /* 0x000fc400078ec0ff */
[----:B------:R-:W-:Y:S02]  /*0200*/  SHF.R.U32.HI R6, RZ, 0x3, R0 ;  /* 0x00000003ff067819 */ /* 0x000fe40000011600 */
[----:B------:R-:W-:Y:S01]  /*0210*/  LOP3.LUT R2, R0, 0x38, R18, 0xf8, !PT ;  /* 0x0000003800027812 */ /* 0x000fe200078ef812 */
[----:B------:R-:W-:Y:S01]  /*0220*/  IMAD.IADD R216, R3, 0x1, -R4 ;  /* 0x0000000103d87824 */ /* 0x000fe200078e0a04 */
[----:B------:R-:W-:Y:S01]  /*0230*/  LEA.HI R0, R7, R7, RZ, 0x1 ;  /* 0x0000000707007211 */ /* 0x000fe200078f08ff */
[----:B------:R-:W-:Y:S01]  /*0240*/  IMAD.SHL.U32 R3, R8, 0x40, RZ ;  /* 0x0000004008037824 */ /* 0x000fe200078e00ff */
[----:B------:R-:W-:Y:S01]  /*0250*/  LEA.HI R9, R9, R5, RZ, 0x3 ;  /* 0x0000000509097211 */ /* 0x000fe200078f18ff */
[----:B------:R-:W-:Y:S01]  /*0260*/  STL [R1], R18 ;  /* 0x0000001201007387 */ /* 0x000fe20000100800 */
[----:B------:R-:W-:Y:S02]  /*0270*/  LOP3.LUT R12, R2, R6, RZ, 0x3c, !PT ;  /* 0x00000006020c7212 */ /* 0x000fe400078e3cff */
[----:B------:R-:W-:-:S02]  /*0280*/  LOP3.LUT R2, R0, 0x1ffffffe, RZ, 0xc0, !PT ;  /* 0x1ffffffe00027812 */ /* 0x000fc400078ec0ff */
[----:B------:R-:W-:Y:S02]  /*0290*/  LOP3.LUT R4, R9, 0xfffffff8, RZ, 0xc0, !PT ;  /* 0xfffffff809047812 */ /* 0x000fe400078ec0ff */
[----:B------:R-:W-:Y:S01]  /*02a0*/  LOP3.LUT R0, R3, 0x1c0, RZ, 0xc0, !PT ;  /* 0x000001c003007812 */ /* 0x000fe200078ec0ff */
[----:B------:R-:W-:Y:S01]  /*02b0*/  IMAD.IADD R13, R7, 0x1, -R2 ;  /* 0x00000001070d7824 */ /* 0x000fe200078e0a02 */
[----:B------:R-:W-:Y:S01]  /*02c0*/  LEA.HI R6, R14, R19, RZ, 0x5 ;  /* 0x000000130e067211 */ /* 0x000fe200078f28ff */
[----:B------:R-:W-:Y:S01]  /*02d0*/  IMAD.IADD R8, R5, 0x1, -R4 ;  /* 0x0000000105087824 */ /* 0x000fe200078e0a04 */
[----:B------:R-:W-:Y:S02]  /*02e0*/  LOP3.LUT R4, R0, 0x8, R10, 0xf8, !PT ;  /* 0x0000000800047812 */ /* 0x000fe400078ef80a */
[----:B------:R-:W-:Y:S02]  /*02f0*/  SHF.R.U32.HI R2, RZ, 0x3, R0 ;  /* 0x00000003ff027819 */ /* 0x000fe40000011600 */
[----:B------:R-:W-:-:S02]  /*0300*/  SHF.R.S32.HI R5, RZ, 0x5, R6 ;  /* 0x00000005ff057819 */ /* 0x000fc40000011406 */
[----:B------:R-:W-:Y:S02]  /*0310*/  SHF.R.S32.HI R0, RZ, 0x1f, R6 ;  /* 0x0000001fff007819 */ /* 0x000fe40000011406 */
[----:B------:R-:W-:Y:S02]  /*0320*/  LOP3.LUT R3, R6, 0xffffffe0, RZ, 0xc0, !PT ;  /* 0xffffffe006037812 */ /* 0x000fe400078ec0ff */
[----:B------:R-:W-:Y:S02]  /*0330*/  LEA.HI R0, R0, R5, RZ, 0x3 ;  /* 0x0000000500007211 */ /* 0x000fe400078f18ff */
[----:B------:R-:W-:Y:S01]  /*0340*/  LOP3.LUT R11, R4, R2, RZ, 0x3c, !PT ;  /* 0x00000002040b7212 */ /* 0x000fe200078e3cff */
        /* <DEDUP_REMOVED lines=8> */
[----:B------:R-:W-:Y:S01]  /*03d0*/  IMAD.SHL.U32 R2, R9, 0x40, RZ ;  /* 0x0000004009027824 */ /* 0x000fe200078e00ff */
[----:B------:R-:W-:Y:S01]  /*03e0*/  LEA.HI R6, R6, R17, RZ, 0x2 ;  /* 0x0000001106067211 */ /* 0x000fe200078f10ff */
[----:B------:R-:W-:Y:S01]  /*03f0*/  IMAD.SHL.U32 R10, R10, 0x8, RZ ;  /* 0x000000080a0a7824 */ /* 0x000fe200078e00ff */
[----:B------:R-:W-:Y:S01]  /*0400*/  LOP3.LUT R4, R0, 0x8, R4, 0xf8, !PT ;  /* 0x0000000800047812 */ /* 0x000fe200078ef804 */
[----:B------:R-:W-:Y:S01]  /*0410*/  IMAD R216, R216, 0x200, R11 ;  /* 0x00000200d8d87824 */ /* 0x000fe200078e020b */
[----:B------:R-:W-:-:S02]  /*0420*/  SHF.R.U32.HI R219, RZ, 0x3, R0 ;  /* 0x00000003ffdb7819 */ /* 0x000fc40000011600 */
[----:B------:R-:W-:Y:S02]  /*0430*/  LOP3.LUT R2, R2, 0xfffffe00, RZ, 0xc0, !PT ;  /* 0xfffffe0002027812 */ /* 0x000fe400078ec0ff */
[----:B------:R-:W-:Y:S02]  /*0440*/  SHF.R.S32.HI R0, RZ, 0x2, R6 ;  /* 0x00000002ff007819 */ /* 0x000fe40000011406 */
[----:B------:R-:W-:Y:S01]  /*0450*/  LOP3.LUT R219, R4, R219, RZ, 0x3c, !PT ;  /* 0x000000db04db7212 */ /* 0x000fe200078e3cff */
[----:B------:R-:W-:Y:S01]  /*0460*/  IMAD R3, R5, 0x400, R2 ;  /* 0x0000040005037824 */ /* 0x000fe200078e0202 */
[C---:B------:R-:W-:Y:S01]  /*0470*/  IADD3 R5, R18.reuse, 0x40, RZ ;  /* 0x0000004012057810 */ /* 0x040fe20007ffe0ff */
[----:B------:R-:W-:Y:S01]  /*0480*/  IMAD R16, R7, 0x10, R0 ;  /* 0x0000001007107824 */ /* 0x000fe200078e0200 */
[----:B------:R-:W-:Y:S01]  /*0490*/  IADD3 R4, R18, 0x80, RZ ;  /* 0x0000008012047810 */ /* 0x000fe20007ffe0ff */
[----:B------:R-:W-:Y:S01]  /*04a0*/  IMAD.IADD R0, R3, 0x1, R219 ;  /* 0x0000000103007824 */ /* 0x000fe200078e02db */
[----:B------:R-:W-:-:S02]  /*04b0*/  SHF.R.S32.HI R3, RZ, 0x1f, R18 ;  /* 0x0000001fff037819 */ /* 0x000fc40000011412 */
[----:B------:R-:W-:Y:S01]  /*04c0*/  LOP3.LUT R219, R219, R2, RZ, 0xfc, !PT ;  /* 0x00000002dbdb7212 */ /* 0x000fe200078efcff */
[----:B------:R-:W-:Y:S01]  /*04d0*/  STL [R1+0x18c], R16 ;  /* 0x00018c1001007387 */ /* 0x000fe20000100800 */
[----:B------:R-:W-:Y:S02]  /*04e0*/  LEA.HI R2, R14, R19, RZ, 0x7 ;  /* 0x000000130e027211 */ /* 0x000fe400078f38ff */
[----:B------:R-:W-:Y:S01]  /*04f0*/  LOP3.LUT R10, R12, 0x7ffffe00, R10, 0xf8, !PT ;  /* 0x7ffffe000c0a7812 */ /* 0x000fe200078ef80a */
[----:B------:R-:W-:Y:S01]  /*0500*/  STL [R1+0x78], R15 ;  /* 0x0000780f01007387 */ /* 0x000fe20000100800 */
[----:B------:R-:W-:Y:S02]  /*0510*/  SHF.R.S32.HI R2, RZ, 0x7, R2 ;  /* 0x00000007ff027819 */ /* 0x000fe40000011402 */
[----:B------:R-:W-:Y:S01]  /*0520*/  LOP3.LUT R2, R6, 0x7ffffffc, RZ, 0xc0, !PT ;  /* 0x7ffffffc06027812 */ /* 0x000fe200078ec0ff */
[----:B------:R1:W-:Y:S01]  /*0530*/  STL [R1+0x104], R3 ;  /* 0x0001040301007387 */ /* 0x0003e20000100800 */
[----:B------:R-:W-:Y:S01]  /*0540*/  IMAD.SHL.U32 R251, R10, 0x2, RZ ;  /* 0x000000020afb7824 */ /* 0x000fe200078e00ff */
[----:B------:R-:W-:-:S02]  /*0550*/  R2P PR, R8, 0x6 ;  /* 0x0000000608007804 */ /* 0x000fc40000000000 */
[----:B------:R2:W-:Y:S01]  /*0560*/  STL [R1+0x20], R5 ;  /* 0x0000200501007387 */ /* 0x0005e20000100800 */
[----:B------:R-:W-:Y:S01]  /*0570*/  IMAD.IADD R2, R17, 0x1, -R2 ;  /* 0x0000000111027824 */ /* 0x000fe200078e0a02 */
[----:B------:R-:W-:Y:S02]  /*0580*/  LEA R223, R0, 0x18100, 0x1 ;  /* 0x0001810000df7811 */ /* 0x000fe400078e08ff */
[----:B------:R3:W-:Y:S01]  /*0590*/  STL [R1+0x1c], R4 ;  /* 0x00001c0401007387 */ /* 0x0007e20000100800 */
[----:B------:R-:W-:Y:S01]  /*05a0*/  IMAD.SHL.U32 R2, R2, 0x2, RZ ;  /* 0x0000000202027824 */ /* 0x000fe200078e00ff */
[----:B------:R-:W-:Y:S02]  /*05b0*/  SEL R220, R220, 0xffffffe0, !P1 ;  /* 0xffffffe0dcdc7807 */ /* 0x000fe40004800000 */
[----:B------:R-:W-:Y:S02]  /*05c0*/  LEA R219, R219, 0x100, 0x1 ;  /* 0x00000100dbdb7811 */ /* 0x000fe400078e08ff */
[C---:B------:R-:W-:Y:S01]  /*05d0*/  IADD3 R33, R2.reuse, 0x8, RZ ;  /* 0x0000000802217810 */ /* 0x040fe20007ffe0ff */
[----:B------:R-:W-:Y:S01]  /*05e0*/  IMAD.IADD R224, R223, 0x1, R220 ;  /* 0x00000001dfe07824 */ /* 0x000fe200078e02dc */
[----:B------:R-:W-:Y:S01]  /*05f0*/  IADD3 R32, R2, 0x10, RZ ;  /* 0x0000001002207810 */ /* 0x000fe20007ffe0ff */
[----:B------:R-:W-:Y:S01]  /*0600*/  IMAD.IADD R220, R220, 0x1, R219 ;  /* 0x00000001dcdc7824 */ /* 0x000fe200078e02db */
[----:B------:R-:W-:-:S02]  /*0610*/  IADD3 R31, R2, 0x18, RZ ;  /* 0x00000018021f7810 */ /* 0x000fc40007ffe0ff */
[C---:B------:R-:W-:Y:S02]  /*0620*/  IADD3 R30, R2.reuse, 0x20, RZ ;  /* 0x00000020021e7810 */ /* 0x040fe40007ffe0ff */
[C---:B------:R-:W-:Y:S02]  /*0630*/  IADD3 R29, R2.reuse, 0x28, RZ ;  /* 0x00000028021d7810 */ /* 0x040fe40007ffe0ff */
[----:B------:R-:W-:Y:S02]  /*0640*/  IADD3 R28, R2, 0x30, RZ ;  /* 0x00000030021c7810 */ /* 0x000fe40007ffe0ff */
[----:B-1----:R-:W-:Y:S02]  /*0650*/  IADD3 R3, R18, 0xc0, RZ ;  /* 0x000000c012037810 */ /* 0x002fe40007ffe0ff */
[----:B------:R-:W-:Y:S02]  /*0660*/  IADD3 R27, R2, 0x38, RZ ;  /* 0x00000038021b7810 */ /* 0x000fe40007ffe0ff */
[----:B--2---:R-:W-:-:S02]  /*0670*/  SHF.R.S32.HI R5, RZ, 0x1f, R5 ;  /* 0x0000001fff057819 */ /* 0x004fc40000011405 */
[C---:B------:R-:W-:Y:S02]  /*0680*/  IADD3 R26, R2.reuse, 0x40, RZ ;  /* 0x00000040021a7810 */ /* 0x040fe40007ffe0ff */
[----:B---3--:R-:W-:Y:S01]  /*0690*/  SHF.R.S32.HI R4, RZ, 0x1f, R4 ;  /* 0x0000001fff047819 */ /* 0x008fe20000011404 */
        /* <DEDUP_REMOVED lines=8> */
[C---:B------:R-:W-:Y:S02]  /*0720*/  IADD3 R20, R2.reuse, 0x70, RZ ;  /* 0x0000007002147810 */ /* 0x040fe40007ffe0ff */
[C---:B------:R-:W-:Y:S02]  /*0730*/  IADD3 R19, R2.reuse, 0x78, RZ ;  /* 0x0000007802137810 */ /* 0x040fe40007ffe0ff */
[C---:B------:R-:W-:Y:S02]  /*0740*/  IADD3 R18, R2.reuse, 0x80, RZ ;  /* 0x0000008002127810 */ /* 0x040fe40007ffe0ff */
[C---:B------:R-:W-:Y:S02]  /*0750*/  IADD3 R17, R2.reuse, 0x88, RZ ;  /* 0x0000008802117810 */ /* 0x040fe40007ffe0ff */
[C---:B------:R-:W-:Y:S02]  /*0760*/  IADD3 R15, R2.reuse, 0x98, RZ ;  /* 0x00000098020f7810 */ /* 0x040fe40007ffe0ff */
[----:B------:R-:W-:-:S02]  /*0770*/  IADD3 R14, R2, 0xa0, RZ ;  /* 0x000000a0020e7810 */ /* 0x000fc40007ffe0ff */
[C---:B------:R-:W-:Y:S02]  /*0780*/  IADD3 R12, R2.reuse, 0xa8, RZ ;  /* 0x000000a8020c7810 */ /* 0x040fe40007ffe0ff */
[C---:B------:R-:W-:Y:S02]  /*0790*/  IADD3 R11, R2.reuse, 0xb0, RZ ;  /* 0x000000b0020b7810 */ /* 0x040fe40007ffe0ff */
[C---:B------:R-:W-:Y:S02]  /*07a0*/  IADD3 R10, R2.reuse, 0xb8, RZ ;  /* 0x000000b8020a7810 */ /* 0x040fe40007ffe0ff */
[----:B-1----:R-:W-:Y:S02]  /*07b0*/  SHF.R.S32.HI R3, RZ, 0x1f, R3 ;  /* 0x0000001fff037819 */ /* 0x002fe40000011403 */
[C---:B------:R-:W-:Y:S02]  /*07c0*/  IADD3 R9, R2.reuse, 0xc0, RZ ;  /* 0x000000c002097810 */ /* 0x040fe40007ffe0ff */
[C---:B------:R-:W-:Y:S01]  /*07d0*/  IADD3 R8, R2.reuse, 0xc8, RZ ;  /* 0x000000c802087810 */ /* 0x040fe20007ffe0ff */
[----:B------:R1:W-:Y:S01]  /*07e0*/  STL [R1+0xf8], R3 ;  /* 0x0000f80301007387 */ /* 0x0003e20000100800 */
[----:B------:R-:W-:-:S02]  /*07f0*/  IADD3 R7, R2, 0xd0, RZ ;  /* 0x000000d002077810 */ /* 0x000fc40007ffe0ff */
[C---:B------:R-:W-:Y:S02]  /*0800*/  IADD3 R6, R2.reuse, 0xd8, RZ ;  /* 0x000000d802067810 */ /* 0x040fe40007ffe0ff */
[C---:B------:R-:W-:Y:S02]  /*0810*/  IADD3 R5, R2.reuse, 0xe0, RZ ;  /* 0x000000e002057810 */ /* 0x040fe40007ffe0ff */
[----:B--2---:R-:W-:Y:S02]  /*0820*/  IADD3 R4, R2, 0xe8, RZ ;  /* 0x000000e802047810 */ /* 0x004fe40007ffe0ff */
[----:B------:R-:W-:Y:S02]  /*0830*/  SEL R221, R221, 0xffffffc0, !P2 ;  /* 0xffffffc0dddd7807 */ /* 0x000fe40005000000 */
[----:B------:R-:W-:-:S03]  /*0840*/  LEA R216, R216, 0xc100, 0x1 ;  /* 0x0000c100d8d87811 */ /* 0x000fc600078e08ff */
[----:B------:R-:W-:Y:S02]  /*0850*/  IMAD.IADD R226, R223, 0x1, R221 ;  /* 0x00000001dfe27824 */ /* 0x000fe400078e02dd */
[C---:B------:R-:W-:Y:S02]  /*0860*/  IMAD.IADD R222, R221.reuse, 0x1, R219 ;  /* 0x00000001ddde7824 */ /* 0x040fe400078e02db */
[----:B------:R-:W-:Y:S02]  /*0870*/  IMAD.IADD R225, R224, 0x1, R221 ;  /* 0x00000001e0e17824 */ /* 0x000fe400078e02dd */
[----:B------:R-:W-:Y:S02]  /*0880*/  IMAD.IADD R221, R221, 0x1, R220 ;  /* 0x00000001dddd7824 */ /* 0x000fe400078e02dc */
[----:B-1----:R-:W-:Y:S01]  /*0890*/  IMAD R3, R13, 0x8, R16 ;  /* 0x000000080d037824 */ /* 0x002fe200078e0210 */
[----:B------:R-:W-:Y:S02]  /*08a0*/  IADD3 R16, R2, 0x90, RZ ;  /* 0x0000009002107810 */ /* 0x000fe40007ffe0ff */
[----:B------:R-:W-:-:S02]  /*08b0*/  SHF.R.S32.HI R13, RZ, 0x1f, R33 ;  /* 0x0000001fff0d7819 */ /* 0x000fc40000011421 */
[----:B------:R1:W-:Y:S04]  /*08c0*/  STL [R1+0x184], R3 ;  /* 0x0001840301007387 */ /* 0x0003e80000100800 */
[----:B------:R2:W-:Y:S04]  /*08d0*/  STL [R1+0x60], R2 ;  /* 0x0000600201007387 */ /* 0x0005e80000100800 */
[----:B------:R-:W-:Y:S04]  /*08e0*/  STL [R1+0xf4], R33 ;  /* 0x0000f42101007387 */ /* 0x000fe80000100800 */
[----:B------:R3:W-:Y:S04]  /*08f0*/  STL [R1+0xf0], R32 ;  /* 0x0000f02001007387 */ /* 0x0007e80000100800 */
[----:B------:R-:W-:Y:S04]  /*0900*/  STL [R1+0xec], R31 ;  /* 0x0000ec1f01007387 */ /* 0x000fe80000100800 */
[----:B------:R4:W-:Y:S04]  /*0910*/  STL [R1+0xe8], R30 ;  /* 0x0000e81e01007387 */ /* 0x0009e80000100800 */
[----:B------:R-:W-:Y:S01]  /*0920*/  STL [R1+0xe4], R29 ;  /* 0x0000e41d01007387 */ /* 0x000fe20000100800 */
[----:B-1----:R-:W-:-:S03]  /*0930*/  IADD3 R3, R2, 0xf0, RZ ;  /* 0x000000f002037810 */ /* 0x002fc60007ffe0ff */
[----:B------:R1:W-:Y:S01]  /*0940*/  STL [R1+0xe0], R28 ;  /* 0x0000e01c01007387 */ /* 0x0003e20000100800 */
[----:B--2---:R-:W-:-:S03]  /*0950*/  IADD3 R2, R2, 0xf8, RZ ;  /* 0x000000f802027810 */ /* 0x004fc60007ffe0ff */
[----:B------:R2:W-:Y:S01]  /*0960*/  STL [R1+0xdc], R27 ;  /* 0x0000dc1b01007387 */ /* 0x0005e20000100800 */
[----:B------:R-:W-:-:S03]  /*0970*/  SHF.R.S32.HI R0, RZ, 0x1f, R2 ;  /* 0x0000001fff007819 */ /* 0x000fc60000011402 */
[----:B------:R-:W-:Y:S01]  /*0980*/  STL [R1+0xd8], R26 ;  /* 0x0000d81a01007387 */ /* 0x000fe20000100800 */
[----:B---3--:R-:W-:-:S03]  /*0990*/  SHF.R.S32.HI R32, RZ, 0x1f, R32 ;  /* 0x0000001fff207819 */ /* 0x008fc60000011420 */
[----:B------:R3:W-:Y:S04]  /*09a0*/  STL [R1+0xd4], R25 ;  /* 0x0000d41901007387 */ /* 0x0007e80000100800 */
[----:B------:R5:W-:Y:S01]  /*09b0*/  STL [R1+0xd0], R24 ;  /* 0x0000d01801007387 */ /* 0x000be20000100800 */
[----:B----4-:R-:W-:-:S03]  /*09c0*/  SHF.R.S32.HI R30, RZ, 0x1f, R30 ;  /* 0x0000001fff1e7819 */ /* 0x010fc6000001141e */
        /* <DEDUP_REMOVED lines=9> */
[----:B-----5:R-:W-:-:S03]  /*0a60*/  SHF.R.S32.HI R24, RZ, 0x1f, R24 ;  /* 0x0000001fff187819 */ /* 0x020fc60000011418 */
[----:B------:R-:W-:Y:S04]  /*0a70*/  STL [R1+0xb4], R17 ;  /* 0x0000b41101007387 */ /* 0x000fe80000100800 */
[----:B------:R5:W-:Y:S01]  /*0a80*/  STL [R1+0xb0], R16 ;  /* 0x0000b01001007387 */ /* 0x000be20000100800 */
[----:B----4-:R-:W-:-:S03]  /*0a90*/  SHF.R.S32.HI R22, RZ, 0x1f, R22 ;  /* 0x0000001fff167819 */ /* 0x010fc60000011416 */
[----:B------:R4:W-:Y:S01]  /*0aa0*/  STL [R1+0xac], R15 ;  /* 0x0000ac0f01007387 */ /* 0x0009e20000100800 */
[----:B-1----:R-:W-:-:S03]  /*0ab0*/  SHF.R.S32.HI R21, RZ, 0x1f, R21 ;  /* 0x0000001fff157819 */ /* 0x002fc60000011415 */
[----:B------:R-:W-:Y:S04]  /*0ac0*/  STL [R1+0xa8], R14 ;  /* 0x0000a80e01007387 */ /* 0x000fe80000100800 */
[----:B------:R1:W-:Y:S01]  /*0ad0*/  STL [R1+0xa4], R12 ;  /* 0x0000a40c01007387 */ /* 0x0003e20000100800 */
[----:B--2---:R-:W-:-:S03]  /*0ae0*/  SHF.R.S32.HI R19, RZ, 0x1f, R19 ;  /* 0x0000001fff137819 */ /* 0x004fc60000011413 */
[----:B------:R2:W-:Y:S01]  /*0af0*/  STL [R1+0xa0], R11 ;  /* 0x0000a00b01007387 */ /* 0x0005e20000100800 */
[----:B---3--:R-:W-:-:S03]  /*0b00*/  SHF.R.S32.HI R18, RZ, 0x1f, R18 ;  /* 0x0000001fff127819 */ /* 0x008fc60000011412 */
[----:B------:R3:W-:Y:S04]  /*0b10*/  STL [R1+0x9c], R10 ;  /* 0x00009c0a01007387 */ /* 0x0007e80000100800 */
[----:B------:R3:W-:Y:S01]  /*0b20*/  STL [R1+0x98], R9 ;  /* 0x0000980901007387 */ /* 0x0007e20000100800 */
[----:B-----5:R-:W-:-:S03]  /*0b30*/  SHF.R.S32.HI R16, RZ, 0x1f, R16 ;  /* 0x0000001fff107819 */ /* 0x020fc60000011410 */
[----:B------:R5:W-:Y:S01]  /*0b40*/  STL [R1+0x94], R8 ;  /* 0x0000940801007387 */ /* 0x000be20000100800 */
[----:B----4-:R-:W-:-:S03]  /*0b50*/  SHF.R.S32.HI R15, RZ, 0x1f, R15 ;  /* 0x0000001fff0f7819 */ /* 0x010fc6000001140f */
[----:B------:R4:W-:Y:S04]  /*0b60*/  STL [R1+0x90], R7 ;  /* 0x0000900701007387 */ /* 0x0009e80000100800 */
[----:B------:R4:W-:Y:S01]  /*0b70*/  STL [R1+0x8c], R6 ;  /* 0x00008c0601007387 */ /* 0x0009e20000100800 */
[----:B-1----:R-:W-:-:S03]  /*0b80*/  SHF.R.S32.HI R12, RZ, 0x1f, R12 ;  /* 0x0000001fff0c7819 */ /* 0x002fc6000001140c */
[----:B------:R1:W-:Y:S01]  /*0b90*/  STL [R1+0x88], R5 ;  /* 0x0000880501007387 */ /* 0x0003e20000100800 */
[----:B--2---:R-:W-:-:S03]  /*0ba0*/  SHF.R.S32.HI R11, RZ, 0x1f, R11 ;  /* 0x0000001fff0b7819 */ /* 0x004fc6000001140b */
[----:B------:R2:W-:Y:S01]  /*0bb0*/  STL [R1+0x84], R4 ;  /* 0x0000840401007387 */ /* 0x0005e20000100800 */
[----:B---3--:R-:W-:-:S03]  /*0bc0*/  SHF.R.S32.HI R10, RZ, 0x1f, R10 ;  /* 0x0000001fff0a7819 */ /* 0x008fc6000001140a */
[----:B------:R3:W-:Y:S01]  /*0bd0*/  STL [R1+0x180], R13 ;  /* 0x0001800d01007387 */ /* 0x0007e20000100800 */
[----:B------:R-:W-:-:S03]  /*0be0*/  SHF.R.S32.HI R9, RZ, 0x1f, R9 ;  /* 0x0000001fff097819 */ /* 0x000fc60000011409 */
[----:B------:R3:W-:Y:S01]  /*0bf0*/  STL [R1+0x80], R3 ;  /* 0x0000800301007387 */ /* 0x0007e20000100800 */
[----:B-----5:R-:W-:-:S03]  /*0c00*/  SHF.R.S32.HI R8, RZ, 0x1f, R8 ;  /* 0x0000001fff087819 */ /* 0x020fc60000011408 */
[----:B------:R-:W-:Y:S01]  /*0c10*/  STL [R1+0x17c], R32 ;  /* 0x00017c2001007387 */ /* 0x000fe20000100800 */
[----:B----4-:R-:W-:-:S03]  /*0c20*/  SHF.R.S32.HI R7, RZ, 0x1f, R7 ;  /* 0x0000001fff077819 */ /* 0x010fc60000011407 */
[----:B------:R-:W-:Y:S01]  /*0c30*/  STL [R1+0x7c], R2 ;  /* 0x00007c0201007387 */ /* 0x000fe20000100800 */
[----:B------:R-:W-:Y:S02]  /*0c40*/  SHF.R.S32.HI R6, RZ, 0x1f, R6 ;  /* 0x0000001fff067819 */ /* 0x000fe40000011406 */
[----:B-1----:R-:W-:Y:S02]  /*0c50*/  SHF.R.S32.HI R5, RZ, 0x1f, R5 ;  /* 0x0000001fff057819 */ /* 0x002fe40000011405 */
[----:B--2---:R-:W-:Y:S02]  /*0c60*/  SHF.R.S32.HI R4, RZ, 0x1f, R4 ;  /* 0x0000001fff047819 */ /* 0x004fe40000011404 */
[----:B---3--:R-:W-:Y:S02]  /*0c70*/  SHF.R.S32.HI R13, RZ, 0x1f, R31 ;  /* 0x0000001fff0d7819 */ /* 0x008fe4000001141f */
[----:B------:R-:W-:-:S03]  /*0c80*/  SHF.R.S32.HI R3, RZ, 0x1f, R3 ;  /* 0x0000001fff037819 */ /* 0x000fc60000011403 */
[----:B------:R1:W-:Y:S04]  /*0c90*/  STL [R1+0x178], R13 ;  /* 0x0001780d01007387 */ /* 0x0003e80000100800 */
        /* <DEDUP_REMOVED lines=21> */
[----:B-1----:R-:W-:-:S05]  /*0df0*/  SHF.R.S32.HI R13, RZ, 0x1f, R14 ;  /* 0x0000001fff0d7819 */ /* 0x002fca000001140e */
[----:B------:R2:W-:Y:S04]  /*0e00*/  STL [R1+0x134], R13 ;  /* 0x0001340d01007387 */ /* 0x0005e80000100800 */
        /* <DEDUP_REMOVED lines=10> */
[----:B------:R2:W-:Y:S02]  /*0eb0*/  STL [R1+0x108], R0 ;  /* 0x0001080001007387 */ /* 0x0005e40000100800 */
.L_x_2731:
        /* <DEDUP_REMOVED lines=19> */
.L_x_2675:
[----:B------:R-:W-:-:S04]  /*0ff0*/  MOV R0, c[0x0][0x554] ;  /* 0x0001550000007a02 */ /* 0x000fc80000000f00 */
[----:B------:R-:W-:Y:S02]  /*1000*/  ISETP.NE.AND P0, PT, R0, 0x1, PT ;  /* 0x000000010000780c */ /* 0x000fe40003f05270 */
[----:B------:R-:W-:-:S11]  /*1010*/  MOV R0, R2 ;  /* 0x0000000200007202 */ /* 0x000fd60000000f00 */
[----:B------:R-:W-:-:S05]  /*1020*/  @P0 IMAD.HI.U32 R4, R2, c[0x0][0x558], RZ ;  /* 0x0001560002040a27 */ /* 0x000fca00078e00ff */
[----:B------:R-:W-:-:S05]  /*1030*/  @P0 SHF.R.U32.HI R0, RZ, c[0x0][0x55c], R4 ;  /* 0x00015700ff000a19 */ /* 0x000fca0000011604 */
[----:B------:R-:W-:Y:S02]  /*1040*/  IMAD R4, R0, c[0x0][0x554], RZ ;  /* 0x0001550000047a24 */ /* 0x000fe400078e02ff */
.L_x_2676:
[----:B------:R-:W-:Y:S05]  /*1050*/  BSYNC B0 ;  /* 0x0000000000007941 */ /* 0x000fea0003800000 */
.L_x_2674:
[----:B------:R-:W2:Y:S01]  /*1060*/  LDL.LU R6, [R1+0x70] ;  /* 0x0000700001067983 */ /* 0x000ea20000300800 */
[----:B------:R-:W-:Y:S01]  /*1070*/  IMAD.MOV.U32 R5, RZ, RZ, c[0x0][0x548] ;  /* 0x00015200ff057624 */ /* 0x000fe200078e00ff */
[----:B------:R-:W-:Y:S01]  /*1080*/  ISETP.NE.U32.AND P0, PT, RZ, c[0x0][0x370], PT ;  /* 0x0000dc00ff007a0c */ /* 0x000fe20003f05070 */
[----:B------:R-:W-:Y:S01]  /*1090*/  IMAD.IADD R4, R2, 0x1, -R4 ;  /* 0x0000000102047824 */ /* 0x000fe200078e0a04 */
[----:B------:R-:W-:Y:S02]  /*10a0*/  MOV R7, RZ ;  /* 0x000000ff00077202 */ /* 0x000fe40000000f00 */
[----:B------:R-:W-:Y:S01]  /*10b0*/  ISETP.NE.AND P1, PT, R5, 0x1, PT ;  /* 0x000000010500780c */ /* 0x000fe20003f25270 */
[----:B------:R-:W-:Y:S01]  /*10c0*/  IMAD R5, R3, c[0x0][0x554], R4 ;  /* 0x0001550003057a24 */ /* 0x000fe200078e0204 */
[----:B------:R-:W-:-:S03]  /*10d0*/  ISETP.NE.AND.EX P0, PT, RZ, c[0x0][0x374], PT, P0 ;  /* 0x0000dd00ff007a0c */ /* 0x000fc60003f05300 */
[----:B------:R-:W-:-:S08]  /*10e0*/  IMAD.MOV.U32 R11, RZ, RZ, R5 ;  /* 0x000000ffff0b7224 */ /* 0x000fd000078e0005 */
[----:B------:R-:W-:-:S04]  /*10f0*/  @P1 IMAD.HI.U32 R2, R5, c[0x0][0x54c], RZ ;  /* 0x0001530005021a27 */ /* 0x000fc800078e00ff */
[----:B------:R-:W-:Y:S01]  /*1100*/  @P0 IMAD.MOV.U32 R3, RZ, RZ, 0x4 ;  /* 0x00000004ff030424 */ /* 0x000fe200078e00ff */
[----:B------:R-:W-:-:S05]  /*1110*/  @P1 SHF.R.U32.HI R11, RZ, c[0x0][0x550], R2 ;  /* 0x00015400ff0b1a19 */ /* 0x000fca0000011602 */
[----:B------:R-:W-:Y:S01]  /*1120*/  @P0 IMAD.WIDE R2, R11, R3, c[0x0][0x370] ;  /* 0x0000dc000b020625 */ /* 0x000fe200078e0203 */
[----:B------:R-:W-:Y:S04]  /*1130*/  STL [R1+0x64], R11 ;  /* 0x0000640b01007387 */ /* 0x000fe80000100800 */
[----:B------:R1:W3:Y:S01]  /*1140*/  @P0 LDG.E R7, [R2.64] ;  /* 0x0000000602070981 */ /* 0x0002e2000c1e1900 */
[----:B------:R-:W-:Y:S01]  /*1150*/  IMAD.MOV.U32 R4, RZ, RZ, c[0x0][0x2c4] ;  /* 0x0000b100ff047624 */ /* 0x000fe200078e00ff */
[----:B------:R-:W-:Y:S01]  /*1160*/  BSSY B0, `(.L_x_2677) ;  /* 0x0000047000007945 */ /* 0x000fe20003800000 */
[----:B------:R-:W-:-:S03]  /*1170*/  IMAD.MOV.U32 R12, RZ, RZ, R0 ;  /* 0x000000ffff0c7224 */ /* 0x000fc600078e0000 */
[----:B------:R-:W-:Y:S01]  /*1180*/  ISETP.NE.AND P3, PT, R4, 0x1, PT ;  /* 0x000000010400780c */ /* 0x000fe20003f65270 */
[----:B------:R-:W-:-:S05]  /*1190*/  IMAD.MOV.U32 R4, RZ, RZ, c[0x0][0x168] ;  /* 0x00005a00ff047624 */ /* 0x000fca00078e00ff */
[----:B------:R-:W-:Y:S01]  /*11a0*/  IADD3 R4, -R4, 0x60, RZ ;  /* 0x0000006004047810 */ /* 0x000fe20007ffe1ff */
[----:B-1----:R-:W-:-:S05]  /*11b0*/  IMAD.MOV.U32 R2, RZ, RZ, c[0x0][0x53c] ;  /* 0x00014f00ff027624 */ /* 0x002fca00078e00ff */
[----:B------:R-:W-:Y:S02]  /*11c0*/  ISETP.NE.AND P0, PT, R2, 0x1, PT ;  /* 0x000000010200780c */ /* 0x000fe40003f05270 */
[----:B------:R-:W-:-:S11]  /*11d0*/  LOP3.LUT R2, R0, 0x1ffffff, RZ, 0x3c, !PT ;  /* 0x01ffffff00027812 */ /* 0x000fd600078e3cff */
[----:B------:R-:W-:Y:S01]  /*11e0*/  @P0 IMAD.HI.U32 R3, R0, c[0x0][0x540], RZ ;  /* 0x0001500000030a27 */ /* 0x000fe200078e00ff */
[----:B------:R-:W-:-:S03]  /*11f0*/  IADD3 R0, R2, c[0x0][0x53c], RZ ;  /* 0x00014f0002007a10 */ /* 0x000fc60007ffe0ff */
[----:B------:R-:W-:Y:S01]  /*1200*/  IMAD.MOV.U32 R2, RZ, RZ, c[0x0][0x2ac] ;  /* 0x0000ab00ff027624 */ /* 0x000fe200078e00ff */
[----:B------:R-:W-:-:S05]  /*1210*/  @P0 SHF.R.U32.HI R12, RZ, c[0x0][0x544], R3 ;  /* 0x00015100ff0c0a19 */ /* 0x000fca0000011603 */
[----:B------:R-:W-:Y:S01]  /*1220*/  IMAD R0, R12, c[0x0][0x53c], R0 ;  /* 0x00014f000c007a24 */ /* 0x000fe200078e0200 */
[----:B------:R-:W-:Y:S04]  /*1230*/  STL [R1+0x6c], R12 ;  /* 0x00006c0c01007387 */ /* 0x000fe80000100800 */
[----:B------:R-:W-:-:S04]  /*1240*/  SHF.L.U32 R17, R0, 0x7, RZ ;  /* 0x0000000700117819 */ /* 0x000fc800000006ff */
[----:B------:R-:W-:Y:S01]  /*1250*/  IADD3 R0, R17, 0x7f, RZ ;  /* 0x0000007f11007810 */ /* 0x000fe20007ffe0ff */
[----:B------:R-:W-:Y:S04]  /*1260*/  STL [R1+0x74], R17 ;  /* 0x0000741101007387 */ /* 0x000fe80000100800 */
[----:B------:R-:W-:-:S05]  /*1270*/  @P3 IMAD.HI.U32 R3, R0, c[0x0][0x2c8], RZ ;  /* 0x0000b20000033a27 */ /* 0x000fca00078e00ff */
[----:B------:R-:W-:Y:S02]  /*1280*/  @P3 SHF.R.U32.HI R0, RZ, c[0x0][0x2cc], R3 ;  /* 0x0000b300ff003a19 */ /* 0x000fe40000011603 */
[----:B--2---:R-:W-:-:S04]  /*1290*/  LOP3.LUT R6, R6, 0xfffffffd, RZ, 0xc0, !PT ;  /* 0xfffffffd06067812 */ /* 0x004fc800078ec0ff */
[----:B------:R-:W-:-:S05]  /*12a0*/  @P3 LOP3.LUT R6, R6, 0x2, RZ, 0xfc, !PT ;  /* 0x0000000206063812 */ /* 0x000fca00078efcff */
[----:B------:R1:W-:Y:S02]  /*12b0*/  STL [R1+0x70], R6 ;  /* 0x0000700601007387 */ /* 0x0003e40000100800 */
[C---:B-1----:R-:W-:Y:S02]  /*12c0*/  IMAD R6, R2.reuse, c[0x0][0x1d0], RZ ;  /* 0x0000740002067a24 */ /* 0x042fe400078e02ff */
[----:B---3--:R1:W-:Y:S01]  /*12d0*/  STL [R1+0x34], R7 ;  /* 0x0000340701007387 */ /* 0x0083e20000100800 */
[----:B------:R-:W-:Y:S02]  /*12e0*/  IMAD R2, R2, c[0x0][0x1d0], R4 ;  /* 0x0000740002027a24 */ /* 0x000fe400078e0204 */
[----:B------:R-:W-:Y:S02]  /*12f0*/  IADD3 R3, R6, 0x5f, RZ ;  /* 0x0000005f06037810 */ /* 0x000fe40007ffe0ff */
[----:B------:R-:W-:-:S03]  /*1300*/  IMAD.IADD R2, R2, 0x1, R0 ;  /* 0x0000000102027824 */ /* 0x000fc600078e0200 */
[----:B------:R-:W-:-:S04]  /*1310*/  IMAD.HI R0, R3, 0x2aaaaaab, RZ ;  /* 0x2aaaaaab03007827 */ /* 0x000fc800078e02ff */
[----:B------:R-:W-:Y:S01]  /*1320*/  IMAD.HI R3, R2, 0x2aaaaaab, RZ ;  /* 0x2aaaaaab02037827 */ /* 0x000fe200078e02ff */
[----:B------:R-:W-:-:S04]  /*1330*/  SHF.R.U32.HI R2, RZ, 0x1f, R0 ;  /* 0x0000001fff027819 */ /* 0x000fc80000011600 */
[----:B------:R-:W-:Y:S02]  /*1340*/  SHF.R.U32.HI R4, RZ, 0x1f, R3 ;  /* 0x0000001fff047819 */ /* 0x000fe40000011603 */
[----:B------:R-:W-:Y:S02]  /*1350*/  LEA.HI.SX32 R0, R0, R2, 0x1c ;  /* 0x0000000200007211 */ /* 0x000fe400078fe2ff */
[----:B------:R-:W-:-:S04]  /*1360*/  LEA.HI.SX32 R2, R3, R4, 0x1c ;  /* 0x0000000403027211 */ /* 0x000fc800078fe2ff */
[----:B-1----:R-:W-:Y:S01]  /*1370*/  IMNMX R7, R0, R2, PT ;  /* 0x0000000200077217 */ /* 0x002fe20003800200 */
[----:B------:R-:W-:Y:S01]  /*1380*/  IMAD.MOV.U32 R2, RZ, RZ, RZ ;  /* 0x000000ffff027224 */ /* 0x000fe200078e00ff */
[----:B------:R-:W-:Y:S02]  /*1390*/  IADD3 R0, -R11, RZ, RZ ;  /* 0x000000ff0b007210 */ /* 0x000fe40007ffe1ff */
[----:B------:R-:W-:-:S03]  /*13a0*/  ISETP.GE.AND P0, PT, R7, 0x1, PT ;  /* 0x000000010700780c */ /* 0x000fc60003f06270 */
[----:B------:R-:W-:-:S05]  /*13b0*/  IMAD R16, R0, c[0x0][0x548], R5 ;  /* 0x0001520000107a24 */ /* 0x000fca00078e0205 */
[----:B------:R1:W-:Y:S05]  /*13c0*/  STL [R1+0x68], R16 ;  /* 0x0000681001007387 */ /* 0x0003ea0000100800 */
        /* <DEDUP_REMOVED lines=32> */
.L_x_2678:
[----:B------:R-:W-:Y:S05]  /*15d0*/  BSYNC B0 ;  /* 0x0000000000007941 */ /* 0x000fea0003800000 */
.L_x_2677:
[----:B------:R-:W-:Y:S01]  /*15e0*/  LOP3.LUT R0, R12, 0xffff, RZ, 0xc0, !PT ;  /* 0x0000ffff0c007812 */ /* 0x000fe200078ec0ff */
[----:B------:R-:W-:Y:S01]  /*15f0*/  CS2R R128, SRZ ;  /* 0x0000000000807805 */ /* 0x000fe2000001ff00 */
[----:B------:R-:W-:Y:S01]  /*1600*/  CS2R R12, SRZ ;  /* 0x00000000000c7805 */ /* 0x000fe2000001ff00 */
        /* <DEDUP_REMOVED lines=70> */
[----:B--2---:R-:W2:Y:S01]  /*1a70*/  S2R R3, SR_TID.X ;  /* 0x0000000000037919 */ /* 0x004ea20000002100 */
[----:B------:R-:W-:-:S03]  /*1a80*/  ISETP.NE.U32.AND P0, PT, RZ, c[0x0][0x340], PT ;  /* 0x0000d000ff007a0c */ /* 0x000fc60003f05070 */
[----:B------:R-:W3:Y:S01]  /*1a90*/  LDL R12, [R1] ;  /* 0x00000000010c7983 */ /* 0x000ee20000100800 */
[----:B------:R-:W-:-:S03]  /*1aa0*/  ISETP.NE.AND.EX P0, PT, RZ, c[0x0][0x344], PT, P0 ;  /* 0x0000d100ff007a0c */ /* 0x000fc60003f05300 */
[----:B------:R-:W4:Y:S04]  /*1ab0*/  LDL R10, [R1+0x20] ;  /* 0x00002000010a7983 */ /* 0x000f280000100800 */
[----:B------:R-:W4:Y:S04]  /*1ac0*/  LDL R9, [R1+0x1c] ;  /* 0x00001c0001097983 */ /* 0x000f280000100800 */
[----:B------:R-:W4:Y:S02]  /*1ad0*/  LDL R8, [R1+0x18] ;  /* 0x0000180001087983 */ /* 0x000f240000100800 */
[----:B------:R-:W-:Y:S01]  /*1ae0*/  @P0 IMAD.MOV.U32 R2, RZ, RZ, 0x4 ;  /* 0x00000004ff020424 */ /* 0x000fe200078e00ff */
[----:B--2---:R-:W-:-:S02]  /*1af0*/  SHF.R.S32.HI R4, RZ, 0x1f, R3 ;  /* 0x0000001fff047819 */ /* 0x004fc40000011403 */
[----:B------:R-:W-:Y:S02]  /*1b00*/  SHF.R.S32.HI R5, RZ, 0x1f, R3 ;  /* 0x0000001fff057819 */ /* 0x000fe40000011403 */
[-C--:B------:R-:W-:Y:S02]  /*1b10*/  LEA.HI R4, R4, R3.reuse, RZ, 0x3 ;  /* 0x0000000304047211 */ /* 0x080fe400078f18ff */
[----:B------:R-:W-:Y:S02]  /*1b20*/  LEA.HI R5, R5, R3, RZ, 0x3 ;  /* 0x0000000305057211 */ /* 0x000fe400078f18ff */
[----:B------:R-:W-:Y:S02]  /*1b30*/  LOP3.LUT R4, R4, 0xfffffff8, RZ, 0xc0, !PT ;  /* 0xfffffff804047812 */ /* 0x000fe400078ec0ff */
[----:B------:R-:W-:-:S03]  /*1b40*/  SHF.R.S32.HI R5, RZ, 0x3, R5 ;  /* 0x00000003ff057819 */ /* 0x000fc60000011405 */
[----:B------:R-:W-:Y:S02]  /*1b50*/  IMAD.IADD R4, R3, 0x1, -R4 ;  /* 0x0000000103047824 */ /* 0x000fe400078e0a04 */
[----:B------:R-:W-:-:S05]  /*1b60*/  @P0 IMAD.WIDE R2, R11, R2, c[0x0][0x340] ;  /* 0x0000d0000b020625 */ /* 0x000fca00078e0202 */
[----:B------:R2:W5:Y:S01]  /*1b70*/  @P0 LDG.E R14, [R2.64] ;  /* 0x00000006020e0981 */ /* 0x000562000c1e1900 */
[----:B------:R-:W-:Y:S02]  /*1b80*/  SHF.R.S32.HI R15, RZ, 0x1f, R16 ;  /* 0x0000001fff0f7819 */ /* 0x000fe40000011410 */
[----:B------:R-:W-:-:S03]  /*1b90*/  LEA R4, R4, R5, 0x5 ;  /* 0x0000000504047211 */ /* 0x000fc600078e28ff */
[----:B------:R-:W-:Y:S02]  /*1ba0*/  IMAD R0, R15, c[0x0][0x1b8], RZ ;  /* 0x00006e000f007a24 */ /* 0x000fe400078e02ff */
[----:B------:R-:W-:Y:S01]  /*1bb0*/  IMAD.IADD R4, R17, 0x1, R4 ;  /* 0x0000000111047824 */ /* 0x000fe200078e0204 */
[----:B------:R-:W-:Y:S01]  /*1bc0*/  SHF.R.S32.HI R6, RZ, 0x1f, R11 ;  /* 0x0000001fff067819 */ /* 0x000fe2000001140b */
[----:B------:R-:W-:Y:S02]  /*1bd0*/  IMAD R5, R16, c[0x0][0x1bc], R0 ;  /* 0x00006f0010057a24 */ /* 0x000fe400078e0200 */
[----:B------:R-:W-:-:S04]  /*1be0*/  @P3 IMAD.HI.U32 R7, R4, c[0x0][0x2c8], RZ ;  /* 0x0000b20004073a27 */ /* 0x000fc800078e00ff */
[----:B------:R-:W-:Y:S01]  /*1bf0*/  IMAD.MOV.U32 R0, RZ, RZ, R4 ;  /* 0x000000ffff007224 */ /* 0x000fe200078e0004 */
[----:B------:R-:W-:Y:S01]  /*1c00*/  @P3 SHF.R.U32.HI R0, RZ, c[0x0][0x2cc], R7 ;  /* 0x0000b300ff003a19 */ /* 0x000fe20000011607 */
[----:B--2---:R-:W-:-:S05]  /*1c10*/  IMAD.WIDE.U32 R2, R16, c[0x0][0x1b8], RZ ;  /* 0x00006e0010027a25 */ /* 0x004fca00078e00ff */
[----:B------:R-:W-:Y:S01]  /*1c20*/  IADD3 R3, R3, R5, RZ ;  /* 0x0000000503037210 */ /* 0x000fe20007ffe0ff */
[----:B------:R-:W-:Y:S01]  /*1c30*/  IMAD R5, R6, c[0x0][0x1c0], RZ ;  /* 0x0000700006057a24 */ /* 0x000fe200078e02ff */
[----:B------:R-:W-:-:S03]  /*1c40*/  SHF.R.S32.HI R7, RZ, 0x1f, R0 ;  /* 0x0000001fff077819 */ /* 0x000fc60000011400 */
[C---:B------:R-:W-:Y:S02]  /*1c50*/  IMAD R6, R11.reuse, c[0x0][0x1c4], R5 ;  /* 0x000071000b067a24 */ /* 0x040fe400078e0205 */
[----:B------:R-:W-:Y:S02]  /*1c60*/  IMAD.MOV R5, RZ, RZ, -R0 ;  /* 0x000000ffff057224 */ /* 0x000fe400078e0a00 */
[----:B------:R-:W-:-:S04]  /*1c70*/  IMAD.WIDE.U32 R2, R11, c[0x0][0x1c0], R2 ;  /* 0x000070000b027a25 */ /* 0x000fc800078e0002 */
[----:B------:R-:W-:Y:S02]  /*1c80*/  IMAD R4, R5, c[0x0][0x2c4], R4 ;  /* 0x0000b10005047a24 */ /* 0x000fe400078e0204 */
[----:B------:R-:W-:Y:S02]  /*1c90*/  IMAD.IADD R3, R3, 0x1, R6 ;  /* 0x0000000103037824 */ /* 0x000fe400078e0206 */
        /* <DEDUP_REMOVED lines=9> */
[----:B------:R-:W-:Y:S02]  /*1d30*/  LEA R13, P1, R2, c[0x0][0x160], 0x1 ;  /* 0x00005800020d7a11 */ /* 0x000fe400078208ff */
[----:B------:R-:W-:Y:S02]  /*1d40*/  IADD3 R139, R252, -0x1, RZ ;  /* 0xfffffffffc8b7810 */ /* 0x000fe40007ffe0ff */
[----:B------:R-:W-:Y:S02]  /*1d50*/  LEA.HI.X R5, R2, c[0x0][0x164], R0, 0x1, P1 ;  /* 0x0000590002057a11 */ /* 0x000fe400008f0c00 */
[----:B---3--:R-:W-:Y:S02]  /*1d60*/  ISETP.GE.AND P6, PT, R12, c[0x0][0x198], PT ;  /* 0x000066000c007a0c */ /* 0x008fe40003fc6270 */
[----:B----4-:R-:W-:Y:S02]  /*1d70*/  ISETP.GE.AND P5, PT, R10, c[0x0][0x198], PT ;  /* 0x000066000a007a0c */ /* 0x010fe40003fa6270 */
[----:B------:R-:W-:-:S02]  /*1d80*/  ISETP.GE.AND P4, PT, R9, c[0x0][0x198], PT ;  /* 0x0000660009007a0c */ /* 0x000fc40003f86270 */
[----:B------:R-:W-:Y:S02]  /*1d90*/  ISETP.GE.AND P3, PT, R8, c[0x0][0x198], PT ;  /* 0x0000660008007a0c */ /* 0x000fe40003f66270 */
[----:B------:R-:W-:Y:S01]  /*1da0*/  @!P0 MOV R14, R11 ;  /* 0x0000000b000e8202 */ /* 0x000fe20000000f00 */
[----:B------:R-:W-:Y:S08]  /*1db0*/  BRA.DIV ~URZ, `(.L_x_2680) ;  /* 0x00012a927f007947 */ /* 0x000ff0000b800000 */
[----:B------:R2:W3:Y:S02]  /*1dc0*/  SHFL.IDX PT, R4, R5, RZ, 0x181f ;  /* 0x00181fff05047589 */ /* 0x0004e400000e0000 */
.L_x_2732:
[----:B------:R-:W-:Y:S05]  /*1dd0*/  BRA.DIV ~URZ, `(.L_x_2681) ;  /* 0x00012ae27f007947 */ /* 0x000fea000b800000 */
[----:B------:R4:W1:Y:S02]  /*1de0*/  SHFL.IDX PT, R0, R13, RZ, 0x181f ;  /* 0x00181fff0d007589 */ /* 0x00086400000e0000 */
.L_x_2733:
[----:B--2---:R-:W2:Y:S04]  /*1df0*/  LDL R3, [R1+0x74] ;  /* 0x0000740001037983 */ /* 0x004ea80000100800 */
[----:B------:R-:W4:Y:S01]  /*1e00*/  S2R R6, SR_TID.X ;  /* 0x0000000000067919 */ /* 0x000f220000002100 */
[----:B-1----:R-:W-:-:S04]  /*1e10*/  IMAD.MOV.U32 R16, RZ, RZ, c[0x0][0x2c4] ;  /* 0x0000b100ff107624 */ /* 0x002fc800078e00ff */
[----:B------:R-:W-:Y:S01]  /*1e20*/  IMAD R16, R16, c[0x0][0x168], RZ ;  /* 0x00005a0010107a24 */ /* 0x000fe200078e02ff */
[----:B----4-:R-:W-:-:S04]  /*1e30*/  SHF.R.S32.HI R2, RZ, 0x1f, R6 ;  /* 0x0000001fff027819 */ /* 0x010fc80000011406 */
[----:B------:R-:W-:-:S04]  /*1e40*/  LEA.HI R2, R2, R6, RZ, 0x3 ;  /* 0x0000000602027211 */ /* 0x000fc800078f18ff */
[----:B------:R-:W-:Y:S01]  /*1e50*/  SHF.R.S32.HI R2, RZ, 0x3, R2 ;  /* 0x00000003ff027819 */ /* 0x000fe20000011402 */
[----:B------:R-:W-:Y:S04]  /*1e60*/  BSSY B0, `(.L_x_2682) ;  /* 0x000001b000007945 */ /* 0x000fe80003800000 */
[----:B--2---:R-:W-:-:S05]  /*1e70*/  IMAD.IADD R12, R2, 0x1, R3 ;  /* 0x00000001020c7824 */ /* 0x004fca00078e0203 */
[----:B------:R-:W-:-:S13]  /*1e80*/  ISETP.GE.AND P0, PT, R12, R16, PT ;  /* 0x000000100c00720c */ /* 0x000fda0003f06270 */
[----:B------:R-:W-:Y:S05]  /*1e90*/  @P0 BRA `(.L_x_2683) ;  /* 0x0000017000000947 */ /* 0x000fea0003800000 */
[----:B------:R-:W2:Y:S04]  /*1ea0*/  LDL R6, [R1] ;  /* 0x0000000001067983 */ /* 0x000ea80000100800 */
[----:B------:R-:W4:Y:S04]  /*1eb0*/  LDL R2, [R1+0x20] ;  /* 0x0000200001027983 */ /* 0x000f280000100800 */
[----:B---3--:R-:W3:Y:S04]  /*1ec0*/  LDL R7, [R1+0x104] ;  /* 0x0001040001077983 */ /* 0x008ee80000100800 */
[----:B------:R-:W3:Y:S04]  /*1ed0*/  LDL R3, [R1+0x100] ;  /* 0x0001000001037983 */ /* 0x000ee80000100800 */
[----:B------:R-:W3:Y:S04]  /*1ee0*/  LDL R19, [R1+0x1c] ;  /* 0x00001c0001137983 */ /* 0x000ee80000100800 */
[----:B------:R-:W3:Y:S04]  /*1ef0*/  LDL R17, [R1+0x18] ;  /* 0x0000180001117983 */ /* 0x000ee80000100800 */
[----:B------:R-:W3:Y:S04]  /*1f00*/  LDL R20, [R1+0xfc] ;  /* 0x0000fc0001147983 */ /* 0x000ee80000100800 */
[----:B------:R-:W3:Y:S01]  /*1f10*/  LDL R18, [R1+0xf8] ;  /* 0x0000f80001127983 */ /* 0x000ee20000100800 */
[----:B--2---:R-:W-:-:S02]  /*1f20*/  LEA R10, P0, R6, R0, 0x1 ;  /* 0x00000000060a7211 */ /* 0x004fc400078008ff */
[----:B----4-:R-:W-:Y:S02]  /*1f30*/  LEA R8, P2, R2, R0, 0x1 ;  /* 0x0000000002087211 */ /* 0x010fe400078408ff */
[-C--:B---3--:R-:W-:Y:S02]  /*1f40*/  LEA.HI.X R11, R6, R4.reuse, R7, 0x1, P0 ;  /* 0x00000004060b7211 */ /* 0x088fe400000f0c07 */
[----:B------:R-:W-:-:S03]  /*1f50*/  LEA.HI.X R9, R2, R4, R3, 0x1, P2 ;  /* 0x0000000402097211 */ /* 0x000fc600010f0c03 */
[----:B------:R-:W-:Y:S01]  /*1f60*/  @!PT LDS RZ, [RZ] ;  /* 0x00000000fffff984 */ /* 0x000fe20000000800 */
[----:B------:R-:W-:Y:S01]  /*1f70*/  @!PT LDS RZ, [RZ] ;  /* 0x00000000fffff984 */ /* 0x000fe20000000800 */
[----:B------:R-:W-:Y:S01]  /*1f80*/  @!PT LDS RZ, [RZ] ;  /* 0x00000000fffff984 */ /* 0x000fe20000000800 */
[----:B------:R1:W-:Y:S01]  /*1f90*/  LDGSTS.E.BYPASS.LTC128B.128 [R251+0x18100], [R10.64], !P6 ;  /* 0x181000000afb7fae */ /* 0x0003e2000f101d46 */
[----:B------:R-:W-:-:S03]  /*1fa0*/  LEA R6, P1, R19, R0, 0x1 ;  /* 0x0000000013067211 */ /* 0x000fc600078208ff */
[----:B------:R1:W-:Y:S01]  /*1fb0*/  LDGSTS.E.BYPASS.LTC128B.128 [R251+0x1c100], [R8.64], !P5 ;  /* 0x1c10000008fb7fae */ /* 0x0003e2000e901d46 */
[----:B------:R-:W-:Y:S02]  /*1fc0*/  LEA R2, P0, R17, R0, 0x1 ;  /* 0x0000000011027211 */ /* 0x000fe400078008ff */
[-C--:B------:R-:W-:Y:S02]  /*1fd0*/  LEA.HI.X R7, R19, R4.reuse, R20, 0x1, P1 ;  /* 0x0000000413077211 */ /* 0x080fe400008f0c14 */
[----:B------:R-:W-:-:S03]  /*1fe0*/  LEA.HI.X R3, R17, R4, R18, 0x1, P0 ;  /* 0x0000000411037211 */ /* 0x000fc600000f0c12 */
[----:B------:R1:W-:Y:S04]  /*1ff0*/  LDGSTS.E.BYPASS.LTC128B.128 [R251+0x20100], [R6.64], !P4 ;  /* 0x2010000006fb7fae */ /* 0x0003e8000e101d46 */
[----:B------:R1:W-:Y:S02]  /*2000*/  LDGSTS.E.BYPASS.LTC128B.128 [R251+0x24100], [R2.64], !P3 ;  /* 0x2410000002fb7fae */ /* 0x0003e4000d901d46 */
.L_x_2683:
[----:B------:R-:W-:Y:S05]  /*2010*/  BSYNC B0 ;  /* 0x0000000000007941 */ /* 0x000fea0003800000 */
.L_x_2682:
[----:B------:R-:W-:Y:S05]  /*2020*/  BRA.DIV ~URZ, `(.L_x_2684) ;  /* 0x000128f27f007947 */ /* 0x000fea000b800000 */
[----:B---3--:R2:W3:Y:S04]  /*2030*/  SHFL.IDX PT, R4, R5, 0x1, 0x181f ;  /* 0x00381f0005047f89 */ /* 0x0084e800000e0000 */
[----:B------:R2:W4:Y:S02]  /*2040*/  SHFL.IDX PT, R0, R13, 0x1, 0x181f ;  /* 0x00381f000d007f89 */ /* 0x00052400000e0000 */
.L_x_2734:
[----:B-1----:R-:W-:Y:S01]  /*2050*/  IADD3 R2, R12, 0x20, RZ ;  /* 0x000000200c027810 */ /* 0x002fe20007ffe0ff */
[----:B------:R-:W-:Y:S03]  /*2060*/  BSSY B0, `(.L_x_2685) ;  /* 0x000001a000007945 */ /* 0x000fe60003800000 */
[----:B------:R-:W-:-:S13]  /*2070*/  ISETP.GE.AND P0, PT, R2, R16, PT ;  /* 0x000000100200720c */ /* 0x000fda0003f06270 */
[----:B------:R-:W-:Y:S05]  /*2080*/  @P0 BRA `(.L_x_2686) ;  /* 0x0000017000000947 */ /* 0x000fea0003800000 */
[----:B--2---:R-:W2:Y:S04]  /*2090*/  LDL R6, [R1] ;  /* 0x0000000001067983 */ /* 0x004ea80000100800 */
[----:B----4-:R-:W4:Y:S04]  /*20a0*/  LDL R7, [R1+0x104] ;  /* 0x0001040001077983 */ /* 0x010f280000100800 */
[----:B---3--:R-:W3:Y:S04]  /*20b0*/  LDL R3, [R1+0x20] ;  /* 0x0000200001037983 */ /* 0x008ee80000100800 */
[----:B------:R-:W3:Y:S04]  /*20c0*/  LDL R19, [R1+0x1c] ;  /* 0x00001c0001137983 */ /* 0x000ee80000100800 */
[----:B------:R-:W3:Y:S04]  /*20d0*/  LDL R17, [R1+0x18] ;  /* 0x0000180001117983 */ /* 0x000ee80000100800 */
[----:B------:R-:W3:Y:S04]  /*20e0*/  LDL R21, [R1+0x100] ;  /* 0x0001000001157983 */ /* 0x000ee80000100800 */
[----:B------:R-:W3:Y:S04]  /*20f0*/  LDL R20, [R1+0xfc] ;  /* 0x0000fc0001147983 */ /* 0x000ee80000100800 */
[----:B------:R-:W3:Y:S01]  /*2100*/  LDL R18, [R1+0xf8] ;  /* 0x0000f80001127983 */ /* 0x000ee20000100800 */
[----:B--2---:R-:W-:-:S04]  /*2110*/  LEA R10, P0, R6, R0, 0x1 ;  /* 0x00000000060a7211 */ /* 0x004fc800078008ff */
[----:B----4-:R-:W-:Y:S02]  /*2120*/  LEA.HI.X R11, R6, R4, R7, 0x1, P0 ;  /* 0x00000004060b7211 */ /* 0x010fe400000f0c07 */
[----:B---3--:R-:W-:-:S03]  /*2130*/  LEA R8, P2, R3, R0, 0x1 ;  /* 0x0000000003087211 */ /* 0x008fc600078408ff */
[----:B------:R-:W-:Y:S01]  /*2140*/  @!PT LDS RZ, [RZ] ;  /* 0x00000000fffff984 */ /* 0x000fe20000000800 */
[----:B------:R-:W-:Y:S01]  /*2150*/  @!PT LDS RZ, [RZ] ;  /* 0x00000000fffff984 */ /* 0x000fe20000000800 */
[----:B------:R-:W-:Y:S01]  /*2160*/  @!PT LDS RZ, [RZ] ;  /* 0x00000000fffff984 */ /* 0x000fe20000000800 */
[----:B------:R1:W-:Y:S01]  /*2170*/  LDGSTS.E.BYPASS.LTC128B.128 [R251+0x19100], [R10.64], !P6 ;  /* 0x191000000afb7fae */ /* 0x0003e2000f101d46 */
[-C--:B------:R-:W-:Y:S02]  /*2180*/  LEA R6, P1, R19, R0.reuse, 0x1 ;  /* 0x0000000013067211 */ /* 0x080fe400078208ff */
[----:B------:R-:W-:Y:S02]  /*2190*/  LEA R2, P0, R17, R0, 0x1 ;  /* 0x0000000011027211 */ /* 0x000fe400078008ff */
[-C--:B------:R-:W-:Y:S02]  /*21a0*/  LEA.HI.X R9, R3, R4.reuse, R21, 0x1, P2 ;  /* 0x0000000403097211 */ /* 0x080fe400010f0c15 */
[----:B------:R-:W-:-:S03]  /*21b0*/  LEA.HI.X R7, R19, R4, R20, 0x1, P1 ;  /* 0x0000000413077211 */ /* 0x000fc600008f0c14 */
[----:B------:R1:W-:Y:S01]  /*21c0*/  LDGSTS.E.BYPASS.LTC128B.128 [R251+0x1d100], [R8.64], !P5 ;  /* 0x1d10000008fb7fae */ /* 0x0003e2000e901d46 */
[----:B------:R-:W-:-:S03]  /*21d0*/  LEA.HI.X R3, R17, R4, R18, 0x1, P0 ;  /* 0x0000000411037211 */ /* 0x000fc600000f0c12 */
[----:B------:R1:W-:Y:S04]  /*21e0*/  LDGSTS.E.BYPASS.LTC128B.128 [R251+0x21100], [R6.64], !P4 ;  /* 0x2110000006fb7fae */ /* 0x0003e8000e101d46 */
[----:B------:R1:W-:Y:S02]  /*21f0*/  LDGSTS.E.BYPASS.LTC128B.128 [R251+0x25100], [R2.64], !P3 ;  /* 0x2510000002fb7fae */ /* 0x0003e4000d901d46 */
.L_x_2686:
[----:B------:R-:W-:Y:S05]  /*2200*/  BSYNC B0 ;  /* 0x0000000000007941 */ /* 0x000fea0003800000 */
.L_x_2685:
[----:B------:R-:W-:Y:S05]  /*2210*/  BRA.DIV ~URZ, `(.L_x_2687) ;  /* 0x000127e27f007947 */ /* 0x000fea000b800000 */
[----:B---3--:R3:W1:Y:S02]  /*2220*/  SHFL.IDX PT, R4, R5, 0x2, 0x181f ;  /* 0x00581f0005047f89 */ /* 0x00866400000e0000 */
.L_x_2735:
[----:B------:R-:W-:Y:S05]  /*2230*/  BRA.DIV ~URZ, `(.L_x_2688) ;  /* 0x000128427f007947 */ /* 0x000fea000b800000 */
[----:B----4-:R4:W2:Y:S02]  /*2240*/  SHFL.IDX PT, R0, R13, 0x2, 0x181f ;  /* 0x00581f000d007f89 */ /* 0x0108a400000e0000 */
.L_x_2736:
[----:B-1----:R-:W-:Y:S01]  /*2250*/  IADD3 R2, R12, 0x40, RZ ;  /* 0x000000400c027810 */ /* 0x002fe20007ffe0ff */
[----:B------:R-:W-:Y:S03]  /*2260*/  BSSY B0, `(.L_x_2689) ;  /* 0x000001a000007945 */ /* 0x000fe60003800000 */
[----:B------:R-:W-:-:S13]  /*2270*/  ISETP.GE.AND P0, PT, R2, R16, PT ;  /* 0x000000100200720c */ /* 0x000fda0003f06270 */
[----:B------:R-:W-:Y:S05]  /*2280*/  @P0 BRA `(.L_x_2690) ;  /* 0x0000017000000947 */ /* 0x000fea0003800000 */
[----:B---3--:R-:W3:Y:S04]  /*2290*/  LDL R6, [R1] ;  /* 0x0000000001067983 */ /* 0x008ee80000100800 */
[----:B----4-:R-:W4:Y:S04]  /*22a0*/  LDL R7, [R1+0x104] ;  /* 0x0001040001077983 */ /* 0x010f280000100800 */
[----:B--2---:R-:W2:Y:S04]  /*22b0*/  LDL R3, [R1+0x20] ;  /* 0x0000200001037983 */ /* 0x004ea80000100800 */
[----:B------:R-:W2:Y:S04]  /*22c0*/  LDL R19, [R1+0x1c] ;  /* 0x00001c0001137983 */ /* 0x000ea80000100800 */
[----:B------:R-:W2:Y:S04]  /*22d0*/  LDL R17, [R1+0x18] ;  /* 0x0000180001117983 */ /* 0x000ea80000100800 */
[----:B------:R-:W2:Y:S04]  /*22e0*/  LDL R21, [R1+0x100] ;  /* 0x0001000001157983 */ /* 0x000ea80000100800 */
[----:B------:R-:W2:Y:S04]  /*22f0*/  LDL R20, [R1+0xfc] ;  /* 0x0000fc0001147983 */ /* 0x000ea80000100800 */
[----:B------:R-:W2:Y:S01]  /*2300*/  LDL R18, [R1+0xf8] ;  /* 0x0000f80001127983 */ /* 0x000ea20000100800 */
[----:B---3--:R-:W-:-:S04]  /*2310*/  LEA R10, P0, R6, R0, 0x1 ;  /* 0x00000000060a7211 */ /* 0x008fc800078008ff */
[----:B----4-:R-:W-:Y:S02]  /*2320*/  LEA.HI.X R11, R6, R4, R7, 0x1, P0 ;  /* 0x00000004060b7211 */ /* 0x010fe400000f0c07 */
[----:B--2---:R-:W-:-:S03]  /*2330*/  LEA R8, P2, R3, R0, 0x1 ;  /* 0x0000000003087211 */ /* 0x004fc600078408ff */
        /* <DEDUP_REMOVED lines=12> */
.L_x_2690:
[----:B------:R-:W-:Y:S05]  /*2400*/  BSYNC B0 ;  /* 0x0000000000007941 */ /* 0x000fea0003800000 */
.L_x_2689:
[----:B------:R-:W-:Y:S05]  /*2410*/  BRA.DIV ~URZ, `(.L_x_2691) ;  /* 0x000126d27f007947 */ /* 0x000fea000b800000 */
[----:B------:R1:W3:Y:S04]  /*2420*/  SHFL.IDX PT, R4, R5, 0x3, 0x181f ;  /* 0x00781f0005047f89 */ /* 0x0002e800000e0000 */
[----:B--2---:R1:W2:Y:S02]  /*2430*/  SHFL.IDX PT, R0, R13, 0x3, 0x181f ;  /* 0x00781f000d007f89 */ /* 0x0042a400000e0000 */
.L_x_2737:
[----:B----4-:R-:W4:Y:S04]  /*2440*/  LDL R20, [R1] ;  /* 0x0000000001147983 */ /* 0x010f280000100800 */
[----:B---3--:R-:W3:Y:S04]  /*2450*/  LDL R21, [R1+0x104] ;  /* 0x0001040001157983 */ /* 0x008ee80000100800 */
[----:B--2---:R-:W2:Y:S04]  /*2460*/  LDL R28, [R1+0x20] ;  /* 0x00002000011c7983 */ /* 0x004ea80000100800 */
[----:B------:R-:W2:Y:S04]  /*2470*/  LDL R19, [R1+0x100] ;  /* 0x0001000001137983 */ /* 0x000ea80000100800 */
[----:B------:R-:W2:Y:S04]  /*2480*/  LDL R45, [R1+0x1c] ;  /* 0x00001c00012d7983 */ /* 0x000ea80000100800 */
[----:B------:R-:W2:Y:S04]  /*2490*/  LDL R18, [R1+0xfc] ;  /* 0x0000fc0001127983 */ /* 0x000ea80000100800 */
[----:B------:R-:W2:Y:S04]  /*24a0*/  LDL R44, [R1+0x18] ;  /* 0x00001800012c7983 */ /* 0x000ea80000100800 */
[----:B------:R-:W2:Y:S01]  /*24b0*/  LDL R17, [R1+0xf8] ;  /* 0x0000f80001117983 */ /* 0x000ea20000100800 */
[----:B-1----:R-:W-:-:S04]  /*24c0*/  IADD3 R2, R12, 0x60, RZ ;  /* 0x000000600c027810 */ /* 0x002fc80007ffe0ff */
[----:B------:R-:W-:Y:S01]  /*24d0*/  ISETP.GE.AND P0, PT, R2, R16, PT ;  /* 0x000000100200720c */ /* 0x000fe20003f06270 */
[----:B------:R-:W1:Y:S01]  /*24e0*/  S2R R5, SR_TID.X ;  /* 0x0000000000057919 */ /* 0x000e620000002100 */
[----:B-----5:R-:W-:-:S05]  /*24f0*/  IMAD.WIDE.U32 R148, R14, c[0x0][0x2b0], RZ ;  /* 0x0000ac000e947a25 */ /* 0x020fca00078e00ff */
[----:B------:R2:W-:Y:S01]  /*2500*/  STL.64 [R1+0x48], R148 ;  /* 0x0000489401007387 */ /* 0x0005e20000100a00 */
[--C-:B-1----:R-:W-:Y:S02]  /*2510*/  SHF.R.S32.HI R22, RZ, 0x1f, R5.reuse ;  /* 0x0000001fff167819 */ /* 0x102fe40000011405 */
[----:B------:R-:W-:Y:S02]  /*2520*/  SHF.R.S32.HI R24, RZ, 0x1f, R5 ;  /* 0x0000001fff187819 */ /* 0x000fe40000011405 */
[-C--:B------:R-:W-:Y:S02]  /*2530*/  LEA.HI R22, R22, R5.reuse, RZ, 0x3 ;  /* 0x0000000516167211 */ /* 0x080fe400078f18ff */
[----:B------:R-:W-:Y:S02]  /*2540*/  LEA.HI R24, R24, R5, RZ, 0x3 ;  /* 0x0000000518187211 */ /* 0x000fe400078f18ff */
[----:B------:R-:W-:Y:S02]  /*2550*/  LOP3.LUT R22, R22, 0xfffffff8, RZ, 0xc0, !PT ;  /* 0xfffffff816167812 */ /* 0x000fe400078ec0ff */
[----:B------:R-:W-:-:S03]  /*2560*/  SHF.R.S32.HI R24, RZ, 0x3, R24 ;  /* 0x00000003ff187819 */ /* 0x000fc60000011418 */
[----:B------:R-:W-:-:S04]  /*2570*/  IMAD.IADD R22, R5, 0x1, -R22 ;  /* 0x0000000105167824 */ /* 0x000fc800078e0a16 */
[----:B------:R-:W-:Y:S01]  /*2580*/  IMAD R137, R22, 0x20, R24 ;  /* 0x0000002016897824 */ /* 0x000fe200078e0218 */
[----:B----4-:R-:W-:-:S04]  /*2590*/  @!P0 LEA R10, P1, R20, R0, 0x1 ;  /* 0x00000000140a8211 */ /* 0x010fc800078208ff */
[----:B---3--:R-:W-:Y:S02]  /*25a0*/  @!P0 LEA.HI.X R11, R20, R4, R21, 0x1, P1 ;  /* 0x00000004140b8211 */ /* 0x008fe400008f0c15 */
[----:B--2---:R-:W-:-:S03]  /*25b0*/  @!P0 LEA R8, P1, R28, R0, 0x1 ;  /* 0x000000001c088211 */ /* 0x004fc600078208ff */
        /* <DEDUP_REMOVED lines=8> */
[----:B------:R-:W-:-:S03]  /*2640*/  @!P0 LEA R2, P1, R44, R0, 0x1 ;  /* 0x000000002c028211 */ /* 0x000fc600078208ff */
[----:B------:R1:W-:Y:S01]  /*2650*/  @!P0 LDGSTS.E.BYPASS.LTC128B.128 [R251+0x23100], [R6.64], !P4 ;  /* 0x2310000006fb8fae */ /* 0x0003e2000e101d46 */
[----:B------:R-:W-:-:S05]  /*2660*/  SHF.R.S32.HI R0, RZ, 0x1f, R14 ;  /* 0x0000001fff007819 */ /* 0x000fca000001140e */
[----:B------:R-:W-:-:S04]  /*2670*/  IMAD R0, R0, c[0x0][0x2b0], RZ ;  /* 0x0000ac0000007a24 */ /* 0x000fc800078e02ff */
[----:B------:R-:W-:-:S04]  /*2680*/  IMAD R0, R14, c[0x0][0x2b4], R0 ;  /* 0x0000ad000e007a24 */ /* 0x000fc800078e0200 */
[----:B------:R-:W-:-:S05]  /*2690*/  IMAD.IADD R145, R149, 0x1, R0 ;  /* 0x0000000195917824 */ /* 0x000fca00078e0200 */
[----:B------:R1:W-:Y:S01]  /*26a0*/  STL [R1+0x58], R145 ;  /* 0x0000589101007387 */ /* 0x0003e20000100800 */
[----:B------:R-:W-:-:S05]  /*26b0*/  @!P0 LEA.HI.X R3, R44, R4, R17, 0x1, P1 ;  /* 0x000000042c038211 */ /* 0x000fca00008f0c11 */
[----:B------:R1:W-:Y:S04]  /*26c0*/  @!P0 LDGSTS.E.BYPASS.LTC128B.128 [R251+0x27100], [R2.64], !P3 ;  /* 0x2710000002fb8fae */ /* 0x0003e8000d901d46 */
[----:B------:R-:W0:Y:S01]  /*26d0*/  LDGDEPBAR ;  /* 0x00000000000079af */ /* 0x000e220000000000 */
[----:B------:R-:W-:Y:S02]  /*26e0*/  WARPSYNC 0xffffffff ;  /* 0xffffffff00007948 */ /* 0x000fe40003800000 */
[----:B------:R-:W2:Y:S04]  /*26f0*/  LDL.LU R5, [R1+0x70] ;  /* 0x0000700001057983 */ /* 0x000ea80000300800 */
[----:B------:R-:W3:Y:S01]  /*2700*/  LDL R150, [R1+0x34] ;  /* 0x0000340001967983 */ /* 0x000ee20000100800 */
[----:B-1----:R-:W-:-:S02]  /*2710*/  IMAD.MOV.U32 R6, RZ, RZ, 0x60 ;  /* 0x00000060ff067424 */ /* 0x002fc400078e00ff */
[----:B------:R-:W-:Y:S01]  /*2720*/  IMAD.MOV.U32 R151, RZ, RZ, c[0x0][0x2b8] ;  /* 0x0000ae00ff977624 */ /* 0x000fe200078e00ff */
[----:B------:R-:W4:Y:S01]  /*2730*/  LDL R16, [R1+0x68] ;  /* 0x0000680001107983 */ /* 0x000f220000100800 */
[----:B------:R-:W-:Y:S02]  /*2740*/  IMAD.MOV.U32 R13, RZ, RZ, c[0x0][0x2ac] ;  /* 0x0000ab00ff0d7624 */ /* 0x000fe400078e00ff */
[----:B------:R-:W-:Y:S01]  /*2750*/  IMAD R138, R252, R6, -0x60 ;  /* 0xffffffa0fc8a7424 */ /* 0x000fe200078e0206 */
[----:B------:R-:W-:Y:S01]  /*2760*/  ISETP.NE.AND P1, PT, R151, 0x1, PT ;  /* 0x000000019700780c */ /* 0x000fe20003f25270 */
[----:B------:R-:W-:Y:S02]  /*2770*/  IMAD R13, R13, c[0x0][0x1d0], RZ ;  /* 0x000074000d0d7a24 */ /* 0x000fe400078e02ff */
[----:B------:R-:W-:-:S05]  /*2780*/  IMAD.IADD R2, R137, 0x1, R138 ;  /* 0x0000000189027824 */ /* 0x000fca00078e028a */
[----:B------:R-:W-:-:S04]  /*2790*/  ISETP.GE.AND P0, PT, R2, R13, PT ;  /* 0x0000000d0200720c */ /* 0x000fc80003f06270 */
[----:B------:R-:W-:Y:S01]  /*27a0*/  ISETP.GT.OR P0, PT, R137, 0x5f, P0 ;  /* 0x0000005f8900780c */ /* 0x000fe20000704670 */
[----:B------:R-:W-:Y:S01]  /*27b0*/  IMAD.MOV.U32 R14, RZ, RZ, RZ ;  /* 0x000000ffff0e7224 */ /* 0x000fe200078e00ff */
[----:B------:R-:W-:Y:S01]  /*27c0*/  BAR.SYNC.DEFER_BLOCKING 0x0 ;  /* 0x0000000000007b1d */ /* 0x000fe20000010000 */
[----:B---3--:R-:W-:Y:S01]  /*27d0*/  IMAD.IADD R2, R2, 0x1, R150 ;  /* 0x0000000102027824 */ /* 0x008fe200078e0296 */
[----:B--2---:R-:W-:-:S03]  /*27e0*/  LOP3.LUT R5, R5, 0xfffffffe, RZ, 0xc0, !PT ;  /* 0xfffffffe05057812 */ /* 0x004fc600078ec0ff */
[----:B------:R-:W-:Y:S01]  /*27f0*/  @P1 IMAD.HI.U32 R3, R2, c[0x0][0x2bc], RZ ;  /* 0x0000af0002031a27 */ /* 0x000fe200078e00ff */
[----:B------:R-:W-:-:S03]  /*2800*/  @P1 LOP3.LUT R5, R5, 0x1, RZ, 0xfc, !PT ;  /* 0x0000000105051812 */ /* 0x000fc600078efcff */
[----:B------:R-:W-:Y:S01]  /*2810*/  IMAD.MOV.U32 R0, RZ, RZ, R2 ;  /* 0x000000ffff007224 */ /* 0x000fe200078e0002 */
[----:B------:R-:W-:Y:S01]  /*2820*/  @P1 SHF.R.U32.HI R0, RZ, c[0x0][0x2c0], R3 ;  /* 0x0000b000ff001a19 */ /* 0x000fe20000011603 */
[----:B------:R1:W-:Y:S03]  /*2830*/  STL [R1+0x70], R5 ;  /* 0x0000700501007387 */ /* 0x0003e60000100800 */
[----:B------:R-:W-:-:S04]  /*2840*/  @!P0 IADD3 R3, P1, R0, R148, RZ ;  /* 0x0000009400038210 */ /* 0x000fc80007f3e0ff */
[----:B-1----:R-:W-:Y:S02]  /*2850*/  @!P0 LEA.HI.X.SX32 R5, R0, R145, 0x1, P1 ;  /* 0x0000009100058211 */ /* 0x002fe400008f0eff */
[----:B------:R-:W-:-:S04]  /*2860*/  @!P0 LEA R4, P1, R3, c[0x0][0x2a0], 0x2 ;  /* 0x0000a80003048a11 */ /* 0x000fc800078210ff */
[----:B------:R-:W-:-:S05]  /*2870*/  @!P0 LEA.HI.X R5, R3, c[0x0][0x2a4], R5, 0x2, P1 ;  /* 0x0000a90003058a11 */ /* 0x000fca00008f1405 */
[----:B------:R1:W2:Y:S01]  /*2880*/  @!P0 LDG.E R14, [R4.64] ;  /* 0x00000006040e8981 */ /* 0x0002a2000c1e1900 */
[----:B------:R-:W-:-:S04]  /*2890*/  IMAD.MOV R0, RZ, RZ, -R0 ;  /* 0x000000ffff007224 */ /* 0x000fc800078e0a00 */
[----:B------:R-:W-:-:S05]  /*28a0*/  IMAD R23, R0, c[0x0][0x2b8], R2 ;  /* 0x0000ae0000177a24 */ /* 0x000fca00078e0202 */
[----:B------:R-:W-:Y:S01]  /*28b0*/  SHF.R.S32.HI R10, RZ, 0x1f, R23 ;  /* 0x0000001fff0a7819 */ /* 0x000fe20000011417 */
[----:B------:R-:W-:-:S04]  /*28c0*/  IMAD.WIDE.U32 R2, R23, c[0x0][0x1e0], RZ ;  /* 0x0000780017027a25 */ /* 0x000fc800078e00ff */
[----:B------:R-:W-:-:S04]  /*28d0*/  IMAD R0, R10, c[0x0][0x1e0], RZ ;  /* 0x000078000a007a24 */ /* 0x000fc800078e02ff */
[----:B------:R-:W-:-:S04]  /*28e0*/  IMAD R0, R23, c[0x0][0x1e4], R0 ;  /* 0x0000790017007a24 */ /* 0x000fc800078e0200 */
[----:B------:R-:W-:Y:S02]  /*28f0*/  IMAD.IADD R3, R3, 0x1, R0 ;  /* 0x0000000103037824 */ /* 0x000fe400078e0200 */
[----:B------:R-:W-:Y:S02]  /*2900*/  IMAD R0, R15, c[0x0][0x1e8], RZ ;  /* 0x00007a000f007a24 */ /* 0x000fe400078e02ff */
[----:B----4-:R-:W-:-:S04]  /*2910*/  IMAD.WIDE.U32 R146, R16, c[0x0][0x1e8], RZ ;  /* 0x00007a0010927a25 */ /* 0x010fc800078e00ff */
[----:B------:R-:W-:-:S04]  /*2920*/  IMAD R0, R16, c[0x0][0x1ec], R0 ;  /* 0x00007b0010007a24 */ /* 0x000fc800078e0200 */
[----:B------:R-:W-:Y:S02]  /*2930*/  IMAD.IADD R144, R147, 0x1, R0 ;  /* 0x0000000193907824 */ /* 0x000fe400078e0200 */
[----:B------:R-:W-:Y:S02]  /*2940*/  IMAD.MOV.U32 R136, RZ, RZ, c[0x0][0x2ac] ;  /* 0x0000ab00ff887624 */ /* 0x000fe400078e00ff */
[----:B-1----:R-:W-:-:S04]  /*2950*/  IMAD R5, R252, -0x60, R6 ;  /* 0xffffffa0fc057824 */ /* 0x002fc800078e0206 */
[----:B------:R-:W-:-:S04]  /*2960*/  IMAD R136, R136, c[0x0][0x1d0], R5 ;  /* 0x0000740088887a24 */ /* 0x000fc800078e0205 */
[----:B------:R-:W-:Y:S02]  /*2970*/  IMAD.IADD R26, R136, 0x1, -R24 ;  /* 0x00000001881a7824 */ /* 0x000fe400078e0a18 */
[----:B------:R-:W-:Y:S01]  /*2980*/  IMAD.WIDE.U32 R24, R16, c[0x0][0x210], RZ ;  /* 0x0000840010187a25 */ /* 0x000fe200078e00ff */
[----:B------:R-:W-:Y:S03]  /*2990*/  STL [R1+0xc], R23 ;  /* 0x00000c1701007387 */ /* 0x000fe60000100800 */
[----:B------:R-:W-:Y:S02]  /*29a0*/  IMAD.SHL.U32 R141, R28, 0x2, RZ ;  /* 0x000000021c8d7824 */ /* 0x000fe400078e00ff */
[----:B------:R-:W-:Y:S01]  /*29b0*/  IMAD.SHL.U32 R142, R45, 0x2, RZ ;  /* 0x000000022d8e7824 */ /* 0x000fe200078e00ff */
[C---:B------:R-:W-:Y:S01]  /*29c0*/  SHF.L.U64.HI R132, R20.reuse, 0x1, R21 ;  /* 0x0000000114847819 */ /* 0x040fe20000010215 */
[----:B------:R-:W-:Y:S01]  /*29d0*/  IMAD.SHL.U32 R140, R20, 0x2, RZ ;  /* 0x00000002148c7824 */ /* 0x000fe200078e00ff */
[----:B------:R-:W-:-:S02]  /*29e0*/  SHF.L.U64.HI R133, R28, 0x1, R19 ;  /* 0x000000011c857819 */ /* 0x000fc40000010213 */
[----:B------:R-:W-:Y:S02]  /*29f0*/  SHF.L.U64.HI R134, R45, 0x1, R18 ;  /* 0x000000012d867819 */ /* 0x000fe40000010212 */
[----:B------:R-:W-:Y:S01]  /*2a00*/  IADD3 R227, R216, 0x20, RZ ;  /* 0x00000020d8e37810 */ /* 0x000fe20007ffe0ff */
[C---:B------:R-:W-:Y:S01]  /*2a10*/  IMAD.SHL.U32 R143, R44.reuse, 0x2, RZ ;  /* 0x000000022c8f7824 */ /* 0x040fe200078e00ff */
[----:B------:R-:W-:Y:S02]  /*2a20*/  SHF.L.U64.HI R135, R44, 0x1, R17 ;  /* 0x000000012c877819 */ /* 0x000fe40000010211 */
[----:B--2---:R-:W-:Y:S01]  /*2a30*/  SHF.R.S32.HI R12, RZ, 0x1f, R14 ;  /* 0x0000001fff0c7819 */ /* 0x004fe2000001140e */
[----:B------:R-:W-:-:S04]  /*2a40*/  IMAD.WIDE.U32 R2, R14, c[0x0][0x1f0], R2 ;  /* 0x00007c000e027a25 */ /* 0x000fc800078e0002 */
[----:B------:R-:W-:Y:S01]  /*2a50*/  IMAD R4, R12, c[0x0][0x1f0], RZ ;  /* 0x00007c000c047a24 */ /* 0x000fe200078e02ff */
[----:B------:R-:W-:-:S03]  /*2a60*/  IADD3 R0, P0, R2, R146, RZ ;  /* 0x0000009202007210 */ /* 0x000fc60007f1e0ff */
[----:B------:R-:W-:-:S05]  /*2a70*/  IMAD R4, R14, c[0x0][0x1f4], R4 ;  /* 0x00007d000e047a24 */ /* 0x000fca00078e0204 */
[----:B------:R-:W-:Y:S02]  /*2a80*/  IADD3.X R2, R144, R3, R4, P0, !PT ;  /* 0x0000000390027210 */ /* 0x000fe400007fe404 */
[----:B------:R-:W-:-:S04]  /*2a90*/  LEA R9, P0, R0, c[0x0][0x1c8], 0x1 ;  /* 0x0000720000097a11 */ /* 0x000fc800078008ff */
[----:B------:R-:W-:Y:S02]  /*2aa0*/  LEA.HI.X R13, R0, c[0x0][0x1cc], R2, 0x1, P0 ;  /* 0x00007300000d7a11 */ /* 0x000fe400000f0c02 */
[----:B------:R-:W1:Y:S01]  /*2ab0*/  SHFL.IDX PT, R0, R9, RZ, 0x181f ;  /* 0x00181fff09007589 */ /* 0x000e6200000e0000 */
[----:B------:R-:W-:-:S03]  /*2ac0*/  ISETP.GE.AND P0, PT, R26, 0x1, PT ;  /* 0x000000011a00780c */ /* 0x000fc60003f06270 */
[----:B------:R-:W2:Y:S04]  /*2ad0*/  SHFL.IDX PT, R2, R13, RZ, 0x181f ;  /* 0x00181fff0d027589 */ /* 0x000ea800000e0000 */
[----:B------:R-:W3:Y:S06]  /*2ae0*/  SHFL.IDX PT, R8, R9, 0x1, 0x181f ;  /* 0x00381f0009087f89 */ /* 0x000eec00000e0000 */
[----:B------:R-:W-:-:S02]  /*2af0*/  @P0 ISETP.GE.AND P3, PT, R20, c[0x0][0x1d4], PT ;  /* 0x0000750014000a0c */ /* 0x000fc40003f66270 */
[----:B------:R-:W-:Y:S01]  /*2b00*/  @P0 ISETP.GE.AND P4, PT, R28, c[0x0][0x1d4], PT ;  /* 0x000075001c000a0c */ /* 0x000fe20003f86270 */
[----:B------:R-:W4:Y:S01]  /*2b10*/  SHFL.IDX PT, R11, R13, 0x1, 0x181f ;  /* 0x00381f000d0b7f89 */ /* 0x000f2200000e0000 */
[-C--:B-1----:R-:W-:Y:S02]  /*2b20*/  @P0 LEA R4, P2, R20, R0.reuse, 0x1 ;  /* 0x0000000014040211 */ /* 0x082fe400078408ff */
[----:B------:R-:W-:Y:S02]  /*2b30*/  @P0 LEA R6, P1, R28, R0, 0x1 ;  /* 0x000000001c060211 */ /* 0x000fe400078208ff */
[-C--:B--2---:R-:W-:Y:S02]  /*2b40*/  @P0 LEA.HI.X R5, R20, R2.reuse, R21, 0x1, P2 ;  /* 0x0000000214050211 */ /* 0x084fe400010f0c15 */
[----:B------:R-:W-:Y:S02]  /*2b50*/  @P0 LEA.HI.X R7, R28, R2, R19, 0x1, P1 ;  /* 0x000000021c070211 */ /* 0x000fe400008f0c13 */
[----:B------:R-:W-:Y:S01]  /*2b60*/  ISETP.GE.AND P1, PT, R26, 0x21, PT ;  /* 0x000000211a00780c */ /* 0x000fe20003f26270 */
[----:B------:R1:W-:Y:S01]  /*2b70*/  @P0 LDGSTS.E.BYPASS.LTC128B.128 [R251+0xc100], [R4.64], !P3 ;  /* 0x0c10000004fb0fae */ /* 0x0003e2000d901d46 */
[----:B------:R-:W-:-:S03]  /*2b80*/  @P0 ISETP.GE.AND P5, PT, R45, c[0x0][0x1d4], PT ;  /* 0x000075002d000a0c */ /* 0x000fc60003fa6270 */
[----:B------:R2:W-:Y:S01]  /*2b90*/  @P0 LDGSTS.E.BYPASS.LTC128B.128 [R251+0xf100], [R6.64], !P4 ;  /* 0x0f10000006fb0fae */ /* 0x0005e2000e101d46 */
[----:B------:R-:W-:Y:S02]  /*2ba0*/  @P0 ISETP.GE.AND P4, PT, R44, c[0x0][0x1d4], PT ;  /* 0x000075002c000a0c */ /* 0x000fe40003f86270 */
[----:B-1----:R-:W-:-:S04]  /*2bb0*/  @P0 LEA R4, P2, R45, R0, 0x1 ;  /* 0x000000002d040211 */ /* 0x002fc800078408ff */
[----:B------:R-:W-:Y:S02]  /*2bc0*/  @P0 LEA.HI.X R5, R45, R2, R18, 0x1, P2 ;  /* 0x000000022d050211 */ /* 0x000fe400010f0c12 */
[----:B--2---:R-:W-:-:S03]  /*2bd0*/  @P0 LEA R6, P2, R44, R0, 0x1 ;  /* 0x000000002c060211 */ /* 0x004fc600078408ff */
[----:B------:R3:W-:Y:S01]  /*2be0*/  @P0 LDGSTS.E.BYPASS.LTC128B.128 [R251+0x12100], [R4.64], !P5 ;  /* 0x1210000004fb0fae */ /* 0x0007e2000e901d46 */
[----:B------:R-:W-:Y:S02]  /*2bf0*/  @P0 LEA.HI.X R7, R44, R2, R17, 0x1, P2 ;  /* 0x000000022c070211 */ /* 0x000fe400010f0c11 */
[----:B------:R-:W-:Y:S01]  /*2c00*/  @P1 ISETP.GE.AND P2, PT, R20, c[0x0][0x1d4], PT ;  /* 0x0000750014001a0c */ /* 0x000fe20003f46270 */
[----:B------:R-:W-:Y:S02]  /*2c10*/  IMAD R0, R10, c[0x0][0x208], RZ ;  /* 0x000082000a007a24 */ /* 0x000fe400078e02ff */
[----:B------:R1:W-:Y:S01]  /*2c20*/  @P0 LDGSTS.E.BYPASS.LTC128B.128 [R251+0x15100], [R6.64], !P4 ;  /* 0x1510000006fb0fae */ /* 0x0003e2000e101d46 */
[----:B------:R-:W-:Y:S01]  /*2c30*/  @P1 ISETP.GE.AND P4, PT, R28, c[0x0][0x1d4], PT ;  /* 0x000075001c001a0c */ /* 0x000fe20003f86270 */
[----:B------:R-:W-:Y:S02]  /*2c40*/  IMAD.WIDE.U32 R2, R23, c[0x0][0x208], RZ ;  /* 0x0000820017027a25 */ /* 0x000fe400078e00ff */
[----:B------:R-:W-:Y:S01]  /*2c50*/  SHFL.IDX PT, R10, R13, 0x2, 0x181f ;  /* 0x00581f000d0a7f89 */ /* 0x000fe200000e0000 */
[----:B---3--:R-:W-:-:S04]  /*2c60*/  @P1 LEA R4, P3, R20, R8, 0x1 ;  /* 0x0000000814041211 */ /* 0x008fc800078608ff */
[----:B----4-:R-:W-:Y:S01]  /*2c70*/  @P1 LEA.HI.X R5, R20, R11, R21, 0x1, P3 ;  /* 0x0000000b14051211 */ /* 0x010fe200018f0c15 */
[----:B-1----:R-:W-:Y:S02]  /*2c80*/  IMAD R7, R23, c[0x0][0x20c], R0 ;  /* 0x0000830017077a24 */ /* 0x002fe400078e0200 */
[----:B------:R-:W1:Y:S01]  /*2c90*/  SHFL.IDX PT, R0, R9, 0x2, 0x181f ;  /* 0x00581f0009007f89 */ /* 0x000e6200000e0000 */
[----:B------:R-:W-:-:S03]  /*2ca0*/  @P1 LEA R6, P0, R28, R8, 0x1 ;  /* 0x000000081c061211 */ /* 0x000fc600078008ff */
[----:B------:R2:W-:Y:S01]  /*2cb0*/  @P1 LDGSTS.E.BYPASS.LTC128B.128 [R251+0xd100], [R4.64], !P2 ;  /* 0x0d10000004fb1fae */ /* 0x0005e2000d101d46 */
[----:B------:R-:W-:Y:S01]  /*2cc0*/  @P1 ISETP.GE.AND P2, PT, R45, c[0x0][0x1d4], PT ;  /* 0x000075002d001a0c */ /* 0x000fe20003f46270 */
[----:B------:R-:W-:Y:S01]  /*2cd0*/  IMAD.IADD R3, R3, 0x1, R7 ;  /* 0x0000000103037824 */ /* 0x000fe200078e0207 */
[----:B------:R-:W-:Y:S02]  /*2ce0*/  @P1 LEA.HI.X R7, R28, R11, R19, 0x1, P0 ;  /* 0x0000000b1c071211 */ /* 0x000fe400000f0c13 */
[----:B------:R-:W-:-:S03]  /*2cf0*/  ISETP.GE.AND P0, PT, R26, 0x41, PT ;  /* 0x000000411a00780c */ /* 0x000fc60003f06270 */
[----:B------:R3:W-:Y:S01]  /*2d00*/  @P1 LDGSTS.E.BYPASS.LTC128B.128 [R251+0x10100], [R6.64], !P4 ;  /* 0x1010000006fb1fae */ /* 0x0007e2000e101d46 */
[----:B------:R-:W-:Y:S01]  /*2d10*/  @P1 ISETP.GE.AND P4, PT, R44, c[0x0][0x1d4], PT ;  /* 0x000075002c001a0c */ /* 0x000fe20003f86270 */
[----:B------:R-:W-:Y:S01]  /*2d20*/  IMAD.WIDE.U32 R2, R14, c[0x0][0x218], R2 ;  /* 0x000086000e027a25 */ /* 0x000fe200078e0002 */
[----:B--2---:R-:W-:-:S04]  /*2d30*/  @P1 LEA R4, P3, R45, R8, 0x1 ;  /* 0x000000082d041211 */ /* 0x004fc800078608ff */
[----:B------:R-:W-:Y:S01]  /*2d40*/  @P1 LEA.HI.X R5, R45, R11, R18, 0x1, P3 ;  /* 0x0000000b2d051211 */ /* 0x000fe200018f0c12 */
[----:B---3--:R-:W-:-:S04]  /*2d50*/  IMAD R6, R15, c[0x0][0x210], RZ ;  /* 0x000084000f067a24 */ /* 0x008fc800078e02ff */
[----:B------:R2:W-:Y:S04]  /*2d60*/  @P1 LDGSTS.E.BYPASS.LTC128B.128 [R251+0x13100], [R4.64], !P2 ;  /* 0x1310000004fb1fae */ /* 0x0005e8000d101d46 */
[----:B------:R-:W-:Y:S04]  /*2d70*/  STL [R1+0x4], R14 ;  /* 0x0000040e01007387 */ /* 0x000fe80000100800 */
[----:B------:R-:W-:Y:S01]  /*2d80*/  STL.64 [R1+0x40], R146 ;  /* 0x0000409201007387 */ /* 0x000fe20000100a00 */
[----:B--2---:R-:W-:Y:S01]  /*2d90*/  IMAD R5, R16, c[0x0][0x214], R6 ;  /* 0x0000850010057a24 */ /* 0x004fe200078e0206 */
[----:B------:R-:W-:Y:S01]  /*2da0*/  @P1 LEA R6, P3, R44, R8, 0x1 ;  /* 0x000000082c061211 */ /* 0x000fe200078608ff */
[----:B------:R-:W-:Y:S01]  /*2db0*/  IMAD R8, R12, c[0x0][0x218], RZ ;  /* 0x000086000c087a24 */ /* 0x000fe200078e02ff */
[----:B-1----:R-:W-:-:S02]  /*2dc0*/  @P0 LEA R4, P2, R20, R0, 0x1 ;  /* 0x0000000014040211 */ /* 0x002fc400078408ff */
[----:B------:R-:W-:Y:S02]  /*2dd0*/  @P1 LEA.HI.X R7, R44, R11, R17, 0x1, P3 ;  /* 0x0000000b2c071211 */ /* 0x000fe400018f0c11 */
[C---:B------:R-:W-:Y:S01]  /*2de0*/  @P0 ISETP.GE.AND P3, PT, R20.reuse, c[0x0][0x1d4], PT ;  /* 0x0000750014000a0c */ /* 0x040fe20003f66270 */
[----:B------:R-:W-:Y:S01]  /*2df0*/  IMAD.IADD R9, R25, 0x1, R5 ;  /* 0x0000000119097824 */ /* 0x000fe200078e0205 */
[----:B------:R-:W-:Y:S01]  /*2e00*/  @P0 LEA.HI.X R5, R20, R10, R21, 0x1, P2 ;  /* 0x0000000a14050211 */ /* 0x000fe200010f0c15 */
[----:B------:R-:W-:Y:S01]  /*2e10*/  IMAD R8, R14, c[0x0][0x21c], R8 ;  /* 0x000087000e087a24 */ /* 0x000fe200078e0208 */
[----:B------:R-:W-:Y:S01]  /*2e20*/  IADD3 R2, P2, R2, R24, RZ ;  /* 0x0000001802027210 */ /* 0x000fe20007f5e0ff */
[----:B------:R1:W-:Y:S03]  /*2e30*/  @P1 LDGSTS.E.BYPASS.LTC128B.128 [R251+0x16100], [R6.64], !P4 ;  /* 0x1610000006fb1fae */ /* 0x0003e6000e101d46 */
[----:B------:R-:W-:Y:S01]  /*2e40*/  IADD3.X R3, R9, R3, R8, P2, !PT ;  /* 0x0000000309037210 */ /* 0x000fe200017fe408 */
[----:B------:R-:W-:Y:S01]  /*2e50*/  STL [R1+0x38], R144 ;  /* 0x0000389001007387 */ /* 0x000fe20000100800 */
[----:B------:R-:W-:-:S02]  /*2e60*/  @P0 LEA R8, P2, R28, R0, 0x1 ;  /* 0x000000001c080211 */ /* 0x000fc400078408ff */
[----:B------:R-:W-:Y:S01]  /*2e70*/  LEA R13, P1, R2, c[0x0][0x1f8], 0x1 ;  /* 0x00007e00020d7a11 */ /* 0x000fe200078208ff */
[----:B------:R-:W-:Y:S01]  /*2e80*/  STL.64 [R1+0x50], R24 ;  /* 0x0000501801007387 */ /* 0x000fe20000100a00 */
[----:B------:R-:W-:-:S03]  /*2e90*/  @P0 ISETP.GE.AND P4, PT, R28, c[0x0][0x1d4], PT ;  /* 0x000075001c000a0c */ /* 0x000fc60003f86270 */
[----:B------:R2:W-:Y:S01]  /*2ea0*/  STL [R1+0x5c], R9 ;  /* 0x00005c0901007387 */ /* 0x0005e20000100800 */
[----:B------:R-:W-:-:S03]  /*2eb0*/  LEA.HI.X R27, R2, c[0x0][0x1fc], R3, 0x1, P1 ;  /* 0x00007f00021b7a11 */ /* 0x000fc600008f0c03 */
[----:B------:R3:W-:Y:S01]  /*2ec0*/  @P0 LDGSTS.E.BYPASS.LTC128B.128 [R251+0xe100], [R4.64], !P3 ;  /* 0x0e10000004fb0fae */ /* 0x0007e2000d901d46 */
[----:B------:R-:W-:-:S03]  /*2ed0*/  @P0 ISETP.GE.AND P1, PT, R44, c[0x0][0x1d4], PT ;  /* 0x000075002c000a0c */ /* 0x000fc60003f26270 */
[----:B------:R-:W-:Y:S04]  /*2ee0*/  SHFL.IDX PT, R12, R13, 0x1, 0x181f ;  /* 0x00381f000d0c7f89 */ /* 0x000fe800000e0000 */
[----:B------:R-:W4:Y:S01]  /*2ef0*/  LDL R152, [R1+0x2c] ;  /* 0x00002c0001987983 */ /* 0x000f220000100800 */
[----:B-1----:R-:W-:-:S04]  /*2f00*/  @P0 LEA R6, P3, R45, R0, 0x1 ;  /* 0x000000002d060211 */ /* 0x002fc800078608ff */
[CC--:B------:R-:W-:Y:S02]  /*2f10*/  @P0 LEA.HI.X R7, R45.reuse, R10.reuse, R18, 0x1, P3 ;  /* 0x0000000a2d070211 */ /* 0x0c0fe400018f0c12 */
[----:B--2---:R-:W-:Y:S02]  /*2f20*/  @P0 LEA.HI.X R9, R28, R10, R19, 0x1, P2 ;  /* 0x0000000a1c090211 */ /* 0x004fe400010f0c13 */
[----:B------:R-:W-:-:S03]  /*2f30*/  @P0 ISETP.GE.AND P2, PT, R45, c[0x0][0x1d4], PT ;  /* 0x000075002d000a0c */ /* 0x000fc60003f46270 */
[----:B------:R1:W-:Y:S01]  /*2f40*/  @P0 LDGSTS.E.BYPASS.LTC128B.128 [R251+0x11100], [R8.64], !P4 ;  /* 0x1110000008fb0fae */ /* 0x0003e2000e101d46 */
[----:B---3--:R-:W-:-:S04]  /*2f50*/  @P0 LEA R4, P3, R44, R0, 0x1 ;  /* 0x000000002c040211 */ /* 0x008fc800078608ff */
[----:B------:R-:W-:-:S05]  /*2f60*/  @P0 LEA.HI.X R5, R44, R10, R17, 0x1, P3 ;  /* 0x0000000a2c050211 */ /* 0x000fca00018f0c11 */
[----:B------:R2:W-:Y:S04]  /*2f70*/  @P0 LDGSTS.E.BYPASS.LTC128B.128 [R251+0x14100], [R6.64], !P2 ;  /* 0x1410000006fb0fae */ /* 0x0005e8000d101d46 */
[----:B------:R2:W-:Y:S04]  /*2f80*/  @P0 LDGSTS.E.BYPASS.LTC128B.128 [R251+0x17100], [R4.64], !P1 ;  /* 0x1710000004fb0fae */ /* 0x0005e8000c901d46 */
[----:B------:R-:W0:Y:S04]  /*2f90*/  LDGDEPBAR ;  /* 0x00000000000079af */ /* 0x000e280000000000 */
[----:B------:R-:W3:Y:S04]  /*2fa0*/  SHFL.IDX PT, R0, R13, RZ, 0x181f ;  /* 0x00181fff0d007589 */ /* 0x000ee800000e0000 */
[----:B------:R-:W5:Y:S04]  /*2fb0*/  SHFL.IDX PT, R2, R27, RZ, 0x181f ;  /* 0x00181fff1b027589 */ /* 0x000f6800000e0000 */
[----:B------:R-:W1:Y:S01]  /*2fc0*/  SHFL.IDX PT, R3, R27, 0x1, 0x181f ;  /* 0x00381f001b037f89 */ /* 0x000e6200000e0000 */
[----:B------:R-:W-:-:S02]  /*2fd0*/  R2P PR, R22, 0x6 ;  /* 0x0000000616007804 */ /* 0x000fc40000000000 */
[----:B------:R-:W-:Y:S01]  /*2fe0*/  ISETP.GE.AND P5, PT, R20, c[0x0][0x1d4], PT ;  /* 0x0000750014007a0c */ /* 0x000fe20003fa6270 */
[----:B------:R-:W-:-:S04]  /*2ff0*/  DEPBAR.LE SB0, 0x1 ;  /* 0x000080400000791a */ /* 0x000fc80000000000 */
[----:B------:R-:W-:-:S04]  /*3000*/  DEPBAR.LE SB0, 0x0 ;  /* 0x000080000000791a */ /* 0x000fc80000000000 */
[----:B------:R-:W-:Y:S01]  /*3010*/  BAR.SYNC.DEFER_BLOCKING 0x0 ;  /* 0x0000000000007b1d */ /* 0x000fe20000010000 */
[CC--:B---3--:R-:W-:Y:S02]  /*3020*/  IADD3 R20, P0, R0.reuse, R141.reuse, RZ ;  /* 0x0000008d00147210 */ /* 0x0c8fe40007f1e0ff */
[----:B------:R-:W-:Y:S02]  /*3030*/  IADD3 R18, P4, R0, R142, RZ ;  /* 0x0000008e00127210 */ /* 0x000fe40007f9e0ff */
[----:B------:R-:W-:Y:S01]  /*3040*/  @P1 IADD3 R227, R216, -0x20, RZ ;  /* 0xffffffe0d8e31810 */ /* 0x000fe20007ffe0ff */
[--C-:B-----5:R-:W-:Y:S01]  /*3050*/  IMAD.X R21, R2, 0x1, R133.reuse, P0 ;  /* 0x0000000102157824 */ /* 0x120fe200000e0685 */
[-C--:B------:R-:W-:Y:S01]  /*3060*/  IADD3 R14, P1, R12, R140.reuse, RZ ;  /* 0x0000008c0c0e7210 */ /* 0x080fe20007f3e0ff */
[----:B------:R-:W-:Y:S01]  /*3070*/  IMAD.X R19, R2, 0x1, R134, P4 ;  /* 0x0000000102137824 */ /* 0x000fe200020e0686 */
[----:B------:R-:W-:Y:S02]  /*3080*/  IADD3 R24, P0, R12, R141, RZ ;  /* 0x0000008d0c187210 */ /* 0x000fe40007f1e0ff */
[----:B------:R-:W-:Y:S01]  /*3090*/  ISETP.GE.AND P4, PT, R28, c[0x0][0x1d4], PT ;  /* 0x000075001c007a0c */ /* 0x000fe20003f86270 */
[C---:B-1----:R-:W-:Y:S01]  /*30a0*/  IMAD.X R15, R3.reuse, 0x1, R132, P1 ;  /* 0x00000001030f7824 */ /* 0x042fe200008e0684 */
[----:B------:R-:W-:Y:S01]  /*30b0*/  IADD3 R22, P3, R0, R140, RZ ;  /* 0x0000008c00167210 */ /* 0x000fe20007f7e0ff */
[----:B------:R-:W-:Y:S01]  /*30c0*/  IMAD.X R25, R3, 0x1, R133, P0 ;  /* 0x0000000103197824 */ /* 0x000fe200000e0685 */
[----:B------:R-:W-:-:S02]  /*30d0*/  ISETP.LT.OR P1, PT, R26, 0x1, P5 ;  /* 0x000000011a00780c */ /* 0x000fc40002f21670 */
[----:B------:R-:W-:Y:S01]  /*30e0*/  ISETP.LT.OR P0, PT, R26, 0x1, P4 ;  /* 0x000000011a00780c */ /* 0x000fe20002701670 */
[----:B------:R-:W-:Y:S01]  /*30f0*/  IMAD.X R23, R2, 0x1, R132, P3 ;  /* 0x0000000102177824 */ /* 0x000fe200018e0684 */
[----:B------:R-:W-:-:S05]  /*3100*/  IADD3 R16, P3, R0, R143, RZ ;  /* 0x0000008f00107210 */ /* 0x000fca0007f7e0ff */
[----:B------:R-:W-:Y:S01]  /*3110*/  IMAD.X R17, R2, 0x1, R135, P3 ;  /* 0x0000000102117824 */ /* 0x000fe200018e0687 */
[----:B------:R-:W-:Y:S01]  /*3120*/  ISETP.GE.AND P3, PT, R45, c[0x0][0x1d4], PT ;  /* 0x000075002d007a0c */ /* 0x000fe20003f66270 */
[----:B------:R-:W-:Y:S04]  /*3130*/  LDSM.16.M88.4 R8, [R223] ;  /* 0x00000000df08783b */ /* 0x000fe80000000200 */
[----:B------:R-:W-:Y:S04]  /*3140*/  LDSM.16.M88.4 R40, [R216] ;  /* 0x00000000d828783b */ /* 0x000fe80000000200 */
[----:B------:R-:W-:Y:S04]  /*3150*/  LDSM.16.M88.4 R36, [R216+0x800] ;  /* 0x00080000d824783b */ /* 0x000fe80000000200 */
[----:B------:R-:W-:Y:S04]  /*3160*/  LDSM.16.M88.4 R32, [R216+0x1000] ;  /* 0x00100000d820783b */ /* 0x000fe80000000200 */
[----:B------:R-:W-:Y:S04]  /*3170*/  LDSM.16.M88.4 R28, [R216+0x1800] ;  /* 0x00180000d81c783b */ /* 0x000fe80000000200 */
[----:B------:R-:W-:Y:S04]  /*3180*/  LDSM.16.M88.4 R52, [R216+0x2000] ;  /* 0x00200000d834783b */ /* 0x000fe80000000200 */
[----:B------:R-:W-:Y:S04]  /*3190*/  LDSM.16.M88.4 R68, [R216+0x2800] ;  /* 0x00280000d844783b */ /* 0x000fe80000000200 */
[----:B--2---:R-:W-:Y:S04]  /*31a0*/  LDSM.16.M88.4 R4, [R224] ;  /* 0x00000000e004783b */ /* 0x004fe80000000200 */
[----:B------:R-:W-:Y:S04]  /*31b0*/  LDSM.16.M88.4 R72, [R227] ;  /* 0x00000000e348783b */ /* 0x000fe80000000200 */
[----:B------:R-:W-:Y:S04]  /*31c0*/  LDSM.16.M88.4 R80, [R227+0x800] ;  /* 0x00080000e350783b */ /* 0x000fe80000000200 */
[----:B------:R-:W-:Y:S04]  /*31d0*/  LDSM.16.M88.4 R76, [R227+0x1000] ;  /* 0x00100000e34c783b */ /* 0x000fe80000000200 */
[----:B------:R-:W-:Y:S04]  /*31e0*/  LDSM.16.M88.4 R96, [R227+0x1800] ;  /* 0x00180000e360783b */ /* 0x000fe80000000200 */
[----:B------:R-:W-:Y:S04]  /*31f0*/  LDSM.16.M88.4 R100, [R227+0x2000] ;  /* 0x00200000e364783b */ /* 0x000fe80000000200 */
[----:B------:R-:W-:Y:S04]  /*3200*/  LDSM.16.M88.4 R104, [R227+0x2800] ;  /* 0x00280000e368783b */ /* 0x000fe80000000200 */
[----:B------:R-:W-:Y:S01]  /*3210*/  @!PT LDS RZ, [RZ] ;  /* 0x00000000fffff984 */ /* 0x000fe20000000800 */
[----:B------:R-:W-:Y:S01]  /*3220*/  @!PT LDS RZ, [RZ] ;  /* 0x00000000fffff984 */ /* 0x000fe20000000800 */
[----:B------:R-:W-:Y:S01]  /*3230*/  @!PT LDS RZ, [RZ] ;  /* 0x00000000fffff984 */ /* 0x000fe20000000800 */
[----:B------:R1:W-:Y:S04]  /*3240*/  LDGSTS.E.BYPASS.LTC128B.128 [R251+0x100], [R22.64], !P1 ;  /* 0x0010000016fb7fae */ /* 0x0003e8000c901d46 */
[----:B------:R1:W-:Y:S01]  /*3250*/  LDGSTS.E.BYPASS.LTC128B.128 [R251+0x3100], [R20.64], !P0 ;  /* 0x0310000014fb7fae */ /* 0x0003e2000c101d46 */
[----:B------:R-:W-:-:S02]  /*3260*/  ISETP.LT.OR P0, PT, R26, 0x1, P3 ;  /* 0x000000011a00780c */ /* 0x000fc40001f01670 */
[----:B------:R-:W-:-:S11]  /*3270*/  ISETP.GE.AND P1, PT, R44, c[0x0][0x1d4], PT ;  /* 0x000075002c007a0c */ /* 0x000fd60003f26270 */
[----:B------:R2:W-:Y:S01]  /*3280*/  LDGSTS.E.BYPASS.LTC128B.128 [R251+0x6100], [R18.64], !P0 ;  /* 0x0610000012fb7fae */ /* 0x0005e2000c101d46 */
[----:B------:R-:W-:-:S13]  /*3290*/  ISETP.LT.OR P0, PT, R26, 0x1, P1 ;  /* 0x000000011a00780c */ /* 0x000fda0000f01670 */
[----:B------:R3:W-:Y:S04]  /*32a0*/  LDGSTS.E.BYPASS.LTC128B.128 [R251+0x9100], [R16.64], !P0 ;  /* 0x0910000010fb7fae */ /* 0x0007e8000c101d46 */
[----:B------:R-:W5:Y:S01]  /*32b0*/  SHFL.IDX PT, R0, R13, 0x2, 0x181f ;  /* 0x00581f000d007f89 */ /* 0x000f6200000e0000 */
[----:B---3--:R-:W-:-:S05]  /*32c0*/  IADD3 R16, P0, R12, R142, RZ ;  /* 0x0000008e0c107210 */ /* 0x008fca0007f1e0ff */
[----:B------:R-:W-:Y:S01]  /*32d0*/  IMAD.X R17, R3, 0x1, R134, P0 ;  /* 0x0000000103117824 */ /* 0x000fe200000e0686 */
[----:B------:R-:W-:Y:S01]  /*32e0*/  ISETP.LT.OR P0, PT, R26, 0x21, P5 ;  /* 0x000000211a00780c */ /* 0x000fe20002f01670 */
[----:B------:R-:W3:-:S12]  /*32f0*/  SHFL.IDX PT, R2, R27, 0x2, 0x181f ;  /* 0x00581f001b027f89 */ /* 0x000ed800000e0000 */
[----:B------:R1:W-:Y:S02]  /*3300*/  LDGSTS.E.BYPASS.LTC128B.128 [R251+0x1100], [R14.64], !P0 ;  /* 0x011000000efb7fae */ /* 0x0003e4000c101d46 */
[----:B-1----:R-:W-:-:S05]  /*3310*/  IADD3 R14, P0, R12, R143, RZ ;  /* 0x0000008f0c0e7210 */ /* 0x002fca0007f1e0ff */
[----:B------:R-:W-:Y:S01]  /*3320*/  IMAD.X R15, R3, 0x1, R135, P0 ;  /* 0x00000001030f7824 */ /* 0x000fe200000e0687 */
[----:B------:R-:W-:-:S13]  /*3330*/  ISETP.LT.OR P0, PT, R26, 0x21, P4 ;  /* 0x000000211a00780c */ /* 0x000fda0002701670 */
[----:B------:R1:W-:Y:S01]  /*3340*/  LDGSTS.E.BYPASS.LTC128B.128 [R251+0x4100], [R24.64], !P0 ;  /* 0x0410000018fb7fae */ /* 0x0003e2000c101d46 */
[----:B-----5:R-:W-:-:S05]  /*3350*/  IADD3 R12, P0, R0, R140, RZ ;  /* 0x0000008c000c7210 */ /* 0x020fca0007f1e0ff */
[----:B---3--:R-:W-:Y:S01]  /*3360*/  IMAD.X R13, R2, 0x1, R132, P0 ;  /* 0x00000001020d7824 */ /* 0x008fe200000e0684 */
[----:B------:R-:W-:-:S13]  /*3370*/  ISETP.LT.OR P0, PT, R26, 0x21, P3 ;  /* 0x000000211a00780c */ /* 0x000fda0001f01670 */
[----:B------:R3:W-:Y:S02]  /*3380*/  LDGSTS.E.BYPASS.LTC128B.128 [R251+0x7100], [R16.64], !P0 ;  /* 0x0710000010fb7fae */ /* 0x0007e4000c101d46 */
[----:B---3--:R-:W-:-:S05]  /*3390*/  IADD3 R16, P0, R0, R141, RZ ;  /* 0x0000008d00107210 */ /* 0x008fca0007f1e0ff */
[----:B------:R-:W-:Y:S01]  /*33a0*/  IMAD.X R17, R2, 0x1, R133, P0 ;  /* 0x0000000102117824 */ /* 0x000fe200000e0685 */
[----:B------:R-:W-:-:S13]  /*33b0*/  ISETP.LT.OR P0, PT, R26, 0x21, P1 ;  /* 0x000000211a00780c */ /* 0x000fda0000f01670 */
[----:B------:R3:W-:Y:S01]  /*33c0*/  LDGSTS.E.BYPASS.LTC128B.128 [R251+0xa100], [R14.64], !P0 ;  /* 0x0a1000000efb7fae */ /* 0x0007e2000c101d46 */
[C---:B------:R-:W-:Y:S01]  /*33d0*/  ISETP.LT.OR P4, PT, R26.reuse, 0x41, P4 ;  /* 0x000000411a00780c */ /* 0x040fe20002781670 */
[----:B------:R-:W-:Y:S01]  /*33e0*/  IMAD.MOV.U32 R3, RZ, RZ, 0x40 ;  /* 0x00000040ff037424 */ /* 0x000fe200078e00ff */
[C---:B------:R-:W-:Y:S02]  /*33f0*/  ISETP.LT.OR P3, PT, R26.reuse, 0x41, P3 ;  /* 0x000000411a00780c */ /* 0x040fe40001f61670 */
[----:B------:R-:W-:Y:S01]  /*3400*/  ISETP.LT.OR P1, PT, R26, 0x41, P1 ;  /* 0x000000411a00780c */ /* 0x000fe20000f21670 */
[----:B------:R-:W-:Y:S01]  /*3410*/  HMMA.16816.F32 R44, R8, R40, RZ ;  /* 0x00000028082c723c */ /* 0x000fe200000018ff */
[----:B---3--:R-:W-:-:S05]  /*3420*/  IADD3 R14, P0, R0, R142, RZ ;  /* 0x0000008e000e7210 */ /* 0x008fca0007f1e0ff */
[----:B------:R-:W-:Y:S01]  /*3430*/  IMAD.X R15, R2, 0x1, R134, P0 ;  /* 0x00000001020f7824 */ /* 0x000fe200000e0686 */
[----:B------:R-:W-:Y:S01]  /*3440*/  ISETP.LT.OR P0, PT, R26, 0x41, P5 ;  /* 0x000000411a00780c */ /* 0x000fe20002f01670 */
[C---:B------:R-:W-:Y:S08]  /*3450*/  HMMA.16816.F32 R48, R8.reuse, R42, RZ ;  /* 0x0000002a0830723c */ /* 0x040ff000000018ff */
[C---:B------:R-:W-:Y:S04]  /*3460*/  HMMA.16816.F32 R60, R8.reuse, R36, RZ ;  /* 0x00000024083c723c */ /* 0x040fe800000018ff */
[----:B------:R3:W-:Y:S04]  /*3470*/  LDGSTS.E.BYPASS.LTC128B.128 [R251+0x2100], [R12.64], !P0 ;  /* 0x021000000cfb7fae */ /* 0x0007e8000c101d46 */
[C---:B------:R-:W-:Y:S01]  /*3480*/  HMMA.16816.F32 R64, R8.reuse, R38, RZ ;  /* 0x000000260840723c */ /* 0x040fe200000018ff */
[----:B------:R2:W-:Y:S04]  /*3490*/  LDGSTS.E.BYPASS.LTC128B.128 [R251+0x5100], [R16.64], !P4 ;  /* 0x0510000010fb7fae */ /* 0x0005e8000e101d46 */
[----:B------:R5:W-:Y:S03]  /*34a0*/  LDGSTS.E.BYPASS.LTC128B.128 [R251+0x8100], [R14.64], !P3 ;  /* 0x081000000efb7fae */ /* 0x000be6000d901d46 */
[C---:B------:R-:W-:Y:S08]  /*34b0*/  HMMA.16816.F32 R56, R8.reuse, R32, RZ ;  /* 0x000000200838723c */ /* 0x040ff000000018ff */
[----:B------:R-:W-:Y:S01]  /*34c0*/  HMMA.16816.F32 R40, R8, R34, RZ ;  /* 0x000000220828723c */ /* 0x000fe200000018ff */
[----:B---3--:R-:W-:-:S07]  /*34d0*/  IADD3 R12, P0, R0, R143, RZ ;  /* 0x0000008f000c7210 */ /* 0x008fce0007f1e0ff */
[----:B------:R-:W-:Y:S01]  /*34e0*/  HMMA.16816.F32 R36, R8, R28, RZ ;  /* 0x0000001c0824723c */ /* 0x000fe200000018ff */
[----:B------:R-:W-:Y:S01]  /*34f0*/  SEL R0, R3, 0xffffffc0, !P2 ;  /* 0xffffffc003007807 */ /* 0x000fe20005000000 */
[----:B------:R-:W-:-:S06]  /*3500*/  IMAD.X R13, R2, 0x1, R135, P0 ;  /* 0x00000001020d7824 */ /* 0x000fcc00000e0687 */
[C---:B------:R-:W-:Y:S01]  /*3510*/  HMMA.16816.F32 R32, R8.reuse, R30, RZ ;  /* 0x0000001e0820723c */ /* 0x040fe200000018ff */
[----:B------:R-:W-:Y:S01]  /*3520*/  IMAD.IADD R218, R216, 0x1, R0 ;  /* 0x00000001d8da7824 */ /* 0x000fe200078e0200 */
[----:B------:R5:W-:Y:S04]  /*3530*/  LDGSTS.E.BYPASS.LTC128B.128 [R251+0xb100], [R12.64], !P1 ;  /* 0x0b1000000cfb7fae */ /* 0x000be8000c901d46 */
[----:B------:R-:W-:Y:S02]  /*3540*/  LDSM.16.M88.4 R88, [R218] ;  /* 0x00000000da58783b */ /* 0x000fe40000000200 */
[----:B------:R-:W-:Y:S01]  /*3550*/  HMMA.16816.F32 R28, R8, R52, RZ ;  /* 0x00000034081c723c */ /* 0x000fe200000018ff */
[C---:B------:R-:W-:Y:S01]  /*3560*/  IADD3 R228, R227.reuse, 0x9000, RZ ;  /* 0x00009000e3e47810 */ /* 0x040fe20007ffe0ff */
[----:B------:R-:W-:Y:S01]  /*3570*/  LDSM.16.M88.4 R92, [R218+0x800] ;  /* 0x00080000da5c783b */ /* 0x000fe20000000200 */
[----:B------:R-:W-:-:S02]  /*3580*/  IADD3 R229, R227, 0x3800, RZ ;  /* 0x00003800e3e57810 */ /* 0x000fc40007ffe0ff */
[C---:B------:R-:W-:Y:S01]  /*3590*/  IADD3 R234, R227.reuse, 0x3000, RZ ;  /* 0x00003000e3ea7810 */ /* 0x040fe20007ffe0ff */
[----:B------:R-:W-:Y:S02]  /*35a0*/  LDSM.16.M88.4 R112, [R218+0x4800] ;  /* 0x00480000da70783b */ /* 0x000fe40000000200 */
[C---:B------:R-:W-:Y:S01]  /*35b0*/  HMMA.16816.F32 R20, R8.reuse, R68, RZ ;  /* 0x000000440814723c */ /* 0x040fe200000018ff */
[C---:B------:R-:W-:Y:S01]  /*35c0*/  IADD3 R230, R227.reuse, 0x4000, RZ ;  /* 0x00004000e3e67810 */ /* 0x040fe20007ffe0ff */
[----:B------:R-:W-:Y:S01]  /*35d0*/  LDSM.16.M88.4 R128, [R218+0xa000] ;  /* 0x00a00000da80783b */ /* 0x000fe20000000200 */
[C---:B------:R-:W-:Y:S02]  /*35e0*/  IADD3 R231, R227.reuse, 0x4800, RZ ;  /* 0x00004800e3e77810 */ /* 0x040fe40007ffe0ff */
[C---:B------:R-:W-:Y:S01]  /*35f0*/  IADD3 R232, R227.reuse, 0x5000, RZ ;  /* 0x00005000e3e87810 */ /* 0x040fe20007ffe0ff */
[----:B------:R-:W-:Y:S02]  /*3600*/  LDSM.16.M88.4 R124, [R218+0x9000] ;  /* 0x00900000da7c783b */ /* 0x000fe40000000200 */
[C---:B--2---:R-:W-:Y:S01]  /*3610*/  HMMA.16816.F32 R16, R8.reuse, R70, RZ ;  /* 0x000000460810723c */ /* 0x044fe200000018ff */
[C---:B------:R-:W-:Y:S01]  /*3620*/  IADD3 R233, R227.reuse, 0x5800, RZ ;  /* 0x00005800e3e97810 */ /* 0x040fe20007ffe0ff */
[----:B------:R-:W-:Y:S04]  /*3630*/  LDSM.16.M88.4 R120, [R218+0x9800] ;  /* 0x00980000da78783b */ /* 0x000fe80000000200 */
[----:B-----5:R-:W2:Y:S02]  /*3640*/  LDSM.16.M88.4 R12, [R226] ;  /* 0x00000000e20c783b */ /* 0x020ea40000000200 */
[----:B-1----:R-:W-:Y:S01]  /*3650*/  HMMA.16816.F32 R24, R8, R54, RZ ;  /* 0x000000360818723c */ /* 0x002fe200000018ff */
[----:B------:R-:W-:Y:S01]  /*3660*/  IADD3 R240, R227, 0x6000, RZ ;  /* 0x00006000e3f07810 */ /* 0x000fe20007ffe0ff */
[----:B------:R-:W0:Y:S06]  /*3670*/  LDGDEPBAR ;  /* 0x00000000000079af */ /* 0x000e2c0000000000 */
[C---:B------:R-:W-:Y:S08]  /*3680*/  HMMA.16816.F32 R8, R4.reuse, R72, R44 ;  /* 0x000000480408723c */ /* 0x040ff0000000182c */
[C---:B------:R-:W-:Y:S08]  /*3690*/  HMMA.16816.F32 R52, R4.reuse, R80, R60 ;  /* 0x000000500434723c */ /* 0x040ff0000000183c */
[C---:B------:R-:W-:Y:S01]  /*36a0*/  HMMA.16816.F32 R44, R4.reuse, R74, R48 ;  /* 0x0000004a042c723c */ /* 0x040fe20000001830 */
[----:B------:R-:W1:Y:S07]  /*36b0*/  LDSM.16.M88.4 R48, [R218+0x1000] ;  /* 0x00100000da30783b */ /* 0x000e6e0000000200 */
[C---:B------:R-:W-:Y:S08]  /*36c0*/  HMMA.16816.F32 R80, R4.reuse, R82, R64 ;  /* 0x000000520450723c */ /* 0x040ff00000001840 */
[----:B------:R-:W-:Y:S01]  /*36d0*/  HMMA.16816.F32 R64, R4, R100, R28 ;  /* 0x000000640440723c */ /* 0x000fe2000000181c */
[----:B------:R-:W3:Y:S01]  /*36e0*/  LDSM.16.M88.4 R28, [R218+0x2800] ;  /* 0x00280000da1c783b */ /* 0x000ee20000000200 */
[----:B------:R-:W-:-:S06]  /*36f0*/  IMAD.IADD R217, R228, 0x1, R0 ;  /* 0x00000001e4d97824 */ /* 0x000fcc00078e0200 */
[C---:B------:R-:W-:Y:S08]  /*3700*/  HMMA.16816.F32 R84, R4.reuse, R76, R56 ;  /* 0x0000004c0454723c */ /* 0x040ff00000001838 */
[C---:B------:R-:W-:Y:S01]  /*3710*/  HMMA.16816.F32 R76, R4.reuse, R78, R40 ;  /* 0x0000004e044c723c */ /* 0x040fe20000001828 */
[----:B------:R-:W5:Y:S07]  /*3720*/  LDSM.16.M88.4 R40, [R218+0x1800] ;  /* 0x00180000da28783b */ /* 0x000f6e0000000200 */
[C---:B------:R-:W-:Y:S08]  /*3730*/  HMMA.16816.F32 R72, R4.reuse, R96, R36 ;  /* 0x000000600448723c */ /* 0x040ff00000001824 */
[C---:B------:R-:W-:Y:S08]  /*3740*/  HMMA.16816.F32 R56, R4.reuse, R104, R20 ;  /* 0x000000680438723c */ /* 0x040ff00000001814 */
[C---:B------:R-:W-:Y:S08]  /*3750*/  HMMA.16816.F32 R36, R4.reuse, R106, R16 ;  /* 0x0000006a0424723c */ /* 0x040ff00000001810 */
[C---:B------:R-:W-:Y:S01]  /*3760*/  HMMA.16816.F32 R68, R4.reuse, R98, R32 ;  /* 0x000000620444723c */ /* 0x040fe20000001820 */
[----:B------:R-:W4:Y:S07]  /*3770*/  LDSM.16.M88.4 R32, [R218+0x2000] ;  /* 0x00200000da20783b */ /* 0x000f2e0000000200 */
[----:B------:R-:W-:Y:S01]  /*3780*/  HMMA.16816.F32 R60, R4, R102, R24 ;  /* 0x00000066043c723c */ /* 0x000fe20000001818 */
[----:B------:R-:W-:Y:S07]  /*3790*/  LDSM.16.M88.4 R4, [R225] ;  /* 0x00000000e104783b */ /* 0x000fee0000000200 */
[C---:B--2---:R-:W-:Y:S01]  /*37a0*/  HMMA.16816.F32 R24, R12.reuse, R88, R8 ;  /* 0x000000580c18723c */ /* 0x044fe20000001808 */
[----:B------:R-:W2:Y:S07]  /*37b0*/  LDSM.16.M88.4 R8, [R217+-0x9000] ;  /* 0xff700000d908783b */ /* 0x000eae0000000200 */
[C---:B------:R-:W-:Y:S01]  /*37c0*/  HMMA.16816.F32 R20, R12.reuse, R90, R44 ;  /* 0x0000005a0c14723c */ /* 0x040fe2000000182c */
[----:B------:R-:W2:Y:S07]  /*37d0*/  LDSM.16.M88.4 R44, [R217+-0x8800] ;  /* 0xff780000d92c783b */ /* 0x000eae0000000200 */
[C---:B-1----:R-:W-:Y:S08]  /*37e0*/  HMMA.16816.F32 R88, R12.reuse, R50, R76 ;  /* 0x000000320c58723c */ /* 0x042ff0000000184c */
[C---:B---3--:R-:W-:Y:S08]  /*37f0*/  HMMA.16816.F32 R96, R12.reuse, R28, R56 ;  /* 0x0000001c0c60723c */ /* 0x048ff00000001838 */
[C---:B------:R-:W-:Y:S01]  /*3800*/  HMMA.16816.F32 R76, R12.reuse, R30, R36 ;  /* 0x0000001e0c4c723c */ /* 0x040fe20000001824 */
[----:B------:R-:W1:Y:S07]  /*3810*/  LDSM.16.M88.4 R28, [R217+-0x7800] ;  /* 0xff880000d91c783b */ /* 0x000e6e0000000200 */
[C---:B------:R-:W-:Y:S08]  /*3820*/  HMMA.16816.F32 R16, R12.reuse, R92, R52 ;  /* 0x0000005c0c10723c */ /* 0x040ff00000001834 */
[C---:B------:R-:W-:Y:S08]  /*3830*/  HMMA.16816.F32 R92, R12.reuse, R94, R80 ;  /* 0x0000005e0c5c723c */ /* 0x040ff00000001850 */
[C---:B------:R-:W-:Y:S01]  /*3840*/  HMMA.16816.F32 R52, R12.reuse, R48, R84 ;  /* 0x000000300c34723c */ /* 0x040fe20000001854 */
[----:B------:R-:W-:Y:S07]  /*3850*/  LDSM.16.M88.4 R48, [R217+-0x8000] ;  /* 0xff800000d930783b */ /* 0x000fee0000000200 */
[C---:B-----5:R-:W-:Y:S08]  /*3860*/  HMMA.16816.F32 R84, R12.reuse, R40, R72 ;  /* 0x000000280c54723c */ /* 0x060ff00000001848 */
[C---:B------:R-:W-:Y:S01]  /*3870*/  HMMA.16816.F32 R80, R12.reuse, R42, R68 ;  /* 0x0000002a0c50723c */ /* 0x040fe20000001844 */
[----:B------:R-:W3:Y:S07]  /*3880*/  LDSM.16.M88.4 R68, [R217+-0x7000] ;  /* 0xff900000d944783b */ /* 0x000eee0000000200 */
[C---:B----4-:R-:W-:Y:S08]  /*3890*/  HMMA.16816.F32 R100, R12.reuse, R34, R60 ;  /* 0x000000220c64723c */ /* 0x050ff0000000183c */
[----:B------:R-:W-:Y:S01]  /*38a0*/  HMMA.16816.F32 R64, R12, R32, R64 ;  /* 0x000000200c40723c */ /* 0x000fe20000001840 */
[----:B------:R-:W-:Y:S04]  /*38b0*/  LDSM.16.M88.4 R12, [R216+0x3000] ;  /* 0x00300000d80c783b */ /* 0x000fe80000000200 */
[----:B------:R-:W-:Y:S03]  /*38c0*/  LDSM.16.M88.4 R32, [R216+0x4000] ;  /* 0x00400000d820783b */ /* 0x000fe60000000200 */
[C---:B--2---:R-:W-:Y:S08]  /*38d0*/  HMMA.16816.F32 R72, R4.reuse, R8, R24 ;  /* 0x000000080448723c */ /* 0x044ff00000001818 */
[C---:B------:R-:W-:Y:S01]  /*38e0*/  HMMA.16816.F32 R60, R4.reuse, R10, R20 ;  /* 0x0000000a043c723c */ /* 0x040fe20000001814 */
[----:B------:R-:W2:Y:S07]  /*38f0*/  LDSM.16.M88.4 R8, [R223+0x4000] ;  /* 0x00400000df08783b */ /* 0x000eae0000000200 */
[C---:B------:R-:W-:Y:S01]  /*3900*/  HMMA.16816.F32 R20, R4.reuse, R44, R16 ;  /* 0x0000002c0414723c */ /* 0x040fe20000001810 */
[----:B------:R-:W4:Y:S07]  /*3910*/  LDSM.16.M88.4 R16, [R217+-0x6800] ;  /* 0xff980000d910783b */ /* 0x000f2e0000000200 */
[C---:B-1----:R-:W-:Y:S08]  /*3920*/  HMMA.16816.F32 R40, R4.reuse, R28, R84 ;  /* 0x0000001c0428723c */ /* 0x042ff00000001854 */
[C---:B------:R-:W-:Y:S01]  /*3930*/  HMMA.16816.F32 R24, R4.reuse, R30, R80 ;  /* 0x0000001e0418723c */ /* 0x040fe20000001850 */
[----:B------:R-:W1:Y:S07]  /*3940*/  LDSM.16.M88.4 R28, [R216+0x4800] ;  /* 0x00480000d81c783b */ /* 0x000e6e0000000200 */
[C---:B------:R-:W-:Y:S01]  /*3950*/  HMMA.16816.F32 R56, R4.reuse, R46, R92 ;  /* 0x0000002e0438723c */ /* 0x040fe2000000185c */
[----:B------:R-:W5:Y:S07]  /*3960*/  LDSM.16.M88.4 R44, [R216+0x3800] ;  /* 0x00380000d82c783b */ /* 0x000f6e0000000200 */
[----:B---3--:R-:W-:Y:S01]  /*3970*/  HMMA.16816.F32 R36, R4, R68, R64 ;  /* 0x000000440424723c */ /* 0x008fe20000001840 */
[----:B------:R-:W3:Y:S07]  /*3980*/  LDSM.16.M88.4 R64, [R216+0x5000] ;  /* 0x00500000d840783b */ /* 0x000eee0000000200 */
[C---:B--2---:R-:W-:Y:S08]  /*3990*/  HMMA.16816.F32 R72, R8.reuse, R12, R72 ;  /* 0x0000000c0848723c */ /* 0x044ff00000001848 */
[----:B------:R-:W-:Y:S01]  /*39a0*/  HMMA.16816.F32 R104, R8, R14, R60 ;  /* 0x0000000e0868723c */ /* 0x000fe2000000183c */
[----:B------:R-:W2:Y:S04]  /*39b0*/  LDSM.16.M88.4 R12, [R216+0x5800] ;  /* 0x00580000d80c783b */ /* 0x000ea80000000200 */
[----:B------:R-:W-:Y:S03]  /*39c0*/  LDSM.16.M88.4 R60, [R230] ;  /* 0x00000000e63c783b */ /* 0x000fe60000000200 */
[C---:B------:R-:W-:Y:S08]  /*39d0*/  HMMA.16816.F32 R52, R4.reuse, R48, R52 ;  /* 0x000000300434723c */ /* 0x040ff00000001834 */
[C---:B------:R-:W-:Y:S08]  /*39e0*/  HMMA.16816.F32 R48, R4.reuse, R50, R88 ;  /* 0x000000320430723c */ /* 0x040ff00000001858 */
[C---:B----4-:R-:W-:Y:S08]  /*39f0*/  HMMA.16816.F32 R80, R4.reuse, R16, R96 ;  /* 0x000000100450723c */ /* 0x050ff00000001860 */
[C---:B------:R-:W-:Y:S08]  /*3a00*/  HMMA.16816.F32 R68, R4.reuse, R70, R100 ;  /* 0x000000460444723c */ /* 0x040ff00000001864 */
[----:B------:R-:W-:Y:S01]  /*3a10*/  HMMA.16816.F32 R76, R4, R18, R76 ;  /* 0x00000012044c723c */ /* 0x000fe2000000184c */
[----:B------:R-:W-:Y:S04]  /*3a20*/  LDSM.16.M88.4 R4, [R224+0x4000] ;  /* 0x00400000e004783b */ /* 0x000fe80000000200 */
[----:B------:R-:W-:Y:S03]  /*3a30*/  LDSM.16.M88.4 R16, [R234] ;  /* 0x00000000ea10783b */ /* 0x000fe60000000200 */
[C---:B-1----:R-:W-:Y:S01]  /*3a40*/  HMMA.16816.F32 R96, R8.reuse, R28, R40 ;  /* 0x0000001c0860723c */ /* 0x042fe20000001828 */
[----:B------:R-:W1:Y:S07]  /*3a50*/  LDSM.16.M88.4 R40, [R229] ;  /* 0x00000000e528783b */ /* 0x000e6e0000000200 */
[C---:B-----5:R-:W-:Y:S08]  /*3a60*/  HMMA.16816.F32 R108, R8.reuse, R44, R20 ;  /* 0x0000002c086c723c */ /* 0x060ff00000001814 */
[C---:B------:R-:W-:Y:S01]  /*3a70*/  HMMA.16816.F32 R100, R8.reuse, R46, R56 ;  /* 0x0000002e0864723c */ /* 0x040fe20000001838 */
[----:B------:R-:W-:Y:S07]  /*3a80*/  LDSM.16.M88.4 R56, [R231] ;  /* 0x00000000e738783b */ /* 0x000fee0000000200 */
[C---:B------:R-:W-:Y:S08]  /*3a90*/  HMMA.16816.F32 R92, R8.reuse, R32, R52 ;  /* 0x00000020085c723c */ /* 0x040ff00000001834 */
[C---:B------:R-:W-:Y:S01]  /*3aa0*/  HMMA.16816.F32 R88, R8.reuse, R34, R48 ;  /* 0x000000220858723c */ /* 0x040fe20000001830 */
[----:B------:R-:W-:Y:S07]  /*3ab0*/  LDSM.16.M88.4 R32, [R233] ;  /* 0x00000000e920783b */ /* 0x000fee0000000200 */
[C---:B------:R-:W-:Y:S01]  /*3ac0*/  HMMA.16816.F32 R84, R8.reuse, R30, R24 ;  /* 0x0000001e0854723c */ /* 0x040fe20000001818 */
[----:B------:R-:W-:Y:S07]  /*3ad0*/  LDSM.16.M88.4 R24, [R218+0x3000] ;  /* 0x00300000da18783b */ /* 0x000fee0000000200 */
[C---:B---3--:R-:W-:Y:S01]  /*3ae0*/  HMMA.16816.F32 R52, R8.reuse, R64, R36 ;  /* 0x000000400834723c */ /* 0x048fe20000001824 */
[----:B------:R-:W-:Y:S07]  /*3af0*/  LDSM.16.M88.4 R36, [R232] ;  /* 0x00000000e824783b */ /* 0x000fee0000000200 */
[C---:B------:R-:W-:Y:S01]  /*3b00*/  HMMA.16816.F32 R48, R8.reuse, R66, R68 ;  /* 0x000000420830723c */ /* 0x040fe20000001844 */
[----:B------:R-:W-:Y:S07]  /*3b10*/  LDSM.16.M88.4 R64, [R218+0x3800] ;  /* 0x00380000da40783b */ /* 0x000fee0000000200 */
[C---:B--2---:R-:W-:Y:S08]  /*3b20*/  HMMA.16816.F32 R44, R8.reuse, R12, R80 ;  /* 0x0000000c082c723c */ /* 0x044ff00000001850 */
[----:B------:R-:W-:Y:S01]  /*3b30*/  HMMA.16816.F32 R28, R8, R14, R76 ;  /* 0x0000000e081c723c */ /* 0x000fe2000000184c */
[----:B------:R-:W2:Y:S04]  /*3b40*/  LDSM.16.M88.4 R8, [R226+0x4000] ;  /* 0x00400000e208783b */ /* 0x000ea80000000200 */
[----:B------:R-:W3:Y:S03]  /*3b50*/  LDSM.16.M88.4 R76, [R218+0x4000] ;  /* 0x00400000da4c783b */ /* 0x000ee60000000200 */
[C---:B-1----:R-:W-:Y:S01]  /*3b60*/  HMMA.16816.F32 R12, R4.reuse, R40, R108 ;  /* 0x00000028040c723c */ /* 0x042fe2000000186c */
[----:B------:R-:W1:Y:S07]  /*3b70*/  LDSM.16.M88.4 R108, [R218+0x5000] ;  /* 0x00500000da6c783b */ /* 0x000e6e0000000200 */
[C---:B------:R-:W-:Y:S08]  /*3b80*/  HMMA.16816.F32 R20, R4.reuse, R16, R72 ;  /* 0x000000100414723c */ /* 0x040ff00000001848 */
[C---:B------:R-:W-:Y:S08]  /*3b90*/  HMMA.16816.F32 R16, R4.reuse, R18, R104 ;  /* 0x000000120410723c */ /* 0x040ff00000001868 */
[----:B------:R-:W-:Y:S08]  /*3ba0*/  HMMA.16816.F32 R68, R4, R42, R100 ;  /* 0x0000002a0444723c */ /* 0x000ff00000001864 */
[----:B--2---:R-:W-:Y:S01]  /*3bb0*/  HMMA.16816.F32 R40, R8, R64, R12 ;  /* 0x000000400828723c */ /* 0x004fe2000000180c */
[----:B------:R-:W2:Y:S07]  /*3bc0*/  LDSM.16.M88.4 R12, [R218+0x5800] ;  /* 0x00580000da0c783b */ /* 0x000eae0000000200 */
[C---:B------:R-:W-:Y:S08]  /*3bd0*/  HMMA.16816.F32 R80, R4.reuse, R62, R88 ;  /* 0x0000003e0450723c */ /* 0x040ff00000001858 */
[C---:B------:R-:W-:Y:S08]  /*3be0*/  HMMA.16816.F32 R96, R4.reuse, R56, R96 ;  /* 0x000000380460723c */ /* 0x040ff00000001860 */
[C---:B------:R-:W-:Y:S08]  /*3bf0*/  HMMA.16816.F32 R104, R4.reuse, R58, R84 ;  /* 0x0000003a0468723c */ /* 0x040ff00000001854 */
[C---:B------:R-:W-:Y:S08]  /*3c00*/  HMMA.16816.F32 R72, R4.reuse, R60, R92 ;  /* 0x0000003c0448723c */ /* 0x040ff0000000185c */
[C---:B------:R-:W-:Y:S01]  /*3c10*/  HMMA.16816.F32 R92, R4.reuse, R36, R52 ;  /* 0x00000024045c723c */ /* 0x040fe20000001834 */
[----:B------:R-:W-:Y:S07]  /*3c20*/  LDSM.16.M88.4 R52, [R217+-0x5800] ;  /* 0xffa80000d934783b */ /* 0x000fee0000000200 */
[C---:B------:R-:W-:Y:S01]  /*3c30*/  HMMA.16816.F32 R100, R4.reuse, R38, R48 ;  /* 0x000000260464723c */ /* 0x040fe20000001830 */
[----:B------:R-:W-:Y:S07]  /*3c40*/  LDSM.16.M88.4 R48, [R217+-0x5000] ;  /* 0xffb00000d930783b */ /* 0x000fee0000000200 */
[C---:B------:R-:W-:Y:S01]  /*3c50*/  HMMA.16816.F32 R88, R4.reuse, R32, R44 ;  /* 0x000000200458723c */ /* 0x040fe2000000182c */
[----:B------:R-:W-:Y:S07]  /*3c60*/  LDSM.16.M88.4 R44, [R217+-0x4800] ;  /* 0xffb80000d92c783b */ /* 0x000fee0000000200 */
[----:B------:R-:W-:Y:S01]  /*3c70*/  HMMA.16816.F32 R84, R4, R34, R28 ;  /* 0x000000220454723c */ /* 0x000fe2000000181c */
[----:B------:R-:W-:Y:S07]  /*3c80*/  LDSM.16.M88.4 R4, [R225+0x4000] ;  /* 0x00400000e104783b */ /* 0x000fee0000000200 */
[C---:B------:R-:W-:Y:S01]  /*3c90*/  HMMA.16816.F32 R56, R8.reuse, R26, R16 ;  /* 0x0000001a0838723c */ /* 0x040fe20000001810 */
[----:B------:R-:W4:Y:S07]  /*3ca0*/  LDSM.16.M88.4 R16, [R217+-0x6000] ;  /* 0xffa00000d910783b */ /* 0x000f2e0000000200 */
[C---:B------:R-:W-:Y:S08]  /*3cb0*/  HMMA.16816.F32 R60, R8.reuse, R24, R20 ;  /* 0x00000018083c723c */ /* 0x040ff00000001814 */
[C---:B------:R-:W-:Y:S01]  /*3cc0*/  HMMA.16816.F32 R36, R8.reuse, R66, R68 ;  /* 0x000000420824723c */ /* 0x040fe20000001844 */
[----:B------:R-:W5:Y:S07]  /*3cd0*/  LDSM.16.M88.4 R68, [R217+-0x4000] ;  /* 0xffc00000d944783b */ /* 0x000f6e0000000200 */
[C---:B---3--:R-:W-:Y:S08]  /*3ce0*/  HMMA.16816.F32 R28, R8.reuse, R78, R80 ;  /* 0x0000004e081c723c */ /* 0x048ff00000001850 */
[C---:B------:R-:W-:Y:S01]  /*3cf0*/  HMMA.16816.F32 R24, R8.reuse, R112, R96 ;  /* 0x000000700818723c */ /* 0x040fe20000001860 */
[----:B------:R-:W-:Y:S07]  /*3d00*/  LDSM.16.M88.4 R96, [R216+0x6000] ;  /* 0x00600000d860783b */ /* 0x000fee0000000200 */
[C---:B------:R-:W-:Y:S01]  /*3d10*/  HMMA.16816.F32 R20, R8.reuse, R114, R104 ;  /* 0x000000720814723c */ /* 0x040fe20000001868 */
[C---:B------:R-:W-:Y:S01]  /*3d20*/  IADD3 R235, R227.reuse, 0x6800, RZ ;  /* 0x00006800e3eb7810 */ /* 0x040fe20007ffe0ff */
[----:B------:R-:W-:Y:S06]  /*3d30*/  LDSM.16.M88.4 R112, [R217+-0x3000] ;  /* 0xffd00000d970783b */ /* 0x000fec0000000200 */
[C---:B------:R-:W-:Y:S08]  /*3d40*/  HMMA.16816.F32 R32, R8.reuse, R76, R72 ;  /* 0x0000004c0820723c */ /* 0x040ff00000001848 */
[C---:B-1----:R-:W-:Y:S01]  /*3d50*/  HMMA.16816.F32 R72, R8.reuse, R110, R100 ;  /* 0x0000006e0848723c */ /* 0x042fe20000001864 */
[----:B------:R-:W1:Y:S07]  /*3d60*/  LDSM.16.M88.4 R100, [R217+-0x3800] ;  /* 0xffc80000d964783b */ /* 0x000e6e0000000200 */
[C---:B--2---:R-:W-:Y:S08]  /*3d70*/  HMMA.16816.F32 R88, R8.reuse, R12, R88 ;  /* 0x0000000c0858723c */ /* 0x044ff00000001858 */
[C---:B------:R-:W-:Y:S08]  /*3d80*/  HMMA.16816.F32 R64, R8.reuse, R108, R92 ;  /* 0x0000006c0840723c */ /* 0x040ff0000000185c */
[----:B------:R-:W-:Y:S01]  /*3d90*/  HMMA.16816.F32 R12, R8, R14, R84 ;  /* 0x0000000e080c723c */ /* 0x000fe20000001854 */
[----:B------:R-:W2:Y:S07]  /*3da0*/  LDSM.16.M88.4 R8, [R223+0x8000] ;  /* 0x00800000df08783b */ /* 0x000eae0000000200 */
[C---:B----4-:R-:W-:Y:S08]  /*3db0*/  HMMA.16816.F32 R92, R4.reuse, R18, R56 ;  /* 0x00000012045c723c */ /* 0x050ff00000001838 */
[C---:B------:R-:W-:Y:S01]  /*3dc0*/  HMMA.16816.F32 R80, R4.reuse, R52, R40 ;  /* 0x000000340450723c */ /* 0x040fe20000001828 */
[----:B------:R-:W-:Y:S07]  /*3dd0*/  LDSM.16.M88.4 R40, [R216+0x7000] ;  /* 0x00700000d828783b */ /* 0x000fee0000000200 */
[C---:B------:R-:W-:Y:S01]  /*3de0*/  HMMA.16816.F32 R76, R4.reuse, R54, R36 ;  /* 0x00000036044c723c */ /* 0x040fe20000001824 */
[----:B------:R-:W-:Y:S07]  /*3df0*/  LDSM.16.M88.4 R36, [R216+0x7800] ;  /* 0x00780000d824783b */ /* 0x000fee0000000200 */
[C---:B------:R-:W-:Y:S08]  /*3e00*/  HMMA.16816.F32 R56, R4.reuse, R50, R28 ;  /* 0x000000320438723c */ /* 0x040ff0000000181c */
[C---:B------:R-:W-:Y:S08]  /*3e10*/  HMMA.16816.F32 R84, R4.reuse, R16, R60 ;  /* 0x000000100454723c */ /* 0x040ff0000000183c */
[C---:B------:R-:W-:Y:S08]  /*3e20*/  HMMA.16816.F32 R52, R4.reuse, R44, R24 ;  /* 0x0000002c0434723c */ /* 0x040ff00000001818 */
[C---:B------:R-:W-:Y:S01]  /*3e30*/  HMMA.16816.F32 R28, R4.reuse, R46, R20 ;  /* 0x0000002e041c723c */ /* 0x040fe20000001814 */
[----:B------:R-:W3:Y:S07]  /*3e40*/  LDSM.16.M88.4 R44, [R216+0x6800] ;  /* 0x00680000d82c783b */ /* 0x000eee0000000200 */
[----:B------:R-:W-:Y:S01]  /*3e50*/  HMMA.16816.F32 R60, R4, R48, R32 ;  /* 0x00000030043c723c */ /* 0x000fe20000001820 */
[----:B------:R-:W4:Y:S01]  /*3e60*/  LDSM.16.M88.4 R32, [R216+0x8000] ;  /* 0x00800000d820783b */ /* 0x000f220000000200 */
[----:B------:R-:W-:-:S03]  /*3e70*/  IADD3 R236, R227, 0x7000, RZ ;  /* 0x00007000e3ec7810 */ /* 0x000fc60007ffe0ff */
[----:B------:R-:W3:Y:S03]  /*3e80*/  LDSM.16.M88.4 R48, [R216+0x8800] ;  /* 0x00880000d830783b */ /* 0x000ee60000000200 */
[C---:B-----5:R-:W-:Y:S01]  /*3e90*/  HMMA.16816.F32 R24, R4.reuse, R68, R64 ;  /* 0x000000440418723c */ /* 0x060fe20000001840 */
[----:B------:R-:W-:Y:S07]  /*3ea0*/  LDSM.16.M88.4 R104, [R236] ;  /* 0x00000000ec68783b */ /* 0x000fee0000000200 */
[C---:B------:R-:W-:Y:S08]  /*3eb0*/  HMMA.16816.F32 R20, R4.reuse, R70, R72 ;  /* 0x000000460414723c */ /* 0x040ff00000001848 */
[C---:B-1----:R-:W-:Y:S01]  /*3ec0*/  HMMA.16816.F32 R16, R4.reuse, R100, R88 ;  /* 0x000000640410723c */ /* 0x042fe20000001858 */
[C---:B------:R-:W-:Y:S01]  /*3ed0*/  IADD3 R239, R227.reuse, 0x8800, RZ ;  /* 0x00008800e3ef7810 */ /* 0x040fe20007ffe0ff */
[----:B------:R-:W-:Y:S06]  /*3ee0*/  LDSM.16.M88.4 R88, [R218+0x6800] ;  /* 0x00680000da58783b */ /* 0x000fec0000000200 */
[----:B------:R-:W-:Y:S01]  /*3ef0*/  HMMA.16816.F32 R4, R4, R102, R12 ;  /* 0x000000660404723c */ /* 0x000fe2000000180c */
[----:B------:R-:W-:Y:S04]  /*3f00*/  LDSM.16.M88.4 R12, [R224+0x8000] ;  /* 0x00800000e00c783b */ /* 0x000fe80000000200 */
[----:B------:R-:W1:Y:S03]  /*3f10*/  LDSM.16.M88.4 R100, [R240] ;  /* 0x00000000f064783b */ /* 0x000e660000000200 */
[C---:B--2---:R-:W-:Y:S08]  /*3f20*/  HMMA.16816.F32 R84, R8.reuse, R96, R84 ;  /* 0x000000600854723c */ /* 0x044ff00000001854 */
[----:B------:R-:W-:Y:S01]  /*3f30*/  HMMA.16816.F32 R92, R8, R98, R92 ;  /* 0x00000062085c723c */ /* 0x000fe2000000185c */
[----:B------:R-:W2:Y:S01]  /*3f40*/  LDSM.16.M88.4 R96, [R235] ;  /* 0x00000000eb60783b */ /* 0x000ea20000000200 */
[----:B------:R-:W-:-:S02]  /*3f50*/  IADD3 R237, R227, 0x7800, RZ ;  /* 0x00007800e3ed7810 */ /* 0x000fc40007ffe0ff */
[----:B------:R-:W-:-:S03]  /*3f60*/  IADD3 R238, R227, 0x8000, RZ ;  /* 0x00008000e3ee7810 */ /* 0x000fc60007ffe0ff */
[----:B------:R-:W-:Y:S01]  /*3f70*/  LDSM.16.M88.4 R108, [R237] ;  /* 0x00000000ed6c783b */ /* 0x000fe20000000200 */
[C---:B---3--:R-:W-:Y:S08]  /*3f80*/  HMMA.16816.F32 R80, R8.reuse, R44, R80 ;  /* 0x0000002c0850723c */ /* 0x048ff00000001850 */
[C---:B------:R-:W-:Y:S08]  /*3f90*/  HMMA.16816.F32 R68, R8.reuse, R42, R56 ;  /* 0x0000002a0844723c */ /* 0x040ff00000001838 */
[C---:B------:R-:W-:Y:S08]  /*3fa0*/  HMMA.16816.F32 R76, R8.reuse, R46, R76 ;  /* 0x0000002e084c723c */ /* 0x040ff0000000184c */
[C---:B------:R-:W-:Y:S08]  /*3fb0*/  HMMA.16816.F32 R72, R8.reuse, R40, R60 ;  /* 0x000000280848723c */ /* 0x040ff0000000183c */
[C---:B----4-:R-:W-:Y:S01]  /*3fc0*/  HMMA.16816.F32 R56, R8.reuse, R32, R24 ;  /* 0x000000200838723c */ /* 0x050fe20000001818 */
[----:B------:R-:W3:Y:S07]  /*3fd0*/  LDSM.16.M88.4 R24, [R239] ;  /* 0x00000000ef18783b */ /* 0x000eee0000000200 */
[C---:B------:R-:W-:Y:S01]  /*3fe0*/  HMMA.16816.F32 R60, R8.reuse, R38, R28 ;  /* 0x00000026083c723c */ /* 0x040fe2000000181c */
[----:B------:R-:W4:Y:S07]  /*3ff0*/  LDSM.16.M88.4 R28, [R238] ;  /* 0x00000000ee1c783b */ /* 0x000f2e0000000200 */
[C---:B------:R-:W-:Y:S08]  /*4000*/  HMMA.16816.F32 R64, R8.reuse, R36, R52 ;  /* 0x000000240840723c */ /* 0x040ff00000001834 */
[C---:B------:R-:W-:Y:S01]  /*4010*/  HMMA.16816.F32 R52, R8.reuse, R34, R20 ;  /* 0x000000220834723c */ /* 0x040fe20000001814 */
[----:B------:R-:W-:Y:S07]  /*4020*/  LDSM.16.M88.4 R32, [R218+0x6000] ;  /* 0x00600000da20783b */ /* 0x000fee0000000200 */
[C---:B------:R-:W-:Y:S08]  /*4030*/  HMMA.16816.F32 R36, R8.reuse, R48, R16 ;  /* 0x000000300824723c */ /* 0x040ff00000001810 */
[----:B------:R-:W-:Y:S01]  /*4040*/  HMMA.16816.F32 R20, R8, R50, R4 ;  /* 0x000000320814723c */ /* 0x000fe20000001804 */
[----:B------:R-:W5:Y:S04]  /*4050*/  LDSM.16.M88.4 R8, [R226+0x8000] ;  /* 0x00800000e208783b */ /* 0x000f680000000200 */
[----:B------:R-:W-:Y:S03]  /*4060*/  LDSM.16.M88.4 R4, [R225+0x8000] ;  /* 0x00800000e104783b */ /* 0x000fe60000000200 */
[C---:B-1----:R-:W-:Y:S08]  /*4070*/  HMMA.16816.F32 R16, R12.reuse, R100, R84 ;  /* 0x000000640c10723c */ /* 0x042ff00000001854 */
[C---:B--2---:R-:W-:Y:S08]  /*4080*/  HMMA.16816.F32 R44, R12.reuse, R96, R80 ;  /* 0x000000600c2c723c */ /* 0x044ff00000001850 */
[C---:B------:R-:W-:Y:S08]  /*4090*/  HMMA.16816.F32 R84, R12.reuse, R98, R76 ;  /* 0x000000620c54723c */ /* 0x040ff0000000184c */
[C---:B------:R-:W-:Y:S01]  /*40a0*/  HMMA.16816.F32 R80, R12.reuse, R104, R72 ;  /* 0x000000680c50723c */ /* 0x040fe20000001848 */
[----:B------:R-:W1:Y:S07]  /*40b0*/  LDSM.16.M88.4 R72, [R218+0x7000] ;  /* 0x00700000da48783b */ /* 0x000e6e0000000200 */
[C---:B------:R-:W-:Y:S01]  /*40c0*/  HMMA.16816.F32 R40, R12.reuse, R102, R92 ;  /* 0x000000660c28723c */ /* 0x040fe2000000185c */
[----:B------:R-:W-:Y:S07]  /*40d0*/  LDSM.16.M88.4 R100, [R218+0x8000] ;  /* 0x00800000da64783b */ /* 0x000fee0000000200 */
[C---:B------:R-:W-:Y:S01]  /*40e0*/  HMMA.16816.F32 R76, R12.reuse, R106, R68 ;  /* 0x0000006a0c4c723c */ /* 0x040fe20000001844 */
[----:B------:R-:W2:Y:S04]  /*40f0*/  LDSM.16.M88.4 R68, [R218+0x7800] ;  /* 0x00780000da44783b */ /* 0x000ea80000000200 */
[----:B------:R-:W1:Y:S03]  /*4100*/  LDSM.16.M88.4 R104, [R218+0x8800] ;  /* 0x00880000da68783b */ /* 0x000e660000000200 */
[C---:B---3--:R-:W-:Y:S08]  /*4110*/  HMMA.16816.F32 R48, R12.reuse, R24, R36 ;  /* 0x000000180c30723c */ /* 0x048ff00000001824 */
[C---:B------:R-:W-:Y:S08]  /*4120*/  HMMA.16816.F32 R64, R12.reuse, R108, R64 ;  /* 0x0000006c0c40723c */ /* 0x040ff00000001840 */
[C---:B------:R-:W-:Y:S01]  /*4130*/  HMMA.16816.F32 R60, R12.reuse, R110, R60 ;  /* 0x0000006e0c3c723c */ /* 0x040fe2000000183c */
[----:B------:R-:W-:Y:S07]  /*4140*/  LDSM.16.M88.4 R108, [R217+-0x2000] ;  /* 0xffe00000d96c783b */ /* 0x000fee0000000200 */
[C---:B----4-:R-:W-:Y:S08]  /*4150*/  HMMA.16816.F32 R56, R12.reuse, R28, R56 ;  /* 0x0000001c0c38723c */ /* 0x050ff00000001838 */
[C---:B------:R-:W-:Y:S01]  /*4160*/  HMMA.16816.F32 R52, R12.reuse, R30, R52 ;  /* 0x0000001e0c34723c */ /* 0x040fe20000001834 */
[----:B------:R-:W3:Y:S07]  /*4170*/  LDSM.16.M88.4 R28, [R217+-0x2800] ;  /* 0xffd80000d91c783b */ /* 0x000eee0000000200 */
[----:B------:R-:W-:Y:S08]  /*4180*/  HMMA.16816.F32 R36, R12, R26, R20 ;  /* 0x0000001a0c24723c */ /* 0x000ff00000001814 */
[C---:B-----5:R-:W-:Y:S08]  /*4190*/  HMMA.16816.F32 R16, R8.reuse, R32, R16 ;  /* 0x000000200810723c */ /* 0x060ff00000001810 */
[C---:B------:R-:W-:Y:S01]  /*41a0*/  HMMA.16816.F32 R12, R8.reuse, R34, R40 ;  /* 0x00000022080c723c */ /* 0x040fe20000001828 */
[----:B------:R-:W-:Y:S07]  /*41b0*/  LDSM.16.M88.4 R40, [R216+0x9800] ;  /* 0x00980000d828783b */ /* 0x000fee0000000200 */
[C---:B------:R-:W-:Y:S08]  /*41c0*/  HMMA.16816.F32 R24, R8.reuse, R88, R44 ;  /* 0x000000580818723c */ /* 0x040ff0000000182c */
[C---:B------:R-:W-:Y:S08]  /*41d0*/  HMMA.16816.F32 R20, R8.reuse, R90, R84 ;  /* 0x0000005a0814723c */ /* 0x040ff00000001854 */
[C---:B-1----:R-:W-:Y:S08]  /*41e0*/  HMMA.16816.F32 R32, R8.reuse, R72, R80 ;  /* 0x000000480820723c */ /* 0x042ff00000001850 */
[C---:B------:R-:W-:Y:S08]  /*41f0*/  HMMA.16816.F32 R96, R8.reuse, R74, R76 ;  /* 0x0000004a0860723c */ /* 0x040ff0000000184c */
[C---:B--2---:R-:W-:Y:S01]  /*4200*/  HMMA.16816.F32 R92, R8.reuse, R68, R64 ;  /* 0x00000044085c723c */ /* 0x044fe20000001840 */
[----:B------:R-:W-:Y:S07]  /*4210*/  LDSM.16.M88.4 R64, [R217+-0x1000] ;  /* 0xfff00000d940783b */ /* 0x000fee0000000200 */
[C---:B------:R-:W-:Y:S01]  /*4220*/  HMMA.16816.F32 R88, R8.reuse, R70, R60 ;  /* 0x000000460858723c */ /* 0x040fe2000000183c */
[----:B------:R-:W-:Y:S07]  /*4230*/  LDSM.16.M88.4 R60, [R217+-0x800] ;  /* 0xfff80000d93c783b */ /* 0x000fee0000000200 */
[C---:B------:R-:W-:Y:S01]  /*4240*/  HMMA.16816.F32 R84, R8.reuse, R100, R56 ;  /* 0x000000640854723c */ /* 0x040fe20000001838 */
[----:B------:R-:W-:Y:S07]  /*4250*/  LDSM.16.M88.4 R56, [R216+0x9000] ;  /* 0x00900000d838783b */ /* 0x000fee0000000200 */
[C---:B------:R-:W-:Y:S08]  /*4260*/  HMMA.16816.F32 R80, R8.reuse, R102, R52 ;  /* 0x000000660850723c */ /* 0x040ff00000001834 */
[C---:B------:R-:W-:Y:S08]  /*4270*/  HMMA.16816.F32 R76, R8.reuse, R104, R48 ;  /* 0x00000068084c723c */ /* 0x040ff00000001830 */
[----:B------:R-:W-:Y:S01]  /*4280*/  HMMA.16816.F32 R72, R8, R106, R36 ;  /* 0x0000006a0848723c */ /* 0x000fe20000001824 */
[----:B------:R-:W1:Y:S04]  /*4290*/  LDSM.16.M88.4 R8, [R217+-0x1800] ;  /* 0xffe80000d908783b */ /* 0x000e680000000200 */
[----:B------:R-:W-:Y:S03]  /*42a0*/  LDSM.16.M88.4 R36, [R216+0xa000] ;  /* 0x00a00000d824783b */ /* 0x000fe60000000200 */
[C---:B------:R-:W-:Y:S01]  /*42b0*/  HMMA.16816.F32 R52, R4.reuse, R114, R12 ;  /* 0x000000720434723c */ /* 0x040fe2000000180c */
[----:B------:R-:W2:Y:S07]  /*42c0*/  LDSM.16.M88.4 R12, [R223+0xc000] ;  /* 0x00c00000df0c783b */ /* 0x000eae0000000200 */
[C---:B---3--:R-:W-:Y:S08]  /*42d0*/  HMMA.16816.F32 R44, R4.reuse, R28, R24 ;  /* 0x0000001c042c723c */ /* 0x048ff00000001818 */
[C---:B------:R-:W-:Y:S01]  /*42e0*/  HMMA.16816.F32 R24, R4.reuse, R108, R32 ;  /* 0x0000006c0418723c */ /* 0x040fe20000001820 */
[----:B------:R-:W3:Y:S07]  /*42f0*/  LDSM.16.M88.4 R32, [R216+0xa800] ;  /* 0x00a80000d820783b */ /* 0x000eee0000000200 */
[C---:B------:R-:W-:Y:S01]  /*4300*/  HMMA.16816.F32 R68, R4.reuse, R112, R16 ;  /* 0x000000700444723c */ /* 0x040fe20000001810 */
[C---:B------:R-:W-:Y:S01]  /*4310*/  IADD3 R241, R227.reuse, 0x9800, RZ ;  /* 0x00009800e3f17810 */ /* 0x040fe20007ffe0ff */
[----:B------:R-:W4:Y:S06]  /*4320*/  LDSM.16.M88.4 R112, [R216+0xb000] ;  /* 0x00b00000d870783b */ /* 0x000f2c0000000200 */
[C---:B------:R-:W-:Y:S08]  /*4330*/  HMMA.16816.F32 R28, R4.reuse, R30, R20 ;  /* 0x0000001e041c723c */ /* 0x040ff00000001814 */
[C---:B-1----:R-:W-:Y:S08]  /*4340*/  HMMA.16816.F32 R16, R4.reuse, R8, R92 ;  /* 0x000000080410723c */ /* 0x042ff0000000185c */
[----:B------:R-:W-:Y:S01]  /*4350*/  HMMA.16816.F32 R20, R4, R110, R96 ;  /* 0x0000006e0414723c */ /* 0x000fe20000001860 */
[----:B------:R-:W-:-:S07]  /*4360*/  IADD3 R242, R227, 0xa000, RZ ;  /* 0x0000a000e3f27810 */ /* 0x000fce0007ffe0ff */
[----:B------:R-:W-:Y:S01]  /*4370*/  HMMA.16816.F32 R104, R4, R66, R80 ;  /* 0x000000420468723c */ /* 0x000fe20000001850 */
[----:B------:R-:W1:Y:S07]  /*4380*/  LDSM.16.M88.4 R80, [R216+0xb800] ;  /* 0x00b80000d850783b */ /* 0x000e6e0000000200 */
[----:B--2---:R-:W-:Y:S08]  /*4390*/  HMMA.16816.F32 R96, R12, R56, R68 ;  /* 0x000000380c60723c */ /* 0x004ff00000001844 */
[C---:B------:R-:W-:Y:S08]  /*43a0*/  HMMA.16816.F32 R8, R4.reuse, R10, R88 ;  /* 0x0000000a0408723c */ /* 0x040ff00000001858 */
[C---:B------:R-:W-:Y:S08]  /*43b0*/  HMMA.16816.F32 R48, R4.reuse, R64, R84 ;  /* 0x000000400430723c */ /* 0x040ff00000001854 */
[C---:B------:R-:W-:Y:S08]  /*43c0*/  HMMA.16816.F32 R108, R4.reuse, R60, R76 ;  /* 0x0000003c046c723c */ /* 0x040ff0000000184c */
[----:B------:R-:W-:Y:S01]  /*43d0*/  HMMA.16816.F32 R100, R4, R62, R72 ;  /* 0x0000003e0464723c */ /* 0x000fe20000001848 */
[----:B------:R-:W-:Y:S07]  /*43e0*/  LDSM.16.M88.4 R4, [R224+0xc000] ;  /* 0x00c00000e004783b */ /* 0x000fee0000000200 */
[C---:B---3--:R-:W-:Y:S01]  /*43f0*/  HMMA.16816.F32 R68, R12.reuse, R32, R16 ;  /* 0x000000200c44723c */ /* 0x048fe20000001810 */
[----:B------:R-:W2:Y:S07]  /*4400*/  LDSM.16.M88.4 R16, [R228] ;  /* 0x00000000e410783b */ /* 0x000eae0000000200 */
[C---:B------:R-:W-:Y:S01]  /*4410*/  HMMA.16816.F32 R72, R12.reuse, R38, R20 ;  /* 0x000000260c48723c */ /* 0x040fe20000001814 */
[----:B------:R-:W3:Y:S07]  /*4420*/  LDSM.16.M88.4 R20, [R241] ;  /* 0x00000000f114783b */ /* 0x000eee0000000200 */
[----:B------:R-:W-:Y:S01]  /*4430*/  HMMA.16816.F32 R76, R12, R36, R24 ;  /* 0x000000240c4c723c */ /* 0x000fe20000001818 */
[----:B------:R-:W5:Y:S01]  /*4440*/  LDSM.16.M88.4 R36, [R242] ;  /* 0x00000000f224783b */ /* 0x000f620000000200 */
[----:B------:R-:W-:-:S02]  /*4450*/  IADD3 R243, R227, 0xa800, RZ ;  /* 0x0000a800e3f37810 */ /* 0x000fc40007ffe0ff */
[C---:B------:R-:W-:Y:S02]  /*4460*/  IADD3 R244, R227.reuse, 0xb000, RZ ;  /* 0x0000b000e3f47810 */ /* 0x040fe40007ffe0ff */
[----:B------:R-:W-:Y:S01]  /*4470*/  IADD3 R245, R227, 0xb800, RZ ;  /* 0x0000b800e3f57810 */ /* 0x000fe20007ffe0ff */
[----:B------:R-:W1:Y:S01]  /*4480*/  LDSM.16.M88.4 R60, [R243] ;  /* 0x00000000f33c783b */ /* 0x000e620000000200 */
[C---:B------:R-:W-:Y:S03]  /*4490*/  HMMA.16816.F32 R92, R12.reuse, R58, R52 ;  /* 0x0000003a0c5c723c */ /* 0x040fe60000001834 */
[----:B------:R-:W1:Y:S04]  /*44a0*/  LDSM.16.M88.4 R56, [R244] ;  /* 0x00000000f438783b */ /* 0x000e680000000200 */
[----:B------:R-:W1:Y:S01]  /*44b0*/  LDSM.16.M88.4 R52, [R245] ;  /* 0x00000000f534783b */ /* 0x000e620000000200 */
[C---:B------:R-:W-:Y:S08]  /*44c0*/  HMMA.16816.F32 R88, R12.reuse, R40, R44 ;  /* 0x000000280c58723c */ /* 0x040ff0000000182c */
[C---:B------:R-:W-:Y:S08]  /*44d0*/  HMMA.16816.F32 R84, R12.reuse, R42, R28 ;  /* 0x0000002a0c54723c */ /* 0x040ff0000000181c */
[C---:B------:R-:W-:Y:S01]  /*44e0*/  HMMA.16816.F32 R64, R12.reuse, R34, R8 ;  /* 0x000000220c40723c */ /* 0x040fe20000001808 */
[----:B------:R-:W3:Y:S07]  /*44f0*/  LDSM.16.M88.4 R8, [R226+0xc000] ;  /* 0x00c00000e208783b */ /* 0x000eee0000000200 */
[C---:B----4-:R-:W-:Y:S08]  /*4500*/  HMMA.16816.F32 R48, R12.reuse, R112, R48 ;  /* 0x000000700c30723c */ /* 0x050ff00000001830 */
[C---:B------:R-:W-:Y:S08]  /*4510*/  HMMA.16816.F32 R44, R12.reuse, R114, R104 ;  /* 0x000000720c2c723c */ /* 0x040ff00000001868 */
[C---:B-1----:R-:W-:Y:S08]  /*4520*/  HMMA.16816.F32 R40, R12.reuse, R80, R108 ;  /* 0x000000500c28723c */ /* 0x042ff0000000186c */
[----:B------:R-:W-:Y:S01]  /*4530*/  HMMA.16816.F32 R32, R12, R82, R100 ;  /* 0x000000520c20723c */ /* 0x000fe20000001864 */
[----:B------:R-:W-:Y:S07]  /*4540*/  LDSM.16.M88.4 R100, [R218+0xb800] ;  /* 0x00b80000da64783b */ /* 0x000fee0000000200 */
[C---:B--2---:R-:W-:Y:S08]  /*4550*/  HMMA.16816.F32 R28, R4.reuse, R16, R96 ;  /* 0x00000010041c723c */ /* 0x044ff00000001860 */
[C---:B------:R-:W-:Y:S01]  /*4560*/  HMMA.16816.F32 R24, R4.reuse, R18, R92 ;  /* 0x000000120418723c */ /* 0x040fe2000000185c */
[----:B------:R-:W-:Y:S07]  /*4570*/  LDSM.16.M88.4 R92, [R218+0xb000] ;  /* 0x00b00000da5c783b */ /* 0x000fee0000000200 */
[C---:B---3--:R-:W-:Y:S08]  /*4580*/  HMMA.16816.F32 R16, R4.reuse, R20, R88 ;  /* 0x000000140410723c */ /* 0x048ff00000001858 */
[C---:B------:R-:W-:Y:S08]  /*4590*/  HMMA.16816.F32 R12, R4.reuse, R22, R84 ;  /* 0x00000016040c723c */ /* 0x040ff00000001854 */
[C---:B-----5:R-:W-:Y:S01]  /*45a0*/  HMMA.16816.F32 R20, R4.reuse, R36, R76 ;  /* 0x000000240414723c */ /* 0x060fe2000000184c */
[----:B------:R-:W1:Y:S07]  /*45b0*/  LDSM.16.M88.4 R76, [R218+0xa800] ;  /* 0x00a80000da4c783b */ /* 0x000e6e0000000200 */
[C---:B------:R-:W-:Y:S08]  /*45c0*/  HMMA.16816.F32 R112, R4.reuse, R38, R72 ;  /* 0x000000260470723c */ /* 0x040ff00000001848 */
[C---:B------:R-:W-:Y:S08]  /*45d0*/  HMMA.16816.F32 R116, R4.reuse, R60, R68 ;  /* 0x0000003c0474723c */ /* 0x040ff00000001844 */
[C---:B------:R-:W-:Y:S01]  /*45e0*/  HMMA.16816.F32 R108, R4.reuse, R62, R64 ;  /* 0x0000003e046c723c */ /* 0x040fe20000001840 */
[----:B------:R-:W-:Y:S07]  /*45f0*/  LDSM.16.M88.4 R64, [R217] ;  /* 0x00000000d940783b */ /* 0x000fee0000000200 */
        /* <DEDUP_REMOVED lines=8> */
[----:B------:R-:W-:Y:S04]  /*4680*/  LDSM.16.M88.4 R4, [R225+0xc000] ;  /* 0x00c00000e104783b */ /* 0x000fe80000000200 */
[----:B------:R-:W2:Y:S01]  /*4690*/  LDSM.16.M88.4 R52, [R217+0x1000] ;  /* 0x00100000d934783b */ /* 0x000ea20000000200 */
[----:B------:R-:W-:Y:S01]  /*46a0*/  ISETP.GT.AND P0, PT, R139, R152, PT ;  /* 0x000000988b00720c */ /* 0x000fe20003f04270 */
[----:B------:R-:W-:-:S04]  /*46b0*/  DEPBAR.LE SB0, 0x0 ;  /* 0x000080000000791a */ /* 0x000fc80000000000 */
[C---:B------:R-:W-:Y:S08]  /*46c0*/  HMMA.16816.F32 R36, R8.reuse, R128, R20 ;  /* 0x000000800824723c */ /* 0x040ff00000001814 */
[C---:B------:R-:W-:Y:S08]  /*46d0*/  HMMA.16816.F32 R80, R8.reuse, R124, R28 ;  /* 0x0000007c0850723c */ /* 0x040ff0000000181c */
[C---:B------:R-:W-:Y:S08]  /*46e0*/  HMMA.16816.F32 R32, R8.reuse, R130, R112 ;  /* 0x000000820820723c */ /* 0x040ff00000001870 */
[C---:B------:R-:W-:Y:S08]  /*46f0*/  HMMA.16816.F32 R72, R8.reuse, R126, R24 ;  /* 0x0000007e0848723c */ /* 0x040ff00000001818 */
        /* <DEDUP_REMOVED lines=8> */
[----:B------:R-:W-:Y:S07]  /*4780*/  BSSY B0, `(.L_x_2692) ;  /* 0x000007a000007945 */ /* 0x000fee0003800000 */
[----:B--2---:R-:W-:Y:S01]  /*4790*/  HMMA.16816.F32 R36, R4, R52, R36 ;  /* 0x000000340424723c */ /* 0x004fe20000001824 */
[----:B------:R-:W-:-:S07]  /*47a0*/  ISETP.GT.AND P6, PT, R137, 0x5f, PT ;  /* 0x0000005f8900780c */ /* 0x000fce0003fc4270 */
[----:B------:R-:W-:Y:S01]  /*47b0*/  HMMA.16816.F32 R52, R4, R54, R32 ;  /* 0x000000360434723c */ /* 0x000fe20000001820 */
[----:B------:R-:W-:-:S07]  /*47c0*/  IADD3 R250, R227, 0x2800, RZ ;  /* 0x00002800e3fa7810 */ /* 0x000fce0007ffe0ff */
[----:B------:R-:W-:Y:S01]  /*47d0*/  HMMA.16816.F32 R32, R4, R48, R28 ;  /* 0x000000300420723c */ /* 0x000fe2000000181c */
[C---:B------:R-:W-:Y:S02]  /*47e0*/  IADD3 R249, R227.reuse, 0x2000, RZ ;  /* 0x00002000e3f97810 */ /* 0x040fe40007ffe0ff */
[----:B------:R-:W-:-:S05]  /*47f0*/  IADD3 R248, R227, 0x1800, RZ ;  /* 0x00001800e3f87810 */ /* 0x000fca0007ffe0ff */
[----:B------:R-:W-:Y:S01]  /*4800*/  HMMA.16816.F32 R48, R4, R50, R24 ;  /* 0x000000320430723c */ /* 0x000fe20000001818 */
[C---:B------:R-:W-:Y:S02]  /*4810*/  IADD3 R247, R227.reuse, 0x1000, RZ ;  /* 0x00001000e3f77810 */ /* 0x040fe40007ffe0ff */
[----:B------:R-:W-:-:S05]  /*4820*/  IADD3 R246, R227, 0x800, RZ ;  /* 0x00000800e3f67810 */ /* 0x000fca0007ffe0ff */
[C---:B------:R-:W-:Y:S08]  /*4830*/  HMMA.16816.F32 R28, R4.reuse, R44, R20 ;  /* 0x0000002c041c723c */ /* 0x040ff00000001814 */
        /* <DEDUP_REMOVED lines=25> */
[----:B------:R-:W-:Y:S01]  /*49d0*/  SHF.R.S32.HI R0, RZ, 0x1f, R7 ;  /* 0x0000001fff007819 */ /* 0x000fe20000011407 */
[----:B------:R1:W-:Y:S04]  /*49e0*/  STL [R1+0xc], R7 ;  /* 0x00000c0701007387 */ /* 0x0003e80000100800 */
[----:B------:R-:W-:-:S04]  /*49f0*/  IMAD R0, R0, c[0x0][0x1e0], RZ ;  /* 0x0000780000007a24 */ /* 0x000fc800078e02ff */
[----:B------:R-:W-:-:S04]  /*4a00*/  IMAD R0, R7, c[0x0][0x1e4], R0 ;  /* 0x0000790007007a24 */ /* 0x000fc800078e0200 */
[----:B------:R-:W-:Y:S01]  /*4a10*/  IMAD.IADD R3, R3, 0x1, R0 ;  /* 0x0000000103037824 */ /* 0x000fe200078e0200 */
[----:B--2---:R1:W-:Y:S01]  /*4a20*/  STL [R1+0x4], R6 ;  /* 0x0000040601007387 */ /* 0x0043e20000100800 */
[----:B------:R-:W-:Y:S02]  /*4a30*/  SHF.R.S32.HI R0, RZ, 0x1f, R6 ;  /* 0x0000001fff007819 */ /* 0x000fe40000011406 */
        /* <DEDUP_REMOVED lines=8> */
[----:B------:R2:W3:Y:S02]  /*4ac0*/  SHFL.IDX PT, R4, R5, RZ, 0x181f ;  /* 0x00181fff05047589 */ /* 0x0004e400000e0000 */
.L_x_2738:
[----:B------:R-:W-:Y:S05]  /*4ad0*/  BRA.DIV ~URZ, `(.L_x_2695) ;  /* 0x000101627f007947 */ /* 0x000fea000b800000 */
[----:B-1----:R-:W4:Y:S04]  /*4ae0*/  LDL R6, [R1] ;  /* 0x0000000001067983 */ /* 0x002f280000100800 */
[----:B------:R-:W5:Y:S04]  /*4af0*/  LDL R57, [R1+0x20] ;  /* 0x0000200001397983 */ /* 0x000f680000100800 */
[----:B--2---:R-:W2:Y:S04]  /*4b00*/  LDL R56, [R1+0x1c] ;  /* 0x00001c0001387983 */ /* 0x004ea80000100800 */
[----:B---3--:R-:W3:Y:S04]  /*4b10*/  LDL R23, [R1+0x18] ;  /* 0x0000180001177983 */ /* 0x008ee80000100800 */
[----:B------:R-:W1:Y:S04]  /*4b20*/  SHFL.IDX PT, R3, R22, RZ, 0x181f ;  /* 0x00181fff16037589 */ /* 0x000e6800000e0000 */
[----:B------:R-:W1:Y:S04]  /*4b30*/  SHFL.IDX PT, R0, R22, 0x1, 0x181f ;  /* 0x00381f0016007f89 */ /* 0x000e6800000e0000 */
[----:B------:R-:W1:Y:S02]  /*4b40*/  SHFL.IDX PT, R2, R5, 0x1, 0x181f ;  /* 0x00381f0005027f89 */ /* 0x000e6400000e0000 */
[----:B-1----:R-:W-:-:S02]  /*4b50*/  IADD3 R20, P0, R3, R140, RZ ;  /* 0x0000008c03147210 */ /* 0x002fc40007f1e0ff */
[C---:B------:R-:W-:Y:S02]  /*4b60*/  IADD3 R18, P2, R3.reuse, R141, RZ ;  /* 0x0000008d03127210 */ /* 0x040fe40007f5e0ff */
[C---:B------:R-:W-:Y:S01]  /*4b70*/  IADD3 R14, P1, R3.reuse, R143, RZ ;  /* 0x0000008f030e7210 */ /* 0x040fe20007f3e0ff */
[--C-:B------:R-:W-:Y:S01]  /*4b80*/  IMAD.X R21, R4, 0x1, R132.reuse, P0 ;  /* 0x0000000104157824 */ /* 0x100fe200000e0684 */
[----:B------:R-:W-:Y:S01]  /*4b90*/  IADD3 R12, P0, R0, R140, RZ ;  /* 0x0000008c000c7210 */ /* 0x000fe20007f1e0ff */
[C---:B------:R-:W-:Y:S01]  /*4ba0*/  IMAD.X R19, R4.reuse, 0x1, R133, P2 ;  /* 0x0000000104137824 */ /* 0x040fe200010e0685 */
[-C--:B------:R-:W-:Y:S01]  /*4bb0*/  IADD3 R16, P4, R3, R142.reuse, RZ ;  /* 0x0000008e03107210 */ /* 0x080fe20007f9e0ff */
[----:B------:R-:W-:Y:S01]  /*4bc0*/  IMAD.X R15, R4, 0x1, R135, P1 ;  /* 0x00000001040f7824 */ /* 0x000fe200008e0687 */
[----:B------:R-:W-:Y:S01]  /*4bd0*/  IADD3 R10, P2, R0, R141, RZ ;  /* 0x0000008d000a7210 */ /* 0x000fe20007f5e0ff */
[----:B------:R-:W-:Y:S01]  /*4be0*/  IMAD.X R13, R2, 0x1, R132, P0 ;  /* 0x00000001020d7824 */ /* 0x000fe200000e0684 */
[----:B------:R-:W-:Y:S01]  /*4bf0*/  IADD3 R8, P1, R0, R142, RZ ;  /* 0x0000008e00087210 */ /* 0x000fe20007f3e0ff */
[----:B------:R-:W-:-:S02]  /*4c00*/  IMAD.X R17, R4, 0x1, R134, P4 ;  /* 0x0000000104117824 */ /* 0x000fc400020e0686 */
[C---:B------:R-:W-:Y:S01]  /*4c10*/  IMAD.X R11, R2.reuse, 0x1, R133, P2 ;  /* 0x00000001020b7824 */ /* 0x040fe200010e0685 */
[----:B------:R1:W1:Y:S01]  /*4c20*/  SHFL.IDX PT, R4, R5, 0x2, 0x181f ;  /* 0x00581f0005047f89 */ /* 0x00026200000e0000 */
[----:B------:R-:W-:Y:S01]  /*4c30*/  IMAD.X R9, R2, 0x1, R134, P1 ;  /* 0x0000000102097824 */ /* 0x000fe200008e0686 */
[----:B----4-:R-:W-:Y:S02]  /*4c40*/  ISETP.GE.AND P3, PT, R6, c[0x0][0x1d4], PT ;  /* 0x0000750006007a0c */ /* 0x010fe40003f66270 */
[----:B------:R-:W-:Y:S02]  /*4c50*/  IADD3 R6, P0, R0, R143, RZ ;  /* 0x0000008f00067210 */ /* 0x000fe40007f1e0ff */
[----:B-----5:R-:W-:Y:S01]  /*4c60*/  ISETP.GE.AND P2, PT, R57, c[0x0][0x1d4], PT ;  /* 0x0000750039007a0c */ /* 0x020fe20003f46270 */
[----:B------:R4:W1:Y:S02]  /*4c70*/  SHFL.IDX PT, R0, R22, 0x2, 0x181f ;  /* 0x00581f0016007f89 */ /* 0x00086400000e0000 */
[----:B------:R-:W-:Y:S01]  /*4c80*/  IMAD.X R7, R2, 0x1, R135, P0 ;  /* 0x0000000102077824 */ /* 0x000fe200000e0687 */
[----:B--2---:R-:W-:-:S02]  /*4c90*/  ISETP.GE.AND P1, PT, R56, c[0x0][0x1d4], PT ;  /* 0x0000750038007a0c */ /* 0x004fc40003f26270 */
[----:B---3--:R-:W-:-:S03]  /*4ca0*/  ISETP.GE.AND P0, PT, R23, c[0x0][0x1d4], PT ;  /* 0x0000750017007a0c */ /* 0x008fc60003f06270 */
[----:B------:R4:W-:Y:S04]  /*4cb0*/  LDGSTS.E.BYPASS.LTC128B.128 [R251+0xc100], [R20.64], !P3 ;  /* 0x0c10000014fb7fae */ /* 0x0009e8000d901d46 */
[----:B------:R4:W-:Y:S04]  /*4cc0*/  LDGSTS.E.BYPASS.LTC128B.128 [R251+0xf100], [R18.64], !P2 ;  /* 0x0f10000012fb7fae */ /* 0x0009e8000d101d46 */
[----:B------:R4:W-:Y:S04]  /*4cd0*/  LDGSTS.E.BYPASS.LTC128B.128 [R251+0x12100], [R16.64], !P1 ;  /* 0x1210000010fb7fae */ /* 0x0009e8000c901d46 */
[----:B------:R2:W-:Y:S04]  /*4ce0*/  LDGSTS.E.BYPASS.LTC128B.128 [R251+0x15100], [R14.64], !P0 ;  /* 0x151000000efb7fae */ /* 0x0005e8000c101d46 */
[----:B------:R3:W-:Y:S04]  /*4cf0*/  LDGSTS.E.BYPASS.LTC128B.128 [R251+0xd100], [R12.64], !P3 ;  /* 0x0d1000000cfb7fae */ /* 0x0007e8000d901d46 */
[----:B------:R4:W-:Y:S04]  /*4d00*/  LDGSTS.E.BYPASS.LTC128B.128 [R251+0x10100], [R10.64], !P2 ;  /* 0x101000000afb7fae */ /* 0x0009e8000d101d46 */
[----:B------:R4:W-:Y:S04]  /*4d10*/  LDGSTS.E.BYPASS.LTC128B.128 [R251+0x13100], [R8.64], !P1 ;  /* 0x1310000008fb7fae */ /* 0x0009e8000c901d46 */
[----:B------:R5:W-:Y:S01]  /*4d20*/  LDGSTS.E.BYPASS.LTC128B.128 [R251+0x16100], [R6.64], !P0 ;  /* 0x1610000006fb7fae */ /* 0x000be2000c101d46 */
[----:B--2---:R-:W-:-:S02]  /*4d30*/  SEL R14, RZ, 0x10, P2 ;  /* 0x00000010ff0e7807 */ /* 0x004fc40001000000 */
[----:B---3--:R-:W-:Y:S02]  /*4d40*/  SEL R13, RZ, 0x10, P1 ;  /* 0x00000010ff0d7807 */ /* 0x008fe40000800000 */
[----:B------:R-:W-:Y:S02]  /*4d50*/  SEL R12, RZ, 0x10, P0 ;  /* 0x00000010ff0c7807 */ /* 0x000fe40000000000 */
[----:B-----5:R-:W-:-:S04]  /*4d60*/  SEL R7, RZ, 0x10, P3 ;  /* 0x00000010ff077807 */ /* 0x020fc80001800000 */
.L_x_2739:
[----:B-1--4-:R-:W-:Y:S02]  /*4d70*/  IADD3 R2, -R7, 0x10, RZ ;  /* 0x0000001007027810 */ /* 0x012fe40007ffe1ff */
[----:B------:R-:W-:Y:S02]  /*4d80*/  IADD3 R3, -R14, 0x10, RZ ;  /* 0x000000100e037810 */ /* 0x000fe40007ffe1ff */
[----:B------:R-:W-:Y:S02]  /*4d90*/  LOP3.LUT R2, R2, 0xf, RZ, 0xc0, !PT ;  /* 0x0000000f02027812 */ /* 0x000fe400078ec0ff */
[----:B------:R-:W-:-:S02]  /*4da0*/  IADD3 R5, -R13, 0x10, RZ ;  /* 0x000000100d057810 */ /* 0x000fc40007ffe1ff */
[----:B------:R-:W-:Y:S02]  /*4db0*/  LOP3.LUT R3, R3, 0xf, RZ, 0xc0, !PT ;  /* 0x0000000f03037812 */ /* 0x000fe400078ec0ff */
[-C--:B------:R-:W-:Y:S02]  /*4dc0*/  IADD3 R10, P1, P0, R2, R0.reuse, R140 ;  /* 0x00000000020a7210 */ /* 0x080fe4000783e08c */
[----:B------:R-:W-:Y:S02]  /*4dd0*/  LOP3.LUT R2, R5, 0xf, RZ, 0xc0, !PT ;  /* 0x0000000f05027812 */ /* 0x000fe400078ec0ff */
[----:B------:R-:W-:Y:S02]  /*4de0*/  IADD3 R5, -R12, 0x10, RZ ;  /* 0x000000100c057810 */ /* 0x000fe40007ffe1ff */
[----:B------:R-:W-:Y:S02]  /*4df0*/  IADD3 R8, P3, P2, R3, R0, R141 ;  /* 0x0000000003087210 */ /* 0x000fe40007a7e08d */
[----:B------:R-:W-:-:S02]  /*4e00*/  IADD3.X R11, RZ, R4, R132, P1, P0 ;  /* 0x00000004ff0b7210 */ /* 0x000fc40000fe0484 */
[----:B------:R-:W-:Y:S02]  /*4e10*/  IADD3 R6, P1, P0, R2, R0, R142 ;  /* 0x0000000002067210 */ /* 0x000fe4000783e08e */
[----:B------:R-:W-:Y:S02]  /*4e20*/  LOP3.LUT R2, R5, 0xf, RZ, 0xc0, !PT ;  /* 0x0000000f05027812 */ /* 0x000fe400078ec0ff */
[-C--:B------:R-:W-:Y:S02]  /*4e30*/  IADD3.X R9, RZ, R4.reuse, R133, P3, P2 ;  /* 0x00000004ff097210 */ /* 0x080fe40001fe4485 */
[----:B------:R-:W-:Y:S02]  /*4e40*/  ISETP.NE.U32.AND P3, PT, R7, RZ, PT ;  /* 0x000000ff0700720c */ /* 0x000fe40003f65070 */
[----:B------:R-:W-:Y:S02]  /*4e50*/  IADD3.X R7, RZ, R4, R134, P1, P0 ;  /* 0x00000004ff077210 */ /* 0x000fe40000fe0486 */
[----:B------:R-:W-:-:S02]  /*4e60*/  IADD3 R2, P1, P0, R2, R0, R143 ;  /* 0x0000000002027210 */ /* 0x000fc4000783e08f */
[----:B------:R-:W-:Y:S02]  /*4e70*/  ISETP.NE.U32.AND P2, PT, R14, RZ, PT ;  /* 0x000000ff0e00720c */ /* 0x000fe40003f45070 */
[----:B------:R-:W-:Y:S02]  /*4e80*/  IADD3.X R3, RZ, R4, R135, P1, P0 ;  /* 0x00000004ff037210 */ /* 0x000fe40000fe0487 */
[----:B------:R-:W-:Y:S02]  /*4e90*/  ISETP.NE.U32.AND P1, PT, R13, RZ, PT ;  /* 0x000000ff0d00720c */ /* 0x000fe40003f25070 */
[----:B------:R-:W-:Y:S01]  /*4ea0*/  ISETP.NE.U32.AND P0, PT, R12, RZ, PT ;  /* 0x000000ff0c00720c */ /* 0x000fe20003f05070 */
[----:B------:R-:W-:Y:S01]  /*4eb0*/  @!PT LDS RZ, [RZ] ;  /* 0x00000000fffff984 */ /* 0x000fe20000000800 */
[----:B------:R-:W-:Y:S01]  /*4ec0*/  @!PT LDS RZ, [RZ] ;  /* 0x00000000fffff984 */ /* 0x000fe20000000800 */
[----:B------:R-:W-:Y:S01]  /*4ed0*/  @!PT LDS RZ, [RZ] ;  /* 0x00000000fffff984 */ /* 0x000fe20000000800 */
[----:B------:R1:W-:Y:S06]  /*4ee0*/  LDGSTS.E.BYPASS.LTC128B.128.ZFILL [R251+0xe100], [R10.64], P3 ;  /* 0x0e1000000afb7fae */ /* 0x0003ec0009941d46 */
[----:B------:R1:W-:Y:S04]  /*4ef0*/  LDGSTS.E.BYPASS.LTC128B.128.ZFILL [R251+0x11100], [R8.64], P2 ;  /* 0x1110000008fb7fae */ /* 0x0003e80009141d46 */
[----:B------:R1:W-:Y:S04]  /*4f00*/  LDGSTS.E.BYPASS.LTC128B.128.ZFILL [R251+0x14100], [R6.64], P1 ;  /* 0x1410000006fb7fae */ /* 0x0003e80008941d46 */
[----:B------:R1:W-:Y:S02]  /*4f10*/  LDGSTS.E.BYPASS.LTC128B.128.ZFILL [R251+0x17100], [R2.64], P0 ;  /* 0x1710000002fb7fae */ /* 0x0003e40008141d46 */
.L_x_2693:
[----:B------:R-:W-:Y:S05]  /*4f20*/  BSYNC B0 ;  /* 0x0000000000007941 */ /* 0x000fea0003800000 */
.L_x_2692:
[----:B-1----:R-:W2:Y:S01]  /*4f30*/  LDL R2, [R1+0x74] ;  /* 0x0000740001027983 */ /* 0x002ea20000100800 */
[----:B------:R-:W-:-:S03]  /*4f40*/  IMAD.MOV.U32 R4, RZ, RZ, c[0x0][0x2c4] ;  /* 0x0000b100ff047624 */ /* 0x000fc600078e00ff */
[----:B------:R-:W2:Y:S04]  /*4f50*/  LDL R0, [R1+0x184] ;  /* 0x0001840001007983 */ /* 0x000ea80000100800 */
[----:B------:R-:W3:Y:S01]  /*4f60*/  LDL R3, [R1+0x60] ;  /* 0x0000600001037983 */ /* 0x000ee20000100800 */
[----:B------:R-:W-:-:S03]  /*4f70*/  ISETP.NE.AND P0, PT, R4, 0x1, PT ;  /* 0x000000010400780c */ /* 0x000fc60003f05270 */
[----:B------:R-:W0:Y:S01]  /*4f80*/  LDGDEPBAR ;  /* 0x00000000000079af */ /* 0x000e220000000000 */
[----:B--2---:R-:W-:-:S09]  /*4f90*/  IMAD.IADD R2, R0, 0x1, R2 ;  /* 0x0000000100027824 */ /* 0x004fd200078e0202 */
[----:B------:R-:W-:Y:S01]  /*4fa0*/  @P0 IMAD.HI.U32 R0, R2, c[0x0][0x2c8], RZ ;  /* 0x0000b20002000a27 */ /* 0x000fe200078e00ff */
[----:B------:R1:W-:Y:S01]  /*4fb0*/  STL [R1+0x28], R2 ;  /* 0x0000280201007387 */ /* 0x0003e20000100800 */
[----:B------:R-:W-:Y:S02]  /*4fc0*/  MOV R4, R2 ;  /* 0x0000000200047202 */ /* 0x000fe40000000f00 */
[----:B---3--:R-:W-:Y:S01]  /*4fd0*/  IMAD.IADD R6, R136, 0x1, -R3 ;  /* 0x0000000188067824 */ /* 0x008fe200078e0a03 */
[----:B------:R-:W-:Y:S02]  /*4fe0*/  @P0 SHF.R.U32.HI R4, RZ, c[0x0][0x2cc], R0 ;  /* 0x0000b300ff040a19 */ /* 0x000fe40000011600 */
[----:B-1----:R-:W-:-:S04]  /*4ff0*/  IADD3 R2, -R3, 0x1, R136 ;  /* 0x0000000103027810 */ /* 0x002fc80007ffe188 */
[----:B------:R-:W-:Y:S01]  /*5000*/  IADD3 R5, R2, -c[0x0][0x168], RZ ;  /* 0x80005a0002057a10 */ /* 0x000fe20007ffe0ff */
[----:B------:R-:W-:Y:S05]  /*5010*/  BRA.DIV ~URZ, `(.L_x_2696) ;  /* 0x000101827f007947 */ /* 0x000fea000b800000 */
[----:B------:R1:W2:Y:S02]  /*5020*/  SHFL.IDX PT, R0, R4, RZ, 0x1c1f ;  /* 0x001c1fff04007589 */ /* 0x0002a400000e0000 */
.L_x_2740:
[----:B--2---:R-:W-:-:S05]  /*5030*/  IMAD.IADD R0, R5, 0x1, R0 ;  /* 0x0000000105007824 */ /* 0x004fca00078e0200 */
[----:B------:R-:W-:-:S04]  /*5040*/  IMNMX R0, R6, R0, PT ;  /* 0x0000000006007217 */ /* 0x000fc80003800200 */
[C---:B------:R-:W-:Y:S02]  /*5050*/  ISETP.GT.AND P0, PT, R0.reuse, RZ, PT ;  /* 0x000000ff0000720c */ /* 0x040fe40003f04270 */
[----:B------:R-:W-:Y:S02]  /*5060*/  ISETP.GT.AND P1, PT, R0, 0x1, PT ;  /* 0x000000010000780c */ /* 0x000fe40003f24270 */
[----:B------:R-:W-:Y:S02]  /*5070*/  FSEL R7, R80, -INF , P0 ;  /* 0xff80000050077808 */ /* 0x000fe40000000000 */
[C---:B------:R-:W-:Y:S02]  /*5080*/  ISETP.GT.AND P4, PT, R0.reuse, 0x9, PT ;  /* 0x000000090000780c */ /* 0x040fe40003f84270 */
[----:B------:R-:W-:Y:S02]  /*5090*/  ISETP.GT.AND P0, PT, R0, 0x10, PT ;  /* 0x000000100000780c */ /* 0x000fe40003f04270 */
        /* <DEDUP_REMOVED lines=58> */
[----:B-1----:R-:W-:Y:S02]  /*5440*/  FSEL R4, R82, -INF , P1 ;  /* 0xff80000052047808 */ /* 0x002fe40000800000 */
[----:B------:R-:W-:Y:S02]  /*5450*/  FSEL R5, R83, -INF , P0 ;  /* 0xff80000053057808 */ /* 0x000fe40000000000 */
        /* <DEDUP_REMOVED lines=87> */
[----:B-1----:R-:W-:-:S05]  /*59d0*/  FMNMX.FTZ R133, R0, R133, !PT ;  /* 0x0000008500857209 */ /* 0x002fca0007810000 */
.L_x_2741:
[C---:B------:R-:W-:Y:S01]  /*59e0*/  FMUL.FTZ R2, R133.reuse, c[0x0][0x2d0] ;  /* 0x0000b40085027a20 */ /* 0x040fe20000410000 */
[----:B------:R-:W-:Y:S01]  /*59f0*/  FSETP.NEU.FTZ.AND P0, PT, R133, -INF , PT ;  /* 0xff8000008500780b */ /* 0x000fe20003f1d000 */
[----:B------:R-:W-:Y:S01]  /*5a00*/  WARPSYNC 0xffffffff ;  /* 0xffffffff00007948 */ /* 0x000fe20003800000 */
[----:B--23--:R-:W-:Y:S01]  /*5a10*/  FMNMX.FTZ R24, R3, R24, !PT ;  /* 0x0000001803187209 */ /* 0x00cfe20007810000 */
[----:B------:R-:W-:Y:S01]  /*5a20*/  LDSM.16.MT88.4 R36, [R219+0x800] ;  /* 0x00080000db24783b */ /* 0x000fe20000004200 */
[----:B------:R-:W-:Y:S02]  /*5a30*/  FSEL R2, R2, RZ, P0 ;  /* 0x000000ff02027208 */ /* 0x000fe40000000000 */
[----:B------:R-:W-:Y:S01]  /*5a40*/  FSETP.NEU.FTZ.AND P0, PT, R24, -INF , PT ;  /* 0xff8000001800780b */ /* 0x000fe20003f1d000 */
[----:B------:R-:W-:Y:S02]  /*5a50*/  LDSM.16.MT88.4 R32, [R220] ;  /* 0x00000000dc20783b */ /* 0x000fe40000004200 */
[----:B------:R-:W-:-:S02]  /*5a60*/  FFMA.FTZ R0, R7, c[0x0][0x2d0], -R2 ;  /* 0x0000b40007007a23 */ /* 0x000fc40000010802 */
[--C-:B------:R-:W-:Y:S01]  /*5a70*/  FFMA.FTZ R3, R18, c[0x0][0x2d0], -R2.reuse ;  /* 0x0000b40012037a23 */ /* 0x100fe20000010802 */
[----:B------:R-:W-:Y:S01]  /*5a80*/  LDSM.16.MT88.4 R60, [R220+0x800] ;  /* 0x00080000dc3c783b */ /* 0x000fe20000004200 */
[----:B------:R1:W-:Y:S03]  /*5a90*/  MUFU.EX2 R120, R0 ;  /* 0x0000000000787308 */ /* 0x0003e60000000800 */
[----:B------:R-:W-:Y:S04]  /*5aa0*/  LDSM.16.MT88.4 R72, [R219+0x3000] ;  /* 0x00300000db48783b */ /* 0x000fe80000004200 */
[----:B------:R-:W-:Y:S01]  /*5ab0*/  LDSM.16.MT88.4 R56, [R221] ;  /* 0x00000000dd38783b */ /* 0x000fe20000004200 */
[----:B------:R2:W-:Y:S03]  /*5ac0*/  MUFU.EX2 R131, R3 ;  /* 0x0000000300837308 */ /* 0x0005e60000000800 */
[----:B------:R-:W-:Y:S04]  /*5ad0*/  LDSM.16.MT88.4 R68, [R222+0x800] ;  /* 0x00080000de44783b */ /* 0x000fe80000004200 */
[----:B------:R-:W-:Y:S01]  /*5ae0*/  LDSM.16.MT88.4 R76, [R220+0x3000] ;  /* 0x00300000dc4c783b */ /* 0x000fe20000004200 */
[----:B-1----:R-:W-:-:S03]  /*5af0*/  FFMA.FTZ R0, R8, c[0x0][0x2d0], -R2 ;  /* 0x0000b40008007a23 */ /* 0x002fc60000010802 */
[----:B------:R-:W-:Y:S01]  /*5b00*/  LDSM.16.MT88.4 R44, [R219+0x3800] ;  /* 0x00380000db2c783b */ /* 0x000fe20000004200 */
[----:B------:R1:W3:Y:S03]  /*5b10*/  MUFU.EX2 R27, R0 ;  /* 0x00000000001b7308 */ /* 0x0002e60000000800 */
[----:B------:R-:W-:Y:S01]  /*5b20*/  LDSM.16.MT88.4 R64, [R222+0x3000] ;  /* 0x00300000de40783b */ /* 0x000fe20000004200 */
[----:B--2---:R-:W-:-:S03]  /*5b30*/  FFMA.FTZ R3, R20, c[0x0][0x2d0], -R2 ;  /* 0x0000b40014037a23 */ /* 0x004fc60000010802 */
[----:B------:R-:W-:Y:S01]  /*5b40*/  LDSM.16.MT88.4 R48, [R221+0x800] ;  /* 0x00080000dd30783b */ /* 0x000fe20000004200 */
[----:B------:R-:W2:Y:S03]  /*5b50*/  MUFU.EX2 R134, R3 ;  /* 0x0000000300867308 */ /* 0x000ea60000000800 */
[----:B------:R-:W-:Y:S04]  /*5b60*/  LDSM.16.MT88.4 R80, [R220+0x3800] ;  /* 0x00380000dc50783b */ /* 0x000fe80000004200 */
[----:B------:R-:W-:Y:S01]  /*5b70*/  LDSM.16.MT88.4 R84, [R221+0x3000] ;  /* 0x00300000dd54783b */ /* 0x000fe20000004200 */
[----:B-1----:R-:W-:Y:S01]  /*5b80*/  FFMA.FTZ R0, R12, c[0x0][0x2d0], -R2 ;  /* 0x0000b4000c007a23 */ /* 0x002fe20000010802 */
[----:B---3--:R-:W-:-:S03]  /*5b90*/  F2FP.PACK_AB R20, R27, R120 ;  /* 0x000000781b14723e */ /* 0x008fc600000000ff */
[----:B------:R1:W-:Y:S01]  /*5ba0*/  MUFU.EX2 R125, R0 ;  /* 0x00000000007d7308 */ /* 0x0003e20000000800 */
[----:B--2---:R-:W-:Y:S01]  /*5bb0*/  F2FP.PACK_AB R18, R134, R131 ;  /* 0x000000838612723e */ /* 0x004fe200000000ff */
[----:B-1----:R-:W-:-:S06]  /*5bc0*/  FFMA.FTZ R0, R14, c[0x0][0x2d0], -R2 ;  /* 0x0000b4000e007a23 */ /* 0x002fcc0000010802 */
[----:B------:R1:W2:Y:S02]  /*5bd0*/  MUFU.EX2 R127, R0 ;  /* 0x00000000007f7308 */ /* 0x0002a40000000800 */
[----:B-1----:R-:W-:Y:S01]  /*5be0*/  FFMA.FTZ R0, R15, c[0x0][0x2d0], -R2 ;  /* 0x0000b4000f007a23 */ /* 0x002fe20000010802 */
[----:B--2---:R-:W-:-:S05]  /*5bf0*/  F2FP.PACK_AB R22, R127, R125 ;  /* 0x0000007d7f16723e */ /* 0x004fca00000000ff */
[----:B------:R1:W-:Y:S02]  /*5c00*/  MUFU.EX2 R128, R0 ;  /* 0x0000000000807308 */ /* 0x0003e40000000800 */
[----:B-1----:R-:W-:-:S06]  /*5c10*/  FFMA.FTZ R0, R16, c[0x0][0x2d0], -R2 ;  /* 0x0000b40010007a23 */ /* 0x002fcc0000010802 */
[----:B------:R1:W2:Y:S02]  /*5c20*/  MUFU.EX2 R129, R0 ;  /* 0x0000000000817308 */ /* 0x0002a40000000800 */
[----:B-1----:R-:W-:Y:S01]  /*5c30*/  FMUL.FTZ R0, R24, c[0x0][0x2d0] ;  /* 0x0000b40018007a20 */ /* 0x002fe20000410000 */
[----:B--2---:R-:W-:-:S04]  /*5c40*/  F2FP.PACK_AB R16, R129, R128 ;  /* 0x000000808110723e */ /* 0x004fc800000000ff */
[----:B------:R-:W-:-:S05]  /*5c50*/  FSEL R0, R0, RZ, P0 ;  /* 0x000000ff00007208 */ /* 0x000fca0000000000 */
[----:B------:R-:W-:-:S04]  /*5c60*/  FFMA.FTZ R3, R4, c[0x0][0x2d0], -R0 ;  /* 0x0000b40004037a23 */ /* 0x000fc80000010800 */
[----:B------:R1:W-:Y:S02]  /*5c70*/  MUFU.EX2 R26, R3 ;  /* 0x00000003001a7308 */ /* 0x0003e40000000800 */
[--C-:B-1----:R-:W-:Y:S02]  /*5c80*/  FFMA.FTZ R3, R5, c[0x0][0x2d0], -R0.reuse ;  /* 0x0000b40005037a23 */ /* 0x102fe40000010800 */
[----:B------:R-:W1:Y:S04]  /*5c90*/  LDSM.16.MT88.4 R4, [R219] ;  /* 0x00000000db04783b */ /* 0x000e680000004200 */
        /* <DEDUP_REMOVED lines=9> */
[C---:B-1----:R-:W-:Y:S08]  /*5d30*/  HMMA.16816.F32 R28, R20.reuse, R4, RZ ;  /* 0x00000004141c723c */ /* 0x042ff000000018ff */
[----:B------:R-:W-:Y:S01]  /*5d40*/  HMMA.16816.F32 R8, R20, R6, RZ ;  /* 0x000000061408723c */ /* 0x000fe200000018ff */
[----:B--2---:R-:W-:-:S02]  /*5d50*/  FFMA.FTZ R3, R13, c[0x0][0x2d0], -R0 ;  /* 0x0000b4000d037a23 */ /* 0x004fc40000010800 */
[----:B------:R-:W1:Y:S02]  /*5d60*/  LDSM.16.MT88.4 R12, [R222] ;  /* 0x00000000de0c783b */ /* 0x000e640000004200 */
[----:B------:R2:W3:Y:S03]  /*5d70*/  MUFU.EX2 R132, R3 ;  /* 0x0000000300847308 */ /* 0x0004e60000000800 */
[C---:B------:R-:W-:Y:S08]  /*5d80*/  HMMA.16816.F32 R4, R20.reuse, R32, RZ ;  /* 0x000000201404723c */ /* 0x040ff000000018ff */
[----:B------:R-:W-:Y:S01]  /*5d90*/  HMMA.16816.F32 R52, R20, R34, RZ ;  /* 0x000000221434723c */ /* 0x000fe200000018ff */
[----:B--2---:R-:W-:Y:S01]  /*5da0*/  FFMA.FTZ R3, R17, c[0x0][0x2d0], -R0 ;  /* 0x0000b40011037a23 */ /* 0x004fe20000010800 */
[----:B---3--:R-:W-:-:S06]  /*5db0*/  F2FP.PACK_AB R17, R132, R130 ;  /* 0x000000828411723e */ /* 0x008fcc00000000ff */
[----:B------:R-:W-:Y:S01]  /*5dc0*/  HMMA.16816.F32 R32, R20, R56, RZ ;  /* 0x000000381420723c */ /* 0x000fe200000018ff */
[----:B------:R2:W-:Y:S02]  /*5dd0*/  MUFU.EX2 R135, R3 ;  /* 0x0000000300877308 */ /* 0x0005e40000000800 */
[----:B--2---:R-:W-:-:S06]  /*5de0*/  FFMA.FTZ R3, R19, c[0x0][0x2d0], -R0 ;  /* 0x0000b40013037a23 */ /* 0x004fcc0000010800 */
[----:B------:R-:W2:Y:S02]  /*5df0*/  MUFU.EX2 R136, R3 ;  /* 0x0000000300887308 */ /* 0x000ea40000000800 */
[----:B--2---:R-:W-:-:S07]  /*5e00*/  F2FP.PACK_AB R19, R136, R135 ;  /* 0x000000878813723e */ /* 0x004fce00000000ff */
[C---:B------:R-:W-:Y:S08]  /*5e10*/  HMMA.16816.F32 R40, R16.reuse, R36, R28 ;  /* 0x000000241028723c */ /* 0x040ff0000000181c */
[C---:B------:R-:W-:Y:S08]  /*5e20*/  HMMA.16816.F32 R8, R16.reuse, R38, R8 ;  /* 0x000000261008723c */ /* 0x040ff00000001808 */
[----:B------:R-:W-:Y:S08]  /*5e30*/  HMMA.16816.F32 R4, R16, R60, R4 ;  /* 0x0000003c1004723c */ /* 0x000ff00000001804 */
[----:B------:R-:W-:Y:S01]  /*5e40*/  MOV R145, R41 ;  /* 0x0000002900917202 */ /* 0x000fe20000000f00 */
[----:B-1----:R-:W-:Y:S01]  /*5e50*/  HMMA.16816.F32 R36, R20, R14, RZ ;  /* 0x0000000e1424723c */ /* 0x002fe200000018ff */
[----:B------:R-:W-:-:S02]  /*5e60*/  MOV R144, R42 ;  /* 0x0000002a00907202 */ /* 0x000fc40000000f00 */
[----:B------:R-:W-:Y:S02]  /*5e70*/  MOV R143, R43 ;  /* 0x0000002b008f7202 */ /* 0x000fe40000000f00 */
[----:B------:R-:W-:Y:S02]  /*5e80*/  MOV R142, R40 ;  /* 0x00000028008e7202 */ /* 0x000fe40000000f00 */
[----:B------:R-:W-:Y:S01]  /*5e90*/  MOV R141, R9 ;  /* 0x00000009008d7202 */ /* 0x000fe20000000f00 */
[----:B------:R-:W-:Y:S01]  /*5ea0*/  HMMA.16816.F32 R40, R20, R12, RZ ;  /* 0x0000000c1428723c */ /* 0x000fe200000018ff */
[----:B------:R-:W-:Y:S02]  /*5eb0*/  MOV R140, R10 ;  /* 0x0000000a008c7202 */ /* 0x000fe40000000f00 */
[----:B------:R-:W-:Y:S02]  /*5ec0*/  MOV R139, R11 ;  /* 0x0000000b008b7202 */ /* 0x000fe40000000f00 */
[----:B------:R-:W-:-:S02]  /*5ed0*/  MOV R138, R8 ;  /* 0x00000008008a7202 */ /* 0x000fc40000000f00 */
[----:B------:R-:W-:Y:S01]  /*5ee0*/  MOV R137, R5 ;  /* 0x0000000500897202 */ /* 0x000fe20000000f00 */
[----:B------:R-:W-:Y:S01]  /*5ef0*/  HMMA.16816.F32 R12, R20, R72, RZ ;  /* 0x00000048140c723c */ /* 0x000fe200000018ff */
[----:B------:R-:W-:Y:S02]  /*5f00*/  MOV R123, R6 ;  /* 0x00000006007b7202 */ /* 0x000fe40000000f00 */
[----:B------:R-:W-:Y:S02]  /*5f10*/  MOV R122, R7 ;  /* 0x00000007007a7202 */ /* 0x000fe40000000f00 */
[----:B------:R-:W-:-:S03]  /*5f20*/  MOV R121, R4 ;  /* 0x0000000400797202 */ /* 0x000fc60000000f00 */
[----:B------:R-:W-:Y:S08]  /*5f30*/  HMMA.16816.F32 R8, R20, R74, RZ ;  /* 0x0000004a1408723c */ /* 0x000ff000000018ff */
[C---:B------:R-:W-:Y:S01]  /*5f40*/  HMMA.16816.F32 R60, R16.reuse, R62, R52 ;  /* 0x0000003e103c723c */ /* 0x040fe20000001834 */
[----:B------:R-:W1:Y:S07]  /*5f50*/  LDSM.16.MT88.4 R52, [R222+0x3800] ;  /* 0x00380000de34783b */ /* 0x000e6e0000004200 */
[----:B------:R-:W-:Y:S01]  /*5f60*/  HMMA.16816.F32 R148, R16, R68, R40 ;  /* 0x000000441094723c */ /* 0x000fe20000001828 */
[----:B------:R-:W2:Y:S07]  /*5f70*/  LDSM.16.MT88.4 R40, [R219+0x6000] ;  /* 0x00600000db28783b */ /* 0x000eae0000004200 */
[C---:B------:R-:W-:Y:S08]  /*5f80*/  HMMA.16816.F32 R4, R20.reuse, R76, RZ ;  /* 0x0000004c1404723c */ /* 0x040ff000000018ff */
[----:B------:R-:W-:Y:S01]  /*5f90*/  HMMA.16816.F32 R28, R20, R58, RZ ;  /* 0x0000003a141c723c */ /* 0x000fe200000018ff */
[----:B------:R-:W3:Y:S07]  /*5fa0*/  LDSM.16.MT88.4 R56, [R221+0x3800] ;  /* 0x00380000dd38783b */ /* 0x000eee0000004200 */
[----:B------:R-:W-:Y:S01]  /*5fb0*/  HMMA.16816.F32 R208, R16, R44, R12 ;  /* 0x0000002c10d0723c */ /* 0x000fe2000000180c */
[----:B------:R-:W-:-:S02]  /*5fc0*/  MOV R68, R150 ;  /* 0x0000009600447202 */ /* 0x000fc40000000f00 */
[----:B------:R-:W-:Y:S02]  /*5fd0*/  MOV R3, R151 ;  /* 0x0000009700037202 */ /* 0x000fe40000000f00 */
[----:B------:R-:W-:Y:S02]  /*5fe0*/  MOV R76, R148 ;  /* 0x00000094004c7202 */ /* 0x000fe40000000f00 */
[----:B------:R-:W-:Y:S01]  /*5ff0*/  MOV R77, R149 ;  /* 0x00000095004d7202 */ /* 0x000fe20000000f00 */
[----:B------:R-:W-:Y:S01]  /*6000*/  HMMA.16816.F32 R188, R16, R46, R8 ;  /* 0x0000002e10bc723c */ /* 0x000fe20000001808 */
[----:B------:R-:W4:Y:S07]  /*6010*/  LDSM.16.MT88.4 R44, [R220+0x6000] ;  /* 0x00600000dc2c783b */ /* 0x000f2e0000004200 */
[C---:B------:R-:W-:Y:S07]  /*6020*/  HMMA.16816.F32 R12, R20.reuse, R64, RZ ;  /* 0x00000040140c723c */ /* 0x040fee00000018ff */
[----:B------:R-:W-:Y:S01]  /*6030*/  MOV R65, R145 ;  /* 0x0000009100417202 */ /* 0x000fe20000000f00 */
[----:B------:R-:W-:Y:S01]  /*6040*/  HMMA.16816.F32 R8, R20, R66, RZ ;  /* 0x000000421408723c */ /* 0x000fe200000018ff */
[----:B------:R-:W-:-:S06]  /*6050*/  MOV R64, R142 ;  /* 0x0000008e00407202 */ /* 0x000fcc0000000f00 */
[----:B------:R-:W-:Y:S01]  /*6060*/  MOV R66, R144 ;  /* 0x0000009000427202 */ /* 0x000fe20000000f00 */
[----:B------:R-:W-:Y:S01]  /*6070*/  HMMA.16816.F32 R212, R16, R48, R32 ;  /* 0x0000003010d4723c */ /* 0x000fe20000001820 */
[----:B------:R-:W5:Y:S01]  /*6080*/  LDSM.16.MT88.4 R32, [R219+0x6800] ;  /* 0x00680000db20783b */ /* 0x000f620000004200 */
[----:B------:R-:W-:-:S05]  /*6090*/  MOV R67, R143 ;  /* 0x0000008f00437202 */ /* 0x000fca0000000f00 */
[--C-:B------:R-:W-:Y:S01]  /*60a0*/  FFMA.FTZ R48, R95, c[0x0][0x2d0], -R0.reuse ;  /* 0x0000b4005f307a23 */ /* 0x100fe20000010800 */
[----:B------:R-:W-:Y:S01]  /*60b0*/  HMMA.16816.F32 R204, R16, R80, R4 ;  /* 0x0000005010cc723c */ /* 0x000fe20000001804 */
[----:B------:R-:W-:-:S06]  /*60c0*/  FFMA.FTZ R49, R94, c[0x0][0x2d0], -R0 ;  /* 0x0000b4005e317a23 */ /* 0x000fcc0000010800 */
[----:B------:R-:W-:Y:S01]  /*60d0*/  MOV R80, R121 ;  /* 0x0000007900507202 */ /* 0x000fe20000000f00 */
[----:B------:R-:W-:Y:S01]  /*60e0*/  HMMA.16816.F32 R4, R20, R84, RZ ;  /* 0x000000541404723c */ /* 0x000fe200000018ff */
[----:B------:R-:W-:-:S06]  /*60f0*/  MOV R81, R137 ;  /* 0x0000008900517202 */ /* 0x000fcc0000000f00 */
[----:B------:R-:W-:Y:S01]  /*6100*/  MOV R85, R141 ;  /* 0x0000008d00557202 */ /* 0x000fe20000000f00 */
[----:B------:R-:W-:Y:S01]  /*6110*/  HMMA.16816.F32 R200, R16, R70, R36 ;  /* 0x0000004610c8723c */ /* 0x000fe20000001824 */
[----:B------:R-:W3:Y:S01]  /*6120*/  LDSM.16.MT88.4 R36, [R220+0x6800] ;  /* 0x00680000dc24783b */ /* 0x000ee20000004200 */
[----:B------:R-:W-:-:S06]  /*6130*/  MOV R84, R138 ;  /* 0x0000008a00547202 */ /* 0x000fcc0000000f00 */
[C---:B-1----:R-:W-:Y:S07]  /*6140*/  HMMA.16816.F32 R184, R16.reuse, R52, R12 ;  /* 0x0000003410b8723c */ /* 0x042fee000000180c */
[--C-:B------:R-:W-:Y:S01]  /*6150*/  FFMA.FTZ R52, R91, c[0x0][0x2d0], -R0.reuse ;  /* 0x0000b4005b347a23 */ /* 0x100fe20000010800 */
[----:B------:R-:W-:Y:S01]  /*6160*/  HMMA.16816.F32 R176, R16, R54, R8 ;  /* 0x0000003610b0723c */ /* 0x000fe20000001808 */
[----:B------:R-:W-:-:S06]  /*6170*/  FFMA.FTZ R53, R90, c[0x0][0x2d0], -R0 ;  /* 0x0000b4005a357a23 */ /* 0x000fcc0000010800 */
[--C-:B------:R-:W-:Y:S01]  /*6180*/  FFMA.FTZ R55, R89, c[0x0][0x2d0], -R0.reuse ;  /* 0x0000b40059377a23 */ /* 0x100fe20000010800 */
[----:B------:R-:W-:Y:S01]  /*6190*/  HMMA.16816.F32 R192, R16, R50, R28 ;  /* 0x0000003210c0723c */ /* 0x000fe2000000181c */
[----:B------:R-:W-:-:S06]  /*61a0*/  FFMA.FTZ R54, R88, c[0x0][0x2d0], -R0 ;  /* 0x0000b40058367a23 */ /* 0x000fcc0000010800 */
[--C-:B------:R-:W-:Y:S01]  /*61b0*/  FFMA.FTZ R50, R93, c[0x0][0x2d0], -R0.reuse ;  /* 0x0000b4005d327a23 */ /* 0x100fe20000010800 */
[----:B--2---:R-:W-:Y:S01]  /*61c0*/  HMMA.16816.F32 R12, R20, R40, RZ ;  /* 0x00000028140c723c */ /* 0x004fe200000018ff */
[----:B------:R-:W-:-:S07]  /*61d0*/  FFMA.FTZ R51, R92, c[0x0][0x2d0], -R0 ;  /* 0x0000b4005c337a23 */ /* 0x000fce0000010800 */
[C---:B------:R-:W-:Y:S01]  /*61e0*/  HMMA.16816.F32 R8, R20.reuse, R42, RZ ;  /* 0x0000002a1408723c */ /* 0x040fe200000018ff */
[----:B------:R-:W1:Y:S07]  /*61f0*/  LDSM.16.MT88.4 R40, [R222+0x6000] ;  /* 0x00600000de28783b */ /* 0x000e6e0000004200 */
[----:B------:R-:W-:Y:S07]  /*6200*/  HMMA.16816.F32 R28, R20, R78, RZ ;  /* 0x0000004e141c723c */ /* 0x000fee00000018ff */
[----:B------:R-:W-:Y:S01]  /*6210*/  MOV R78, R68 ;  /* 0x00000044004e7202 */ /* 0x000fe20000000f00 */
[----:B---3--:R-:W-:Y:S01]  /*6220*/  HMMA.16816.F32 R180, R16, R56, R4 ;  /* 0x0000003810b4723c */ /* 0x008fe20000001804 */
[----:B------:R-:W-:Y:S01]  /*6230*/  MOV R79, R3 ;  /* 0x00000003004f7202 */ /* 0x000fe20000000f00 */
[----:B------:R-:W-:-:S02]  /*6240*/  FADD.FTZ R3, R120, R27 ;  /* 0x0000001b78037221 */ /* 0x000fc40000010000 */
[----:B------:R-:W-:Y:S02]  /*6250*/  FFMA.FTZ R27, R104, c[0x0][0x2d0], -R2 ;  /* 0x0000b400681b7a23 */ /* 0x000fe40000010802 */
[----:B------:R-:W-:Y:S01]  /*6260*/  FADD.FTZ R3, R125, R3 ;  /* 0x000000037d037221 */ /* 0x000fe20000010000 */
[----:B------:R-:W-:Y:S01]  /*6270*/  MOV R56, R140 ;  /* 0x0000008c00387202 */ /* 0x000fe20000000f00 */
[----:B----4-:R-:W-:Y:S01]  /*6280*/  HMMA.16816.F32 R4, R20, R44, RZ ;  /* 0x0000002c1404723c */ /* 0x010fe200000018ff */
[----:B------:R-:W-:Y:S01]  /*6290*/  MOV R57, R139 ;  /* 0x0000008b00397202 */ /* 0x000fe20000000f00 */
[----:B------:R-:W-:-:S04]  /*62a0*/  FADD.FTZ R3, R127, R3 ;  /* 0x000000037f037221 */ /* 0x000fc80000010000 */
[----:B------:R-:W-:Y:S02]  /*62b0*/  FADD.FTZ R3, R128, R3 ;  /* 0x0000000380037221 */ /* 0x000fe40000010000 */
[C---:B-----5:R-:W-:Y:S01]  /*62c0*/  HMMA.16816.F32 R172, R16.reuse, R32, R12 ;  /* 0x0000002010ac723c */ /* 0x060fe2000000180c */
[----:B------:R-:W2:Y:S01]  /*62d0*/  LDSM.16.MT88.4 R12, [R222+0x6800] ;  /* 0x00680000de0c783b */ /* 0x000ea20000004200 */
[----:B------:R-:W-:Y:S02]  /*62e0*/  FADD.FTZ R3, R129, R3 ;  /* 0x0000000381037221 */ /* 0x000fe40000010000 */
[--C-:B------:R-:W-:Y:S02]  /*62f0*/  FFMA.FTZ R45, R115, c[0x0][0x2d0], -R2.reuse ;  /* 0x0000b400732d7a23 */ /* 0x100fe40000010802 */
[----:B------:R-:W-:Y:S02]  /*6300*/  FFMA.FTZ R44, R114, c[0x0][0x2d0], -R2 ;  /* 0x0000b400722c7a23 */ /* 0x000fe40000010802 */
[----:B------:R-:W-:Y:S07]  /*6310*/  HMMA.16816.F32 R72, R16, R82, R28 ;  /* 0x000000521048723c */ /* 0x000fee000000181c */
[----:B------:R-:W-:Y:S01]  /*6320*/  MOV R82, R123 ;  /* 0x0000007b00527202 */ /* 0x000fe20000000f00 */
[----:B------:R-:W-:Y:S01]  /*6330*/  HMMA.16816.F32 R28, R20, R86, RZ ;  /* 0x00000056141c723c */ /* 0x000fe200000018ff */
[----:B------:R-:W-:-:S06]  /*6340*/  MOV R83, R122 ;  /* 0x0000007a00537202 */ /* 0x000fcc0000000f00 */
[----:B------:R-:W-:Y:S01]  /*6350*/  MOV R86, R56 ;  /* 0x0000003800567202 */ /* 0x000fe20000000f00 */
[----:B------:R-:W-:Y:S01]  /*6360*/  HMMA.16816.F32 R168, R16, R36, R4 ;  /* 0x0000002410a8723c */ /* 0x000fe20000001804 */
[----:B------:R-:W-:-:S06]  /*6370*/  MOV R87, R57 ;  /* 0x0000003900577202 */ /* 0x000fcc0000000f00 */
[--C-:B------:R-:W-:Y:S01]  /*6380*/  FFMA.FTZ R37, R107, c[0x0][0x2d0], -R2.reuse ;  /* 0x0000b4006b257a23 */ /* 0x100fe20000010802 */
[----:B-1----:R-:W-:Y:S01]  /*6390*/  HMMA.16816.F32 R4, R20, R40, RZ ;  /* 0x000000281404723c */ /* 0x002fe200000018ff */
[----:B------:R-:W-:-:S06]  /*63a0*/  FFMA.FTZ R36, R106, c[0x0][0x2d0], -R2 ;  /* 0x0000b4006a247a23 */ /* 0x000fcc0000010802 */
[--C-:B------:R-:W-:Y:S01]  /*63b0*/  FFMA.FTZ R41, R111, c[0x0][0x2d0], -R2.reuse ;  /* 0x0000b4006f297a23 */ /* 0x100fe20000010802 */
[----:B------:R-:W-:Y:S01]  /*63c0*/  HMMA.16816.F32 R160, R16, R34, R8 ;  /* 0x0000002210a0723c */ /* 0x000fe20000001808 */
[----:B------:R-:W-:Y:S01]  /*63d0*/  LDSM.16.MT88.4 R32, [R220+0x9000] ;  /* 0x00900000dc20783b */ /* 0x000fe20000004200 */
[----:B------:R-:W-:-:S06]  /*63e0*/  FFMA.FTZ R40, R110, c[0x0][0x2d0], -R2 ;  /* 0x0000b4006e287a23 */ /* 0x000fcc0000010802 */
[----:B------:R-:W-:Y:S01]  /*63f0*/  HMMA.16816.F32 R68, R16, R58, R28 ;  /* 0x0000003a1044723c */ /* 0x000fe2000000181c */
[----:B------:R-:W1:Y:S07]  /*6400*/  LDSM.16.MT88.4 R28, [R221+0x6000] ;  /* 0x00600000dd1c783b */ /* 0x000e6e0000004200 */
[----:B------:R-:W-:Y:S07]  /*6410*/  HMMA.16816.F32 R8, R20, R46, RZ ;  /* 0x0000002e1408723c */ /* 0x000fee00000018ff */
[--C-:B------:R-:W-:Y:S01]  /*6420*/  FFMA.FTZ R46, R97, c[0x0][0x2d0], -R0.reuse ;  /* 0x0000b400612e7a23 */ /* 0x100fe20000010800 */
[----:B--2---:R-:W-:Y:S01]  /*6430*/  HMMA.16816.F32 R152, R16, R12, R4 ;  /* 0x0000000c1098723c */ /* 0x004fe20000001804 */
[----:B------:R-:W-:-:S06]  /*6440*/  FFMA.FTZ R47, R96, c[0x0][0x2d0], -R0 ;  /* 0x0000b400602f7a23 */ /* 0x000fcc0000010800 */
[----:B------:R-:W-:Y:S01]  /*6450*/  FADD.FTZ R12, R26, R25 ;  /* 0x000000191a0c7221 */ /* 0x000fe20000010000 */
[----:B------:R-:W-:Y:S01]  /*6460*/  HMMA.16816.F32 R4, R20, R42, RZ ;  /* 0x0000002a1404723c */ /* 0x000fe200000018ff */
[--C-:B------:R-:W-:Y:S02]  /*6470*/  FFMA.FTZ R26, R119, c[0x0][0x2d0], -R2.reuse ;  /* 0x0000b400771a7a23 */ /* 0x100fe40000010802 */
[----:B------:R-:W-:-:S04]  /*6480*/  FFMA.FTZ R25, R118, c[0x0][0x2d0], -R2 ;  /* 0x0000b40076197a23 */ /* 0x000fc80000010802 */
[--C-:B------:R-:W-:Y:S01]  /*6490*/  FFMA.FTZ R43, R113, c[0x0][0x2d0], -R2.reuse ;  /* 0x0000b400712b7a23 */ /* 0x100fe20000010802 */
[----:B------:R-:W-:Y:S01]  /*64a0*/  HMMA.16816.F32 R148, R16, R38, R8 ;  /* 0x000000261094723c */ /* 0x000fe20000001808 */
[----:B------:R-:W2:Y:S01]  /*64b0*/  LDSM.16.MT88.4 R8, [R221+0x6800] ;  /* 0x00680000dd08783b */ /* 0x000ea20000004200 */
[--C-:B------:R-:W-:Y:S01]  /*64c0*/  FFMA.FTZ R42, R112, c[0x0][0x2d0], -R2.reuse ;  /* 0x0000b400702a7a23 */ /* 0x100fe20000010802 */
[----:B------:R-:W-:Y:S04]  /*64d0*/  MUFU.EX2 R26, R26 ;  /* 0x0000001a001a7308 */ /* 0x000fe80000000800 */
[--C-:B------:R-:W-:Y:S02]  /*64e0*/  FFMA.FTZ R39, R109, c[0x0][0x2d0], -R2.reuse ;  /* 0x0000b4006d277a23 */ /* 0x100fe40000010802 */
[----:B------:R-:W-:-:S07]  /*64f0*/  FFMA.FTZ R38, R108, c[0x0][0x2d0], -R2 ;  /* 0x0000b4006c267a23 */ /* 0x000fce0000010802 */
[----:B------:R-:W-:Y:S08]  /*6500*/  HMMA.16816.F32 R120, R16, R14, R4 ;  /* 0x0000000e1078723c */ /* 0x000ff00000001804 */
[----:B-1----:R-:W-:Y:S07]  /*6510*/  HMMA.16816.F32 R4, R20, R28, RZ ;  /* 0x0000001c1404723c */ /* 0x002fee00000018ff */
[----:B------:R-:W-:-:S06]  /*6520*/  FFMA.FTZ R28, R105, c[0x0][0x2d0], -R2 ;  /* 0x0000b400691c7a23 */ /* 0x000fcc0000010802 */
[----:B------:R-:W-:Y:S11]  /*6530*/  MUFU.EX2 R28, R28 ;  /* 0x0000001c001c7308 */ /* 0x000ff60000000800 */
[----:B--2---:R-:W-:Y:S07]  /*6540*/  HMMA.16816.F32 R144, R16, R8, R4 ;  /* 0x000000081090723c */ /* 0x004fee0000001804 */
[----:B------:R-:W-:Y:S01]  /*6550*/  FADD.FTZ R8, R124, R12 ;  /* 0x0000000c7c087221 */ /* 0x000fe20000010000 */
[----:B------:R-:W-:Y:S01]  /*6560*/  HMMA.16816.F32 R4, R20, R30, RZ ;  /* 0x0000001e1404723c */ /* 0x000fe200000018ff */
[----:B------:R-:W-:Y:S06]  /*6570*/  LDSM.16.MT88.4 R12, [R219+0x9800] ;  /* 0x00980000db0c783b */ /* 0x000fec0000004200 */
[----:B------:R-:W-:-:S02]  /*6580*/  FFMA.FTZ R30, R117, c[0x0][0x2d0], -R2 ;  /* 0x0000b400751e7a23 */ /* 0x000fc40000010802 */
[----:B------:R-:W-:Y:S02]  /*6590*/  FFMA.FTZ R31, R116, c[0x0][0x2d0], -R2 ;  /* 0x0000b400741f7a23 */ /* 0x000fe40000010802 */
[----:B------:R-:W-:-:S04]  /*65a0*/  FADD.FTZ R2, R131, R3 ;  /* 0x0000000383027221 */ /* 0x000fc80000010000 */
[----:B------:R-:W-:-:S09]  /*65b0*/  FADD.FTZ R2, R134, R2 ;  /* 0x0000000286027221 */ /* 0x000fd20000010000 */
[----:B------:R-:W-:Y:S07]  /*65c0*/  HMMA.16816.F32 R156, R16, R10, R4 ;  /* 0x0000000a109c723c */ /* 0x000fee0000001804 */
[----:B------:R-:W-:Y:S02]  /*65d0*/  FADD.FTZ R4, R126, R8 ;  /* 0x000000087e047221 */ /* 0x000fe40000010000 */
[----:B------:R-:W1:Y:S02]  /*65e0*/  LDSM.16.MT88.4 R8, [R219+0x9000] ;  /* 0x00900000db08783b */ /* 0x000e640000004200 */
[----:B------:R-:W-:-:S04]  /*65f0*/  FADD.FTZ R29, R130, R4 ;  /* 0x00000004821d7221 */ /* 0x000fc80000010000 */
[----:B------:R-:W-:-:S04]  /*6600*/  FADD.FTZ R3, R132, R29 ;  /* 0x0000001d84037221 */ /* 0x000fc80000010000 */
[----:B------:R-:W-:Y:S01]  /*6610*/  FADD.FTZ R3, R135, R3 ;  /* 0x0000000387037221 */ /* 0x000fe20000010000 */
[----:B-1----:R-:W-:Y:S01]  /*6620*/  HMMA.16816.F32 R4, R20, R8, RZ ;  /* 0x000000081404723c */ /* 0x002fe200000018ff */
[----:B------:R1:W2:Y:S06]  /*6630*/  MUFU.EX2 R8, R25 ;  /* 0x0000001900087308 */ /* 0x0002ac0000000800 */
[--C-:B------:R-:W-:Y:S02]  /*6640*/  FFMA.FTZ R9, R103, c[0x0][0x2d0], -R0.reuse ;  /* 0x0000b40067097a23 */ /* 0x100fe40000010800 */
[--C-:B-1----:R-:W-:Y:S11]  /*6650*/  FFMA.FTZ R25, R98, c[0x0][0x2d0], -R0.reuse ;  /* 0x0000b40062197a23 */ /* 0x102ff60000010800 */
[----:B------:R-:W-:Y:S04]  /*6660*/  @!UPT UIADD3 URZ, URZ, URZ, URZ ;  /* 0x0000003f3f3ff290 */ /* 0x000fe8000fffe03f */
[----:B------:R-:W-:Y:S01]  /*6670*/  HMMA.16816.F32 R164, R16, R12, R4 ;  /* 0x0000000c10a4723c */ /* 0x000fe20000001804 */
[----:B------:R-:W1:Y:S06]  /*6680*/  MUFU.EX2 R12, R27 ;  /* 0x0000001b000c7308 */ /* 0x000e6c0000000800 */
[--C-:B------:R-:W-:Y:S01]  /*6690*/  FFMA.FTZ R13, R100, c[0x0][0x2d0], -R0.reuse ;  /* 0x0000b400640d7a23 */ /* 0x100fe20000010800 */
[----:B------:R-:W-:Y:S01]  /*66a0*/  HMMA.16816.F32 R4, R20, R10, RZ ;  /* 0x0000000a1404723c */ /* 0x000fe200000018ff */
[----:B------:R-:W-:Y:S06]  /*66b0*/  MUFU.EX2 R27, R45 ;  /* 0x0000002d001b7308 */ /* 0x000fec0000000800 */
[----:B------:R-:W-:-:S02]  /*66c0*/  FFMA.FTZ R10, R102, c[0x0][0x2d0], -R0 ;  /* 0x0000b400660a7a23 */ /* 0x000fc40000010800 */
[----:B------:R-:W-:-:S06]  /*66d0*/  FFMA.FTZ R11, R101, c[0x0][0x2d0], -R0 ;  /* 0x0000b400650b7a23 */ /* 0x000fcc0000010800 */
[----:B------:R-:W-:Y:S09]  /*66e0*/  MUFU.EX2 R11, R11 ;  /* 0x0000000b000b7308 */ /* 0x000ff20000000800 */
[----:B------:R-:W-:Y:S01]  /*66f0*/  HMMA.16816.F32 R196, R16, R14, R4 ;  /* 0x0000000e10c4723c */ /* 0x000fe20000001804 */
[----:B------:R-:W3:Y:S06]  /*6700*/  MUFU.EX2 R5, R30 ;  /* 0x0000001e00057308 */ /* 0x000eec0000000800 */
[----:B------:R-:W-:Y:S01]  /*6710*/  FFMA.FTZ R15, R99, c[0x0][0x2d0], -R0 ;  /* 0x0000b400630f7a23 */ /* 0x000fe20000010800 */
[----:B--2---:R-:W-:Y:S01]  /*6720*/  F2FP.PACK_AB R14, R8, R26 ;  /* 0x0000001a080e723e */ /* 0x004fe200000000ff */
[----:B------:R-:W-:Y:S01]  /*6730*/  FADD.FTZ R0, R28, R2 ;  /* 0x000000021c007221 */ /* 0x000fe20000010000 */
[----:B------:R2:W4:Y:S01]  /*6740*/  MUFU.EX2 R4, R31 ;  /* 0x0000001f00047308 */ /* 0x0005220000000800 */
[----:B------:R-:W-:-:S02]  /*6750*/  FADD.FTZ R2, R136, R3 ;  /* 0x0000000388027221 */ /* 0x000fc40000010000 */
[C---:B-1----:R-:W-:Y:S01]  /*6760*/  FADD.FTZ R0, R12.reuse, R0 ;  /* 0x000000000c007221 */ /* 0x042fe20000010000 */
[----:B------:R-:W-:-:S03]  /*6770*/  F2FP.PACK_AB R12, R12, R28 ;  /* 0x0000001c0c0c723e */ /* 0x000fc600000000ff */
[----:B------:R-:W-:Y:S01]  /*6780*/  FADD.FTZ R0, R26, R0 ;  /* 0x000000001a007221 */ /* 0x000fe20000010000 */
[----:B------:R-:W1:Y:S03]  /*6790*/  MUFU.EX2 R3, R44 ;  /* 0x0000002c00037308 */ /* 0x000e660000000800 */
[----:B------:R-:W-:-:S04]  /*67a0*/  FADD.FTZ R0, R8, R0 ;  /* 0x0000000008007221 */ /* 0x000fc80000010000 */
[----:B---3--:R-:W-:Y:S01]  /*67b0*/  FADD.FTZ R0, R5, R0 ;  /* 0x0000000005007221 */ /* 0x008fe20000010000 */
[----:B--2---:R-:W2:Y:S01]  /*67c0*/  LDSM.16.MT88.4 R28, [R220+0x9800] ;  /* 0x00980000dc1c783b */ /* 0x004ea20000004200 */
[C---:B----4-:R-:W-:Y:S01]  /*67d0*/  F2FP.PACK_AB R8, R4.reuse, R5 ;  /* 0x000000050408723e */ /* 0x050fe200000000ff */
[----:B------:R-:W-:Y:S01]  /*67e0*/  MUFU.EX2 R26, R42 ;  /* 0x0000002a001a7308 */ /* 0x000fe20000000800 */
[----:B------:R-:W-:Y:S02]  /*67f0*/  FADD.FTZ R0, R4, R0 ;  /* 0x0000000004007221 */ /* 0x000fe40000010000 */
[----:B------:R-:W-:Y:S02]  /*6800*/  HMMA.16816.F32 R4, R20, R32, RZ ;  /* 0x000000201404723c */ /* 0x000fe400000018ff */
[----:B------:R-:W-:-:S03]  /*6810*/  FADD.FTZ R0, R27, R0 ;  /* 0x000000001b007221 */ /* 0x000fc60000010000 */
[----:B------:R-:W-:Y:S01]  /*6820*/  MUFU.EX2 R32, R41 ;  /* 0x0000002900207308 */ /* 0x000fe20000000800 */
[----:B-1----:R-:W-:-:S07]  /*6830*/  FADD.FTZ R0, R3, R0 ;  /* 0x0000000003007221 */ /* 0x002fce0000010000 */
[----:B------:R-:W-:Y:S08]  /*6840*/  MUFU.EX2 R33, R38 ;  /* 0x0000002600217308 */ /* 0x000ff00000000800 */
[----:B------:R-:W-:Y:S03]  /*6850*/  MUFU.EX2 R41, R37 ;  /* 0x0000002500297308 */ /* 0x000fe60000000800 */
[----:B--2---:R-:W-:Y:S05]  /*6860*/  HMMA.16816.F32 R140, R16, R28, R4 ;  /* 0x0000001c108c723c */ /* 0x004fea0000001804 */
[----:B------:R-:W1:Y:S03]  /*6870*/  MUFU.EX2 R28, R43 ;  /* 0x0000002b001c7308 */ /* 0x000e660000000800 */
[----:B------:R-:W-:Y:S05]  /*6880*/  HMMA.16816.F32 R4, R20, R34, RZ ;  /* 0x000000221404723c */ /* 0x000fea00000018ff */
[----:B------:R-:W2:Y:S08]  /*6890*/  MUFU.EX2 R29, R40 ;  /* 0x00000028001d7308 */ /* 0x000eb00000000800 */
[----:B------:R-:W3:Y:S01]  /*68a0*/  MUFU.EX2 R34, R39 ;  /* 0x0000002700227308 */ /* 0x000ee20000000800 */
[----:B-1----:R-:W-:-:S04]  /*68b0*/  FADD.FTZ R0, R28, R0 ;  /* 0x000000001c007221 */ /* 0x002fc80000010000 */
[----:B------:R-:W-:-:S03]  /*68c0*/  FADD.FTZ R0, R26, R0 ;  /* 0x000000001a007221 */ /* 0x000fc60000010000 */
[----:B------:R1:W4:Y:S01]  /*68d0*/  MUFU.EX2 R35, R36 ;  /* 0x0000002400237308 */ /* 0x0003220000000800 */
[----:B------:R-:W-:-:S04]  /*68e0*/  FADD.FTZ R0, R32, R0 ;  /* 0x0000000020007221 */ /* 0x000fc80000010000 */
[----:B--2---:R-:W-:Y:S01]  /*68f0*/  FADD.FTZ R0, R29, R0 ;  /* 0x000000001d007221 */ /* 0x004fe20000010000 */
[----:B------:R-:W-:Y:S01]  /*6900*/  HMMA.16816.F32 R136, R16, R30, R4 ;  /* 0x0000001e1088723c */ /* 0x000fe20000001804 */
[C---:B---3--:R-:W-:Y:S02]  /*6910*/  F2FP.PACK_AB R128, R33.reuse, R34 ;  /* 0x000000222180723e */ /* 0x048fe400000000ff */
[----:B------:R-:W-:Y:S01]  /*6920*/  FADD.FTZ R0, R34, R0 ;  /* 0x0000000022007221 */ /* 0x000fe20000010000 */
[----:B------:R-:W2:Y:S03]  /*6930*/  MUFU.EX2 R40, R9 ;  /* 0x0000000900287308 */ /* 0x000ea60000000800 */
[----:B------:R-:W-:Y:S01]  /*6940*/  FADD.FTZ R0, R33, R0 ;  /* 0x0000000021007221 */ /* 0x000fe20000010000 */
[----:B------:R-:W-:Y:S01]  /*6950*/  F2FP.PACK_AB R6, R29, R32 ;  /* 0x000000201d06723e */ /* 0x000fe200000000ff */
[----:B-1----:R-:W1:Y:S02]  /*6960*/  LDSM.16.MT88.4 R36, [R222+0x9000] ;  /* 0x00900000de24783b */ /* 0x002e640000004200 */
[----:B------:R-:W-:Y:S01]  /*6970*/  FADD.FTZ R0, R41, R0 ;  /* 0x0000000029007221 */ /* 0x000fe20000010000 */
[C---:B----4-:R-:W-:Y:S01]  /*6980*/  F2FP.PACK_AB R130, R35.reuse, R41 ;  /* 0x000000292382723e */ /* 0x050fe200000000ff */
[----:B------:R3:W4:Y:S01]  /*6990*/  MUFU.EX2 R9, R10 ;  /* 0x0000000a00097308 */ /* 0x0007220000000800 */
[----:B------:R-:W-:Y:S01]  /*69a0*/  F2FP.PACK_AB R4, R26, R28 ;  /* 0x0000001c1a04723e */ /* 0x000fe200000000ff */
[----:B------:R-:W-:-:S02]  /*69b0*/  FADD.FTZ R0, R35, R0 ;  /* 0x0000000023007221 */ /* 0x000fc40000010000 */
[----:B------:R-:W5:Y:S01]  /*69c0*/  LDSM.16.MT88.4 R32, [R222+0x9800] ;  /* 0x00980000de20783b */ /* 0x000f620000004200 */
[----:B--2---:R-:W-:-:S03]  /*69d0*/  FADD.FTZ R2, R40, R2 ;  /* 0x0000000228027221 */ /* 0x004fc60000010000 */
[----:B------:R2:W2:Y:S01]  /*69e0*/  MUFU.EX2 R7, R13 ;  /* 0x0000000d00077308 */ /* 0x0004a20000000800 */
[----:B------:R1:W-:Y:S01]  /*69f0*/  STL [R1+0x14], R0 ;  /* 0x0000140001007387 */ /* 0x0003e20000100800 */
[----:B---3--:R-:W-:-:S06]  /*6a00*/  F2FP.PACK_AB R10, R3, R27 ;  /* 0x0000001b030a723e */ /* 0x008fcc00000000ff */
[----:B------:R3:W1:Y:S01]  /*6a10*/  MUFU.EX2 R5, R15 ;  /* 0x0000000f00057308 */ /* 0x0006620000000800 */
[----:B----4-:R-:W-:-:S04]  /*6a20*/  FADD.FTZ R2, R9, R2 ;  /* 0x0000000209027221 */ /* 0x010fc80000010000 */
[----:B------:R-:W-:Y:S01]  /*6a30*/  FADD.FTZ R2, R11, R2 ;  /* 0x000000020b027221 */ /* 0x000fe20000010000 */
[----:B--2---:R-:W-:Y:S02]  /*6a40*/  F2FP.PACK_AB R13, R9, R40 ;  /* 0x00000028090d723e */ /* 0x004fe400000000ff */
[----:B------:R-:W2:Y:S01]  /*6a50*/  MUFU.EX2 R3, R25 ;  /* 0x0000001900037308 */ /* 0x000ea20000000800 */
[C---:B---3--:R-:W-:Y:S01]  /*6a60*/  F2FP.PACK_AB R15, R7.reuse, R11 ;  /* 0x0000000b070f723e */ /* 0x048fe200000000ff */
[----:B-1----:R-:W-:-:S06]  /*6a70*/  FADD.FTZ R0, R7, R2 ;  /* 0x0000000207007221 */ /* 0x002fcc0000010000 */
[----:B------:R-:W-:Y:S01]  /*6a80*/  MUFU.EX2 R26, R48 ;  /* 0x00000030001a7308 */ /* 0x000fe20000000800 */
[----:B------:R-:W-:Y:S01]  /*6a90*/  HMMA.16816.F32 R28, R20, R36, RZ ;  /* 0x00000024141c723c */ /* 0x000fe200000018ff */
[----:B------:R-:W-:Y:S01]  /*6aa0*/  FADD.FTZ R0, R5, R0 ;  /* 0x0000000005007221 */ /* 0x000fe20000010000 */
[----:B--2---:R-:W-:-:S03]  /*6ab0*/  F2FP.PACK_AB R9, R3, R5 ;  /* 0x000000050309723e */ /* 0x004fc600000000ff */
[----:B------:R-:W-:Y:S02]  /*6ac0*/  FADD.FTZ R0, R3, R0 ;  /* 0x0000000003007221 */ /* 0x000fe40000010000 */
[----:B------:R-:W1:Y:S08]  /*6ad0*/  MUFU.EX2 R7, R46 ;  /* 0x0000002e00077308 */ /* 0x000e700000000800 */
[----:B------:R-:W2:Y:S08]  /*6ae0*/  MUFU.EX2 R5, R47 ;  /* 0x0000002f00057308 */ /* 0x000eb00000000800 */
[----:B------:R-:W3:Y:S01]  /*6af0*/  MUFU.EX2 R25, R49 ;  /* 0x0000003100197308 */ /* 0x000ee20000000800 */
[----:B-1----:R-:W-:Y:S01]  /*6b00*/  FADD.FTZ R0, R7, R0 ;  /* 0x0000000007007221 */ /* 0x002fe20000010000 */
[----:B-----5:R-:W-:Y:S06]  /*6b10*/  HMMA.16816.F32 R124, R16, R32, R28 ;  /* 0x00000020107c723c */ /* 0x020fec000000181c */
[----:B------:R-:W1:Y:S01]  /*6b20*/  MUFU.EX2 R32, R50 ;  /* 0x0000003200207308 */ /* 0x000e620000000800 */
[C---:B--2---:R-:W-:Y:S01]  /*6b30*/  FADD.FTZ R0, R5.reuse, R0 ;  /* 0x0000000005007221 */ /* 0x044fe20000010000 */
[----:B------:R-:W-:Y:S01]  /*6b40*/  HMMA.16816.F32 R28, R20, R38, RZ ;  /* 0x00000026141c723c */ /* 0x000fe200000018ff */
[----:B------:R-:W-:-:S02]  /*6b50*/  F2FP.PACK_AB R11, R5, R7 ;  /* 0x00000007050b723e */ /* 0x000fc400000000ff */
[----:B------:R-:W-:-:S03]  /*6b60*/  FADD.FTZ R0, R26, R0 ;  /* 0x000000001a007221 */ /* 0x000fc60000010000 */
[----:B------:R-:W2:Y:S01]  /*6b70*/  MUFU.EX2 R27, R51 ;  /* 0x00000033001b7308 */ /* 0x000ea20000000800 */
[C---:B---3--:R-:W-:Y:S01]  /*6b80*/  FADD.FTZ R0, R25.reuse, R0 ;  /* 0x0000000019007221 */ /* 0x048fe20000010000 */
[----:B------:R-:W-:-:S03]  /*6b90*/  F2FP.PACK_AB R5, R25, R26 ;  /* 0x0000001a1905723e */ /* 0x000fc600000000ff */
[----:B-1----:R-:W-:-:S03]  /*6ba0*/  FADD.FTZ R0, R32, R0 ;  /* 0x0000000020007221 */ /* 0x002fc60000010000 */
[----:B------:R-:W1:Y:S01]  /*6bb0*/  MUFU.EX2 R3, R52 ;  /* 0x0000003400037308 */ /* 0x000e620000000800 */
[----:B--2---:R-:W-:-:S07]  /*6bc0*/  F2FP.PACK_AB R7, R27, R32 ;  /* 0x000000201b07723e */ /* 0x004fce00000000ff */
[----:B------:R-:W2:Y:S02]  /*6bd0*/  MUFU.EX2 R2, R53 ;  /* 0x0000003500027308 */ /* 0x000ea40000000800 */
[----:B------:R-:W-:Y:S01]  /*6be0*/  HMMA.16816.F32 R116, R16, R34, R28 ;  /* 0x000000221074723c */ /* 0x000fe2000000181c */
[----:B------:R-:W3:Y:S01]  /*6bf0*/  LDSM.16.MT88.4 R28, [R221+0x9000] ;  /* 0x00900000dd1c783b */ /* 0x000ee20000004200 */
[----:B------:R-:W-:-:S04]  /*6c00*/  FADD.FTZ R0, R27, R0 ;  /* 0x000000001b007221 */ /* 0x000fc80000010000 */
[----:B-1----:R-:W-:-:S04]  /*6c10*/  FADD.FTZ R0, R3, R0 ;  /* 0x0000000003007221 */ /* 0x002fc80000010000 */
[C---:B--2---:R-:W-:Y:S01]  /*6c20*/  FADD.FTZ R0, R2.reuse, R0 ;  /* 0x0000000002007221 */ /* 0x044fe20000010000 */
[----:B------:R-:W-:Y:S02]  /*6c30*/  F2FP.PACK_AB R129, R2, R3 ;  /* 0x000000030281723e */ /* 0x000fe400000000ff */
[----:B------:R-:W1:Y:S08]  /*6c40*/  MUFU.EX2 R3, R55 ;  /* 0x0000003700037308 */ /* 0x000e700000000800 */
[----:B------:R-:W2:Y:S01]  /*6c50*/  MUFU.EX2 R2, R54 ;  /* 0x0000003600027308 */ /* 0x000ea20000000800 */
[----:B-1----:R-:W-:Y:S01]  /*6c60*/  FADD.FTZ R0, R3, R0 ;  /* 0x0000000003007221 */ /* 0x002fe20000010000 */
[----:B---3--:R-:W-:Y:S03]  /*6c70*/  HMMA.16816.F32 R32, R20, R28, RZ ;  /* 0x0000001c1420723c */ /* 0x008fe600000018ff */
[C---:B--2---:R-:W-:Y:S01]  /*6c80*/  FADD.FTZ R0, R2.reuse, R0 ;  /* 0x0000000002007221 */ /* 0x044fe20000010000 */
[----:B------:R-:W-:-:S04]  /*6c90*/  F2FP.PACK_AB R131, R2, R3 ;  /* 0x000000030283723e */ /* 0x000fc800000000ff */
[----:B------:R-:W-:Y:S01]  /*6ca0*/  STL [R1+0x24], R0 ;  /* 0x0000240001007387 */ /* 0x000fe20000100800 */
[----:B------:R-:W-:Y:S03]  /*6cb0*/  HMMA.16816.F32 R20, R20, R30, RZ ;  /* 0x0000001e1414723c */ /* 0x000fe600000018ff */
[----:B------:R-:W1:Y:S11]  /*6cc0*/  LDSM.16.MT88.4 R28, [R221+0x9800] ;  /* 0x00980000dd1c783b */ /* 0x000e760000004200 */
[----:B------:R-:W-:Y:S01]  /*6cd0*/  @!UPT UIADD3 URZ, URZ, URZ, URZ ;  /* 0x0000003f3f3ff290 */ /* 0x000fe2000fffe03f */
[C---:B-1----:R-:W-:Y:S09]  /*6ce0*/  HMMA.16816.F32 R100, R16.reuse, R28, R32 ;  /* 0x0000001c1064723c */ /* 0x042ff20000001820 */
        /* <DEDUP_REMOVED lines=43> */
[----:B------:R-:W1:Y:S11]  /*6fa0*/  LDSM.16.MT88.4 R16, [R222+0xa000] ;  /* 0x00a00000de10783b */ /* 0x000e760000004200 */
[----:B------:R-:W-:Y:S04]  /*6fb0*/  @!UPT UIADD3 URZ, URZ, URZ, URZ ;  /* 0x0000003f3f3ff290 */ /* 0x000fe8000fffe03f */
[----:B------:R-:W-:Y:S01]  /*6fc0*/  IMAD.MOV.U32 R25, RZ, RZ, R140 ;  /* 0x000000ffff197224 */ /* 0x000fe200078e008c */
[----:B------:R-:W-:Y:S02]  /*6fd0*/  MOV R3, R141 ;  /* 0x0000008d00037202 */ /* 0x000fe40000000f00 */
[----:B------:R-:W-:Y:S02]  /*6fe0*/  MOV R2, R142 ;  /* 0x0000008e00027202 */ /* 0x000fe40000000f00 */
[----:B------:R-:W-:Y:S01]  /*6ff0*/  MOV R0, R143 ;  /* 0x0000008f00007202 */ /* 0x000fe20000000f00 */
[C---:B-1----:R-:W-:Y:S08]  /*7000*/  HMMA.16816.F32 R208, R12.reuse, R16, R124 ;  /* 0x000000100cd0723c */ /* 0x042ff0000000187c */
[C---:B------:R-:W-:Y:S01]  /*7010*/  HMMA.16816.F32 R192, R12.reuse, R18, R116 ;  /* 0x000000120cc0723c */ /* 0x040fe20000001874 */
[----:B------:R-:W1:Y:S07]  /*7020*/  LDSM.16.MT88.4 R16, [R221+0xa000] ;  /* 0x00a00000dd10783b */ /* 0x000e6e0000004200 */
[C---:B-1----:R-:W-:Y:S08]  /*7030*/  HMMA.16816.F32 R140, R12.reuse, R16, R100 ;  /* 0x000000100c8c723c */ /* 0x042ff00000001864 */
[----:B------:R-:W-:Y:S01]  /*7040*/  HMMA.16816.F32 R188, R12, R18, R44 ;  /* 0x000000120cbc723c */ /* 0x000fe2000000182c */
[----:B------:R-:W1:Y:S04]  /*7050*/  LDSM.16.MT88.4 R12, [R219+0x1800] ;  /* 0x00180000db0c783b */ /* 0x000e680000004200 */
[----:B------:R-:W2:Y:S11]  /*7060*/  LDSM.16.MT88.4 R16, [R220+0x1800] ;  /* 0x00180000dc10783b */ /* 0x000eb60000004200 */
[----:B------:R-:W-:-:S02]  /*7070*/  MOV R101, R140 ;  /* 0x0000008c00657202 */ /* 0x000fc40000000f00 */
[----:B------:R-:W-:Y:S02]  /*7080*/  MOV R100, R141 ;  /* 0x0000008d00647202 */ /* 0x000fe40000000f00 */
[----:B------:R-:W-:Y:S02]  /*7090*/  MOV R27, R142 ;  /* 0x0000008e001b7202 */ /* 0x000fe40000000f00 */
[----:B------:R-:W-:Y:S01]  /*70a0*/  MOV R26, R143 ;  /* 0x0000008f001a7202 */ /* 0x000fe20000000f00 */
        /* <DEDUP_REMOVED lines=8> */
[----:B------:R-:W-:Y:S01]  /*7130*/  HMMA.16816.F32 R176, R8, R14, R36 ;  /* 0x0000000e08b0723c */ /* 0x000fe20000001824 */
[----:B------:R-:W1:Y:S01]  /*7140*/  LDSM.16.MT88.4 R12, [R219+0x4800] ;  /* 0x00480000db0c783b */ /* 0x000e620000004200 */
[----:B------:R-:W-:-:S02]  /*7150*/  MOV R61, R3 ;  /* 0x00000003003d7202 */ /* 0x000fc40000000f00 */
[----:B------:R-:W-:Y:S02]  /*7160*/  MOV R62, R2 ;  /* 0x00000002003e7202 */ /* 0x000fe40000000f00 */
[----:B------:R-:W-:Y:S02]  /*7170*/  MOV R63, R0 ;  /* 0x00000000003f7202 */ /* 0x000fe40000000f00 */
[C---:B--2---:R-:W-:Y:S01]  /*7180*/  HMMA.16816.F32 R160, R8.reuse, R16, R92 ;  /* 0x0000001008a0723c */ /* 0x044fe2000000185c */
[----:B------:R-:W-:Y:S02]  /*7190*/  MOV R36, R101 ;  /* 0x0000006500247202 */ /* 0x000fe40000000f00 */
[----:B------:R-:W-:Y:S02]  /*71a0*/  MOV R37, R100 ;  /* 0x0000006400257202 */ /* 0x000fe40000000f00 */
[----:B------:R-:W-:Y:S02]  /*71b0*/  MOV R38, R27 ;  /* 0x0000001b00267202 */ /* 0x000fe40000000f00 */
[----:B------:R-:W-:Y:S01]  /*71c0*/  MOV R39, R26 ;  /* 0x0000001a00277202 */ /* 0x000fe20000000f00 */
        /* <DEDUP_REMOVED lines=31> */
[----:B------:R-:W2:Y:S11]  /*73c0*/  LDSM.16.MT88.4 R16, [R221+0xa800] ;  /* 0x00a80000dd10783b */ /* 0x000eb60000004200 */
[----:B------:R-:W-:Y:S04]  /*73d0*/  @!UPT UIADD3 URZ, URZ, URZ, URZ ;  /* 0x0000003f3f3ff290 */ /* 0x000fe8000fffe03f */
[----:B------:R-:W-:Y:S01]  /*73e0*/  MOV R25, R60 ;  /* 0x0000003c00197202 */ /* 0x000fe20000000f00 */
[----:B------:R-:W-:Y:S01]  /*73f0*/  IMAD.MOV.U32 R3, RZ, RZ, R61 ;  /* 0x000000ffff037224 */ /* 0x000fe200078e003d */
[----:B------:R-:W-:Y:S02]  /*7400*/  MOV R2, R62 ;  /* 0x0000003e00027202 */ /* 0x000fe40000000f00 */
[----:B------:R-:W-:Y:S02]  /*7410*/  MOV R0, R63 ;  /* 0x0000003f00007202 */ /* 0x000fe40000000f00 */
[C---:B-1----:R-:W-:Y:S08]  /*7420*/  HMMA.16816.F32 R60, R8.reuse, R12, R208 ;  /* 0x0000000c083c723c */ /* 0x042ff000000018d0 */
[C---:B------:R-:W-:Y:S01]  /*7430*/  HMMA.16816.F32 R48, R8.reuse, R14, R192 ;  /* 0x0000000e0830723c */ /* 0x040fe200000018c0 */
[----:B------:R-:W1:Y:S07]  /*7440*/  LDSM.16.MT88.4 R12, [R219+0x2000] ;  /* 0x00200000db0c783b */ /* 0x000e6e0000004200 */
[C---:B--2---:R-:W-:Y:S08]  /*7450*/  HMMA.16816.F32 R36, R8.reuse, R16, R36 ;  /* 0x000000100824723c */ /* 0x044ff00000001824 */
[----:B------:R-:W-:Y:S01]  /*7460*/  HMMA.16816.F32 R20, R8, R18, R188 ;  /* 0x000000120814723c */ /* 0x000fe200000018bc */
[----:B------:R-:W2:Y:S04]  /*7470*/  LDSM.16.MT88.4 R8, [R221+0x2000] ;  /* 0x00200000dd08783b */ /* 0x000ea80000004200 */
[----:B------:R-:W3:Y:S03]  /*7480*/  LDSM.16.MT88.4 R16, [R220+0x2000] ;  /* 0x00200000dc10783b */ /* 0x000ee60000004200 */
[C---:B-1----:R-:W-:Y:S08]  /*7490*/  HMMA.16816.F32 R144, R4.reuse, R12, R172 ;  /* 0x0000000c0490723c */ /* 0x042ff000000018ac */
[C---:B------:R-:W-:Y:S01]  /*74a0*/  HMMA.16816.F32 R84, R4.reuse, R14, R152 ;  /* 0x0000000e0454723c */ /* 0x040fe20000001898 */
[----:B------:R-:W1:Y:S06]  /*74b0*/  LDSM.16.MT88.4 R12, [R222+0x2000] ;  /* 0x00200000de0c783b */ /* 0x000e6c0000004200 */
[----:B------:R-:W-:Y:S01]  /*74c0*/  MOV R155, R0 ;  /* 0x00000000009b7202 */ /* 0x000fe20000000f00 */
[----:B--2---:R-:W-:Y:S01]  /*74d0*/  HMMA.16816.F32 R156, R4, R8, R160 ;  /* 0x00000008049c723c */ /* 0x004fe200000018a0 */
[----:B------:R-:W-:Y:S01]  /*74e0*/  MOV R153, R3 ;  /* 0x0000000300997202 */ /* 0x000fe20000000f00 */
[----:B------:R-:W-:Y:S01]  /*74f0*/  LDSM.16.MT88.4 R160, [R222+0x2800] ;  /* 0x00280000dea0783b */ /* 0x000fe20000004200 */
[----:B------:R-:W-:-:S02]  /*7500*/  MOV R154, R2 ;  /* 0x00000002009a7202 */ /* 0x000fc40000000f00 */
[----:B------:R-:W-:-:S03]  /*7510*/  MOV R152, R25 ;  /* 0x0000001900987202 */ /* 0x000fc60000000f00 */
[C---:B------:R-:W-:Y:S01]  /*7520*/  HMMA.16816.F32 R96, R4.reuse, R10, R96 ;  /* 0x0000000a0460723c */ /* 0x040fe20000001860 */
[----:B------:R-:W2:Y:S07]  /*7530*/  LDSM.16.MT88.4 R8, [R222+0x5000] ;  /* 0x00500000de08783b */ /* 0x000eae0000004200 */
[C---:B---3--:R-:W-:Y:S08]  /*7540*/  HMMA.16816.F32 R172, R4.reuse, R16, R204 ;  /* 0x0000001004ac723c */ /* 0x048ff000000018cc */
[C---:B------:R-:W-:Y:S01]  /*7550*/  HMMA.16816.F32 R88, R4.reuse, R18, R184 ;  /* 0x000000120458723c */ /* 0x040fe200000018b8 */
[----:B------:R-:W3:Y:S07]  /*7560*/  LDSM.16.MT88.4 R16, [R219+0x5000] ;  /* 0x00500000db10783b */ /* 0x000eee0000004200 */
[C---:B-1----:R-:W-:Y:S08]  /*7570*/  HMMA.16816.F32 R164, R4.reuse, R12, R180 ;  /* 0x0000000c04a4723c */ /* 0x042ff000000018b4 */
[C---:B------:R-:W-:Y:S01]  /*7580*/  HMMA.16816.F32 R92, R4.reuse, R14, R176 ;  /* 0x0000000e045c723c */ /* 0x040fe200000018b0 */
[----:B------:R-:W1:Y:S04]  /*7590*/  LDSM.16.MT88.4 R12, [R220+0x5000] ;  /* 0x00500000dc0c783b */ /* 0x000e680000004200 */
[----:B------:R-:W-:Y:S03]  /*75a0*/  LDSM.16.MT88.4 R176, [R219+0x2800] ;  /* 0x00280000dbb0783b */ /* 0x000fe60000004200 */
[C---:B--2---:R-:W-:Y:S01]  /*75b0*/  HMMA.16816.F32 R112, R4.reuse, R8, R136 ;  /* 0x000000080470723c */ /* 0x044fe20000001888 */
[----:B------:R-:W-:Y:S07]  /*75c0*/  LDSM.16.MT88.4 R136, [R220+0x5800] ;  /* 0x00580000dc88783b */ /* 0x000fee0000004200 */
[C---:B------:R-:W-:Y:S01]  /*75d0*/  HMMA.16816.F32 R116, R4.reuse, R10, R116 ;  /* 0x0000000a0474723c */ /* 0x040fe20000001874 */
[----:B------:R-:W2:Y:S07]  /*75e0*/  LDSM.16.MT88.4 R8, [R220+0x8000] ;  /* 0x00800000dc08783b */ /* 0x000eae0000004200 */
[C---:B---3--:R-:W-:Y:S08]  /*75f0*/  HMMA.16816.F32 R104, R4.reuse, R16, R200 ;  /* 0x000000100468723c */ /* 0x048ff000000018c8 */
[----:B------:R-:W-:Y:S01]  /*7600*/  HMMA.16816.F32 R200, R4, R18, R168 ;  /* 0x0000001204c8723c */ /* 0x000fe200000018a8 */
[----:B------:R-:W3:Y:S07]  /*7610*/  LDSM.16.MT88.4 R168, [R220+0x2800] ;  /* 0x00280000dca8783b */ /* 0x000eee0000004200 */
[----:B------:R-:W-:Y:S08]  /*7620*/  HMMA.16816.F32 R164, R128, R160, R164 ;  /* 0x000000a080a4723c */ /* 0x000ff000000018a4 */
[----:B------:R-:W-:Y:S01]  /*7630*/  MOV R0, R107 ;  /* 0x0000006b00007202 */ /* 0x000fe20000000f00 */
[----:B-1----:R-:W-:Y:S01]  /*7640*/  HMMA.16816.F32 R192, R4, R12, R148 ;  /* 0x0000000c04c0723c */ /* 0x002fe20000001894 */
[----:B------:R-:W-:-:S02]  /*7650*/  MOV R16, R104 ;  /* 0x0000006800107202 */ /* 0x000fc40000000f00 */
[----:B------:R-:W-:Y:S02]  /*7660*/  MOV R3, R105 ;  /* 0x0000006900037202 */ /* 0x000fe40000000f00 */
[----:B------:R-:W-:Y:S02]  /*7670*/  MOV R2, R106 ;  /* 0x0000006a00027202 */ /* 0x000fe40000000f00 */
[----:B------:R-:W-:Y:S01]  /*7680*/  MOV R151, R0 ;  /* 0x0000000000977202 */ /* 0x000fe20000000f00 */
[----:B--2---:R-:W-:Y:S01]  /*7690*/  HMMA.16816.F32 R188, R4, R8, R44 ;  /* 0x0000000804bc723c */ /* 0x004fe2000000182c */
[----:B------:R-:W2:Y:S01]  /*76a0*/  LDL R0, [R1+0x74] ;  /* 0x0000740001007983 */ /* 0x000ea20000100800 */
[----:B------:R-:W-:Y:S02]  /*76b0*/  MOV R148, R16 ;  /* 0x0000001000947202 */ /* 0x000fe40000000f00 */
[----:B------:R-:W-:Y:S01]  /*76c0*/  MOV R150, R2 ;  /* 0x0000000200967202 */ /* 0x000fe20000000f00 */
[----:B------:R-:W1:Y:S01]  /*76d0*/  LDSM.16.MT88.4 R16, [R221+0x5000] ;  /* 0x00500000dd10783b */ /* 0x000e620000004200 */
[----:B------:R-:W-:-:S02]  /*76e0*/  MOV R149, R3 ;  /* 0x0000000300957202 */ /* 0x000fc40000000f00 */
[C---:B------:R-:W-:Y:S01]  /*76f0*/  HMMA.16816.F32 R120, R4.reuse, R10, R32 ;  /* 0x0000000a0478723c */ /* 0x040fe20000001820 */
[----:B------:R-:W4:Y:S07]  /*7700*/  LDSM.16.MT88.4 R8, [R219+0xb000] ;  /* 0x00b00000db08783b */ /* 0x000f2e0000004200 */
[----:B------:R-:W-:Y:S01]  /*7710*/  HMMA.16816.F32 R184, R4, R14, R140 ;  /* 0x0000000e04b8723c */ /* 0x000fe2000000188c */
[----:B------:R-:W5:Y:S07]  /*7720*/  LDSM.16.MT88.4 R12, [R219+0x8000] ;  /* 0x00800000db0c783b */ /* 0x000f6e0000004200 */
[C---:B---3--:R-:W-:Y:S08]  /*7730*/  HMMA.16816.F32 R172, R128.reuse, R168, R172 ;  /* 0x000000a880ac723c */ /* 0x048ff000000018ac */
[C---:B------:R-:W-:Y:S01]  /*7740*/  HMMA.16816.F32 R168, R128.reuse, R170, R88 ;  /* 0x000000aa80a8723c */ /* 0x040fe20000001858 */
[----:B------:R-:W-:Y:S07]  /*7750*/  LDSM.16.MT88.4 R88, [R222+0x8800] ;  /* 0x00880000de58783b */ /* 0x000fee0000004200 */
[----:B------:R-:W-:Y:S08]  /*7760*/  HMMA.16816.F32 R180, R128, R176, R144 ;  /* 0x000000b080b4723c */ /* 0x000ff00000001890 */
[C---:B-1----:R-:W-:Y:S08]  /*7770*/  HMMA.16816.F32 R124, R4.reuse, R16, R124 ;  /* 0x00000010047c723c */ /* 0x042ff0000000187c */
[----:B------:R-:W-:Y:S01]  /*7780*/  HMMA.16816.F32 R100, R4, R18, R100 ;  /* 0x000000120464723c */ /* 0x000fe20000001864 */
[----:B------:R-:W1:Y:S01]  /*7790*/  LDSM.16.MT88.4 R16, [R222+0x8000] ;  /* 0x00800000de10783b */ /* 0x000e620000004200 */
[----:B------:R-:W-:-:S02]  /*77a0*/  MOV R2, c[0x0][0x2c4] ;  /* 0x0000b10000027a02 */ /* 0x000fc40000000f00 */
[----:B------:R-:W-:Y:S01]  /*77b0*/  MOV R3, c[0x0][0x2ac] ;  /* 0x0000ab0000037a02 */ /* 0x000fe20000000f00 */
[----:B------:R-:W-:Y:S03]  /*77c0*/  LDSM.16.MT88.4 R144, [R219+0x5800] ;  /* 0x00580000db90783b */ /* 0x000fe60000004200 */
[C---:B----4-:R-:W-:Y:S08]  /*77d0*/  HMMA.16816.F32 R208, R4.reuse, R8, R40 ;  /* 0x0000000804d0723c */ /* 0x050ff00000001828 */
[C---:B------:R-:W-:Y:S01]  /*77e0*/  HMMA.16816.F32 R40, R4.reuse, R10, R28 ;  /* 0x0000000a0428723c */ /* 0x040fe2000000181c */
[----:B------:R-:W3:Y:S07]  /*77f0*/  LDSM.16.MT88.4 R8, [R221+0xb000] ;  /* 0x00b00000dd08783b */ /* 0x000eee0000004200 */
[C---:B-----5:R-:W-:Y:S01]  /*7800*/  HMMA.16816.F32 R212, R4.reuse, R12, R80 ;  /* 0x0000000c04d4723c */ /* 0x060fe20000001850 */
[----:B------:R-:W-:Y:S07]  /*7810*/  LDSM.16.MT88.4 R80, [R220+0x8800] ;  /* 0x00880000dc50783b */ /* 0x000fee0000004200 */
[----:B------:R-:W-:Y:S01]  /*7820*/  HMMA.16816.F32 R196, R4, R14, R56 ;  /* 0x0000000e04c4723c */ /* 0x000fe20000001838 */
[----:B------:R-:W4:Y:S04]  /*7830*/  LDSM.16.MT88.4 R12, [R221+0x8000] ;  /* 0x00800000dd0c783b */ /* 0x000f280000004200 */
[----:B------:R-:W-:Y:S03]  /*7840*/  LDSM.16.MT88.4 R56, [R222+0x5800] ;  /* 0x00580000de38783b */ /* 0x000fe60000004200 */
[----:B------:R-:W-:Y:S08]  /*7850*/  HMMA.16816.F32 R176, R128, R178, R84 ;  /* 0x000000b280b0723c */ /* 0x000ff00000001854 */
[C---:B-1----:R-:W-:Y:S08]  /*7860*/  HMMA.16816.F32 R108, R4.reuse, R16, R76 ;  /* 0x00000010046c723c */ /* 0x042ff0000000184c */
[----:B------:R-:W-:Y:S01]  /*7870*/  HMMA.16816.F32 R104, R4, R18, R72 ;  /* 0x000000120468723c */ /* 0x000fe20000001848 */
[----:B------:R-:W1:Y:S01]  /*7880*/  LDSM.16.MT88.4 R16, [R220+0xb000] ;  /* 0x00b00000dc10783b */ /* 0x000e620000004200 */
[----:B------:R-:W-:Y:S01]  /*7890*/  ISETP.NE.AND P1, PT, R2, 0x1, PT ;  /* 0x000000010200780c */ /* 0x000fe20003f25270 */
[----:B------:R-:W-:-:S02]  /*78a0*/  IMAD R3, R3, c[0x0][0x1d0], RZ ;  /* 0x0000740003037a24 */ /* 0x000fc400078e02ff */
[----:B------:R-:W-:Y:S03]  /*78b0*/  LDSM.16.MT88.4 R72, [R219+0x8800] ;  /* 0x00880000db48783b */ /* 0x000fe60000004200 */
[C---:B---3--:R-:W-:Y:S01]  /*78c0*/  HMMA.16816.F32 R36, R4.reuse, R8, R36 ;  /* 0x000000080424723c */ /* 0x048fe20000001824 */
[----:B------:R-:W3:Y:S07]  /*78d0*/  LDL R8, [R1+0x2c] ;  /* 0x00002c0001087983 */ /* 0x000eee0000100800 */
[C---:B------:R-:W-:Y:S08]  /*78e0*/  HMMA.16816.F32 R20, R4.reuse, R10, R20 ;  /* 0x0000000a0414723c */ /* 0x040ff00000001814 */
[C---:B----4-:R-:W-:Y:S01]  /*78f0*/  HMMA.16816.F32 R44, R4.reuse, R12, R64 ;  /* 0x0000000c042c723c */ /* 0x050fe20000001840 */
[----:B------:R-:W-:Y:S07]  /*7900*/  LDSM.16.MT88.4 R64, [R221+0x5800] ;  /* 0x00580000dd40783b */ /* 0x000fee0000004200 */
[----:B------:R-:W-:Y:S01]  /*7910*/  HMMA.16816.F32 R32, R4, R14, R52 ;  /* 0x0000000e0420723c */ /* 0x000fe20000001834 */
[----:B------:R-:W4:Y:S07]  /*7920*/  LDSM.16.MT88.4 R12, [R222+0xb000] ;  /* 0x00b00000de0c783b */ /* 0x000f2e0000004200 */
[----:B------:R-:W-:Y:S08]  /*7930*/  HMMA.16816.F32 R160, R128, R162, R92 ;  /* 0x000000a280a0723c */ /* 0x000ff0000000185c */
[C---:B-1----:R-:W-:Y:S01]  /*7940*/  HMMA.16816.F32 R204, R4.reuse, R16, R152 ;  /* 0x0000001004cc723c */ /* 0x042fe20000001898 */
[----:B------:R-:W1:Y:S07]  /*7950*/  LDSM.16.MT88.4 R152, [R221+0x2800] ;  /* 0x00280000dd98783b */ /* 0x000e6e0000004200 */
[----:B------:R-:W-:Y:S08]  /*7960*/  HMMA.16816.F32 R28, R4, R18, R68 ;  /* 0x00000012041c723c */ /* 0x000ff00000001844 */
[----:B------:R-:W-:Y:S08]  /*7970*/  HMMA.16816.F32 R148, R128, R144, R148 ;  /* 0x000000908094723c */ /* 0x000ff00000001894 */
[C---:B----4-:R-:W-:Y:S08]  /*7980*/  HMMA.16816.F32 R16, R4.reuse, R12, R60 ;  /* 0x0000000c0410723c */ /* 0x050ff0000000183c */
[----:B------:R-:W-:Y:S01]  /*7990*/  HMMA.16816.F32 R48, R4, R14, R48 ;  /* 0x0000000e0430723c */ /* 0x000fe20000001830 */
[----:B------:R-:W4:Y:S07]  /*79a0*/  LDSM.16.MT88.4 R4, [R221+0xb800] ;  /* 0x00b80000dd04783b */ /* 0x000f2e0000004200 */
[C---:B-1----:R-:W-:Y:S08]  /*79b0*/  HMMA.16816.F32 R156, R128.reuse, R152, R156 ;  /* 0x00000098809c723c */ /* 0x042ff0000000189c */
[C---:B------:R-:W-:Y:S08]  /*79c0*/  HMMA.16816.F32 R76, R128.reuse, R80, R188 ;  /* 0x00000050804c723c */ /* 0x040ff000000018bc */
[C---:B------:R-:W-:Y:S08]  /*79d0*/  HMMA.16816.F32 R84, R128.reuse, R88, R108 ;  /* 0x000000588054723c */ /* 0x040ff0000000186c */
[C---:B------:R-:W-:Y:S01]  /*79e0*/  HMMA.16816.F32 R152, R128.reuse, R154, R96 ;  /* 0x0000009a8098723c */ /* 0x040fe20000001860 */
[----:B------:R-:W1:Y:S07]  /*79f0*/  LDSM.16.MT88.4 R96, [R221+0x8800] ;  /* 0x00880000dd60783b */ /* 0x000e6e0000004200 */
[C---:B------:R-:W-:Y:S01]  /*7a00*/  HMMA.16816.F32 R52, R128.reuse, R56, R112 ;  /* 0x000000388034723c */ /* 0x040fe20000001870 */
[----:B------:R-:W-:Y:S07]  /*7a10*/  LDSM.16.MT88.4 R112, [R220+0xb800] ;  /* 0x00b80000dc70783b */ /* 0x000fee0000004200 */
[C---:B------:R-:W-:Y:S01]  /*7a20*/  HMMA.16816.F32 R80, R128.reuse, R82, R120 ;  /* 0x000000528050723c */ /* 0x040fe20000001878 */
[----:B------:R-:W-:Y:S07]  /*7a30*/  LDSM.16.MT88.4 R120, [R222+0xb800] ;  /* 0x00b80000de78783b */ /* 0x000fee0000004200 */
[C---:B------:R-:W-:Y:S01]  /*7a40*/  HMMA.16816.F32 R88, R128.reuse, R90, R104 ;  /* 0x0000005a8058723c */ /* 0x040fe20000001868 */
[----:B------:R-:W5:Y:S07]  /*7a50*/  LDSM.16.MT88.4 R104, [R219+0xb800] ;  /* 0x00b80000db68783b */ /* 0x000f6e0000004200 */
[C---:B------:R-:W-:Y:S08]  /*7a60*/  HMMA.16816.F32 R60, R128.reuse, R64, R124 ;  /* 0x00000040803c723c */ /* 0x040ff0000000187c */
[----:B----4-:R-:W-:Y:S01]  /*7a70*/  HMMA.16816.F32 R124, R128, R4, R36 ;  /* 0x00000004807c723c */ /* 0x010fe20000001824 */
[----:B--2---:R-:W-:-:S05]  /*7a80*/  @P1 IMAD.HI.U32 R2, R0, c[0x0][0x2c8], RZ ;  /* 0x0000b20000021a27 */ /* 0x004fca00078e00ff */
[----:B------:R-:W-:-:S04]  /*7a90*/  @P1 SHF.R.U32.HI R0, RZ, c[0x0][0x2cc], R2 ;  /* 0x0000b300ff001a19 */ /* 0x000fc80000011602 */
[----:B------:R-:W-:-:S05]  /*7aa0*/  IADD3 R0, R0, -c[0x0][0x168], R3 ;  /* 0x80005a0000007a10 */ /* 0x000fca0007ffe003 */
[----:B------:R-:W-:-:S05]  /*7ab0*/  IMAD.HI R0, R0, 0x2aaaaaab, RZ ;  /* 0x2aaaaaab00007827 */ /* 0x000fca00078e02ff */
[----:B------:R-:W-:-:S04]  /*7ac0*/  SHF.R.U32.HI R2, RZ, 0x1f, R0 ;  /* 0x0000001fff027819 */ /* 0x000fc80000011600 */
[----:B------:R-:W-:Y:S02]  /*7ad0*/  LEA.HI.SX32 R0, R0, R2, 0x1c ;  /* 0x0000000200007211 */ /* 0x000fe400078fe2ff */
[----:B------:R-:W-:-:S05]  /*7ae0*/  IADD3 R3, R252, -0x2, RZ ;  /* 0xfffffffefc037810 */ /* 0x000fca0007ffe0ff */
[----:B------:R2:W-:Y:S01]  /*7af0*/  STL [R1+0x8], R3 ;  /* 0x0000080301007387 */ /* 0x0005e20000100800 */
[C---:B------:R-:W-:Y:S08]  /*7b00*/  HMMA.16816.F32 R56, R128.reuse, R58, R116 ;  /* 0x0000003a8038723c */ /* 0x040ff00000001874 */
[C---:B------:R-:W-:Y:S08]  /*7b10*/  HMMA.16816.F32 R64, R128.reuse, R66, R100 ;  /* 0x000000428040723c */ /* 0x040ff00000001864 */
[C---:B------:R-:W-:Y:S08]  /*7b20*/  HMMA.16816.F32 R140, R128.reuse, R136, R192 ;  /* 0x00000088808c723c */ /* 0x040ff000000018c0 */
[C---:B------:R-:W-:Y:S08]  /*7b30*/  HMMA.16816.F32 R68, R128.reuse, R72, R212 ;  /* 0x000000488044723c */ /* 0x040ff000000018d4 */
[C---:B-1----:R-:W-:Y:S08]  /*7b40*/  HMMA.16816.F32 R92, R128.reuse, R96, R44 ;  /* 0x00000060805c723c */ /* 0x042ff0000000182c */
[C---:B-----5:R-:W-:Y:S08]  /*7b50*/  HMMA.16816.F32 R100, R128.reuse, R104, R208 ;  /* 0x000000688064723c */ /* 0x060ff000000018d0 */
[C---:B------:R-:W-:Y:S08]  /*7b60*/  HMMA.16816.F32 R108, R128.reuse, R112, R204 ;  /* 0x00000070806c723c */ /* 0x040ff000000018cc */
[C---:B------:R-:W-:Y:S08]  /*7b70*/  HMMA.16816.F32 R116, R128.reuse, R120, R16 ;  /* 0x000000788074723c */ /* 0x040ff00000001810 */
[----:B------:R-:W-:Y:S01]  /*7b80*/  HMMA.16816.F32 R144, R128, R146, R200 ;  /* 0x000000928090723c */ /* 0x000fe200000018c8 */
[----:B---3--:R-:W-:-:S05]  /*7b90*/  IMNMX R4, R8, R0, !PT ;  /* 0x0000000008047217 */ /* 0x008fca0007800200 */
[----:B------:R2:W-:Y:S01]  /*7ba0*/  STL [R1+0x30], R4 ;  /* 0x0000300401007387 */ /* 0x0005e20000100800 */
[----:B------:R-:W-:Y:S01]  /*7bb0*/  ISETP.GE.AND P0, PT, R3, R4, PT ;  /* 0x000000040300720c */ /* 0x000fe20003f06270 */
[C---:B------:R-:W-:Y:S08]  /*7bc0*/  HMMA.16816.F32 R136, R128.reuse, R138, R184 ;  /* 0x0000008a8088723c */ /* 0x040ff000000018b8 */
[C---:B------:R-:W-:Y:S08]  /*7bd0*/  HMMA.16816.F32 R72, R128.reuse, R74, R196 ;  /* 0x0000004a8048723c */ /* 0x040ff000000018c4 */
[C---:B------:R-:W-:Y:S08]  /*7be0*/  HMMA.16816.F32 R96, R128.reuse, R98, R32 ;  /* 0x000000628060723c */ /* 0x040ff00000001820 */
[C---:B------:R-:W-:Y:S08]  /*7bf0*/  HMMA.16816.F32 R104, R128.reuse, R106, R40 ;  /* 0x0000006a8068723c */ /* 0x040ff00000001828 */
[C---:B------:R-:W-:Y:S08]  /*7c00*/  HMMA.16816.F32 R112, R128.reuse, R114, R28 ;  /* 0x000000728070723c */ /* 0x040ff0000000181c */
[C---:B------:R-:W-:Y:S08]  /*7c10*/  HMMA.16816.F32 R120, R128.reuse, R122, R48 ;  /* 0x0000007a8078723c */ /* 0x040ff00000001830 */
[----:B------:R-:W-:Y:S01]  /*7c20*/  HMMA.16816.F32 R128, R128, R6, R20 ;  /* 0x000000068080723c */ /* 0x000fe20000001814 */
[----:B------:R-:W-:Y:S01]  /*7c30*/  @!UPT UIADD3 URZ, URZ, URZ, URZ ;  /* 0x0000003f3f3ff290 */ /* 0x000fe2000fffe03f */
[----:B------:R-:W-:Y:S11]  /*7c40*/  @!P0 BRA `(.L_x_2698) ;  /* 0x0000553000008947 */ /* 0x000ff60003800000 */
[----:B--2---:R-:W-:Y:S02]  /*7c50*/  MOV R135, R24 ;  /* 0x0000001800877202 */ /* 0x004fe40000000f00 */
[----:B------:R-:W-:-:S02]  /*7c60*/  MOV R134, R133 ;  /* 0x0000008500867202 */ /* 0x000fc40000000f00 */
[----:B------:R-:W-:-:S07]  /*7c70*/  MOV R252, R3 ;  /* 0x0000000300fc7202 */ /* 0x000fce0000000f00 */
.L_x_2709:
[----:B------:R-:W2:Y:S01]  /*7c80*/  LDL R0, [R1+0x2c] ;  /* 0x00002c0001007983 */ /* 0x000ea20000100800 */
[----:B------:R-:W-:Y:S04]  /*7c90*/  DEPBAR.LE SB0, 0x0 ;  /* 0x000080000000791a */ /* 0x000fe80000000000 */
[----:B------:R-:W-:Y:S01]  /*7ca0*/  WARPSYNC 0xffffffff ;  /* 0xffffffff00007948 */ /* 0x000fe20003800000 */
[----:B------:R-:W-:Y:S06]  /*7cb0*/  BAR.SYNC.DEFER_BLOCKING 0x0 ;  /* 0x0000000000007b1d */ /* 0x000fec0000010000 */
[----:B------:R1:W3:Y:S01]  /*7cc0*/  LDSM.16.M88.4 R48, [R223] ;  /* 0x00000000df30783b */ /* 0x0002e20000000200 */
[----:B------:R-:W-:Y:S03]  /*7cd0*/  BSSY B0, `(.L_x_2699) ;  /* 0x000007a000007945 */ /* 0x000fe60003800000 */
[----:B------:R1:W4:Y:S04]  /*7ce0*/  LDSM.16.M88.4 R8, [R216] ;  /* 0x00000000d808783b */ /* 0x0003280000000200 */
[----:B------:R1:W1:Y:S04]  /*7cf0*/  LDSM.16.M88.4 R16, [R216+0x800] ;  /* 0x00080000d810783b */ /* 0x0002680000000200 */
[----:B------:R1:W1:Y:S04]  /*7d00*/  LDSM.16.M88.4 R24, [R216+0x1000] ;  /* 0x00100000d818783b */ /* 0x0002680000000200 */
[----:B------:R1:W1:Y:S04]  /*7d10*/  LDSM.16.M88.4 R32, [R216+0x1800] ;  /* 0x00180000d820783b */ /* 0x0002680000000200 */
[----:B------:R1:W1:Y:S04]  /*7d20*/  LDSM.16.M88.4 R40, [R216+0x2000] ;  /* 0x00200000d828783b */ /* 0x0002680000000200 */
[----:B------:R1:W1:Y:S04]  /*7d30*/  LDSM.16.M88.4 R184, [R216+0x2800] ;  /* 0x00280000d8b8783b */ /* 0x0002680000000200 */
[----:B------:R1:W1:Y:S04]  /*7d40*/  LDSM.16.M88.4 R188, [R224] ;  /* 0x00000000e0bc783b */ /* 0x0002680000000200 */
[----:B------:R1:W1:Y:S04]  /*7d50*/  LDSM.16.M88.4 R192, [R227] ;  /* 0x00000000e3c0783b */ /* 0x0002680000000200 */
[----:B------:R1:W1:Y:S04]  /*7d60*/  LDSM.16.M88.4 R196, [R246] ;  /* 0x00000000f6c4783b */ /* 0x0002680000000200 */
[----:B------:R1:W1:Y:S04]  /*7d70*/  LDSM.16.M88.4 R200, [R247] ;  /* 0x00000000f7c8783b */ /* 0x0002680000000200 */
[----:B------:R1:W1:Y:S04]  /*7d80*/  LDSM.16.M88.4 R204, [R248] ;  /* 0x00000000f8cc783b */ /* 0x0002680000000200 */
[----:B------:R1:W1:Y:S04]  /*7d90*/  LDSM.16.M88.4 R208, [R249] ;  /* 0x00000000f9d0783b */ /* 0x0002680000000200 */
[----:B------:R1:W1:Y:S01]  /*7da0*/  LDSM.16.M88.4 R212, [R250] ;  /* 0x00000000fad4783b */ /* 0x0002620000000200 */
[----:B--2---:R-:W-:Y:S11]  /*7db0*/  ISETP.GT.AND P0, PT, R0, R252, PT ;  /* 0x000000fc0000720c */ /* 0x004ff60003f04270 */
[----:B------:R-:W-:Y:S02]  /*7dc0*/  @!UPT UIADD3 URZ, URZ, URZ, URZ ;  /* 0x0000003f3f3ff290 */ /* 0x000fe4000fffe03f */
[----:B------:R-:W-:-:S05]  /*7dd0*/  @P0 BRA `(.L_x_2700) ;  /* 0x0000069000000947 */ /* 0x000fca0003800000 */
[----:B-1-34-:R-:W2:Y:S04]  /*7de0*/  LDL R4, [R1+0xc] ;  /* 0x00000c0001047983 */ /* 0x01aea80000100800 */
[----:B------:R-:W3:Y:S04]  /*7df0*/  LDL R5, [R1+0x4] ;  /* 0x0000040001057983 */ /* 0x000ee80000100800 */
[----:B------:R-:W4:Y:S04]  /*7e00*/  LDL.64 R28, [R1+0x50] ;  /* 0x00005000011c7983 */ /* 0x000f280000100a00 */
[----:B------:R-:W5:Y:S04]  /*7e10*/  LDL R6, [R1+0x5c] ;  /* 0x00005c0001067983 */ /* 0x000f680000100800 */
[----:B------:R-:W4:Y:S04]  /*7e20*/  LDL R14, [R1+0xf8] ;  /* 0x0000f800010e7983 */ /* 0x000f280000100800 */
[----:B------:R-:W4:Y:S04]  /*7e30*/  LDL R22, [R1+0x18] ;  /* 0x0000180001167983 */ /* 0x000f280000100800 */
[----:B------:R-:W5:Y:S04]  /*7e40*/  LDL R13, [R1+0xfc] ;  /* 0x0000fc00010d7983 */ /* 0x000f680000100800 */
[----:B------:R-:W5:Y:S04]  /*7e50*/  LDL R21, [R1+0x1c] ;  /* 0x00001c0001157983 */ /* 0x000f680000100800 */
[----:B------:R-:W5:Y:S04]  /*7e60*/  LDL R12, [R1+0x100] ;  /* 0x00010000010c7983 */ /* 0x000f680000100800 */
[----:B------:R-:W5:Y:S04]  /*7e70*/  LDL R20, [R1+0x20] ;  /* 0x0000200001147983 */ /* 0x000f680000100800 */
[----:B------:R-:W5:Y:S04]  /*7e80*/  LDL R7, [R1+0x104] ;  /* 0x0001040001077983 */ /* 0x000f680000100800 */
[----:B------:R-:W5:Y:S01]  /*7e90*/  LDL R15, [R1] ;  /* 0x00000000010f7983 */ /* 0x000f620000100800 */
[----:B--2---:R-:W-:Y:S01]  /*7ea0*/  SHF.R.S32.HI R0, RZ, 0x1f, R4 ;  /* 0x0000001fff007819 */ /* 0x004fe20000011404 */
[----:B------:R-:W-:Y:S04]  /*7eb0*/  IMAD.WIDE.U32 R2, R4, c[0x0][0x208], RZ ;  /* 0x0000820004027a25 */ /* 0x000fe800078e00ff */
[----:B------:R-:W-:Y:S04]  /*7ec0*/  IMAD R0, R0, c[0x0][0x208], RZ ;  /* 0x0000820000007a24 */ /* 0x000fe800078e02ff */
[----:B------:R-:W-:Y:S01]  /*7ed0*/  IMAD R0, R4, c[0x0][0x20c], R0 ;  /* 0x0000830004007a24 */ /* 0x000fe200078e0200 */
[----:B---3--:R-:W-:Y:S03]  /*7ee0*/  SHF.R.S32.HI R4, RZ, 0x1f, R5 ;  /* 0x0000001fff047819 */ /* 0x008fe60000011405 */
[----:B------:R-:W-:Y:S02]  /*7ef0*/  IMAD.IADD R3, R3, 0x1, R0 ;  /* 0x0000000103037824 */ /* 0x000fe400078e0200 */
[----:B------:R-:W-:Y:S02]  /*7f00*/  IMAD R0, R4, c[0x0][0x218], RZ ;  /* 0x0000860004007a24 */ /* 0x000fe400078e02ff */
[C---:B------:R-:W-:Y:S01]  /*7f10*/  IMAD.WIDE.U32 R2, R5.reuse, c[0x0][0x218], R2 ;  /* 0x0000860005027a25 */ /* 0x040fe200078e0002 */
[----:B----4-:R-:W-:Y:S03]  /*7f20*/  SHF.L.U64.HI R14, R22, 0x1, R14 ;  /* 0x00000001160e7819 */ /* 0x010fe6000001020e */
[----:B------:R-:W-:Y:S01]  /*7f30*/  IMAD R0, R5, c[0x0][0x21c], R0 ;  /* 0x0000870005007a24 */ /* 0x000fe200078e0200 */
[----:B------:R-:W-:Y:S01]  /*7f40*/  IADD3 R5, P0, R28, R2, RZ ;  /* 0x000000021c057210 */ /* 0x000fe20007f1e0ff */
[----:B------:R-:W-:Y:S03]  /*7f50*/  IMAD.SHL.U32 R36, R22, 0x2, RZ ;  /* 0x0000000216247824 */ /* 0x000fe600078e00ff */
[----:B-----5:R-:W-:Y:S02]  /*7f60*/  IADD3.X R0, R6, R3, R0, P0, !PT ;  /* 0x0000000306007210 */ /* 0x020fe400007fe400 */
        /* <DEDUP_REMOVED lines=9> */
[----:B------:R1:W2:Y:S02]  /*8000*/  SHFL.IDX PT, R4, R5, RZ, 0x181f ;  /* 0x00181fff05047589 */ /* 0x0002a400000e0000 */
.L_x_2742:
[----:B------:R-:W-:-:S05]  /*8010*/  BRA.DIV ~URZ, `(.L_x_2702) ;  /* 0x0000da027f007947 */ /* 0x000fca000b800000 */
[----:B------:R-:W3:Y:S04]  /*8020*/  LDL R20, [R1] ;  /* 0x0000000001147983 */ /* 0x000ee80000100800 */
[----:B------:R-:W4:Y:S04]  /*8030*/  LDL R38, [R1+0x20] ;  /* 0x0000200001267983 */ /* 0x000f280000100800 */
[----:B------:R-:W5:Y:S04]  /*8040*/  LDL R2, [R1+0x1c] ;  /* 0x00001c0001027983 */ /* 0x000f680000100800 */
[----:B--2---:R-:W2:Y:S04]  /*8050*/  LDL R37, [R1+0x18] ;  /* 0x0000180001257983 */ /* 0x004ea80000100800 */
[----:B------:R-:W1:Y:S04]  /*8060*/  SHFL.IDX PT, R3, R6, RZ, 0x181f ;  /* 0x00181fff06037589 */ /* 0x000e6800000e0000 */
[----:B------:R-:W1:Y:S01]  /*8070*/  SHFL.IDX PT, R0, R6, 0x1, 0x181f ;  /* 0x00381f0006007f89 */ /* 0x000e6200000e0000 */
[----:B--2---:R-:W-:Y:S02]  /*8080*/  ISETP.GE.AND P1, PT, R37, c[0x0][0x1d4], PT ;  /* 0x0000750025007a0c */ /* 0x004fe40003f26270 */
[----:B---3--:R-:W-:Y:S02]  /*8090*/  ISETP.GE.AND P4, PT, R20, c[0x0][0x1d4], PT ;  /* 0x0000750014007a0c */ /* 0x008fe40003f86270 */
[C---:B-1----:R-:W-:Y:S02]  /*80a0*/  IADD3 R20, P0, R3.reuse, R29, RZ ;  /* 0x0000001d03147210 */ /* 0x042fe40007f1e0ff */
[----:B----4-:R-:W-:Y:S02]  /*80b0*/  ISETP.GE.AND P3, PT, R38, c[0x0][0x1d4], PT ;  /* 0x0000750026007a0c */ /* 0x010fe40003f66270 */
[----:B-----5:R-:W-:Y:S01]  /*80c0*/  ISETP.GE.AND P2, PT, R2, c[0x0][0x1d4], PT ;  /* 0x0000750002007a0c */ /* 0x020fe20003f46270 */
[C---:B------:R-:W-:Y:S01]  /*80d0*/  IMAD.X R21, R4.reuse, 0x1, R7, P0 ;  /* 0x0000000104157824 */ /* 0x040fe200000e0607 */
[----:B------:R-:W1:Y:S01]  /*80e0*/  SHFL.IDX PT, R2, R5, 0x1, 0x181f ;  /* 0x00381f0005027f89 */ /* 0x000e6200000e0000 */
[C---:B------:R-:W-:Y:S02]  /*80f0*/  IADD3 R22, P0, R3.reuse, R30, RZ ;  /* 0x0000001e03167210 */ /* 0x040fe40007f1e0ff */
[----:B------:R-:W-:Y:S02]  /*8100*/  SEL R15, RZ, 0x10, P4 ;  /* 0x00000010ff0f7807 */ /* 0x000fe40002000000 */
[----:B------:R2:W-:Y:S01]  /*8110*/  LDGSTS.E.BYPASS.LTC128B.128 [R251+0x100], [R20.64], !P4 ;  /* 0x0010000014fb7fae */ /* 0x0005e2000e101d46 */
[C---:B------:R-:W-:Y:S01]  /*8120*/  IMAD.X R23, R4.reuse, 0x1, R12, P0 ;  /* 0x0000000104177824 */ /* 0x040fe200000e060c */
[----:B------:R-:W-:Y:S04]  /*8130*/  SEL R28, RZ, 0x10, P3 ;  /* 0x00000010ff1c7807 */ /* 0x000fe80001800000 */
[----:B------:R3:W-:Y:S01]  /*8140*/  LDGSTS.E.BYPASS.LTC128B.128 [R251+0x3100], [R22.64], !P3 ;  /* 0x0310000016fb7fae */ /* 0x0007e2000d901d46 */
[C---:B--2---:R-:W-:Y:S05]  /*8150*/  IADD3 R20, P0, R3.reuse, R31, RZ ;  /* 0x0000001f03147210 */ /* 0x044fea0007f1e0ff */
[C---:B------:R-:W-:Y:S01]  /*8160*/  IMAD.X R21, R4.reuse, 0x1, R13, P0 ;  /* 0x0000000104157824 */ /* 0x040fe200000e060d */
[----:B---3--:R-:W-:Y:S04]  /*8170*/  IADD3 R22, P0, R3, R36, RZ ;  /* 0x0000002403167210 */ /* 0x008fe80007f1e0ff */
[----:B------:R2:W-:Y:S01]  /*8180*/  LDGSTS.E.BYPASS.LTC128B.128 [R251+0x6100], [R20.64], !P2 ;  /* 0x0610000014fb7fae */ /* 0x0005e2000d101d46 */
[----:B------:R-:W-:Y:S03]  /*8190*/  IMAD.X R23, R4, 0x1, R14, P0 ;  /* 0x0000000104177824 */ /* 0x000fe600000e060e */
[----:B------:R3:W4:Y:S04]  /*81a0*/  SHFL.IDX PT, R4, R5, 0x2, 0x181f ;  /* 0x00581f0005047f89 */ /* 0x00072800000e0000 */
[----:B------:R5:W-:Y:S01]  /*81b0*/  LDGSTS.E.BYPASS.LTC128B.128 [R251+0x9100], [R22.64], !P1 ;  /* 0x0910000016fb7fae */ /* 0x000be2000c901d46 */
[----:B--2---:R-:W-:Y:S05]  /*81c0*/  IADD3 R20, P0, R0, R29, RZ ;  /* 0x0000001d00147210 */ /* 0x004fea0007f1e0ff */
[----:B-1----:R-:W-:Y:S05]  /*81d0*/  IMAD.X R21, R2, 0x1, R7, P0 ;  /* 0x0000000102157824 */ /* 0x002fea00000e0607 */
[----:B------:R1:W-:Y:S02]  /*81e0*/  LDGSTS.E.BYPASS.LTC128B.128 [R251+0x1100], [R20.64], !P4 ;  /* 0x0110000014fb7fae */ /* 0x0003e4000e101d46 */
[----:B-1----:R-:W-:Y:S05]  /*81f0*/  IADD3 R20, P0, R0, R30, RZ ;  /* 0x0000001e00147210 */ /* 0x002fea0007f1e0ff */
[----:B------:R-:W-:Y:S01]  /*8200*/  IMAD.X R21, R2, 0x1, R12, P0 ;  /* 0x0000000102157824 */ /* 0x000fe200000e060c */
[----:B-----5:R-:W-:Y:S04]  /*8210*/  IADD3 R22, P0, R0, R31, RZ ;  /* 0x0000001f00167210 */ /* 0x020fe80007f1e0ff */
[----:B------:R1:W-:Y:S01]  /*8220*/  LDGSTS.E.BYPASS.LTC128B.128 [R251+0x4100], [R20.64], !P3 ;  /* 0x0410000014fb7fae */ /* 0x0003e2000d901d46 */
[----:B------:R-:W-:Y:S05]  /*8230*/  IMAD.X R23, R2, 0x1, R13, P0 ;  /* 0x0000000102177824 */ /* 0x000fea00000e060d */
[----:B------:R2:W-:Y:S01]  /*8240*/  LDGSTS.E.BYPASS.LTC128B.128 [R251+0x7100], [R22.64], !P2 ;  /* 0x0710000016fb7fae */ /* 0x0005e2000d101d46 */
[----:B-1----:R-:W-:Y:S03]  /*8250*/  IADD3 R20, P0, R0, R36, RZ ;  /* 0x0000002400147210 */ /* 0x002fe60007f1e0ff */
[----:B------:R3:W1:Y:S02]  /*8260*/  SHFL.IDX PT, R0, R6, 0x2, 0x181f ;  /* 0x00581f0006007f89 */ /* 0x00066400000e0000 */
[----:B------:R-:W-:Y:S01]  /*8270*/  IMAD.X R21, R2, 0x1, R14, P0 ;  /* 0x0000000102157824 */ /* 0x000fe200000e060e */
[----:B--2---:R-:W-:Y:S02]  /*8280*/  SEL R23, RZ, 0x10, P2 ;  /* 0x00000010ff177807 */ /* 0x004fe40001000000 */
[----:B------:R-:W-:Y:S02]  /*8290*/  SEL R22, RZ, 0x10, P1 ;  /* 0x00000010ff167807 */ /* 0x000fe40000800000 */
[----:B------:R3:W-:Y:S04]  /*82a0*/  LDGSTS.E.BYPASS.LTC128B.128 [R251+0xa100], [R20.64], !P1 ;  /* 0x0a10000014fb7fae */ /* 0x0007e8000c901d46 */
.L_x_2743:
[C---:B----4-:R-:W-:Y:S02]  /*82b0*/  ISETP.NE.U32.AND P2, PT, R15.reuse, RZ, PT ;  /* 0x000000ff0f00720c */ /* 0x050fe40003f45070 */
[----:B------:R-:W-:Y:S02]  /*82c0*/  IADD3 R15, -R15, 0x10, RZ ;  /* 0x000000100f0f7810 */ /* 0x000fe40007ffe1ff */
[----:B---3--:R-:W-:Y:S02]  /*82d0*/  IADD3 R6, -R23, 0x10, RZ ;  /* 0x0000001017067810 */ /* 0x008fe40007ffe1ff */
[----:B------:R-:W-:Y:S02]  /*82e0*/  LOP3.LUT R15, R15, 0xf, RZ, 0xc0, !PT ;  /* 0x0000000f0f0f7812 */ /* 0x000fe400078ec0ff */
[----:B------:R-:W-:Y:S02]  /*82f0*/  IADD3 R20, -R28, 0x10, RZ ;  /* 0x000000101c147810 */ /* 0x000fe40007ffe1ff */
[----:B-1----:R-:W-:Y:S02]  /*8300*/  IADD3 R2, P1, P0, R15, R0, R29 ;  /* 0x000000000f027210 */ /* 0x002fe4000783e01d */
[----:B------:R-:W-:Y:S02]  /*8310*/  LOP3.LUT R6, R6, 0xf, RZ, 0xc0, !PT ;  /* 0x0000000f06067812 */ /* 0x000fe400078ec0ff */
[----:B------:R-:W-:Y:S02]  /*8320*/  IADD3.X R3, RZ, R4, R7, P1, P0 ;  /* 0x00000004ff037210 */ /* 0x000fe40000fe0407 */
[----:B------:R-:W-:Y:S03]  /*8330*/  LOP3.LUT R20, R20, 0xf, RZ, 0xc0, !PT ;  /* 0x0000000f14147812 */ /* 0x000fe600078ec0ff */
[----:B------:R-:W-:Y:S01]  /*8340*/  @!PT LDS RZ, [RZ] ;  /* 0x00000000fffff984 */ /* 0x000fe20000000800 */
[----:B------:R-:W-:Y:S01]  /*8350*/  @!PT LDS RZ, [RZ] ;  /* 0x00000000fffff984 */ /* 0x000fe20000000800 */
[----:B------:R-:W-:Y:S01]  /*8360*/  @!PT LDS RZ, [RZ] ;  /* 0x00000000fffff984 */ /* 0x000fe20000000800 */
[----:B------:R1:W-:Y:S01]  /*8370*/  LDGSTS.E.BYPASS.LTC128B.128.ZFILL [R251+0x2100], [R2.64], P2 ;  /* 0x0210000002fb7fae */ /* 0x0003e20009141d46 */
[-C--:B------:R-:W-:Y:S02]  /*8380*/  IADD3 R6, P3, P2, R6, R0.reuse, R31 ;  /* 0x0000000006067210 */ /* 0x080fe40007a7e01f */
[----:B------:R-:W-:Y:S02]  /*8390*/  IADD3 R20, P1, P0, R20, R0, R30 ;  /* 0x0000000014147210 */ /* 0x000fe4000783e01e */
[-C--:B------:R-:W-:Y:S02]  /*83a0*/  IADD3.X R7, RZ, R4.reuse, R13, P3, P2 ;  /* 0x00000004ff077210 */ /* 0x080fe40001fe440d */
[----:B------:R-:W-:Y:S02]  /*83b0*/  ISETP.NE.U32.AND P3, PT, R28, RZ, PT ;  /* 0x000000ff1c00720c */ /* 0x000fe40003f65070 */
[----:B------:R-:W-:Y:S02]  /*83c0*/  IADD3.X R21, RZ, R4, R12, P1, P0 ;  /* 0x00000004ff157210 */ /* 0x000fe40000fe040c */
[----:B------:R-:W-:Y:S09]  /*83d0*/  ISETP.NE.U32.AND P2, PT, R23, RZ, PT ;  /* 0x000000ff1700720c */ /* 0x000ff20003f45070 */
        /* <DEDUP_REMOVED lines=9> */
.L_x_2700:
[----:B-1-34-:R-:W-:Y:S05]  /*8470*/  BSYNC B0 ;  /* 0x0000000000007941 */ /* 0x01afea0003800000 */
.L_x_2699:
[----:B------:R-:W0:Y:S01]  /*8480*/  LDGDEPBAR ;  /* 0x00000000000079af */ /* 0x000e220000000000 */
[----:B------:R-:W-:Y:S01]  /*8490*/  WARPSYNC 0xffffffff ;  /* 0xffffffff00007948 */ /* 0x000fe20003800000 */
[C---:B--2---:R-:W-:Y:S01]  /*84a0*/  HMMA.16816.F32 R4, R48.reuse, R8, RZ ;  /* 0x000000083004723c */ /* 0x044fe200000018ff */
[----:B------:R-:W-:Y:S03]  /*84b0*/  BSSY B0, `(.L_x_2703) ;  /* 0x00001ac000007945 */ /* 0x000fe60003800000 */
[----:B------:R-:W2:Y:S04]  /*84c0*/  LDL R0, [R1+0x2c] ;  /* 0x00002c0001007983 */ /* 0x000ea80000100800 */
        /* <DEDUP_REMOVED lines=23> */
[----:B------:R-:W5:Y:S07]  /*8640*/  LDSM.16.M88.4 R204, [R218+0x1800] ;  /* 0x00180000dacc783b */ /* 0x000f6e0000000200 */
[C---:B------:R-:W-:Y:S08]  /*8650*/  HMMA.16816.F32 R36, R188.reuse, R208, R36 ;  /* 0x000000d0bc24723c */ /* 0x040ff00000001824 */
[C---:B------:R-:W-:Y:S01]  /*8660*/  HMMA.16816.F32 R40, R188.reuse, R210, R40 ;  /* 0x000000d2bc28723c */ /* 0x040fe20000001828 */
[----:B------:R-:W-:Y:S07]  /*8670*/  LDSM.16.M88.4 R208, [R218+0x2800] ;  /* 0x00280000dad0783b */ /* 0x000fee0000000200 */
[C---:B------:R-:W-:Y:S08]  /*8680*/  HMMA.16816.F32 R44, R188.reuse, R212, R44 ;  /* 0x000000d4bc2c723c */ /* 0x040ff0000000182c */
[----:B------:R-:W-:Y:S01]  /*8690*/  HMMA.16816.F32 R48, R188, R214, R48 ;  /* 0x000000d6bc30723c */ /* 0x000fe20000001830 */
[----:B------:R-:W5:Y:S07]  /*86a0*/  LDSM.16.M88.4 R188, [R218+0x2000] ;  /* 0x00200000dabc783b */ /* 0x000f6e0000000200 */
[C---:B-1----:R-:W-:Y:S08]  /*86b0*/  HMMA.16816.F32 R4, R184.reuse, R192, R4 ;  /* 0x000000c0b804723c */ /* 0x042ff00000001804 */
[C---:B------:R-:W-:Y:S01]  /*86c0*/  HMMA.16816.F32 R8, R184.reuse, R194, R8 ;  /* 0x000000c2b808723c */ /* 0x040fe20000001808 */
[----:B------:R-:W-:Y:S07]  /*86d0*/  LDSM.16.M88.4 R192, [R217+-0x9000] ;  /* 0xff700000d9c0783b */ /* 0x000fee0000000200 */
[C---:B---3--:R-:W-:Y:S08]  /*86e0*/  HMMA.16816.F32 R12, R184.reuse, R196, R12 ;  /* 0x000000c4b80c723c */ /* 0x048ff0000000180c */
[C---:B------:R-:W-:Y:S01]  /*86f0*/  HMMA.16816.F32 R16, R184.reuse, R198, R16 ;  /* 0x000000c6b810723c */ /* 0x040fe20000001810 */
[----:B------:R-:W-:Y:S07]  /*8700*/  LDSM.16.M88.4 R196, [R217+-0x8800] ;  /* 0xff780000d9c4783b */ /* 0x000fee0000000200 */
[C---:B----4-:R-:W-:Y:S08]  /*8710*/  HMMA.16816.F32 R20, R184.reuse, R200, R20 ;  /* 0x000000c8b814723c */ /* 0x050ff00000001814 */
[C---:B------:R-:W-:Y:S01]  /*8720*/  HMMA.16816.F32 R24, R184.reuse, R202, R24 ;  /* 0x000000cab818723c */ /* 0x040fe20000001818 */
[----:B------:R-:W-:Y:S07]  /*8730*/  LDSM.16.M88.4 R200, [R217+-0x8000] ;  /* 0xff800000d9c8783b */ /* 0x000fee0000000200 */
[C---:B-----5:R-:W-:Y:S08]  /*8740*/  HMMA.16816.F32 R28, R184.reuse, R204, R28 ;  /* 0x000000ccb81c723c */ /* 0x060ff0000000181c */
[C---:B------:R-:W-:Y:S01]  /*8750*/  HMMA.16816.F32 R32, R184.reuse, R206, R32 ;  /* 0x000000ceb820723c */ /* 0x040fe20000001820 */
[----:B------:R-:W-:Y:S07]  /*8760*/  LDSM.16.M88.4 R204, [R217+-0x7800] ;  /* 0xff880000d9cc783b */ /* 0x000fee0000000200 */
[C---:B------:R-:W-:Y:S08]  /*8770*/  HMMA.16816.F32 R36, R184.reuse, R188, R36 ;  /* 0x000000bcb824723c */ /* 0x040ff00000001824 */
[C---:B------:R-:W-:Y:S01]  /*8780*/  HMMA.16816.F32 R40, R184.reuse, R190, R40 ;  /* 0x000000beb828723c */ /* 0x040fe20000001828 */
[----:B------:R-:W1:Y:S07]  /*8790*/  LDSM.16.M88.4 R188, [R225] ;  /* 0x00000000e1bc783b */ /* 0x000e6e0000000200 */
[C---:B------:R-:W-:Y:S08]  /*87a0*/  HMMA.16816.F32 R44, R184.reuse, R208, R44 ;  /* 0x000000d0b82c723c */ /* 0x040ff0000000182c */
[----:B------:R-:W-:Y:S01]  /*87b0*/  HMMA.16816.F32 R48, R184, R210, R48 ;  /* 0x000000d2b830723c */ /* 0x000fe20000001830 */
[----:B------:R-:W3:Y:S06]  /*87c0*/  LDSM.16.M88.4 R184, [R217+-0x7000] ;  /* 0xff900000d9b8783b */ /* 0x000eec0000000200 */
[----:B------:R-:W4:Y:S01]  /*87d0*/  LDSM.16.M88.4 R208, [R217+-0x6800] ;  /* 0xff980000d9d0783b */ /* 0x000f220000000200 */
[----:B--2---:R-:W-:Y:S01]  /*87e0*/  ISETP.GT.AND P0, PT, R252, R0, PT ;  /* 0x00000000fc00720c */ /* 0x004fe20003f04270 */
        /* <DEDUP_REMOVED lines=12> */
[C---:B---3--:R-:W-:Y:S08]  /*88b0*/  HMMA.16816.F32 R36, R188.reuse, R184, R36 ;  /* 0x000000b8bc24723c */ /* 0x048ff00000001824 */
[C---:B------:R-:W-:Y:S01]  /*88c0*/  HMMA.16816.F32 R40, R188.reuse, R186, R40 ;  /* 0x000000babc28723c */ /* 0x040fe20000001828 */
[----:B------:R-:W1:Y:S07]  /*88d0*/  LDSM.16.M88.4 R184, [R223+0x4000] ;  /* 0x00400000dfb8783b */ /* 0x000e6e0000000200 */
[C---:B----4-:R-:W-:Y:S08]  /*88e0*/  HMMA.16816.F32 R44, R188.reuse, R208, R44 ;  /* 0x000000d0bc2c723c */ /* 0x050ff0000000182c */
        /* <DEDUP_REMOVED lines=20> */
[----:B------:R-:W2:Y:S06]  /*8a30*/  LDSM.16.M88.4 R184, [R232] ;  /* 0x00000000e8b8783b */ /* 0x000eac0000000200 */
[----:B------:R-:W3:Y:S01]  /*8a40*/  LDSM.16.M88.4 R208, [R233] ;  /* 0x00000000e9d0783b */ /* 0x000ee20000000200 */
        /* <DEDUP_REMOVED lines=206> */
[----:B------:R-:W1:Y:S01]  /*9730*/  S2R R132, SR_TID.X ;  /* 0x0000000000847919 */ /* 0x000e620000002100 */
[----:B------:R-:W-:Y:S02]  /*9740*/  IMAD.MOV.U32 R189, RZ, RZ, RZ ;  /* 0x000000ffffbd7224 */ /* 0x000fe400078e00ff */
[----:B------:R-:W-:Y:S01]  /*9750*/  IMAD.MOV.U32 R133, RZ, RZ, c[0x0][0x2b8] ;  /* 0x0000ae00ff857624 */ /* 0x000fe200078e00ff */
[----:B------:R-:W2:Y:S04]  /*9760*/  LDL R2, [R1+0x34] ;  /* 0x0000340001027983 */ /* 0x000ea80000100800 */
[----:B------:R-:W3:Y:S01]  /*9770*/  LDL.64 R192, [R1+0x48] ;  /* 0x0000480001c07983 */ /* 0x000ee20000100a00 */
[----:B------:R-:W-:Y:S03]  /*9780*/  ISETP.NE.AND P1, PT, R133, 0x1, PT ;  /* 0x000000018500780c */ /* 0x000fe60003f25270 */
[----:B------:R-:W4:Y:S04]  /*9790*/  LDL.64 R190, [R1+0x40] ;  /* 0x0000400001be7983 */ /* 0x000f280000100a00 */
[----:B------:R-:W5:Y:S04]  /*97a0*/  LDL R184, [R1+0x38] ;  /* 0x0000380001b87983 */ /* 0x000f680000100800 */
[----:B------:R-:W3:Y:S04]  /*97b0*/  LDL R188, [R1+0xf8] ;  /* 0x0000f80001bc7983 */ /* 0x000ee80000100800 */
        /* <DEDUP_REMOVED lines=13> */
[----:B------:R-:W5:Y:S04]  /*9890*/  LDL R212, [R1+0x20] ;  /* 0x0000200001d47983 */ /* 0x000f680000100800 */
[----:B------:R-:W5:Y:S04]  /*98a0*/  LDL R185, [R1+0x104] ;  /* 0x0001040001b97983 */ /* 0x000f680000100800 */
[----:B------:R-:W5:Y:S01]  /*98b0*/  LDL R213, [R1] ;  /* 0x0000000001d57983 */ /* 0x000f620000100800 */
[----:B--2---:R-:W-:Y:S05]  /*98c0*/  IMAD R2, R252, 0x60, R2 ;  /* 0x00000060fc027824 */ /* 0x004fea00078e0202 */
[----:B------:R-:W-:Y:S05]  /*98d0*/  IADD3 R2, R2, -0x60, R0 ;  /* 0xffffffa002027810 */ /* 0x000fea0007ffe000 */
[----:B------:R-:W-:Y:S04]  /*98e0*/  @P1 IMAD.HI.U32 R3, R2, c[0x0][0x2bc], RZ ;  /* 0x0000af0002031a27 */ /* 0x000fe800078e00ff */
[----:B------:R-:W-:Y:S01]  /*98f0*/  IMAD.MOV.U32 R0, RZ, RZ, R2 ;  /* 0x000000ffff007224 */ /* 0x000fe200078e0002 */
[----:B------:R-:W-:Y:S04]  /*9900*/  @P1 SHF.R.U32.HI R0, RZ, c[0x0][0x2c0], R3 ;  /* 0x0000b000ff001a19 */ /* 0x000fe80000011603 */
[----:B---3--:R-:W-:Y:S01]  /*9910*/  @!P6 IADD3 R3, P0, R0, R192, RZ ;  /* 0x000000c00003e210 */ /* 0x008fe20007f1e0ff */
[C---:B----4-:R-:W-:Y:S01]  /*9920*/  IMAD.SHL.U32 R198, R214.reuse, 0x2, RZ ;  /* 0x00000002d6c67824 */ /* 0x050fe200078e00ff */
[----:B------:R-:W-:Y:S01]  /*9930*/  SHF.L.U64.HI R188, R214, 0x1, R188 ;  /* 0x00000001d6bc7819 */ /* 0x000fe200000102bc */
[C---:B-----5:R-:W-:Y:S01]  /*9940*/  IMAD.SHL.U32 R197, R215.reuse, 0x2, RZ ;  /* 0x00000002d7c57824 */ /* 0x060fe200078e00ff */
[----:B------:R-:W-:Y:S02]  /*9950*/  SHF.L.U64.HI R187, R215, 0x1, R187 ;  /* 0x00000001d7bb7819 */ /* 0x000fe400000102bb */
[----:B------:R-:W-:Y:S01]  /*9960*/  @!P6 LEA.HI.X.SX32 R133, R0, R132, 0x1, P0 ;  /* 0x000000840085e211 */ /* 0x000fe200000f0eff */
[----:B------:R-:W-:Y:S01]  /*9970*/  IMAD.MOV R0, RZ, RZ, -R0 ;  /* 0x000000ffff007224 */ /* 0x000fe200078e0a00 */
[C---:B------:R-:W-:Y:S01]  /*9980*/  @!P6 LEA R132, P0, R3.reuse, c[0x0][0x2a0], 0x2 ;  /* 0x0000a8000384ea11 */ /* 0x040fe200078010ff */
[C---:B------:R-:W-:Y:S01]  /*9990*/  IMAD.SHL.U32 R196, R212.reuse, 0x2, RZ ;  /* 0x00000002d4c47824 */ /* 0x040fe200078e00ff */
[----:B------:R-:W-:Y:S01]  /*99a0*/  SHF.L.U64.HI R186, R212, 0x1, R186 ;  /* 0x00000001d4ba7819 */ /* 0x000fe200000102ba */
[----:B------:R-:W-:Y:S01]  /*99b0*/  IMAD R192, R0, c[0x0][0x2b8], R2 ;  /* 0x0000ae0000c07a24 */ /* 0x000fe200078e0202 */
[----:B------:R-:W-:Y:S03]  /*99c0*/  @!P6 LEA.HI.X R133, R3, c[0x0][0x2a4], R133, 0x2, P0 ;  /* 0x0000a9000385ea11 */ /* 0x000fe600000f1485 */
[----:B------:R-:W-:Y:S01]  /*99d0*/  IMAD.WIDE.U32 R2, R192, c[0x0][0x1e0], RZ ;  /* 0x00007800c0027a25 */ /* 0x000fe200078e00ff */
[----:B------:R-:W-:Y:S01]  /*99e0*/  SHF.R.S32.HI R0, RZ, 0x1f, R192 ;  /* 0x0000001fff007819 */ /* 0x000fe200000114c0 */
[----:B------:R-:W2:Y:S01]  /*99f0*/  @!P6 LDG.E R189, [R132.64] ;  /* 0x0000000684bde981 */ /* 0x000ea2000c1e1900 */
[C---:B------:R-:W-:Y:S01]  /*9a00*/  SHF.L.U64.HI R185, R213.reuse, 0x1, R185 ;  /* 0x00000001d5b97819 */ /* 0x040fe200000102b9 */
[----:B------:R-:W-:Y:S02]  /*9a10*/  IMAD.SHL.U32 R195, R213, 0x2, RZ ;  /* 0x00000002d5c37824 */ /* 0x000fe400078e00ff */
[----:B------:R-:W-:Y:S01]  /*9a20*/  IMAD R0, R0, c[0x0][0x1e0], RZ ;  /* 0x0000780000007a24 */ /* 0x000fe200078e02ff */
[----:B------:R1:W-:Y:S03]  /*9a30*/  STL [R1+0xc], R192 ;  /* 0x00000cc001007387 */ /* 0x0003e60000100800 */
[----:B------:R-:W-:Y:S04]  /*9a40*/  IMAD R0, R192, c[0x0][0x1e4], R0 ;  /* 0x00007900c0007a24 */ /* 0x000fe800078e0200 */
[----:B------:R-:W-:Y:S01]  /*9a50*/  IMAD.IADD R3, R3, 0x1, R0 ;  /* 0x0000000103037824 */ /* 0x000fe200078e0200 */
[----:B--2---:R-:W-:Y:S01]  /*9a60*/  SHF.R.S32.HI R0, RZ, 0x1f, R189 ;  /* 0x0000001fff007819 */ /* 0x004fe200000114bd */
[----:B------:R1:W-:Y:S02]  /*9a70*/  STL [R1+0x4], R189 ;  /* 0x000004bd01007387 */ /* 0x0003e40000100800 */
        /* <DEDUP_REMOVED lines=9> */
.L_x_2744:
[----:B------:R-:W-:-:S05]  /*9b10*/  BRA.DIV ~URZ, `(.L_x_2706) ;  /* 0x0000c4d27f007947 */ /* 0x000fca000b800000 */
[----:B------:R-:W4:Y:S04]  /*9b20*/  LDL R190, [R1] ;  /* 0x0000000001be7983 */ /* 0x000f280000100800 */
[----:B------:R-:W5:Y:S04]  /*9b30*/  LDL R200, [R1+0x20] ;  /* 0x0000200001c87983 */ /* 0x000f680000100800 */
[----:B--2---:R-:W2:Y:S04]  /*9b40*/  LDL R2, [R1+0x1c] ;  /* 0x00001c0001027983 */ /* 0x004ea80000100800 */
[----:B---3--:R-:W3:Y:S04]  /*9b50*/  LDL R199, [R1+0x18] ;  /* 0x0000180001c77983 */ /* 0x008ee80000100800 */
[----:B------:R-:W1:Y:S04]  /*9b60*/  SHFL.IDX PT, R3, R184, RZ, 0x181f ;  /* 0x00181fffb8037589 */ /* 0x000e6800000e0000 */
[----:B------:R-:W1:Y:S01]  /*9b70*/  SHFL.IDX PT, R0, R184, 0x1, 0x181f ;  /* 0x00381f00b8007f89 */ /* 0x000e6200000e0000 */
[----:B---3--:R-:W-:Y:S02]  /*9b80*/  ISETP.GE.AND P1, PT, R199, c[0x0][0x1d4], PT ;  /* 0x00007500c7007a0c */ /* 0x008fe40003f26270 */
[----:B----4-:R-:W-:Y:S02]  /*9b90*/  ISETP.GE.AND P4, PT, R190, c[0x0][0x1d4], PT ;  /* 0x00007500be007a0c */ /* 0x010fe40003f86270 */
[C---:B-1----:R-:W-:Y:S02]  /*9ba0*/  IADD3 R190, P0, R3.reuse, R195, RZ ;  /* 0x000000c303be7210 */ /* 0x042fe40007f1e0ff */
[----:B-----5:R-:W-:Y:S02]  /*9bb0*/  ISETP.GE.AND P3, PT, R200, c[0x0][0x1d4], PT ;  /* 0x00007500c8007a0c */ /* 0x020fe40003f66270 */
[----:B--2---:R-:W-:Y:S01]  /*9bc0*/  ISETP.GE.AND P2, PT, R2, c[0x0][0x1d4], PT ;  /* 0x0000750002007a0c */ /* 0x004fe20003f46270 */
        /* <DEDUP_REMOVED lines=30> */
.L_x_2745:
        /* <DEDUP_REMOVED lines=28> */
.L_x_2704:
[----:B------:R-:W-:Y:S05]  /*9f70*/  BSYNC B0 ;  /* 0x0000000000007941 */ /* 0x000fea0003800000 */
.L_x_2703:
[----:B--2---:R-:W2:Y:S01]  /*9f80*/  LDL R3, [R1+0x28] ;  /* 0x0000280001037983 */ /* 0x004ea20000100800 */
[----:B------:R-:W-:Y:S02]  /*9f90*/  IMAD.MOV.U32 R0, RZ, RZ, c[0x0][0x2c4] ;  /* 0x0000b100ff007624 */ /* 0x000fe400078e00ff */
[----:B------:R-:W-:Y:S01]  /*9fa0*/  IMAD R133, R252, -0x60, RZ ;  /* 0xffffffa0fc857824 */ /* 0x000fe200078e02ff */
[----:B------:R-:W3:Y:S02]  /*9fb0*/  LDL R2, [R1+0x60] ;  /* 0x0000600001027983 */ /* 0x000ee40000100800 */
[----:B------:R-:W-:Y:S02]  /*9fc0*/  ISETP.NE.AND P0, PT, R0, 0x1, PT ;  /* 0x000000010000780c */ /* 0x000fe40003f05270 */
[----:B------:R-:W0:Y:S01]  /*9fd0*/  LDGDEPBAR ;  /* 0x00000000000079af */ /* 0x000e220000000000 */
[----:B--2---:R-:W-:Y:S10]  /*9fe0*/  MOV R132, R3 ;  /* 0x0000000300847202 */ /* 0x004ff40000000f00 */
[----:B------:R-:W-:Y:S01]  /*9ff0*/  @P0 IMAD.HI.U32 R0, R3, c[0x0][0x2c8], RZ ;  /* 0x0000b20003000a27 */ /* 0x000fe200078e00ff */
[----:B---3--:R-:W-:Y:S04]  /*a000*/  IADD3 R133, -R2, 0x1, R133 ;  /* 0x0000000102857810 */ /* 0x008fe80007ffe185 */
[----:B------:R-:W-:Y:S01]  /*a010*/  @P0 SHF.R.U32.HI R132, RZ, c[0x0][0x2cc], R0 ;  /* 0x0000b300ff840a19 */ /* 0x000fe20000011600 */
[----:B------:R-:W-:Y:S04]  /*a020*/  IMAD.MOV.U32 R0, RZ, RZ, c[0x0][0x2ac] ;  /* 0x0000ab00ff007624 */ /* 0x000fe800078e00ff */
[----:B------:R-:W-:Y:S05]  /*a030*/  IMAD R133, R0, c[0x0][0x1d0], R133 ;  /* 0x0000740000857a24 */ /* 0x000fea00078e0285 */
[----:B------:R-:W-:Y:S01]  /*a040*/  IADD3 R133, R133, -c[0x0][0x168], RZ ;  /* 0x80005a0085857a10 */ /* 0x000fe20007ffe0ff */
[----:B------:R-:W-:-:S05]  /*a050*/  BRA.DIV ~URZ, `(.L_x_2707) ;  /* 0x0000c4f27f007947 */ /* 0x000fca000b800000 */
[----:B------:R1:W2:Y:S02]  /*a060*/  SHFL.IDX PT, R0, R132, RZ, 0x1c1f ;  /* 0x001c1fff84007589 */ /* 0x0002a400000e0000 */
.L_x_2746:
[----:B--2---:R-:W-:Y:S05]  /*a070*/  IMAD.IADD R0, R133, 0x1, R0 ;  /* 0x0000000185007824 */ /* 0x004fea00078e0200 */
[C---:B------:R-:W-:Y:S02]  /*a080*/  ISETP.GT.AND P0, PT, R0.reuse, RZ, PT ;  /* 0x000000ff0000720c */ /* 0x040fe40003f04270 */
[C---:B------:R-:W-:Y:S02]  /*a090*/  ISETP.GT.AND P1, PT, R0.reuse, 0x1, PT ;  /* 0x000000010000780c */ /* 0x040fe40003f24270 */
[----:B------:R-:W-:Y:S02]  /*a0a0*/  ISETP.GT.AND P4, PT, R0, 0x9, PT ;  /* 0x000000090000780c */ /* 0x000fe40003f84270 */
[----:B------:R-:W-:Y:S02]  /*a0b0*/  FSEL R4, R4, -INF , P0 ;  /* 0xff80000004047808 */ /* 0x000fe40000000000 */
[C---:B------:R-:W-:Y:S02]  /*a0c0*/  ISETP.GT.AND P0, PT, R0.reuse, 0x10, PT ;  /* 0x000000100000780c */ /* 0x040fe40003f04270 */
[C---:B------:R-:W-:Y:S02]  /*a0d0*/  ISETP.GT.AND P2, PT, R0.reuse, 0x8, PT ;  /* 0x000000080000780c */ /* 0x040fe40003f44270 */
[----:B------:R-:W-:Y:S02]  /*a0e0*/  FSEL R5, R5, -INF , P1 ;  /* 0xff80000005057808 */ /* 0x000fe40000800000 */
[C---:B------:R-:W-:Y:S02]  /*a0f0*/  ISETP.GT.AND P1, PT, R0.reuse, 0x11, PT ;  /* 0x000000110000780c */ /* 0x040fe40003f24270 */
[C---:B------:R-:W-:Y:S02]  /*a100*/  ISETP.GT.AND P3, PT, R0.reuse, 0x18, PT ;  /* 0x000000180000780c */ /* 0x040fe40003f64270 */
[----:B------:R-:W-:Y:S02]  /*a110*/  FSEL R9, R9, -INF , P4 ;  /* 0xff80000009097808 */ /* 0x000fe40002000000 */
[----:B------:R-:W-:Y:S02]  /*a120*/  ISETP.GT.AND P4, PT, R0, 0x19, PT ;  /* 0x000000190000780c */ /* 0x000fe40003f84270 */
[----:B------:R-:W-:Y:S02]  /*a130*/  FSEL R12, R12, -INF , P0 ;  /* 0xff8000000c0c7808 */ /* 0x000fe40000000000 */
        /* <DEDUP_REMOVED lines=142> */
.L_x_2747:
        /* <DEDUP_REMOVED lines=36> */
[----:B------:R-:W-:Y:S04]  /*ac60*/  FFMA.FTZ R9, R9, c[0x0][0x2d0], -R2 ;  /* 0x0000b40009097a23 */ /* 0x000fe80000010802 */
[----:B------:R-:W-:Y:S10]  /*ac70*/  MUFU.EX2 R8, R8 ;  /* 0x0000000800087308 */ /* 0x000ff40000000800 */
[----:B------:R-:W2:Y:S01]  /*ac80*/  MUFU.EX2 R9, R9 ;  /* 0x0000000900097308 */ /* 0x000ea20000000800 */
[C---:B---3--:R-:W-:Y:S01]  /*ac90*/  FFMA.FTZ R2, R0.reuse, R185, R4 ;  /* 0x000000b900027223 */ /* 0x048fe20000010004 */
[----:B--2---:R-:W-:Y:S01]  /*aca0*/  F2FP.PACK_AB R186, R9, R8 ;  /* 0x0000000809ba723e */ /* 0x004fe200000000ff */
[----:B------:R-:W-:Y:S02]  /*acb0*/  FMUL.FTZ R20, R0, R164 ;  /* 0x000000a400147220 */ /* 0x000fe40000410000 */
[----:B------:R-:W2:Y:S01]  /*acc0*/  LDL.LU R164, [R1+0x24] ;  /* 0x0000240001a47983 */ /* 0x000ea20000300800 */
[----:B------:R-:W-:Y:S01]  /*acd0*/  FADD.FTZ R5, R184, R2 ;  /* 0x00000002b8057221 */ /* 0x000fe20000010000 */
[C---:B------:R-:W-:Y:S01]  /*ace0*/  FSEL R2, R3.reuse, RZ, P0 ;  /* 0x000000ff03027208 */ /* 0x040fe20000000000 */
[----:B------:R-:W-:Y:S01]  /*acf0*/  FMUL.FTZ R13, R0, R173 ;  /* 0x000000ad000d7220 */ /* 0x000fe20000410000 */
[----:B------:R-:W-:Y:S01]  /*ad00*/  F2FP.PACK_AB R184, R184, R4 ;  /* 0x00000004b8b8723e */ /* 0x000fe200000000ff */
[----:B------:R-:W-:Y:S01]  /*ad10*/  FMUL.FTZ R4, R3, c[0x0][0x2d0] ;  /* 0x0000b40003047a20 */ /* 0x000fe20000410000 */
[----:B------:R-:W-:Y:S01]  /*ad20*/  MOV R173, R49 ;  /* 0x0000003100ad7202 */ /* 0x000fe20000000f00 */
[----:B------:R-:W-:Y:S01]  /*ad30*/  FADD.FTZ R2, -R2, R135 ;  /* 0x0000008702027221 */ /* 0x000fe20000010100 */
[----:B------:R-:W-:Y:S01]  /*ad40*/  MOV R135, R37 ;  /* 0x0000002500877202 */ /* 0x000fe20000000f00 */
[----:B------:R-:W-:Y:S01]  /*ad50*/  FMUL.FTZ R49, R0, R137 ;  /* 0x0000008900317220 */ /* 0x000fe20000410000 */
[----:B------:R-:W-:Y:S01]  /*ad60*/  FSEL R4, R4, RZ, P0 ;  /* 0x000000ff04047208 */ /* 0x000fe20000000000 */
[----:B------:R-:W-:Y:S02]  /*ad70*/  FMUL.FTZ R2, R2, c[0x0][0x2d0] ;  /* 0x0000b40002027a20 */ /* 0x000fe40000410000 */
[C---:B------:R-:W-:Y:S01]  /*ad80*/  FMUL.FTZ R16, R0.reuse, R168 ;  /* 0x000000a800107220 */ /* 0x040fe20000410000 */
[----:B------:R-:W-:Y:S01]  /*ad90*/  MOV R168, R48 ;  /* 0x0000003000a87202 */ /* 0x000fe20000000f00 */
[----:B------:R-:W-:Y:S02]  /*ada0*/  FMUL.FTZ R48, R0, R136 ;  /* 0x0000008800307220 */ /* 0x000fe40000410000 */
[----:B------:R-:W3:Y:S01]  /*adb0*/  MUFU.EX2 R2, R2 ;  /* 0x0000000200027308 */ /* 0x000ee20000000800 */
[--C-:B------:R-:W-:Y:S02]  /*adc0*/  FFMA.FTZ R33, R50, c[0x0][0x2d0], -R4.reuse ;  /* 0x0000b40032217a23 */ /* 0x100fe40000010804 */
[--C-:B------:R-:W-:Y:S02]  /*add0*/  FFMA.FTZ R36, R51, c[0x0][0x2d0], -R4.reuse ;  /* 0x0000b40033247a23 */ /* 0x100fe40000010804 */
[--C-:B------:R-:W-:Y:S02]  /*ade0*/  FFMA.FTZ R29, R46, c[0x0][0x2d0], -R4.reuse ;  /* 0x0000b4002e1d7a23 */ /* 0x100fe40000010804 */
[--C-:B-1----:R-:W-:Y:S02]  /*adf0*/  FFMA.FTZ R132, R10, c[0x0][0x2d0], -R4.reuse ;  /* 0x0000b4000a847a23 */ /* 0x102fe40000010804 */
        /* <DEDUP_REMOVED lines=8> */
[C---:B---3--:R-:W-:Y:S01]  /*ae80*/  FMUL.FTZ R50, R2.reuse, R138 ;  /* 0x0000008a02327220 */ /* 0x048fe20000410000 */
[----:B------:R-:W-:Y:S01]  /*ae90*/  MUFU.EX2 R199, R199 ;  /* 0x000000c700c77308 */ /* 0x000fe20000000800 */
        /* <DEDUP_REMOVED lines=11> */
[----:B------:R-:W-:Y:S01]  /*af50*/  FMUL.FTZ R21, R0, R165 ;  /* 0x000000a500157220 */ /* 0x000fe20000410000 */
[----:B------:R-:W-:Y:S01]  /*af60*/  MOV R165, R40 ;  /* 0x0000002800a57202 */ /* 0x000fe20000000f00 */
[--C-:B------:R-:W-:Y:S01]  /*af70*/  FFMA.FTZ R6, R6, c[0x0][0x2d0], -R4.reuse ;  /* 0x0000b40006067a23 */ /* 0x100fe20000010804 */
[----:B------:R-:W-:Y:S01]  /*af80*/  MUFU.EX2 R206, R206 ;  /* 0x000000ce00ce7308 */ /* 0x000fe20000000800 */
[--C-:B------:R-:W-:Y:S02]  /*af90*/  FFMA.FTZ R7, R7, c[0x0][0x2d0], -R4.reuse ;  /* 0x0000b40007077a23 */ /* 0x100fe40000010804 */
[--C-:B------:R-:W-:Y:S02]  /*afa0*/  FFMA.FTZ R198, R22, c[0x0][0x2d0], -R4.reuse ;  /* 0x0000b40016c67a23 */ /* 0x100fe40000010804 */
[----:B------:R-:W-:Y:S02]  /*afb0*/  FFMA.FTZ R197, R23, c[0x0][0x2d0], -R4 ;  /* 0x0000b40017c57a23 */ /* 0x000fe40000010804 */
[----:B------:R-:W-:Y:S02]  /*afc0*/  FADD.FTZ R4, R8, R5 ;  /* 0x0000000508047221 */ /* 0x000fe40000010000 */
[C---:B------:R-:W-:Y:S01]  /*afd0*/  FMUL.FTZ R12, R0.reuse, R172 ;  /* 0x000000ac000c7220 */ /* 0x040fe20000410000 */
[----:B------:R3:W-:Y:S01]  /*afe0*/  MUFU.EX2 R185, R6 ;  /* 0x0000000600b97308 */ /* 0x0007e20000000800 */
[----:B------:R-:W-:Y:S02]  /*aff0*/  FADD.FTZ R188, R9, R4 ;  /* 0x0000000409bc7221 */ /* 0x000fe40000010000 */
[C---:B------:R-:W-:Y:S01]  /*b000*/  FMUL.FTZ R9, R0.reuse, R177 ;  /* 0x000000b100097220 */ /* 0x040fe20000410000 */
[----:B------:R-:W-:Y:S01]  /*b010*/  MOV R177, R29 ;  /* 0x0000001d00b17202 */ /* 0x000fe20000000f00 */
[----:B------:R-:W-:Y:S01]  /*b020*/  FMUL.FTZ R29, R0, R157 ;  /* 0x0000009d001d7220 */ /* 0x000fe20000410000 */
[----:B------:R-:W-:Y:S01]  /*b030*/  MOV R157, R165 ;  /* 0x000000a5009d7202 */ /* 0x000fe20000000f00 */
[----:B------:R-:W-:Y:S02]  /*b040*/  FMUL.FTZ R22, R2, R166 ;  /* 0x000000a602167220 */ /* 0x000fe40000410000 */
[C---:B------:R-:W-:Y:S01]  /*b050*/  FMUL.FTZ R4, R0.reuse, R180 ;  /* 0x000000b400047220 */ /* 0x040fe20000410000 */
[----:B------:R4:W-:Y:S01]  /*b060*/  MUFU.EX2 R172, R7 ;  /* 0x0000000700ac7308 */ /* 0x0009e20000000800 */
[----:B------:R-:W-:Y:S01]  /*b070*/  FMUL.FTZ R5, R0, R181 ;  /* 0x000000b500057220 */ /* 0x000fe20000410000 */
[----:B------:R-:W-:Y:S01]  /*b080*/  MOV R181, R33 ;  /* 0x0000002100b57202 */ /* 0x000fe20000000f00 */
[C---:B------:R-:W-:Y:S01]  /*b090*/  FMUL.FTZ R10, R2.reuse, R178 ;  /* 0x000000b2020a7220 */ /* 0x040fe20000410000 */
[----:B------:R-:W-:Y:S01]  /*b0a0*/  MOV R180, R36 ;  /* 0x0000002400b47202 */ /* 0x000fe20000000f00 */
[----:B------:R-:W-:Y:S02]  /*b0b0*/  FMUL.FTZ R11, R2, R179 ;  /* 0x000000b3020b7220 */ /* 0x000fe40000410000 */
[----:B------:R-:W-:Y:S01]  /*b0c0*/  FMUL.FTZ R8, R0, R176 ;  /* 0x000000b000087220 */ /* 0x000fe20000410000 */
[----:B------:R-:W-:Y:S01]  /*b0d0*/  MOV R176, R32 ;  /* 0x0000002000b07202 */ /* 0x000fe20000000f00 */
[C---:B------:R-:W-:Y:S01]  /*b0e0*/  FMUL.FTZ R14, R2.reuse, R174 ;  /* 0x000000ae020e7220 */ /* 0x040fe20000410000 */
[----:B------:R-:W-:Y:S01]  /*b0f0*/  MUFU.EX2 R165, R132 ;  /* 0x0000008400a57308 */ /* 0x000fe20000000800 */
[C---:B------:R-:W-:Y:S02]  /*b100*/  FMUL.FTZ R15, R2.reuse, R175 ;  /* 0x000000af020f7220 */ /* 0x040fe40000410000 */
[C---:B------:R-:W-:Y:S02]  /*b110*/  FMUL.FTZ R18, R2.reuse, R170 ;  /* 0x000000aa02127220 */ /* 0x040fe40000410000 */
[C---:B---3--:R-:W-:Y:S01]  /*b120*/  FMUL.FTZ R6, R2.reuse, R182 ;  /* 0x000000b602067220 */ /* 0x048fe20000410000 */
[----:B------:R-:W-:Y:S01]  /*b130*/  MOV R182, R135 ;  /* 0x0000008700b67202 */ /* 0x000fe20000000f00 */
[----:B------:R-:W-:Y:S02]  /*b140*/  FMUL.FTZ R19, R2, R171 ;  /* 0x000000ab02137220 */ /* 0x000fe40000410000 */
[----:B------:R-:W-:Y:S01]  /*b150*/  FMUL.FTZ R17, R0, R169 ;  /* 0x000000a900117220 */ /* 0x000fe20000410000 */
[----:B------:R-:W3:Y:S01]  /*b160*/  MUFU.EX2 R166, R134 ;  /* 0x0000008600a67308 */ /* 0x000ee20000000800 */
[C---:B------:R-:W-:Y:S01]  /*b170*/  FMUL.FTZ R23, R2.reuse, R167 ;  /* 0x000000a702177220 */ /* 0x040fe20000410000 */
[----:B------:R-:W-:Y:S01]  /*b180*/  MOV R169, R45 ;  /* 0x0000002d00a97202 */ /* 0x000fe20000000f00 */
[C---:B------:R-:W-:Y:S02]  /*b190*/  FMUL.FTZ R26, R2.reuse, R162 ;  /* 0x000000a2021a7220 */ /* 0x040fe40000410000 */
[C---:B----4-:R-:W-:Y:S01]  /*b1a0*/  FMUL.FTZ R7, R2.reuse, R183 ;  /* 0x000000b702077220 */ /* 0x050fe20000410000 */
        /* <DEDUP_REMOVED lines=8> */
[----:B------:R-:W-:Y:S02]  /*b230*/  FMUL.FTZ R31, R2, R159 ;  /* 0x0000009f021f7220 */ /* 0x000fe40000410000 */
[C---:B------:R-:W-:Y:S01]  /*b240*/  FMUL.FTZ R28, R0.reuse, R156 ;  /* 0x0000009c001c7220 */ /* 0x040fe20000410000 */
[----:B------:R-:W-:Y:S01]  /*b250*/  MOV R156, R41 ;  /* 0x00000029009c7202 */ /* 0x000fe20000000f00 */
[C---:B------:R-:W-:Y:S02]  /*b260*/  FMUL.FTZ R32, R0.reuse, R152 ;  /* 0x0000009800207220 */ /* 0x040fe40000410000 */
[----:B------:R-:W-:Y:S02]  /*b270*/  FMUL.FTZ R33, R0, R153 ;  /* 0x0000009900217220 */ /* 0x000fe40000410000 */
[----:B------:R-:W-:Y:S01]  /*b280*/  FMUL.FTZ R34, R2, R154 ;  /* 0x0000009a02227220 */ /* 0x000fe20000410000 */
[----:B---3--:R-:W-:Y:S01]  /*b290*/  F2FP.PACK_AB R187, R166, R165 ;  /* 0x000000a5a6bb723e */ /* 0x008fe200000000ff */
        /* <DEDUP_REMOVED lines=8> */
[----:B------:R-:W-:Y:S01]  /*b320*/  LDSM.16.MT88.4 R148, [R222+0x1000] ;  /* 0x00100000de94783b */ /* 0x000fe20000004200 */
[----:B------:R-:W-:Y:S01]  /*b330*/  FMUL.FTZ R41, R0, R145 ;  /* 0x0000009100297220 */ /* 0x000fe20000410000 */
[----:B------:R-:W3:Y:S01]  /*b340*/  MUFU.EX2 R132, R196 ;  /* 0x000000c400847308 */ /* 0x000ee20000000800 */
[C---:B------:R-:W-:Y:S02]  /*b350*/  FMUL.FTZ R42, R2.reuse, R146 ;  /* 0x00000092022a7220 */ /* 0x040fe40000410000 */
[----:B------:R-:W-:Y:S02]  /*b360*/  FMUL.FTZ R43, R2, R147 ;  /* 0x00000093022b7220 */ /* 0x000fe40000410000 */
[C---:B------:R-:W-:Y:S01]  /*b370*/  FMUL.FTZ R44, R0.reuse, R140 ;  /* 0x0000008c002c7220 */ /* 0x040fe20000410000 */
[----:B------:R-:W-:Y:S01]  /*b380*/  LDSM.16.MT88.4 R144, [R220+0x800] ;  /* 0x00080000dc90783b */ /* 0x000fe20000004200 */
[----:B------:R-:W-:Y:S02]  /*b390*/  FMUL.FTZ R45, R0, R141 ;  /* 0x0000008d002d7220 */ /* 0x000fe40000410000 */
        /* <DEDUP_REMOVED lines=87> */
[----:B--2---:R-:W-:Y:S01]  /*b910*/  FFMA.FTZ R164, R2, R164, R185 ;  /* 0x000000a402a47223 */ /* 0x004fe200000100b9 */
[----:B------:R-:W-:Y:S01]  /*b920*/  F2FP.PACK_AB R185, R172, R185 ;  /* 0x000000b9acb9723e */ /* 0x000fe200000000ff */
[C---:B------:R-:W-:Y:S02]  /*b930*/  FMUL.FTZ R126, R2.reuse, R126 ;  /* 0x0000007e027e7220 */ /* 0x040fe40000410000 */
[C---:B------:R-:W-:Y:S02]  /*b940*/  FMUL.FTZ R127, R2.reuse, R127 ;  /* 0x0000007f027f7220 */ /* 0x040fe40000410000 */
[C---:B------:R-:W-:Y:S02]  /*b950*/  FMUL.FTZ R130, R2.reuse, R130 ;  /* 0x0000008202827220 */ /* 0x040fe40000410000 */
[C---:B-1----:R-:W-:Y:S05]  /*b960*/  HMMA.16816.F32 R4, R184.reuse, R136, R4 ;  /* 0x00000088b804723c */ /* 0x042fea0000001804 */
[----:B------:R-:W-:Y:S02]  /*b970*/  FMUL.FTZ R131, R2, R131 ;  /* 0x0000008302837220 */ /* 0x000fe40000410000 */
[----:B------:R-:W1:Y:S01]  /*b980*/  MUFU.EX2 R2, R195 ;  /* 0x000000c300027308 */ /* 0x000e620000000800 */
[C---:B------:R-:W-:Y:S01]  /*b990*/  HMMA.16816.F32 R8, R184.reuse, R138, R8 ;  /* 0x0000008ab808723c */ /* 0x040fe20000001808 */
[----:B------:R-:W2:Y:S03]  /*b9a0*/  LDSM.16.MT88.4 R136, [R220] ;  /* 0x00000000dc88783b */ /* 0x000ea60000004200 */
[C---:B------:R-:W-:Y:S02]  /*b9b0*/  FMUL.FTZ R124, R0.reuse, R124 ;  /* 0x0000007c007c7220 */ /* 0x040fe40000410000 */
[C---:B------:R-:W-:Y:S02]  /*b9c0*/  FMUL.FTZ R125, R0.reuse, R125 ;  /* 0x0000007d007d7220 */ /* 0x040fe40000410000 */
[C---:B------:R-:W-:Y:S01]  /*b9d0*/  FMUL.FTZ R128, R0.reuse, R128 ;  /* 0x0000008000807220 */ /* 0x040fe20000410000 */
[----:B------:R-:W4:Y:S03]  /*b9e0*/  MUFU.EX2 R195, R191 ;  /* 0x000000bf00c37308 */ /* 0x000f260000000800 */
[----:B------:R-:W-:Y:S02]  /*b9f0*/  FMUL.FTZ R129, R0, R129 ;  /* 0x0000008100817220 */ /* 0x000fe40000410000 */
[----:B---3--:R-:W-:Y:S05]  /*ba00*/  FADD.FTZ R0, R132, R188 ;  /* 0x000000bc84007221 */ /* 0x008fea0000010000 */
[----:B------:R3:W5:Y:S01]  /*ba10*/  MUFU.EX2 R188, R176 ;  /* 0x000000b000bc7308 */ /* 0x0007620000000800 */
[----:B-1----:R-:W-:Y:S04]  /*ba20*/  FADD.FTZ R0, R2, R0 ;  /* 0x0000000002007221 */ /* 0x002fe80000010000 */
[----:B------:R-:W-:Y:S05]  /*ba30*/  FADD.FTZ R0, R135, R0 ;  /* 0x0000000087007221 */ /* 0x000fea0000010000 */
[----:B------:R-:W-:Y:S01]  /*ba40*/  MUFU.EX2 R191, R215 ;  /* 0x000000d700bf7308 */ /* 0x000fe20000000800 */
[----:B------:R-:W-:Y:S01]  /*ba50*/  FADD.FTZ R0, R134, R0 ;  /* 0x0000000086007221 */ /* 0x000fe20000010000 */
[C---:B--2---:R-:W-:Y:S01]  /*ba60*/  HMMA.16816.F32 R12, R184.reuse, R136, R12 ;  /* 0x00000088b80c723c */ /* 0x044fe2000000180c */
[----:B---3--:R-:W-:Y:S07]  /*ba70*/  LDSM.16.MT88.4 R176, [R219+0x2800] ;  /* 0x00280000dbb0783b */ /* 0x008fee0000004200 */
        /* <DEDUP_REMOVED lines=47> */
[----:B----4-:R-:W-:Y:S02]  /*bd70*/  F2FP.PACK_AB R139, R194, R195 ;  /* 0x000000c3c28b723e */ /* 0x010fe400000000ff */
[----:B------:R-:W-:Y:S01]  /*bd80*/  MUFU.EX2 R186, R173 ;  /* 0x000000ad00ba7308 */ /* 0x000fe20000000800 */
[----:B-----5:R-:W-:Y:S04]  /*bd90*/  F2FP.PACK_AB R185, R188, R189 ;  /* 0x000000bdbcb9723e */ /* 0x020fe800000000ff */
[C---:B------:R-:W-:Y:S05]  /*bda0*/  HMMA.16816.F32 R4, R136.reuse, R140, R4 ;  /* 0x0000008c8804723c */ /* 0x040fea0000001804 */
[----:B------:R1:W2:Y:S03]  /*bdb0*/  MUFU.EX2 R132, R204 ;  /* 0x000000cc00847308 */ /* 0x0002a60000000800 */
[C---:B------:R-:W-:Y:S01]  /*bdc0*/  HMMA.16816.F32 R8, R136.reuse, R142, R8 ;  /* 0x0000008e8808723c */ /* 0x040fe20000001808 */
[----:B------:R-:W3:Y:S06]  /*bdd0*/  LDSM.16.MT88.4 R140, [R222+0x800] ;  /* 0x00080000de8c783b */ /* 0x000eec0000004200 */
[----:B------:R4:W5:Y:S01]  /*bde0*/  MUFU.EX2 R2, R203 ;  /* 0x000000cb00027308 */ /* 0x0009620000000800 */
[C---:B------:R-:W-:Y:S08]  /*bdf0*/  HMMA.16816.F32 R12, R136.reuse, R144, R12 ;  /* 0x00000090880c723c */ /* 0x040ff0000000180c */
[C---:B------:R-:W-:Y:S01]  /*be00*/  HMMA.16816.F32 R16, R136.reuse, R146, R16 ;  /* 0x000000928810723c */ /* 0x040fe20000001810 */
[----:B------:R-:W3:Y:S01]  /*be10*/  LDSM.16.MT88.4 R144, [R221+0x800] ;  /* 0x00080000dd90783b */ /* 0x000ee20000004200 */
[----:B------:R-:W3:Y:S02]  /*be20*/  MUFU.EX2 R135, R202 ;  /* 0x000000ca00877308 */ /* 0x000ee40000000800 */
[----:B-1----:R-:W-:Y:S01]  /*be30*/  MOV R204, R167 ;  /* 0x000000a700cc7202 */ /* 0x002fe20000000f00 */
[----:B--2---:R-:W-:Y:S07]  /*be40*/  FADD.FTZ R0, R132, R0 ;  /* 0x0000000084007221 */ /* 0x004fee0000010000 */
[----:B------:R-:W1:Y:S01]  /*be50*/  MUFU.EX2 R134, R201 ;  /* 0x000000c900867308 */ /* 0x000e620000000800 */
[----:B----4-:R-:W-:Y:S01]  /*be60*/  MOV R203, R166 ;  /* 0x000000a600cb7202 */ /* 0x010fe20000000f00 */
[----:B-----5:R-:W-:Y:S01]  /*be70*/  FADD.FTZ R0, R2, R0 ;  /* 0x0000000002007221 */ /* 0x020fe20000010000 */
[C---:B---3--:R-:W-:Y:S03]  /*be80*/  HMMA.16816.F32 R20, R136.reuse, R140, R20 ;  /* 0x0000008c8814723c */ /* 0x048fe60000001814 */
[----:B------:R-:W-:Y:S05]  /*be90*/  FADD.FTZ R0, R135, R0 ;  /* 0x0000000087007221 */ /* 0x000fea0000010000 */
[C---:B------:R-:W-:Y:S01]  /*bea0*/  HMMA.16816.F32 R24, R136.reuse, R142, R24 ;  /* 0x0000008e8818723c */ /* 0x040fe20000001818 */
[----:B------:R-:W2:Y:S03]  /*beb0*/  LDSM.16.MT88.4 R140, [R219+0x3800] ;  /* 0x00380000db8c783b */ /* 0x000ea60000004200 */
[----:B-1----:R-:W-:Y:S04]  /*bec0*/  FADD.FTZ R0, R134, R0 ;  /* 0x0000000086007221 */ /* 0x002fe80000010000 */
[C---:B------:R-:W-:Y:S08]  /*bed0*/  HMMA.16816.F32 R28, R136.reuse, R144, R28 ;  /* 0x00000090881c723c */ /* 0x040ff0000000181c */
        /* <DEDUP_REMOVED lines=39> */
[----:B------:R-:W-:Y:S01]  /*c150*/  F2FP.PACK_AB R138, R134, R135 ;  /* 0x00000087868a723e */ /* 0x000fe200000000ff */
[----:B------:R-:W3:Y:S02]  /*c160*/  MUFU.EX2 R132, R212 ;  /* 0x000000d400847308 */ /* 0x000ee40000000800 */
[----:B------:R-:W-:Y:S02]  /*c170*/  F2FP.PACK_AB R137, R197, R198 ;  /* 0x000000c6c589723e */ /* 0x000fe400000000ff */
[----:B------:R-:W-:Y:S06]  /*c180*/  F2FP.PACK_AB R139, R200, R199 ;  /* 0x000000c7c88b723e */ /* 0x000fec00000000ff */
[----:B------:R-:W-:Y:S01]  /*c190*/  MUFU.EX2 R135, R210 ;  /* 0x000000d200877308 */ /* 0x000fe20000000800 */
[C---:B--2---:R-:W-:Y:S09]  /*c1a0*/  HMMA.16816.F32 R4, R136.reuse, R140, R4 ;  /* 0x0000008c8804723c */ /* 0x044ff20000001804 */
[----:B------:R-:W-:Y:S01]  /*c1b0*/  MUFU.EX2 R134, R209 ;  /* 0x000000d100867308 */ /* 0x000fe20000000800 */
[C---:B------:R-:W-:Y:S01]  /*c1c0*/  HMMA.16816.F32 R8, R136.reuse, R142, R8 ;  /* 0x0000008e8808723c */ /* 0x040fe20000001808 */
[----:B------:R-:W2:Y:S02]  /*c1d0*/  LDSM.16.MT88.4 R140, [R221+0x1000] ;  /* 0x00100000dd8c783b */ /* 0x000ea40000004200 */
[----:B---3--:R-:W-:Y:S06]  /*c1e0*/  FADD.FTZ R0, R132, R0 ;  /* 0x0000000084007221 */ /* 0x008fec0000010000 */
[----:B------:R-:W3:Y:S01]  /*c1f0*/  MUFU.EX2 R2, R211 ;  /* 0x000000d300027308 */ /* 0x000ee20000000800 */
[C---:B-1----:R-:W-:Y:S08]  /*c200*/  HMMA.16816.F32 R12, R136.reuse, R144, R12 ;  /* 0x00000090880c723c */ /* 0x042ff0000000180c */
[C---:B------:R-:W-:Y:S01]  /*c210*/  HMMA.16816.F32 R16, R136.reuse, R146, R16 ;  /* 0x000000928810723c */ /* 0x040fe20000001810 */
[----:B------:R-:W1:Y:S07]  /*c220*/  LDSM.16.MT88.4 R144, [R219+0x4000] ;  /* 0x00400000db90783b */ /* 0x000e6e0000004200 */
[C---:B------:R-:W-:Y:S04]  /*c230*/  HMMA.16816.F32 R20, R136.reuse, R148, R20 ;  /* 0x000000948814723c */ /* 0x040fe80000001814 */
[----:B---3--:R-:W-:Y:S04]  /*c240*/  FADD.FTZ R0, R2, R0 ;  /* 0x0000000002007221 */ /* 0x008fe80000010000 */
[C---:B------:R-:W-:Y:S01]  /*c250*/  HMMA.16816.F32 R24, R136.reuse, R150, R24 ;  /* 0x000000968818723c */ /* 0x040fe20000001818 */
[----:B------:R-:W3:Y:S03]  /*c260*/  LDSM.16.MT88.4 R148, [R220+0x4000] ;  /* 0x00400000dc94783b */ /* 0x000ee60000004200 */
[----:B------:R-:W-:Y:S04]  /*c270*/  FADD.FTZ R0, R135, R0 ;  /* 0x0000000087007221 */ /* 0x000fe80000010000 */
[----:B------:R-:W-:Y:S01]  /*c280*/  FADD.FTZ R0, R134, R0 ;  /* 0x0000000086007221 */ /* 0x000fe20000010000 */
        /* <DEDUP_REMOVED lines=37> */
[----:B------:R-:W-:Y:S01]  /*c4e0*/  HMMA.16816.F32 R128, R136, R142, R128 ;  /* 0x0000008e8880723c */ /* 0x000fe20000001880 */
[----:B------:R-:W2:Y:S06]  /*c4f0*/  LDSM.16.MT88.4 R140, [R222+0x1800] ;  /* 0x00180000de8c783b */ /* 0x000eac0000004200 */
[----:B------:R-:W-:Y:S02]  /*c500*/  F2FP.PACK_AB R136, R2, R132 ;  /* 0x000000840288723e */ /* 0x000fe400000000ff */
[----:B------:R-:W-:Y:S01]  /*c510*/  F2FP.PACK_AB R138, R134, R135 ;  /* 0x00000087868a723e */ /* 0x000fe200000000ff */
[----:B------:R-:W4:Y:S02]  /*c520*/  MUFU.EX2 R132, R183 ;  /* 0x000000b700847308 */ /* 0x000f240000000800 */
[----:B------:R-:W-:Y:S02]  /*c530*/  F2FP.PACK_AB R137, R205, R206 ;  /* 0x000000cecd89723e */ /* 0x000fe400000000ff */
[----:B------:R-:W-:Y:S06]  /*c540*/  F2FP.PACK_AB R139, R208, R207 ;  /* 0x000000cfd08b723e */ /* 0x000fec00000000ff */
[----:B------:R-:W-:Y:S01]  /*c550*/  MUFU.EX2 R135, R157 ;  /* 0x0000009d00877308 */ /* 0x000fe20000000800 */
[C---:B-1----:R-:W-:Y:S08]  /*c560*/  HMMA.16816.F32 R4, R136.reuse, R144, R4 ;  /* 0x000000908804723c */ /* 0x042ff00000001804 */
[C---:B------:R-:W-:Y:S01]  /*c570*/  HMMA.16816.F32 R8, R136.reuse, R146, R8 ;  /* 0x000000928808723c */ /* 0x040fe20000001808 */
[----:B------:R-:W1:Y:S01]  /*c580*/  LDSM.16.MT88.4 R144, [R219+0x4800] ;  /* 0x00480000db90783b */ /* 0x000e620000004200 */
[----:B------:R5:W-:Y:S02]  /*c590*/  MUFU.EX2 R134, R156 ;  /* 0x0000009c00867308 */ /* 0x000be40000000800 */
[----:B----4-:R-:W-:Y:S04]  /*c5a0*/  FADD.FTZ R0, R132, R0 ;  /* 0x0000000084007221 */ /* 0x010fe80000010000 */
[C---:B---3--:R-:W-:Y:S04]  /*c5b0*/  HMMA.16816.F32 R12, R136.reuse, R148, R12 ;  /* 0x00000094880c723c */ /* 0x048fe8000000180c */
[----:B------:R-:W3:Y:S04]  /*c5c0*/  MUFU.EX2 R2, R182 ;  /* 0x000000b600027308 */ /* 0x000ee80000000800 */
[C---:B------:R-:W-:Y:S01]  /*c5d0*/  HMMA.16816.F32 R16, R136.reuse, R150, R16 ;  /* 0x000000968810723c */ /* 0x040fe20000001810 */
[----:B------:R-:W4:Y:S07]  /*c5e0*/  LDSM.16.MT88.4 R148, [R220+0x4800] ;  /* 0x00480000dc94783b */ /* 0x000f2e0000004200 */
[C---:B--2---:R-:W-:Y:S01]  /*c5f0*/  HMMA.16816.F32 R20, R136.reuse, R140, R20 ;  /* 0x0000008c8814723c */ /* 0x044fe20000001814 */
[----:B-----5:R-:W-:Y:S07]  /*c600*/  LDSM.16.MT88.4 R156, [R220+0x5000] ;  /* 0x00500000dc9c783b */ /* 0x020fee0000004200 */
[C---:B------:R-:W-:Y:S01]  /*c610*/  HMMA.16816.F32 R24, R136.reuse, R142, R24 ;  /* 0x0000008e8818723c */ /* 0x040fe20000001818 */
[----:B------:R-:W2:Y:S03]  /*c620*/  LDSM.16.MT88.4 R140, [R222+0x4800] ;  /* 0x00480000de8c783b */ /* 0x000ea60000004200 */
[----:B---3--:R-:W-:Y:S04]  /*c630*/  FADD.FTZ R0, R2, R0 ;  /* 0x0000000002007221 */ /* 0x008fe80000010000 */
[C---:B------:R-:W-:Y:S04]  /*c640*/  HMMA.16816.F32 R28, R136.reuse, R152, R28 ;  /* 0x00000098881c723c */ /* 0x040fe8000000181c */
[----:B------:R-:W-:Y:S04]  /*c650*/  FADD.FTZ R0, R135, R0 ;  /* 0x0000000087007221 */ /* 0x000fe80000010000 */
[C---:B------:R-:W-:Y:S01]  /*c660*/  HMMA.16816.F32 R32, R136.reuse, R154, R32 ;  /* 0x0000009a8820723c */ /* 0x040fe20000001820 */
[----:B------:R-:W-:Y:S03]  /*c670*/  LDSM.16.MT88.4 R152, [R219+0x7800] ;  /* 0x00780000db98783b */ /* 0x000fe60000004200 */
[----:B------:R-:W-:Y:S04]  /*c680*/  FADD.FTZ R0, R134, R0 ;  /* 0x0000000086007221 */ /* 0x000fe80000010000 */
[C---:B-1----:R-:W-:Y:S08]  /*c690*/  HMMA.16816.F32 R36, R136.reuse, R144, R36 ;  /* 0x000000908824723c */ /* 0x042ff00000001824 */
[C---:B------:R-:W-:Y:S01]  /*c6a0*/  HMMA.16816.F32 R40, R136.reuse, R146, R40 ;  /* 0x000000928828723c */ /* 0x040fe20000001828 */
[----:B------:R-:W1:Y:S07]  /*c6b0*/  LDSM.16.MT88.4 R144, [R221+0x4800] ;  /* 0x00480000dd90783b */ /* 0x000e6e0000004200 */
[C---:B----4-:R-:W-:Y:S08]  /*c6c0*/  HMMA.16816.F32 R44, R136.reuse, R148, R44 ;  /* 0x00000094882c723c */ /* 0x050ff0000000182c */
        /* <DEDUP_REMOVED lines=10> */
[----:B------:R-:W4:Y:S07]  /*c770*/  LDSM.16.MT88.4 R152, [R219+0xa800] ;  /* 0x00a80000db98783b */ /* 0x000f2e0000004200 */
[C---:B---3--:R-:W-:Y:S08]  /*c780*/  HMMA.16816.F32 R76, R136.reuse, R148, R76 ;  /* 0x00000094884c723c */ /* 0x048ff0000000184c */
        /* <DEDUP_REMOVED lines=16> */
[----:B------:R-:W3:Y:S07]  /*c890*/  LDSM.16.MT88.4 R148, [R222+0x2000] ;  /* 0x00200000de94783b */ /* 0x000eee0000004200 */
[C---:B-1----:R-:W-:Y:S08]  /*c8a0*/  HMMA.16816.F32 R124, R136.reuse, R144, R124 ;  /* 0x00000090887c723c */ /* 0x042ff0000000187c */
[----:B------:R-:W-:Y:S01]  /*c8b0*/  HMMA.16816.F32 R128, R136, R146, R128 ;  /* 0x000000928880723c */ /* 0x000fe20000001880 */
[----:B------:R-:W1:Y:S06]  /*c8c0*/  LDSM.16.MT88.4 R144, [R221+0x2000] ;  /* 0x00200000dd90783b */ /* 0x000e6c0000004200 */
[----:B------:R-:W-:Y:S02]  /*c8d0*/  F2FP.PACK_AB R136, R2, R132 ;  /* 0x000000840288723e */ /* 0x000fe400000000ff */
[----:B------:R-:W-:Y:S01]  /*c8e0*/  F2FP.PACK_AB R138, R134, R135 ;  /* 0x00000087868a723e */ /* 0x000fe200000000ff */
[----:B------:R-:W4:Y:S02]  /*c8f0*/  MUFU.EX2 R2, R160 ;  /* 0x000000a000027308 */ /* 0x000f240000000800 */
[----:B------:R-:W-:Y:S02]  /*c900*/  F2FP.PACK_AB R137, R192, R193 ;  /* 0x000000c1c089723e */ /* 0x000fe400000000ff */
[----:B------:R-:W-:Y:S06]  /*c910*/  F2FP.PACK_AB R139, R190, R191 ;  /* 0x000000bfbe8b723e */ /* 0x000fec00000000ff */
[----:B------:R-:W5:Y:S01]  /*c920*/  MUFU.EX2 R132, R168 ;  /* 0x000000a800847308 */ /* 0x000f620000000800 */
[C---:B--2---:R-:W-:Y:S08]  /*c930*/  HMMA.16816.F32 R4, R136.reuse, R140, R4 ;  /* 0x0000008c8804723c */ /* 0x044ff00000001804 */
[C---:B------:R-:W-:Y:S01]  /*c940*/  HMMA.16816.F32 R8, R136.reuse, R142, R8 ;  /* 0x0000008e8808723c */ /* 0x040fe20000001808 */
[----:B------:R-:W2:Y:S01]  /*c950*/  LDSM.16.MT88.4 R140, [R219+0x5000] ;  /* 0x00500000db8c783b */ /* 0x000ea20000004200 */
[----:B------:R-:W-:Y:S02]  /*c960*/  MUFU.EX2 R135, R181 ;  /* 0x000000b500877308 */ /* 0x000fe40000000800 */
[----:B----4-:R-:W-:Y:S04]  /*c970*/  FADD.FTZ R0, R2, R0 ;  /* 0x0000000002007221 */ /* 0x010fe80000010000 */
[C---:B------:R-:W-:Y:S01]  /*c980*/  HMMA.16816.F32 R12, R136.reuse, R152, R12 ;  /* 0x00000098880c723c */ /* 0x040fe2000000180c */
[----:B------:R-:W-:Y:S03]  /*c990*/  LDSM.16.MT88.4 R160, [R222+0x2800] ;  /* 0x00280000dea0783b */ /* 0x000fe60000004200 */
[----:B------:R-:W4:Y:S01]  /*c9a0*/  MUFU.EX2 R134, R180 ;  /* 0x000000b400867308 */ /* 0x000f220000000800 */
[C---:B------:R-:W-:Y:S01]  /*c9b0*/  FADD.FTZ R0, R184.reuse, R0 ;  /* 0x00000000b8007221 */ /* 0x040fe20000010000 */
[----:B------:R-:W-:Y:S01]  /*c9c0*/  F2FP.PACK_AB R184, R184, R2 ;  /* 0x00000002b8b8723e */ /* 0x000fe200000000ff */
[----:B------:R-:W-:Y:S01]  /*c9d0*/  FADD.FTZ R2, R172, R164 ;  /* 0x000000a4ac027221 */ /* 0x000fe20000010000 */
[C---:B------:R-:W-:Y:S01]  /*c9e0*/  HMMA.16816.F32 R16, R136.reuse, R154, R16 ;  /* 0x0000009a8810723c */ /* 0x040fe20000001810 */
[----:B------:R-:W2:Y:S03]  /*c9f0*/  LDSM.16.MT88.4 R152, [R222+0x5000] ;  /* 0x00500000de98783b */ /* 0x000ea60000004200 */
[----:B-----5:R-:W-:Y:S04]  /*ca00*/  FADD.FTZ R0, R132, R0 ;  /* 0x0000000084007221 */ /* 0x020fe80000010000 */
[C---:B---3--:R-:W-:Y:S01]  /*ca10*/  HMMA.16816.F32 R20, R136.reuse, R148, R20 ;  /* 0x000000948814723c */ /* 0x048fe20000001814 */
[----:B------:R-:W-:Y:S03]  /*ca20*/  LDSM.16.MT88.4 R168, [R220+0x2800] ;  /* 0x00280000dca8783b */ /* 0x000fe60000004200 */
[C---:B------:R-:W-:Y:S01]  /*ca30*/  FADD.FTZ R0, R186.reuse, R0 ;  /* 0x00000000ba007221 */ /* 0x040fe20000010000 */
[----:B------:R-:W-:Y:S03]  /*ca40*/  F2FP.PACK_AB R186, R186, R132 ;  /* 0x00000084baba723e */ /* 0x000fe600000000ff */
[C---:B------:R-:W-:Y:S01]  /*ca50*/  HMMA.16816.F32 R24, R136.reuse, R150, R24 ;  /* 0x000000968818723c */ /* 0x040fe20000001818 */
[----:B------:R-:W3:Y:S03]  /*ca60*/  LDSM.16.MT88.4 R148, [R221+0x5000] ;  /* 0x00500000dd94783b */ /* 0x000ee60000004200 */
[----:B----4-:R-:W-:Y:S04]  /*ca70*/  F2FP.PACK_AB R187, R134, R135 ;  /* 0x0000008786bb723e */ /* 0x010fe800000000ff */
[C---:B-1----:R-:W-:Y:S01]  /*ca80*/  HMMA.16816.F32 R28, R136.reuse, R144, R28 ;  /* 0x00000090881c723c */ /* 0x042fe2000000181c */
[----:B------:R1:W-:Y:S07]  /*ca90*/  STL [R1+0x14], R0 ;  /* 0x0000140001007387 */ /* 0x0003ee0000100800 */
[C---:B------:R-:W-:Y:S01]  /*caa0*/  HMMA.16816.F32 R32, R136.reuse, R146, R32 ;  /* 0x000000928820723c */ /* 0x040fe20000001820 */
[----:B------:R-:W-:Y:S07]  /*cab0*/  LDSM.16.MT88.4 R144, [R220+0x8000] ;  /* 0x00800000dc90783b */ /* 0x000fee0000004200 */
[C---:B--2---:R-:W-:Y:S08]  /*cac0*/  HMMA.16816.F32 R36, R136.reuse, R140, R36 ;  /* 0x0000008c8824723c */ /* 0x044ff00000001824 */
[C---:B------:R-:W-:Y:S01]  /*cad0*/  HMMA.16816.F32 R40, R136.reuse, R142, R40 ;  /* 0x0000008e8828723c */ /* 0x040fe20000001828 */
[----:B------:R-:W2:Y:S03]  /*cae0*/  LDSM.16.MT88.4 R140, [R219+0x8000] ;  /* 0x00800000db8c783b */ /* 0x000ea60000004200 */
[----:B-1----:R-:W-:Y:S04]  /*caf0*/  FADD.FTZ R0, R165, R2 ;  /* 0x00000002a5007221 */ /* 0x002fe80000010000 */
[C---:B------:R-:W-:Y:S01]  /*cb00*/  HMMA.16816.F32 R44, R136.reuse, R156, R44 ;  /* 0x0000009c882c723c */ /* 0x040fe2000000182c */
[----:B------:R-:W4:Y:S03]  /*cb10*/  LDL R2, [R1+0x30] ;  /* 0x0000300001027983 */ /* 0x000f260000100800 */
        /* <DEDUP_REMOVED lines=9> */
[C---:B---3--:R-:W-:Y:S04]  /*cbb0*/  HMMA.16816.F32 R60, R136.reuse, R148, R60 ;  /* 0x00000094883c723c */ /* 0x048fe8000000183c */
[----:B------:R-:W-:Y:S04]  /*cbc0*/  FADD.FTZ R0, R194, R0 ;  /* 0x00000000c2007221 */ /* 0x000fe80000010000 */
[C---:B------:R-:W-:Y:S01]  /*cbd0*/  HMMA.16816.F32 R64, R136.reuse, R150, R64 ;  /* 0x000000968840723c */ /* 0x040fe20000001840 */
[----:B------:R-:W-:Y:S03]  /*cbe0*/  LDSM.16.MT88.4 R148, [R222+0xb000] ;  /* 0x00b00000de94783b */ /* 0x000fe60000004200 */
[----:B------:R-:W-:Y:S04]  /*cbf0*/  FADD.FTZ R0, R198, R0 ;  /* 0x00000000c6007221 */ /* 0x000fe80000010000 */
[C---:B--2---:R-:W-:Y:S04]  /*cc00*/  HMMA.16816.F32 R68, R136.reuse, R140, R68 ;  /* 0x0000008c8844723c */ /* 0x044fe80000001844 */
[----:B------:R-:W-:Y:S04]  /*cc10*/  FADD.FTZ R0, R197, R0 ;  /* 0x00000000c5007221 */ /* 0x000fe80000010000 */
[C---:B------:R-:W-:Y:S01]  /*cc20*/  HMMA.16816.F32 R72, R136.reuse, R142, R72 ;  /* 0x0000008e8848723c */ /* 0x040fe20000001848 */
[----:B------:R-:W2:Y:S03]  /*cc30*/  LDSM.16.MT88.4 R140, [R219+0xb000] ;  /* 0x00b00000db8c783b */ /* 0x000ea60000004200 */
[----:B------:R-:W-:Y:S04]  /*cc40*/  FADD.FTZ R0, R199, R0 ;  /* 0x00000000c7007221 */ /* 0x000fe80000010000 */
[C---:B------:R-:W-:Y:S04]  /*cc50*/  HMMA.16816.F32 R76, R136.reuse, R144, R76 ;  /* 0x00000090884c723c */ /* 0x040fe8000000184c */
[----:B------:R-:W-:Y:S04]  /*cc60*/  FADD.FTZ R0, R200, R0 ;  /* 0x00000000c8007221 */ /* 0x000fe80000010000 */
        /* <DEDUP_REMOVED lines=8> */
[C---:B-----5:R-:W-:Y:S04]  /*ccf0*/  HMMA.16816.F32 R92, R136.reuse, R152, R92 ;  /* 0x00000098885c723c */ /* 0x060fe8000000185c */
[----:B------:R-:W-:Y:S04]  /*cd00*/  FADD.FTZ R0, R208, R0 ;  /* 0x00000000d0007221 */ /* 0x000fe80000010000 */
[C---:B------:R-:W-:Y:S01]  /*cd10*/  HMMA.16816.F32 R96, R136.reuse, R154, R96 ;  /* 0x0000009a8860723c */ /* 0x040fe20000001860 */
[----:B------:R-:W5:Y:S03]  /*cd20*/  LDSM.16.MT88.4 R152, [R221+0x2800] ;  /* 0x00280000dd98783b */ /* 0x000f660000004200 */
[----:B------:R-:W-:Y:S04]  /*cd30*/  FADD.FTZ R0, R193, R0 ;  /* 0x00000000c1007221 */ /* 0x000fe80000010000 */
[C---:B--2---:R-:W-:Y:S04]  /*cd40*/  HMMA.16816.F32 R100, R136.reuse, R140, R100 ;  /* 0x0000008c8864723c */ /* 0x044fe80000001864 */
[----:B------:R-:W-:Y:S04]  /*cd50*/  FADD.FTZ R0, R192, R0 ;  /* 0x00000000c0007221 */ /* 0x000fe80000010000 */
[C---:B------:R-:W-:Y:S04]  /*cd60*/  HMMA.16816.F32 R104, R136.reuse, R142, R104 ;  /* 0x0000008e8868723c */ /* 0x040fe80000001868 */
[----:B------:R-:W-:Y:S04]  /*cd70*/  FADD.FTZ R0, R191, R0 ;  /* 0x00000000bf007221 */ /* 0x000fe80000010000 */
[C---:B---3--:R-:W-:Y:S04]  /*cd80*/  HMMA.16816.F32 R108, R136.reuse, R144, R108 ;  /* 0x00000090886c723c */ /* 0x048fe8000000186c */
[----:B------:R-:W-:Y:S04]  /*cd90*/  FADD.FTZ R0, R190, R0 ;  /* 0x00000000be007221 */ /* 0x000fe80000010000 */
[C---:B------:R-:W-:Y:S01]  /*cda0*/  HMMA.16816.F32 R112, R136.reuse, R146, R112 ;  /* 0x000000928870723c */ /* 0x040fe20000001870 */
[----:B------:R-:W2:Y:S03]  /*cdb0*/  LDSM.16.MT88.4 R144, [R219+0x5800] ;  /* 0x00580000db90783b */ /* 0x000ea60000004200 */
[----:B------:R-:W-:Y:S04]  /*cdc0*/  FADD.FTZ R0, R189, R0 ;  /* 0x00000000bd007221 */ /* 0x000fe80000010000 */
[C---:B------:R-:W-:Y:S04]  /*cdd0*/  HMMA.16816.F32 R116, R136.reuse, R148, R116 ;  /* 0x000000948874723c */ /* 0x040fe80000001874 */
[----:B------:R-:W-:Y:S04]  /*cde0*/  FADD.FTZ R0, R188, R0 ;  /* 0x00000000bc007221 */ /* 0x000fe80000010000 */
[C---:B------:R-:W-:Y:S04]  /*cdf0*/  HMMA.16816.F32 R120, R136.reuse, R150, R120 ;  /* 0x000000968878723c */ /* 0x040fe80000001878 */
[----:B------:R-:W-:Y:S01]  /*ce00*/  FADD.FTZ R0, R135, R0 ;  /* 0x0000000087007221 */ /* 0x000fe20000010000 */
[----:B------:R-:W-:Y:S03]  /*ce10*/  MOV R135, R3 ;  /* 0x0000000300877202 */ /* 0x000fe60000000f00 */
[C---:B-1----:R-:W-:Y:S04]  /*ce20*/  HMMA.16816.F32 R124, R136.reuse, R156, R124 ;  /* 0x0000009c887c723c */ /* 0x042fe8000000187c */
[----:B------:R-:W-:Y:S01]  /*ce30*/  FADD.FTZ R0, R134, R0 ;  /* 0x0000000086007221 */ /* 0x000fe20000010000 */
[----:B------:R-:W-:Y:S03]  /*ce40*/  MOV R134, R133 ;  /* 0x0000008500867202 */ /* 0x000fe60000000f00 */
[----:B------:R-:W-:Y:S01]  /*ce50*/  HMMA.16816.F32 R128, R136, R158, R128 ;  /* 0x0000009e8880723c */ /* 0x000fe20000001880 */
[----:B------:R-:W1:Y:S07]  /*ce60*/  LDSM.16.MT88.4 R136, [R220+0x5800] ;  /* 0x00580000dc88783b */ /* 0x000e6e0000004200 */
[C---:B------:R-:W-:Y:S01]  /*ce70*/  HMMA.16816.F32 R180, R184.reuse, R176, R4 ;  /* 0x000000b0b8b4723c */ /* 0x040fe20000001804 */
[----:B------:R-:W3:Y:S07]  /*ce80*/  LDSM.16.MT88.4 R4, [R222+0x5800] ;  /* 0x00580000de04783b */ /* 0x000eee0000004200 */
[C---:B------:R-:W-:Y:S01]  /*ce90*/  HMMA.16816.F32 R176, R184.reuse, R178, R8 ;  /* 0x000000b2b8b0723c */ /* 0x040fe20000001808 */
[----:B------:R-:W1:Y:S07]  /*cea0*/  LDSM.16.MT88.4 R8, [R221+0x5800] ;  /* 0x00580000dd08783b */ /* 0x000e6e0000004200 */
[C---:B------:R-:W-:Y:S01]  /*ceb0*/  HMMA.16816.F32 R172, R184.reuse, R168, R12 ;  /* 0x000000a8b8ac723c */ /* 0x040fe2000000180c */
[----:B------:R-:W1:Y:S07]  /*cec0*/  LDSM.16.MT88.4 R12, [R219+0x8800] ;  /* 0x00880000db0c783b */ /* 0x000e6e0000004200 */
[C---:B------:R-:W-:Y:S01]  /*ced0*/  HMMA.16816.F32 R168, R184.reuse, R170, R16 ;  /* 0x000000aab8a8723c */ /* 0x040fe20000001810 */
[----:B------:R-:W1:Y:S07]  /*cee0*/  LDSM.16.MT88.4 R16, [R220+0x8800] ;  /* 0x00880000dc10783b */ /* 0x000e6e0000004200 */
[C---:B------:R-:W-:Y:S01]  /*cef0*/  HMMA.16816.F32 R164, R184.reuse, R160, R20 ;  /* 0x000000a0b8a4723c */ /* 0x040fe20000001814 */
[----:B------:R-:W1:Y:S07]  /*cf00*/  LDSM.16.MT88.4 R20, [R222+0x8800] ;  /* 0x00880000de14783b */ /* 0x000e6e0000004200 */
[C---:B------:R-:W-:Y:S01]  /*cf10*/  HMMA.16816.F32 R160, R184.reuse, R162, R24 ;  /* 0x000000a2b8a0723c */ /* 0x040fe20000001818 */
[----:B------:R-:W3:Y:S07]  /*cf20*/  LDSM.16.MT88.4 R24, [R221+0x8800] ;  /* 0x00880000dd18783b */ /* 0x000eee0000004200 */
[C---:B-----5:R-:W-:Y:S08]  /*cf30*/  HMMA.16816.F32 R156, R184.reuse, R152, R28 ;  /* 0x00000098b89c723c */ /* 0x060ff0000000181c */
[C---:B------:R-:W-:Y:S08]  /*cf40*/  HMMA.16816.F32 R152, R184.reuse, R154, R32 ;  /* 0x0000009ab898723c */ /* 0x040ff00000001820 */
[C---:B--2---:R-:W-:Y:S08]  /*cf50*/  HMMA.16816.F32 R148, R184.reuse, R144, R36 ;  /* 0x00000090b894723c */ /* 0x044ff00000001824 */
[C---:B------:R-:W-:Y:S08]  /*cf60*/  HMMA.16816.F32 R144, R184.reuse, R146, R40 ;  /* 0x00000092b890723c */ /* 0x040ff00000001828 */
[C---:B-1----:R-:W-:Y:S08]  /*cf70*/  HMMA.16816.F32 R140, R184.reuse, R136, R44 ;  /* 0x00000088b88c723c */ /* 0x042ff0000000182c */
[C---:B------:R-:W-:Y:S08]  /*cf80*/  HMMA.16816.F32 R136, R184.reuse, R138, R48 ;  /* 0x0000008ab888723c */ /* 0x040ff00000001830 */
[C---:B---3--:R-:W-:Y:S08]  /*cf90*/  HMMA.16816.F32 R52, R184.reuse, R4, R52 ;  /* 0x00000004b834723c */ /* 0x048ff00000001834 */
[C---:B------:R-:W-:Y:S01]  /*cfa0*/  HMMA.16816.F32 R56, R184.reuse, R6, R56 ;  /* 0x00000006b838723c */ /* 0x040fe20000001838 */
[----:B------:R-:W1:Y:S07]  /*cfb0*/  LDSM.16.MT88.4 R4, [R219+0xb800] ;  /* 0x00b80000db04783b */ /* 0x000e6e0000004200 */
[C---:B------:R-:W-:Y:S08]  /*cfc0*/  HMMA.16816.F32 R60, R184.reuse, R8, R60 ;  /* 0x00000008b83c723c */ /* 0x040ff0000000183c */
[C---:B------:R-:W-:Y:S01]  /*cfd0*/  HMMA.16816.F32 R64, R184.reuse, R10, R64 ;  /* 0x0000000ab840723c */ /* 0x040fe20000001840 */
[----:B------:R-:W2:Y:S02]  /*cfe0*/  LDSM.16.MT88.4 R8, [R220+0xb800] ;  /* 0x00b80000dc08783b */ /* 0x000ea40000004200 */
[C---:B----4-:R-:W-:Y:S02]  /*cff0*/  ISETP.GT.AND P0, PT, R252.reuse, R2, PT ;  /* 0x00000002fc00720c */ /* 0x050fe40003f04270 */
[----:B------:R-:W-:Y:S03]  /*d000*/  IADD3 R2, R252, -0x1, RZ ;  /* 0xfffffffffc027810 */ /* 0x000fe60007ffe0ff */
[C---:B------:R-:W-:Y:S02]  /*d010*/  HMMA.16816.F32 R68, R184.reuse, R12, R68 ;  /* 0x0000000cb844723c */ /* 0x040fe40000001844 */
[----:B------:R-:W-:Y:S02]  /*d020*/  STL [R1+0x8], R2 ;  /* 0x0000080201007387 */ /* 0x000fe40000100800 */
[----:B------:R-:W-:Y:S04]  /*d030*/  MOV R252, R2 ;  /* 0x0000000200fc7202 */ /* 0x000fe80000000f00 */
[C---:B------:R-:W-:Y:S01]  /*d040*/  HMMA.16816.F32 R72, R184.reuse, R14, R72 ;  /* 0x0000000eb848723c */ /* 0x040fe20000001848 */
[----:B------:R-:W3:Y:S07]  /*d050*/  LDSM.16.MT88.4 R12, [R222+0xb800] ;  /* 0x00b80000de0c783b */ /* 0x000eee0000004200 */
[C---:B------:R-:W-:Y:S01]  /*d060*/  HMMA.16816.F32 R76, R184.reuse, R16, R76 ;  /* 0x00000010b84c723c */ /* 0x040fe2000000184c */
[----:B------:R-:W-:Y:S07]  /*d070*/  STL [R1+0x24], R0 ;  /* 0x0000240001007387 */ /* 0x000fee0000100800 */
[C---:B------:R-:W-:Y:S08]  /*d080*/  HMMA.16816.F32 R80, R184.reuse, R18, R80 ;  /* 0x00000012b850723c */ /* 0x040ff00000001850 */
[C---:B------:R-:W-:Y:S08]  /*d090*/  HMMA.16816.F32 R84, R184.reuse, R20, R84 ;  /* 0x00000014b854723c */ /* 0x040ff00000001854 */
[C---:B------:R-:W-:Y:S08]  /*d0a0*/  HMMA.16816.F32 R88, R184.reuse, R22, R88 ;  /* 0x00000016b858723c */ /* 0x040ff00000001858 */
[C---:B------:R-:W-:Y:S07]  /*d0b0*/  HMMA.16816.F32 R92, R184.reuse, R24, R92 ;  /* 0x00000018b85c723c */ /* 0x040fee000000185c */
[----:B------:R-:W-:Y:S01]  /*d0c0*/  MOV R24, R3 ;  /* 0x0000000300187202 */ /* 0x000fe20000000f00 */
[C---:B------:R-:W-:Y:S08]  /*d0d0*/  HMMA.16816.F32 R96, R184.reuse, R26, R96 ;  /* 0x0000001ab860723c */ /* 0x040ff00000001860 */
        /* <DEDUP_REMOVED lines=9> */
[----:B------:R-:W-:-:S07]  /*d170*/  @P0 BRA `(.L_x_2709) ;  /* 0xffffab0000000947 */ /* 0x000fce000383ffff */
.L_x_2698:
[----:B--2---:R-:W2:Y:S04]  /*d180*/  LDL R2, [R1+0x2c] ;  /* 0x00002c0001027983 */ /* 0x004ea80000100800 */
[----:B------:R-:W2:Y:S02]  /*d190*/  LDL R0, [R1+0x8] ;  /* 0x0000080001007983 */ /* 0x000ea40000100800 */
[----:B--2---:R-:W-:-:S13]  /*d1a0*/  ISETP.GE.AND P0, PT, R0, R2, PT ;  /* 0x000000020000720c */ /* 0x004fda0003f06270 */
[----:B------:R-:W-:Y:S05]  /*d1b0*/  @!P0 BRA `(.L_x_2710) ;  /* 0x00004bc000008947 */ /* 0x000fea0003800000 */
[----:B------:R-:W-:Y:S02]  /*d1c0*/  MOV R135, R24 ;  /* 0x0000001800877202 */ /* 0x000fe40000000f00 */
[----:B------:R-:W-:Y:S02]  /*d1d0*/  MOV R134, R133 ;  /* 0x0000008500867202 */ /* 0x000fe40000000f00 */
.L_x_2717:
[----:B------:R-:W2:Y:S01]  /*d1e0*/  LDL R4, [R1+0xc] ;  /* 0x00000c0001047983 */ /* 0x000ea20000100800 */
[----:B------:R-:W-:Y:S04]  /*d1f0*/  DEPBAR.LE SB0, 0x0 ;  /* 0x000080000000791a */ /* 0x000fe80000000000 */
[----:B------:R-:W3:Y:S01]  /*d200*/  LDL R6, [R1+0x4] ;  /* 0x0000040001067983 */ /* 0x000ee20000100800 */
[----:B------:R-:W-:Y:S03]  /*d210*/  WARPSYNC 0xffffffff ;  /* 0xffffffff00007948 */ /* 0x000fe60003800000 */
        /* <DEDUP_REMOVED lines=9> */
[----:B------:R-:W-:Y:S06]  /*d2b0*/  BAR.SYNC.DEFER_BLOCKING 0x0 ;  /* 0x0000000000007b1d */ /* 0x000fec0000010000 */
[----:B------:R1:W1:Y:S04]  /*d2c0*/  LDSM.16.M88.4 R48, [R223] ;  /* 0x00000000df30783b */ /* 0x0002680000000200 */
[----:B------:R1:W1:Y:S04]  /*d2d0*/  LDSM.16.M88.4 R8, [R216] ;  /* 0x00000000d808783b */ /* 0x0002680000000200 */
        /* <DEDUP_REMOVED lines=12> */
[----:B--2---:R-:W-:Y:S01]  /*d3a0*/  SHF.R.S32.HI R0, RZ, 0x1f, R4 ;  /* 0x0000001fff007819 */ /* 0x004fe20000011404 */
[----:B------:R-:W-:Y:S04]  /*d3b0*/  IMAD.WIDE.U32 R2, R4, c[0x0][0x208], RZ ;  /* 0x0000820004027a25 */ /* 0x000fe800078e00ff */
[----:B------:R-:W-:Y:S04]  /*d3c0*/  IMAD R0, R0, c[0x0][0x208], RZ ;  /* 0x0000820000007a24 */ /* 0x000fe800078e02ff */
[----:B------:R-:W-:Y:S02]  /*d3d0*/  IMAD R0, R4, c[0x0][0x20c], R0 ;  /* 0x0000830004007a24 */ /* 0x000fe400078e0200 */
[----:B------:R-:W2:Y:S02]  /*d3e0*/  LDL R4, [R1] ;  /* 0x0000000001047983 */ /* 0x000ea40000100800 */
[----:B------:R-:W-:Y:S01]  /*d3f0*/  IMAD.IADD R3, R3, 0x1, R0 ;  /* 0x0000000103037824 */ /* 0x000fe200078e0200 */
[----:B---3--:R-:W-:Y:S03]  /*d400*/  SHF.R.S32.HI R0, RZ, 0x1f, R6 ;  /* 0x0000001fff007819 */ /* 0x008fe60000011406 */
[----:B------:R-:W-:Y:S01]  /*d410*/  IMAD.WIDE.U32 R2, R6, c[0x0][0x218], R2 ;  /* 0x0000860006027a25 */ /* 0x000fe200078e0002 */
[C---:B----4-:R-:W-:Y:S03]  /*d420*/  SHF.L.U64.HI R14, R21.reuse, 0x1, R14 ;  /* 0x00000001150e7819 */ /* 0x050fe6000001020e */
[----:B------:R-:W-:Y:S02]  /*d430*/  IMAD R0, R0, c[0x0][0x218], RZ ;  /* 0x0000860000007a24 */ /* 0x000fe400078e02ff */
[----:B------:R-:W-:Y:S02]  /*d440*/  IMAD.SHL.U32 R47, R21, 0x2, RZ ;  /* 0x00000002152f7824 */ /* 0x000fe400078e00ff */
[----:B------:R-:W-:Y:S01]  /*d450*/  IMAD R0, R6, c[0x0][0x21c], R0 ;  /* 0x0000870006007a24 */ /* 0x000fe200078e0200 */
[----:B------:R-:W-:Y:S02]  /*d460*/  IADD3 R6, P0, R22, R2, RZ ;  /* 0x0000000216067210 */ /* 0x000fe40007f1e0ff */
[----:B-----5:R-:W-:Y:S02]  /*d470*/  SHF.L.U64.HI R13, R20, 0x1, R13 ;  /* 0x00000001140d7819 */ /* 0x020fe4000001020d */
[----:B------:R-:W-:Y:S02]  /*d480*/  IADD3.X R2, R5, R3, R0, P0, !PT ;  /* 0x0000000305027210 */ /* 0x000fe400007fe400 */
[----:B------:R-:W-:Y:S02]  /*d490*/  LEA R5, P0, R6, c[0x0][0x1f8], 0x1 ;  /* 0x00007e0006057a11 */ /* 0x000fe400078008ff */
[----:B------:R-:W-:Y:S02]  /*d4a0*/  SHF.L.U32 R46, R20, 0x1, RZ ;  /* 0x00000001142e7819 */ /* 0x000fe400000006ff */
[----:B------:R-:W-:Y:S01]  /*d4b0*/  LEA.HI.X R6, R6, c[0x0][0x1fc], R2, 0x1, P0 ;  /* 0x00007f0006067a11 */ /* 0x000fe200000f0c02 */
[C---:B------:R-:W-:Y:S01]  /*d4c0*/  IMAD.SHL.U32 R39, R15.reuse, 0x2, RZ ;  /* 0x000000020f277824 */ /* 0x040fe200078e00ff */
[----:B------:R-:W-:Y:S02]  /*d4d0*/  SHF.L.U64.HI R12, R15, 0x1, R12 ;  /* 0x000000010f0c7819 */ /* 0x000fe4000001020c */
[C---:B--2---:R-:W-:Y:S02]  /*d4e0*/  SHF.L.U64.HI R7, R4.reuse, 0x1, R7 ;  /* 0x0000000104077819 */ /* 0x044fe40000010207 */
[----:B------:R-:W-:Y:S01]  /*d4f0*/  SHF.L.U32 R37, R4, 0x1, RZ ;  /* 0x0000000104257819 */ /* 0x000fe200000006ff */
[----:B------:R-:W-:-:S05]  /*d500*/  BRA.DIV ~URZ, `(.L_x_2711) ;  /* 0x000098227f007947 */ /* 0x000fca000b800000 */
[----:B-1----:R1:W2:Y:S02]  /*d510*/  SHFL.IDX PT, R0, R6, RZ, 0x181f ;  /* 0x00181fff06007589 */ /* 0x0022a400000e0000 */
.L_x_2748:
[----:B------:R-:W3:Y:S01]  /*d520*/  LDL R20, [R1] ;  /* 0x0000000001147983 */ /* 0x000ee20000100800 */
[----:B------:R-:W-:Y:S04]  /*d530*/  BSSY B0, `(.L_x_2712) ;  /* 0x00001de000007945 */ /* 0x000fe80003800000 */
[----:B------:R-:W4:Y:S05]  /*d540*/  LDL R23, [R1+0x20] ;  /* 0x0000200001177983 */ /* 0x000f2a0000100800 */
[----:B------:R-:W5:Y:S05]  /*d550*/  LDL R22, [R1+0x1c] ;  /* 0x00001c0001167983 */ /* 0x000f6a0000100800 */
[----:B--2---:R-:W2:Y:S05]  /*d560*/  LDL R15, [R1+0x18] ;  /* 0x00001800010f7983 */ /* 0x004eaa0000100800 */
[----:B------:R-:W1:Y:S05]  /*d570*/  SHFL.IDX PT, R2, R5, RZ, 0x181f ;  /* 0x00181fff05027589 */ /* 0x000e6a00000e0000 */
[----:B------:R-:W2:Y:S05]  /*d580*/  SHFL.IDX PT, R3, R5, 0x1, 0x181f ;  /* 0x00381f0005037f89 */ /* 0x000eaa00000e0000 */
[----:B------:R-:W2:Y:S05]  /*d590*/  SHFL.IDX PT, R4, R6, 0x1, 0x181f ;  /* 0x00381f0006047f89 */ /* 0x000eaa00000e0000 */
[----:B------:R-:W2:Y:S01]  /*d5a0*/  LDL R132, [R1+0x2c] ;  /* 0x00002c0001847983 */ /* 0x000ea20000100800 */
[C---:B-1----:R-:W-:Y:S02]  /*d5b0*/  IADD3 R28, P2, R2.reuse, R39, RZ ;  /* 0x00000027021c7210 */ /* 0x042fe40007f5e0ff */
[-C--:B------:R-:W-:Y:S03]  /*d5c0*/  IADD3 R30, P0, R2, R46.reuse, RZ ;  /* 0x0000002e021e7210 */ /* 0x080fe60007f1e0ff */
[C---:B------:R-:W-:Y:S02]  /*d5d0*/  IMAD.X R29, R0.reuse, 0x1, R12, P2 ;  /* 0x00000001001d7824 */ /* 0x040fe400010e060c */
[----:B------:R-:W-:Y:S01]  /*d5e0*/  IMAD.X R31, R0, 0x1, R13, P0 ;  /* 0x00000001001f7824 */ /* 0x000fe200000e060d */
[----:B---3--:R-:W-:Y:S02]  /*d5f0*/  ISETP.GE.AND P1, PT, R20, c[0x0][0x1d4], PT ;  /* 0x0000750014007a0c */ /* 0x008fe40003f26270 */
[----:B------:R-:W-:Y:S02]  /*d600*/  IADD3 R20, P3, R2, R37, RZ ;  /* 0x0000002502147210 */ /* 0x000fe40007f7e0ff */
[----:B------:R-:W-:Y:S02]  /*d610*/  SEL R252, RZ, 0x10, P1 ;  /* 0x00000010fffc7807 */ /* 0x000fe40000800000 */
[----:B----4-:R-:W-:Y:S01]  /*d620*/  ISETP.GE.AND P5, PT, R23, c[0x0][0x1d4], PT ;  /* 0x0000750017007a0c */ /* 0x010fe20003fa6270 */
[--C-:B------:R-:W-:Y:S01]  /*d630*/  IMAD.X R21, R0, 0x1, R7.reuse, P3 ;  /* 0x0000000100157824 */ /* 0x100fe200018e0607 */
[----:B------:R-:W-:Y:S02]  /*d640*/  IADD3 R36, -R252, 0x10, RZ ;  /* 0x00000010fc247810 */ /* 0x000fe40007ffe1ff */
[----:B-----5:R-:W-:Y:S02]  /*d650*/  ISETP.GE.AND P4, PT, R22, c[0x0][0x1d4], PT ;  /* 0x0000750016007a0c */ /* 0x020fe40003f86270 */
[----:B------:R-:W-:Y:S01]  /*d660*/  IADD3 R22, P0, R2, R47, RZ ;  /* 0x0000002f02167210 */ /* 0x000fe20007f1e0ff */
[----:B------:R1:W-:Y:S01]  /*d670*/  LDGSTS.E.BYPASS.LTC128B.128 [R251+0x100], [R20.64], !P1 ;  /* 0x0010000014fb7fae */ /* 0x0003e2000c901d46 */
[----:B------:R-:W-:Y:S02]  /*d680*/  SEL R44, RZ, 0x10, P4 ;  /* 0x00000010ff2c7807 */ /* 0x000fe40002000000 */
[----:B--2---:R-:W-:Y:S01]  /*d690*/  ISETP.GE.AND P3, PT, R15, c[0x0][0x1d4], PT ;  /* 0x000075000f007a0c */ /* 0x004fe20003f66270 */
[----:B------:R-:W-:Y:S01]  /*d6a0*/  IMAD.X R23, R0, 0x1, R14, P0 ;  /* 0x0000000100177824 */ /* 0x000fe200000e060e */
[----:B------:R-:W2:Y:S01]  /*d6b0*/  SHFL.IDX PT, R2, R5, 0x2, 0x181f ;  /* 0x00581f0005027f89 */ /* 0x000ea200000e0000 */
[----:B------:R-:W-:Y:S02]  /*d6c0*/  SEL R15, RZ, 0x10, P5 ;  /* 0x00000010ff0f7807 */ /* 0x000fe40002800000 */
[----:B------:R-:W-:Y:S02]  /*d6d0*/  LOP3.LUT R36, R36, 0xf, RZ, 0xc0, !PT ;  /* 0x0000000f24247812 */ /* 0x000fe400078ec0ff */
[----:B------:R3:W-:Y:S01]  /*d6e0*/  LDGSTS.E.BYPASS.LTC128B.128 [R251+0x3100], [R28.64], !P5 ;  /* 0x031000001cfb7fae */ /* 0x0007e2000e901d46 */
[----:B------:R-:W-:Y:S02]  /*d6f0*/  IADD3 R38, -R44, 0x10, RZ ;  /* 0x000000102c267810 */ /* 0x000fe40007ffe1ff */
[----:B------:R-:W-:Y:S02]  /*d700*/  SEL R45, RZ, 0x10, P3 ;  /* 0x00000010ff2d7807 */ /* 0x000fe40001800000 */
[----:B------:R4:W-:Y:S01]  /*d710*/  LDGSTS.E.BYPASS.LTC128B.128 [R251+0x6100], [R30.64], !P4 ;  /* 0x061000001efb7fae */ /* 0x0009e2000e101d46 */
[----:B------:R-:W-:Y:S02]  /*d720*/  LOP3.LUT R38, R38, 0xf, RZ, 0xc0, !PT ;  /* 0x0000000f26267812 */ /* 0x000fe400078ec0ff */
[----:B------:R-:W-:Y:S02]  /*d730*/  ISETP.NE.U32.AND P2, PT, R15, RZ, PT ;  /* 0x000000ff0f00720c */ /* 0x000fe40003f45070 */
[----:B------:R5:W-:Y:S05]  /*d740*/  LDGSTS.E.BYPASS.LTC128B.128 [R251+0x9100], [R22.64], !P3 ;  /* 0x0910000016fb7fae */ /* 0x000bea000d901d46 */
[----:B------:R-:W2:Y:S01]  /*d750*/  SHFL.IDX PT, R0, R6, 0x2, 0x181f ;  /* 0x00581f0006007f89 */ /* 0x000ea200000e0000 */
[----:B-1----:R-:W-:Y:S05]  /*d760*/  IADD3 R20, P0, R3, R37, RZ ;  /* 0x0000002503147210 */ /* 0x002fea0007f1e0ff */
[----:B------:R-:W-:Y:S05]  /*d770*/  IMAD.X R21, R4, 0x1, R7, P0 ;  /* 0x0000000104157824 */ /* 0x000fea00000e0607 */
[----:B------:R1:W-:Y:S01]  /*d780*/  LDGSTS.E.BYPASS.LTC128B.128 [R251+0x1100], [R20.64], !P1 ;  /* 0x0110000014fb7fae */ /* 0x0003e2000c901d46 */
[----:B----4-:R-:W-:Y:S04]  /*d790*/  IADD3 R30, -R15, 0x10, RZ ;  /* 0x000000100f1e7810 */ /* 0x010fe80007ffe1ff */
[----:B------:R-:W-:Y:S02]  /*d7a0*/  LOP3.LUT R30, R30, 0xf, RZ, 0xc0, !PT ;  /* 0x0000000f1e1e7812 */ /* 0x000fe400078ec0ff */
[C---:B-----5:R-:W-:Y:S05]  /*d7b0*/  IADD3 R22, P1, R3.reuse, R46, RZ ;  /* 0x0000002e03167210 */ /* 0x060fea0007f3e0ff */
[C---:B------:R-:W-:Y:S01]  /*d7c0*/  IMAD.X R23, R4.reuse, 0x1, R13, P1 ;  /* 0x0000000104177824 */ /* 0x040fe200008e060d */
[C---:B-1----:R-:W-:Y:S05]  /*d7d0*/  IADD3 R20, P0, R3.reuse, R39, RZ ;  /* 0x0000002703147210 */ /* 0x042fea0007f1e0ff */
[C---:B------:R-:W-:Y:S01]  /*d7e0*/  IMAD.X R21, R4.reuse, 0x1, R12, P0 ;  /* 0x0000000104157824 */ /* 0x040fe200000e060c */
[----:B---3--:R-:W-:Y:S02]  /*d7f0*/  IADD3 R28, P0, R3, R47, RZ ;  /* 0x0000002f031c7210 */ /* 0x008fe40007f1e0ff */
[----:B------:R-:W-:Y:S02]  /*d800*/  IADD3 R3, -R45, 0x10, RZ ;  /* 0x000000102d037810 */ /* 0x000fe40007ffe1ff */
[----:B------:R1:W-:Y:S01]  /*d810*/  LDGSTS.E.BYPASS.LTC128B.128 [R251+0x4100], [R20.64], !P5 ;  /* 0x0410000014fb7fae */ /* 0x0003e2000e901d46 */
[----:B------:R-:W-:Y:S01]  /*d820*/  IMAD.X R29, R4, 0x1, R14, P0 ;  /* 0x00000001041d7824 */ /* 0x000fe200000e060e */
[----:B--2---:R-:W-:Y:S02]  /*d830*/  IADD3 R36, P1, P0, R36, R2, R37 ;  /* 0x0000000224247210 */ /* 0x004fe4000783e025 */
[----:B------:R-:W-:Y:S01]  /*d840*/  LOP3.LUT R3, R3, 0xf, RZ, 0xc0, !PT ;  /* 0x0000000f03037812 */ /* 0x000fe200078ec0ff */
[----:B------:R1:W-:Y:S01]  /*d850*/  LDGSTS.E.BYPASS.LTC128B.128 [R251+0x7100], [R22.64], !P4 ;  /* 0x0710000016fb7fae */ /* 0x0003e2000e101d46 */
[----:B------:R-:W-:Y:S02]  /*d860*/  IADD3.X R37, RZ, R0, R7, P1, P0 ;  /* 0x00000000ff257210 */ /* 0x000fe40000fe0407 */
[C---:B------:R-:W-:Y:S02]  /*d870*/  HMMA.16816.F32 R4, R48.reuse, R8, RZ ;  /* 0x000000083004723c */ /* 0x040fe400000018ff */
[----:B------:R2:W-:Y:S01]  /*d880*/  LDGSTS.E.BYPASS.LTC128B.128 [R251+0xa100], [R28.64], !P3 ;  /* 0x0a1000001cfb7fae */ /* 0x0005e2000d901d46 */
[----:B------:R-:W-:Y:S04]  /*d890*/  IADD3 R30, P1, P0, R30, R2, R39 ;  /* 0x000000021e1e7210 */ /* 0x000fe8000783e027 */
[----:B------:R-:W-:Y:S01]  /*d8a0*/  IADD3.X R31, RZ, R0, R12, P1, P0 ;  /* 0x00000000ff1f7210 */ /* 0x000fe20000fe040c */
[C---:B------:R-:W-:Y:S01]  /*d8b0*/  HMMA.16816.F32 R8, R48.reuse, R10, RZ ;  /* 0x0000000a3008723c */ /* 0x040fe200000018ff */
[----:B------:R-:W-:Y:S04]  /*d8c0*/  IADD3 R38, P1, P0, R38, R2, R46 ;  /* 0x0000000226267210 */ /* 0x000fe8000783e02e */
[----:B------:R-:W-:Y:S02]  /*d8d0*/  IADD3.X R39, RZ, R0, R13, P1, P0 ;  /* 0x00000000ff277210 */ /* 0x000fe40000fe040d */
[----:B------:R-:W-:Y:S05]  /*d8e0*/  IADD3 R2, P1, P0, R3, R2, R47 ;  /* 0x0000000203027210 */ /* 0x000fea000783e02f */
[----:B------:R-:W-:Y:S02]  /*d8f0*/  IADD3.X R3, RZ, R0, R14, P1, P0 ;  /* 0x00000000ff037210 */ /* 0x000fe40000fe040e */
[C---:B------:R-:W-:Y:S01]  /*d900*/  HMMA.16816.F32 R12, R48.reuse, R16, RZ ;  /* 0x00000010300c723c */ /* 0x040fe200000018ff */
[----:B------:R-:W-:Y:S02]  /*d910*/  ISETP.NE.U32.AND P0, PT, R252, RZ, PT ;  /* 0x000000fffc00720c */ /* 0x000fe40003f05070 */
[----:B------:R-:W-:Y:S05]  /*d920*/  ISETP.NE.U32.AND P1, PT, R44, RZ, PT ;  /* 0x000000ff2c00720c */ /* 0x000fea0003f25070 */
[C---:B------:R-:W-:Y:S06]  /*d930*/  HMMA.16816.F32 R16, R48.reuse, R18, RZ ;  /* 0x000000123010723c */ /* 0x040fec00000018ff */
[----:B------:R3:W-:Y:S01]  /*d940*/  LDGSTS.E.BYPASS.LTC128B.128.ZFILL [R251+0x2100], [R36.64], P0 ;  /* 0x0210000024fb7fae */ /* 0x0007e20008141d46 */
[----:B------:R-:W-:Y:S01]  /*d950*/  ISETP.NE.U32.AND P0, PT, R45, RZ, PT ;  /* 0x000000ff2d00720c */ /* 0x000fe20003f05070 */
[C---:B-1----:R-:W-:Y:S03]  /*d960*/  HMMA.16816.F32 R20, R48.reuse, R24, RZ ;  /* 0x000000183014723c */ /* 0x042fe600000018ff */
[----:B------:R2:W-:Y:S05]  /*d970*/  LDGSTS.E.BYPASS.LTC128B.128.ZFILL [R251+0x5100], [R30.64], P2 ;  /* 0x051000001efb7fae */ /* 0x0005ea0009141d46 */
[C---:B------:R-:W-:Y:S01]  /*d980*/  HMMA.16816.F32 R24, R48.reuse, R26, RZ ;  /* 0x0000001a3018723c */ /* 0x040fe200000018ff */
[----:B------:R3:W-:Y:S05]  /*d990*/  LDGSTS.E.BYPASS.LTC128B.128.ZFILL [R251+0x8100], [R38.64], P1 ;  /* 0x0810000026fb7fae */ /* 0x0007ea0008941d46 */
[----:B------:R1:W-:Y:S05]  /*d9a0*/  LDGSTS.E.BYPASS.LTC128B.128.ZFILL [R251+0xb100], [R2.64], P0 ;  /* 0x0b10000002fb7fae */ /* 0x0003ea0008141d46 */
[----:B------:R-:W0:Y:S01]  /*d9b0*/  LDGDEPBAR ;  /* 0x00000000000079af */ /* 0x000e220000000000 */
[C---:B--2---:R-:W-:Y:S08]  /*d9c0*/  HMMA.16816.F32 R28, R48.reuse, R32, RZ ;  /* 0x00000020301c723c */ /* 0x044ff000000018ff */
[C---:B------:R-:W-:Y:S01]  /*d9d0*/  HMMA.16816.F32 R32, R48.reuse, R34, RZ ;  /* 0x000000223020723c */ /* 0x040fe200000018ff */
[----:B-1----:R-:W2:Y:S07]  /*d9e0*/  LDL R3, [R1+0x8] ;  /* 0x0000080001037983 */ /* 0x002eae0000100800 */
[C---:B---3--:R-:W-:Y:S08]  /*d9f0*/  HMMA.16816.F32 R36, R48.reuse, R40, RZ ;  /* 0x000000283024723c */ /* 0x048ff000000018ff */
        /* <DEDUP_REMOVED lines=39> */
[----:B------:R-:W3:Y:S05]  /*dc70*/  LDSM.16.M88.4 R184, [R217+-0x7000] ;  /* 0xff900000d9b8783b */ /* 0x000eea0000000200 */
[----:B------:R-:W4:Y:S02]  /*dc80*/  LDSM.16.M88.4 R208, [R217+-0x6800] ;  /* 0xff980000d9d0783b */ /* 0x000f240000000200 */
        /* <DEDUP_REMOVED lines=9> */
[C---:B------:R-:W-:Y:S03]  /*dd20*/  HMMA.16816.F32 R28, R188.reuse, R204, R28 ;  /* 0x000000ccbc1c723c */ /* 0x040fe6000000181c */
[----:B--2---:R-:W-:Y:S05]  /*dd30*/  ISETP.GT.AND P0, PT, R3, R132, PT ;  /* 0x000000840300720c */ /* 0x004fea0003f04270 */
[C---:B------:R-:W-:Y:S01]  /*dd40*/  HMMA.16816.F32 R32, R188.reuse, R206, R32 ;  /* 0x000000cebc20723c */ /* 0x040fe20000001820 */
[----:B------:R-:W-:Y:S07]  /*dd50*/  LDSM.16.M88.4 R204, [R216+0x4800] ;  /* 0x00480000d8cc783b */ /* 0x000fee0000000200 */
[C---:B---3--:R-:W-:Y:S08]  /*dd60*/  HMMA.16816.F32 R36, R188.reuse, R184, R36 ;  /* 0x000000b8bc24723c */ /* 0x048ff00000001824 */
[C---:B------:R-:W-:Y:S01]  /*dd70*/  HMMA.16816.F32 R40, R188.reuse, R186, R40 ;  /* 0x000000babc28723c */ /* 0x040fe20000001828 */
[----:B------:R-:W1:Y:S07]  /*dd80*/  LDSM.16.M88.4 R184, [R223+0x4000] ;  /* 0x00400000dfb8783b */ /* 0x000e6e0000000200 */
[C---:B----4-:R-:W-:Y:S08]  /*dd90*/  HMMA.16816.F32 R44, R188.reuse, R208, R44 ;  /* 0x000000d0bc2c723c */ /* 0x050ff0000000182c */
[----:B------:R-:W-:Y:S01]  /*dda0*/  HMMA.16816.F32 R48, R188, R210, R48 ;  /* 0x000000d2bc30723c */ /* 0x000fe20000001830 */
[----:B------:R-:W2:Y:S05]  /*ddb0*/  LDSM.16.M88.4 R188, [R216+0x5000] ;  /* 0x00500000d8bc783b */ /* 0x000eaa0000000200 */
[----:B------:R-:W3:Y:S02]  /*ddc0*/  LDSM.16.M88.4 R208, [R216+0x5800] ;  /* 0x00580000d8d0783b */ /* 0x000ee40000000200 */
        /* <DEDUP_REMOVED lines=55> */
[----:B------:R-:W2:Y:S05]  /*e140*/  LDSM.16.M88.4 R184, [R217+-0x4000] ;  /* 0xffc00000d9b8783b */ /* 0x000eaa0000000200 */
[----:B------:R-:W3:Y:S02]  /*e150*/  LDSM.16.M88.4 R208, [R217+-0x3800] ;  /* 0xffc80000d9d0783b */ /* 0x000ee40000000200 */
        /* <DEDUP_REMOVED lines=213> */
[----:B------:R-:W-:Y:S03]  /*eeb0*/  SHF.L.U64.HI R185, R213, 0x1, R185 ;  /* 0x00000001d5b97819 */ /* 0x000fe600000102b9 */
[----:B------:R-:W-:Y:S01]  /*eec0*/  IMAD R0, R0, c[0x0][0x1e0], RZ ;  /* 0x0000780000007a24 */ /* 0x000fe200078e02ff */
[----:B------:R-:W-:Y:S03]  /*eed0*/  STL [R1+0xc], R192 ;  /* 0x00000cc001007387 */ /* 0x000fe60000100800 */
[----:B------:R-:W-:Y:S04]  /*eee0*/  IMAD R0, R192, c[0x0][0x1e4], R0 ;  /* 0x00007900c0007a24 */ /* 0x000fe800078e0200 */
[----:B------:R-:W-:Y:S01]  /*eef0*/  IMAD.IADD R3, R3, 0x1, R0 ;  /* 0x0000000103037824 */ /* 0x000fe200078e0200 */
[----:B--2---:R-:W-:Y:S03]  /*ef00*/  SHF.R.S32.HI R0, RZ, 0x1f, R189 ;  /* 0x0000001fff007819 */ /* 0x004fe600000114bd */
[C---:B------:R-:W-:Y:S01]  /*ef10*/  IMAD.WIDE.U32 R2, R189.reuse, c[0x0][0x1f0], R2 ;  /* 0x00007c00bd027a25 */ /* 0x040fe200078e0002 */
[----:B------:R1:W-:Y:S03]  /*ef20*/  STL [R1+0x4], R189 ;  /* 0x000004bd01007387 */ /* 0x0003e60000100800 */
[----:B------:R-:W-:Y:S01]  /*ef30*/  IMAD R0, R0, c[0x0][0x1f0], RZ ;  /* 0x00007c0000007a24 */ /* 0x000fe200078e02ff */
[----:B------:R-:W-:Y:S03]  /*ef40*/  IADD3 R133, P0, R190, R2, RZ ;  /* 0x00000002be857210 */ /* 0x000fe60007f1e0ff */
[----:B------:R-:W-:Y:S05]  /*ef50*/  IMAD R0, R189, c[0x0][0x1f4], R0 ;  /* 0x00007d00bd007a24 */ /* 0x000fea00078e0200 */
[----:B------:R-:W-:Y:S02]  /*ef60*/  IADD3.X R2, R184, R3, R0, P0, !PT ;  /* 0x00000003b8027210 */ /* 0x000fe400007fe400 */
[C---:B------:R-:W-:Y:S04]  /*ef70*/  LEA R184, P0, R133.reuse, c[0x0][0x1c8], 0x1 ;  /* 0x0000720085b87a11 */ /* 0x040fe800078008ff */
[----:B------:R-:W-:Y:S01]  /*ef80*/  LEA.HI.X R133, R133, c[0x0][0x1cc], R2, 0x1, P0 ;  /* 0x0000730085857a11 */ /* 0x000fe200000f0c02 */
[----:B-1----:R-:W-:Y:S01]  /*ef90*/  IMAD.SHL.U32 R189, R213, 0x2, RZ ;  /* 0x00000002d5bd7824 */ /* 0x002fe200078e00ff */
[----:B------:R-:W-:-:S05]  /*efa0*/  BRA.DIV ~URZ, `(.L_x_2714) ;  /* 0x00007de27f007947 */ /* 0x000fca000b800000 */
[----:B------:R1:W2:Y:S02]  /*efb0*/  SHFL.IDX PT, R132, R133, RZ, 0x181f ;  /* 0x00181fff85847589 */ /* 0x0002a400000e0000 */
.L_x_2749:
[----:B------:R-:W-:-:S05]  /*efc0*/  BRA.DIV ~URZ, `(.L_x_2715) ;  /* 0x00007e327f007947 */ /* 0x000fca000b800000 */
[----:B------:R-:W3:Y:S01]  /*efd0*/  SHFL.IDX PT, R0, R184, RZ, 0x181f ;  /* 0x00181fffb8007589 */ /* 0x000ee200000e0000 */
[C---:B------:R-:W-:Y:S02]  /*efe0*/  IADD3 R190, -R252.reuse, 0x10, RZ ;  /* 0x00000010fcbe7810 */ /* 0x040fe40007ffe1ff */
[----:B------:R-:W-:Y:S02]  /*eff0*/  ISETP.NE.U32.AND P2, PT, R252, RZ, PT ;  /* 0x000000fffc00720c */ /* 0x000fe40003f45070 */
[----:B------:R-:W-:Y:S04]  /*f000*/  LOP3.LUT R190, R190, 0xf, RZ, 0xc0, !PT ;  /* 0x0000000fbebe7812 */ /* 0x000fe800078ec0ff */
[----:B---3--:R-:W-:Y:S04]  /*f010*/  IADD3 R2, P1, P0, R190, R0, R189 ;  /* 0x00000000be027210 */ /* 0x008fe8000783e0bd */
[----:B--2---:R-:W-:Y:S02]  /*f020*/  IADD3.X R3, RZ, R132, R185, P1, P0 ;  /* 0x00000084ff037210 */ /* 0x004fe40000fe04b9 */
[----:B------:R-:W-:Y:S03]  /*f030*/  IADD3 R192, P0, R0, R194, RZ ;  /* 0x000000c200c07210 */ /* 0x000fe60007f1e0ff */
[----:B------:R-:W-:Y:S01]  /*f040*/  @!PT LDS RZ, [RZ] ;  /* 0x00000000fffff984 */ /* 0x000fe20000000800 */
[----:B------:R-:W-:Y:S01]  /*f050*/  @!PT LDS RZ, [RZ] ;  /* 0x00000000fffff984 */ /* 0x000fe20000000800 */
[----:B------:R2:W-:Y:S02]  /*f060*/  LDGSTS.E.BYPASS.LTC128B.128.ZFILL [R251+0xc100], [R2.64], P2 ;  /* 0x0c10000002fb7fae */ /* 0x0005e40009141d46 */
[----:B------:R-:W-:Y:S05]  /*f070*/  IMAD.X R193, R132, 0x1, R186, P0 ;  /* 0x0000000184c17824 */ /* 0x000fea00000e06ba */
[----:B------:R3:W-:Y:S01]  /*f080*/  LDGSTS.E.BYPASS.LTC128B.128 [R251+0xf100], [R192.64], !P5 ;  /* 0x0f100000c0fb7fae */ /* 0x0007e2000e901d46 */
[-C--:B--2---:R-:W-:Y:S05]  /*f090*/  IADD3 R2, P0, R0, R195.reuse, RZ ;  /* 0x000000c300027210 */ /* 0x084fea0007f1e0ff */
[----:B------:R-:W-:Y:S05]  /*f0a0*/  IMAD.X R3, R132, 0x1, R187, P0 ;  /* 0x0000000184037824 */ /* 0x000fea00000e06bb */
[----:B------:R2:W-:Y:S02]  /*f0b0*/  LDGSTS.E.BYPASS.LTC128B.128 [R251+0x12100], [R2.64], !P4 ;  /* 0x1210000002fb7fae */ /* 0x0005e4000e101d46 */
[----:B--2---:R-:W-:Y:S02]  /*f0c0*/  IADD3 R2, P0, R0, R196, RZ ;  /* 0x000000c400027210 */ /* 0x004fe40007f1e0ff */
[----:B------:R-:W2:Y:S03]  /*f0d0*/  SHFL.IDX PT, R0, R184, 0x1, 0x181f ;  /* 0x00381f00b8007f89 */ /* 0x000ea600000e0000 */
[----:B------:R-:W-:Y:S02]  /*f0e0*/  IMAD.X R3, R132, 0x1, R188, P0 ;  /* 0x0000000184037824 */ /* 0x000fe400000e06bc */
[----:B------:R-:W-:Y:S04]  /*f0f0*/  SHFL.IDX PT, R132, R133, 0x2, 0x181f ;  /* 0x00581f0085847f89 */ /* 0x000fe800000e0000 */
[----:B------:R4:W-:Y:S01]  /*f100*/  LDGSTS.E.BYPASS.LTC128B.128 [R251+0x15100], [R2.64], !P3 ;  /* 0x1510000002fb7fae */ /* 0x0009e2000d901d46 */
[----:B--2---:R-:W-:Y:S03]  /*f110*/  IADD3 R190, P1, P0, R190, R0, R189 ;  /* 0x00000000bebe7210 */ /* 0x004fe6000783e0bd */
[----:B----4-:R-:W2:Y:S02]  /*f120*/  SHFL.IDX PT, R2, R133, 0x1, 0x181f ;  /* 0x00381f0085027f89 */ /* 0x010ea400000e0000 */
[----:B--2---:R-:W-:Y:S05]  /*f130*/  IADD3.X R191, RZ, R2, R185, P1, P0 ;  /* 0x00000002ffbf7210 */ /* 0x004fea0000fe04b9 */
[----:B------:R2:W-:Y:S02]  /*f140*/  LDGSTS.E.BYPASS.LTC128B.128.ZFILL [R251+0xd100], [R190.64], P2 ;  /* 0x0d100000befb7fae */ /* 0x0005e40009141d46 */
[----:B--2---:R-:W-:Y:S05]  /*f150*/  IADD3 R190, P0, R0, R194, RZ ;  /* 0x000000c200be7210 */ /* 0x004fea0007f1e0ff */
[----:B------:R-:W-:Y:S05]  /*f160*/  IMAD.X R191, R2, 0x1, R186, P0 ;  /* 0x0000000102bf7824 */ /* 0x000fea00000e06ba */
[----:B------:R2:W-:Y:S02]  /*f170*/  LDGSTS.E.BYPASS.LTC128B.128 [R251+0x10100], [R190.64], !P5 ;  /* 0x10100000befb7fae */ /* 0x0005e4000e901d46 */
[----:B--2---:R-:W-:Y:S05]  /*f180*/  IADD3 R190, P0, R0, R195, RZ ;  /* 0x000000c300be7210 */ /* 0x004fea0007f1e0ff */
[----:B------:R-:W-:Y:S01]  /*f190*/  IMAD.X R191, R2, 0x1, R187, P0 ;  /* 0x0000000102bf7824 */ /* 0x000fe200000e06bb */
[----:B---3--:R-:W-:Y:S02]  /*f1a0*/  IADD3 R192, P0, R0, R196, RZ ;  /* 0x000000c400c07210 */ /* 0x008fe40007f1e0ff */
[----:B------:R2:W3:Y:S03]  /*f1b0*/  SHFL.IDX PT, R0, R184, 0x2, 0x181f ;  /* 0x00581f00b8007f89 */ /* 0x0004e600000e0000 */
[----:B------:R-:W-:Y:S01]  /*f1c0*/  IMAD.X R193, R2, 0x1, R188, P0 ;  /* 0x0000000102c17824 */ /* 0x000fe200000e06bc */
[----:B------:R2:W-:Y:S04]  /*f1d0*/  LDGSTS.E.BYPASS.LTC128B.128 [R251+0x13100], [R190.64], !P4 ;  /* 0x13100000befb7fae */ /* 0x0005e8000e101d46 */
[----:B------:R2:W-:Y:S03]  /*f1e0*/  LDGSTS.E.BYPASS.LTC128B.128 [R251+0x16100], [R192.64], !P3 ;  /* 0x16100000c0fb7fae */ /* 0x0005e6000d901d46 */
.L_x_2750:
[C---:B------:R-:W-:Y:S02]  /*f1f0*/  IADD3 R2, -R252.reuse, 0x10, RZ ;  /* 0x00000010fc027810 */ /* 0x040fe40007ffe1ff */
[----:B------:R-:W-:Y:S02]  /*f200*/  ISETP.NE.U32.AND P0, PT, R252, RZ, PT ;  /* 0x000000fffc00720c */ /* 0x000fe40003f05070 */
[----:B------:R-:W-:Y:S04]  /*f210*/  LOP3.LUT R2, R2, 0xf, RZ, 0xc0, !PT ;  /* 0x0000000f02027812 */ /* 0x000fe800078ec0ff */
[----:B---3--:R-:W-:Y:S04]  /*f220*/  IADD3 R2, P2, P1, R2, R0, R189 ;  /* 0x0000000002027210 */ /* 0x008fe8000795e0bd */
[----:B------:R-:W-:Y:S02]  /*f230*/  IADD3.X R3, RZ, R132, R185, P2, P1 ;  /* 0x00000084ff037210 */ /* 0x000fe400017e24b9 */
[C---:B--2---:R-:W-:Y:S03]  /*f240*/  IADD3 R184, P1, R0.reuse, R195, RZ ;  /* 0x000000c300b87210 */ /* 0x044fe60007f3e0ff */
        /* <DEDUP_REMOVED lines=12> */
.L_x_2713:
[----:B------:R-:W-:Y:S05]  /*f310*/  BSYNC B0 ;  /* 0x0000000000007941 */ /* 0x000fea0003800000 */
.L_x_2712:
        /* <DEDUP_REMOVED lines=52> */
[----:B-1----:R-:W1:Y:S02]  /*f660*/  SHFL.BFLY PT, R133, R132, 0x1, 0x1f ;  /* 0x0c201f0084857f89 */ /* 0x002e6400000e0000 */
[----:B-1----:R-:W-:Y:S02]  /*f670*/  FMNMX.FTZ R133, R132, R133, !PT ;  /* 0x0000008584857209 */ /* 0x002fe40007810000 */
[----:B------:R-:W1:Y:S02]  /*f680*/  SHFL.BFLY PT, R132, R184, 0x2, 0x1f ;  /* 0x0c401f00b8847f89 */ /* 0x000e6400000e0000 */
[----:B-1----:R-:W-:Y:S05]  /*f690*/  FMNMX.FTZ R132, R184, R132, !PT ;  /* 0x00000084b8847209 */ /* 0x002fea0007810000 */
[----:B------:R1:W2:Y:S02]  /*f6a0*/  SHFL.BFLY PT, R0, R132, 0x1, 0x1f ;  /* 0x0c201f0084007f89 */ /* 0x0002a400000e0000 */
.L_x_2751:
        /* <DEDUP_REMOVED lines=34> */
[----:B------:R-:W-:Y:S07]  /*f8d0*/  FFMA.FTZ R132, R49, c[0x0][0x2d0], -R132 ;  /* 0x0000b40031847a23 */ /* 0x000fee0000010884 */
[----:B------:R-:W-:Y:S01]  /*f8e0*/  MUFU.EX2 R132, R132 ;  /* 0x0000008400847308 */ /* 0x000fe20000000800 */
[C---:B---3--:R-:W-:Y:S01]  /*f8f0*/  FFMA.FTZ R0, R2.reuse, R185, R4 ;  /* 0x000000b902007223 */ /* 0x048fe20000010004 */
[----:B-1----:R-:W-:Y:S01]  /*f900*/  F2FP.PACK_AB R186, R9, R8 ;  /* 0x0000000809ba723e */ /* 0x002fe200000000ff */
[----:B------:R-:W-:Y:S02]  /*f910*/  FMUL.FTZ R49, R2, R137 ;  /* 0x0000008902317220 */ /* 0x000fe40000410000 */
[C---:B------:R-:W-:Y:S01]  /*f920*/  FADD.FTZ R5, R184.reuse, R0 ;  /* 0x00000000b8057221 */ /* 0x040fe20000010000 */
[----:B------:R-:W-:Y:S01]  /*f930*/  F2FP.PACK_AB R184, R184, R4 ;  /* 0x00000004b8b8723e */ /* 0x000fe200000000ff */
[C---:B------:R-:W-:Y:S02]  /*f940*/  FADD.FTZ R0, -R3.reuse, R135 ;  /* 0x0000008703007221 */ /* 0x040fe40000010100 */
[----:B------:R-:W-:Y:S02]  /*f950*/  FMUL.FTZ R4, R3, c[0x0][0x2d0] ;  /* 0x0000b40003047a20 */ /* 0x000fe40000410000 */
[----:B------:R-:W-:Y:S02]  /*f960*/  FMUL.FTZ R0, R0, c[0x0][0x2d0] ;  /* 0x0000b40000007a20 */ /* 0x000fe40000410000 */
[--C-:B------:R-:W-:Y:S02]  /*f970*/  FFMA.FTZ R32, R50, c[0x0][0x2d0], -R4.reuse ;  /* 0x0000b40032207a23 */ /* 0x100fe40000010804 */
[--C-:B------:R-:W-:Y:S02]  /*f980*/  FFMA.FTZ R33, R51, c[0x0][0x2d0], -R4.reuse ;  /* 0x0000b40033217a23 */ /* 0x100fe40000010804 */
[----:B------:R-:W1:Y:S01]  /*f990*/  MUFU.EX2 R0, R0 ;  /* 0x0000000000007308 */ /* 0x000e620000000800 */
[C---:B------:R-:W-:Y:S01]  /*f9a0*/  FMUL.FTZ R13, R2.reuse, R173 ;  /* 0x000000ad020d7220 */ /* 0x040fe20000410000 */
[----:B------:R-:W-:Y:S01]  /*f9b0*/  MOV R173, R48 ;  /* 0x0000003000ad7202 */ /* 0x000fe20000000f00 */
[----:B------:R-:W-:Y:S02]  /*f9c0*/  FMUL.FTZ R48, R2, R136 ;  /* 0x0000008802307220 */ /* 0x000fe40000410000 */
[--C-:B------:R-:W-:Y:S02]  /*f9d0*/  FFMA.FTZ R28, R46, c[0x0][0x2d0], -R4.reuse ;  /* 0x0000b4002e1c7a23 */ /* 0x100fe40000010804 */
[----:B------:R-:W-:Y:S01]  /*f9e0*/  FMUL.FTZ R21, R2, R165 ;  /* 0x000000a502157220 */ /* 0x000fe20000410000 */
[----:B------:R-:W-:Y:S01]  /*f9f0*/  MOV R165, R37 ;  /* 0x0000002500a57202 */ /* 0x000fe20000000f00 */
[----:B------:R-:W-:Y:S02]  /*fa00*/  FADD.FTZ R5, R8, R5 ;  /* 0x0000000508057221 */ /* 0x000fe40000010000 */
[--C-:B------:R-:W-:Y:S02]  /*fa10*/  FFMA.FTZ R134, R10, c[0x0][0x2d0], -R4.reuse ;  /* 0x0000b4000a867a23 */ /* 0x100fe40000010804 */
[--C-:B------:R-:W-:Y:S02]  /*fa20*/  FFMA.FTZ R185, R11, c[0x0][0x2d0], -R4.reuse ;  /* 0x0000b4000bb97a23 */ /* 0x100fe40000010804 */
[--C-:B------:R-:W-:Y:S02]  /*fa30*/  FFMA.FTZ R6, R6, c[0x0][0x2d0], -R4.reuse ;  /* 0x0000b40006067a23 */ /* 0x100fe40000010804 */
[--C-:B------:R-:W-:Y:S02]  /*fa40*/  FFMA.FTZ R7, R7, c[0x0][0x2d0], -R4.reuse ;  /* 0x0000b40007077a23 */ /* 0x100fe40000010804 */
[----:B------:R-:W-:Y:S01]  /*fa50*/  FMUL.FTZ R12, R2, R172 ;  /* 0x000000ac020c7220 */ /* 0x000fe20000410000 */
[----:B------:R2:W-:Y:S01]  /*fa60*/  MUFU.EX2 R135, R6 ;  /* 0x0000000600877308 */ /* 0x0005e20000000800 */
[--C-:B------:R-:W-:Y:S02]  /*fa70*/  FFMA.FTZ R198, R22, c[0x0][0x2d0], -R4.reuse ;  /* 0x0000b40016c67a23 */ /* 0x100fe40000010804 */
[----:B------:R-:W-:Y:S02]  /*fa80*/  FADD.FTZ R192, R9, R5 ;  /* 0x0000000509c07221 */ /* 0x000fe40000010000 */
[C---:B-1----:R-:W-:Y:S02]  /*fa90*/  FMUL.FTZ R50, R0.reuse, R138 ;  /* 0x0000008a00327220 */ /* 0x042fe40000410000 */
[----:B------:R-:W-:Y:S02]  /*faa0*/  FMUL.FTZ R51, R0, R139 ;  /* 0x0000008b00337220 */ /* 0x000fe40000410000 */
[----:B------:R-:W1:Y:S01]  /*fab0*/  LDSM.16.MT88.4 R136, [R219] ;  /* 0x00000000db88783b */ /* 0x000e620000004200 */
[C---:B------:R-:W-:Y:S01]  /*fac0*/  FMUL.FTZ R9, R2.reuse, R177 ;  /* 0x000000b102097220 */ /* 0x040fe20000410000 */
[----:B------:R-:W-:Y:S01]  /*fad0*/  MOV R177, R28 ;  /* 0x0000001c00b17202 */ /* 0x000fe20000000f00 */
[----:B------:R-:W-:Y:S01]  /*fae0*/  FMUL.FTZ R28, R2, R156 ;  /* 0x0000009c021c7220 */ /* 0x000fe20000410000 */
[----:B------:R-:W-:Y:S01]  /*faf0*/  MOV R156, R165 ;  /* 0x000000a5009c7202 */ /* 0x000fe20000000f00 */
[----:B------:R-:W-:Y:S01]  /*fb00*/  FMUL.FTZ R22, R0, R166 ;  /* 0x000000a600167220 */ /* 0x000fe20000410000 */
[----:B------:R3:W4:Y:S01]  /*fb10*/  MUFU.EX2 R172, R7 ;  /* 0x0000000700ac7308 */ /* 0x0007220000000800 */
        /* <DEDUP_REMOVED lines=11> */
[----:B------:R4:W5:Y:S01]  /*fbd0*/  MUFU.EX2 R166, R185 ;  /* 0x000000b900a67308 */ /* 0x0009620000000800 */
[--C-:B------:R-:W-:Y:S02]  /*fbe0*/  FFMA.FTZ R208, R35, c[0x0][0x2d0], -R4.reuse ;  /* 0x0000b40023d07a23 */ /* 0x100fe40000010804 */
[--C-:B------:R-:W-:Y:S02]  /*fbf0*/  FFMA.FTZ R213, R38, c[0x0][0x2d0], -R4.reuse ;  /* 0x0000b40026d57a23 */ /* 0x100fe40000010804 */
[--C-:B------:R-:W-:Y:S02]  /*fc00*/  FFMA.FTZ R214, R39, c[0x0][0x2d0], -R4.reuse ;  /* 0x0000b40027d67a23 */ /* 0x100fe40000010804 */
[--C-:B------:R-:W-:Y:S02]  /*fc10*/  FFMA.FTZ R215, R42, c[0x0][0x2d0], -R4.reuse ;  /* 0x0000b4002ad77a23 */ /* 0x100fe40000010804 */
[--C-:B------:R-:W-:Y:S01]  /*fc20*/  FFMA.FTZ R252, R43, c[0x0][0x2d0], -R4.reuse ;  /* 0x0000b4002bfc7a23 */ /* 0x100fe20000010804 */
[----:B------:R-:W1:Y:S01]  /*fc30*/  MUFU.EX2 R134, R196 ;  /* 0x000000c400867308 */ /* 0x000e620000000800 */
[C---:B------:R-:W-:Y:S01]  /*fc40*/  FMUL.FTZ R5, R2.reuse, R181 ;  /* 0x000000b502057220 */ /* 0x040fe20000410000 */
[----:B------:R-:W-:Y:S01]  /*fc50*/  MOV R181, R32 ;  /* 0x0000002000b57202 */ /* 0x000fe20000000f00 */
[C---:B------:R-:W-:Y:S01]  /*fc60*/  FMUL.FTZ R8, R2.reuse, R176 ;  /* 0x000000b002087220 */ /* 0x040fe20000410000 */
[----:B------:R-:W-:Y:S01]  /*fc70*/  MOV R176, R29 ;  /* 0x0000001d00b07202 */ /* 0x000fe20000000f00 */
[----:B------:R-:W-:Y:S01]  /*fc80*/  FMUL.FTZ R29, R2, R157 ;  /* 0x0000009d021d7220 */ /* 0x000fe20000410000 */
[----:B------:R-:W-:Y:S01]  /*fc90*/  MOV R157, R187 ;  /* 0x000000bb009d7202 */ /* 0x000fe20000000f00 */
[C---:B--2---:R-:W-:Y:S02]  /*fca0*/  FMUL.FTZ R6, R0.reuse, R182 ;  /* 0x000000b600067220 */ /* 0x044fe40000410000 */
[----:B---3--:R-:W-:Y:S01]  /*fcb0*/  FMUL.FTZ R7, R0, R183 ;  /* 0x000000b700077220 */ /* 0x008fe20000410000 */
[----:B------:R-:W-:Y:S01]  /*fcc0*/  MUFU.EX2 R196, R188 ;  /* 0x000000bc00c47308 */ /* 0x000fe20000000800 */
[----:B------:R-:W-:Y:S02]  /*fcd0*/  FFMA.FTZ R197, R23, c[0x0][0x2d0], -R4 ;  /* 0x0000b40017c57a23 */ /* 0x000fe40000010804 */
[----:B------:R-:W-:Y:S01]  /*fce0*/  FMUL.FTZ R4, R2, R180 ;  /* 0x000000b402047220 */ /* 0x000fe20000410000 */
[----:B----4-:R-:W-:Y:S01]  /*fcf0*/  F2FP.PACK_AB R185, R172, R135 ;  /* 0x00000087acb9723e */ /* 0x010fe200000000ff */
[----:B------:R-:W-:Y:S01]  /*fd00*/  FMUL.FTZ R10, R0, R178 ;  /* 0x000000b2000a7220 */ /* 0x000fe20000410000 */
[----:B-----5:R-:W-:Y:S01]  /*fd10*/  F2FP.PACK_AB R187, R166, R165 ;  /* 0x000000a5a6bb723e */ /* 0x020fe200000000ff */
[C---:B------:R-:W-:Y:S01]  /*fd20*/  FMUL.FTZ R11, R0.reuse, R179 ;  /* 0x000000b3000b7220 */ /* 0x040fe20000410000 */
[----:B------:R-:W-:Y:S01]  /*fd30*/  MOV R180, R33 ;  /* 0x0000002100b47202 */ /* 0x000fe20000000f00 */
[C---:B------:R-:W-:Y:S01]  /*fd40*/  FMUL.FTZ R18, R0.reuse, R170 ;  /* 0x000000aa00127220 */ /* 0x040fe20000410000 */
[----:B------:R-:W-:Y:S01]  /*fd50*/  MUFU.EX2 R188, R176 ;  /* 0x000000b000bc7308 */ /* 0x000fe20000000800 */
[----:B------:R-:W-:Y:S02]  /*fd60*/  FMUL.FTZ R19, R0, R171 ;  /* 0x000000ab00137220 */ /* 0x000fe40000410000 */
[C---:B-1----:R-:W-:Y:S05]  /*fd70*/  HMMA.16816.F32 R4, R184.reuse, R136, R4 ;  /* 0x00000088b804723c */ /* 0x042fea0000001804 */
[----:B------:R-:W-:Y:S02]  /*fd80*/  FMUL.FTZ R20, R2, R164 ;  /* 0x000000a402147220 */ /* 0x000fe40000410000 */
[----:B------:R-:W2:Y:S01]  /*fd90*/  LDL.LU R164, [R1+0x24] ;  /* 0x0000240001a47983 */ /* 0x000ea20000300800 */
[C---:B------:R-:W-:Y:S01]  /*fda0*/  HMMA.16816.F32 R8, R184.reuse, R138, R8 ;  /* 0x0000008ab808723c */ /* 0x040fe20000001808 */
[----:B------:R-:W-:Y:S02]  /*fdb0*/  MUFU.EX2 R198, R198 ;  /* 0x000000c600c67308 */ /* 0x000fe40000000800 */
[----:B------:R-:W1:Y:S01]  /*fdc0*/  LDSM.16.MT88.4 R136, [R220] ;  /* 0x00000000dc88783b */ /* 0x000e620000004200 */
[C---:B------:R-:W-:Y:S02]  /*fdd0*/  FMUL.FTZ R14, R0.reuse, R174 ;  /* 0x000000ae000e7220 */ /* 0x040fe40000410000 */
[C---:B------:R-:W-:Y:S02]  /*fde0*/  FMUL.FTZ R15, R0.reuse, R175 ;  /* 0x000000af000f7220 */ /* 0x040fe40000410000 */
[C---:B------:R-:W-:Y:S03]  /*fdf0*/  FMUL.FTZ R26, R0.reuse, R162 ;  /* 0x000000a2001a7220 */ /* 0x040fe60000410000 */
[----:B------:R-:W-:Y:S01]  /*fe00*/  MUFU.EX2 R197, R197 ;  /* 0x000000c500c57308 */ /* 0x000fe20000000800 */
[C---:B------:R-:W-:Y:S02]  /*fe10*/  FMUL.FTZ R27, R0.reuse, R163 ;  /* 0x000000a3001b7220 */ /* 0x040fe40000410000 */
[C---:B------:R-:W-:Y:S02]  /*fe20*/  FMUL.FTZ R30, R0.reuse, R158 ;  /* 0x0000009e001e7220 */ /* 0x040fe40000410000 */
[----:B------:R-:W-:Y:S02]  /*fe30*/  FMUL.FTZ R31, R0, R159 ;  /* 0x0000009f001f7220 */ /* 0x000fe40000410000 */
[----:B------:R-:W-:Y:S02]  /*fe40*/  FMUL.FTZ R33, R2, R153 ;  /* 0x0000009902217220 */ /* 0x000fe40000410000 */
[C---:B------:R-:W-:Y:S01]  /*fe50*/  FMUL.FTZ R34, R0.reuse, R154 ;  /* 0x0000009a00227220 */ /* 0x040fe20000410000 */
[----:B------:R-:W-:Y:S01]  /*fe60*/  MUFU.EX2 R199, R199 ;  /* 0x000000c700c77308 */ /* 0x000fe20000000800 */
[----:B------:R-:W-:Y:S02]  /*fe70*/  FMUL.FTZ R35, R0, R155 ;  /* 0x0000009b00237220 */ /* 0x000fe40000410000 */
[----:B------:R-:W-:Y:S02]  /*fe80*/  FMUL.FTZ R37, R2, R149 ;  /* 0x0000009502257220 */ /* 0x000fe40000410000 */
[C---:B------:R-:W-:Y:S02]  /*fe90*/  FMUL.FTZ R38, R0.reuse, R150 ;  /* 0x0000009600267220 */ /* 0x040fe40000410000 */
[C---:B------:R-:W-:Y:S02]  /*fea0*/  FMUL.FTZ R39, R0.reuse, R151 ;  /* 0x0000009700277220 */ /* 0x040fe40000410000 */
[C---:B------:R-:W-:Y:S01]  /*feb0*/  FMUL.FTZ R42, R0.reuse, R146 ;  /* 0x00000092002a7220 */ /* 0x040fe20000410000 */
[----:B------:R-:W-:Y:S01]  /*fec0*/  MUFU.EX2 R200, R200 ;  /* 0x000000c800c87308 */ /* 0x000fe20000000800 */
[C---:B------:R-:W-:Y:S02]  /*fed0*/  FMUL.FTZ R43, R0.reuse, R147 ;  /* 0x00000093002b7220 */ /* 0x040fe40000410000 */
[C---:B------:R-:W-:Y:S02]  /*fee0*/  FMUL.FTZ R46, R0.reuse, R142 ;  /* 0x0000008e002e7220 */ /* 0x040fe40000410000 */
[----:B------:R-:W-:Y:S02]  /*fef0*/  FMUL.FTZ R47, R0, R143 ;  /* 0x0000008f002f7220 */ /* 0x000fe40000410000 */
[C---:B------:R-:W-:Y:S01]  /*ff00*/  FMUL.FTZ R16, R2.reuse, R168 ;  /* 0x000000a802107220 */ /* 0x040fe20000410000 */
[----:B------:R-:W-:Y:S01]  /*ff10*/  MOV R168, R45 ;  /* 0x0000002d00a87202 */ /* 0x000fe20000000f00 */
[C---:B------:R-:W-:Y:S01]  /*ff20*/  FMUL.FTZ R45, R2.reuse, R141 ;  /* 0x0000008d022d7220 */ /* 0x040fe20000410000 */
[----:B------:R-:W-:Y:S01]  /*ff30*/  MUFU.EX2 R206, R206 ;  /* 0x000000ce00ce7308 */ /* 0x000fe20000000800 */
[C---:B------:R-:W-:Y:S01]  /*ff40*/  FMUL.FTZ R17, R2.reuse, R169 ;  /* 0x000000a902117220 */ /* 0x040fe20000410000 */
[C---:B-1----:R-:W-:Y:S03]  /*ff50*/  HMMA.16816.F32 R12, R184.reuse, R136, R12 ;  /* 0x00000088b80c723c */ /* 0x042fe6000000180c */
[----:B------:R-:W-:Y:S01]  /*ff60*/  MOV R169, R44 ;  /* 0x0000002c00a97202 */ /* 0x000fe20000000f00 */
[----:B------:R-:W-:Y:S02]  /*ff70*/  FMUL.FTZ R44, R2, R140 ;  /* 0x0000008c022c7220 */ /* 0x000fe40000410000 */
[----:B------:R-:W-:Y:S01]  /*ff80*/  LDSM.16.MT88.4 R140, [R219+0x800] ;  /* 0x00080000db8c783b */ /* 0x000fe20000004200 */
[----:B------:R-:W-:Y:S01]  /*ff90*/  FMUL.FTZ R23, R0, R167 ;  /* 0x000000a700177220 */ /* 0x000fe20000410000 */
[C---:B------:R-:W-:Y:S01]  /*ffa0*/  HMMA.16816.F32 R16, R184.reuse, R138, R16 ;  /* 0x0000008ab810723c */ /* 0x040fe20000001810 */
[----:B------:R-:W-:Y:S03]  /*ffb0*/  MUFU.EX2 R167, R189 ;  /* 0x000000bd00a77308 */ /* 0x000fe60000000800 */
[C---:B------:R-:W-:Y:S01]  /*ffc0*/  FMUL.FTZ R24, R2.reuse, R160 ;  /* 0x000000a002187220 */ /* 0x040fe20000410000 */
[----:B------:R-:W-:Y:S01]  /*ffd0*/  MOV R160, R41 ;  /* 0x0000002900a07202 */ /* 0x000fe20000000f00 */
[----:B------:R-:W1:Y:S01]  /*ffe0*/  LDSM.16.MT88.4 R136, [R222] ;  /* 0x00000000de88783b */ /* 0x000e620000004200 */
[C---:B------:R-:W-:Y:S02]  /*fff0*/  FMUL.FTZ R41, R2.reuse, R145 ;  /* 0x0000009102297220 */ /* 0x040fe40000410000 */
[C---:B------:R-:W-:Y:S02]  /*10000*/  FMUL.FTZ R25, R2.reuse, R161 ;  /* 0x000000a102197220 */ /* 0x040fe40000410000 */
[----:B------:R3:W-:Y:S01]  /*10010*/  MUFU.EX2 R189, R177 ;  /* 0x000000b100bd7308 */ /* 0x0007e20000000800 */
[----:B------:R-:W-:Y:S01]  /*10020*/  MOV R161, R40 ;  /* 0x0000002800a17202 */ /* 0x000fe20000000f00 */
[C---:B------:R-:W-:Y:S02]  /*10030*/  FMUL.FTZ R32, R2.reuse, R152 ;  /* 0x0000009802207220 */ /* 0x040fe40000410000 */
[C---:B------:R-:W-:Y:S02]  /*10040*/  FMUL.FTZ R36, R2.reuse, R148 ;  /* 0x0000009402247220 */ /* 0x040fe40000410000 */
[C---:B------:R-:W-:Y:S02]  /*10050*/  FMUL.FTZ R40, R2.reuse, R144 ;  /* 0x0000009002287220 */ /* 0x040fe40000410000 */
[C---:B------:R-:W-:Y:S02]  /*10060*/  FMUL.FTZ R52, R2.reuse, R52 ;  /* 0x0000003402347220 */ /* 0x040fe40000410000 */
        /* <DEDUP_REMOVED lines=8> */
[----:B------:R-:W-:Y:S01]  /*100f0*/  FMUL.FTZ R59, R0, R59 ;  /* 0x0000003b003b7220 */ /* 0x000fe20000410000 */
[----:B---3--:R-:W-:Y:S01]  /*10100*/  LDSM.16.MT88.4 R176, [R219+0x2800] ;  /* 0x00280000dbb0783b */ /* 0x008fe20000004200 */
[C---:B------:R-:W-:Y:S02]  /*10110*/  FMUL.FTZ R60, R2.reuse, R60 ;  /* 0x0000003c023c7220 */ /* 0x040fe40000410000 */
[----:B------:R-:W-:Y:S02]  /*10120*/  FMUL.FTZ R61, R2, R61 ;  /* 0x0000003d023d7220 */ /* 0x000fe40000410000 */
[C---:B------:R-:W-:Y:S01]  /*10130*/  FMUL.FTZ R62, R0.reuse, R62 ;  /* 0x0000003e003e7220 */ /* 0x040fe20000410000 */
[----:B------:R-:W-:Y:S01]  /*10140*/  MUFU.EX2 R152, R210 ;  /* 0x000000d200987308 */ /* 0x000fe20000000800 */
[----:B------:R-:W-:Y:S02]  /*10150*/  FMUL.FTZ R63, R0, R63 ;  /* 0x0000003f003f7220 */ /* 0x000fe40000410000 */
[C---:B------:R-:W-:Y:S01]  /*10160*/  FMUL.FTZ R64, R2.reuse, R64 ;  /* 0x0000004002407220 */ /* 0x040fe20000410000 */
[C---:B-1----:R-:W-:Y:S03]  /*10170*/  HMMA.16816.F32 R20, R184.reuse, R136, R20 ;  /* 0x00000088b814723c */ /* 0x042fe60000001814 */
[----:B------:R-:W-:Y:S02]  /*10180*/  FMUL.FTZ R65, R2, R65 ;  /* 0x0000004102417220 */ /* 0x000fe40000410000 */
[C---:B------:R-:W-:Y:S01]  /*10190*/  FMUL.FTZ R66, R0.reuse, R66 ;  /* 0x0000004200427220 */ /* 0x040fe20000410000 */
[----:B------:R-:W-:Y:S01]  /*101a0*/  MUFU.EX2 R194, R191 ;  /* 0x000000bf00c27308 */ /* 0x000fe20000000800 */
[----:B------:R-:W-:Y:S01]  /*101b0*/  FMUL.FTZ R67, R0, R67 ;  /* 0x0000004300437220 */ /* 0x000fe20000410000 */
[C---:B------:R-:W-:Y:S01]  /*101c0*/  HMMA.16816.F32 R24, R184.reuse, R138, R24 ;  /* 0x0000008ab818723c */ /* 0x040fe20000001818 */
[----:B------:R-:W1:Y:S03]  /*101d0*/  LDSM.16.MT88.4 R136, [R221] ;  /* 0x00000000dd88783b */ /* 0x000e660000004200 */
        /* <DEDUP_REMOVED lines=69> */
[----:B------:R-:W-:Y:S01]  /*10630*/  FMUL.FTZ R129, R2, R129 ;  /* 0x0000008102817220 */ /* 0x000fe20000410000 */
[C---:B-1----:R-:W-:Y:S01]  /*10640*/  HMMA.16816.F32 R44, R184.reuse, R136, R44 ;  /* 0x00000088b82c723c */ /* 0x042fe2000000182c */
[----:B------:R-:W1:Y:S02]  /*10650*/  MUFU.EX2 R2, R195 ;  /* 0x000000c300027308 */ /* 0x000e640000000800 */
[C---:B------:R-:W-:Y:S02]  /*10660*/  FMUL.FTZ R126, R0.reuse, R126 ;  /* 0x0000007e007e7220 */ /* 0x040fe40000410000 */
[C---:B------:R-:W-:Y:S02]  /*10670*/  FMUL.FTZ R127, R0.reuse, R127 ;  /* 0x0000007f007f7220 */ /* 0x040fe40000410000 */
[C---:B------:R-:W-:Y:S01]  /*10680*/  FMUL.FTZ R130, R0.reuse, R130 ;  /* 0x0000008200827220 */ /* 0x040fe20000410000 */
[C---:B------:R-:W-:Y:S01]  /*10690*/  HMMA.16816.F32 R48, R184.reuse, R138, R48 ;  /* 0x0000008ab830723c */ /* 0x040fe20000001830 */
[----:B------:R-:W3:Y:S02]  /*106a0*/  LDSM.16.MT88.4 R136, [R222+0x3000] ;  /* 0x00300000de88783b */ /* 0x000ee40000004200 */
[----:B------:R-:W-:Y:S01]  /*106b0*/  MUFU.EX2 R195, R190 ;  /* 0x000000be00c37308 */ /* 0x000fe20000000800 */
[C---:B------:R-:W-:Y:S09]  /*106c0*/  FMUL.FTZ R131, R0.reuse, R131 ;  /* 0x0000008300837220 */ /* 0x040ff20000410000 */
[----:B------:R-:W-:Y:S01]  /*106d0*/  MUFU.EX2 R190, R252 ;  /* 0x000000fc00be7308 */ /* 0x000fe20000000800 */
[C---:B---3--:R-:W-:Y:S03]  /*106e0*/  HMMA.16816.F32 R52, R184.reuse, R136, R52 ;  /* 0x00000088b834723c */ /* 0x048fe60000001834 */
[----:B--2---:R-:W-:Y:S05]  /*106f0*/  FFMA.FTZ R164, R0, R164, R135 ;  /* 0x000000a400a47223 */ /* 0x004fea0000010087 */
[C---:B------:R-:W-:Y:S01]  /*10700*/  HMMA.16816.F32 R56, R184.reuse, R138, R56 ;  /* 0x0000008ab838723c */ /* 0x040fe20000001838 */
[----:B------:R-:W2:Y:S01]  /*10710*/  LDSM.16.MT88.4 R136, [R221+0x3000] ;  /* 0x00300000dd88783b */ /* 0x000ea20000004200 */
[----:B------:R-:W3:Y:S02]  /*10720*/  MUFU.EX2 R135, R193 ;  /* 0x000000c100877308 */ /* 0x000ee40000000800 */
[----:B------:R-:W-:Y:S04]  /*10730*/  FADD.FTZ R0, R134, R192 ;  /* 0x000000c086007221 */ /* 0x000fe80000010000 */
[----:B-1----:R-:W-:Y:S04]  /*10740*/  FADD.FTZ R0, R2, R0 ;  /* 0x0000000002007221 */ /* 0x002fe80000010000 */
[----:B------:R-:W-:Y:S01]  /*10750*/  FADD.FTZ R0, R144, R0 ;  /* 0x0000000090007221 */ /* 0x000fe20000010000 */
[----:B------:R-:W-:Y:S10]  /*10760*/  MUFU.EX2 R193, R213 ;  /* 0x000000d500c17308 */ /* 0x000ff40000000800 */
[----:B------:R-:W-:Y:S01]  /*10770*/  MUFU.EX2 R192, R214 ;  /* 0x000000d600c07308 */ /* 0x000fe20000000800 */
[C---:B---3--:R-:W-:Y:S01]  /*10780*/  FADD.FTZ R0, R135.reuse, R0 ;  /* 0x0000000087007221 */ /* 0x048fe20000010000 */
        /* <DEDUP_REMOVED lines=27> */
[----:B------:R1:W2:Y:S03]  /*10940*/  MUFU.EX2 R134, R204 ;  /* 0x000000cc00867308 */ /* 0x0002a60000000800 */
[----:B------:R-:W-:Y:S03]  /*10950*/  F2FP.PACK_AB R137, R196, R167 ;  /* 0x000000a7c489723e */ /* 0x000fe600000000ff */
[----:B------:R-:W-:Y:S02]  /*10960*/  F2FP.PACK_AB R138, R135, R144 ;  /* 0x00000090878a723e */ /* 0x000fe400000000ff */
[----:B------:R-:W3:Y:S02]  /*10970*/  LDSM.16.MT88.4 R144, [R220+0x800] ;  /* 0x00080000dc90783b */ /* 0x000ee40000004200 */
[----:B------:R-:W4:Y:S01]  /*10980*/  MUFU.EX2 R2, R203 ;  /* 0x000000cb00027308 */ /* 0x000f220000000800 */
[----:B------:R-:W-:Y:S02]  /*10990*/  F2FP.PACK_AB R139, R194, R195 ;  /* 0x000000c3c28b723e */ /* 0x000fe400000000ff */
[----:B------:R-:W-:Y:S05]  /*109a0*/  F2FP.PACK_AB R185, R188, R189 ;  /* 0x000000bdbcb9723e */ /* 0x000fea00000000ff */
[C---:B------:R-:W-:Y:S02]  /*109b0*/  HMMA.16816.F32 R4, R136.reuse, R140, R4 ;  /* 0x0000008c8804723c */ /* 0x040fe40000001804 */
[----:B------:R-:W-:Y:S03]  /*109c0*/  MUFU.EX2 R184, R168 ;  /* 0x000000a800b87308 */ /* 0x000fe60000000800 */
[----:B-1----:R-:W-:Y:S01]  /*109d0*/  MOV R204, R167 ;  /* 0x000000a700cc7202 */ /* 0x002fe20000000f00 */
[----:B--2---:R-:W-:Y:S02]  /*109e0*/  FADD.FTZ R0, R134, R0 ;  /* 0x0000000086007221 */ /* 0x004fe40000010000 */
[C---:B------:R-:W-:Y:S01]  /*109f0*/  HMMA.16816.F32 R8, R136.reuse, R142, R8 ;  /* 0x0000008e8808723c */ /* 0x040fe20000001808 */
[----:B------:R-:W1:Y:S03]  /*10a00*/  LDSM.16.MT88.4 R140, [R222+0x800] ;  /* 0x00080000de8c783b */ /* 0x000e660000004200 */
[----:B------:R-:W2:Y:S01]  /*10a10*/  MUFU.EX2 R135, R201 ;  /* 0x000000c900877308 */ /* 0x000ea20000000800 */
[----:B----4-:R-:W-:Y:S01]  /*10a20*/  FADD.FTZ R0, R2, R0 ;  /* 0x0000000002007221 */ /* 0x010fe20000010000 */
[----:B------:R-:W-:Y:S03]  /*10a30*/  MOV R203, R166 ;  /* 0x000000a600cb7202 */ /* 0x000fe60000000f00 */
        /* <DEDUP_REMOVED lines=54> */
[----:B------:R-:W4:Y:S03]  /*10da0*/  MUFU.EX2 R134, R212 ;  /* 0x000000d400867308 */ /* 0x000f260000000800 */
[C---:B-1----:R-:W-:Y:S07]  /*10db0*/  HMMA.16816.F32 R4, R136.reuse, R140, R4 ;  /* 0x0000008c8804723c */ /* 0x042fee0000001804 */
[----:B------:R-:W1:Y:S01]  /*10dc0*/  MUFU.EX2 R2, R211 ;  /* 0x000000d300027308 */ /* 0x000e620000000800 */
[C---:B------:R-:W-:Y:S01]  /*10dd0*/  HMMA.16816.F32 R8, R136.reuse, R142, R8 ;  /* 0x0000008e8808723c */ /* 0x040fe20000001808 */
[----:B------:R-:W5:Y:S07]  /*10de0*/  LDSM.16.MT88.4 R140, [R221+0x1000] ;  /* 0x00100000dd8c783b */ /* 0x000f6e0000004200 */
[C---:B--2---:R-:W-:Y:S04]  /*10df0*/  HMMA.16816.F32 R12, R136.reuse, R144, R12 ;  /* 0x00000090880c723c */ /* 0x044fe8000000180c */
[----:B----4-:R-:W-:Y:S04]  /*10e00*/  FADD.FTZ R0, R134, R0 ;  /* 0x0000000086007221 */ /* 0x010fe80000010000 */
[C---:B------:R-:W-:Y:S01]  /*10e10*/  HMMA.16816.F32 R16, R136.reuse, R146, R16 ;  /* 0x000000928810723c */ /* 0x040fe20000001810 */
[----:B------:R-:W2:Y:S03]  /*10e20*/  LDSM.16.MT88.4 R144, [R219+0x4000] ;  /* 0x00400000db90783b */ /* 0x000ea60000004200 */
[----:B-1----:R-:W-:Y:S04]  /*10e30*/  FADD.FTZ R0, R2, R0 ;  /* 0x0000000002007221 */ /* 0x002fe80000010000 */
[C---:B---3--:R-:W-:Y:S04]  /*10e40*/  HMMA.16816.F32 R20, R136.reuse, R148, R20 ;  /* 0x000000948814723c */ /* 0x048fe80000001814 */
[----:B------:R-:W-:Y:S04]  /*10e50*/  FADD.FTZ R0, R152, R0 ;  /* 0x0000000098007221 */ /* 0x000fe80000010000 */
[C---:B------:R-:W-:Y:S01]  /*10e60*/  HMMA.16816.F32 R24, R136.reuse, R150, R24 ;  /* 0x000000968818723c */ /* 0x040fe20000001818 */
[----:B------:R-:W1:Y:S03]  /*10e70*/  LDSM.16.MT88.4 R148, [R220+0x4000] ;  /* 0x00400000dc94783b */ /* 0x000e660000004200 */
[C---:B------:R-:W-:Y:S04]  /*10e80*/  FADD.FTZ R0, R135.reuse, R0 ;  /* 0x0000000087007221 */ /* 0x040fe80000010000 */
[C---:B-----5:R-:W-:Y:S08]  /*10e90*/  HMMA.16816.F32 R28, R136.reuse, R140, R28 ;  /* 0x0000008c881c723c */ /* 0x060ff0000000181c */
        /* <DEDUP_REMOVED lines=36> */
[----:B------:R-:W-:Y:S01]  /*110e0*/  HMMA.16816.F32 R128, R136, R142, R128 ;  /* 0x0000008e8880723c */ /* 0x000fe20000001880 */
[----:B------:R-:W3:Y:S06]  /*110f0*/  LDSM.16.MT88.4 R140, [R222+0x1800] ;  /* 0x00180000de8c783b */ /* 0x000eec0000004200 */
[----:B------:R-:W-:Y:S02]  /*11100*/  F2FP.PACK_AB R138, R135, R152 ;  /* 0x00000098878a723e */ /* 0x000fe400000000ff */
[----:B------:R-:W-:Y:S01]  /*11110*/  F2FP.PACK_AB R136, R2, R134 ;  /* 0x000000860288723e */ /* 0x000fe200000000ff */
[----:B------:R-:W4:Y:S01]  /*11120*/  LDSM.16.MT88.4 R152, [R221+0x1800] ;  /* 0x00180000dd98783b */ /* 0x000f220000004200 */
[----:B------:R-:W5:Y:S01]  /*11130*/  MUFU.EX2 R134, R157 ;  /* 0x0000009d00867308 */ /* 0x000f620000000800 */
[----:B------:R-:W-:Y:S02]  /*11140*/  F2FP.PACK_AB R137, R205, R206 ;  /* 0x000000cecd89723e */ /* 0x000fe400000000ff */
[----:B------:R-:W-:Y:S07]  /*11150*/  F2FP.PACK_AB R139, R208, R207 ;  /* 0x000000cfd08b723e */ /* 0x000fee00000000ff */
[C---:B--2---:R-:W-:Y:S01]  /*11160*/  HMMA.16816.F32 R4, R136.reuse, R144, R4 ;  /* 0x000000908804723c */ /* 0x044fe20000001804 */
[----:B------:R-:W-:Y:S07]  /*11170*/  MUFU.EX2 R135, R160 ;  /* 0x000000a000877308 */ /* 0x000fee0000000800 */
[C---:B------:R-:W-:Y:S01]  /*11180*/  HMMA.16816.F32 R8, R136.reuse, R146, R8 ;  /* 0x000000928808723c */ /* 0x040fe20000001808 */
[----:B------:R-:W2:Y:S02]  /*11190*/  LDSM.16.MT88.4 R144, [R219+0x4800] ;  /* 0x00480000db90783b */ /* 0x000ea40000004200 */
[----:B------:R-:W4:Y:S01]  /*111a0*/  MUFU.EX2 R2, R156 ;  /* 0x0000009c00027308 */ /* 0x000f220000000800 */
[----:B-----5:R-:W-:Y:S04]  /*111b0*/  FADD.FTZ R0, R134, R0 ;  /* 0x0000000086007221 */ /* 0x020fe80000010000 */
[C---:B-1----:R-:W-:Y:S05]  /*111c0*/  HMMA.16816.F32 R12, R136.reuse, R148, R12 ;  /* 0x00000094880c723c */ /* 0x042fea000000180c */
[----:B------:R-:W1:Y:S03]  /*111d0*/  MUFU.EX2 R156, R161 ;  /* 0x000000a1009c7308 */ /* 0x000e660000000800 */
[C---:B------:R-:W-:Y:S01]  /*111e0*/  HMMA.16816.F32 R16, R136.reuse, R150, R16 ;  /* 0x000000968810723c */ /* 0x040fe20000001810 */
[----:B------:R-:W5:Y:S07]  /*111f0*/  LDSM.16.MT88.4 R148, [R220+0x4800] ;  /* 0x00480000dc94783b */ /* 0x000f6e0000004200 */
[C---:B---3--:R-:W-:Y:S04]  /*11200*/  HMMA.16816.F32 R20, R136.reuse, R140, R20 ;  /* 0x0000008c8814723c */ /* 0x048fe80000001814 */
[----:B----4-:R-:W-:Y:S04]  /*11210*/  FADD.FTZ R0, R2, R0 ;  /* 0x0000000002007221 */ /* 0x010fe80000010000 */
[C---:B------:R-:W-:Y:S01]  /*11220*/  HMMA.16816.F32 R24, R136.reuse, R142, R24 ;  /* 0x0000008e8818723c */ /* 0x040fe20000001818 */
[----:B------:R-:W3:Y:S03]  /*11230*/  LDSM.16.MT88.4 R140, [R222+0x4800] ;  /* 0x00480000de8c783b */ /* 0x000ee60000004200 */
[----:B-1----:R-:W-:Y:S04]  /*11240*/  FADD.FTZ R0, R156, R0 ;  /* 0x000000009c007221 */ /* 0x002fe80000010000 */
[C---:B------:R-:W-:Y:S01]  /*11250*/  HMMA.16816.F32 R28, R136.reuse, R152, R28 ;  /* 0x00000098881c723c */ /* 0x040fe2000000181c */
[----:B------:R-:W-:Y:S03]  /*11260*/  LDSM.16.MT88.4 R160, [R222+0x2800] ;  /* 0x00280000dea0783b */ /* 0x000fe60000004200 */
[C---:B------:R-:W-:Y:S04]  /*11270*/  FADD.FTZ R0, R135.reuse, R0 ;  /* 0x0000000087007221 */ /* 0x040fe80000010000 */
[C---:B------:R-:W-:Y:S01]  /*11280*/  HMMA.16816.F32 R32, R136.reuse, R154, R32 ;  /* 0x0000009a8820723c */ /* 0x040fe20000001820 */
[----:B------:R-:W-:Y:S07]  /*11290*/  LDSM.16.MT88.4 R152, [R219+0x7800] ;  /* 0x00780000db98783b */ /* 0x000fee0000004200 */
[C---:B--2---:R-:W-:Y:S08]  /*112a0*/  HMMA.16816.F32 R36, R136.reuse, R144, R36 ;  /* 0x000000908824723c */ /* 0x044ff00000001824 */
[C---:B------:R-:W-:Y:S01]  /*112b0*/  HMMA.16816.F32 R40, R136.reuse, R146, R40 ;  /* 0x000000928828723c */ /* 0x040fe20000001828 */
[----:B------:R-:W1:Y:S07]  /*112c0*/  LDSM.16.MT88.4 R144, [R221+0x4800] ;  /* 0x00480000dd90783b */ /* 0x000e6e0000004200 */
[C---:B-----5:R-:W-:Y:S08]  /*112d0*/  HMMA.16816.F32 R44, R136.reuse, R148, R44 ;  /* 0x00000094882c723c */ /* 0x060ff0000000182c */
        /* <DEDUP_REMOVED lines=13> */
[----:B------:R-:W-:Y:S07]  /*113b0*/  LDSM.16.MT88.4 R148, [R222+0xa800] ;  /* 0x00a80000de94783b */ /* 0x000fee0000004200 */
[C---:B---3--:R-:W-:Y:S08]  /*113c0*/  HMMA.16816.F32 R84, R136.reuse, R140, R84 ;  /* 0x0000008c8854723c */ /* 0x048ff00000001854 */
        /* <DEDUP_REMOVED lines=19> */
[----:B------:R-:W4:Y:S01]  /*11500*/  MUFU.EX2 R2, R169 ;  /* 0x000000a900027308 */ /* 0x000f220000000800 */
[----:B------:R-:W-:Y:S01]  /*11510*/  LDSM.16.MT88.4 R156, [R220+0x5000] ;  /* 0x00500000dc9c783b */ /* 0x000fe20000004200 */
[----:B------:R-:W-:Y:S02]  /*11520*/  F2FP.PACK_AB R137, R192, R193 ;  /* 0x000000c1c089723e */ /* 0x000fe400000000ff */
[----:B------:R-:W-:Y:S06]  /*11530*/  F2FP.PACK_AB R139, R190, R191 ;  /* 0x000000bfbe8b723e */ /* 0x000fec00000000ff */
[----:B------:R-:W-:Y:S01]  /*11540*/  MUFU.EX2 R135, R181 ;  /* 0x000000b500877308 */ /* 0x000fe20000000800 */
[C---:B--2---:R-:W-:Y:S08]  /*11550*/  HMMA.16816.F32 R4, R136.reuse, R140, R4 ;  /* 0x0000008c8804723c */ /* 0x044ff00000001804 */
[C---:B------:R-:W-:Y:S01]  /*11560*/  HMMA.16816.F32 R8, R136.reuse, R142, R8 ;  /* 0x0000008e8808723c */ /* 0x040fe20000001808 */
[----:B------:R-:W2:Y:S01]  /*11570*/  LDSM.16.MT88.4 R140, [R219+0x5000] ;  /* 0x00500000db8c783b */ /* 0x000ea20000004200 */
[----:B------:R-:W5:Y:S02]  /*11580*/  MUFU.EX2 R134, R180 ;  /* 0x000000b400867308 */ /* 0x000f640000000800 */
[----:B----4-:R-:W-:Y:S04]  /*11590*/  FADD.FTZ R0, R2, R0 ;  /* 0x0000000002007221 */ /* 0x010fe80000010000 */
[C---:B------:R-:W-:Y:S01]  /*115a0*/  HMMA.16816.F32 R12, R136.reuse, R152, R12 ;  /* 0x00000098880c723c */ /* 0x040fe2000000180c */
[----:B------:R-:W-:Y:S03]  /*115b0*/  LDSM.16.MT88.4 R168, [R220+0x2800] ;  /* 0x00280000dca8783b */ /* 0x000fe60000004200 */
[C---:B------:R-:W-:Y:S01]  /*115c0*/  FADD.FTZ R0, R184.reuse, R0 ;  /* 0x00000000b8007221 */ /* 0x040fe20000010000 */
[----:B------:R-:W-:Y:S01]  /*115d0*/  F2FP.PACK_AB R184, R184, R2 ;  /* 0x00000002b8b8723e */ /* 0x000fe200000000ff */
[----:B------:R-:W-:Y:S02]  /*115e0*/  FADD.FTZ R2, R172, R164 ;  /* 0x000000a4ac027221 */ /* 0x000fe40000010000 */
[C---:B------:R-:W-:Y:S01]  /*115f0*/  HMMA.16816.F32 R16, R136.reuse, R154, R16 ;  /* 0x0000009a8810723c */ /* 0x040fe20000001810 */
[----:B------:R-:W4:Y:S03]  /*11600*/  LDSM.16.MT88.4 R152, [R222+0x5000] ;  /* 0x00500000de98783b */ /* 0x000f260000004200 */
[----:B------:R-:W-:Y:S01]  /*11610*/  FADD.FTZ R0, R186, R0 ;  /* 0x00000000ba007221 */ /* 0x000fe20000010000 */
[C---:B------:R-:W-:Y:S03]  /*11620*/  F2FP.PACK_AB R186, R132.reuse, R186 ;  /* 0x000000ba84ba723e */ /* 0x040fe600000000ff */
[C---:B---3--:R-:W-:Y:S04]  /*11630*/  HMMA.16816.F32 R20, R136.reuse, R148, R20 ;  /* 0x000000948814723c */ /* 0x048fe80000001814 */
[----:B------:R-:W-:Y:S01]  /*11640*/  FADD.FTZ R0, R132, R0 ;  /* 0x0000000084007221 */ /* 0x000fe20000010000 */
[----:B-----5:R-:W-:Y:S03]  /*11650*/  F2FP.PACK_AB R187, R134, R135 ;  /* 0x0000008786bb723e */ /* 0x020fe600000000ff */
[C---:B------:R-:W-:Y:S01]  /*11660*/  HMMA.16816.F32 R24, R136.reuse, R150, R24 ;  /* 0x000000968818723c */ /* 0x040fe20000001818 */
[----:B------:R-:W3:Y:S07]  /*11670*/  LDSM.16.MT88.4 R148, [R221+0x5000] ;  /* 0x00500000dd94783b */ /* 0x000eee0000004200 */
        /* <DEDUP_REMOVED lines=8> */
[C---:B------:R-:W-:Y:S04]  /*11700*/  HMMA.16816.F32 R44, R136.reuse, R156, R44 ;  /* 0x0000009c882c723c */ /* 0x040fe8000000182c */
[----:B------:R-:W-:Y:S04]  /*11710*/  FADD.FTZ R0, R203, R0 ;  /* 0x00000000cb007221 */ /* 0x000fe80000010000 */
[C---:B------:R-:W-:Y:S01]  /*11720*/  HMMA.16816.F32 R48, R136.reuse, R158, R48 ;  /* 0x0000009e8830723c */ /* 0x040fe20000001830 */
[----:B------:R-:W1:Y:S03]  /*11730*/  LDSM.16.MT88.4 R156, [R222+0x8000] ;  /* 0x00800000de9c783b */ /* 0x000e660000004200 */
[----:B------:R-:W-:Y:S04]  /*11740*/  FADD.FTZ R0, R204, R0 ;  /* 0x00000000cc007221 */ /* 0x000fe80000010000 */
[C---:B----4-:R-:W-:Y:S04]  /*11750*/  HMMA.16816.F32 R52, R136.reuse, R152, R52 ;  /* 0x000000988834723c */ /* 0x050fe80000001834 */
[----:B------:R-:W-:Y:S04]  /*11760*/  FADD.FTZ R0, R196, R0 ;  /* 0x00000000c4007221 */ /* 0x000fe80000010000 */
[C---:B------:R-:W-:Y:S01]  /*11770*/  HMMA.16816.F32 R56, R136.reuse, R154, R56 ;  /* 0x0000009a8838723c */ /* 0x040fe20000001838 */
[----:B------:R-:W4:Y:S03]  /*11780*/  LDSM.16.MT88.4 R152, [R221+0x8000] ;  /* 0x00800000dd98783b */ /* 0x000f260000004200 */
        /* <DEDUP_REMOVED lines=48> */
[----:B------:R-:W5:Y:S07]  /*11a90*/  LDSM.16.MT88.4 R8, [R221+0x5800] ;  /* 0x00580000dd08783b */ /* 0x000f6e0000004200 */
        /* <DEDUP_REMOVED lines=8> */
[C---:B----4-:R-:W-:Y:S08]  /*11b20*/  HMMA.16816.F32 R156, R184.reuse, R152, R28 ;  /* 0x00000098b89c723c */ /* 0x050ff0000000181c */
        /* <DEDUP_REMOVED lines=8> */
[C---:B-----5:R-:W-:Y:S08]  /*11bb0*/  HMMA.16816.F32 R60, R184.reuse, R8, R60 ;  /* 0x00000008b83c723c */ /* 0x060ff0000000183c */
[C---:B------:R-:W-:Y:S01]  /*11bc0*/  HMMA.16816.F32 R64, R184.reuse, R10, R64 ;  /* 0x0000000ab840723c */ /* 0x040fe20000001840 */
[----:B------:R-:W2:Y:S07]  /*11bd0*/  LDSM.16.MT88.4 R8, [R220+0xb800] ;  /* 0x00b80000dc08783b */ /* 0x000eae0000004200 */
[C---:B------:R-:W-:Y:S08]  /*11be0*/  HMMA.16816.F32 R68, R184.reuse, R12, R68 ;  /* 0x0000000cb844723c */ /* 0x040ff00000001844 */
[C---:B------:R-:W-:Y:S01]  /*11bf0*/  HMMA.16816.F32 R72, R184.reuse, R14, R72 ;  /* 0x0000000eb848723c */ /* 0x040fe20000001848 */
[----:B------:R-:W3:Y:S07]  /*11c00*/  LDSM.16.MT88.4 R12, [R222+0xb800] ;  /* 0x00b80000de0c783b */ /* 0x000eee0000004200 */
[C---:B------:R-:W-:Y:S01]  /*11c10*/  HMMA.16816.F32 R76, R184.reuse, R16, R76 ;  /* 0x00000010b84c723c */ /* 0x040fe2000000184c */
[----:B------:R-:W4:Y:S04]  /*11c20*/  LDL R17, [R1+0x2c] ;  /* 0x00002c0001117983 */ /* 0x000f280000100800 */
[----:B------:R-:W5:Y:S03]  /*11c30*/  LDL.LU R16, [R1+0x8] ;  /* 0x0000080001107983 */ /* 0x000f660000300800 */
        /* <DEDUP_REMOVED lines=14> */
[----:B------:R-:W-:Y:S04]  /*11d20*/  HMMA.16816.F32 R128, R184, R6, R128 ;  /* 0x00000006b880723c */ /* 0x000fe80000001880 */
[C---:B-----5:R-:W-:Y:S02]  /*11d30*/  IADD3 R0, R16.reuse, -0x1, RZ ;  /* 0xffffffff10007810 */ /* 0x060fe40007ffe0ff */
[----:B----4-:R-:W-:Y:S03]  /*11d40*/  ISETP.GT.AND P0, PT, R16, R17, PT ;  /* 0x000000111000720c */ /* 0x010fe60003f04270 */
[----:B------:R1:W-:Y:S04]  /*11d50*/  STL [R1+0x8], R0 ;  /* 0x0000080001007387 */ /* 0x0003e80000100800 */
[----:B------:R1:W-:Y:S06]  /*11d60*/  STL [R1+0x24], R2 ;  /* 0x0000240201007387 */ /* 0x0003ec0000100800 */
[----:B-1----:R-:W-:-:S05]  /*11d70*/  @P0 BRA `(.L_x_2717) ;  /* 0xffffb46000000947 */ /* 0x002fca000383ffff */
.L_x_2710:
[----:B------:R-:W-:Y:S05]  /*11d80*/  BRA.DIV ~URZ, `(.L_x_2718) ;  /* 0x000055e27f007947 */ /* 0x000fea000b800000 */
[----:B------:R-:W2:Y:S04]  /*11d90*/  LDL R0, [R1+0x14] ;  /* 0x0000140001007983 */ /* 0x000ea80000100800 */
[----:B--2---:R1:W2:Y:S02]  /*11da0*/  SHFL.BFLY PT, R4, R0, 0x2, 0x1f ;  /* 0x0c401f0000047f89 */ /* 0x0042a400000e0000 */
.L_x_2752:
        /* <DEDUP_REMOVED lines=9> */
.L_x_2753:
        /* <DEDUP_REMOVED lines=149> */
.L_x_2679:
[----:B--2---:R-:W2:Y:S04]  /*12790*/  LDL.LU R2, [R1+0x70] ;  /* 0x0000700001027983 */ /* 0x004ea80000300800 */
[----:B------:R-:W3:Y:S04]  /*127a0*/  S2R R6, SR_TID.X ;  /* 0x0000000000067919 */ /* 0x000ee80000002100 */
[----:B------:R4:W5:Y:S01]  /*127b0*/  LDL R7, [R1+0x78] ;  /* 0x0000780001077983 */ /* 0x0009620000100800 */
[----:B------:R-:W-:Y:S01]  /*127c0*/  BSSY B0, `(.L_x_2720) ;  /* 0x0000014000007945 */ /* 0x000fe20003800000 */
[----:B---3--:R-:W-:-:S02]  /*127d0*/  LOP3.LUT P0, RZ, R6, 0xff, RZ, 0xc0, !PT ;  /* 0x000000ff06ff7812 */ /* 0x008fc4000780c0ff */
[----:B--2---:R-:W-:-:S11]  /*127e0*/  LOP3.LUT R2, R2, 0xfffffffd, RZ, 0xc0, !PT ;  /* 0xfffffffd02027812 */ /* 0x004fd600078ec0ff */
[----:B------:R-:W-:-:S05]  /*127f0*/  @P0 LOP3.LUT R2, R2, 0x2, RZ, 0xfc, !PT ;  /* 0x0000000202020812 */ /* 0x000fca00078efcff */
[----:B------:R4:W-:Y:S01]  /*12800*/  STL [R1+0x70], R2 ;  /* 0x0000700201007387 */ /* 0x0009e20000100800 */
[----:B------:R-:W-:Y:S05]  /*12810*/  @P0 BRA `(.L_x_2721) ;  /* 0x000000e000000947 */ /* 0x000fea0003800000 */
[----:B------:R-:W2:Y:S01]  /*12820*/  S2R R4, SR_LANEID ;  /* 0x0000000000047919 */ /* 0x000ea20000000000 */
[----:B------:R-:W-:Y:S01]  /*12830*/  VOTEU.ANY UR4, UPT, PT ;  /* 0x0000000000047886 */ /* 0x000fe200038e0100 */
[----:B-1----:R-:W-:Y:S01]  /*12840*/  IMAD.MOV.U32 R5, RZ, RZ, c[0x0][0x584] ;  /* 0x00016100ff057624 */ /* 0x002fe200078e00ff */
[----:B------:R-:W2:Y:S08]  /*12850*/  FLO.U32 R3, UR4 ;  /* 0x0000000400037d00 */ /* 0x000eb000080e0000 */
[----:B----4-:R-:W1:Y:S01]  /*12860*/  POPC R2, UR4 ;  /* 0x0000000400027d09 */ /* 0x010e620008000000 */
[----:B--2---:R-:W-:Y:S01]  /*12870*/  ISETP.EQ.U32.AND P0, PT, R3, R4, PT ;  /* 0x000000040300720c */ /* 0x004fe20003f02070 */
[----:B------:R-:W-:-:S12]  /*12880*/  IMAD.MOV.U32 R4, RZ, RZ, c[0x0][0x580] ;  /* 0x00016000ff047624 */ /* 0x000fd800078e00ff */
[----:B-1----:R1:W2:Y:S04]  /*12890*/  @P0 ATOMG.E.ADD.STRONG.GPU PT, R2, [R4.64], R2 ;  /* 0x00000002040209a8 */ /* 0x0022a800081ee1c6 */
[----:B-1----:R-:W1:Y:S04]  /*128a0*/  S2R R4, SR_LTMASK ;  /* 0x0000000000047919 */ /* 0x002e680000003900 */
[----:B--2---:R1:W2:Y:S02]  /*128b0*/  SHFL.IDX PT, R3, R2, R3, 0x1f ;  /* 0x00001f0302037589 */ /* 0x0042a400000e0000 */
[----:B-1----:R-:W-:-:S06]  /*128c0*/  LOP3.LUT R2, R4, UR4, RZ, 0xc0, !PT ;  /* 0x0000000404027c12 */ /* 0x002fcc000f8ec0ff */
[----:B------:R-:W2:Y:S02]  /*128d0*/  POPC R2, R2 ;  /* 0x0000000200027309 */ /* 0x000ea40000000000 */
[----:B--2--5:R-:W-:-:S05]  /*128e0*/  IADD3 R7, R3, c[0x0][0xc], R2 ;  /* 0x0000030003077a10 */ /* 0x024fca0007ffe002 */
[----:B------:R1:W-:Y:S02]  /*128f0*/  STL [R1+0x78], R7 ;  /* 0x0000780701007387 */ /* 0x0003e40000100800 */
.L_x_2721:
[----:B------:R-:W-:Y:S05]  /*12900*/  BSYNC B0 ;  /* 0x0000000000007941 */ /* 0x000fea0003800000 */
.L_x_2720:
        /* <DEDUP_REMOVED lines=9> */
[----:B----4-:R-:W-:Y:S01]  /*129a0*/  SHF.R.S32.HI R2, RZ, 0x1f, R6 ;  /* 0x0000001fff027819 */ /* 0x010fe20000011406 */
[----:B------:R-:W-:-:S03]  /*129b0*/  IMAD.MOV.U32 R3, RZ, RZ, 0x1f ;  /* 0x0000001fff037424 */ /* 0x000fc600078e00ff */
[----:B------:R-:W-:-:S04]  /*129c0*/  LEA.HI R2, R2, R6, RZ, 0x7 ;  /* 0x0000000602027211 */ /* 0x000fc800078f38ff */
[----:B------:R-:W-:-:S05]  /*129d0*/  SHF.R.S32.HI R2, RZ, 0x7, R2 ;  /* 0x00000007ff027819 */ /* 0x000fca0000011402 */
[----:B------:R-:W-:Y:S01]  /*129e0*/  IMAD.MOV.U32 R0, RZ, RZ, R2 ;  /* 0x000000ffff007224 */ /* 0x000fe200078e0002 */
[----:B------:R-:W-:Y:S02]  /*129f0*/  MOV R2, 0x12a10 ;  /* 0x00012a1000027802 */ /* 0x000fe40000000f00 */
[----:B-12---:R-:W-:Y:S05]  /*12a00*/  CALL.REL.NOINC `($__internal_44_$__cuda_sm70_shflsync_idx_p) ;  /* 0x00004b9000007944 */ /* 0x006fea0003c00000 */
.L_x_2724:
[----:B-1---5:R-:W2:Y:S04]  /*12a10*/  LDL R5, [R1+0x184] ;  /* 0x0001840001057983 */ /* 0x022ea80000100800 */
[----:B------:R-:W3:Y:S04]  /*12a20*/  LDL.LU R18, [R1+0x68] ;  /* 0x0000680001127983 */ /* 0x000ee80000300800 */
[----:B----4-:R-:W4:Y:S04]  /*12a30*/  LDL.LU R16, [R1+0x64] ;  /* 0x0000640001107983 */ /* 0x010f280000300800 */
[----:B------:R-:W2:Y:S04]  /*12a40*/  LDL.LU R15, [R1+0x6c] ;  /* 0x00006c00010f7983 */ /* 0x000ea80000300800 */
[----:B------:R-:W2:Y:S01]  /*12a50*/  LDL.LU R17, [R1+0x74] ;  /* 0x0000740001117983 */ /* 0x000ea20000300800 */
[----:B------:R-:W-:-:S03]  /*12a60*/  MOV R4, 0x1 ;  /* 0x0000000100047802 */ /* 0x000fc60000000f00 */
        /* <DEDUP_REMOVED lines=59> */
[----:B------:R1:W5:Y:S01]  /*12e20*/  LDL R19, [R1+0x84] ;  /* 0x0000840001137983 */ /* 0x0003620000100800 */
[----:B---3--:R-:W-:Y:S01]  /*12e30*/  SHF.R.S32.HI R7, RZ, 0x1f, R18 ;  /* 0x0000001fff077819 */ /* 0x008fe20000011412 */
[----:B------:R-:W-:Y:S01]  /*12e40*/  IMAD.WIDE.U32 R2, R18, c[0x0][0x4d0], RZ ;  /* 0x0001340012027a25 */ /* 0x000fe200078e00ff */
[----:B----4-:R-:W-:-:S03]  /*12e50*/  SHF.R.S32.HI R10, RZ, 0x1f, R16 ;  /* 0x0000001fff0a7819 */ /* 0x010fc60000011410 */
[----:B------:R-:W-:Y:S01]  /*12e60*/  IMAD R0, R7, c[0x0][0x4d0], RZ ;  /* 0x0001340007007a24 */ /* 0x000fe200078e02ff */
[----:B--2---:R-:W-:-:S03]  /*12e70*/  SHF.R.S32.HI R11, RZ, 0x1f, R15 ;  /* 0x0000001fff0b7819 */ /* 0x004fc6000001140f */
[----:B------:R-:W-:Y:S02]  /*12e80*/  IMAD R0, R18, c[0x0][0x4d4], R0 ;  /* 0x0001350012007a24 */ /* 0x000fe400078e0200 */
[----:B------:R-:W-:-:S03]  /*12e90*/  IMAD.IADD R6, R5, 0x1, R17 ;  /* 0x0000000105067824 */ /* 0x000fc600078e0211 */
[----:B------:R-:W-:Y:S01]  /*12ea0*/  IADD3 R3, R3, R0, RZ ;  /* 0x0000000003037210 */ /* 0x000fe20007ffe0ff */
[----:B------:R-:W-:Y:S02]  /*12eb0*/  IMAD R0, R10, c[0x0][0x4d8], RZ ;  /* 0x000136000a007a24 */ /* 0x000fe400078e02ff */
[----:B------:R-:W-:-:S04]  /*12ec0*/  @P0 IMAD.HI.U32 R5, R6, c[0x0][0x4ec], RZ ;  /* 0x00013b0006050a27 */ /* 0x000fc800078e00ff */
[C---:B------:R-:W-:Y:S01]  /*12ed0*/  IMAD R4, R16.reuse, c[0x0][0x4dc], R0 ;  /* 0x0001370010047a24 */ /* 0x040fe200078e0200 */
[----:B------:R-:W-:Y:S01]  /*12ee0*/  MOV R0, R6 ;  /* 0x0000000600007202 */ /* 0x000fe20000000f00 */
[----:B------:R-:W-:Y:S01]  /*12ef0*/  IMAD.WIDE.U32 R2, R16, c[0x0][0x4d8], R2 ;  /* 0x0001360010027a25 */ /* 0x000fe200078e0002 */
[----:B------:R-:W-:-:S03]  /*12f00*/  @P0 SHF.R.U32.HI R0, RZ, c[0x0][0x4f0], R5 ;  /* 0x00013c00ff000a19 */ /* 0x000fc60000011605 */
[----:B------:R-:W-:Y:S01]  /*12f10*/  IMAD.IADD R3, R3, 0x1, R4 ;  /* 0x0000000103037824 */ /* 0x000fe200078e0204 */
[----:B------:R-:W-:Y:S01]  /*12f20*/  SHF.R.S32.HI R5, RZ, 0x1f, R0 ;  /* 0x0000001fff057819 */ /* 0x000fe20000011400 */
[----:B------:R-:W-:Y:S02]  /*12f30*/  IMAD R4, R11, c[0x0][0x4e0], RZ ;  /* 0x000138000b047a24 */ /* 0x000fe400078e02ff */
[----:B------:R-:W-:-:S04]  /*12f40*/  IMAD.WIDE.U32 R2, R15, c[0x0][0x4e0], R2 ;  /* 0x000138000f027a25 */ /* 0x000fc800078e0002 */
[----:B------:R-:W-:Y:S01]  /*12f50*/  IMAD R4, R15, c[0x0][0x4e4], R4 ;  /* 0x000139000f047a24 */ /* 0x000fe200078e0204 */
[----:B------:R-:W-:Y:S01]  /*12f60*/  IADD3 R8, P1, R0, R2, RZ ;  /* 0x0000000200087210 */ /* 0x000fe20007f3e0ff */
[----:B------:R-:W-:-:S03]  /*12f70*/  IMAD R2, R7, c[0x0][0x438], RZ ;  /* 0x00010e0007027a24 */ /* 0x000fc600078e02ff */
[----:B------:R-:W-:Y:S01]  /*12f80*/  IADD3.X R9, R5, R3, R4, P1, !PT ;  /* 0x0000000305097210 */ /* 0x000fe20000ffe404 */
[C---:B------:R-:W-:Y:S02]  /*12f90*/  IMAD R4, R18.reuse, c[0x0][0x43c], R2 ;  /* 0x00010f0012047a24 */ /* 0x040fe400078e0202 */
[----:B------:R-:W-:-:S04]  /*12fa0*/  IMAD.WIDE.U32 R2, R18, c[0x0][0x438], RZ ;  /* 0x00010e0012027a25 */ /* 0x000fc800078e00ff */
[----:B------:R-:W-:Y:S01]  /*12fb0*/  IMAD R5, R10, c[0x0][0x440], RZ ;  /* 0x000110000a057a24 */ /* 0x000fe200078e02ff */
[----:B------:R-:W-:Y:S01]  /*12fc0*/  IADD3 R3, R3, R4, RZ ;  /* 0x0000000403037210 */ /* 0x000fe20007ffe0ff */
[----:B------:R-:W2:Y:S01]  /*12fd0*/  S2R R18, SR_TID.X ;  /* 0x0000000000127919 */ /* 0x000ea20000002100 */
[----:B------:R-:W-:Y:S01]  /*12fe0*/  IADD3 R4, -R0, RZ, RZ ;  /* 0x000000ff00047210 */ /* 0x000fe20007ffe1ff */
[C---:B------:R-:W-:Y:S02]  /*12ff0*/  IMAD R7, R16.reuse, c[0x0][0x444], R5 ;  /* 0x0001110010077a24 */ /* 0x040fe400078e0205 */
[----:B------:R-:W-:Y:S02]  /*13000*/  IMAD.WIDE.U32 R2, R16, c[0x0][0x440], R2 ;  /* 0x0001100010027a25 */ /* 0x000fe400078e0002 */
[----:B------:R-:W3:Y:S02]  /*13010*/  LDL R16, [R1+0x18c] ;  /* 0x00018c0001107983 */ /* 0x000ee40000100800 */
[----:B------:R-:W-:Y:S01]  /*13020*/  IMAD R4, R4, c[0x0][0x4e8], R6 ;  /* 0x00013a0004047a24 */ /* 0x000fe200078e0206 */
[----:B------:R-:W-:Y:S01]  /*13030*/  IADD3 R3, R3, R7, RZ ;  /* 0x0000000703037210 */ /* 0x000fe20007ffe0ff */
[----:B------:R-:W-:-:S03]  /*13040*/  @P0 IMAD.HI.U32 R5, R6, c[0x0][0x4ec], RZ ;  /* 0x00013b0006050a27 */ /* 0x000fc600078e00ff */
[----:B------:R-:W-:Y:S01]  /*13050*/  SHF.R.S32.HI R10, RZ, 0x1f, R4 ;  /* 0x0000001fff0a7819 */ /* 0x000fe20000011404 */
[----:B------:R-:W-:Y:S02]  /*13060*/  IMAD R7, R11, c[0x0][0x448], RZ ;  /* 0x000112000b077a24 */ /* 0x000fe400078e02ff */
[----:B------:R-:W-:Y:S01]  /*13070*/  IMAD.MOV.U32 R0, RZ, RZ, R6 ;  /* 0x000000ffff007224 */ /* 0x000fe200078e0006 */
[----:B------:R-:W-:Y:S01]  /*13080*/  @P0 SHF.R.U32.HI R0, RZ, c[0x0][0x4f0], R5 ;  /* 0x00013c00ff000a19 */ /* 0x000fe20000011605 */
[C---:B------:R-:W-:Y:S02]  /*13090*/  IMAD R11, R15.reuse, c[0x0][0x44c], R7 ;  /* 0x000113000f0b7a24 */ /* 0x040fe400078e0207 */
[----:B------:R-:W-:Y:S01]  /*130a0*/  IMAD.WIDE.U32 R2, R15, c[0x0][0x448], R2 ;  /* 0x000112000f027a25 */ /* 0x000fe200078e0002 */
[----:B--2---:R-:W-:-:S03]  /*130b0*/  SHF.R.S32.HI R15, RZ, 0x1f, R18 ;  /* 0x0000001fff0f7819 */ /* 0x004fc60000011412 */
[----:B------:R-:W-:Y:S01]  /*130c0*/  IMAD R5, R10, c[0x0][0x4c8], RZ ;  /* 0x000132000a057a24 */ /* 0x000fe200078e02ff */
[----:B------:R-:W-:-:S03]  /*130d0*/  LEA.HI R15, R15, R18, RZ, 0x5 ;  /* 0x000000120f0f7211 */ /* 0x000fc600078f28ff */
[C---:B------:R-:W-:Y:S01]  /*130e0*/  IMAD R7, R4.reuse, c[0x0][0x4cc], R5 ;  /* 0x0001330004077a24 */ /* 0x040fe200078e0205 */
[----:B------:R-:W-:Y:S01]  /*130f0*/  SHF.R.S32.HI R10, RZ, 0x1f, R0 ;  /* 0x0000001fff0a7819 */ /* 0x000fe20000011400 */
[----:B------:R-:W-:Y:S01]  /*13100*/  IMAD.WIDE.U32 R4, R4, c[0x0][0x4c8], R8 ;  /* 0x0001320004047a25 */ /* 0x000fe200078e0008 */
[----:B------:R-:W-:-:S03]  /*13110*/  LOP3.LUT R15, R15, 0xffffffe0, RZ, 0xc0, !PT ;  /* 0xffffffe00f0f7812 */ /* 0x000fc600078ec0ff */
[----:B------:R-:W-:Y:S01]  /*13120*/  IMAD.IADD R3, R3, 0x1, R11 ;  /* 0x0000000103037824 */ /* 0x000fe200078e020b */
[----:B------:R-:W-:Y:S01]  /*13130*/  IADD3 R7, R5, R7, RZ ;  /* 0x0000000705077210 */ /* 0x000fe20007ffe0ff */
[----:B------:R-:W-:Y:S01]  /*13140*/  IMAD R5, R10, c[0x0][0x430], RZ ;  /* 0x00010c000a057a24 */ /* 0x000fe200078e02ff */
[----:B------:R-:W-:Y:S02]  /*13150*/  LEA R9, P0, R4, c[0x0][0x4a8], 0x2 ;  /* 0x00012a0004097a11 */ /* 0x000fe400078010ff */
[----:B------:R-:W-:Y:S01]  /*13160*/  IADD3 R15, -R15, R18, RZ ;  /* 0x000000120f0f7210 */ /* 0x000fe20007ffe1ff */
[C---:B------:R-:W-:Y:S01]  /*13170*/  IMAD R10, R0.reuse, c[0x0][0x434], R5 ;  /* 0x00010d00000a7a24 */ /* 0x040fe200078e0205 */
[C---:B------:R-:W-:Y:S01]  /*13180*/  IADD3 R8, -R0.reuse, RZ, RZ ;  /* 0x000000ff00087210 */ /* 0x040fe20007ffe1ff */
[----:B------:R-:W-:Y:S01]  /*13190*/  IMAD.WIDE.U32 R2, R0, c[0x0][0x430], R2 ;  /* 0x00010c0000027a25 */ /* 0x000fe200078e0002 */
[----:B------:R-:W-:Y:S01]  /*131a0*/  LEA.HI.X R7, R4, c[0x0][0x4ac], R7, 0x2, P0 ;  /* 0x00012b0004077a11 */ /* 0x000fe200000f1407 */
[----:B------:R1:W5:Y:S01]  /*131b0*/  LDL R18, [R1+0x10c] ;  /* 0x00010c0001127983 */ /* 0x0003620000100800 */
[----:B------:R-:W-:-:S03]  /*131c0*/  LOP3.LUT P0, RZ, R15, 0x3, RZ, 0xc0, !PT ;  /* 0x000000030fff7812 */ /* 0x000fc6000780c0ff */
[----:B------:R1:W5:Y:S01]  /*131d0*/  LDL R15, [R1+0x7c] ;  /* 0x00007c00010f7983 */ /* 0x0003620000100800 */
[----:B---3--:R-:W-:-:S03]  /*131e0*/  IADD3 R0, R16, R17, RZ ;  /* 0x0000001110007210 */ /* 0x008fc60007ffe0ff */
[----:B------:R1:W5:Y:S04]  /*131f0*/  LDL R17, [R1+0x80] ;  /* 0x0000800001117983 */ /* 0x0003680000100800 */
[----:B------:R1:W5:Y:S01]  /*13200*/  LDL R16, [R1+0x108] ;  /* 0x0001080001107983 */ /* 0x0003620000100800 */
[----:B------:R-:W-:-:S03]  /*13210*/  IMAD R8, R8, c[0x0][0x4e8], R6 ;  /* 0x00013a0008087a24 */ /* 0x000fc600078e0206 */
[----:B------:R-:W-:Y:S04]  /*13220*/  SHFL.IDX PT, R4, R9, RZ, 0x1c1f ;  /* 0x001c1fff09047589 */ /* 0x000fe800000e0000 */
[----:B------:R2:W-:Y:S01]  /*13230*/  SHFL.IDX PT, R6, R9, 0x1, 0x1c1f ;  /* 0x003c1f0009067f89 */ /* 0x0005e200000e0000 */
[----:B------:R-:W-:Y:S01]  /*13240*/  IMAD.IADD R3, R3, 0x1, R10 ;  /* 0x0000000103037824 */ /* 0x000fe200078e020a */
[----:B------:R-:W-:Y:S02]  /*13250*/  ULDC UR5, c[0x0][0x4e8] ;  /* 0x00013a0000057ab9 */ /* 0x000fe40000000800 */
[----:B------:R-:W3:Y:S01]  /*13260*/  SHFL.IDX PT, R5, R7, RZ, 0x1c1f ;  /* 0x001c1fff07057589 */ /* 0x000ee200000e0000 */
[----:B------:R-:W-:-:S03]  /*13270*/  ULDC UR4, c[0x0][0x388] ;  /* 0x0000e20000047ab9 */ /* 0x000fc60000000800 */
[----:B------:R-:W4:Y:S01]  /*13280*/  SHFL.IDX PT, R7, R7, 0x1, 0x1c1f ;  /* 0x003c1f0007077f89 */ /* 0x000f2200000e0000 */
[----:B------:R-:W-:Y:S01]  /*13290*/  UIMAD UR4, UR5, UR4, URZ ;  /* 0x00000004050472a4 */ /* 0x000fe2000f8e023f */
[----:B------:R-:W-:Y:S01]  /*132a0*/  IMAD.WIDE.U32 R2, R8, c[0x0][0x428], R2 ;  /* 0x00010a0008027a25 */ /* 0x000fe200078e0002 */
[----:B--2---:R-:W-:-:S05]  /*132b0*/  SHF.R.S32.HI R9, RZ, 0x1f, R8 ;  /* 0x0000001fff097819 */ /* 0x004fca0000011408 */
[----:B------:R-:W-:Y:S01]  /*132c0*/  IMAD R10, R9, c[0x0][0x428], RZ ;  /* 0x00010a00090a7a24 */ /* 0x000fe200078e02ff */
[----:B------:R-:W-:-:S03]  /*132d0*/  IADD3 R9, R0, 0x8, RZ ;  /* 0x0000000800097810 */ /* 0x000fc60007ffe0ff */
[----:B------:R-:W-:Y:S01]  /*132e0*/  IMAD R10, R8, c[0x0][0x42c], R10 ;  /* 0x00010b00080a7a24 */ /* 0x000fe200078e020a */
[----:B------:R-:W-:Y:S02]  /*132f0*/  ISETP.GE.OR P2, PT, R0, UR4, P0 ;  /* 0x0000000400007c0c */ /* 0x000fe40008746670 */
[----:B------:R-:W-:Y:S02]  /*13300*/  ISETP.GE.OR P1, PT, R9, UR4, P0 ;  /* 0x0000000409007c0c */ /* 0x000fe40008726670 */
[----:B------:R-:W-:Y:S02]  /*13310*/  IADD3 R3, R3, R10, RZ ;  /* 0x0000000a03037210 */ /* 0x000fe40007ffe0ff */
[----:B------:R-:W-:-:S04]  /*13320*/  LEA R11, P0, R2, c[0x0][0x400], 0x2 ;  /* 0x00010000020b7a11 */ /* 0x000fc800078010ff */
[----:B------:R-:W-:Y:S02]  /*13330*/  LEA.HI.X R10, R2, c[0x0][0x404], R3, 0x2, P0 ;  /* 0x00010100020a7a11 */ /* 0x000fe400000f1403 */
[----:B------:R-:W-:Y:S01]  /*13340*/  ISETP.GE.AND P0, PT, R0, UR4, PT ;  /* 0x0000000400007c0c */ /* 0x000fe2000bf06270 */
[----:B---3--:R1:W-:Y:S01]  /*13350*/  @!P2 ST.E [R4.64], R13 ;  /* 0x0000000d0400a985 */ /* 0x0083e2000c101906 */
[----:B------:R-:W-:Y:S03]  /*13360*/  BSSY B0, `(.L_x_2725) ;  /* 0x0000086000007945 */ /* 0x000fe60003800000 */
[----:B----4-:R1:W-:Y:S01]  /*13370*/  @!P1 ST.E [R6.64], R12 ;  /* 0x0000000c06009985 */ /* 0x0103e2000c101906 */
[----:B------:R-:W-:-:S03]  /*13380*/  ISETP.GE.AND P1, PT, R9, UR4, PT ;  /* 0x0000000409007c0c */ /* 0x000fc6000bf26270 */
[----:B------:R1:W2:Y:S01]  /*13390*/  SHFL.IDX PT, R2, R11, RZ, 0x1c1f ;  /* 0x001c1fff0b027589 */ /* 0x0002a200000e0000 */
        /* <DEDUP_REMOVED lines=130> */
.L_x_2726:
[----:B------:R-:W-:Y:S05]  /*13bc0*/  BSYNC B0 ;  /* 0x0000000000007941 */ /* 0x000fea0003800000 */
.L_x_2725:
[----:B------:R-:W-:Y:S01]  /*13bd0*/  ISETP.NE.AND P0, PT, R0, RZ, PT ;  /* 0x000000ff0000720c */ /* 0x000fe20003f05270 */
[----:B---3--:R3:W4:Y:S04]  /*13be0*/  SHFL.IDX PT, R3, R10, 0x1, 0x1c1f ;  /* 0x003c1f000a037f89 */ /* 0x00872800000e0000 */
[----:B--2---:R3:W2:Y:S08]  /*13bf0*/  SHFL.IDX PT, R2, R11, 0x1, 0x1c1f ;  /* 0x003c1f000b027f89 */ /* 0x0046b000000e0000 */
        /* <DEDUP_REMOVED lines=130> */
.L_x_2723:
[----:B------:R-:W2:Y:S02]  /*14420*/  S2R R4, SR_TID.X ;  /* 0x0000000000047919 */ /* 0x000ea40000002100 */
[----:B--2---:R-:W-:-:S13]  /*14430*/  ISETP.GT.AND P0, PT, R4, 0x7f, PT ;  /* 0x0000007f0400780c */ /* 0x004fda0003f04270 */
[----:B------:R-:W-:Y:S05]  /*14440*/  @P0 BRA `(.L_x_2727) ;  /* 0x0000029000000947 */ /* 0x000fea0003800000 */
[----:B------:R-:W2:Y:S01]  /*14450*/  LDL.LU R3, [R1+0x74] ;  /* 0x0000740001037983 */ /* 0x000ea20000300800 */
[----:B----4-:R-:W-:-:S05]  /*14460*/  MOV R2, c[0x0][0x4e8] ;  /* 0x00013a0000027a02 */ /* 0x010fca0000000f00 */
        /* <DEDUP_REMOVED lines=39> */
.L_x_2727:
[----:B------:R-:W-:Y:S05]  /*146e0*/  BSYNC B1 ;  /* 0x0000000000017941 */ /* 0x000fea0003800000 */
.L_x_2722:
[----:B-1-3--:R-:W3:Y:S02]  /*146f0*/  LDL R0, [R1+0x188] ;  /* 0x0001880001007983 */ /* 0x00aee40000100800 */
[----:B---3--:R-:W-:-:S13]  /*14700*/  ISETP.NE.AND P0, PT, R0, RZ, PT ;  /* 0x000000ff0000720c */ /* 0x008fda0003f05270 */
[----:B------:R-:W-:Y:S01]  /*14710*/  @P0 WARPSYNC 0xffffffff ;  /* 0xffffffff00000948 */ /* 0x000fe20003800000 */
[----:B------:R-:W-:Y:S06]  /*14720*/  @P0 BAR.SYNC.DEFER_BLOCKING 0x5, 0x100 ;  /* 0x0144000000000b1d */ /* 0x000fec0000010000 */
[----:B------:R-:W1:Y:S04]  /*14730*/  @P0 LDS R0, [0x28100] ;  /* 0x02810000ff000984 */ /* 0x000e680000000800 */
[----:B-1----:R1:W-:Y:S04]  /*14740*/  @P0 STL [R1+0x78], R0 ;  /* 0x0000780001000387 */ /* 0x0023e80000100800 */
[----:B------:R-:W-:Y:S06]  /*14750*/  @P0 BAR.ARV 0x4, 0x100 ;  /* 0x0104000000000b1d */ /* 0x000fec0000002000 */
[----:B------:R-:W-:Y:S05]  /*14760*/  @P0 BRA `(.L_x_2728) ;  /* 0x0000009000000947 */ /* 0x000fea0003800000 */
[----:B------:R-:W-:Y:S05]  /*14770*/  BRA.DIV ~URZ, `(.L_x_2729) ;  /* 0x00002d627f007947 */ /* 0x000fea000b800000 */
[----:B-1----:R1:W3:Y:S02]  /*14780*/  SHFL.IDX PT, R0, R14, RZ, 0x1f ;  /* 0x00001fff0e007589 */ /* 0x0022e400000e0000 */
.L_x_2754:
[----:B--2-4-:R-:W2:Y:S01]  /*14790*/  S2R R2, SR_TID.X ;  /* 0x0000000000027919 */ /* 0x014ea20000002100 */
[----:B------:R-:W-:Y:S03]  /*147a0*/  WARPSYNC 0xffffffff ;  /* 0xffffffff00007948 */ /* 0x000fe60003800000 */
[----:B------:R-:W-:Y:S06]  /*147b0*/  BAR.SYNC.DEFER_BLOCKING 0x4, 0x100 ;  /* 0x0104000000007b1d */ /* 0x000fec0000010000 */
[----:B---3--:R3:W-:Y:S01]  /*147c0*/  STL [R1+0x78], R0 ;  /* 0x0000780001007387 */ /* 0x0087e20000100800 */
[----:B--2---:R-:W-:-:S13]  /*147d0*/  LOP3.LUT P0, RZ, R2, 0xff, RZ, 0xc0, !PT ;  /* 0x000000ff02ff7812 */ /* 0x004fda000780c0ff */
[----:B------:R3:W-:Y:S04]  /*147e0*/  @!P0 STS [0x28100], R14 ;  /* 0x0281000eff008388 */ /* 0x0007e80000000800 */
[----:B------:R-:W-:Y:S06]  /*147f0*/  BAR.ARV 0x5, 0x100 ;  /* 0x0144000000007b1d */ /* 0x000fec0000002000 */
.L_x_2728:
[----:B-1-3--:R-:W3:Y:S02]  /*14800*/  LDL R0, [R1+0x78] ;  /* 0x0000780001007983 */ /* 0x00aee40000100800 */
[----:B---3--:R-:W-:-:S13]  /*14810*/  ISETP.GE.AND P0, PT, R0, c[0x0][0x538], PT ;  /* 0x00014e0000007a0c */ /* 0x008fda0003f06270 */
[----:B--2-45:R-:W-:Y:S01]  /*14820*/  @P0 CALL.REL.NOINC `(.L_x_2730) ;  /* 0x0000001000000944 */ /* 0x034fe20003c00000 */
[----:B------:R-:W-:Y:S05]  /*14830*/  BRA `(.L_x_2731) ;  /* 0xfffec68000007947 */ /* 0x000fea000383ffff */
.L_x_2730:
[----:B------:R-:W-:Y:S05]  /*14840*/  EXIT ;  /* 0x000000000000794d */ /* 0x000fea0003800000 */
.L_x_2680:
[----:B------:R2:W-:Y:S01]  /*14850*/  STL [R1+0x10], RZ ;  /* 0x000010ff01007387 */ /* 0x0005e20000100800 */
[----:B------:R-:W-:Y:S01]  /*14860*/  IMAD.MOV.U32 R0, RZ, RZ, R5 ;  /* 0x000000ffff007224 */ /* 0x000fe200078e0005 */
[----:B------:R-:W-:Y:S02]  /*14870*/  MOV R3, 0x181f ;  /* 0x0000181f00037802 */ /* 0x000fe40000000f00 */
[----:B------:R-:W-:Y:S02]  /*14880*/  MOV R2, 0x148a0 ;  /* 0x000148a000027802 */ /* 0x000fe40000000f00 */
[----:B-12--5:R-:W-:Y:S05]  /*14890*/  CALL.REL.NOINC `($__internal_44_$__cuda_sm70_shflsync_idx_p) ;  /* 0x00002d0000007944 */ /* 0x026fea0003c00000 */
[----:B-----5:R-:W-:Y:S01]  /*148a0*/  MOV R4, R0 ;  /* 0x0000000000047202 */ /* 0x020fe20000000f00 */
[----:B-1----:R-:W-:Y:S05]  /*148b0*/  BRA `(.L_x_2732) ;  /* 0xfffed51000007947 */ /* 0x002fea000383ffff */
.L_x_2681:
[----:B------:R4:W-:Y:S01]  /*148c0*/  STL [R1+0x10], RZ ;  /* 0x000010ff01007387 */ /* 0x0009e20000100800 */
[----:B------:R-:W-:Y:S01]  /*148d0*/  IMAD.MOV.U32 R0, RZ, RZ, R13 ;  /* 0x000000ffff007224 */ /* 0x000fe200078e000d */
[----:B------:R-:W-:Y:S02]  /*148e0*/  MOV R3, 0x181f ;  /* 0x0000181f00037802 */ /* 0x000fe40000000f00 */
[----:B------:R-:W-:Y:S02]  /*148f0*/  MOV R2, 0x14910 ;  /* 0x0001491000027802 */ /* 0x000fe40000000f00 */
[----:B-12345:R-:W-:Y:S05]  /*14900*/  CALL.REL.NOINC `($__internal_44_$__cuda_sm70_shflsync_idx_p) ;  /* 0x00002c9000007944 */ /* 0x03efea0003c00000 */
[----:B-1---5:R-:W-:Y:S05]  /*14910*/  BRA `(.L_x_2733) ;  /* 0xfffed4d000007947 */ /* 0x022fea000383ffff */
.L_x_2684:
[----:B-1----:R-:W-:Y:S01]  /*14920*/  MOV R2, 0x1 ;  /* 0x0000000100027802 */ /* 0x002fe20000000f00 */
[----:B------:R-:W-:-:S02]  /*14930*/  IMAD.MOV.U32 R0, RZ, RZ, R5 ;  /* 0x000000ffff007224 */ /* 0x000fc400078e0005 */
[----:B------:R-:W-:Y:S02]  /*14940*/  IMAD.MOV.U32 R3, RZ, RZ, 0x181f ;  /* 0x0000181fff037424 */ /* 0x000fe400078e00ff */
[----:B------:R1:W-:Y:S02]  /*14950*/  STL [R1+0x10], R2 ;  /* 0x0000100201007387 */ /* 0x0003e40000100800 */
[----:B-1----:R-:W-:Y:S02]  /*14960*/  MOV R2, 0x14980 ;  /* 0x0001498000027802 */ /* 0x002fe40000000f00 */
[----:B---3-5:R-:W-:Y:S05]  /*14970*/  CALL.REL.NOINC `($__internal_44_$__cuda_sm70_shflsync_idx_p) ;  /* 0x00002c2000007944 */ /* 0x028fea0003c00000 */
[----:B------:R-:W-:Y:S01]  /*14980*/  MOV R2, 0x1 ;  /* 0x0000000100027802 */ /* 0x000fe20000000f00 */
[----:B-----5:R-:W-:Y:S01]  /*14990*/  IMAD.MOV.U32 R4, RZ, RZ, R0 ;  /* 0x000000ffff047224 */ /* 0x020fe200078e0000 */
[----:B------:R-:W-:Y:S01]  /*149a0*/  MOV R3, 0x181f ;  /* 0x0000181f00037802 */ /* 0x000fe20000000f00 */
[----:B------:R-:W-:Y:S02]  /*149b0*/  IMAD.MOV.U32 R0, RZ, RZ, R13 ;  /* 0x000000ffff007224 */ /* 0x000fe400078e000d */
[----:B------:R2:W-:Y:S02]  /*149c0*/  STL [R1+0x10], R2 ;  /* 0x0000100201007387 */ /* 0x0005e40000100800 */
[----:B--2---:R-:W-:-:S02]  /*149d0*/  MOV R2, 0x149f0 ;  /* 0x000149f000027802 */ /* 0x004fc40000000f00 */
[----:B-1----:R-:W-:Y:S05]  /*149e0*/  CALL.REL.NOINC `($__internal_44_$__cuda_sm70_shflsync_idx_p) ;  /* 0x00002bb000007944 */ /* 0x002fea0003c00000 */
[----:B-1---5:R-:W-:Y:S05]  /*149f0*/  BRA `(.L_x_2734) ;  /* 0xfffed65000007947 */ /* 0x022fea000383ffff */
.L_x_2687:
[----:B-1----:R-:W-:Y:S01]  /*14a00*/  MOV R2, 0x2 ;  /* 0x0000000200027802 */ /* 0x002fe20000000f00 */
[----:B----4-:R-:W-:-:S02]  /*14a10*/  IMAD.MOV.U32 R0, RZ, RZ, R5 ;  /* 0x000000ffff007224 */ /* 0x010fc400078e0005 */
[----:B------:R-:W-:Y:S02]  /*14a20*/  IMAD.MOV.U32 R3, RZ, RZ, 0x181f ;  /* 0x0000181fff037424 */ /* 0x000fe400078e00ff */
[----:B------:R1:W-:Y:S02]  /*14a30*/  STL [R1+0x10], R2 ;  /* 0x0000100201007387 */ /* 0x0003e40000100800 */
[----:B-1----:R-:W-:Y:S02]  /*14a40*/  MOV R2, 0x14a60 ;  /* 0x00014a6000027802 */ /* 0x002fe40000000f00 */
[----:B--23-5:R-:W-:Y:S05]  /*14a50*/  CALL.REL.NOINC `($__internal_44_$__cuda_sm70_shflsync_idx_p) ;  /* 0x00002b4000007944 */ /* 0x02cfea0003c00000 */
[----:B-----5:R-:W-:Y:S01]  /*14a60*/  MOV R4, R0 ;  /* 0x0000000000047202 */ /* 0x020fe20000000f00 */
[----:B-1----:R-:W-:Y:S05]  /*14a70*/  BRA `(.L_x_2735) ;  /* 0xfffed7b000007947 */ /* 0x002fea000383ffff */
.L_x_2688:
[----:B-1----:R-:W-:Y:S01]  /*14a80*/  MOV R2, 0x2 ;  /* 0x0000000200027802 */ /* 0x002fe20000000f00 */
[----:B----4-:R-:W-:Y:S02]  /*14a90*/  IMAD.MOV.U32 R0, RZ, RZ, R13 ;  /* 0x000000ffff007224 */ /* 0x010fe400078e000d */
[----:B------:R-:W-:Y:S02]  /*14aa0*/  IMAD.MOV.U32 R3, RZ, RZ, 0x181f ;  /* 0x0000181fff037424 */ /* 0x000fe400078e00ff */
[----:B------:R1:W-:Y:S02]  /*14ab0*/  STL [R1+0x10], R2 ;  /* 0x0000100201007387 */ /* 0x0003e40000100800 */
[----:B-1----:R-:W-:-:S02]  /*14ac0*/  MOV R2, 0x14ae0 ;  /* 0x00014ae000027802 */ /* 0x002fc40000000f00 */
[----:B--23-5:R-:W-:Y:S05]  /*14ad0*/  CALL.REL.NOINC `($__internal_44_$__cuda_sm70_shflsync_idx_p) ;  /* 0x00002ac000007944 */ /* 0x02cfea0003c00000 */
[----:B-1---5:R-:W-:Y:S05]  /*14ae0*/  BRA `(.L_x_2736) ;  /* 0xfffed76000007947 */ /* 0x022fea000383ffff */
.L_x_2691:
[----:B-1----:R-:W-:Y:S01]  /*14af0*/  MOV R2, 0x3 ;  /* 0x0000000300027802 */ /* 0x002fe20000000f00 */
[----:B--2---:R-:W-:-:S02]  /*14b00*/  IMAD.MOV.U32 R0, RZ, RZ, R5 ;  /* 0x000000ffff007224 */ /* 0x004fc400078e0005 */
[----:B------:R-:W-:Y:S02]  /*14b10*/  IMAD.MOV.U32 R3, RZ, RZ, 0x181f ;  /* 0x0000181fff037424 */ /* 0x000fe400078e00ff */
[----:B------:R1:W-:Y:S02]  /*14b20*/  STL [R1+0x10], R2 ;  /* 0x0000100201007387 */ /* 0x0003e40000100800 */
[----:B-1----:R-:W-:Y:S02]  /*14b30*/  MOV R2, 0x14b50 ;  /* 0x00014b5000027802 */ /* 0x002fe40000000f00 */
[----:B---345:R-:W-:Y:S05]  /*14b40*/  CALL.REL.NOINC `($__internal_44_$__cuda_sm70_shflsync_idx_p) ;  /* 0x00002a5000007944 */ /* 0x038fea0003c00000 */
        /* <DEDUP_REMOVED lines=8> */
.L_x_2694:
[----:B------:R2:W-:Y:S01]  /*14bd0*/  STL [R1+0x10], RZ ;  /* 0x000010ff01007387 */ /* 0x0005e20000100800 */
[----:B------:R-:W-:Y:S01]  /*14be0*/  IMAD.MOV.U32 R0, RZ, RZ, R5 ;  /* 0x000000ffff007224 */ /* 0x000fe200078e0005 */
[----:B------:R-:W-:-:S02]  /*14bf0*/  MOV R3, 0x181f ;  /* 0x0000181f00037802 */ /* 0x000fc40000000f00 */
[----:B------:R-:W-:Y:S02]  /*14c00*/  MOV R2, 0x14c20 ;  /* 0x00014c2000027802 */ /* 0x000fe40000000f00 */
[----:B-12---:R-:W-:Y:S05]  /*14c10*/  CALL.REL.NOINC `($__internal_44_$__cuda_sm70_shflsync_idx_p) ;  /* 0x0000298000007944 */ /* 0x006fea0003c00000 */
[----:B-----5:R-:W-:Y:S01]  /*14c20*/  MOV R4, R0 ;  /* 0x0000000000047202 */ /* 0x020fe20000000f00 */
[----:B-1----:R-:W-:Y:S05]  /*14c30*/  BRA `(.L_x_2738) ;  /* 0xfffefe9000007947 */ /* 0x002fea000383ffff */
.L_x_2695:
[----:B------:R4:W-:Y:S01]  /*14c40*/  STL [R1+0x10], RZ ;  /* 0x000010ff01007387 */ /* 0x0009e20000100800 */
[----:B------:R-:W-:Y:S01]  /*14c50*/  IMAD.MOV.U32 R0, RZ, RZ, R22 ;  /* 0x000000ffff007224 */ /* 0x000fe200078e0016 */
[----:B------:R-:W-:Y:S02]  /*14c60*/  MOV R3, 0x181f ;  /* 0x0000181f00037802 */ /* 0x000fe40000000f00 */
[----:B------:R-:W-:Y:S02]  /*14c70*/  MOV R2, 0x14c90 ;  /* 0x00014c9000027802 */ /* 0x000fe40000000f00 */
[----:B-1234-:R-:W-:Y:S05]  /*14c80*/  CALL.REL.NOINC `($__internal_44_$__cuda_sm70_shflsync_idx_p) ;  /* 0x0000291000007944 */ /* 0x01efea0003c00000 */
[----:B------:R-:W2:Y:S04]  /*14c90*/  LDL R2, [R1] ;  /* 0x0000000001027983 */ /* 0x000ea80000100800 */
[----:B------:R-:W3:Y:S04]  /*14ca0*/  LDL R14, [R1+0x20] ;  /* 0x00002000010e7983 */ /* 0x000ee80000100800 */
[----:B------:R-:W4:Y:S04]  /*14cb0*/  LDL R13, [R1+0x1c] ;  /* 0x00001c00010d7983 */ /* 0x000f280000100800 */
[----:B------:R-:W4:Y:S01]  /*14cc0*/  LDL R12, [R1+0x18] ;  /* 0x00001800010c7983 */ /* 0x000f220000100800 */
[----:B------:R-:W-:-:S02]  /*14cd0*/  IADD3 R10, P1, R0, R140, RZ ;  /* 0x0000008c000a7210 */ /* 0x000fc40007f3e0ff */
[C---:B------:R-:W-:Y:S02]  /*14ce0*/  IADD3 R8, P0, R0.reuse, R141, RZ ;  /* 0x0000008d00087210 */ /* 0x040fe40007f1e0ff */
[----:B------:R-:W-:Y:S01]  /*14cf0*/  IADD3 R6, P5, R0, R142, RZ ;  /* 0x0000008e00067210 */ /* 0x000fe20007fbe0ff */
[C---:B-----5:R-:W-:Y:S02]  /*14d00*/  IMAD.X R11, R4.reuse, 0x1, R132, P1 ;  /* 0x00000001040b7824 */ /* 0x060fe400008e0684 */
[C---:B------:R-:W-:Y:S02]  /*14d10*/  IMAD.X R9, R4.reuse, 0x1, R133, P0 ;  /* 0x0000000104097824 */ /* 0x040fe400000e0685 */
[----:B------:R-:W-:Y:S01]  /*14d20*/  IMAD.X R7, R4, 0x1, R134, P5 ;  /* 0x0000000104077824 */ /* 0x000fe200028e0686 */
[----:B--2---:R-:W-:Y:S02]  /*14d30*/  ISETP.GE.AND P3, PT, R2, c[0x0][0x1d4], PT ;  /* 0x0000750002007a0c */ /* 0x004fe40003f66270 */
[----:B------:R-:W-:Y:S01]  /*14d40*/  IADD3 R2, P4, R0, R143, RZ ;  /* 0x0000008f00027210 */ /* 0x000fe20007f9e0ff */
[----:B------:R-:W-:Y:S01]  /*14d50*/  IMAD.MOV.U32 R0, RZ, RZ, R5 ;  /* 0x000000ffff007224 */ /* 0x000fe200078e0005 */
[----:B---3--:R-:W-:-:S03]  /*14d60*/  ISETP.GE.AND P2, PT, R14, c[0x0][0x1d4], PT ;  /* 0x000075000e007a0c */ /* 0x008fc60003f46270 */
[----:B------:R-:W-:Y:S01]  /*14d70*/  IMAD.X R3, R4, 0x1, R135, P4 ;  /* 0x0000000104037824 */ /* 0x000fe200020e0687 */
[----:B----4-:R-:W-:Y:S02]  /*14d80*/  ISETP.GE.AND P1, PT, R13, c[0x0][0x1d4], PT ;  /* 0x000075000d007a0c */ /* 0x010fe40003f26270 */
[----:B------:R-:W-:Y:S02]  /*14d90*/  SEL R14, RZ, 0x10, P2 ;  /* 0x00000010ff0e7807 */ /* 0x000fe40001000000 */
[----:B------:R-:W-:Y:S01]  /*14da0*/  ISETP.GE.AND P0, PT, R12, c[0x0][0x1d4], PT ;  /* 0x000075000c007a0c */ /* 0x000fe20003f06270 */
[----:B------:R-:W-:Y:S01]  /*14db0*/  @!PT LDS RZ, [RZ] ;  /* 0x00000000fffff984 */ /* 0x000fe20000000800 */
[----:B------:R-:W-:Y:S01]  /*14dc0*/  @!PT LDS RZ, [RZ] ;  /* 0x00000000fffff984 */ /* 0x000fe20000000800 */
[----:B------:R-:W-:Y:S01]  /*14dd0*/  @!PT LDS RZ, [RZ] ;  /* 0x00000000fffff984 */ /* 0x000fe20000000800 */
[----:B------:R2:W-:Y:S01]  /*14de0*/  LDGSTS.E.BYPASS.LTC128B.128 [R251+0xc100], [R10.64], !P3 ;  /* 0x0c1000000afb7fae */ /* 0x0005e2000d901d46 */
[----:B------:R-:W-:Y:S02]  /*14df0*/  SEL R13, RZ, 0x10, P1 ;  /* 0x00000010ff0d7807 */ /* 0x000fe40000800000 */
[----:B------:R-:W-:Y:S01]  /*14e00*/  SEL R12, RZ, 0x10, P0 ;  /* 0x00000010ff0c7807 */ /* 0x000fe20000000000 */
[----:B------:R2:W-:Y:S04]  /*14e10*/  LDGSTS.E.BYPASS.LTC128B.128 [R251+0xf100], [R8.64], !P2 ;  /* 0x0f10000008fb7fae */ /* 0x0005e8000d101d46 */
[----:B------:R3:W-:Y:S04]  /*14e20*/  LDGSTS.E.BYPASS.LTC128B.128 [R251+0x12100], [R6.64], !P1 ;  /* 0x1210000006fb7fae */ /* 0x0007e8000c901d46 */
[----:B------:R4:W-:Y:S01]  /*14e30*/  LDGSTS.E.BYPASS.LTC128B.128 [R251+0x15100], [R2.64], !P0 ;  /* 0x1510000002fb7fae */ /* 0x0009e2000c101d46 */
[----:B---3--:R-:W-:Y:S01]  /*14e40*/  SEL R7, RZ, 0x10, P3 ;  /* 0x00000010ff077807 */ /* 0x008fe20001800000 */
[----:B----4-:R-:W-:-:S02]  /*14e50*/  IMAD.MOV.U32 R2, RZ, RZ, 0x1 ;  /* 0x00000001ff027424 */ /* 0x010fc400078e00ff */
[----:B------:R-:W-:-:S03]  /*14e60*/  IMAD.MOV.U32 R3, RZ, RZ, 0x181f ;  /* 0x0000181fff037424 */ /* 0x000fc600078e00ff */
[----:B------:R3:W-:Y:S02]  /*14e70*/  STL [R1+0x10], R2 ;  /* 0x0000100201007387 */ /* 0x0007e40000100800 */
[----:B---3--:R-:W-:Y:S02]  /*14e80*/  MOV R2, 0x14ea0 ;  /* 0x00014ea000027802 */ /* 0x008fe40000000f00 */
[----:B-12---:R-:W-:Y:S05]  /*14e90*/  CALL.REL.NOINC `($__internal_44_$__cuda_sm70_shflsync_idx_p) ;  /* 0x0000270000007944 */ /* 0x006fea0003c00000 */
[----:B------:R-:W-:Y:S01]  /*14ea0*/  MOV R2, 0x1 ;  /* 0x0000000100027802 */ /* 0x000fe20000000f00 */
[----:B-----5:R-:W-:Y:S01]  /*14eb0*/  IMAD.MOV.U32 R4, RZ, RZ, R0 ;  /* 0x000000ffff047224 */ /* 0x020fe200078e0000 */
[----:B------:R-:W-:Y:S01]  /*14ec0*/  MOV R3, 0x181f ;  /* 0x0000181f00037802 */ /* 0x000fe20000000f00 */
[----:B------:R-:W-:Y:S02]  /*14ed0*/  IMAD.MOV.U32 R0, RZ, RZ, R22 ;  /* 0x000000ffff007224 */ /* 0x000fe400078e0016 */
[----:B------:R2:W-:Y:S02]  /*14ee0*/  STL [R1+0x10], R2 ;  /* 0x0000100201007387 */ /* 0x0005e40000100800 */
[----:B--2---:R-:W-:Y:S02]  /*14ef0*/  MOV R2, 0x14f10 ;  /* 0x00014f1000027802 */ /* 0x004fe40000000f00 */
[----:B-1----:R-:W-:Y:S05]  /*14f00*/  CALL.REL.NOINC `($__internal_44_$__cuda_sm70_shflsync_idx_p) ;  /* 0x0000269000007944 */ /* 0x002fea0003c00000 */
[C---:B------:R-:W-:Y:S02]  /*14f10*/  IADD3 R2, -R7.reuse, 0x10, RZ ;  /* 0x0000001007027810 */ /* 0x040fe40007ffe1ff */
[----:B------:R-:W-:-:S02]  /*14f20*/  ISETP.NE.U32.AND P2, PT, R7, RZ, PT ;  /* 0x000000ff0700720c */ /* 0x000fc40003f45070 */
[----:B------:R-:W-:Y:S02]  /*14f30*/  LOP3.LUT R2, R2, 0xf, RZ, 0xc0, !PT ;  /* 0x0000000f02027812 */ /* 0x000fe400078ec0ff */
[----:B------:R-:W-:Y:S02]  /*14f40*/  IADD3 R8, -R13, 0x10, RZ ;  /* 0x000000100d087810 */ /* 0x000fe40007ffe1ff */
[----:B------:R-:W-:Y:S02]  /*14f50*/  IADD3 R2, P1, P0, R2, R0, R140 ;  /* 0x0000000002027210 */ /* 0x000fe4000783e08c */
[----:B------:R-:W-:Y:S02]  /*14f60*/  LOP3.LUT R8, R8, 0xf, RZ, 0xc0, !PT ;  /* 0x0000000f08087812 */ /* 0x000fe400078ec0ff */
[----:B-----5:R-:W-:Y:S02]  /*14f70*/  IADD3.X R3, RZ, R4, R132, P1, P0 ;  /* 0x00000004ff037210 */ /* 0x020fe40000fe0484 */
[----:B------:R-:W-:-:S02]  /*14f80*/  IADD3 R6, -R12, 0x10, RZ ;  /* 0x000000100c067810 */ /* 0x000fc40007ffe1ff */
[----:B------:R-:W-:Y:S01]  /*14f90*/  ISETP.NE.U32.AND P3, PT, R13, RZ, PT ;  /* 0x000000ff0d00720c */ /* 0x000fe20003f65070 */
[----:B------:R-:W-:Y:S01]  /*14fa0*/  @!PT LDS RZ, [RZ] ;  /* 0x00000000fffff984 */ /* 0x000fe20000000800 */
[----:B------:R-:W-:Y:S01]  /*14fb0*/  @!PT LDS RZ, [RZ] ;  /* 0x00000000fffff984 */ /* 0x000fe20000000800 */
[----:B------:R-:W-:Y:S01]  /*14fc0*/  @!PT LDS RZ, [RZ] ;  /* 0x00000000fffff984 */ /* 0x000fe20000000800 */
[----:B------:R2:W-:Y:S01]  /*14fd0*/  LDGSTS.E.BYPASS.LTC128B.128.ZFILL [R251+0xd100], [R2.64], P2 ;  /* 0x0d10000002fb7fae */ /* 0x0005e20009141d46 */
[C---:B------:R-:W-:Y:S02]  /*14fe0*/  ISETP.NE.U32.AND P2, PT, R14.reuse, RZ, PT ;  /* 0x000000ff0e00720c */ /* 0x040fe40003f45070 */
[----:B--2---:R-:W-:-:S04]  /*14ff0*/  IADD3 R2, -R14, 0x10, RZ ;  /* 0x000000100e027810 */ /* 0x004fc80007ffe1ff */
[----:B------:R-:W-:-:S04]  /*15000*/  LOP3.LUT R2, R2, 0xf, RZ, 0xc0, !PT ;  /* 0x0000000f02027812 */ /* 0x000fc800078ec0ff */
[----:B------:R-:W-:-:S04]  /*15010*/  IADD3 R2, P1, P0, R2, R0, R141 ;  /* 0x0000000002027210 */ /* 0x000fc8000783e08d */
[----:B------:R-:W-:Y:S02]  /*15020*/  IADD3.X R3, RZ, R4, R133, P1, P0 ;  /* 0x00000004ff037210 */ /* 0x000fe40000fe0485 */
[----:B------:R-:W-:-:S03]  /*15030*/  IADD3 R8, P1, P0, R8, R0, R142 ;  /* 0x0000000008087210 */ /* 0x000fc6000783e08e */
[----:B------:R2:W-:Y:S01]  /*15040*/  LDGSTS.E.BYPASS.LTC128B.128.ZFILL [R251+0x10100], [R2.64], P2 ;  /* 0x1010000002fb7fae */ /* 0x0005e20009141d46 */
[----:B------:R-:W-:Y:S02]  /*15050*/  ISETP.NE.U32.AND P2, PT, R12, RZ, PT ;  /* 0x000000ff0c00720c */ /* 0x000fe40003f45070 */
[----:B------:R-:W-:-:S05]  /*15060*/  IADD3.X R9, RZ, R4, R134, P1, P0 ;  /* 0x00000004ff097210 */ /* 0x000fca0000fe0486 */
[----:B------:R3:W-:Y:S01]  /*15070*/  LDGSTS.E.BYPASS.LTC128B.128.ZFILL [R251+0x13100], [R8.64], P3 ;  /* 0x1310000008fb7fae */ /* 0x0007e20009941d46 */
[----:B--2---:R-:W-:-:S04]  /*15080*/  LOP3.LUT R2, R6, 0xf, RZ, 0xc0, !PT ;  /* 0x0000000f06027812 */ /* 0x004fc800078ec0ff */
[----:B------:R-:W-:Y:S01]  /*15090*/  IADD3 R2, P1, P0, R2, R0, R143 ;  /* 0x0000000002027210 */ /* 0x000fe2000783e08f */
[----:B------:R-:W-:-:S03]  /*150a0*/  IMAD.MOV.U32 R0, RZ, RZ, R5 ;  /* 0x000000ffff007224 */ /* 0x000fc600078e0005 */
[----:B------:R-:W-:-:S05]  /*150b0*/  IADD3.X R3, RZ, R4, R135, P1, P0 ;  /* 0x00000004ff037210 */ /* 0x000fca0000fe0487 */
[----:B------:R2:W-:Y:S02]  /*150c0*/  LDGSTS.E.BYPASS.LTC128B.128.ZFILL [R251+0x16100], [R2.64], P2 ;  /* 0x1610000002fb7fae */ /* 0x0005e40009141d46 */
[----:B--2---:R-:W-:Y:S02]  /*150d0*/  IMAD.MOV.U32 R2, RZ, RZ, 0x2 ;  /* 0x00000002ff027424 */ /* 0x004fe400078e00ff */
[----:B------:R-:W-:-:S03]  /*150e0*/  IMAD.MOV.U32 R3, RZ, RZ, 0x181f ;  /* 0x0000181fff037424 */ /* 0x000fc600078e00ff */
[----:B------:R2:W-:Y:S02]  /*150f0*/  STL [R1+0x10], R2 ;  /* 0x0000100201007387 */ /* 0x0005e40000100800 */
[----:B--2---:R-:W-:Y:S02]  /*15100*/  MOV R2, 0x15120 ;  /* 0x0001512000027802 */ /* 0x004fe40000000f00 */
[----:B-1-3--:R-:W-:Y:S05]  /*15110*/  CALL.REL.NOINC `($__internal_44_$__cuda_sm70_shflsync_idx_p) ;  /* 0x0000248000007944 */ /* 0x00afea0003c00000 */
[----:B------:R-:W-:Y:S01]  /*15120*/  MOV R2, 0x2 ;  /* 0x0000000200027802 */ /* 0x000fe20000000f00 */
[----:B-----5:R-:W-:Y:S01]  /*15130*/  IMAD.MOV.U32 R4, RZ, RZ, R0 ;  /* 0x000000ffff047224 */ /* 0x020fe200078e0000 */
[----:B------:R-:W-:Y:S01]  /*15140*/  MOV R3, 0x181f ;  /* 0x0000181f00037802 */ /* 0x000fe20000000f00 */
[----:B------:R-:W-:Y:S02]  /*15150*/  IMAD.MOV.U32 R0, RZ, RZ, R22 ;  /* 0x000000ffff007224 */ /* 0x000fe400078e0016 */
[----:B------:R2:W-:Y:S02]  /*15160*/  STL [R1+0x10], R2 ;  /* 0x0000100201007387 */ /* 0x0005e40000100800 */
[----:B--2---:R-:W-:Y:S02]  /*15170*/  MOV R2, 0x15190 ;  /* 0x0001519000027802 */ /* 0x004fe40000000f00 */
[----:B-1----:R-:W-:Y:S05]  /*15180*/  CALL.REL.NOINC `($__internal_44_$__cuda_sm70_shflsync_idx_p) ;  /* 0x0000241000007944 */ /* 0x002fea0003c00000 */
[----:B-1---5:R-:W-:Y:S05]  /*15190*/  BRA `(.L_x_2739) ;  /* 0xfffefbd000007947 */ /* 0x022fea000383ffff */
.L_x_2696:
[----:B------:R1:W-:Y:S01]  /*151a0*/  STL [R1+0x10], RZ ;  /* 0x000010ff01007387 */ /* 0x0003e20000100800 */
[----:B------:R-:W-:Y:S01]  /*151b0*/  IMAD.MOV.U32 R0, RZ, RZ, R4 ;  /* 0x000000ffff007224 */ /* 0x000fe200078e0004 */
[----:B------:R-:W-:-:S02]  /*151c0*/  MOV R3, 0x1c1f ;  /* 0x00001c1f00037802 */ /* 0x000fc40000000f00 */
[----:B------:R-:W-:Y:S02]  /*151d0*/  MOV R2, 0x151f0 ;  /* 0x000151f000027802 */ /* 0x000fe40000000f00 */
[----:B-1----:R-:W-:Y:S05]  /*151e0*/  CALL.REL.NOINC `($__internal_44_$__cuda_sm70_shflsync_idx_p) ;  /* 0x000023b000007944 */ /* 0x002fea0003c00000 */
[----:B-1---5:R-:W-:Y:S05]  /*151f0*/  BRA `(.L_x_2740) ;  /* 0xfffefe3000007947 */ /* 0x022fea000383ffff */
.L_x_2697:
[----:B------:R-:W-:Y:S01]  /*15200*/  MOV R2, 0x1 ;  /* 0x0000000100027802 */ /* 0x000fe20000000f00 */
[----:B------:R-:W-:Y:S02]  /*15210*/  IMAD.MOV.U32 R0, RZ, RZ, R4 ;  /* 0x000000ffff007224 */ /* 0x000fe400078e0004 */
[----:B------:R-:W-:Y:S02]  /*15220*/  IMAD.MOV.U32 R3, RZ, RZ, 0x1c1f ;  /* 0x00001c1fff037424 */ /* 0x000fe400078e00ff */
[----:B------:R2:W-:Y:S02]  /*15230*/  STL [R1+0x10], R2 ;  /* 0x0000100201007387 */ /* 0x0005e40000100800 */
[----:B--2---:R-:W-:Y:S02]  /*15240*/  MOV R2, 0x15260 ;  /* 0x0001526000027802 */ /* 0x004fe40000000f00 */
[----:B-1----:R-:W-:Y:S05]  /*15250*/  CALL.REL.NOINC `($__internal_44_$__cuda_sm70_shflsync_idx_p) ;  /* 0x0000234000007944 */ /* 0x002fea0003c00000 */
[----:B-----5:R-:W-:Y:S01]  /*15260*/  IMAD.IADD R0, R5, 0x1, R0 ;  /* 0x0000000105007824 */ /* 0x020fe200078e0200 */
[----:B------:R-:W-:Y:S02]  /*15270*/  FMNMX.FTZ R133, R7, R8, !PT ;  /* 0x0000000807857209 */ /* 0x000fe40007810000 */
[----:B------:R-:W-:-:S02]  /*15280*/  MOV R2, 0x158a0 ;  /* 0x000158a000027802 */ /* 0x000fc40000000f00 */
[----:B------:R-:W-:Y:S01]  /*15290*/  IMNMX R6, R6, R0, PT ;  /* 0x0000000006067217 */ /* 0x000fe20003800200 */
[----:B------:R-:W-:Y:S01]  /*152a0*/  IMAD.MOV.U32 R0, RZ, RZ, 0x2 ;  /* 0x00000002ff007424 */ /* 0x000fe200078e00ff */
[----:B------:R-:W-:Y:S02]  /*152b0*/  FMNMX.FTZ R133, R12, R133, !PT ;  /* 0x000000850c857209 */ /* 0x000fe40007810000 */
[C---:B------:R-:W-:Y:S02]  /*152c0*/  ISETP.GT.AND P1, PT, R6.reuse, RZ, PT ;  /* 0x000000ff0600720c */ /* 0x040fe40003f24270 */
[C---:B------:R-:W-:Y:S02]  /*152d0*/  ISETP.GT.AND P0, PT, R6.reuse, 0x1, PT ;  /* 0x000000010600780c */ /* 0x040fe40003f04270 */
[----:B------:R-:W-:Y:S02]  /*152e0*/  ISETP.GT.AND P2, PT, R6, 0x8, PT ;  /* 0x000000080600780c */ /* 0x000fe40003f44270 */
[----:B------:R-:W-:-:S02]  /*152f0*/  FSEL R4, R82, -INF , P1 ;  /* 0xff80000052047808 */ /* 0x000fc40000800000 */
[----:B------:R-:W-:Y:S02]  /*15300*/  FSEL R5, R83, -INF , P0 ;  /* 0xff80000053057808 */ /* 0x000fe40000000000 */
[----:B------:R-:W-:Y:S02]  /*15310*/  ISETP.GT.AND P0, PT, R6, 0x9, PT ;  /* 0x000000090600780c */ /* 0x000fe40003f04270 */
[----:B------:R-:W-:Y:S02]  /*15320*/  FSEL R11, R74, -INF , P2 ;  /* 0xff8000004a0b7808 */ /* 0x000fe40001000000 */
[----:B------:R-:W-:Y:S02]  /*15330*/  FMNMX.FTZ R24, R4, R5, !PT ;  /* 0x0000000504187209 */ /* 0x000fe40007810000 */
[----:B------:R-:W-:Y:S02]  /*15340*/  FMNMX.FTZ R133, R14, R133, !PT ;  /* 0x000000850e857209 */ /* 0x000fe40007810000 */
[----:B------:R-:W-:-:S02]  /*15350*/  FSEL R10, R75, -INF , P0 ;  /* 0xff8000004b0a7808 */ /* 0x000fc40000000000 */
[C---:B------:R-:W-:Y:S02]  /*15360*/  ISETP.GT.AND P1, PT, R6.reuse, 0x10, PT ;  /* 0x000000100600780c */ /* 0x040fe40003f24270 */
[----:B------:R-:W-:Y:S02]  /*15370*/  FMNMX.FTZ R24, R11, R24, !PT ;  /* 0x000000180b187209 */ /* 0x000fe40007810000 */
[----:B------:R-:W-:Y:S02]  /*15380*/  FMNMX.FTZ R133, R15, R133, !PT ;  /* 0x000000850f857209 */ /* 0x000fe40007810000 */
[----:B------:R-:W-:Y:S02]  /*15390*/  ISETP.GT.AND P0, PT, R6, 0x11, PT ;  /* 0x000000110600780c */ /* 0x000fe40003f04270 */
[----:B------:R-:W-:Y:S02]  /*153a0*/  FSEL R9, R70, -INF , P1 ;  /* 0xff80000046097808 */ /* 0x000fe40000800000 */
[----:B------:R-:W-:-:S02]  /*153b0*/  FMNMX.FTZ R24, R10, R24, !PT ;  /* 0x000000180a187209 */ /* 0x000fc40007810000 */
[----:B------:R-:W-:Y:S02]  /*153c0*/  FMNMX.FTZ R133, R16, R133, !PT ;  /* 0x0000008510857209 */ /* 0x000fe40007810000 */
[----:B------:R-:W-:Y:S02]  /*153d0*/  FSEL R13, R71, -INF , P0 ;  /* 0xff800000470d7808 */ /* 0x000fe40000000000 */
[----:B------:R-:W-:Y:S02]  /*153e0*/  ISETP.GT.AND P1, PT, R6, 0x18, PT ;  /* 0x000000180600780c */ /* 0x000fe40003f24270 */
[----:B------:R-:W-:Y:S02]  /*153f0*/  FMNMX.FTZ R24, R9, R24, !PT ;  /* 0x0000001809187209 */ /* 0x000fe40007810000 */
[----:B------:R-:W-:Y:S02]  /*15400*/  FMNMX.FTZ R133, R18, R133, !PT ;  /* 0x0000008512857209 */ /* 0x000fe40007810000 */
[----:B------:R-:W-:-:S02]  /*15410*/  ISETP.GT.AND P0, PT, R6, 0x19, PT ;  /* 0x000000190600780c */ /* 0x000fc40003f04270 */
[----:B------:R-:W-:Y:S02]  /*15420*/  FSEL R17, R62, -INF , P1 ;  /* 0xff8000003e117808 */ /* 0x000fe40000800000 */
[----:B------:R-:W-:Y:S02]  /*15430*/  FMNMX.FTZ R24, R13, R24, !PT ;  /* 0x000000180d187209 */ /* 0x000fe40007810000 */
[----:B------:R-:W-:Y:S02]  /*15440*/  FMNMX.FTZ R133, R20, R133, !PT ;  /* 0x0000008514857209 */ /* 0x000fe40007810000 */
[----:B------:R-:W-:Y:S02]  /*15450*/  FSEL R19, R63, -INF , P0 ;  /* 0xff8000003f137808 */ /* 0x000fe40000000000 */
[----:B------:R-:W-:Y:S02]  /*15460*/  ISETP.GT.AND P1, PT, R6, 0x20, PT ;  /* 0x000000200600780c */ /* 0x000fe40003f24270 */
[----:B------:R-:W-:-:S02]  /*15470*/  FMNMX.FTZ R24, R17, R24, !PT ;  /* 0x0000001811187209 */ /* 0x000fc40007810000 */
[----:B------:R-:W-:Y:S02]  /*15480*/  FMNMX.FTZ R133, R105, R133, !PT ;  /* 0x0000008569857209 */ /* 0x000fe40007810000 */
        /* <DEDUP_REMOVED lines=13> */
[C---:B------:R-:W-:Y:S02]  /*15560*/  ISETP.GT.AND P1, PT, R6.reuse, 0x30, PT ;  /* 0x000000300600780c */ /* 0x040fe40003f24270 */
        /* <DEDUP_REMOVED lines=47> */
[----:B------:R-:W-:Y:S01]  /*15860*/  FMNMX.FTZ R24, R89, R24, !PT ;  /* 0x0000001859187209 */ /* 0x000fe20007810000 */
[----:B------:R-:W-:-:S03]  /*15870*/  IMAD.MOV.U32 R132, RZ, RZ, R133 ;  /* 0x000000ffff847224 */ /* 0x000fc600078e0085 */
[----:B------:R-:W-:Y:S02]  /*15880*/  FMNMX.FTZ R24, R88, R24, !PT ;  /* 0x0000001858187209 */ /* 0x000fe40007810000 */
[----:B-1----:R-:W-:Y:S05]  /*15890*/  CALL.REL.NOINC `($__internal_43_$__cuda_sm70_shflsync_bfly_p) ;  /* 0x00001ca000007944 */ /* 0x002fea0003c00000 */
[----:B------:R-:W-:Y:S01]  /*158a0*/  FMNMX.FTZ R133, R133, R0, !PT ;  /* 0x0000000085857209 */ /* 0x000fe20007810000 */
[----:B------:R-:W-:Y:S01]  /*158b0*/  IMAD.MOV.U32 R0, RZ, RZ, 0x1 ;  /* 0x00000001ff007424 */ /* 0x000fe200078e00ff */
[----:B------:R-:W-:-:S03]  /*158c0*/  MOV R2, 0x158f0 ;  /* 0x000158f000027802 */ /* 0x000fc60000000f00 */
[----:B------:R-:W-:Y:S02]  /*158d0*/  IMAD.MOV.U32 R132, RZ, RZ, R133 ;  /* 0x000000ffff847224 */ /* 0x000fe400078e0085 */
[----:B------:R-:W-:Y:S05]  /*158e0*/  CALL.REL.NOINC `($__internal_43_$__cuda_sm70_shflsync_bfly_p) ;  /* 0x00001c5000007944 */ /* 0x000fea0003c00000 */
[----:B------:R-:W-:Y:S01]  /*158f0*/  FMNMX.FTZ R133, R133, R0, !PT ;  /* 0x0000000085857209 */ /* 0x000fe20007810000 */
[----:B------:R-:W-:Y:S01]  /*15900*/  IMAD.MOV.U32 R132, RZ, RZ, R24 ;  /* 0x000000ffff847224 */ /* 0x000fe200078e0018 */
[----:B------:R-:W-:Y:S01]  /*15910*/  MOV R2, 0x15940 ;  /* 0x0001594000027802 */ /* 0x000fe20000000f00 */
[----:B------:R-:W-:Y:S02]  /*15920*/  IMAD.MOV.U32 R0, RZ, RZ, 0x2 ;  /* 0x00000002ff007424 */ /* 0x000fe400078e00ff */
[----:B------:R-:W-:Y:S05]  /*15930*/  CALL.REL.NOINC `($__internal_43_$__cuda_sm70_shflsync_bfly_p) ;  /* 0x00001c0000007944 */ /* 0x000fea0003c00000 */
[----:B------:R-:W-:Y:S01]  /*15940*/  FMNMX.FTZ R24, R24, R0, !PT ;  /* 0x0000000018187209 */ /* 0x000fe20007810000 */
[----:B------:R-:W-:Y:S01]  /*15950*/  IMAD.MOV.U32 R0, RZ, RZ, 0x1 ;  /* 0x00000001ff007424 */ /* 0x000fe200078e00ff */
[----:B------:R-:W-:-:S03]  /*15960*/  MOV R2, 0x15990 ;  /* 0x0001599000027802 */ /* 0x000fc60000000f00 */
[----:B------:R-:W-:Y:S02]  /*15970*/  IMAD.MOV.U32 R132, RZ, RZ, R24 ;  /* 0x000000ffff847224 */ /* 0x000fe400078e0018 */
[----:B------:R-:W-:Y:S05]  /*15980*/  CALL.REL.NOINC `($__internal_43_$__cuda_sm70_shflsync_bfly_p) ;  /* 0x00001bb000007944 */ /* 0x000fea0003c00000 */
[----:B------:R-:W-:Y:S01]  /*15990*/  MOV R3, R0 ;  /* 0x0000000000037202 */ /* 0x000fe20000000f00 */
[----:B------:R-:W-:Y:S05]  /*159a0*/  BRA `(.L_x_2741) ;  /* 0xffff003000007947 */ /* 0x000fea000383ffff */
.L_x_2701:
[----:B------:R-:W-:Y:S01]  /*159b0*/  MOV R3, 0x181f ;  /* 0x0000181f00037802 */ /* 0x000fe20000000f00 */
[----:B------:R1:W-:Y:S01]  /*159c0*/  STL [R1+0x10], RZ ;  /* 0x000010ff01007387 */ /* 0x0003e20000100800 */
[----:B------:R-:W-:Y:S01]  /*159d0*/  MOV R2, 0x15a00 ;  /* 0x00015a0000027802 */ /* 0x000fe20000000f00 */
[----:B------:R-:W-:Y:S02]  /*159e0*/  IMAD.MOV.U32 R0, RZ, RZ, R5 ;  /* 0x000000ffff007224 */ /* 0x000fe400078e0005 */
[----:B-1----:R-:W-:Y:S05]  /*159f0*/  CALL.REL.NOINC `($__internal_44_$__cuda_sm70_shflsync_idx_p) ;  /* 0x00001ba000007944 */ /* 0x002fea0003c00000 */
[----:B-----5:R-:W-:Y:S01]  /*15a00*/  MOV R4, R0 ;  /* 0x0000000000047202 */ /* 0x020fe20000000f00 */
[----:B-1----:R-:W-:-:S05]  /*15a10*/  BRA `(.L_x_2742) ;  /* 0xffff25f000007947 */ /* 0x002fca000383ffff */
.L_x_2702:
[----:B------:R-:W-:Y:S01]  /*15a20*/  MOV R3, 0x181f ;  /* 0x0000181f00037802 */ /* 0x000fe20000000f00 */
[----:B------:R3:W-:Y:S01]  /*15a30*/  STL [R1+0x10], RZ ;  /* 0x000010ff01007387 */ /* 0x0007e20000100800 */
[----:B------:R-:W-:Y:S01]  /*15a40*/  MOV R2, 0x15a70 ;  /* 0x00015a7000027802 */ /* 0x000fe20000000f00 */
[----:B------:R-:W-:Y:S02]  /*15a50*/  IMAD.MOV.U32 R0, RZ, RZ, R6 ;  /* 0x000000ffff007224 */ /* 0x000fe400078e0006 */
[----:B-123--:R-:W-:Y:S05]  /*15a60*/  CALL.REL.NOINC `($__internal_44_$__cuda_sm70_shflsync_idx_p) ;  /* 0x00001b3000007944 */ /* 0x00efea0003c00000 */
[----:B------:R-:W2:Y:S01]  /*15a70*/  LDL R3, [R1] ;  /* 0x0000000001037983 */ /* 0x000ea20000100800 */
[----:B------:R-:W-:Y:S03]  /*15a80*/  IADD3 R20, P0, R0, R29, RZ ;  /* 0x0000001d00147210 */ /* 0x000fe60007f1e0ff */
[----:B------:R-:W3:Y:S02]  /*15a90*/  LDL R2, [R1+0x20] ;  /* 0x0000200001027983 */ /* 0x000ee40000100800 */
[----:B-----5:R-:W-:Y:S02]  /*15aa0*/  IMAD.X R21, R4, 0x1, R7, P0 ;  /* 0x0000000104157824 */ /* 0x020fe400000e0607 */
[----:B------:R-:W4:Y:S04]  /*15ab0*/  LDL R22, [R1+0x1c] ;  /* 0x00001c0001167983 */ /* 0x000f280000100800 */
[----:B------:R-:W4:Y:S01]  /*15ac0*/  LDL R15, [R1+0x18] ;  /* 0x00001800010f7983 */ /* 0x000f220000100800 */
[----:B--2---:R-:W-:Y:S02]  /*15ad0*/  ISETP.GE.AND P3, PT, R3, c[0x0][0x1d4], PT ;  /* 0x0000750003007a0c */ /* 0x004fe40003f66270 */
[----:B---3--:R-:W-:Y:S02]  /*15ae0*/  ISETP.GE.AND P2, PT, R2, c[0x0][0x1d4], PT ;  /* 0x0000750002007a0c */ /* 0x008fe40003f46270 */
[----:B------:R-:W-:Y:S02]  /*15af0*/  IADD3 R2, P0, R0, R30, RZ ;  /* 0x0000001e00027210 */ /* 0x000fe40007f1e0ff */
[----:B----4-:R-:W-:Y:S02]  /*15b00*/  ISETP.GE.AND P1, PT, R22, c[0x0][0x1d4], PT ;  /* 0x0000750016007a0c */ /* 0x010fe40003f26270 */
[----:B------:R-:W-:Y:S01]  /*15b10*/  SEL R28, RZ, 0x10, P2 ;  /* 0x00000010ff1c7807 */ /* 0x000fe20001000000 */
[----:B------:R-:W-:Y:S01]  /*15b20*/  IMAD.X R3, R4, 0x1, R12, P0 ;  /* 0x0000000104037824 */ /* 0x000fe200000e060c */
[----:B------:R-:W-:Y:S03]  /*15b30*/  SEL R23, RZ, 0x10, P1 ;  /* 0x00000010ff177807 */ /* 0x000fe60000800000 */
        /* <DEDUP_REMOVED lines=8> */
[----:B---3--:R-:W-:Y:S01]  /*15bc0*/  IADD3 R2, P0, R0, R36, RZ ;  /* 0x0000002400027210 */ /* 0x008fe20007f1e0ff */
[----:B------:R-:W-:Y:S04]  /*15bd0*/  IMAD.MOV.U32 R0, RZ, RZ, R5 ;  /* 0x000000ffff007224 */ /* 0x000fe800078e0005 */
[----:B------:R-:W-:Y:S01]  /*15be0*/  IMAD.X R3, R4, 0x1, R14, P0 ;  /* 0x0000000104037824 */ /* 0x000fe200000e060e */
[----:B------:R-:W-:Y:S02]  /*15bf0*/  ISETP.GE.AND P0, PT, R15, c[0x0][0x1d4], PT ;  /* 0x000075000f007a0c */ /* 0x000fe40003f06270 */
[----:B------:R-:W-:Y:S02]  /*15c00*/  SEL R15, RZ, 0x10, P3 ;  /* 0x00000010ff0f7807 */ /* 0x000fe40001800000 */
[----:B------:R-:W-:Y:S09]  /*15c10*/  SEL R22, RZ, 0x10, P0 ;  /* 0x00000010ff167807 */ /* 0x000ff20000000000 */
[----:B------:R3:W-:Y:S02]  /*15c20*/  LDGSTS.E.BYPASS.LTC128B.128 [R251+0x9100], [R2.64], !P0 ;  /* 0x0910000002fb7fae */ /* 0x0007e4000c101d46 */
[----:B---3--:R-:W-:Y:S02]  /*15c30*/  IMAD.MOV.U32 R2, RZ, RZ, 0x1 ;  /* 0x00000001ff027424 */ /* 0x008fe400078e00ff */
[----:B------:R-:W-:Y:S03]  /*15c40*/  IMAD.MOV.U32 R3, RZ, RZ, 0x181f ;  /* 0x0000181fff037424 */ /* 0x000fe600078e00ff */
        /* <DEDUP_REMOVED lines=11> */
[----:B------:R-:W-:Y:S02]  /*15d00*/  ISETP.NE.U32.AND P2, PT, R15, RZ, PT ;  /* 0x000000ff0f00720c */ /* 0x000fe40003f45070 */
[----:B------:R-:W-:Y:S04]  /*15d10*/  LOP3.LUT R2, R2, 0xf, RZ, 0xc0, !PT ;  /* 0x0000000f02027812 */ /* 0x000fe800078ec0ff */
[----:B------:R-:W-:Y:S04]  /*15d20*/  IADD3 R2, P1, P0, R2, R0, R29 ;  /* 0x0000000002027210 */ /* 0x000fe8000783e01d */
[----:B-----5:R-:W-:Y:S05]  /*15d30*/  IADD3.X R3, RZ, R4, R7, P1, P0 ;  /* 0x00000004ff037210 */ /* 0x020fea0000fe0407 */
[----:B------:R-:W-:Y:S01]  /*15d40*/  @!PT LDS RZ, [RZ] ;  /* 0x00000000fffff984 */ /* 0x000fe20000000800 */
[----:B------:R-:W-:Y:S01]  /*15d50*/  @!PT LDS RZ, [RZ] ;  /* 0x00000000fffff984 */ /* 0x000fe20000000800 */
[----:B------:R-:W-:Y:S01]  /*15d60*/  @!PT LDS RZ, [RZ] ;  /* 0x00000000fffff984 */ /* 0x000fe20000000800 */
[----:B------:R2:W-:Y:S01]  /*15d70*/  LDGSTS.E.BYPASS.LTC128B.128.ZFILL [R251+0x1100], [R2.64], P2 ;  /* 0x0110000002fb7fae */ /* 0x0005e20009141d46 */
[C---:B------:R-:W-:Y:S02]  /*15d80*/  ISETP.NE.U32.AND P2, PT, R28.reuse, RZ, PT ;  /* 0x000000ff1c00720c */ /* 0x040fe40003f45070 */
[----:B--2---:R-:W-:Y:S04]  /*15d90*/  IADD3 R2, -R28, 0x10, RZ ;  /* 0x000000101c027810 */ /* 0x004fe80007ffe1ff */
[----:B------:R-:W-:Y:S04]  /*15da0*/  LOP3.LUT R2, R2, 0xf, RZ, 0xc0, !PT ;  /* 0x0000000f02027812 */ /* 0x000fe800078ec0ff */
[----:B------:R-:W-:Y:S04]  /*15db0*/  IADD3 R2, P1, P0, R2, R0, R30 ;  /* 0x0000000002027210 */ /* 0x000fe8000783e01e */
[----:B------:R-:W-:Y:S05]  /*15dc0*/  IADD3.X R3, RZ, R4, R12, P1, P0 ;  /* 0x00000004ff037210 */ /* 0x000fea0000fe040c */
        /* <DEDUP_REMOVED lines=10> */
[----:B------:R-:W-:Y:S01]  /*15e70*/  IADD3 R2, P1, P0, R2, R0, R36 ;  /* 0x0000000002027210 */ /* 0x000fe2000783e024 */
[----:B------:R-:W-:Y:S03]  /*15e80*/  IMAD.MOV.U32 R0, RZ, RZ, R5 ;  /* 0x000000ffff007224 */ /* 0x000fe600078e0005 */
[----:B------:R-:W-:Y:S05]  /*15e90*/  IADD3.X R3, RZ, R4, R14, P1, P0 ;  /* 0x00000004ff037210 */ /* 0x000fea0000fe040e */
[----:B------:R2:W-:Y:S02]  /*15ea0*/  LDGSTS.E.BYPASS.LTC128B.128.ZFILL [R251+0xa100], [R2.64], P2 ;  /* 0x0a10000002fb7fae */ /* 0x0005e40009141d46 */
[----:B--2---:R-:W-:Y:S02]  /*15eb0*/  IMAD.MOV.U32 R2, RZ, RZ, 0x2 ;  /* 0x00000002ff027424 */ /* 0x004fe400078e00ff */
[----:B------:R-:W-:Y:S03]  /*15ec0*/  IMAD.MOV.U32 R3, RZ, RZ, 0x181f ;  /* 0x0000181fff037424 */ /* 0x000fe600078e00ff */
[----:B------:R2:W-:Y:S02]  /*15ed0*/  STL [R1+0x10], R2 ;  /* 0x0000100201007387 */ /* 0x0005e40000100800 */
[----:B--2---:R-:W-:Y:S02]  /*15ee0*/  MOV R2, 0x15f00 ;  /* 0x00015f0000027802 */ /* 0x004fe40000000f00 */
[----:B-1----:R-:W-:Y:S05]  /*15ef0*/  CALL.REL.NOINC `($__internal_44_$__cuda_sm70_shflsync_idx_p) ;  /* 0x000016a000007944 */ /* 0x002fea0003c00000 */
[----:B------:R-:W-:Y:S01]  /*15f00*/  MOV R2, 0x2 ;  /* 0x0000000200027802 */ /* 0x000fe20000000f00 */
[----:B-----5:R-:W-:Y:S01]  /*15f10*/  IMAD.MOV.U32 R4, RZ, RZ, R0 ;  /* 0x000000ffff047224 */ /* 0x020fe200078e0000 */
[----:B------:R-:W-:Y:S01]  /*15f20*/  MOV R3, 0x181f ;  /* 0x0000181f00037802 */ /* 0x000fe20000000f00 */
[----:B------:R-:W-:Y:S02]  /*15f30*/  IMAD.MOV.U32 R0, RZ, RZ, R6 ;  /* 0x000000ffff007224 */ /* 0x000fe400078e0006 */
[----:B------:R2:W-:Y:S02]  /*15f40*/  STL [R1+0x10], R2 ;  /* 0x0000100201007387 */ /* 0x0005e40000100800 */
[----:B--2---:R-:W-:Y:S02]  /*15f50*/  MOV R2, 0x15f70 ;  /* 0x00015f7000027802 */ /* 0x004fe40000000f00 */
[----:B-1----:R-:W-:Y:S05]  /*15f60*/  CALL.REL.NOINC `($__internal_44_$__cuda_sm70_shflsync_idx_p) ;  /* 0x0000163000007944 */ /* 0x002fea0003c00000 */
[----:B-1---5:R-:W-:-:S05]  /*15f70*/  BRA `(.L_x_2743) ;  /* 0xffff233000007947 */ /* 0x022fca000383ffff */
.L_x_2705:
[----:B------:R-:W-:Y:S01]  /*15f80*/  MOV R3, 0x181f ;  /* 0x0000181f00037802 */ /* 0x000fe20000000f00 */
[----:B------:R2:W-:Y:S01]  /*15f90*/  STL [R1+0x10], RZ ;  /* 0x000010ff01007387 */ /* 0x0005e20000100800 */
[----:B------:R-:W-:Y:S01]  /*15fa0*/  MOV R2, 0x15fd0 ;  /* 0x00015fd000027802 */ /* 0x000fe20000000f00 */
[----:B------:R-:W-:Y:S02]  /*15fb0*/  IMAD.MOV.U32 R0, RZ, RZ, R133 ;  /* 0x000000ffff007224 */ /* 0x000fe400078e0085 */
[----:B-12---:R-:W-:Y:S05]  /*15fc0*/  CALL.REL.NOINC `($__internal_44_$__cuda_sm70_shflsync_idx_p) ;  /* 0x000015d000007944 */ /* 0x006fea0003c00000 */
[----:B------:R-:W-:Y:S01]  /*15fd0*/  MOV R132, R0 ;  /* 0x0000000000847202 */ /* 0x000fe20000000f00 */
[----:B-1---5:R-:W-:-:S05]  /*15fe0*/  BRA `(.L_x_2744) ;  /* 0xffff3b2000007947 */ /* 0x022fca000383ffff */
.L_x_2706:
[----:B------:R-:W-:Y:S01]  /*15ff0*/  MOV R3, 0x181f ;  /* 0x0000181f00037802 */ /* 0x000fe20000000f00 */
[----:B------:R4:W-:Y:S01]  /*16000*/  STL [R1+0x10], RZ ;  /* 0x000010ff01007387 */ /* 0x0009e20000100800 */
[----:B------:R-:W-:Y:S01]  /*16010*/  MOV R2, 0x16040 ;  /* 0x0001604000027802 */ /* 0x000fe20000000f00 */
[----:B------:R-:W-:Y:S02]  /*16020*/  IMAD.MOV.U32 R0, RZ, RZ, R184 ;  /* 0x000000ffff007224 */ /* 0x000fe400078e00b8 */
[----:B-1234-:R-:W-:Y:S05]  /*16030*/  CALL.REL.NOINC `($__internal_44_$__cuda_sm70_shflsync_idx_p) ;  /* 0x0000156000007944 */ /* 0x01efea0003c00000 */
[----:B------:R-:W2:Y:S01]  /*16040*/  LDL R3, [R1] ;  /* 0x0000000001037983 */ /* 0x000ea20000100800 */
[----:B------:R-:W-:Y:S03]  /*16050*/  IADD3 R190, P0, R0, R195, RZ ;  /* 0x000000c300be7210 */ /* 0x000fe60007f1e0ff */
[----:B------:R-:W3:Y:S02]  /*16060*/  LDL R2, [R1+0x20] ;  /* 0x0000200001027983 */ /* 0x000ee40000100800 */
[----:B------:R-:W-:Y:S02]  /*16070*/  IMAD.X R191, R132, 0x1, R185, P0 ;  /* 0x0000000184bf7824 */ /* 0x000fe400000e06b9 */
        /* <DEDUP_REMOVED lines=28> */
[----:B-12--5:R-:W-:Y:S05]  /*16240*/  CALL.REL.NOINC `($__internal_44_$__cuda_sm70_shflsync_idx_p) ;  /* 0x0000135000007944 */ /* 0x026fea0003c00000 */
[----:B------:R-:W-:Y:S01]  /*16250*/  MOV R2, 0x1 ;  /* 0x0000000100027802 */ /* 0x000fe20000000f00 */
[----:B------:R-:W-:Y:S01]  /*16260*/  IMAD.MOV.U32 R132, RZ, RZ, R0 ;  /* 0x000000ffff847224 */ /* 0x000fe200078e0000 */
[----:B------:R-:W-:Y:S01]  /*16270*/  MOV R3, 0x181f ;  /* 0x0000181f00037802 */ /* 0x000fe20000000f00 */
[----:B------:R-:W-:Y:S02]  /*16280*/  IMAD.MOV.U32 R0, RZ, RZ, R184 ;  /* 0x000000ffff007224 */ /* 0x000fe400078e00b8 */
[----:B------:R2:W-:Y:S02]  /*16290*/  STL [R1+0x10], R2 ;  /* 0x0000100201007387 */ /* 0x0005e40000100800 */
[----:B--2---:R-:W-:Y:S02]  /*162a0*/  MOV R2, 0x162c0 ;  /* 0x000162c000027802 */ /* 0x004fe40000000f00 */
[----:B-1---5:R-:W-:Y:S05]  /*162b0*/  CALL.REL.NOINC `($__internal_44_$__cuda_sm70_shflsync_idx_p) ;  /* 0x000012e000007944 */ /* 0x022fea0003c00000 */
[C---:B------:R-:W-:Y:S02]  /*162c0*/  IADD3 R2, -R189.reuse, 0x10, RZ ;  /* 0x00000010bd027810 */ /* 0x040fe40007ffe1ff */
        /* <DEDUP_REMOVED lines=31> */
[----:B-1---5:R-:W-:Y:S05]  /*164c0*/  CALL.REL.NOINC `($__internal_44_$__cuda_sm70_shflsync_idx_p) ;  /* 0x000010d000007944 */ /* 0x022fea0003c00000 */
[----:B------:R-:W-:Y:S01]  /*164d0*/  MOV R2, 0x2 ;  /* 0x0000000200027802 */ /* 0x000fe20000000f00 */
[----:B------:R-:W-:Y:S01]  /*164e0*/  IMAD.MOV.U32 R132, RZ, RZ, R0 ;  /* 0x000000ffff847224 */ /* 0x000fe200078e0000 */
[----:B------:R-:W-:Y:S01]  /*164f0*/  MOV R3, 0x181f ;  /* 0x0000181f00037802 */ /* 0x000fe20000000f00 */
[----:B------:R-:W-:Y:S02]  /*16500*/  IMAD.MOV.U32 R0, RZ, RZ, R184 ;  /* 0x000000ffff007224 */ /* 0x000fe400078e00b8 */
[----:B------:R2:W-:Y:S02]  /*16510*/  STL [R1+0x10], R2 ;  /* 0x0000100201007387 */ /* 0x0005e40000100800 */
[----:B--2---:R-:W-:Y:S02]  /*16520*/  MOV R2, 0x16540 ;  /* 0x0001654000027802 */ /* 0x004fe40000000f00 */
[----:B-1---5:R-:W-:Y:S05]  /*16530*/  CALL.REL.NOINC `($__internal_44_$__cuda_sm70_shflsync_idx_p) ;  /* 0x0000106000007944 */ /* 0x022fea0003c00000 */
[----:B-1---5:R-:W-:-:S05]  /*16540*/  BRA `(.L_x_2745) ;  /* 0xffff386000007947 */ /* 0x022fca000383ffff */
.L_x_2707:
[----:B------:R-:W-:Y:S01]  /*16550*/  MOV R3, 0x1c1f ;  /* 0x00001c1f00037802 */ /* 0x000fe20000000f00 */
[----:B------:R1:W-:Y:S01]  /*16560*/  STL [R1+0x10], RZ ;  /* 0x000010ff01007387 */ /* 0x0003e20000100800 */
[----:B------:R-:W-:Y:S01]  /*16570*/  MOV R2, 0x165a0 ;  /* 0x000165a000027802 */ /* 0x000fe20000000f00 */
[----:B------:R-:W-:Y:S02]  /*16580*/  IMAD.MOV.U32 R0, RZ, RZ, R132 ;  /* 0x000000ffff007224 */ /* 0x000fe400078e0084 */
[----:B-1----:R-:W-:Y:S05]  /*16590*/  CALL.REL.NOINC `($__internal_44_$__cuda_sm70_shflsync_idx_p) ;  /* 0x0000100000007944 */ /* 0x002fea0003c00000 */
[----:B-1---5:R-:W-:-:S05]  /*165a0*/  BRA `(.L_x_2746) ;  /* 0xffff3ac000007947 */ /* 0x022fca000383ffff */
.L_x_2708:
[----:B------:R-:W-:Y:S01]  /*165b0*/  MOV R2, 0x1 ;  /* 0x0000000100027802 */ /* 0x000fe20000000f00 */
[----:B------:R-:W-:Y:S02]  /*165c0*/  IMAD.MOV.U32 R0, RZ, RZ, R132 ;  /* 0x000000ffff007224 */ /* 0x000fe400078e0084 */
[----:B------:R-:W-:Y:S02]  /*165d0*/  IMAD.MOV.U32 R3, RZ, RZ, 0x1c1f ;  /* 0x00001c1fff037424 */ /* 0x000fe400078e00ff */
[----:B------:R2:W-:Y:S02]  /*165e0*/  STL [R1+0x10], R2 ;  /* 0x0000100201007387 */ /* 0x0005e40000100800 */
[----:B--2---:R-:W-:Y:S02]  /*165f0*/  MOV R2, 0x16610 ;  /* 0x0001661000027802 */ /* 0x004fe40000000f00 */
[----:B-1----:R-:W-:Y:S05]  /*16600*/  CALL.REL.NOINC `($__internal_44_$__cuda_sm70_shflsync_idx_p) ;  /* 0x00000f9000007944 */ /* 0x002fea0003c00000 */
        /* <DEDUP_REMOVED lines=99> */
[----:B-1----:R-:W-:Y:S05]  /*16c40*/  CALL.REL.NOINC `($__internal_43_$__cuda_sm70_shflsync_bfly_p) ;  /* 0x000008f000007944 */ /* 0x002fea0003c00000 */
[----:B------:R-:W-:Y:S01]  /*16c50*/  FMNMX.FTZ R132, R132, R0, !PT ;  /* 0x0000000084847209 */ /* 0x000fe20007810000 */
[----:B------:R-:W-:Y:S01]  /*16c60*/  IMAD.MOV.U32 R0, RZ, RZ, 0x1 ;  /* 0x00000001ff007424 */ /* 0x000fe200078e00ff */
[----:B------:R-:W-:Y:S02]  /*16c70*/  MOV R2, 0x16c90 ;  /* 0x00016c9000027802 */ /* 0x000fe40000000f00 */
        /* <DEDUP_REMOVED lines=8> */
[----:B------:R-:W-:Y:S02]  /*16d00*/  MOV R2, 0x16d20 ;  /* 0x00016d2000027802 */ /* 0x000fe40000000f00 */
[----:B------:R-:W-:Y:S05]  /*16d10*/  CALL.REL.NOINC `($__internal_43_$__cuda_sm70_shflsync_bfly_p) ;  /* 0x0000082000007944 */ /* 0x000fea0003c00000 */
[----:B------:R-:W-:-:S05]  /*16d20*/  BRA `(.L_x_2747) ;  /* 0xffff3cf000007947 */ /* 0x000fca000383ffff */
.L_x_2711:
[----:B-1----:R-:W-:Y:S01]  /*16d30*/  MOV R3, 0x181f ;  /* 0x0000181f00037802 */ /* 0x002fe20000000f00 */
[----:B------:R1:W-:Y:S01]  /*16d40*/  STL [R1+0x10], RZ ;  /* 0x000010ff01007387 */ /* 0x0003e20000100800 */
[----:B------:R-:W-:Y:S01]  /*16d50*/  MOV R2, 0x16d80 ;  /* 0x00016d8000027802 */ /* 0x000fe20000000f00 */
[----:B------:R-:W-:Y:S02]  /*16d60*/  IMAD.MOV.U32 R0, RZ, RZ, R6 ;  /* 0x000000ffff007224 */ /* 0x000fe400078e0006 */
[----:B-1----:R-:W-:Y:S05]  /*16d70*/  CALL.REL.NOINC `($__internal_44_$__cuda_sm70_shflsync_idx_p) ;  /* 0x0000082000007944 */ /* 0x002fea0003c00000 */
[----:B-1---5:R-:W-:-:S05]  /*16d80*/  BRA `(.L_x_2748) ;  /* 0xffff679000007947 */ /* 0x022fca000383ffff */
.L_x_2714:
[----:B------:R-:W-:Y:S01]  /*16d90*/  MOV R3, 0x181f ;  /* 0x0000181f00037802 */ /* 0x000fe20000000f00 */
[----:B------:R1:W-:Y:S01]  /*16da0*/  STL [R1+0x10], RZ ;  /* 0x000010ff01007387 */ /* 0x0003e20000100800 */
[----:B------:R-:W-:Y:S01]  /*16db0*/  MOV R2, 0x16de0 ;  /* 0x00016de000027802 */ /* 0x000fe20000000f00 */
[----:B------:R-:W-:Y:S02]  /*16dc0*/  IMAD.MOV.U32 R0, RZ, RZ, R133 ;  /* 0x000000ffff007224 */ /* 0x000fe400078e0085 */
[----:B-1----:R-:W-:Y:S05]  /*16dd0*/  CALL.REL.NOINC `($__internal_44_$__cuda_sm70_shflsync_idx_p) ;  /* 0x000007c000007944 */ /* 0x002fea0003c00000 */
[----:B------:R-:W-:Y:S01]  /*16de0*/  MOV R132, R0 ;  /* 0x0000000000847202 */ /* 0x000fe20000000f00 */
[----:B-1---5:R-:W-:-:S05]  /*16df0*/  BRA `(.L_x_2749) ;  /* 0xffff81c000007947 */ /* 0x022fca000383ffff */
.L_x_2715:
[----:B------:R-:W-:Y:S01]  /*16e00*/  MOV R3, 0x181f ;  /* 0x0000181f00037802 */ /* 0x000fe20000000f00 */
[----:B------:R3:W-:Y:S01]  /*16e10*/  STL [R1+0x10], RZ ;  /* 0x000010ff01007387 */ /* 0x0007e20000100800 */
[----:B------:R-:W-:Y:S01]  /*16e20*/  MOV R2, 0x16e50 ;  /* 0x00016e5000027802 */ /* 0x000fe20000000f00 */
[----:B------:R-:W-:Y:S02]  /*16e30*/  IMAD.MOV.U32 R0, RZ, RZ, R184 ;  /* 0x000000ffff007224 */ /* 0x000fe400078e00b8 */
[----:B-123--:R-:W-:Y:S05]  /*16e40*/  CALL.REL.NOINC `($__internal_44_$__cuda_sm70_shflsync_idx_p) ;  /* 0x0000075000007944 */ /* 0x00efea0003c00000 */
[----:B------:R-:W-:Y:S04]  /*16e50*/  IADD3 R2, -R252, 0x10, RZ ;  /* 0x00000010fc027810 */ /* 0x000fe80007ffe1ff */
        /* <DEDUP_REMOVED lines=23> */
[----:B-1-3-5:R-:W-:Y:S05]  /*16fd0*/  CALL.REL.NOINC `($__internal_44_$__cuda_sm70_shflsync_idx_p) ;  /* 0x000005c000007944 */ /* 0x02afea0003c00000 */
[----:B------:R-:W-:Y:S01]  /*16fe0*/  MOV R2, 0x1 ;  /* 0x0000000100027802 */ /* 0x000fe20000000f00 */
[----:B------:R-:W-:Y:S01]  /*16ff0*/  IMAD.MOV.U32 R132, RZ, RZ, R0 ;  /* 0x000000ffff847224 */ /* 0x000fe200078e0000 */
[----:B------:R-:W-:Y:S01]  /*17000*/  MOV R3, 0x181f ;  /* 0x0000181f00037802 */ /* 0x000fe20000000f00 */
[----:B------:R-:W-:Y:S02]  /*17010*/  IMAD.MOV.U32 R0, RZ, RZ, R184 ;  /* 0x000000ffff007224 */ /* 0x000fe400078e00b8 */
[----:B------:R2:W-:Y:S02]  /*17020*/  STL [R1+0x10], R2 ;  /* 0x0000100201007387 */ /* 0x0005e40000100800 */
[----:B--2---:R-:W-:Y:S02]  /*17030*/  MOV R2, 0x17050 ;  /* 0x0001705000027802 */ /* 0x004fe40000000f00 */
[----:B-1---5:R-:W-:Y:S05]  /*17040*/  CALL.REL.NOINC `($__internal_44_$__cuda_sm70_shflsync_idx_p) ;  /* 0x0000055000007944 */ /* 0x022fea0003c00000 */
        /* <DEDUP_REMOVED lines=33> */
.L_x_2716:
[----:B------:R-:W-:Y:S02]  /*17260*/  MOV R0, 0x2 ;  /* 0x0000000200007802 */ /* 0x000fe40000000f00 */
        /* <DEDUP_REMOVED lines=16> */
.L_x_2718:
[----:B------:R1:W5:Y:S01]  /*17370*/  LDL R132, [R1+0x14] ;  /* 0x0000140001847983 */ /* 0x0003620000100800 */
[----:B------:R-:W-:-:S02]  /*17380*/  MOV R0, 0x2 ;  /* 0x0000000200007802 */ /* 0x000fc40000000f00 */
[----:B------:R-:W-:Y:S02]  /*17390*/  MOV R2, 0x173b0 ;  /* 0x000173b000027802 */ /* 0x000fe40000000f00 */
[----:B-1---5:R-:W-:Y:S05]  /*173a0*/  CALL.REL.NOINC `($__internal_43_$__cuda_sm70_shflsync_bfly_p) ;  /* 0x0000019000007944 */ /* 0x022fea0003c00000 */
[----:B------:R-:W-:Y:S01]  /*173b0*/  MOV R4, R0 ;  /* 0x0000000000047202 */ /* 0x000fe20000000f00 */
[----:B------:R-:W-:Y:S05]  /*173c0*/  BRA `(.L_x_2752) ;  /* 0xffffa9e000007947 */ /* 0x000fea000383ffff */
.L_x_2719:
[----:B------:R-:W-:Y:S01]  /*173d0*/  IMAD.MOV.U32 R132, RZ, RZ, R4 ;  /* 0x000000ffff847224 */ /* 0x000fe200078e0004 */
[----:B------:R-:W-:Y:S02]  /*173e0*/  MOV R0, 0x1 ;  /* 0x0000000100007802 */ /* 0x000fe40000000f00 */
[----:B------:R-:W-:Y:S02]  /*173f0*/  MOV R2, 0x17410 ;  /* 0x0001741000027802 */ /* 0x000fe40000000f00 */
[----:B------:R-:W-:Y:S05]  /*17400*/  CALL.REL.NOINC `($__internal_43_$__cuda_sm70_shflsync_bfly_p) ;  /* 0x0000013000007944 */ /* 0x000fea0003c00000 */
[----:B------:R1:W5:Y:S01]  /*17410*/  LDL R132, [R1+0x24] ;  /* 0x0000240001847983 */ /* 0x0003620000100800 */
[----:B------:R-:W-:Y:S01]  /*17420*/  FADD.FTZ R4, R4, R0 ;  /* 0x0000000004047221 */ /* 0x000fe20000010000 */
[----:B------:R-:W-:Y:S02]  /*17430*/  MOV R0, 0x2 ;  /* 0x0000000200007802 */ /* 0x000fe40000000f00 */
[----:B------:R-:W-:Y:S02]  /*17440*/  MOV R2, 0x17460 ;  /* 0x0001746000027802 */ /* 0x000fe40000000f00 */
[----:B-1---5:R-:W-:Y:S05]  /*17450*/  CALL.REL.NOINC `($__internal_43_$__cuda_sm70_shflsync_bfly_p) ;  /* 0x000000e000007944 */ /* 0x022fea0003c00000 */
[----:B------:R-:W2:Y:S02]  /*17460*/  LDL.LU R2, [R1+0x24] ;  /* 0x0000240001027983 */ /* 0x000ea40000300800 */
[----:B--2---:R-:W-:Y:S01]  /*17470*/  FADD.FTZ R5, R2, R0 ;  /* 0x0000000002057221 */ /* 0x004fe20000010000 */
[----:B------:R-:W-:-:S02]  /*17480*/  MOV R0, 0x1 ;  /* 0x0000000100007802 */ /* 0x000fc40000000f00 */
[----:B------:R-:W-:Y:S02]  /*17490*/  MOV R2, 0x174c0 ;  /* 0x000174c000027802 */ /* 0x000fe40000000f00 */
[----:B------:R-:W-:Y:S02]  /*174a0*/  MOV R132, R5 ;  /* 0x0000000500847202 */ /* 0x000fe40000000f00 */
[----:B------:R-:W-:Y:S05]  /*174b0*/  CALL.REL.NOINC `($__internal_43_$__cuda_sm70_shflsync_bfly_p) ;  /* 0x0000008000007944 */ /* 0x000fea0003c00000 */
[----:B------:R-:W-:Y:S01]  /*174c0*/  MOV R3, R0 ;  /* 0x0000000000037202 */ /* 0x000fe20000000f00 */
[----:B------:R-:W-:Y:S05]  /*174d0*/  BRA `(.L_x_2753) ;  /* 0xffffa96000007947 */ /* 0x000fea000383ffff */
.L_x_2729:
[----:B------:R3:W-:Y:S01]  /*174e0*/  STL [R1+0x10], RZ ;  /* 0x000010ff01007387 */ /* 0x0007e20000100800 */
[----:B-1----:R-:W-:Y:S01]  /*174f0*/  IMAD.MOV.U32 R0, RZ, RZ, R14 ;  /* 0x000000ffff007224 */ /* 0x002fe200078e000e */
[----:B----4-:R-:W-:Y:S02]  /*17500*/  MOV R3, 0x1f ;  /* 0x0000001f00037802 */ /* 0x010fe40000000f00 */
[----:B--2---:R-:W-:Y:S02]  /*17510*/  MOV R2, 0x17530 ;  /* 0x0001753000027802 */ /* 0x004fe40000000f00 */
[----:B---3-5:R-:W-:Y:S05]  /*17520*/  CALL.REL.NOINC `($__internal_44_$__cuda_sm70_shflsync_idx_p) ;  /* 0x0000007000007944 */ /* 0x028fea0003c00000 */
[----:B-1---5:R-:W-:Y:S05]  /*17530*/  BRA `(.L_x_2754) ;  /* 0xffffd25000007947 */ /* 0x022fea000383ffff */
        .weak           $__internal_43_$__cuda_sm70_shflsync_bfly_p
        .type           $__internal_43_$__cuda_sm70_shflsync_bfly_p,@function
        .size           $__internal_43_$__cuda_sm70_shflsync_bfly_p,($__internal_44_$__cuda_sm70_shflsync_idx_p - $__internal_43_$__cuda_sm70_shflsync_bfly_p)
$__internal_43_$__cuda_sm70_shflsync_bfly_p:
[----:B------:R-:W-:Y:S02]  /*17540*/  MOV R185, 0xffffffff ;  /* 0xffffffff00b97802 */ /* 0x000fe40000000f00 */
[----:B------:R-:W-:Y:S02]  /*17550*/  MOV R3, 0x1f ;  /* 0x0000001f00037802 */ /* 0x000fe40000000f00 */
[----:B------:R-:W-:Y:S04]  /*17560*/  WARPSYNC R185 ;  /* 0x000000b900007348 */ /* 0x000fe80003800000 */
[----:B------:R1:W2:Y:S02]  /*17570*/  SHFL.BFLY PT, R0, R132, R0, R3 ;  /* 0x0c00000084007389 */ /* 0x0002a400000e0003 */
[----:B-1----:R-:W-:-:S04]  /*17580*/  MOV R3, 0x0 ;  /* 0x0000000000037802 */ /* 0x002fc80000000f00 */
[----:B--2---:R-:W-:Y:S05]  /*17590*/  RET.REL.NODEC R2 `(_ZN7cutlass13device_kernelIN5flash19enable_sm80_to_sm89INS1_16FlashAttnFwdSm80INS1_25CollectiveMainloopFwdSm80ILi8ELi1ELb0EN4cute5tupleIJNS5_1CILi128EEENS7_ILi96EEENS7_ILi256EEEEEELi256ENS_6half_tEfNS_4arch4Sm80ELb1ELb0ELb0ELb0ELb1ELb0ELb1ELb1EEENS1_21CollectiveEpilogueFwdINS6_IJS8_SA_S9_EEENS6_IJNS7_ILi1EEESI_SI_EEESC_SE_Li256ELb0ELb1ELb1ELb0EEENS1_30DynamicPersistentTileSchedulerILi256ELi256ELb1ELb1ELb0EEEEEEEEEvNT_6ParamsE) ;  /* 0xfffe8a6002007950 */ /* 0x004fea0003c3ffff */
        .weak           $__internal_44_$__cuda_sm70_shflsync_idx_p
        .type           $__internal_44_$__cuda_sm70_shflsync_idx_p,@function
        .size           $__internal_44_$__cuda_sm70_shflsync_idx_p,(.L_x_3287 - $__internal_44_$__cuda_sm70_shflsync_idx_p)
$__internal_44_$__cuda_sm70_shflsync_idx_p:
        /* <DEDUP_REMOVED lines=9> */
[----:B--2---:R-:W-:Y:S05]  /*17630*/  RET.REL.NODEC R2 `(_ZN7cutlass13device_kernelIN5flash19enable_sm80_to_sm89INS1_16FlashAttnFwdSm80INS1_25CollectiveMainloopFwdSm80ILi8ELi1ELb0EN4cute5tupleIJNS5_1CILi128EEENS7_ILi96EEENS7_ILi256EEEEEELi256ENS_6half_tEfNS_4arch4Sm80ELb1ELb0ELb0ELb0ELb1ELb0ELb1ELb1EEENS1_21CollectiveEpilogueFwdINS6_IJS8_SA_S9_EEENS6_IJNS7_ILi1EEESI_SI_EEESC_SE_Li256ELb0ELb1ELb1ELb0EEENS1_30DynamicPersistentTileSchedulerILi256ELi256ELb1ELb1ELb0EEEEEEEEEvNT_6ParamsE) ;  /* 0xfffe89c002007950 */ /* 0x004fea0003c3ffff */
.L_x_2755:
        /* <DEDUP_REMOVED lines=12> */
.L_x_3287:


//--------------------- .text._ZN7cutlass13device_kernelIN5flash19enable_sm80_to_sm89INS1_16FlashAttnFwdSm80INS1_25CollectiveMainloopFwdSm80ILi8ELi1ELb0EN4cute5tupleIJNS5_1CILi128EEENS7_ILi64EEENS7_ILi256EEEEEELi256ENS_6half_tEfNS_4arch4Sm80ELb1ELb0ELb0ELb1ELb1ELb0ELb1ELb1EEENS1_21CollectiveEpilogueFwdINS6_IJS8_SA_S9_EEENS6_IJNS7_ILi1EEESI_SI_EEESC_SE_Li256ELb1ELb1ELb1ELb0EEENS1_36VarlenDynamicPersistentTileSchedulerILi128ELi64ELi256ELi256ELb1ELb1ELb0ELb1ELb1ELb1EEEEEEEEEvNT_6ParamsE --------------------------
	.section	.text._ZN7cutlass13device_kernelIN5flash19enable_sm80_to_sm89INS1_16FlashAttnFwdSm80INS1_25CollectiveMainloopFwdSm80ILi8ELi1ELb0EN4cute5tupleIJNS5_1CILi128EEENS7_ILi64EEENS7_ILi256EEEEEELi256ENS_6half_tEfNS_4arch4Sm80ELb1ELb0ELb0ELb1ELb1ELb0ELb1ELb1EEENS1_21CollectiveEpilogueFwdINS6_IJS8_SA_S9_EEENS6_IJNS7_ILi1EEESI_SI_EEESC_SE_Li256ELb1ELb1ELb1ELb0EEENS1_36VarlenDynamicPersistentTileSchedulerILi128ELi64ELi256ELi256ELb1ELb1ELb0ELb1ELb1ELb1EEEEEEEEEvNT_6ParamsE,"ax",@progbits
	.sectioninfo	@"SHI_REGISTERS=255"
	.align	128
.text._ZN7cutlass13device_kernelIN5flash19enable_sm80_to_sm89INS1_16FlashAttnFwdSm80INS1_25CollectiveMainloopFwdSm80ILi8ELi1ELb0EN4cute5tupleIJNS5_1CILi128EEENS7_ILi64EEENS7_ILi256EEEEEELi256ENS_6half_tEfNS_4arch4Sm80ELb1ELb0ELb0ELb1ELb1ELb0ELb1ELb1EEENS1_21CollectiveEpilogueFwdINS6_IJS8_SA_S9_EEENS6_IJNS7_ILi1EEESI_SI_EEESC_SE_Li256ELb1ELb1ELb1ELb0EEENS1_36VarlenDynamicPersistentTileSchedulerILi128ELi64ELi256ELi256ELb1ELb1ELb0ELb1ELb1ELb1EEEEEEEEEvNT_6ParamsE:
        .type           _ZN7cutlass13device_kernelIN5flash19enable_sm80_to_sm89INS1_16FlashAttnFwdSm80INS1_25CollectiveMainloopFwdSm80ILi8ELi1ELb0EN4cute5tupleIJNS5_1CILi128EEENS7_ILi64EEENS7_ILi256EEEEEELi256ENS_6half_tEfNS_4arch4Sm80ELb1ELb0ELb0ELb1ELb1ELb0ELb1ELb1EEENS1_21CollectiveEpilogueFwdINS6_IJS8_SA_S9_EEENS6_IJNS7_ILi1EEESI_SI_EEESC_SE_Li256ELb1ELb1ELb1ELb0EEENS1_36VarlenDynamicPersistentTileSchedulerILi128ELi64ELi256ELi256ELb1ELb1ELb0ELb1ELb1ELb1EEEEEEEEEvNT_6ParamsE,@function
        .size           _ZN7cutlass13device_kernelIN5flash19enable_sm80_to_sm89INS1_16FlashAttnFwdSm80INS1_25CollectiveMainloopFwdSm80ILi8ELi1ELb0EN4cute5tupleIJNS5_1CILi128EEENS7_ILi64EEENS7_ILi256EEEEEELi256ENS_6half_tEfNS_4arch4Sm80ELb1ELb0ELb0ELb1ELb1ELb0ELb1ELb1EEENS1_21CollectiveEpilogueFwdINS6_IJS8_SA_S9_EEENS6_IJNS7_ILi1EEESI_SI_EEESC_SE_Li256ELb1ELb1ELb1ELb0EEENS1_36VarlenDynamicPersistentTileSchedulerILi128ELi64ELi256ELi256ELb1ELb1ELb0ELb1ELb1ELb1EEEEEEEEEvNT_6ParamsE,(.L_x_3290 - _ZN7cutlass13device_kernelIN5flash19enable_sm80_to_sm89INS1_16FlashAttnFwdSm80INS1_25CollectiveMainloopFwdSm80ILi8ELi1ELb0EN4cute5tupleIJNS5_1CILi128EEENS7_ILi64EEENS7_ILi256EEEEEELi256ENS_6half_tEfNS_4arch4Sm80ELb1ELb0ELb0ELb1ELb1ELb0ELb1ELb1EEENS1_21CollectiveEpilogueFwdINS6_IJS8_SA_S9_EEENS6_IJNS7_ILi1EEESI_SI_EEESC_SE_Li256ELb1ELb1ELb1ELb0EEENS1_36VarlenDynamicPersistentTileSchedulerILi128ELi64ELi256ELi256ELb1ELb1ELb0ELb1ELb1ELb1EEEEEEEEEvNT_6ParamsE)
        .other          _ZN7cutlass13device_kernelIN5flash19enable_sm80_to_sm89INS1_16FlashAttnFwdSm80INS1_25CollectiveMainloopFwdSm80ILi8ELi1ELb0EN4cute5tupleIJNS5_1CILi128EEENS7_ILi64EEENS7_ILi256EEEEEELi256ENS_6half_tEfNS_4arch4Sm80ELb1ELb0ELb0ELb1ELb1ELb0ELb1ELb1EEENS1_21CollectiveEpilogueFwdINS6_IJS8_SA_S9_EEENS6_IJNS7_ILi1EEESI_SI_EEESC_SE_Li256ELb1ELb1ELb1ELb0EEENS1_36VarlenDynamicPersistentTileSchedulerILi128ELi64ELi256ELi256ELb1ELb1ELb0ELb1ELb1ELb1EEEEEEEEEvNT_6ParamsE,@"STO_CUDA_ENTRY STV_DEFAULT"
_ZN7cutlass13device_kernelIN5flash19enable_sm80_to_sm89INS1_16FlashAttnFwdSm80INS1_25CollectiveMainloopFwdSm80ILi8ELi1ELb0EN4cute5tupleIJNS5_1CILi128EEENS7_ILi64EEENS7_ILi256EEEEEELi256ENS_6half_tEfNS_4arch4Sm80ELb1ELb0ELb0ELb1ELb1ELb0ELb1ELb1EEENS1_21CollectiveEpilogueFwdINS6_IJS8_SA_S9_EEENS6_IJNS7_ILi1EEESI_SI_EEESC_SE_Li256ELb1ELb1ELb1ELb0EEENS1_36VarlenDynamicPersistentTileSchedulerILi128ELi64ELi256ELi256ELb1ELb1ELb0ELb1ELb1ELb1EEEEEEEEEvNT_6ParamsE:
        /* <DEDUP_REMOVED lines=52> */
.L_x_2761:
        /* <DEDUP_REMOVED lines=16> */
.L_x_2878:
        /* <DEDUP_REMOVED lines=16> */
.L_x_2879:
[----:B---3--:R-:W-:-:S05]  /*0540*/  IMAD R0, R0, c[0x0][0x538], RZ ;  /* 0x00014e0000007a24 */ /* 0x008fca00078e02ff */
[----:B------:R-:W-:-:S04]  /*0550*/  IADD3 R6, R0, R6, RZ ;  /* 0x0000000600067210 */ /* 0x000fc80007ffe0ff */
[----:B------:R-:W-:-:S13]  /*0560*/  ISETP.GT.AND P0, PT, R6, UR4, PT ;  /* 0x0000000406007c0c */ /* 0x000fda000bf04270 */
[----:B-12---:R-:W-:Y:S05]  /*0570*/  @!P0 BRA `(.L_x_2761) ;  /* 0xfffffdc000008947 */ /* 0x006fea000383ffff */
.L_x_2757:
[----:B------:R-:W-:-:S05]  /*0580*/  IADD3 R10, -R0, R6, RZ ;  /* 0x00000006000a7210 */ /* 0x000fca0007ffe1ff */
[----:B------:R-:W-:-:S05]  /*0590*/  IMAD R0, R4, c[0x0][0x538], R10 ;  /* 0x00014e0004007a24 */ /* 0x000fca00078e020a */
[----:B------:R-:W-:Y:S01]  /*05a0*/  ISETP.GT.AND P0, PT, R0, UR4, PT ;  /* 0x0000000400007c0c */ /* 0x000fe2000bf04270 */
[----:B------:R-:W-:-:S12]  /*05b0*/  BRA.DIV ~URZ, `(.L_x_2762) ;  /* 0x000138c27f007947 */ /* 0x000fd8000b800000 */
[----:B------:R-:W-:-:S04]  /*05c0*/  VOTE.ANY R6, PT, !P0 ;  /* 0x0000000000067806 */ /* 0x000fc800040e0100 */
.L_x_2880:
[----:B------:R-:W1:Y:S02]  /*05d0*/  POPC R0, R6 ;  /* 0x0000000600007309 */ /* 0x000e640000000000 */
[----:B-12---:R-:W-:Y:S01]  /*05e0*/  IADD3 R243, R0, R7, RZ ;  /* 0x0000000700f37210 */ /* 0x006fe20007ffe0ff */
[----:B------:R-:W-:Y:S05]  /*05f0*/  BRA.DIV ~URZ, `(.L_x_2763) ;  /* 0x000138d27f007947 */ /* 0x000fea000b800000 */
[----:B------:R1:W2:Y:S01]  /*0600*/  SHFL.IDX PT, R12, R9, R0, 0x1f ;  /* 0x00001f00090c7589 */ /* 0x0002a200000e0000 */
[----:B------:R-:W-:-:S03]  /*0610*/  MOV R5, RZ ;  /* 0x000000ff00057202 */ /* 0x000fc60000000f00 */
[----:B------:R1:W3:Y:S04]  /*0620*/  SHFL.IDX PT, R9, R8, R0, 0x1f ;  /* 0x00001f0008097589 */ /* 0x0002e800000e0000 */
.L_x_2881:
[----:B------:R-:W-:Y:S01]  /*0630*/  ISETP.NE.AND P0, PT, R6, RZ, PT ;  /* 0x000000ff0600720c */ /* 0x000fe20003f05270 */
[----:B------:R-:W-:-:S12]  /*0640*/  BSSY B0, `(.L_x_2764) ;  /* 0x0000005000007945 */ /* 0x000fd80003800000 */
[----:B------:R-:W-:Y:S05]  /*0650*/  @!P0 BRA `(.L_x_2765) ;  /* 0x0000003000008947 */ /* 0x000fea0003800000 */
[----:B-1----:R-:W-:Y:S01]  /*0660*/  IADD3 R0, R0, -0x1, RZ ;  /* 0xffffffff00007810 */ /* 0x002fe20007ffe0ff */
[----:B------:R-:W-:Y:S05]  /*0670*/  BRA.DIV ~URZ, `(.L_x_2766) ;  /* 0x000139327f007947 */ /* 0x000fea000b800000 */
[----:B------:R1:W4:Y:S02]  /*0680*/  SHFL.IDX PT, R5, R4, R0, 0x1f ;  /* 0x00001f0004057589 */ /* 0x00032400000e0000 */
.L_x_2765:
[----:B------:R-:W-:Y:S05]  /*0690*/  BSYNC B0 ;  /* 0x0000000000007941 */ /* 0x000fea0003800000 */
.L_x_2764:
        /* <DEDUP_REMOVED lines=67> */
.L_x_2768:
        /* <DEDUP_REMOVED lines=68> */
.L_x_2769:
[----:B------:R-:W-:Y:S05]  /*0f10*/  BSYNC B0 ;  /* 0x0000000000007941 */ /* 0x000fea0003800000 */
.L_x_2767:
[----:B------:R-:W-:-:S04]  /*0f20*/  LOP3.LUT R0, RZ, R0, RZ, 0x33, !PT ;  /* 0x00000000ff007212 */ /* 0x000fc800078e33ff */
[----:B------:R-:W-:Y:S01]  /*0f30*/  IADD3 R241, R0, R12, RZ ;  /* 0x0000000c00f17210 */ /* 0x000fe20007ffe0ff */
[----:B------:R-:W-:Y:S05]  /*0f40*/  BRA `(.L_x_2770) ;  /* 0x0000004000007947 */ /* 0x000fea0003800000 */
.L_x_2758:
[----:B--2---:R-:W-:Y:S01]  /*0f50*/  IMAD.MOV.U32 R241, RZ, RZ, RZ ;  /* 0x000000fffff17224 */ /* 0x004fe200078e00ff */
[----:B------:R-:W-:Y:S01]  /*0f60*/  MOV R242, RZ ;  /* 0x000000ff00f27202 */ /* 0x000fe20000000f00 */
[----:B------:R-:W-:Y:S01]  /*0f70*/  IMAD.U32 R240, RZ, RZ, UR4 ;  /* 0x00000004fff07e24 */ /* 0x000fe2000f8e00ff */
[----:B------:R-:W-:Y:S02]  /*0f80*/  MOV R243, c[0x0][0x53c] ;  /* 0x00014f0000f37a02 */ /* 0x000fe40000000f00 */
.L_x_2770:
[----:B------:R-:W-:Y:S01]  /*0f90*/  ISETP.NE.AND P0, PT, R13, RZ, PT ;  /* 0x000000ff0d00720c */ /* 0x000fe20003f05270 */
[----:B------:R-:W-:-:S12]  /*0fa0*/  WARPSYNC 0xffffffff ;  /* 0xffffffff00007948 */ /* 0x000fd80003800000 */
[----:B------:R1:W-:Y:S04]  /*0fb0*/  @!P0 STS.128 [0x20100], R240 ;  /* 0x020100f0ff008388 */ /* 0x0003e80000000c00 */
[----:B------:R-:W-:Y:S06]  /*0fc0*/  BAR.ARV 0x5, 0x100 ;  /* 0x0144000000007b1d */ /* 0x000fec0000002000 */
.L_x_2756:
        /* <DEDUP_REMOVED lines=78> */
[----:B------:R-:W-:Y:S01]  /*14b0*/  IMAD.SHL.U32 R215, R11, 0x2, RZ ;  /* 0x000000020bd77824 */ /* 0x000fe200078e00ff */
[----:B------:R-:W-:Y:S01]  /*14c0*/  LOP3.LUT R2, R6, R2, RZ, 0x3c, !PT ;  /* 0x0000000206027212 */ /* 0x000fe200078e3cff */
[----:B------:R-:W-:Y:S01]  /*14d0*/  IMAD R250, R9, 0x8, R15 ;  /* 0x0000000809fa7824 */ /* 0x000fe200078e020f */
        /* <DEDUP_REMOVED lines=8> */
[----:B------:R-:W-:Y:S02]  /*1560*/  SHF.R.S32.HI R5, RZ, 0x1f, R218 ;  /* 0x0000001fff057819 */ /* 0x000fe400000114da */
[----:B------:R-:W-:Y:S01]  /*1570*/  SHF.R.S32.HI R5, RZ, 0x1f, R224 ;  /* 0x0000001fff057819 */ /* 0x000fe200000114e0 */
[----:B------:R-:W-:Y:S01]  /*1580*/  IMAD.IADD R2, R16, 0x1, -R2 ;  /* 0x0000000110027824 */ /* 0x000fe200078e0a02 */
[----:B------:R-:W-:Y:S02]  /*1590*/  SEL R5, R8, 0xffffffe0, !P1 ;  /* 0xffffffe008057807 */ /* 0x000fe40004800000 */
[----:B------:R-:W-:Y:S01]  /*15a0*/  LEA R11, R7, 0x80, 0x1 ;  /* 0x00000080070b7811 */ /* 0x000fe200078e08ff */
[----:B------:R-:W-:Y:S01]  /*15b0*/  IMAD.SHL.U32 R248, R2, 0x2, RZ ;  /* 0x0000000202f87824 */ /* 0x000fe200078e00ff */
[----:B------:R-:W-:-:S02]  /*15c0*/  SEL R2, R8, 0xffffffe0, !P4 ;  /* 0xffffffe008027807 */ /* 0x000fc40006000000 */
[----:B------:R-:W-:Y:S01]  /*15d0*/  IADD3 R225, R218, 0xc0, RZ ;  /* 0x000000c0dae17810 */ /* 0x000fe20007ffe0ff */
[----:B------:R-:W-:Y:S01]  /*15e0*/  STL [R1+0x4], R11 ;  /* 0x0000040b01007387 */ /* 0x000fe20000100800 */
        /* <DEDUP_REMOVED lines=8> */
[C---:B------:R-:W-:Y:S02]  /*1670*/  IADD3 R32, R248.reuse, 0x58, RZ ;  /* 0x00000058f8207810 */ /* 0x040fe40007ffe0ff */
[----:B------:R-:W-:Y:S02]  /*1680*/  SHF.R.S32.HI R8, RZ, 0x1f, R42 ;  /* 0x0000001fff087819 */ /* 0x000fe4000001142a */
[----:B------:R-:W-:-:S02]  /*1690*/  IADD3 R30, R248, 0x68, RZ ;  /* 0x00000068f81e7810 */ /* 0x000fc40007ffe0ff */
[C---:B------:R-:W-:Y:S02]  /*16a0*/  IADD3 R29, R248.reuse, 0x70, RZ ;  /* 0x00000070f81d7810 */ /* 0x040fe40007ffe0ff */
[----:B------:R-:W-:Y:S02]  /*16b0*/  SHF.R.S32.HI R7, RZ, 0x1f, R41 ;  /* 0x0000001fff077819 */ /* 0x000fe40000011429 */
[----:B------:R-:W-:Y:S02]  /*16c0*/  SHF.R.S32.HI R8, RZ, 0x1f, R40 ;  /* 0x0000001fff087819 */ /* 0x000fe40000011428 */
[C---:B------:R-:W-:Y:S02]  /*16d0*/  IADD3 R27, R248.reuse, 0x80, RZ ;  /* 0x00000080f81b7810 */ /* 0x040fe40007ffe0ff */
[----:B------:R-:W-:Y:S02]  /*16e0*/  IADD3 R26, R248, 0x88, RZ ;  /* 0x00000088f81a7810 */ /* 0x000fe40007ffe0ff */
[----:B------:R-:W-:-:S02]  /*16f0*/  SHF.R.S32.HI R7, RZ, 0x1f, R39 ;  /* 0x0000001fff077819 */ /* 0x000fc40000011427 */
[----:B------:R-:W-:Y:S02]  /*1700*/  SHF.R.S32.HI R8, RZ, 0x1f, R38 ;  /* 0x0000001fff087819 */ /* 0x000fe40000011426 */
[C---:B------:R-:W-:Y:S02]  /*1710*/  IADD3 R37, R248.reuse, 0x30, RZ ;  /* 0x00000030f8257810 */ /* 0x040fe40007ffe0ff */
[C---:B------:R-:W-:Y:S02]  /*1720*/  IADD3 R24, R248.reuse, 0x98, RZ ;  /* 0x00000098f8187810 */ /* 0x040fe40007ffe0ff */
[----:B------:R-:W-:Y:S02]  /*1730*/  IADD3 R23, R248, 0xa0, RZ ;  /* 0x000000a0f8177810 */ /* 0x000fe40007ffe0ff */
[----:B------:R-:W-:Y:S02]  /*1740*/  SHF.R.S32.HI R7, RZ, 0x1f, R36 ;  /* 0x0000001fff077819 */ /* 0x000fe40000011424 */
[----:B------:R-:W-:-:S02]  /*1750*/  SHF.R.S32.HI R8, RZ, 0x1f, R35 ;  /* 0x0000001fff087819 */ /* 0x000fc40000011423 */
[C---:B------:R-:W-:Y:S02]  /*1760*/  IADD3 R34, R248.reuse, 0x48, RZ ;  /* 0x00000048f8227810 */ /* 0x040fe40007ffe0ff */
[C---:B------:R-:W-:Y:S02]  /*1770*/  IADD3 R21, R248.reuse, 0xb0, RZ ;  /* 0x000000b0f8157810 */ /* 0x040fe40007ffe0ff */
[C---:B------:R-:W-:Y:S02]  /*1780*/  IADD3 R20, R248.reuse, 0xb8, RZ ;  /* 0x000000b8f8147810 */ /* 0x040fe40007ffe0ff */
[----:B------:R-:W-:Y:S02]  /*1790*/  SHF.R.S32.HI R7, RZ, 0x1f, R33 ;  /* 0x0000001fff077819 */ /* 0x000fe40000011421 */
[----:B------:R-:W-:Y:S02]  /*17a0*/  SHF.R.S32.HI R8, RZ, 0x1f, R32 ;  /* 0x0000001fff087819 */ /* 0x000fe40000011420 */
[----:B------:R-:W-:-:S02]  /*17b0*/  IADD3 R31, R248, 0x60, RZ ;  /* 0x00000060f81f7810 */ /* 0x000fc40007ffe0ff */
[C---:B------:R-:W-:Y:S02]  /*17c0*/  IADD3 R18, R248.reuse, 0xc8, RZ ;  /* 0x000000c8f8127810 */ /* 0x040fe40007ffe0ff */
[C---:B------:R-:W-:Y:S02]  /*17d0*/  IADD3 R17, R248.reuse, 0xd0, RZ ;  /* 0x000000d0f8117810 */ /* 0x040fe40007ffe0ff */
[----:B------:R-:W-:Y:S02]  /*17e0*/  SHF.R.S32.HI R7, RZ, 0x1f, R30 ;  /* 0x0000001fff077819 */ /* 0x000fe4000001141e */
[----:B------:R-:W-:Y:S02]  /*17f0*/  SHF.R.S32.HI R8, RZ, 0x1f, R29 ;  /* 0x0000001fff087819 */ /* 0x000fe4000001141d */
[C---:B------:R-:W-:Y:S02]  /*1800*/  IADD3 R28, R248.reuse, 0x78, RZ ;  /* 0x00000078f81c7810 */ /* 0x040fe40007ffe0ff */
[----:B-1----:R-:W-:-:S02]  /*1810*/  IADD3 R15, R248, 0xe0, RZ ;  /* 0x000000e0f80f7810 */ /* 0x002fc40007ffe0ff */
[C---:B------:R-:W-:Y:S02]  /*1820*/  IADD3 R14, R248.reuse, 0xe8, RZ ;  /* 0x000000e8f80e7810 */ /* 0x040fe40007ffe0ff */
[----:B------:R-:W-:Y:S02]  /*1830*/  SHF.R.S32.HI R7, RZ, 0x1f, R27 ;  /* 0x0000001fff077819 */ /* 0x000fe4000001141b */
[----:B------:R-:W-:Y:S02]  /*1840*/  SHF.R.S32.HI R8, RZ, 0x1f, R26 ;  /* 0x0000001fff087819 */ /* 0x000fe4000001141a */
[----:B------:R-:W-:Y:S02]  /*1850*/  IADD3 R25, R248, 0x90, RZ ;  /* 0x00000090f8197810 */ /* 0x000fe40007ffe0ff */
[----:B------:R-:W-:Y:S02]  /*1860*/  SHF.R.S32.HI R9, RZ, 0x1f, R37 ;  /* 0x0000001fff097819 */ /* 0x000fe40000011425 */
[----:B------:R-:W-:-:S02]  /*1870*/  SHF.R.S32.HI R7, RZ, 0x1f, R24 ;  /* 0x0000001fff077819 */ /* 0x000fc40000011418 */
[----:B------:R-:W-:Y:S02]  /*1880*/  SHF.R.S32.HI R8, RZ, 0x1f, R23 ;  /* 0x0000001fff087819 */ /* 0x000fe40000011417 */
[C---:B------:R-:W-:Y:S02]  /*1890*/  IADD3 R22, R248.reuse, 0xa8, RZ ;  /* 0x000000a8f8167810 */ /* 0x040fe40007ffe0ff */
[----:B------:R-:W-:Y:S02]  /*18a0*/  SHF.R.S32.HI R9, RZ, 0x1f, R34 ;  /* 0x0000001fff097819 */ /* 0x000fe40000011422 */
[----:B------:R-:W-:Y:S02]  /*18b0*/  SHF.R.S32.HI R7, RZ, 0x1f, R21 ;  /* 0x0000001fff077819 */ /* 0x000fe40000011415 */
[----:B------:R-:W-:Y:S02]  /*18c0*/  SHF.R.S32.HI R8, RZ, 0x1f, R20 ;  /* 0x0000001fff087819 */ /* 0x000fe40000011414 */
[----:B------:R-:W-:-:S02]  /*18d0*/  IADD3 R19, R248, 0xc0, RZ ;  /* 0x000000c0f8137810 */ /* 0x000fc40007ffe0ff */
[----:B------:R-:W-:Y:S02]  /*18e0*/  SHF.R.S32.HI R9, RZ, 0x1f, R31 ;  /* 0x0000001fff097819 */ /* 0x000fe4000001141f */
[----:B------:R-:W-:Y:S02]  /*18f0*/  SHF.R.S32.HI R7, RZ, 0x1f, R18 ;  /* 0x0000001fff077819 */ /* 0x000fe40000011412 */
[----:B------:R-:W-:Y:S02]  /*1900*/  SHF.R.S32.HI R8, RZ, 0x1f, R17 ;  /* 0x0000001fff087819 */ /* 0x000fe40000011411 */
[----:B------:R-:W-:Y:S02]  /*1910*/  SHF.R.S32.HI R6, RZ, 0x1f, R225 ;  /* 0x0000001fff067819 */ /* 0x000fe400000114e1 */
[----:B------:R-:W-:Y:S02]  /*1920*/  IADD3 R16, R248, 0xd8, RZ ;  /* 0x000000d8f8107810 */ /* 0x000fe40007ffe0ff */
[----:B------:R-:W-:-:S02]  /*1930*/  SHF.R.S32.HI R9, RZ, 0x1f, R28 ;  /* 0x0000001fff097819 */ /* 0x000fc4000001141c */
[----:B------:R-:W-:Y:S02]  /*1940*/  SHF.R.S32.HI R7, RZ, 0x1f, R15 ;  /* 0x0000001fff077819 */ /* 0x000fe4000001140f */
[----:B------:R-:W-:Y:S01]  /*1950*/  SHF.R.S32.HI R8, RZ, 0x1f, R14 ;  /* 0x0000001fff087819 */ /* 0x000fe2000001140e */
[C---:B------:R-:W-:Y:S01]  /*1960*/  IMAD.IADD R8, R11.reuse, 0x1, R5 ;  /* 0x000000010b087824 */ /* 0x040fe200078e0205 */
[----:B------:R-:W-:Y:S02]  /*1970*/  SEL R6, R10, 0xffffffc0, !P2 ;  /* 0xffffffc00a067807 */ /* 0x000fe40005000000 */
[----:B------:R-:W-:Y:S02]  /*1980*/  IADD3 R13, R248, 0xf0, RZ ;  /* 0x000000f0f80d7810 */ /* 0x000fe40007ffe0ff */
[----:B------:R-:W-:Y:S01]  /*1990*/  SHF.R.S32.HI R9, RZ, 0x1f, R25 ;  /* 0x0000001fff097819 */ /* 0x000fe20000011419 */
[----:B------:R1:W-:Y:S01]  /*19a0*/  STL [R1+0x10], R8 ;  /* 0x0000100801007387 */ /* 0x0003e20000100800 */
[----:B------:R-:W-:-:S02]  /*19b0*/  IADD3 R7, R11, -0x10, RZ ;  /* 0xfffffff00b077810 */ /* 0x000fc40007ffe0ff */
[----:B------:R-:W-:Y:S02]  /*19c0*/  SHF.R.S32.HI R9, RZ, 0x1f, R22 ;  /* 0x0000001fff097819 */ /* 0x000fe40000011416 */
[----:B------:R-:W-:Y:S02]  /*19d0*/  @P0 IADD3 R7, R11, 0x10, RZ ;  /* 0x000000100b070810 */ /* 0x000fe40007ffe0ff */
[----:B------:R-:W-:Y:S02]  /*19e0*/  SHF.R.S32.HI R9, RZ, 0x1f, R19 ;  /* 0x0000001fff097819 */ /* 0x000fe40000011413 */
[----:B------:R-:W-:Y:S01]  /*19f0*/  SHF.R.S32.HI R9, RZ, 0x1f, R16 ;  /* 0x0000001fff097819 */ /* 0x000fe20000011410 */
[----:B------:R-:W-:Y:S01]  /*1a00*/  IMAD.IADD R5, R5, 0x1, R7 ;  /* 0x0000000105057824 */ /* 0x000fe200078e0207 */
[----:B------:R-:W-:Y:S01]  /*1a10*/  SHF.R.S32.HI R9, RZ, 0x1f, R13 ;  /* 0x0000001fff097819 */ /* 0x000fe2000001140d */
[----:B------:R-:W-:Y:S01]  /*1a20*/  IMAD.IADD R9, R11, 0x1, R6 ;  /* 0x000000010b097824 */ /* 0x000fe200078e0206 */
[----:B------:R-:W-:Y:S01]  /*1a30*/  LEA R208, R3, 0x10100, 0x1 ;  /* 0x0001010003d07811 */ /* 0x000fe200078e08ff */
[----:B------:R-:W-:Y:S01]  /*1a40*/  IMAD.IADD R3, R6, 0x1, R7 ;  /* 0x0000000106037824 */ /* 0x000fe200078e0207 */
[----:B------:R-:W-:-:S02]  /*1a50*/  LEA R204, R4, 0x100, 0x1 ;  /* 0x0000010004cc7811 */ /* 0x000fc400078e08ff */
[----:B------:R2:W-:Y:S01]  /*1a60*/  STL [R1+0x20], R9 ;  /* 0x0000200901007387 */ /* 0x0005e20000100800 */
[----:B------:R-:W-:Y:S01]  /*1a70*/  IMAD.IADD R209, R208, 0x1, R2 ;  /* 0x00000001d0d17824 */ /* 0x000fe200078e0202 */
[----:B------:R-:W-:Y:S01]  /*1a80*/  IADD3 R223, R218, 0x40, RZ ;  /* 0x00000040dadf7810 */ /* 0x000fe20007ffe0ff */
[----:B------:R-:W-:Y:S01]  /*1a90*/  IMAD.IADD R205, R2, 0x1, R204 ;  /* 0x0000000102cd7824 */ /* 0x000fe200078e02cc */
[----:B------:R-:W-:Y:S01]  /*1aa0*/  LEA R201, R0, 0x8100, 0x1 ;  /* 0x0000810000c97811 */ /* 0x000fe200078e08ff */
[--C-:B------:R-:W-:Y:S01]  /*1ab0*/  IMAD.IADD R2, R5, 0x1, R6.reuse ;  /* 0x0000000105027824 */ /* 0x100fe200078e0206 */
[----:B------:R-:W-:Y:S01]  /*1ac0*/  SHF.R.S32.HI R12, RZ, 0x1f, R223 ;  /* 0x0000001fff0c7819 */ /* 0x000fe200000114df */
[----:B-1----:R-:W-:Y:S01]  /*1ad0*/  IMAD.IADD R8, R8, 0x1, R6 ;  /* 0x0000000108087824 */ /* 0x002fe200078e0206 */
[----:B------:R-:W-:Y:S02]  /*1ae0*/  SEL R0, R10, 0xffffffc0, !P3 ;  /* 0xffffffc00a007807 */ /* 0x000fe40005800000 */
[----:B------:R-:W-:-:S02]  /*1af0*/  IADD3 R12, R248, 0xf8, RZ ;  /* 0x000000f8f80c7810 */ /* 0x000fc40007ffe0ff */
[----:B------:R2:W-:Y:S01]  /*1b00*/  STL [R1+0x1c], R8 ;  /* 0x00001c0801007387 */ /* 0x0005e20000100800 */
[----:B------:R-:W-:Y:S01]  /*1b10*/  IMAD.IADD R211, R208, 0x1, R0 ;  /* 0x00000001d0d37824 */ /* 0x000fe200078e0200 */
[----:B------:R-:W-:Y:S01]  /*1b20*/  SHF.R.S32.HI R10, RZ, 0x1f, R12 ;  /* 0x0000001fff0a7819 */ /* 0x000fe2000001140c */
[C---:B------:R-:W-:Y:S01]  /*1b30*/  IMAD.IADD R207, R0.reuse, 0x1, R204 ;  /* 0x0000000100cf7824 */ /* 0x040fe200078e02cc */
[----:B------:R2:W-:Y:S01]  /*1b40*/  STL [R1+0x8], R7 ;  /* 0x0000080701007387 */ /* 0x0005e20000100800 */
[----:B------:R-:W-:Y:S02]  /*1b50*/  IMAD.IADD R210, R209, 0x1, R0 ;  /* 0x00000001d1d27824 */ /* 0x000fe400078e0200 */
[----:B------:R-:W-:Y:S01]  /*1b60*/  IMAD.IADD R206, R0, 0x1, R205 ;  /* 0x0000000100ce7824 */ /* 0x000fe200078e02cd */
[----:B------:R2:W-:Y:S04]  /*1b70*/  STL [R1+0x18], R3 ;  /* 0x0000180301007387 */ /* 0x0005e80000100800 */
[----:B------:R2:W-:Y:S04]  /*1b80*/  STL [R1+0xc], R5 ;  /* 0x00000c0501007387 */ /* 0x0005e80000100800 */
[----:B------:R2:W-:Y:S02]  /*1b90*/  STL [R1+0x14], R2 ;  /* 0x0000140201007387 */ /* 0x0005e40000100800 */
.L_x_2877:
[----:B--2---:R-:W-:-:S04]  /*1ba0*/  IMAD.MOV.U32 R8, RZ, RZ, 0x4 ;  /* 0x00000004ff087424 */ /* 0x004fc800078e00ff */
[----:B------:R-:W-:-:S05]  /*1bb0*/  IMAD.WIDE R2, R243, R8, c[0x0][0x588] ;  /* 0x00016200f3027625 */ /* 0x000fca00078e0208 */
[----:B------:R-:W2:Y:S01]  /*1bc0*/  LDG.E R251, [R2.64] ;  /* 0x0000000602fb7981 */ /* 0x000ea2000c1e1900 */
[----:B------:R-:W-:Y:S01]  /*1bd0*/  ISETP.NE.U32.AND P4, PT, RZ, c[0x0][0x370], PT ;  /* 0x0000dc00ff007a0c */ /* 0x000fe20003f85070 */
[----:B------:R-:W-:Y:S01]  /*1be0*/  IMAD.MOV.U32 R229, RZ, RZ, RZ ;  /* 0x000000ffffe57224 */ /* 0x000fe200078e00ff */
[----:B------:R-:W-:Y:S01]  /*1bf0*/  ISETP.NE.U32.AND P3, PT, RZ, c[0x0][0x360], PT ;  /* 0x0000d800ff007a0c */ /* 0x000fe20003f65070 */
[----:B------:R-:W-:Y:S01]  /*1c00*/  IMAD.MOV.U32 R11, RZ, RZ, RZ ;  /* 0x000000ffff0b7224 */ /* 0x000fe200078e00ff */
[----:B------:R-:W-:Y:S02]  /*1c10*/  ISETP.NE.AND.EX P4, PT, RZ, c[0x0][0x374], PT, P4 ;  /* 0x0000dd00ff007a0c */ /* 0x000fe40003f85340 */
[----:B------:R-:W-:Y:S02]  /*1c20*/  ISETP.NE.AND.EX P3, PT, RZ, c[0x0][0x364], PT, P3 ;  /* 0x0000d900ff007a0c */ /* 0x000fe40003f65330 */
[----:B------:R-:W-:-:S04]  /*1c30*/  ISETP.NE.U32.AND P0, PT, RZ, c[0x0][0x348], PT ;  /* 0x0000d200ff007a0c */ /* 0x000fc80003f05070 */
[----:B------:R-:W-:Y:S02]  /*1c40*/  ISETP.NE.AND.EX P0, PT, RZ, c[0x0][0x34c], PT, P0 ;  /* 0x0000d300ff007a0c */ /* 0x000fe40003f05300 */
[----:B--2---:R-:W-:Y:S01]  /*1c50*/  SHF.R.S32.HI R12, RZ, 0x1f, R251 ;  /* 0x0000001fff0c7819 */ /* 0x004fe200000114fb */
[C---:B------:R-:W-:Y:S02]  /*1c60*/  IMAD.SHL.U32 R252, R251.reuse, 0x4, RZ ;  /* 0x00000004fbfc7824 */ /* 0x040fe400078e00ff */
[C---:B------:R-:W-:Y:S02]  /*1c70*/  @P4 LEA R6, P2, R251.reuse, c[0x0][0x370], 0x2 ;  /* 0x0000dc00fb064a11 */ /* 0x040fe400078410ff */
[C-C-:B------:R-:W-:Y:S01]  /*1c80*/  SHF.L.U64.HI R13, R251.reuse, 0x2, R12.reuse ;  /* 0x00000002fb0d7819 */ /* 0x140fe2000001020c */
[----:B------:R1:W-:Y:S01]  /*1c90*/  STL [R1+0x28], R12 ;  /* 0x0000280c01007387 */ /* 0x0003e20000100800 */
[----:B------:R-:W-:Y:S02]  /*1ca0*/  @P4 LEA.HI.X R7, R251, c[0x0][0x374], R12, 0x2, P2 ;  /* 0x0000dd00fb074a11 */ /* 0x000fe400010f140c */
[C---:B------:R-:W-:Y:S01]  /*1cb0*/  @P3 IADD3 R4, P1, R252.reuse, c[0x0][0x360], RZ ;  /* 0x0000d800fc043a10 */ /* 0x040fe20007f3e0ff */
[----:B------:R1:W-:Y:S01]  /*1cc0*/  STL [R1], R13 ;  /* 0x0000000d01007387 */ /* 0x0003e20000100800 */
[----:B------:R-:W-:-:S02]  /*1cd0*/  IADD3 R2, P2, R252, c[0x0][0x348], RZ ;  /* 0x0000d200fc027a10 */ /* 0x000fc40007f5e0ff */
[C---:B------:R-:W-:Y:S01]  /*1ce0*/  @P3 IADD3.X R5, R13.reuse, c[0x0][0x364], RZ, P1, !PT ;  /* 0x0000d9000d053a10 */ /* 0x040fe20000ffe4ff */
[----:B------:R1:W5:Y:S01]  /*1cf0*/  @P4 LDG.E R229, [R6.64] ;  /* 0x0000000606e54981 */ /* 0x000362000c1e1900 */
[----:B------:R-:W-:-:S03]  /*1d00*/  IADD3.X R3, R13, c[0x0][0x34c], RZ, P2, !PT ;  /* 0x0000d3000d037a10 */ /* 0x000fc600017fe4ff */
        /* <DEDUP_REMOVED lines=9> */
.L_x_2771:
[----:B------:R-:W-:-:S04]  /*1da0*/  ISETP.NE.U32.AND P1, PT, RZ, c[0x0][0x368], PT ;  /* 0x0000da00ff007a0c */ /* 0x000fc80003f25070 */
[----:B------:R-:W-:-:S13]  /*1db0*/  ISETP.NE.AND.EX P1, PT, RZ, c[0x0][0x36c], PT, P1 ;  /* 0x0000db00ff007a0c */ /* 0x000fda0003f25310 */
[----:B------:R-:W-:Y:S05]  /*1dc0*/  @!P1 BRA `(.L_x_2772) ;  /* 0x0000004000009947 */ /* 0x000fea0003800000 */
[----:B-1----:R-:W-:-:S04]  /*1dd0*/  IADD3 R2, P1, R252, c[0x0][0x368], RZ ;  /* 0x0000da00fc027a10 */ /* 0x002fc80007f3e0ff */
[----:B------:R-:W-:-:S05]  /*1de0*/  IADD3.X R3, R13, c[0x0][0x36c], RZ, P1, !PT ;  /* 0x0000db000d037a10 */ /* 0x000fca0000ffe4ff */
[----:B------:R1:W5:Y:S01]  /*1df0*/  LDG.E R0, [R2.64] ;  /* 0x0000000602007981 */ /* 0x000362000c1e1900 */
[----:B------:R-:W-:Y:S05]  /*1e00*/  BRA `(.L_x_2773) ;  /* 0x0000008000007947 */ /* 0x000fea0003800000 */
.L_x_2772:
        /* <DEDUP_REMOVED lines=8> */
.L_x_2773:
[----:B-1----:R-:W-:Y:S01]  /*1e90*/  IMAD.MOV.U32 R2, RZ, RZ, c[0x0][0x2c4] ;  /* 0x0000b100ff027624 */ /* 0x002fe200078e00ff */
[----:B------:R-:W-:Y:S01]  /*1ea0*/  BSSY B0, `(.L_x_2774) ;  /* 0x000003a000007945 */ /* 0x000fe20003800000 */
[----:B------:R-:W-:Y:S02]  /*1eb0*/  IMAD.SHL.U32 R239, R241, 0x80, RZ ;  /* 0x00000080f1ef7824 */ /* 0x000fe400078e00ff */
[----:B-----5:R-:W-:Y:S01]  /*1ec0*/  IMAD.IADD R213, R0, 0x1, -R229 ;  /* 0x0000000100d57824 */ /* 0x020fe200078e0ae5 */
[----:B------:R-:W-:-:S02]  /*1ed0*/  ISETP.NE.AND P4, PT, R2, 0x1, PT ;  /* 0x000000010200780c */ /* 0x000fc40003f85270 */
[----:B------:R-:W-:Y:S02]  /*1ee0*/  IADD3 R2, R239, 0x7f, RZ ;  /* 0x0000007fef027810 */ /* 0x000fe40007ffe0ff */
[----:B------:R-:W-:-:S03]  /*1ef0*/  IADD3 R3, R213, 0x40, -R214 ;  /* 0x00000040d5037810 */ /* 0x000fc60007ffe8d6 */
[----:B------:R-:W-:-:S06]  /*1f00*/  IMAD.MOV.U32 R0, RZ, RZ, R2 ;  /* 0x000000ffff007224 */ /* 0x000fcc00078e0002 */
[----:B------:R-:W-:Y:S01]  /*1f10*/  @P4 IMAD.HI.U32 R4, R2, c[0x0][0x2c8], RZ ;  /* 0x0000b20002044a27 */ /* 0x000fe200078e00ff */
[----:B------:R-:W-:-:S04]  /*1f20*/  IADD3 R2, R213, 0x3f, RZ ;  /* 0x0000003fd5027810 */ /* 0x000fc80007ffe0ff */
[----:B------:R-:W-:-:S05]  /*1f30*/  @P4 SHF.R.U32.HI R0, RZ, c[0x0][0x2cc], R4 ;  /* 0x0000b300ff004a19 */ /* 0x000fca0000011604 */
[----:B------:R-:W-:Y:S01]  /*1f40*/  IMAD.IADD R0, R3, 0x1, R0 ;  /* 0x0000000103007824 */ /* 0x000fe200078e0200 */
[----:B------:R-:W-:-:S04]  /*1f50*/  SHF.R.S32.HI R3, RZ, 0x1f, R2 ;  /* 0x0000001fff037819 */ /* 0x000fc80000011402 */
[----:B------:R-:W-:Y:S02]  /*1f60*/  SHF.R.S32.HI R4, RZ, 0x1f, R0 ;  /* 0x0000001fff047819 */ /* 0x000fe40000011400 */
[----:B------:R-:W-:Y:S02]  /*1f70*/  LEA.HI R2, R3, R2, RZ, 0x6 ;  /* 0x0000000203027211 */ /* 0x000fe400078f30ff */
[----:B------:R-:W-:Y:S02]  /*1f80*/  LEA.HI R0, R4, R0, RZ, 0x6 ;  /* 0x0000000004007211 */ /* 0x000fe400078f30ff */
[----:B------:R-:W-:Y:S02]  /*1f90*/  SHF.R.S32.HI R3, RZ, 0x6, R2 ;  /* 0x00000006ff037819 */ /* 0x000fe40000011402 */
[----:B------:R-:W-:Y:S02]  /*1fa0*/  SHF.R.S32.HI R0, RZ, 0x6, R0 ;  /* 0x00000006ff007819 */ /* 0x000fe40000011400 */
[----:B------:R-:W-:-:S02]  /*1fb0*/  LOP3.LUT R2, R242, 0xff000000, RZ, 0xc0, !PT ;  /* 0xff000000f2027812 */ /* 0x000fc400078ec0ff */
[----:B------:R-:W-:Y:S02]  /*1fc0*/  IMNMX R7, R3, R0, PT ;  /* 0x0000000003077217 */ /* 0x000fe40003800200 */
[----:B------:R-:W-:Y:S02]  /*1fd0*/  LOP3.LUT R4, R242, 0xff0000, RZ, 0xc0, !PT ;  /* 0x00ff0000f2047812 */ /* 0x000fe400078ec0ff */
[----:B------:R-:W-:Y:S01]  /*1fe0*/  SHF.R.U32.HI R0, RZ, 0x8, R2 ;  /* 0x00000008ff007819 */ /* 0x000fe20000011602 */
[----:B------:R-:W-:Y:S01]  /*1ff0*/  IMAD.MOV.U32 R2, RZ, RZ, RZ ;  /* 0x000000ffff027224 */ /* 0x000fe200078e00ff */
[----:B------:R-:W-:Y:S02]  /*2000*/  ISETP.GE.AND P1, PT, R7, 0x1, PT ;  /* 0x000000010700780c */ /* 0x000fe40003f26270 */
        /* <DEDUP_REMOVED lines=35> */
.L_x_2775:
[----:B------:R-:W-:Y:S05]  /*2240*/  BSYNC B0 ;  /* 0x0000000000007941 */ /* 0x000fea0003800000 */
.L_x_2774:
[----:B------:R-:W-:Y:S01]  /*2250*/  IMAD R226, R14, R2, RZ ;  /* 0x000000020ee27224 */ /* 0x000fe200078e02ff */
        /* <DEDUP_REMOVED lines=76> */
[----:B------:R-:W-:Y:S01]  /*2720*/  IMAD.IADD R5, R227, 0x1, R239 ;  /* 0x00000001e3057824 */ /* 0x000fe200078e02ef */
[----:B------:R-:W-:Y:S02]  /*2730*/  LOP3.LUT R16, R242, 0xffff, RZ, 0xc0, !PT ;  /* 0x0000fffff2107812 */ /* 0x000fe400078ec0ff */
[----:B------:R-:W-:Y:S01]  /*2740*/  SEL R6, R12, RZ, !P0 ;  /* 0x000000ff0c067207 */ /* 0x000fe20004000000 */
[----:B------:R-:W-:Y:S01]  /*2750*/  IMAD R0, R0, c[0x0][0x178], RZ ;  /* 0x00005e0000007a24 */ /* 0x000fe200078e02ff */
[----:B------:R-:W-:Y:S01]  /*2760*/  SEL R4, R251, RZ, !P0 ;  /* 0x000000fffb047207 */ /* 0x000fe20004000000 */
[----:B------:R-:W-:Y:S01]  /*2770*/  @P4 IMAD.HI.U32 R7, R5, c[0x0][0x2c8], RZ ;  /* 0x0000b20005074a27 */ /* 0x000fe200078e00ff */
[----:B------:R-:W-:Y:S02]  /*2780*/  ISETP.GE.AND P6, PT, R218, c[0x0][0x198], PT ;  /* 0x00006600da007a0c */ /* 0x000fe40003fc6270 */
[----:B------:R-:W-:Y:S01]  /*2790*/  ISETP.GE.AND P5, PT, R223, c[0x0][0x198], PT ;  /* 0x00006600df007a0c */ /* 0x000fe20003fa6270 */
[----:B------:R-:W-:Y:S01]  /*27a0*/  IMAD R0, R11, c[0x0][0x17c], R0 ;  /* 0x00005f000b007a24 */ /* 0x000fe200078e0200 */
[----:B------:R-:W-:Y:S01]  /*27b0*/  ISETP.GE.AND P3, PT, R224, c[0x0][0x198], PT ;  /* 0x00006600e0007a0c */ /* 0x000fe20003f66270 */
[----:B------:R-:W-:Y:S01]  /*27c0*/  IMAD R6, R6, c[0x0][0x1c0], RZ ;  /* 0x0000700006067a24 */ /* 0x000fe200078e02ff */
[----:B------:R-:W-:-:S02]  /*27d0*/  ISETP.GE.AND P2, PT, R225, c[0x0][0x198], PT ;  /* 0x00006600e1007a0c */ /* 0x000fc40003f46270 */
[----:B------:R-:W-:Y:S01]  /*27e0*/  IADD3 R92, R217, -0x1, RZ ;  /* 0xffffffffd95c7810 */ /* 0x000fe20007ffe0ff */
[----:B------:R-:W-:Y:S02]  /*27f0*/  IMAD R6, R4, c[0x0][0x1c4], R6 ;  /* 0x0000710004067a24 */ /* 0x000fe400078e0206 */
[----:B--2---:R-:W-:-:S04]  /*2800*/  IMAD.WIDE.U32 R2, R11, c[0x0][0x178], RZ ;  /* 0x00005e000b027a25 */ /* 0x004fc800078e00ff */
[----:B------:R-:W-:Y:S01]  /*2810*/  IMAD.IADD R3, R3, 0x1, R0 ;  /* 0x0000000103037824 */ /* 0x000fe200078e0200 */
[----:B------:R-:W-:Y:S02]  /*2820*/  MOV R0, R5 ;  /* 0x0000000500007202 */ /* 0x000fe40000000f00 */
[----:B------:R-:W-:Y:S01]  /*2830*/  @P4 SHF.R.U32.HI R0, RZ, c[0x0][0x2cc], R7 ;  /* 0x0000b300ff004a19 */ /* 0x000fe20000011607 */
[----:B------:R-:W-:-:S03]  /*2840*/  IMAD.WIDE.U32 R2, R16, c[0x0][0x1b8], R2 ;  /* 0x00006e0010027a25 */ /* 0x000fc600078e0002 */
        /* <DEDUP_REMOVED lines=16> */
[----:B------:R-:W-:Y:S01]  /*2950*/  LEA.HI.X R5, R2, c[0x0][0x164], R0, 0x1, P0 ;  /* 0x0000590002057a11 */ /* 0x000fe200000f0c00 */
[----:B------:R-:W-:Y:S01]  /*2960*/  @!P1 IMAD.MOV.U32 R15, RZ, RZ, R251 ;  /* 0x000000ffff0f9224 */ /* 0x000fe200078e00fb */
[----:B------:R-:W-:Y:S05]  /*2970*/  BRA.DIV ~URZ, `(.L_x_2777) ;  /* 0x000116a27f007947 */ /* 0x000fea000b800000 */
[----:B------:R1:W2:Y:S02]  /*2980*/  SHFL.IDX PT, R4, R5, RZ, 0x181f ;  /* 0x00181fff05047589 */ /* 0x0002a400000e0000 */
.L_x_2882:
[----:B------:R-:W-:Y:S05]  /*2990*/  BRA.DIV ~URZ, `(.L_x_2778) ;  /* 0x000116f27f007947 */ /* 0x000fea000b800000 */
[----:B------:R3:W4:Y:S02]  /*29a0*/  SHFL.IDX PT, R0, R14, RZ, 0x181f ;  /* 0x00181fff0e007589 */ /* 0x00072400000e0000 */
.L_x_2883:
[----:B------:R-:W-:Y:S01]  /*29b0*/  IMAD R13, R214, c[0x0][0x2c4], RZ ;  /* 0x0000b100d60d7a24 */ /* 0x000fe200078e02ff */
[----:B------:R-:W-:Y:S01]  /*29c0*/  IADD3 R12, R249, R239, RZ ;  /* 0x000000eff90c7210 */ /* 0x000fe20007ffe0ff */
[----:B------:R-:W-:Y:S03]  /*29d0*/  BSSY B0, `(.L_x_2779) ;  /* 0x0000016000007945 */ /* 0x000fe60003800000 */
[----:B------:R-:W-:-:S13]  /*29e0*/  ISETP.GE.AND P0, PT, R12, R13, PT ;  /* 0x0000000d0c00720c */ /* 0x000fda0003f06270 */
[----:B------:R-:W-:Y:S05]  /*29f0*/  @P0 BRA `(.L_x_2780) ;  /* 0x0000013000000947 */ /* 0x000fea0003800000 */
[----:B------:R-:W-:Y:S02]  /*2a00*/  SHF.R.S32.HI R2, RZ, 0x1f, R218 ;  /* 0x0000001fff027819 */ /* 0x000fe400000114da */
[CC--:B----4-:R-:W-:Y:S02]  /*2a10*/  LEA R10, P1, R218.reuse, R0.reuse, 0x1 ;  /* 0x00000000da0a7211 */ /* 0x0d0fe400078208ff */
[----:B------:R-:W-:Y:S02]  /*2a20*/  LEA R8, P0, R223, R0, 0x1 ;  /* 0x00000000df087211 */ /* 0x000fe400078008ff */
[----:B--2---:R-:W-:Y:S02]  /*2a30*/  LEA.HI.X R11, R218, R4, R2, 0x1, P1 ;  /* 0x00000004da0b7211 */ /* 0x004fe400008f0c02 */
[----:B------:R-:W-:Y:S02]  /*2a40*/  SHF.R.S32.HI R2, RZ, 0x1f, R223 ;  /* 0x0000001fff027819 */ /* 0x000fe400000114df */
[----:B------:R-:W-:Y:S01]  /*2a50*/  LEA R6, P1, R224, R0, 0x1 ;  /* 0x00000000e0067211 */ /* 0x000fe200078208ff */
[----:B------:R-:W-:Y:S01]  /*2a60*/  @!PT LDS RZ, [RZ] ;  /* 0x00000000fffff984 */ /* 0x000fe20000000800 */
[----:B------:R-:W-:Y:S01]  /*2a70*/  @!PT LDS RZ, [RZ] ;  /* 0x00000000fffff984 */ /* 0x000fe20000000800 */
[----:B------:R-:W-:Y:S01]  /*2a80*/  @!PT LDS RZ, [RZ] ;  /* 0x00000000fffff984 */ /* 0x000fe20000000800 */
[----:B------:R2:W-:Y:S01]  /*2a90*/  LDGSTS.E.BYPASS.LTC128B.128 [R215+0x10100], [R10.64], !P6 ;  /* 0x101000000ad77fae */ /* 0x0005e2000f101d46 */
[----:B------:R-:W-:-:S02]  /*2aa0*/  SHF.R.S32.HI R18, RZ, 0x1f, R224 ;  /* 0x0000001fff127819 */ /* 0x000fc400000114e0 */
[----:B------:R-:W-:Y:S02]  /*2ab0*/  LEA.HI.X R9, R223, R4, R2, 0x1, P0 ;  /* 0x00000004df097211 */ /* 0x000fe400000f0c02 */
[----:B------:R-:W-:Y:S02]  /*2ac0*/  SHF.R.S32.HI R17, RZ, 0x1f, R225 ;  /* 0x0000001fff117819 */ /* 0x000fe400000114e1 */
[C---:B------:R-:W-:Y:S01]  /*2ad0*/  LEA R2, P0, R225.reuse, R0, 0x1 ;  /* 0x00000000e1027211 */ /* 0x040fe200078008ff */
[----:B------:R2:W-:Y:S01]  /*2ae0*/  LDGSTS.E.BYPASS.LTC128B.128 [R215+0x14100], [R8.64], !P5 ;  /* 0x1410000008d77fae */ /* 0x0005e2000e901d46 */
[-C--:B------:R-:W-:Y:S02]  /*2af0*/  LEA.HI.X R7, R224, R4.reuse, R18, 0x1, P1 ;  /* 0x00000004e0077211 */ /* 0x080fe400008f0c12 */
[----:B------:R-:W-:-:S03]  /*2b00*/  LEA.HI.X R3, R225, R4, R17, 0x1, P0 ;  /* 0x00000004e1037211 */ /* 0x000fc600000f0c11 */
[----:B------:R2:W-:Y:S04]  /*2b10*/  LDGSTS.E.BYPASS.LTC128B.128 [R215+0x18100], [R6.64], !P3 ;  /* 0x1810000006d77fae */ /* 0x0005e8000d901d46 */
[----:B------:R2:W-:Y:S02]  /*2b20*/  LDGSTS.E.BYPASS.LTC128B.128 [R215+0x1c100], [R2.64], !P2 ;  /* 0x1c10000002d77fae */ /* 0x0005e4000d101d46 */
.L_x_2780:
[----:B------:R-:W-:Y:S05]  /*2b30*/  BSYNC B0 ;  /* 0x0000000000007941 */ /* 0x000fea0003800000 */
.L_x_2779:
[----:B------:R-:W-:Y:S05]  /*2b40*/  BRA.DIV ~URZ, `(.L_x_2781) ;  /* 0x000115b27f007947 */ /* 0x000fea000b800000 */
[----:B--2---:R2:W1:Y:S04]  /*2b50*/  SHFL.IDX PT, R4, R5, 0x1, 0x181f ;  /* 0x00381f0005047f89 */ /* 0x00446800000e0000 */
[----:B----4-:R2:W4:Y:S02]  /*2b60*/  SHFL.IDX PT, R0, R14, 0x1, 0x181f ;  /* 0x00381f000e007f89 */ /* 0x01052400000e0000 */
.L_x_2884:
[----:B------:R-:W-:Y:S01]  /*2b70*/  IADD3 R2, R12, 0x20, RZ ;  /* 0x000000200c027810 */ /* 0x000fe20007ffe0ff */
[----:B------:R-:W-:Y:S03]  /*2b80*/  BSSY B0, `(.L_x_2782) ;  /* 0x0000016000007945 */ /* 0x000fe60003800000 */
[----:B------:R-:W-:-:S13]  /*2b90*/  ISETP.GE.AND P0, PT, R2, R13, PT ;  /* 0x0000000d0200720c */ /* 0x000fda0003f06270 */
[----:B------:R-:W-:Y:S05]  /*2ba0*/  @P0 BRA `(.L_x_2783) ;  /* 0x0000013000000947 */ /* 0x000fea0003800000 */
[----:B------:R-:W-:Y:S02]  /*2bb0*/  SHF.R.S32.HI R3, RZ, 0x1f, R218 ;  /* 0x0000001fff037819 */ /* 0x000fe400000114da */
[CC--:B----4-:R-:W-:Y:S02]  /*2bc0*/  LEA R10, P1, R218.reuse, R0.reuse, 0x1 ;  /* 0x00000000da0a7211 */ /* 0x0d0fe400078208ff */
[----:B------:R-:W-:Y:S02]  /*2bd0*/  LEA R8, P0, R223, R0, 0x1 ;  /* 0x00000000df087211 */ /* 0x000fe400078008ff */
[----:B-1----:R-:W-:Y:S02]  /*2be0*/  LEA.HI.X R11, R218, R4, R3, 0x1, P1 ;  /* 0x00000004da0b7211 */ /* 0x002fe400008f0c03 */
        /* <DEDUP_REMOVED lines=15> */
.L_x_2783:
[----:B------:R-:W-:Y:S05]  /*2ce0*/  BSYNC B0 ;  /* 0x0000000000007941 */ /* 0x000fea0003800000 */
.L_x_2782:
[----:B------:R-:W-:Y:S05]  /*2cf0*/  BRA.DIV ~URZ, `(.L_x_2784) ;  /* 0x000114d27f007947 */ /* 0x000fea000b800000 */
[----:B-1----:R1:W2:Y:S02]  /*2d00*/  SHFL.IDX PT, R4, R5, 0x2, 0x181f ;  /* 0x00581f0005047f89 */ /* 0x0022a400000e0000 */
.L_x_2885:
[----:B------:R-:W-:Y:S05]  /*2d10*/  BRA.DIV ~URZ, `(.L_x_2785) ;  /* 0x000115227f007947 */ /* 0x000fea000b800000 */
[----:B----4-:R4:W1:Y:S02]  /*2d20*/  SHFL.IDX PT, R0, R14, 0x2, 0x181f ;  /* 0x00581f000e007f89 */ /* 0x01086400000e0000 */
.L_x_2886:
[----:B------:R-:W-:Y:S01]  /*2d30*/  IADD3 R2, R12, 0x40, RZ ;  /* 0x000000400c027810 */ /* 0x000fe20007ffe0ff */
[----:B------:R-:W-:Y:S03]  /*2d40*/  BSSY B0, `(.L_x_2786) ;  /* 0x0000016000007945 */ /* 0x000fe60003800000 */
[----:B------:R-:W-:-:S13]  /*2d50*/  ISETP.GE.AND P0, PT, R2, R13, PT ;  /* 0x0000000d0200720c */ /* 0x000fda0003f06270 */
[----:B------:R-:W-:Y:S05]  /*2d60*/  @P0 BRA `(.L_x_2787) ;  /* 0x0000013000000947 */ /* 0x000fea0003800000 */
[----:B------:R-:W-:Y:S02]  /*2d70*/  SHF.R.S32.HI R3, RZ, 0x1f, R218 ;  /* 0x0000001fff037819 */ /* 0x000fe400000114da */
[CC--:B-1----:R-:W-:Y:S02]  /*2d80*/  LEA R10, P1, R218.reuse, R0.reuse, 0x1 ;  /* 0x00000000da0a7211 */ /* 0x0c2fe400078208ff */
        /* <DEDUP_REMOVED lines=17> */
.L_x_2787:
[----:B------:R-:W-:Y:S05]  /*2ea0*/  BSYNC B0 ;  /* 0x0000000000007941 */ /* 0x000fea0003800000 */
.L_x_2786:
[----:B------:R-:W-:Y:S05]  /*2eb0*/  BRA.DIV ~URZ, `(.L_x_2788) ;  /* 0x000113f27f007947 */ /* 0x000fea000b800000 */
[----:B--2---:R2:W3:Y:S04]  /*2ec0*/  SHFL.IDX PT, R4, R5, 0x3, 0x181f ;  /* 0x00781f0005047f89 */ /* 0x0044e800000e0000 */
[----:B-1----:R2:W1:Y:S02]  /*2ed0*/  SHFL.IDX PT, R0, R14, 0x3, 0x181f ;  /* 0x00781f000e007f89 */ /* 0x00246400000e0000 */
.L_x_2887:
[----:B------:R-:W-:Y:S01]  /*2ee0*/  IADD3 R2, R12, 0x60, RZ ;  /* 0x000000600c027810 */ /* 0x000fe20007ffe0ff */
[----:B-----5:R-:W-:Y:S01]  /*2ef0*/  IMAD.WIDE.U32 R232, R15, c[0x0][0x2b0], RZ ;  /* 0x0000ac000fe87a25 */ /* 0x020fe200078e00ff */
[----:B------:R-:W-:-:S02]  /*2f00*/  SHF.R.S32.HI R20, RZ, 0x1f, R218 ;  /* 0x0000001fff147819 */ /* 0x000fc400000114da */
[----:B------:R-:W-:Y:S02]  /*2f10*/  ISETP.GE.AND P1, PT, R2, R13, PT ;  /* 0x0000000d0200720c */ /* 0x000fe40003f26270 */
[----:B------:R-:W-:Y:S02]  /*2f20*/  SHF.R.S32.HI R19, RZ, 0x1f, R223 ;  /* 0x0000001fff137819 */ /* 0x000fe400000114df */
[----:B------:R-:W-:Y:S02]  /*2f30*/  SHF.R.S32.HI R18, RZ, 0x1f, R224 ;  /* 0x0000001fff127819 */ /* 0x000fe400000114e0 */
[----:B------:R-:W-:-:S07]  /*2f40*/  SHF.R.S32.HI R17, RZ, 0x1f, R225 ;  /* 0x0000001fff117819 */ /* 0x000fce00000114e1 */
        /* <DEDUP_REMOVED lines=36> */
[----:B------:R1:W2:Y:S01]  /*3190*/  @!P1 LDG.E R216, [R4.64] ;  /* 0x0000000604d89981 */ /* 0x0002a2000c1e1900 */
        /* <DEDUP_REMOVED lines=10> */
[----:B------:R-:W-:-:S04]  /*3240*/  IMAD.WIDE.U32 R2, R219, c[0x0][0x1e0], RZ ;  /* 0x00007800db027a25 */ /* 0x000fc800078e00ff */
[----:B------:R-:W-:Y:S02]  /*3250*/  IMAD R97, R92, -0x40, R213 ;  /* 0xffffffc05c617824 */ /* 0x000fe400078e02d5 */
[----:B------:R-:W-:-:S04]  /*3260*/  IMAD.WIDE.U32 R234, R16, c[0x0][0x210], RZ ;  /* 0x0000840010ea7a25 */ /* 0x000fc800078e00ff */
[----:B------:R-:W-:Y:S02]  /*3270*/  IMAD.IADD R13, R97, 0x1, -R249 ;  /* 0x00000001610d7824 */ /* 0x000fe400078e0af9 */
[----:B------:R-:W-:Y:S01]  /*3280*/  IMAD R238, R16, c[0x0][0x214], R235 ;  /* 0x0000850010ee7a24 */ /* 0x000fe200078e02eb */
[----:B-1----:R-:W-:Y:S01]  /*3290*/  SHF.R.S32.HI R5, RZ, 0x1f, R219 ;  /* 0x0000001fff057819 */ /* 0x002fe200000114db */
[----:B------:R-:W-:Y:S01]  /*32a0*/  IMAD.SHL.U32 R98, R218, 0x2, RZ ;  /* 0x00000002da627824 */ /* 0x000fe200078e00ff */
[----:B------:R-:W-:Y:S01]  /*32b0*/  ISETP.GE.AND P5, PT, R13, 0x1, PT ;  /* 0x000000010d00780c */ /* 0x000fe20003fa6270 */
[----:B------:R-:W-:Y:S02]  /*32c0*/  IMAD.SHL.U32 R99, R223, 0x2, RZ ;  /* 0x00000002df637824 */ /* 0x000fe400078e00ff */
[C---:B------:R-:W-:Y:S02]  /*32d0*/  IMAD R0, R5.reuse, c[0x0][0x1e0], RZ ;  /* 0x0000780005007a24 */ /* 0x040fe400078e02ff */
[----:B------:R-:W-:-:S02]  /*32e0*/  IMAD R6, R5, c[0x0][0x208], RZ ;  /* 0x0000820005067a24 */ /* 0x000fc400078e02ff */
[C---:B------:R-:W-:Y:S02]  /*32f0*/  IMAD R0, R219.reuse, c[0x0][0x1e4], R0 ;  /* 0x00007900db007a24 */ /* 0x040fe400078e0200 */
[----:B------:R-:W-:Y:S02]  /*3300*/  IMAD R7, R219, c[0x0][0x20c], R6 ;  /* 0x00008300db077a24 */ /* 0x000fe400078e0206 */
[----:B------:R-:W-:Y:S02]  /*3310*/  IMAD.IADD R3, R3, 0x1, R0 ;  /* 0x0000000103037824 */ /* 0x000fe400078e0200 */
[----:B------:R-:W-:Y:S01]  /*3320*/  @P5 ISETP.GE.AND P2, PT, R223, c[0x0][0x1d4], PT ;  /* 0x00007500df005a0c */ /* 0x000fe20003f46270 */
[C---:B------:R-:W-:Y:S01]  /*3330*/  IMAD.SHL.U32 R100, R224.reuse, 0x2, RZ ;  /* 0x00000002e0647824 */ /* 0x040fe200078e00ff */
[----:B------:R-:W-:Y:S01]  /*3340*/  @P5 ISETP.GE.AND P1, PT, R224, c[0x0][0x1d4], PT ;  /* 0x00007500e0005a0c */ /* 0x000fe20003f26270 */
        /* <DEDUP_REMOVED lines=10> */
[----:B------:R-:W-:-:S03]  /*33f0*/  @P5 ISETP.GE.AND P0, PT, R218, c[0x0][0x1d4], PT ;  /* 0x00007500da005a0c */ /* 0x000fc60003f06270 */
[----:B------:R1:W2:Y:S04]  /*3400*/  SHFL.IDX PT, R0, R2, RZ, 0x181f ;  /* 0x00181fff02007589 */ /* 0x0002a800000e0000 */
[----:B------:R-:W3:Y:S04]  /*3410*/  SHFL.IDX PT, R8, R11, RZ, 0x181f ;  /* 0x00181fff0b087589 */ /* 0x000ee800000e0000 */
[----:B------:R-:W5:Y:S01]  /*3420*/  SHFL.IDX PT, R11, R11, 0x1, 0x181f ;  /* 0x00381f000b0b7f89 */ /* 0x000f6200000e0000 */
[----:B-1----:R-:W-:Y:S01]  /*3430*/  IMAD.WIDE.U32 R2, R219, c[0x0][0x208], RZ ;  /* 0x00008200db027a25 */ /* 0x002fe200078e00ff */
[----:B--2---:R-:W-:-:S03]  /*3440*/  @P5 LEA R4, P6, R218, R0, 0x1 ;  /* 0x00000000da045211 */ /* 0x004fc600078c08ff */
[----:B------:R-:W-:Y:S01]  /*3450*/  IMAD.IADD R3, R3, 0x1, R7 ;  /* 0x0000000103037824 */ /* 0x000fe200078e0207 */
[----:B---3--:R-:W-:Y:S02]  /*3460*/  @P5 LEA.HI.X R5, R218, R8, R20, 0x1, P6 ;  /* 0x00000008da055211 */ /* 0x008fe400030f0c14 */
[C---:B------:R-:W-:Y:S01]  /*3470*/  @P5 LEA R6, P6, R223.reuse, R0, 0x1 ;  /* 0x00000000df065211 */ /* 0x040fe200078c08ff */
[----:B------:R-:W-:Y:S02]  /*3480*/  IMAD.WIDE.U32 R2, R216, c[0x0][0x218], R2 ;  /* 0x00008600d8027a25 */ /* 0x000fe400078e0002 */
[----:B------:R1:W-:Y:S01]  /*3490*/  @P5 LDGSTS.E.BYPASS.LTC128B.128 [R215+0x8100], [R4.64], !P0 ;  /* 0x0810000004d75fae */ /* 0x0003e2000c101d46 */
[----:B------:R-:W-:Y:S02]  /*34a0*/  @P5 LEA.HI.X R7, R223, R8, R19, 0x1, P6 ;  /* 0x00000008df075211 */ /* 0x000fe400030f0c13 */
[----:B------:R-:W-:-:S03]  /*34b0*/  ISETP.GE.AND P6, PT, R13, 0x21, PT ;  /* 0x000000210d00780c */ /* 0x000fc60003fc6270 */
[----:B------:R2:W-:Y:S01]  /*34c0*/  @P5 LDGSTS.E.BYPASS.LTC128B.128 [R215+0xa100], [R6.64], !P2 ;  /* 0x0a10000006d75fae */ /* 0x0005e2000d101d46 */
[----:B------:R-:W-:Y:S02]  /*34d0*/  @P5 ISETP.GE.AND P2, PT, R225, c[0x0][0x1d4], PT ;  /* 0x00007500e1005a0c */ /* 0x000fe40003f46270 */
[----:B-1----:R-:W-:-:S04]  /*34e0*/  @P5 LEA R4, P0, R224, R0, 0x1 ;  /* 0x00000000e0045211 */ /* 0x002fc800078008ff */
[----:B------:R-:W-:Y:S02]  /*34f0*/  @P5 LEA.HI.X R5, R224, R8, R18, 0x1, P0 ;  /* 0x00000008e0055211 */ /* 0x000fe400000f0c12 */
[----:B--2---:R-:W-:Y:S01]  /*3500*/  @P5 LEA R6, P0, R225, R0, 0x1 ;  /* 0x00000000e1065211 */ /* 0x004fe200078008ff */
[----:B------:R-:W-:Y:S02]  /*3510*/  IMAD R0, R9, c[0x0][0x218], RZ ;  /* 0x0000860009007a24 */ /* 0x000fe400078e02ff */
[----:B------:R1:W-:Y:S01]  /*3520*/  @P5 LDGSTS.E.BYPASS.LTC128B.128 [R215+0xc100], [R4.64], !P1 ;  /* 0x0c10000004d75fae */ /* 0x0003e2000c901d46 */
[----:B------:R-:W-:Y:S01]  /*3530*/  @P5 LEA.HI.X R7, R225, R8, R17, 0x1, P0 ;  /* 0x00000008e1075211 */ /* 0x000fe200000f0c11 */
[----:B------:R-:W-:Y:S01]  /*3540*/  IMAD R8, R216, c[0x0][0x21c], R0 ;  /* 0x00008700d8087a24 */ /* 0x000fe200078e0200 */
[----:B------:R-:W-:-:S03]  /*3550*/  @P6 ISETP.GE.AND P0, PT, R218, c[0x0][0x1d4], PT ;  /* 0x00007500da006a0c */ /* 0x000fc60003f06270 */
[----:B------:R2:W-:Y:S01]  /*3560*/  @P5 LDGSTS.E.BYPASS.LTC128B.128 [R215+0xe100], [R6.64], !P2 ;  /* 0x0e10000006d75fae */ /* 0x0005e2000d101d46 */
[----:B------:R-:W-:Y:S02]  /*3570*/  @P6 ISETP.GE.AND P2, PT, R223, c[0x0][0x1d4], PT ;  /* 0x00007500df006a0c */ /* 0x000fe40003f46270 */
[----:B-1----:R-:W-:-:S04]  /*3580*/  @P6 LEA R4, P1, R218, R10, 0x1 ;  /* 0x0000000ada046211 */ /* 0x002fc800078208ff */
[----:B-----5:R-:W-:Y:S02]  /*3590*/  @P6 LEA.HI.X R5, R218, R11, R20, 0x1, P1 ;  /* 0x0000000bda056211 */ /* 0x020fe400008f0c14 */
[----:B------:R-:W-:-:S03]  /*35a0*/  IADD3 R0, P1, R2, R234, RZ ;  /* 0x000000ea02007210 */ /* 0x000fc60007f3e0ff */
[----:B------:R1:W-:Y:S01]  /*35b0*/  @P6 LDGSTS.E.BYPASS.LTC128B.128 [R215+0x9100], [R4.64], !P0 ;  /* 0x0910000004d76fae */ /* 0x0003e2000c101d46 */
[----:B------:R-:W-:Y:S02]  /*35c0*/  IADD3.X R2, R238, R3, R8, P1, !PT ;  /* 0x00000003ee027210 */ /* 0x000fe40000ffe408 */
[----:B------:R-:W-:Y:S02]  /*35d0*/  LEA R3, P1, R0, c[0x0][0x1f8], 0x1 ;  /* 0x00007e0000037a11 */ /* 0x000fe400078208ff */
[-C--:B--2---:R-:W-:Y:S02]  /*35e0*/  @P6 LEA R6, P0, R224, R10.reuse, 0x1 ;  /* 0x0000000ae0066211 */ /* 0x084fe400078008ff */
[----:B----4-:R-:W-:Y:S01]  /*35f0*/  LEA.HI.X R14, R0, c[0x0][0x1fc], R2, 0x1, P1 ;  /* 0x00007f00000e7a11 */ /* 0x010fe200008f0c02 */
[----:B------:R-:W-:Y:S01]  /*3600*/  SHFL.IDX PT, R12, R3, 0x1, 0x181f ;  /* 0x00381f00030c7f89 */ /* 0x000fe200000e0000 */
[----:B------:R-:W-:Y:S02]  /*3610*/  @P6 LEA R8, P5, R223, R10, 0x1 ;  /* 0x0000000adf086211 */ /* 0x000fe400078a08ff */
[C---:B------:R-:W-:Y:S01]  /*3620*/  @P6 ISETP.GE.AND P1, PT, R224.reuse, c[0x0][0x1d4], PT ;  /* 0x00007500e0006a0c */ /* 0x040fe20003f26270 */
[----:B------:R-:W2:Y:S01]  /*3630*/  SHFL.IDX PT, R0, R3, RZ, 0x181f ;  /* 0x00181fff03007589 */ /* 0x000ea200000e0000 */
[----:B------:R-:W-:-:S02]  /*3640*/  @P6 LEA.HI.X R7, R224, R11, R18, 0x1, P0 ;  /* 0x0000000be0076211 */ /* 0x000fc400000f0c12 */
[----:B------:R-:W-:Y:S01]  /*3650*/  @P6 ISETP.GE.AND P0, PT, R225, c[0x0][0x1d4], PT ;  /* 0x00007500e1006a0c */ /* 0x000fe20003f06270 */
[----:B------:R-:W3:Y:S01]  /*3660*/  SHFL.IDX PT, R2, R14, RZ, 0x181f ;  /* 0x00181fff0e027589 */ /* 0x000ee200000e0000 */
[----:B------:R-:W-:-:S03]  /*3670*/  @P6 LEA.HI.X R9, R223, R11, R19, 0x1, P5 ;  /* 0x0000000bdf096211 */ /* 0x000fc600028f0c13 */
[----:B------:R4:W5:Y:S04]  /*3680*/  SHFL.IDX PT, R3, R14, 0x1, 0x181f ;  /* 0x00381f000e037f89 */ /* 0x00096800000e0000 */
[----:B------:R4:W-:Y:S01]  /*3690*/  @P6 LDGSTS.E.BYPASS.LTC128B.128 [R215+0xb100], [R8.64], !P2 ;  /* 0x0b10000008d76fae */ /* 0x0009e2000d101d46 */
[----:B-1----:R-:W-:-:S03]  /*36a0*/  @P6 LEA R4, P5, R225, R10, 0x1 ;  /* 0x0000000ae1046211 */ /* 0x002fc600078a08ff */
[----:B------:R1:W-:Y:S01]  /*36b0*/  @P6 LDGSTS.E.BYPASS.LTC128B.128 [R215+0xd100], [R6.64], !P1 ;  /* 0x0d10000006d76fae */ /* 0x0003e2000c901d46 */
[----:B------:R-:W-:-:S05]  /*36c0*/  @P6 LEA.HI.X R5, R225, R11, R17, 0x1, P5 ;  /* 0x0000000be1056211 */ /* 0x000fca00028f0c11 */
[----:B------:R1:W-:Y:S04]  /*36d0*/  @P6 LDGSTS.E.BYPASS.LTC128B.128 [R215+0xf100], [R4.64], !P0 ;  /* 0x0f10000004d76fae */ /* 0x0003e8000c101d46 */
[----:B------:R-:W0:Y:S01]  /*36e0*/  LDGDEPBAR ;  /* 0x00000000000079af */ /* 0x000e220000000000 */
[----:B------:R-:W-:Y:S02]  /*36f0*/  R2P PR, R228, 0x6 ;  /* 0x00000006e4007804 */ /* 0x000fe40000000000 */
[CC--:B--2---:R-:W-:Y:S02]  /*3700*/  IADD3 R22, P0, R0.reuse, R98.reuse, RZ ;  /* 0x0000006200167210 */ /* 0x0c4fe40007f1e0ff */
[----:B------:R-:W-:Y:S02]  /*3710*/  IADD3 R20, P6, R0, R99, RZ ;  /* 0x0000006300147210 */ /* 0x000fe40007fde0ff */
[----:B------:R-:W-:Y:S01]  /*3720*/  ISETP.GE.AND P5, PT, R218, c[0x0][0x1d4], PT ;  /* 0x00007500da007a0c */ /* 0x000fe20003fa6270 */
[----:B---3--:R-:W-:Y:S01]  /*3730*/  IMAD.X R23, R2, 0x1, R93, P0 ;  /* 0x0000000102177824 */ /* 0x008fe200000e065d */
[----:B------:R-:W-:Y:S01]  /*3740*/  IADD3 R16, P0, R0, R101, RZ ;  /* 0x0000006500107210 */ /* 0x000fe20007f1e0ff */
[----:B------:R-:W-:Y:S01]  /*3750*/  IMAD.X R21, R2, 0x1, R94, P6 ;  /* 0x0000000102157824 */ /* 0x000fe200030e065e */
[----:B----4-:R-:W-:-:S03]  /*3760*/  IADD3 R14, P6, R12, R98, RZ ;  /* 0x000000620c0e7210 */ /* 0x010fc60007fde0ff */
[----:B------:R-:W-:Y:S01]  /*3770*/  @P1 IADD3 R200, R201, -0x20, RZ ;  /* 0xffffffe0c9c81810 */ /* 0x000fe20007ffe0ff */
[----:B------:R-:W-:Y:S01]  /*3780*/  IMAD.X R17, R2, 0x1, R96, P0 ;  /* 0x0000000102117824 */ /* 0x000fe200000e0660 */
[----:B------:R-:W-:Y:S01]  /*3790*/  IADD3 R18, P1, R0, R100, RZ ;  /* 0x0000006400127210 */ /* 0x000fe20007f3e0ff */
[----:B-----5:R-:W-:Y:S01]  /*37a0*/  IMAD.X R15, R3, 0x1, R93, P6 ;  /* 0x00000001030f7824 */ /* 0x020fe200030e065d */
[----:B------:R-:W-:Y:S01]  /*37b0*/  ISETP.GE.AND P0, PT, R223, c[0x0][0x1d4], PT ;  /* 0x00007500df007a0c */ /* 0x000fe20003f06270 */
[----:B------:R-:W-:Y:S01]  /*37c0*/  IMAD.MOV.U32 R0, RZ, RZ, 0x40 ;  /* 0x00000040ff007424 */ /* 0x000fe200078e00ff */
[----:B------:R-:W-:Y:S01]  /*37d0*/  ISETP.LT.OR P6, PT, R13, 0x1, P5 ;  /* 0x000000010d00780c */ /* 0x000fe20002fc1670 */
[----:B------:R-:W-:Y:S01]  /*37e0*/  IMAD.X R19, R2, 0x1, R95, P1 ;  /* 0x0000000102137824 */ /* 0x000fe200008e065f */
[----:B------:R-:W-:Y:S01]  /*37f0*/  IADD3 R24, P1, R12, R99, RZ ;  /* 0x000000630c187210 */ /* 0x000fe20007f3e0ff */
[----:B------:R-:W-:-:S04]  /*3800*/  DEPBAR.LE SB0, 0x1 ;  /* 0x000080400000791a */ /* 0x000fc80000000000 */
[----:B------:R-:W-:-:S04]  /*3810*/  DEPBAR.LE SB0, 0x0 ;  /* 0x000080000000791a */ /* 0x000fc80000000000 */
[----:B------:R-:W-:Y:S01]  /*3820*/  BAR.SYNC.DEFER_BLOCKING 0x0 ;  /* 0x0000000000007b1d */ /* 0x000fe20000010000 */
[----:B------:R-:W-:Y:S01]  /*3830*/  IMAD.X R25, R3, 0x1, R94, P1 ;  /* 0x0000000103197824 */ /* 0x000fe200008e065e */
[C---:B------:R-:W-:Y:S02]  /*3840*/  ISETP.LT.OR P1, PT, R13.reuse, 0x1, P0 ;  /* 0x000000010d00780c */ /* 0x040fe40000721670 */
[C---:B------:R-:W-:Y:S02]  /*3850*/  ISETP.LT.OR P5, PT, R13.reuse, 0x21, P5 ;  /* 0x000000210d00780c */ /* 0x040fe40002fa1670 */
[----:B------:R-:W-:Y:S02]  /*3860*/  ISETP.LT.OR P0, PT, R13, 0x21, P0 ;  /* 0x000000210d00780c */ /* 0x000fe40000701670 */
[----:B------:R-:W-:-:S05]  /*3870*/  SEL R0, R0, 0xffffffc0, !P2 ;  /* 0xffffffc000007807 */ /* 0x000fca0005000000 */
[----:B------:R-:W-:Y:S01]  /*3880*/  IMAD.IADD R203, R201, 0x1, R0 ;  /* 0x00000001c9cb7824 */ /* 0x000fe200078e0200 */
[----:B-1----:R-:W-:Y:S04]  /*3890*/  LDSM.16.M88.4 R4, [R208] ;  /* 0x00000000d004783b */ /* 0x002fe80000000200 */
[----:B------:R-:W1:Y:S04]  /*38a0*/  LDSM.16.M88.4 R36, [R201+0x800] ;  /* 0x00080000c924783b */ /* 0x000e680000000200 */
[----:B------:R-:W2:Y:S04]  /*38b0*/  LDSM.16.M88.4 R32, [R201] ;  /* 0x00000000c920783b */ /* 0x000ea80000000200 */
[----:B------:R-:W-:Y:S04]  /*38c0*/  LDSM.16.M88.4 R44, [R201+0x1000] ;  /* 0x00100000c92c783b */ /* 0x000fe80000000200 */
[----:B------:R-:W3:Y:S04]  /*38d0*/  LDSM.16.M88.4 R56, [R201+0x1800] ;  /* 0x00180000c938783b */ /* 0x000ee80000000200 */
[----:B------:R-:W-:Y:S04]  /*38e0*/  LDSM.16.M88.4 R8, [R209] ;  /* 0x00000000d108783b */ /* 0x000fe80000000200 */
[----:B------:R-:W-:Y:S04]  /*38f0*/  LDSM.16.M88.4 R52, [R200] ;  /* 0x00000000c834783b */ /* 0x000fe80000000200 */
[----:B------:R-:W4:Y:S04]  /*3900*/  LDSM.16.M88.4 R48, [R200+0x800] ;  /* 0x00080000c830783b */ /* 0x000f280000000200 */
[----:B------:R-:W5:Y:S04]  /*3910*/  LDSM.16.M88.4 R68, [R200+0x1000] ;  /* 0x00100000c844783b */ /* 0x000f680000000200 */
[----:B------:R-:W4:Y:S04]  /*3920*/  LDSM.16.M88.4 R76, [R200+0x1800] ;  /* 0x00180000c84c783b */ /* 0x000f280000000200 */
[----:B------:R-:W-:Y:S01]  /*3930*/  @!PT LDS RZ, [RZ] ;  /* 0x00000000fffff984 */ /* 0x000fe20000000800 */
[----:B------:R-:W-:Y:S01]  /*3940*/  @!PT LDS RZ, [RZ] ;  /* 0x00000000fffff984 */ /* 0x000fe20000000800 */
[----:B------:R-:W-:Y:S01]  /*3950*/  @!PT LDS RZ, [RZ] ;  /* 0x00000000fffff984 */ /* 0x000fe20000000800 */
[----:B------:R3:W-:Y:S01]  /*3960*/  LDGSTS.E.BYPASS.LTC128B.128 [R215+0x100], [R22.64], !P6 ;  /* 0x0010000016d77fae */ /* 0x0007e2000f101d46 */
[----:B------:R-:W-:-:S03]  /*3970*/  ISETP.GE.AND P6, PT, R224, c[0x0][0x1d4], PT ;  /* 0x00007500e0007a0c */ /* 0x000fc60003fc6270 */
[----:B------:R4:W-:Y:S01]  /*3980*/  LDGSTS.E.BYPASS.LTC128B.128 [R215+0x2100], [R20.64], !P1 ;  /* 0x0210000014d77fae */ /* 0x0009e2000c901d46 */
[----:B------:R-:W-:Y:S01]  /*3990*/  ISETP.LT.OR P1, PT, R13, 0x1, P6 ;  /* 0x000000010d00780c */ /* 0x000fe20003721670 */
[----:B-1----:R-:W-:Y:S01]  /*39a0*/  HMMA.16816.F32 R28, R4, R36, RZ ;  /* 0x00000024041c723c */ /* 0x002fe200000018ff */
[----:B------:R-:W-:-:S07]  /*39b0*/  ISETP.GE.AND P6, PT, R225, c[0x0][0x1d4], PT ;  /* 0x00007500e1007a0c */ /* 0x000fce0003fc6270 */
[C---:B--2---:R-:W-:Y:S04]  /*39c0*/  HMMA.16816.F32 R40, R4.reuse, R32, RZ ;  /* 0x000000200428723c */ /* 0x044fe800000018ff */
[----:B------:R1:W-:Y:S01]  /*39d0*/  LDGSTS.E.BYPASS.LTC128B.128 [R215+0x4100], [R18.64], !P1 ;  /* 0x0410000012d77fae */ /* 0x0003e2000c901d46 */
[C---:B------:R-:W-:Y:S02]  /*39e0*/  ISETP.LT.OR P1, PT, R13.reuse, 0x1, P6 ;  /* 0x000000010d00780c */ /* 0x040fe40003721670 */
[----:B------:R-:W-:Y:S01]  /*39f0*/  ISETP.LT.OR P6, PT, R13, 0x21, P6 ;  /* 0x000000210d00780c */ /* 0x000fe200037c1670 */
[C---:B------:R-:W-:Y:S08]  /*3a00*/  HMMA.16816.F32 R32, R4.reuse, R34, RZ ;  /* 0x000000220420723c */ /* 0x040ff000000018ff */
[C---:B---3--:R-:W-:Y:S02]  /*3a10*/  HMMA.16816.F32 R60, R4.reuse, R56, RZ ;  /* 0x00000038043c723c */ /* 0x048fe400000018ff */
[----:B------:R2:W-:Y:S04]  /*3a20*/  LDGSTS.E.BYPASS.LTC128B.128 [R215+0x6100], [R16.64], !P1 ;  /* 0x0610000010d77fae */ /* 0x0005e8000c901d46 */
[----:B------:R3:W-:Y:S01]  /*3a30*/  LDGSTS.E.BYPASS.LTC128B.128 [R215+0x1100], [R14.64], !P5 ;  /* 0x011000000ed77fae */ /* 0x0007e2000e901d46 */
[----:B------:R-:W-:Y:S01]  /*3a40*/  IADD3 R2, P5, R12, R101, RZ ;  /* 0x000000650c027210 */ /* 0x000fe20007fbe0ff */
[----:B----4-:R-:W-:Y:S02]  /*3a50*/  HMMA.16816.F32 R20, R4, R38, RZ ;  /* 0x000000260414723c */ /* 0x010fe400000018ff */
[----:B------:R4:W-:Y:S01]  /*3a60*/  LDGSTS.E.BYPASS.LTC128B.128 [R215+0x3100], [R24.64], !P0 ;  /* 0x0310000018d77fae */ /* 0x0009e2000c101d46 */
[----:B------:R-:W-:-:S05]  /*3a70*/  ISETP.GT.AND P0, PT, R92, R226, PT ;  /* 0x000000e25c00720c */ /* 0x000fca0003f04270 */
[C---:B------:R-:W-:Y:S08]  /*3a80*/  HMMA.16816.F32 R36, R4.reuse, R44, RZ ;  /* 0x0000002c0424723c */ /* 0x040ff000000018ff */
[----:B------:R-:W-:Y:S01]  /*3a90*/  HMMA.16816.F32 R44, R4, R46, RZ ;  /* 0x0000002e042c723c */ /* 0x000fe200000018ff */
[----:B--2---:R-:W-:-:S07]  /*3aa0*/  IADD3 R16, P1, R12, R100, RZ ;  /* 0x000000640c107210 */ /* 0x004fce0007f3e0ff */
[----:B------:R-:W-:Y:S01]  /*3ab0*/  HMMA.16816.F32 R56, R4, R58, RZ ;  /* 0x0000003a0438723c */ /* 0x000fe200000018ff */
[C---:B------:R-:W-:Y:S01]  /*3ac0*/  IMAD.X R17, R3.reuse, 0x1, R95, P1 ;  /* 0x0000000103117824 */ /* 0x040fe200008e065f */
[----:B------:R-:W-:Y:S01]  /*3ad0*/  ISETP.GE.AND P1, PT, R224, c[0x0][0x1d4], PT ;  /* 0x00007500e0007a0c */ /* 0x000fe20003f26270 */
[----:B------:R-:W-:-:S03]  /*3ae0*/  IMAD.X R3, R3, 0x1, R96, P5 ;  /* 0x0000000103037824 */ /* 0x000fc600028e0660 */
[----:B------:R-:W-:Y:S02]  /*3af0*/  ISETP.LT.OR P1, PT, R13, 0x21, P1 ;  /* 0x000000210d00780c */ /* 0x000fe40000f21670 */
[C---:B------:R-:W-:Y:S08]  /*3b00*/  HMMA.16816.F32 R64, R8.reuse, R48, R28 ;  /* 0x000000300840723c */ /* 0x040ff0000000181c */
[----:B------:R-:W-:Y:S03]  /*3b10*/  HMMA.16816.F32 R48, R8, R50, R20 ;  /* 0x000000320830723c */ /* 0x000fe60000001814 */
[----:B------:R1:W-:Y:S01]  /*3b20*/  LDGSTS.E.BYPASS.LTC128B.128 [R215+0x5100], [R16.64], !P1 ;  /* 0x0510000010d77fae */ /* 0x0003e2000c901d46 */
[----:B------:R-:W-:-:S03]  /*3b30*/  ISETP.GT.AND P1, PT, R227, 0x3f, PT ;  /* 0x0000003fe300780c */ /* 0x000fc60003f24270 */
[----:B------:R2:W-:Y:S01]  /*3b40*/  LDGSTS.E.BYPASS.LTC128B.128 [R215+0x7100], [R2.64], !P6 ;  /* 0x0710000002d77fae */ /* 0x0005e2000f101d46 */
[C---:B------:R-:W-:Y:S03]  /*3b50*/  HMMA.16816.F32 R72, R8.reuse, R52, R40 ;  /* 0x000000340848723c */ /* 0x040fe60000001828 */
[----:B------:R-:W-:Y:S04]  /*3b60*/  LDSM.16.M88.4 R4, [R211] ;  /* 0x00000000d304783b */ /* 0x000fe80000000200 */
[----:B----4-:R-:W4:Y:S01]  /*3b70*/  LDSM.16.M88.4 R24, [R203] ;  /* 0x00000000cb18783b */ /* 0x010f220000000200 */
[C---:B-----5:R-:W-:Y:S03]  /*3b80*/  HMMA.16816.F32 R40, R8.reuse, R68, R36 ;  /* 0x000000440828723c */ /* 0x060fe60000001824 */
[----:B------:R-:W5:Y:S04]  /*3b90*/  LDSM.16.M88.4 R20, [R203+0x800] ;  /* 0x00080000cb14783b */ /* 0x000f680000000200 */
[----:B------:R-:W-:Y:S01]  /*3ba0*/  LDSM.16.M88.4 R36, [R203+0x1800] ;  /* 0x00180000cb24783b */ /* 0x000fe20000000200 */
[C---:B------:R-:W-:Y:S03]  /*3bb0*/  HMMA.16816.F32 R52, R8.reuse, R54, R32 ;  /* 0x000000360834723c */ /* 0x040fe60000001820 */
[----:B------:R-:W-:Y:S04]  /*3bc0*/  LDSM.16.M88.4 R84, [R201+0x3800] ;  /* 0x00380000c954783b */ /* 0x000fe80000000200 */
[----:B-1----:R-:W1:Y:S01]  /*3bd0*/  LDSM.16.M88.4 R16, [R203+0x1000] ;  /* 0x00100000cb10783b */ /* 0x002e620000000200 */
[----:B---3--:R-:W-:Y:S01]  /*3be0*/  HMMA.16816.F32 R12, R8, R70, R44 ;  /* 0x00000046080c723c */ /* 0x008fe2000000182c */
[----:B--2---:R-:W-:-:S02]  /*3bf0*/  IADD3 R2, R200, 0x6000, RZ ;  /* 0x00006000c8027810 */ /* 0x004fc40007ffe0ff */
[----:B------:R-:W-:Y:S03]  /*3c00*/  LDSM.16.M88.4 R68, [R201+0x3000] ;  /* 0x00300000c944783b */ /* 0x000fe60000000200 */
[----:B------:R-:W-:Y:S02]  /*3c10*/  IMAD.IADD R202, R2, 0x1, R0 ;  /* 0x0000000102ca7824 */ /* 0x000fe400078e0200 */
[C---:B------:R-:W-:Y:S01]  /*3c20*/  HMMA.16816.F32 R32, R8.reuse, R76, R60 ;  /* 0x0000004c0820723c */ /* 0x040fe2000000183c */
[----:B------:R-:W0:Y:S04]  /*3c30*/  LDGDEPBAR ;  /* 0x00000000000079af */ /* 0x000e280000000000 */
[----:B------:R-:W-:Y:S03]  /*3c40*/  LDSM.16.M88.4 R60, [R202+-0x6000] ;  /* 0xffa00000ca3c783b */ /* 0x000fe60000000200 */
[----:B------:R-:W-:Y:S01]  /*3c50*/  HMMA.16816.F32 R28, R8, R78, R56 ;  /* 0x0000004e081c723c */ /* 0x000fe20000001838 */
[----:B------:R-:W2:Y:S04]  /*3c60*/  LDSM.16.M88.4 R8, [R210] ;  /* 0x00000000d208783b */ /* 0x000ea80000000200 */
[----:B------:R-:W3:Y:S03]  /*3c70*/  LDSM.16.M88.4 R76, [R202+-0x5800] ;  /* 0xffa80000ca4c783b */ /* 0x000ee60000000200 */
[C---:B----4-:R-:W-:Y:S01]  /*3c80*/  HMMA.16816.F32 R44, R4.reuse, R24, R72 ;  /* 0x00000018042c723c */ /* 0x050fe20000001848 */
[----:B------:R-:W4:Y:S04]  /*3c90*/  LDSM.16.M88.4 R80, [R202+-0x5000] ;  /* 0xffb00000ca50783b */ /* 0x000f280000000200 */
[----:B------:R-:W2:Y:S03]  /*3ca0*/  LDSM.16.M88.4 R88, [R202+-0x4800] ;  /* 0xffb80000ca58783b */ /* 0x000ea60000000200 */
[C---:B------:R-:W-:Y:S01]  /*3cb0*/  HMMA.16816.F32 R52, R4.reuse, R26, R52 ;  /* 0x0000001a0434723c */ /* 0x040fe20000001834 */
[----:B------:R-:W-:Y:S07]  /*3cc0*/  LDSM.16.M88.4 R72, [R200+0x3000] ;  /* 0x00300000c848783b */ /* 0x000fee0000000200 */
[C---:B-----5:R-:W-:Y:S01]  /*3cd0*/  HMMA.16816.F32 R56, R4.reuse, R20, R64 ;  /* 0x000000140438723c */ /* 0x060fe20000001840 */
[----:B------:R-:W-:Y:S07]  /*3ce0*/  LDSM.16.M88.4 R64, [R201+0x2800] ;  /* 0x00280000c940783b */ /* 0x000fee0000000200 */
[C---:B------:R-:W-:Y:S08]  /*3cf0*/  HMMA.16816.F32 R48, R4.reuse, R22, R48 ;  /* 0x000000160430723c */ /* 0x040ff00000001830 */
[C---:B-1----:R-:W-:Y:S08]  /*3d00*/  HMMA.16816.F32 R40, R4.reuse, R16, R40 ;  /* 0x000000100428723c */ /* 0x042ff00000001828 */
[C---:B------:R-:W-:Y:S08]  /*3d10*/  HMMA.16816.F32 R20, R4.reuse, R18, R12 ;  /* 0x000000120414723c */ /* 0x040ff0000000180c */
[C---:B------:R-:W-:Y:S08]  /*3d20*/  HMMA.16816.F32 R16, R4.reuse, R36, R32 ;  /* 0x000000240410723c */ /* 0x040ff00000001820 */
[----:B------:R-:W-:Y:S01]  /*3d30*/  HMMA.16816.F32 R12, R4, R38, R28 ;  /* 0x00000026040c723c */ /* 0x000fe2000000181c */
[----:B------:R-:W-:Y:S04]  /*3d40*/  LDSM.16.M88.4 R4, [R208+0x4000] ;  /* 0x00400000d004783b */ /* 0x000fe80000000200 */
[----:B------:R-:W1:Y:S03]  /*3d50*/  LDSM.16.M88.4 R28, [R201+0x2000] ;  /* 0x00200000c91c783b */ /* 0x000e660000000200 */
[C---:B--2---:R-:W-:Y:S08]  /*3d60*/  HMMA.16816.F32 R24, R8.reuse, R60, R44 ;  /* 0x0000003c0818723c */ /* 0x044ff0000000182c */
[C---:B------:R-:W-:Y:S01]  /*3d70*/  HMMA.16816.F32 R32, R8.reuse, R62, R52 ;  /* 0x0000003e0820723c */ /* 0x040fe20000001834 */
[----:B------:R-:W-:Y:S07]  /*3d80*/  LDSM.16.M88.4 R60, [R200+0x2800] ;  /* 0x00280000c83c783b */ /* 0x000fee0000000200 */
[C---:B---3--:R-:W-:Y:S01]  /*3d90*/  HMMA.16816.F32 R44, R8.reuse, R76, R56 ;  /* 0x0000004c082c723c */ /* 0x048fe20000001838 */
[----:B------:R-:W-:Y:S07]  /*3da0*/  LDSM.16.M88.4 R56, [R200+0x2000] ;  /* 0x00200000c838783b */ /* 0x000fee0000000200 */
[C---:B------:R-:W-:Y:S01]  /*3db0*/  HMMA.16816.F32 R48, R8.reuse, R78, R48 ;  /* 0x0000004e0830723c */ /* 0x040fe20000001830 */
[----:B------:R-:W-:Y:S07]  /*3dc0*/  LDSM.16.M88.4 R76, [R203+0x3800] ;  /* 0x00380000cb4c783b */ /* 0x000fee0000000200 */
[C---:B----4-:R-:W-:Y:S08]  /*3dd0*/  HMMA.16816.F32 R40, R8.reuse, R80, R40 ;  /* 0x000000500828723c */ /* 0x050ff00000001828 */
[C---:B------:R-:W-:Y:S01]  /*3de0*/  HMMA.16816.F32 R36, R8.reuse, R82, R20 ;  /* 0x000000520824723c */ /* 0x040fe20000001814 */
[----:B------:R-:W-:Y:S07]  /*3df0*/  LDSM.16.M88.4 R80, [R200+0x3800] ;  /* 0x00380000c850783b */ /* 0x000fee0000000200 */
[C---:B------:R-:W-:Y:S08]  /*3e00*/  HMMA.16816.F32 R16, R8.reuse, R88, R16 ;  /* 0x000000580810723c */ /* 0x040ff00000001810 */
[----:B------:R-:W-:Y:S01]  /*3e10*/  HMMA.16816.F32 R12, R8, R90, R12 ;  /* 0x0000005a080c723c */ /* 0x000fe2000000180c */
[----:B------:R-:W2:Y:S07]  /*3e20*/  LDSM.16.M88.4 R8, [R209+0x4000] ;  /* 0x00400000d108783b */ /* 0x000eae0000000200 */
[C---:B-1----:R-:W-:Y:S01]  /*3e30*/  HMMA.16816.F32 R20, R4.reuse, R28, R24 ;  /* 0x0000001c0414723c */ /* 0x042fe20000001818 */
[----:B------:R-:W-:Y:S07]  /*3e40*/  LDSM.16.M88.4 R24, [R203+0x2000] ;  /* 0x00200000cb18783b */ /* 0x000fee0000000200 */
[C---:B------:R-:W-:Y:S08]  /*3e50*/  HMMA.16816.F32 R28, R4.reuse, R30, R32 ;  /* 0x0000001e041c723c */ /* 0x040ff00000001820 */
[C---:B------:R-:W-:Y:S08]  /*3e60*/  HMMA.16816.F32 R32, R4.reuse, R64, R44 ;  /* 0x000000400420723c */ /* 0x040ff0000000182c */
[C---:B------:R-:W-:Y:S01]  /*3e70*/  HMMA.16816.F32 R44, R4.reuse, R66, R48 ;  /* 0x00000042042c723c */ /* 0x040fe20000001830 */
[----:B------:R-:W-:Y:S04]  /*3e80*/  LDSM.16.M88.4 R48, [R203+0x2800] ;  /* 0x00280000cb30783b */ /* 0x000fe80000000200 */
[----:B------:R-:W-:Y:S03]  /*3e90*/  LDSM.16.M88.4 R64, [R203+0x3000] ;  /* 0x00300000cb40783b */ /* 0x000fe60000000200 */
[C---:B------:R-:W-:Y:S01]  /*3ea0*/  HMMA.16816.F32 R52, R4.reuse, R68, R40 ;  /* 0x000000440434723c */ /* 0x040fe20000001828 */
[----:B------:R-:W-:Y:S07]  /*3eb0*/  LDSM.16.M88.4 R40, [R202+-0x4000] ;  /* 0xffc00000ca28783b */ /* 0x000fee0000000200 */
[C---:B------:R-:W-:Y:S01]  /*3ec0*/  HMMA.16816.F32 R36, R4.reuse, R70, R36 ;  /* 0x000000460424723c */ /* 0x040fe20000001824 */
[----:B------:R-:W-:Y:S07]  /*3ed0*/  LDSM.16.M88.4 R68, [R202+-0x3000] ;  /* 0xffd00000ca44783b */ /* 0x000fee0000000200 */
[C---:B------:R-:W-:Y:S08]  /*3ee0*/  HMMA.16816.F32 R16, R4.reuse, R84, R16 ;  /* 0x000000540410723c */ /* 0x040ff00000001810 */
[----:B------:R-:W-:Y:S01]  /*3ef0*/  HMMA.16816.F32 R12, R4, R86, R12 ;  /* 0x00000056040c723c */ /* 0x000fe2000000180c */
[----:B------:R-:W1:Y:S04]  /*3f00*/  LDSM.16.M88.4 R4, [R211+0x4000] ;  /* 0x00400000d304783b */ /* 0x000e680000000200 */
[----:B------:R-:W-:Y:S03]  /*3f10*/  LDSM.16.M88.4 R84, [R202+-0x800] ;  /* 0xfff80000ca54783b */ /* 0x000fe60000000200 */
[C---:B--2---:R-:W-:Y:S08]  /*3f20*/  HMMA.16816.F32 R20, R8.reuse, R56, R20 ;  /* 0x000000380814723c */ /* 0x044ff00000001814 */
[C---:B------:R-:W-:Y:S01]  /*3f30*/  HMMA.16816.F32 R28, R8.reuse, R58, R28 ;  /* 0x0000003a081c723c */ /* 0x040fe2000000181c */
[----:B------:R-:W-:Y:S07]  /*3f40*/  LDSM.16.M88.4 R56, [R201+0x4800] ;  /* 0x00480000c938783b */ /* 0x000fee0000000200 */
[C---:B------:R-:W-:Y:S08]  /*3f50*/  HMMA.16816.F32 R32, R8.reuse, R60, R32 ;  /* 0x0000003c0820723c */ /* 0x040ff00000001820 */
[C---:B------:R-:W-:Y:S01]  /*3f60*/  HMMA.16816.F32 R44, R8.reuse, R62, R44 ;  /* 0x0000003e082c723c */ /* 0x040fe2000000182c */
[----:B------:R-:W-:Y:S07]  /*3f70*/  LDSM.16.M88.4 R60, [R202+-0x3800] ;  /* 0xffc80000ca3c783b */ /* 0x000fee0000000200 */
[C---:B------:R-:W-:Y:S08]  /*3f80*/  HMMA.16816.F32 R52, R8.reuse, R72, R52 ;  /* 0x000000480834723c */ /* 0x040ff00000001834 */
[C---:B------:R-:W-:Y:S01]  /*3f90*/  HMMA.16816.F32 R36, R8.reuse, R74, R36 ;  /* 0x0000004a0824723c */ /* 0x040fe20000001824 */
[----:B------:R-:W-:Y:S07]  /*3fa0*/  LDSM.16.M88.4 R72, [R202+-0x2800] ;  /* 0xffd80000ca48783b */ /* 0x000fee0000000200 */
        /* <DEDUP_REMOVED lines=29> */
[----:B------:R-:W4:Y:S03]  /*4180*/  LDSM.16.M88.4 R72, [R200+0x5000] ;  /* 0x00500000c848783b */ /* 0x000f260000000200 */
[C---:B-1----:R-:W-:Y:S08]  /*4190*/  HMMA.16816.F32 R20, R4.reuse, R24, R20 ;  /* 0x000000180414723c */ /* 0x042ff00000001814 */
[C---:B------:R-:W-:Y:S08]  /*41a0*/  HMMA.16816.F32 R28, R4.reuse, R26, R28 ;  /* 0x0000001a041c723c */ /* 0x040ff0000000181c */
[C---:B------:R-:W-:Y:S08]  /*41b0*/  HMMA.16816.F32 R32, R4.reuse, R56, R32 ;  /* 0x000000380420723c */ /* 0x040ff00000001820 */
[C---:B------:R-:W-:Y:S01]  /*41c0*/  HMMA.16816.F32 R44, R4.reuse, R58, R44 ;  /* 0x0000003a042c723c */ /* 0x040fe2000000182c */
[----:B------:R-:W-:Y:S07]  /*41d0*/  LDSM.16.M88.4 R56, [R203+0x4800] ;  /* 0x00480000cb38783b */ /* 0x000fee0000000200 */
[C---:B------:R-:W-:Y:S08]  /*41e0*/  HMMA.16816.F32 R52, R4.reuse, R64, R52 ;  /* 0x000000400434723c */ /* 0x040ff00000001834 */
[C---:B------:R-:W-:Y:S01]  /*41f0*/  HMMA.16816.F32 R36, R4.reuse, R66, R36 ;  /* 0x000000420424723c */ /* 0x040fe20000001824 */
[----:B------:R-:W-:Y:S07]  /*4200*/  LDSM.16.M88.4 R64, [R202+-0x1800] ;  /* 0xffe80000ca40783b */ /* 0x000fee0000000200 */
[C---:B---3--:R-:W-:Y:S08]  /*4210*/  HMMA.16816.F32 R24, R4.reuse, R76, R16 ;  /* 0x0000004c0418723c */ /* 0x048ff00000001810 */
[----:B------:R-:W-:Y:S01]  /*4220*/  HMMA.16816.F32 R12, R4, R78, R12 ;  /* 0x0000004e040c723c */ /* 0x000fe2000000180c */
[----:B------:R-:W1:Y:S04]  /*4230*/  LDSM.16.M88.4 R4, [R211+0x8000] ;  /* 0x00800000d304783b */ /* 0x000e680000000200 */
[----:B------:R-:W3:Y:S03]  /*4240*/  LDSM.16.M88.4 R76, [R203+0x5800] ;  /* 0x00580000cb4c783b */ /* 0x000ee60000000200 */
[C---:B--2---:R-:W-:Y:S08]  /*4250*/  HMMA.16816.F32 R20, R8.reuse, R48, R20 ;  /* 0x000000300814723c */ /* 0x044ff00000001814 */
[C---:B------:R-:W-:Y:S01]  /*4260*/  HMMA.16816.F32 R16, R8.reuse, R50, R28 ;  /* 0x000000320810723c */ /* 0x040fe2000000181c */
[----:B------:R-:W-:Y:S07]  /*4270*/  LDSM.16.M88.4 R48, [R202+-0x2000] ;  /* 0xffe00000ca30783b */ /* 0x000fee0000000200 */
[C---:B------:R-:W-:Y:S08]  /*4280*/  HMMA.16816.F32 R32, R8.reuse, R60, R32 ;  /* 0x0000003c0820723c */ /* 0x040ff00000001820 */
[C---:B------:R-:W-:Y:S01]  /*4290*/  HMMA.16816.F32 R44, R8.reuse, R62, R44 ;  /* 0x0000003e082c723c */ /* 0x040fe2000000182c */
[----:B------:R-:W-:Y:S07]  /*42a0*/  LDSM.16.M88.4 R60, [R201+0x6000] ;  /* 0x00600000c93c783b */ /* 0x000fee0000000200 */
[C---:B----4-:R-:W-:Y:S08]  /*42b0*/  HMMA.16816.F32 R52, R8.reuse, R72, R52 ;  /* 0x000000480834723c */ /* 0x050ff00000001834 */
[C---:B------:R-:W-:Y:S01]  /*42c0*/  HMMA.16816.F32 R28, R8.reuse, R74, R36 ;  /* 0x0000004a081c723c */ /* 0x040fe20000001824 */
[----:B------:R-:W-:Y:S07]  /*42d0*/  LDSM.16.M88.4 R72, [R202+-0x1000] ;  /* 0xfff00000ca48783b */ /* 0x000fee0000000200 */
        /* <DEDUP_REMOVED lines=30> */
[C---:B------:R-:W-:Y:S01]  /*44c0*/  HMMA.16816.F32 R36, R4.reuse, R62, R24 ;  /* 0x0000003e0424723c */ /* 0x040fe20000001818 */
[----:B------:R-:W-:Y:S07]  /*44d0*/  LDSM.16.M88.4 R60, [R203+0x6000] ;  /* 0x00600000cb3c783b */ /* 0x000fee0000000200 */
[C---:B------:R-:W-:Y:S01]  /*44e0*/  HMMA.16816.F32 R28, R4.reuse, R70, R16 ;  /* 0x00000046041c723c */ /* 0x040fe20000001810 */
[----:B------:R-:W-:Y:S07]  /*44f0*/  LDSM.16.M88.4 R68, [R203+0x6800] ;  /* 0x00680000cb44783b */ /* 0x000fee0000000200 */
[C---:B---3--:R-:W-:Y:S01]  /*4500*/  HMMA.16816.F32 R24, R4.reuse, R76, R52 ;  /* 0x0000004c0418723c */ /* 0x048fe20000001834 */
        /* <DEDUP_REMOVED lines=14> */
[----:B------:R-:W-:Y:S07]  /*45f0*/  LDSM.16.M88.4 R56, [R202] ;  /* 0x00000000ca38783b */ /* 0x000fee0000000200 */
[C---:B------:R-:W-:Y:S08]  /*4600*/  HMMA.16816.F32 R20, R12.reuse, R74, R20 ;  /* 0x0000004a0c14723c */ /* 0x040ff00000001814 */
[C---:B----4-:R-:W-:Y:S08]  /*4610*/  HMMA.16816.F32 R16, R12.reuse, R84, R16 ;  /* 0x000000540c10723c */ /* 0x050ff00000001810 */
        /* <DEDUP_REMOVED lines=22> */
[----:B------:R-:W-:Y:S01]  /*4780*/  IMAD R2, R92, 0x40, R229 ;  /* 0x000000405c027824 */ /* 0x000fe200078e02e5 */
[----:B------:R-:W-:-:S04]  /*4790*/  MOV R216, RZ ;  /* 0x000000ff00d87202 */ /* 0x000fc80000000f00 */
        /* <DEDUP_REMOVED lines=14> */
[----:B------:R-:W-:-:S05]  /*4880*/  IMAD R0, R219, c[0x0][0x1e4], R0 ;  /* 0x00007900db007a24 */ /* 0x000fca00078e0200 */
[----:B------:R-:W-:Y:S02]  /*4890*/  IADD3 R3, R3, R0, RZ ;  /* 0x0000000003037210 */ /* 0x000fe40007ffe0ff */
        /* <DEDUP_REMOVED lines=10> */
.L_x_2888:
[----:B------:R-:W-:Y:S05]  /*4940*/  BRA.DIV ~URZ, `(.L_x_2792) ;  /* 0x0000faa27f007947 */ /* 0x000fea000b800000 */
[----:B------:R-:W3:Y:S01]  /*4950*/  SHFL.IDX PT, R0, R15, RZ, 0x181f ;  /* 0x00181fff0f007589 */ /* 0x000ee200000e0000 */
[----:B------:R-:W-:Y:S02]  /*4960*/  ISETP.GE.AND P6, PT, R218, c[0x0][0x1d4], PT ;  /* 0x00007500da007a0c */ /* 0x000fe40003fc6270 */
[C---:B---3--:R-:W-:Y:S02]  /*4970*/  IADD3 R6, P0, R0.reuse, R99, RZ ;  /* 0x0000006300067210 */ /* 0x048fe40007f1e0ff */
[C---:B------:R-:W-:Y:S02]  /*4980*/  IADD3 R8, P5, R0.reuse, R98, RZ ;  /* 0x0000006200087210 */ /* 0x040fe40007fbe0ff */
[----:B------:R-:W-:Y:S01]  /*4990*/  IADD3 R2, P2, R0, R100, RZ ;  /* 0x0000006400027210 */ /* 0x000fe20007f5e0ff */
[----:B--2---:R-:W-:Y:S01]  /*49a0*/  IMAD.X R7, R4, 0x1, R94, P0 ;  /* 0x0000000104077824 */ /* 0x004fe200000e065e */
[----:B------:R-:W-:Y:S01]  /*49b0*/  IADD3 R10, P0, R0, R101, RZ ;  /* 0x00000065000a7210 */ /* 0x000fe20007f1e0ff */
[C---:B------:R-:W-:Y:S01]  /*49c0*/  IMAD.X R9, R4.reuse, 0x1, R93, P5 ;  /* 0x0000000104097824 */ /* 0x040fe200028e065d */
[----:B------:R-:W-:Y:S01]  /*49d0*/  ISETP.GE.AND P5, PT, R223, c[0x0][0x1d4], PT ;  /* 0x00007500df007a0c */ /* 0x000fe20003fa6270 */
[----:B------:R-:W-:Y:S01]  /*49e0*/  IMAD.X R3, R4, 0x1, R95, P2 ;  /* 0x0000000104037824 */ /* 0x000fe200010e065f */
[----:B------:R-:W-:Y:S01]  /*49f0*/  ISETP.GE.AND P2, PT, R224, c[0x0][0x1d4], PT ;  /* 0x00007500e0007a0c */ /* 0x000fe20003f46270 */
[----:B------:R-:W-:Y:S01]  /*4a00*/  IMAD.X R11, R4, 0x1, R96, P0 ;  /* 0x00000001040b7824 */ /* 0x000fe200000e0660 */
[----:B------:R-:W-:Y:S01]  /*4a10*/  ISETP.GE.AND P0, PT, R225, c[0x0][0x1d4], PT ;  /* 0x00007500e1007a0c */ /* 0x000fe20003f06270 */
[----:B------:R-:W-:Y:S01]  /*4a20*/  @!PT LDS RZ, [RZ] ;  /* 0x00000000fffff984 */ /* 0x000fe20000000800 */
[----:B------:R-:W-:Y:S01]  /*4a30*/  @!PT LDS RZ, [RZ] ;  /* 0x00000000fffff984 */ /* 0x000fe20000000800 */
[----:B------:R2:W-:Y:S01]  /*4a40*/  LDGSTS.E.BYPASS.LTC128B.128 [R215+0x8100], [R8.64], !P6 ;  /* 0x0810000008d77fae */ /* 0x0005e2000f101d46 */
[----:B------:R-:W-:-:S02]  /*4a50*/  SEL R14, RZ, 0x10, P5 ;  /* 0x00000010ff0e7807 */ /* 0x000fc40002800000 */
[----:B------:R-:W-:Y:S01]  /*4a60*/  SEL R13, RZ, 0x10, P2 ;  /* 0x00000010ff0d7807 */ /* 0x000fe20001000000 */
[----:B------:R-:W3:Y:S01]  /*4a70*/  SHFL.IDX PT, R0, R15, 0x1, 0x181f ;  /* 0x00381f000f007f89 */ /* 0x000ee200000e0000 */
[----:B------:R-:W-:-:S03]  /*4a80*/  SEL R12, RZ, 0x10, P0 ;  /* 0x00000010ff0c7807 */ /* 0x000fc60000000000 */
[----:B------:R2:W-:Y:S04]  /*4a90*/  LDGSTS.E.BYPASS.LTC128B.128 [R215+0xa100], [R6.64], !P5 ;  /* 0x0a10000006d77fae */ /* 0x0005e8000e901d46 */
[----:B------:R2:W-:Y:S04]  /*4aa0*/  LDGSTS.E.BYPASS.LTC128B.128 [R215+0xc100], [R2.64], !P2 ;  /* 0x0c10000002d77fae */ /* 0x0005e8000d101d46 */
[----:B------:R2:W-:Y:S04]  /*4ab0*/  LDGSTS.E.BYPASS.LTC128B.128 [R215+0xe100], [R10.64], !P0 ;  /* 0x0e1000000ad77fae */ /* 0x0005e8000c101d46 */
[----:B------:R4:W1:Y:S02]  /*4ac0*/  SHFL.IDX PT, R4, R5, 0x1, 0x181f ;  /* 0x00381f0005047f89 */ /* 0x00086400000e0000 */
[----:B-1--4-:R-:W-:-:S04]  /*4ad0*/  SEL R5, RZ, 0x10, P6 ;  /* 0x00000010ff057807 */ /* 0x012fc80003000000 */
.L_x_2889:
[----:B--23--:R-:W-:Y:S02]  /*4ae0*/  IADD3 R2, -R5, 0x10, RZ ;  /* 0x0000001005027810 */ /* 0x00cfe40007ffe1ff */
[----:B------:R-:W-:-:S02]  /*4af0*/  IADD3 R6, -R13, 0x10, RZ ;  /* 0x000000100d067810 */ /* 0x000fc40007ffe1ff */
[----:B------:R-:W-:Y:S02]  /*4b00*/  LOP3.LUT R2, R2, 0xf, RZ, 0xc0, !PT ;  /* 0x0000000f02027812 */ /* 0x000fe400078ec0ff */
[----:B------:R-:W-:Y:S02]  /*4b10*/  IADD3 R3, -R14, 0x10, RZ ;  /* 0x000000100e037810 */ /* 0x000fe40007ffe1ff */
[----:B------:R-:W-:Y:S02]  /*4b20*/  IADD3 R10, P2, P0, R2, R0, R98 ;  /* 0x00000000020a7210 */ /* 0x000fe4000785e062 */
[----:B------:R-:W-:Y:S02]  /*4b30*/  LOP3.LUT R2, R6, 0xf, RZ, 0xc0, !PT ;  /* 0x0000000f06027812 */ /* 0x000fe400078ec0ff */
[----:B------:R-:W-:Y:S02]  /*4b40*/  IADD3 R7, -R12, 0x10, RZ ;  /* 0x000000100c077810 */ /* 0x000fe40007ffe1ff */
[----:B------:R-:W-:-:S02]  /*4b50*/  LOP3.LUT R3, R3, 0xf, RZ, 0xc0, !PT ;  /* 0x0000000f03037812 */ /* 0x000fc400078ec0ff */
[----:B------:R-:W-:Y:S02]  /*4b60*/  IADD3.X R11, RZ, R4, R93, P2, P0 ;  /* 0x00000004ff0b7210 */ /* 0x000fe400017e045d */
[-C--:B------:R-:W-:Y:S02]  /*4b70*/  IADD3 R6, P2, P0, R2, R0.reuse, R100 ;  /* 0x0000000002067210 */ /* 0x080fe4000785e064 */
[----:B------:R-:W-:Y:S02]  /*4b80*/  LOP3.LUT R2, R7, 0xf, RZ, 0xc0, !PT ;  /* 0x0000000f07027812 */ /* 0x000fe400078ec0ff */
[----:B------:R-:W-:Y:S02]  /*4b90*/  IADD3 R8, P6, P5, R3, R0, R99 ;  /* 0x0000000003087210 */ /* 0x000fe40007dde063 */
[----:B------:R-:W-:Y:S02]  /*4ba0*/  IADD3.X R7, RZ, R4, R95, P2, P0 ;  /* 0x00000004ff077210 */ /* 0x000fe400017e045f */
[----:B------:R-:W-:-:S02]  /*4bb0*/  IADD3 R2, P2, P0, R2, R0, R101 ;  /* 0x0000000002027210 */ /* 0x000fc4000785e065 */
[-C--:B------:R-:W-:Y:S02]  /*4bc0*/  IADD3.X R9, RZ, R4.reuse, R94, P6, P5 ;  /* 0x00000004ff097210 */ /* 0x080fe400037ea45e */
[----:B------:R-:W-:Y:S02]  /*4bd0*/  ISETP.NE.U32.AND P5, PT, R5, RZ, PT ;  /* 0x000000ff0500720c */ /* 0x000fe40003fa5070 */
[----:B------:R-:W-:Y:S02]  /*4be0*/  ISETP.NE.U32.AND P6, PT, R14, RZ, PT ;  /* 0x000000ff0e00720c */ /* 0x000fe40003fc5070 */
[----:B------:R-:W-:Y:S02]  /*4bf0*/  IADD3.X R3, RZ, R4, R96, P2, P0 ;  /* 0x00000004ff037210 */ /* 0x000fe400017e0460 */
[----:B------:R-:W-:Y:S02]  /*4c00*/  ISETP.NE.U32.AND P2, PT, R13, RZ, PT ;  /* 0x000000ff0d00720c */ /* 0x000fe40003f45070 */
[----:B------:R-:W-:-:S05]  /*4c10*/  ISETP.NE.U32.AND P0, PT, R12, RZ, PT ;  /* 0x000000ff0c00720c */ /* 0x000fca0003f05070 */
[----:B------:R-:W-:Y:S01]  /*4c20*/  @!PT LDS RZ, [RZ] ;  /* 0x00000000fffff984 */ /* 0x000fe20000000800 */
[----:B------:R-:W-:Y:S01]  /*4c30*/  @!PT LDS RZ, [RZ] ;  /* 0x00000000fffff984 */ /* 0x000fe20000000800 */
[----:B------:R-:W-:Y:S01]  /*4c40*/  @!PT LDS RZ, [RZ] ;  /* 0x00000000fffff984 */ /* 0x000fe20000000800 */
[----:B------:R1:W-:Y:S04]  /*4c50*/  LDGSTS.E.BYPASS.LTC128B.128.ZFILL [R215+0x9100], [R10.64], P5 ;  /* 0x091000000ad77fae */ /* 0x0003e8000a941d46 */
[----:B------:R1:W-:Y:S04]  /*4c60*/  LDGSTS.E.BYPASS.LTC128B.128.ZFILL [R215+0xb100], [R8.64], P6 ;  /* 0x0b10000008d77fae */ /* 0x0003e8000b141d46 */
[----:B------:R1:W-:Y:S04]  /*4c70*/  LDGSTS.E.BYPASS.LTC128B.128.ZFILL [R215+0xd100], [R6.64], P2 ;  /* 0x0d10000006d77fae */ /* 0x0003e80009141d46 */
[----:B------:R1:W-:Y:S02]  /*4c80*/  LDGSTS.E.BYPASS.LTC128B.128.ZFILL [R215+0xf100], [R2.64], P0 ;  /* 0x0f10000002d77fae */ /* 0x0003e40008141d46 */
.L_x_2790:
[----:B------:R-:W-:Y:S05]  /*4c90*/  BSYNC B0 ;  /* 0x0000000000007941 */ /* 0x000fea0003800000 */
.L_x_2789:
[----:B-1----:R-:W-:Y:S01]  /*4ca0*/  MOV R2, 0x1 ;  /* 0x0000000100027802 */ /* 0x002fe20000000f00 */
[----:B------:R-:W0:Y:S01]  /*4cb0*/  LDGDEPBAR ;  /* 0x00000000000079af */ /* 0x000e220000000000 */
[----:B------:R-:W-:-:S02]  /*4cc0*/  IADD3 R0, R250, R239, RZ ;  /* 0x000000effa007210 */ /* 0x000fc40007ffe0ff */
[----:B------:R-:W-:Y:S01]  /*4cd0*/  IADD3 R6, -R248, R97, RZ ;  /* 0x00000061f8067210 */ /* 0x000fe20007ffe1ff */
[----:B------:R-:W-:Y:S02]  /*4ce0*/  IMAD R2, R92, -0x40, R2 ;  /* 0xffffffc05c027824 */ /* 0x000fe400078e0202 */
[----:B------:R-:W-:-:S04]  /*4cf0*/  @P4 IMAD.HI.U32 R3, R0, c[0x0][0x2c8], RZ ;  /* 0x0000b20000034a27 */ /* 0x000fc800078e00ff */
[----:B------:R-:W-:Y:S01]  /*4d00*/  IMAD.MOV.U32 R4, RZ, RZ, R0 ;  /* 0x000000ffff047224 */ /* 0x000fe200078e0000 */
[----:B------:R-:W-:Y:S02]  /*4d10*/  IADD3 R0, -R248, R2, R213 ;  /* 0x00000002f8007210 */ /* 0x000fe40007ffe1d5 */
[----:B------:R-:W-:-:S03]  /*4d20*/  @P4 SHF.R.U32.HI R4, RZ, c[0x0][0x2cc], R3 ;  /* 0x0000b300ff044a19 */ /* 0x000fc60000011603 */
[----:B------:R-:W-:Y:S01]  /*4d30*/  IMAD.IADD R5, R0, 0x1, -R214 ;  /* 0x0000000100057824 */ /* 0x000fe200078e0ad6 */
[----:B------:R-:W-:Y:S05]  /*4d40*/  BRA.DIV ~URZ, `(.L_x_2793) ;  /* 0x0000f9327f007947 */ /* 0x000fea000b800000 */
[----:B------:R1:W2:Y:S02]  /*4d50*/  SHFL.IDX PT, R0, R4, RZ, 0x1c1f ;  /* 0x001c1fff04007589 */ /* 0x0002a400000e0000 */
.L_x_2890:
        /* <DEDUP_REMOVED lines=30> */
[----:B------:R-:W-:Y:S02]  /*4f40*/  FSEL R95, R24, -INF , P6 ;  /* 0xff800000185f7808 */ /* 0x000fe40003000000 */
[----:B------:R-:W-:-:S02]  /*4f50*/  FSEL R94, R25, -INF , P5 ;  /* 0xff800000195e7808 */ /* 0x000fc40002800000 */
[----:B------:R-:W-:Y:S02]  /*4f60*/  FSEL R93, R44, -INF , P2 ;  /* 0xff8000002c5d7808 */ /* 0x000fe40001000000 */
[----:B------:R-:W-:Y:S01]  /*4f70*/  FSEL R92, R45, -INF , P0 ;  /* 0xff8000002d5c7808 */ /* 0x000fe20000000000 */
[----:B------:R-:W-:Y:S05]  /*4f80*/  BRA.DIV ~URZ, `(.L_x_2794) ;  /* 0x0000f7627f007947 */ /* 0x000fea000b800000 */
[----:B------:R-:W2:Y:S02]  /*4f90*/  SHFL.IDX PT, R0, R4, 0x1, 0x1c1f ;  /* 0x003c1f0004007f89 */ /* 0x000ea400000e0000 */
[----:B--2---:R-:W-:-:S05]  /*4fa0*/  IMAD.IADD R0, R5, 0x1, R0 ;  /* 0x0000000105007824 */ /* 0x004fca00078e0200 */
[----:B------:R-:W-:Y:S02]  /*4fb0*/  IMNMX R3, R6, R0, PT ;  /* 0x0000000006037217 */ /* 0x000fe40003800200 */
[----:B------:R-:W-:Y:S02]  /*4fc0*/  FMNMX.FTZ R0, R7, R8, !PT ;  /* 0x0000000807007209 */ /* 0x000fe40007810000 */
[C---:B------:R-:W-:Y:S02]  /*4fd0*/  ISETP.GT.AND P5, PT, R3.reuse, RZ, PT ;  /* 0x000000ff0300720c */ /* 0x040fe40003fa4270 */
[C---:B------:R-:W-:Y:S02]  /*4fe0*/  ISETP.GT.AND P2, PT, R3.reuse, 0x1, PT ;  /* 0x000000010300780c */ /* 0x040fe40003f44270 */
[----:B------:R-:W-:Y:S02]  /*4ff0*/  ISETP.GT.AND P0, PT, R3, 0x8, PT ;  /* 0x000000080300780c */ /* 0x000fe40003f04270 */
[----:B------:R-:W-:-:S02]  /*5000*/  FSEL R6, R42, -INF , P5 ;  /* 0xff8000002a067808 */ /* 0x000fc40002800000 */
[----:B------:R-:W-:Y:S02]  /*5010*/  FSEL R9, R43, -INF , P2 ;  /* 0xff8000002b097808 */ /* 0x000fe40001000000 */
[----:B------:R-:W-:Y:S02]  /*5020*/  ISETP.GT.AND P2, PT, R3, 0x9, PT ;  /* 0x000000090300780c */ /* 0x000fe40003f44270 */
[----:B------:R-:W-:Y:S02]  /*5030*/  FMNMX.FTZ R0, R10, R0, !PT ;  /* 0x000000000a007209 */ /* 0x000fe40007810000 */
[----:B------:R-:W-:Y:S02]  /*5040*/  FSEL R14, R38, -INF , P0 ;  /* 0xff800000260e7808 */ /* 0x000fe40000000000 */
[----:B------:R-:W-:Y:S02]  /*5050*/  FMNMX.FTZ R2, R6, R9, !PT ;  /* 0x0000000906027209 */ /* 0x000fe40007810000 */
[----:B------:R-:W-:-:S02]  /*5060*/  FSEL R13, R39, -INF , P2 ;  /* 0xff800000270d7808 */ /* 0x000fc40001000000 */
[----:B------:R-:W-:Y:S02]  /*5070*/  FMNMX.FTZ R0, R11, R0, !PT ;  /* 0x000000000b007209 */ /* 0x000fe40007810000 */
        /* <DEDUP_REMOVED lines=48> */
[----:B------:R-:W-:Y:S01]  /*5380*/  FMNMX.FTZ R2, R85, R2, !PT ;  /* 0x0000000255027209 */ /* 0x000fe20007810000 */
[----:B------:R-:W2:Y:S03]  /*5390*/  SHFL.BFLY PT, R3, R0, 0x2, 0x1f ;  /* 0x0c401f0000037f89 */ /* 0x000ea600000e0000 */
[----:B------:R-:W-:-:S05]  /*53a0*/  FMNMX.FTZ R2, R84, R2, !PT ;  /* 0x0000000254027209 */ /* 0x000fca0007810000 */
[----:B-1----:R-:W1:Y:S01]  /*53b0*/  SHFL.BFLY PT, R4, R2, 0x2, 0x1f ;  /* 0x0c401f0002047f89 */ /* 0x002e6200000e0000 */
[----:B--2---:R-:W-:-:S05]  /*53c0*/  FMNMX.FTZ R0, R3, R0, !PT ;  /* 0x0000000003007209 */ /* 0x004fca0007810000 */
[----:B------:R-:W2:Y:S01]  /*53d0*/  SHFL.BFLY PT, R3, R0, 0x1, 0x1f ;  /* 0x0c201f0000037f89 */ /* 0x000ea200000e0000 */
[----:B-1----:R-:W-:-:S05]  /*53e0*/  FMNMX.FTZ R4, R2, R4, !PT ;  /* 0x0000000402047209 */ /* 0x002fca0007810000 */
[----:B------:R1:W3:Y:S01]  /*53f0*/  SHFL.BFLY PT, R5, R4, 0x1, 0x1f ;  /* 0x0c201f0004057f89 */ /* 0x0002e200000e0000 */
[----:B--2---:R-:W-:-:S05]  /*5400*/  FMNMX.FTZ R133, R0, R3, !PT ;  /* 0x0000000300857209 */ /* 0x004fca0007810000 */
.L_x_2891:
[C---:B------:R-:W-:Y:S01]  /*5410*/  FMUL.FTZ R2, R133.reuse, c[0x0][0x2d0] ;  /* 0x0000b40085027a20 */ /* 0x040fe20000410000 */
[----:B------:R-:W-:Y:S01]  /*5420*/  FSETP.NEU.FTZ.AND P0, PT, R133, -INF , PT ;  /* 0xff8000008500780b */ /* 0x000fe20003f1d000 */
[----:B------:R-:W-:Y:S01]  /*5430*/  WARPSYNC 0xffffffff ;  /* 0xffffffff00007948 */ /* 0x000fe20003800000 */
[----:B------:R-:W-:Y:S01]  /*5440*/  LDSM.16.MT88.4 R36, [R204+0x800] ;  /* 0x00080000cc24783b */ /* 0x000fe20000004200 */
[----:B------:R-:W-:Y:S02]  /*5450*/  IADD3 R217, R217, -0x2, RZ ;  /* 0xfffffffed9d97810 */ /* 0x000fe40007ffe0ff */
[----:B------:R-:W-:Y:S01]  /*5460*/  FSEL R2, R2, RZ, P0 ;  /* 0x000000ff02027208 */ /* 0x000fe20000000000 */
[----:B------:R-:W-:Y:S04]  /*5470*/  LDSM.16.MT88.4 R44, [R207] ;  /* 0x00000000cf2c783b */ /* 0x000fe80000004200 */
[--C-:B------:R-:W-:Y:S01]  /*5480*/  FFMA.FTZ R0, R7, c[0x0][0x2d0], -R2.reuse ;  /* 0x0000b40007007a23 */ /* 0x100fe20000010802 */
[----:B------:R-:W-:Y:S01]  /*5490*/  LDSM.16.MT88.4 R40, [R205+0x800] ;  /* 0x00080000cd28783b */ /* 0x000fe20000004200 */
[----:B------:R-:W-:-:S02]  /*54a0*/  FFMA.FTZ R3, R19, c[0x0][0x2d0], -R2 ;  /* 0x0000b40013037a23 */ /* 0x000fc40000010802 */
[----:B------:R2:W-:Y:S01]  /*54b0*/  MUFU.EX2 R113, R0 ;  /* 0x0000000000717308 */ /* 0x0005e20000000800 */
[----:B------:R-:W-:Y:S04]  /*54c0*/  LDSM.16.MT88.4 R28, [R206] ;  /* 0x00000000ce1c783b */ /* 0x000fe80000004200 */
[----:B------:R-:W-:Y:S03]  /*54d0*/  LDSM.16.MT88.4 R68, [R205+0x2000] ;  /* 0x00200000cd44783b */ /* 0x000fe60000004200 */
[----:B------:R4:W-:Y:S01]  /*54e0*/  MUFU.EX2 R131, R3 ;  /* 0x0000000300837308 */ /* 0x0009e20000000800 */
[----:B------:R-:W-:Y:S04]  /*54f0*/  LDSM.16.MT88.4 R60, [R207+0x800] ;  /* 0x00080000cf3c783b */ /* 0x000fe80000004200 */
[----:B------:R-:W-:Y:S01]  /*5500*/  LDSM.16.MT88.4 R64, [R206+0x800] ;  /* 0x00080000ce40783b */ /* 0x000fe20000004200 */
[----:B--2---:R-:W-:-:S03]  /*5510*/  FFMA.FTZ R0, R8, c[0x0][0x2d0], -R2 ;  /* 0x0000b40008007a23 */ /* 0x004fc60000010802 */
[----:B------:R-:W-:Y:S01]  /*5520*/  LDSM.16.MT88.4 R72, [R207+0x2000] ;  /* 0x00200000cf48783b */ /* 0x000fe20000004200 */
[----:B------:R2:W-:Y:S03]  /*5530*/  MUFU.EX2 R112, R0 ;  /* 0x0000000000707308 */ /* 0x0005e60000000800 */
[----:B------:R-:W-:Y:S01]  /*5540*/  LDSM.16.MT88.4 R48, [R204+0x2800] ;  /* 0x00280000cc30783b */ /* 0x000fe20000004200 */
[----:B----4-:R-:W-:-:S03]  /*5550*/  FFMA.FTZ R3, R20, c[0x0][0x2d0], -R2 ;  /* 0x0000b40014037a23 */ /* 0x010fc60000010802 */
[----:B------:R-:W-:Y:S01]  /*5560*/  LDSM.16.MT88.4 R56, [R206+0x2000] ;  /* 0x00200000ce38783b */ /* 0x000fe20000004200 */
[----:B------:R-:W-:Y:S03]  /*5570*/  MUFU.EX2 R135, R3 ;  /* 0x0000000300877308 */ /* 0x000fe60000000800 */
[----:B------:R-:W-:Y:S04]  /*5580*/  LDSM.16.MT88.4 R20, [R205] ;  /* 0x00000000cd14783b */ /* 0x000fe80000004200 */
[----:B------:R-:W-:Y:S01]  /*5590*/  LDSM.16.MT88.4 R76, [R207+0x2800] ;  /* 0x00280000cf4c783b */ /* 0x000fe20000004200 */
[----:B--2---:R-:W-:-:S03]  /*55a0*/  FFMA.FTZ R0, R10, c[0x0][0x2d0], -R2 ;  /* 0x0000b4000a007a23 */ /* 0x004fc60000010802 */
[----:B------:R-:W-:Y:S01]  /*55b0*/  LDSM.16.MT88.4 R80, [R204+0x4000] ;  /* 0x00400000cc50783b */ /* 0x000fe20000004200 */
[----:B------:R2:W-:Y:S02]  /*55c0*/  MUFU.EX2 R117, R0 ;  /* 0x0000000000757308 */ /* 0x0005e40000000800 */
[----:B--2---:R-:W-:-:S06]  /*55d0*/  FFMA.FTZ R0, R11, c[0x0][0x2d0], -R2 ;  /* 0x0000b4000b007a23 */ /* 0x004fcc0000010802 */
[----:B------:R2:W4:Y:S02]  /*55e0*/  MUFU.EX2 R119, R0 ;  /* 0x0000000000777308 */ /* 0x0005240000000800 */
[----:B--2---:R-:W-:Y:S01]  /*55f0*/  FFMA.FTZ R0, R16, c[0x0][0x2d0], -R2 ;  /* 0x0000b40010007a23 */ /* 0x004fe20000010802 */
[----:B---3--:R-:W-:-:S05]  /*5600*/  FMNMX.FTZ R16, R5, R4, !PT ;  /* 0x0000000405107209 */ /* 0x008fca0007810000 */
[----:B------:R2:W-:Y:S01]  /*5610*/  MUFU.EX2 R129, R0 ;  /* 0x0000000000817308 */ /* 0x0005e20000000800 */
[----:B------:R-:W-:Y:S01]  /*5620*/  FSETP.NEU.FTZ.AND P0, PT, R16, -INF , PT ;  /* 0xff8000001000780b */ /* 0x000fe20003f1d000 */
[----:B--2---:R-:W-:-:S06]  /*5630*/  FFMA.FTZ R0, R17, c[0x0][0x2d0], -R2 ;  /* 0x0000b40011007a23 */ /* 0x004fcc0000010802 */
[----:B------:R2:W-:Y:S02]  /*5640*/  MUFU.EX2 R130, R0 ;  /* 0x0000000000827308 */ /* 0x0005e40000000800 */
[----:B--2---:R-:W-:-:S05]  /*5650*/  FMUL.FTZ R0, R16, c[0x0][0x2d0] ;  /* 0x0000b40010007a20 */ /* 0x004fca0000410000 */
[----:B------:R-:W-:-:S05]  /*5660*/  FSEL R0, R0, RZ, P0 ;  /* 0x000000ff00007208 */ /* 0x000fca0000000000 */
[----:B------:R-:W-:-:S04]  /*5670*/  FFMA.FTZ R3, R6, c[0x0][0x2d0], -R0 ;  /* 0x0000b40006037a23 */ /* 0x000fc80000010800 */
[----:B------:R2:W-:Y:S02]  /*5680*/  MUFU.EX2 R19, R3 ;  /* 0x0000000300137308 */ /* 0x0005e40000000800 */
[--C-:B--2---:R-:W-:Y:S02]  /*5690*/  FFMA.FTZ R3, R9, c[0x0][0x2d0], -R0.reuse ;  /* 0x0000b40009037a23 */ /* 0x104fe40000010800 */
[----:B------:R-:W2:Y:S04]  /*56a0*/  LDSM.16.MT88.4 R8, [R204] ;  /* 0x00000000cc08783b */ /* 0x000ea80000004200 */
[----:B------:R3:W5:Y:S02]  /*56b0*/  MUFU.EX2 R17, R3 ;  /* 0x0000000300117308 */ /* 0x0007640000000800 */
[----:B---3--:R-:W-:Y:S01]  /*56c0*/  FFMA.FTZ R3, R14, c[0x0][0x2d0], -R0 ;  /* 0x0000b4000e037a23 */ /* 0x008fe20000010800 */
[----:B----4-:R-:W-:-:S05]  /*56d0*/  F2FP.PACK_AB R14, R119, R117 ;  /* 0x00000075770e723e */ /* 0x010fca00000000ff */
[----:B------:R3:W4:Y:S02]  /*56e0*/  MUFU.EX2 R116, R3 ;  /* 0x0000000300747308 */ /* 0x0007240000000800 */
[----:B---3--:R-:W-:Y:S01]  /*56f0*/  FFMA.FTZ R3, R13, c[0x0][0x2d0], -R0 ;  /* 0x0000b4000d037a23 */ /* 0x008fe20000010800 */
[----:B-----5:R-:W-:Y:S01]  /*5700*/  F2FP.PACK_AB R13, R17, R19 ;  /* 0x00000013110d723e */ /* 0x020fe200000000ff */
[----:B------:R-:W-:-:S04]  /*5710*/  FADD.FTZ R17, R19, R17 ;  /* 0x0000001113117221 */ /* 0x000fc80000010000 */
[----:B------:R3:W5:Y:S01]  /*5720*/  MUFU.EX2 R118, R3 ;  /* 0x0000000300767308 */ /* 0x0007620000000800 */
[----:B------:R-:W-:Y:S02]  /*5730*/  FFMA.FTZ R19, R97, c[0x0][0x2d0], -R2 ;  /* 0x0000b40061137a23 */ /* 0x000fe40000010802 */
[----:B----4-:R-:W-:Y:S02]  /*5740*/  FADD.FTZ R17, R116, R17 ;  /* 0x0000001174117221 */ /* 0x010fe40000010000 */
[----:B---3--:R-:W-:Y:S01]  /*5750*/  FFMA.FTZ R3, R12, c[0x0][0x2d0], -R0 ;  /* 0x0000b4000c037a23 */ /* 0x008fe20000010800 */
[----:B------:R-:W-:-:S03]  /*5760*/  F2FP.PACK_AB R12, R112, R113 ;  /* 0x00000071700c723e */ /* 0x000fc600000000ff */
[----:B------:R3:W-:Y:S02]  /*5770*/  MUFU.EX2 R128, R3 ;  /* 0x0000000300807308 */ /* 0x0007e40000000800 */
[----:B---3--:R-:W-:Y:S01]  /*5780*/  FFMA.FTZ R3, R15, c[0x0][0x2d0], -R0 ;  /* 0x0000b4000f037a23 */ /* 0x008fe20000010800 */
[----:B-----5:R-:W-:-:S05]  /*5790*/  F2FP.PACK_AB R15, R118, R116 ;  /* 0x00000074760f723e */ /* 0x020fca00000000ff */
[----:B------:R3:W4:Y:S02]  /*57a0*/  MUFU.EX2 R132, R3 ;  /* 0x0000000300847308 */ /* 0x0007240000000800 */
[C---:B-12---:R-:W-:Y:S07]  /*57b0*/  HMMA.16816.F32 R4, R12.reuse, R8, RZ ;  /* 0x000000080c04723c */ /* 0x046fee00000018ff */
[----:B------:R-:W-:Y:S01]  /*57c0*/  F2FP.PACK_AB R8, R130, R129 ;  /* 0x000000818208723e */ /* 0x000fe200000000ff */
[----:B------:R-:W-:Y:S01]  /*57d0*/  HMMA.16816.F32 R32, R12, R20, RZ ;  /* 0x000000140c20723c */ /* 0x000fe200000018ff */
[----:B---3--:R-:W-:Y:S01]  /*57e0*/  FFMA.FTZ R3, R18, c[0x0][0x2d0], -R0 ;  /* 0x0000b40012037a23 */ /* 0x008fe20000010800 */
[----:B----4-:R-:W-:Y:S01]  /*57f0*/  F2FP.PACK_AB R9, R132, R128 ;  /* 0x000000808409723e */ /* 0x010fe200000000ff */
[----:B------:R-:W-:-:S02]  /*5800*/  FFMA.FTZ R18, R96, c[0x0][0x2d0], -R2 ;  /* 0x0000b40060127a23 */ /* 0x000fc40000010802 */
[----:B------:R1:W-:Y:S03]  /*5810*/  MUFU.EX2 R134, R3 ;  /* 0x0000000300867308 */ /* 0x0003e60000000800 */
[C---:B------:R-:W-:Y:S08]  /*5820*/  HMMA.16816.F32 R20, R12.reuse, R22, RZ ;  /* 0x000000160c14723c */ /* 0x040ff000000018ff */
        /* <DEDUP_REMOVED lines=150> */
[----:B------:R-:W-:-:S04]  /*6190*/  @P4 SHF.R.U32.HI R0, RZ, c[0x0][0x2cc], R2 ;  /* 0x0000b300ff004a19 */ /* 0x000fc80000011602 */
[----:B------:R-:W-:Y:S01]  /*61a0*/  IADD3 R0, R0, R213, -R214 ;  /* 0x000000d500007210 */ /* 0x000fe20007ffe8d6 */
[----:B----4-:R-:W-:Y:S03]  /*61b0*/  HMMA.16816.F32 R24, R12, R20, RZ ;  /* 0x000000140c18723c */ /* 0x010fe600000018ff */
[----:B------:R-:W-:-:S04]  /*61c0*/  SHF.R.S32.HI R2, RZ, 0x1f, R0 ;  /* 0x0000001fff027819 */ /* 0x000fc80000011400 */
[----:B------:R-:W-:Y:S01]  /*61d0*/  LEA.HI R0, R2, R0, RZ, 0x6 ;  /* 0x0000000002007211 */ /* 0x000fe200078f30ff */
[----:B------:R-:W-:Y:S01]  /*61e0*/  HMMA.16816.F32 R12, R12, R22, RZ ;  /* 0x000000160c0c723c */ /* 0x000fe200000018ff */
[----:B------:R-:W1:Y:S02]  /*61f0*/  LDSM.16.MT88.4 R20, [R206+0x6800] ;  /* 0x00680000ce14783b */ /* 0x000e640000004200 */
[----:B------:R-:W-:-:S04]  /*6200*/  SHF.R.S32.HI R0, RZ, 0x6, R0 ;  /* 0x00000006ff007819 */ /* 0x000fc80000011400 */
[----:B------:R-:W-:-:S04]  /*6210*/  IMNMX R212, R226, R0, !PT ;  /* 0x00000000e2d47217 */ /* 0x000fc80007800200 */
[----:B------:R-:W-:-:S05]  /*6220*/  ISETP.GE.AND P0, PT, R217, R212, PT ;  /* 0x000000d4d900720c */ /* 0x000fca0003f06270 */
        /* <DEDUP_REMOVED lines=98> */
[----:B------:R-:W-:Y:S03]  /*6850*/  @!UPT UIADD3 URZ, URZ, URZ, URZ ;  /* 0x0000003f3f3ff290 */ /* 0x000fe6000fffe03f */
[----:B------:R-:W-:Y:S11]  /*6860*/  @!P0 BRA `(.L_x_2795) ;  /* 0x00003cb000008947 */ /* 0x000ff60003800000 */
[----:B------:R-:W-:Y:S02]  /*6870*/  MOV R135, R16 ;  /* 0x0000001000877202 */ /* 0x000fe40000000f00 */
[----:B------:R-:W-:-:S07]  /*6880*/  MOV R134, R133 ;  /* 0x0000008500867202 */ /* 0x000fce0000000f00 */
.L_x_2806:
        /* <DEDUP_REMOVED lines=26> */
[C---:B------:R-:W-:Y:S01]  /*6a30*/  IMAD R4, R216.reuse, c[0x0][0x21c], R4 ;  /* 0x00008700d8047a24 */ /* 0x040fe200078e0204 */
[----:B------:R-:W-:Y:S01]  /*6a40*/  SHF.R.S32.HI R6, RZ, 0x1f, R218 ;  /* 0x0000001fff067819 */ /* 0x000fe200000114da */
[----:B------:R-:W-:Y:S01]  /*6a50*/  IMAD.IADD R3, R3, 0x1, R0 ;  /* 0x0000000103037824 */ /* 0x000fe200078e0200 */
[C---:B------:R-:W-:Y:S01]  /*6a60*/  SHF.L.U64.HI R29, R225.reuse, 0x1, R5 ;  /* 0x00000001e11d7819 */ /* 0x040fe20000010205 */
[----:B------:R-:W-:Y:S01]  /*6a70*/  IMAD.SHL.U32 R133, R225, 0x2, RZ ;  /* 0x00000002e1857824 */ /* 0x000fe200078e00ff */
[C---:B------:R-:W-:Y:S01]  /*6a80*/  SHF.L.U64.HI R23, R223.reuse, 0x1, R7 ;  /* 0x00000001df177819 */ /* 0x040fe20000010207 */
        /* <DEDUP_REMOVED lines=11> */
.L_x_2892:
[----:B------:R-:W-:-:S05]  /*6b40*/  BRA.DIV ~URZ, `(.L_x_2799) ;  /* 0x0000e1b27f007947 */ /* 0x000fca000b800000 */
[----:B------:R-:W5:Y:S01]  /*6b50*/  SHFL.IDX PT, R0, R21, RZ, 0x181f ;  /* 0x00181fff15007589 */ /* 0x000f6200000e0000 */
[----:B------:R-:W-:Y:S02]  /*6b60*/  ISETP.GE.AND P6, PT, R218, c[0x0][0x1d4], PT ;  /* 0x00007500da007a0c */ /* 0x000fe40003fc6270 */
[----:B------:R-:W-:Y:S04]  /*6b70*/  ISETP.GE.AND P5, PT, R223, c[0x0][0x1d4], PT ;  /* 0x00007500df007a0c */ /* 0x000fe80003fa6270 */
[----:B------:R-:W-:Y:S02]  /*6b80*/  SEL R20, RZ, 0x10, P5 ;  /* 0x00000010ff147807 */ /* 0x000fe40002800000 */
[----:B-----5:R-:W-:Y:S05]  /*6b90*/  IADD3 R2, P0, R0, R30, RZ ;  /* 0x0000001e00027210 */ /* 0x020fea0007f1e0ff */
[----:B---3--:R-:W-:Y:S01]  /*6ba0*/  IMAD.X R3, R4, 0x1, R22, P0 ;  /* 0x0000000104037824 */ /* 0x008fe200000e0616 */
[----:B------:R-:W-:Y:S04]  /*6bb0*/  IADD3 R12, P0, R0, R31, RZ ;  /* 0x0000001f000c7210 */ /* 0x000fe80007f1e0ff */
[----:B------:R-:W-:Y:S01]  /*6bc0*/  @!PT LDS RZ, [RZ] ;  /* 0x00000000fffff984 */ /* 0x000fe20000000800 */
[----:B------:R-:W-:Y:S01]  /*6bd0*/  @!PT LDS RZ, [RZ] ;  /* 0x00000000fffff984 */ /* 0x000fe20000000800 */
[----:B------:R3:W-:Y:S01]  /*6be0*/  LDGSTS.E.BYPASS.LTC128B.128 [R215+0x100], [R2.64], !P6 ;  /* 0x0010000002d77fae */ /* 0x0007e2000f101d46 */
[----:B------:R-:W-:Y:S01]  /*6bf0*/  IMAD.X R13, R4, 0x1, R23, P0 ;  /* 0x00000001040d7824 */ /* 0x000fe200000e0617 */
[----:B------:R-:W-:Y:S04]  /*6c00*/  IADD3 R6, P0, R0, R133, RZ ;  /* 0x0000008500067210 */ /* 0x000fe80007f1e0ff */
[----:B------:R4:W-:Y:S01]  /*6c10*/  LDGSTS.E.BYPASS.LTC128B.128 [R215+0x2100], [R12.64], !P5 ;  /* 0x021000000cd77fae */ /* 0x0009e2000e901d46 */
[----:B------:R-:W-:Y:S01]  /*6c20*/  IMAD.X R7, R4, 0x1, R29, P0 ;  /* 0x0000000104077824 */ /* 0x000fe200000e061d */
[----:B------:R-:W-:Y:S04]  /*6c30*/  ISETP.GE.AND P0, PT, R225, c[0x0][0x1d4], PT ;  /* 0x00007500e1007a0c */ /* 0x000fe80003f06270 */
[----:B------:R-:W-:Y:S02]  /*6c40*/  SEL R14, RZ, 0x10, P0 ;  /* 0x00000010ff0e7807 */ /* 0x000fe40000000000 */
[----:B---3--:R-:W-:Y:S02]  /*6c50*/  IADD3 R2, P2, R0, R132, RZ ;  /* 0x0000008400027210 */ /* 0x008fe40007f5e0ff */
[----:B------:R-:W3:Y:S03]  /*6c60*/  SHFL.IDX PT, R0, R21, 0x1, 0x181f ;  /* 0x00381f0015007f89 */ /* 0x000ee600000e0000 */
[----:B------:R-:W-:Y:S01]  /*6c70*/  IMAD.X R3, R4, 0x1, R28, P2 ;  /* 0x0000000104037824 */ /* 0x000fe200010e061c */
[----:B------:R-:W-:Y:S01]  /*6c80*/  ISETP.GE.AND P2, PT, R224, c[0x0][0x1d4], PT ;  /* 0x00007500e0007a0c */ /* 0x000fe20003f46270 */
[----:B------:R5:W2:Y:S03]  /*6c90*/  SHFL.IDX PT, R4, R5, 0x1, 0x181f ;  /* 0x00381f0005047f89 */ /* 0x000aa600000e0000 */
[----:B------:R-:W-:Y:S09]  /*6ca0*/  SEL R15, RZ, 0x10, P2 ;  /* 0x00000010ff0f7807 */ /* 0x000ff20001000000 */
[----:B------:R4:W-:Y:S04]  /*6cb0*/  LDGSTS.E.BYPASS.LTC128B.128 [R215+0x4100], [R2.64], !P2 ;  /* 0x0410000002d77fae */ /* 0x0009e8000d101d46 */
[----:B------:R4:W-:Y:S02]  /*6cc0*/  LDGSTS.E.BYPASS.LTC128B.128 [R215+0x6100], [R6.64], !P0 ;  /* 0x0610000006d77fae */ /* 0x0009e4000c101d46 */
[----:B----45:R-:W-:Y:S04]  /*6cd0*/  SEL R5, RZ, 0x10, P6 ;  /* 0x00000010ff057807 */ /* 0x030fe80003000000 */
.L_x_2893:
[C---:B---3--:R-:W-:Y:S02]  /*6ce0*/  IADD3 R2, -R5.reuse, 0x10, RZ ;  /* 0x0000001005027810 */ /* 0x048fe40007ffe1ff */
[----:B------:R-:W-:Y:S02]  /*6cf0*/  ISETP.NE.U32.AND P5, PT, R5, RZ, PT ;  /* 0x000000ff0500720c */ /* 0x000fe40003fa5070 */
[----:B------:R-:W-:Y:S04]  /*6d00*/  LOP3.LUT R2, R2, 0xf, RZ, 0xc0, !PT ;  /* 0x0000000f02027812 */ /* 0x000fe800078ec0ff */
[----:B------:R-:W-:Y:S04]  /*6d10*/  IADD3 R2, P2, P0, R2, R0, R30 ;  /* 0x0000000002027210 */ /* 0x000fe8000785e01e */
[----:B--2---:R-:W-:Y:S05]  /*6d20*/  IADD3.X R3, RZ, R4, R22, P2, P0 ;  /* 0x00000004ff037210 */ /* 0x004fea00017e0416 */
[----:B------:R-:W-:Y:S01]  /*6d30*/  @!PT LDS RZ, [RZ] ;  /* 0x00000000fffff984 */ /* 0x000fe20000000800 */
[----:B------:R-:W-:Y:S01]  /*6d40*/  @!PT LDS RZ, [RZ] ;  /* 0x00000000fffff984 */ /* 0x000fe20000000800 */
[----:B------:R-:W-:Y:S01]  /*6d50*/  @!PT LDS RZ, [RZ] ;  /* 0x00000000fffff984 */ /* 0x000fe20000000800 */
[----:B------:R2:W-:Y:S02]  /*6d60*/  LDGSTS.E.BYPASS.LTC128B.128.ZFILL [R215+0x1100], [R2.64], P5 ;  /* 0x0110000002d77fae */ /* 0x0005e4000a941d46 */
[----:B--2---:R-:W-:Y:S04]  /*6d70*/  IADD3 R2, -R20, 0x10, RZ ;  /* 0x0000001014027810 */ /* 0x004fe80007ffe1ff */
[----:B------:R-:W-:Y:S04]  /*6d80*/  LOP3.LUT R2, R2, 0xf, RZ, 0xc0, !PT ;  /* 0x0000000f02027812 */ /* 0x000fe800078ec0ff */
[----:B------:R-:W-:Y:S02]  /*6d90*/  IADD3 R12, P2, P0, R2, R0, R31 ;  /* 0x00000000020c7210 */ /* 0x000fe4000785e01f */
[C---:B------:R-:W-:Y:S02]  /*6da0*/  IADD3 R2, -R15.reuse, 0x10, RZ ;  /* 0x000000100f027810 */ /* 0x040fe40007ffe1ff */
[----:B------:R-:W-:Y:S02]  /*6db0*/  IADD3.X R13, RZ, R4, R23, P2, P0 ;  /* 0x00000004ff0d7210 */ /* 0x000fe400017e0417 */
[----:B------:R-:W-:Y:S04]  /*6dc0*/  LOP3.LUT R2, R2, 0xf, RZ, 0xc0, !PT ;  /* 0x0000000f02027812 */ /* 0x000fe800078ec0ff */
[----:B------:R-:W-:Y:S02]  /*6dd0*/  IADD3 R6, P6, P5, R2, R0, R132 ;  /* 0x0000000002067210 */ /* 0x000fe40007dde084 */
[----:B------:R-:W-:Y:S02]  /*6de0*/  IADD3 R2, -R14, 0x10, RZ ;  /* 0x000000100e027810 */ /* 0x000fe40007ffe1ff */
[----:B------:R-:W-:Y:S02]  /*6df0*/  IADD3.X R7, RZ, R4, R28, P6, P5 ;  /* 0x00000004ff077210 */ /* 0x000fe400037ea41c */
[----:B------:R-:W-:Y:S02]  /*6e00*/  ISETP.NE.U32.AND P6, PT, R20, RZ, PT ;  /* 0x000000ff1400720c */ /* 0x000fe40003fc5070 */
[----:B------:R-:W-:Y:S02]  /*6e10*/  LOP3.LUT R2, R2, 0xf, RZ, 0xc0, !PT ;  /* 0x0000000f02027812 */ /* 0x000fe400078ec0ff */
[----:B------:R-:W-:Y:S02]  /*6e20*/  ISETP.NE.U32.AND P5, PT, R15, RZ, PT ;  /* 0x000000ff0f00720c */ /* 0x000fe40003fa5070 */
[----:B------:R-:W-:Y:S04]  /*6e30*/  IADD3 R2, P2, P0, R2, R0, R133 ;  /* 0x0000000002027210 */ /* 0x000fe8000785e085 */
[----:B------:R-:W-:Y:S02]  /*6e40*/  IADD3.X R3, RZ, R4, R29, P2, P0 ;  /* 0x00000004ff037210 */ /* 0x000fe400017e041d */
[----:B------:R-:W-:Y:S01]  /*6e50*/  ISETP.NE.U32.AND P0, PT, R14, RZ, PT ;  /* 0x000000ff0e00720c */ /* 0x000fe20003f05070 */
[----:B------:R2:W-:Y:S04]  /*6e60*/  LDGSTS.E.BYPASS.LTC128B.128.ZFILL [R215+0x3100], [R12.64], P6 ;  /* 0x031000000cd77fae */ /* 0x0005e8000b141d46 */
[----:B------:R2:W-:Y:S08]  /*6e70*/  LDGSTS.E.BYPASS.LTC128B.128.ZFILL [R215+0x5100], [R6.64], P5 ;  /* 0x0510000006d77fae */ /* 0x0005f0000a941d46 */
[----:B------:R2:W-:Y:S02]  /*6e80*/  LDGSTS.E.BYPASS.LTC128B.128.ZFILL [R215+0x7100], [R2.64], P0 ;  /* 0x0710000002d77fae */ /* 0x0005e40008141d46 */
.L_x_2797:
[----:B------:R-:W-:Y:S05]  /*6e90*/  BSYNC B0 ;  /* 0x0000000000007941 */ /* 0x000fea0003800000 */
.L_x_2796:
        /* <DEDUP_REMOVED lines=207> */
[----:B------:R-:W-:Y:S01]  /*7b90*/  IMAD R2, R217, 0x40, R229 ;  /* 0x00000040d9027824 */ /* 0x000fe200078e02e5 */
[----:B------:R-:W-:Y:S01]  /*7ba0*/  SHF.R.S32.HI R193, RZ, 0x1f, R223 ;  /* 0x0000001fffc17819 */ /* 0x000fe200000114df */
[----:B------:R-:W-:Y:S01]  /*7bb0*/  IMAD.MOV.U32 R216, RZ, RZ, RZ ;  /* 0x000000ffffd87224 */ /* 0x000fe200078e00ff */
[C---:B------:R-:W-:Y:S01]  /*7bc0*/  SHF.L.U64.HI R176, R225.reuse, 0x1, R192 ;  /* 0x00000001e1b07819 */ /* 0x040fe200000102c0 */
[----:B------:R-:W-:Y:S01]  /*7bd0*/  IMAD.SHL.U32 R180, R225, 0x2, RZ ;  /* 0x00000002e1b47824 */ /* 0x000fe200078e00ff */
[----:B------:R-:W-:Y:S01]  /*7be0*/  IADD3 R2, R2, -0x40, R227 ;  /* 0xffffffc002027810 */ /* 0x000fe20007ffe0e3 */
[----:B------:R-:W-:Y:S01]  /*7bf0*/  IMAD.SHL.U32 R179, R224, 0x2, RZ ;  /* 0x00000002e0b37824 */ /* 0x000fe200078e00ff */
[----:B------:R-:W-:Y:S01]  /*7c00*/  SHF.R.S32.HI R192, RZ, 0x1f, R224 ;  /* 0x0000001fffc07819 */ /* 0x000fe200000114e0 */
[C---:B------:R-:W-:Y:S01]  /*7c10*/  IMAD.SHL.U32 R178, R223.reuse, 0x2, RZ ;  /* 0x00000002dfb27824 */ /* 0x040fe200078e00ff */
[----:B------:R-:W-:Y:S01]  /*7c20*/  SHF.L.U64.HI R174, R223, 0x1, R193 ;  /* 0x00000001dfae7819 */ /* 0x000fe200000102c1 */
[----:B------:R-:W-:Y:S01]  /*7c30*/  @P3 IMAD.HI.U32 R3, R2, c[0x0][0x2bc], RZ ;  /* 0x0000af0002033a27 */ /* 0x000fe200078e00ff */
[----:B------:R-:W-:Y:S02]  /*7c40*/  SHF.L.U64.HI R175, R224, 0x1, R192 ;  /* 0x00000001e0af7819 */ /* 0x000fe400000102c0 */
[----:B------:R-:W-:Y:S01]  /*7c50*/  SHF.R.S32.HI R192, RZ, 0x1f, R218 ;  /* 0x0000001fffc07819 */ /* 0x000fe200000114da */
[----:B------:R-:W-:Y:S01]  /*7c60*/  IMAD.MOV.U32 R0, RZ, RZ, R2 ;  /* 0x000000ffff007224 */ /* 0x000fe200078e0002 */
[----:B------:R-:W-:Y:S01]  /*7c70*/  @P3 SHF.R.U32.HI R0, RZ, c[0x0][0x2c0], R3 ;  /* 0x0000b000ff003a19 */ /* 0x000fe20000011603 */
[C---:B------:R-:W-:Y:S01]  /*7c80*/  IMAD.SHL.U32 R177, R218.reuse, 0x2, RZ ;  /* 0x00000002dab17824 */ /* 0x040fe200078e00ff */
[----:B------:R-:W-:Y:S02]  /*7c90*/  SHF.L.U64.HI R171, R218, 0x1, R192 ;  /* 0x00000001daab7819 */ /* 0x000fe400000102c0 */
        /* <DEDUP_REMOVED lines=22> */
.L_x_2894:
[----:B------:R-:W-:-:S05]  /*7e00*/  BRA.DIV ~URZ, `(.L_x_2803) ;  /* 0x0000d1f27f007947 */ /* 0x000fca000b800000 */
[----:B------:R-:W3:Y:S01]  /*7e10*/  SHFL.IDX PT, R0, R170, RZ, 0x181f ;  /* 0x00181fffaa007589 */ /* 0x000ee200000e0000 */
[----:B------:R-:W-:Y:S02]  /*7e20*/  ISETP.GE.AND P6, PT, R218, c[0x0][0x1d4], PT ;  /* 0x00007500da007a0c */ /* 0x000fe40003fc6270 */
[----:B------:R-:W-:Y:S02]  /*7e30*/  ISETP.GE.AND P5, PT, R223, c[0x0][0x1d4], PT ;  /* 0x00007500df007a0c */ /* 0x000fe40003fa6270 */
[----:B---3--:R-:W-:Y:S05]  /*7e40*/  IADD3 R2, P0, R0, R177, RZ ;  /* 0x000000b100027210 */ /* 0x008fea0007f1e0ff */
[----:B--2---:R-:W-:Y:S05]  /*7e50*/  IMAD.X R3, R132, 0x1, R171, P0 ;  /* 0x0000000184037824 */ /* 0x004fea00000e06ab */
        /* <DEDUP_REMOVED lines=8> */
[----:B------:R-:W-:Y:S04]  /*7ee0*/  ISETP.GE.AND P0, PT, R225, c[0x0][0x1d4], PT ;  /* 0x00007500e1007a0c */ /* 0x000fe80003f06270 */
[----:B------:R-:W-:Y:S02]  /*7ef0*/  SEL R172, RZ, 0x10, P0 ;  /* 0x00000010ffac7807 */ /* 0x000fe40000000000 */
[----:B--2---:R-:W-:Y:S02]  /*7f00*/  IADD3 R2, P2, R0, R179, RZ ;  /* 0x000000b300027210 */ /* 0x004fe40007f5e0ff */
[----:B------:R-:W2:Y:S03]  /*7f10*/  SHFL.IDX PT, R0, R170, 0x1, 0x181f ;  /* 0x00381f00aa007f89 */ /* 0x000ea600000e0000 */
[----:B------:R-:W-:Y:S01]  /*7f20*/  IMAD.X R3, R132, 0x1, R175, P2 ;  /* 0x0000000184037824 */ /* 0x000fe200010e06af */
[----:B------:R-:W-:Y:S01]  /*7f30*/  ISETP.GE.AND P2, PT, R224, c[0x0][0x1d4], PT ;  /* 0x00007500e0007a0c */ /* 0x000fe20003f46270 */
[----:B------:R3:W4:Y:S03]  /*7f40*/  SHFL.IDX PT, R132, R133, 0x1, 0x181f ;  /* 0x00381f0085847f89 */ /* 0x00072600000e0000 */
[----:B------:R-:W-:Y:S09]  /*7f50*/  SEL R173, RZ, 0x10, P2 ;  /* 0x00000010ffad7807 */ /* 0x000ff20001000000 */
[----:B------:R1:W-:Y:S04]  /*7f60*/  LDGSTS.E.BYPASS.LTC128B.128 [R215+0xc100], [R2.64], !P2 ;  /* 0x0c10000002d77fae */ /* 0x0003e8000d101d46 */
[----:B------:R5:W-:Y:S01]  /*7f70*/  LDGSTS.E.BYPASS.LTC128B.128 [R215+0xe100], [R168.64], !P0 ;  /* 0x0e100000a8d77fae */ /* 0x000be2000c101d46 */
[----:B-1-3--:R-:W-:Y:S02]  /*7f80*/  SEL R133, RZ, 0x10, P6 ;  /* 0x00000010ff857807 */ /* 0x00afe40003000000 */
[----:B-----5:R-:W-:Y:S02]  /*7f90*/  SEL R168, RZ, 0x10, P5 ;  /* 0x00000010ffa87807 */ /* 0x020fe40002800000 */
.L_x_2895:
[C---:B--2-4-:R-:W-:Y:S02]  /*7fa0*/  IADD3 R2, -R133.reuse, 0x10, RZ ;  /* 0x0000001085027810 */ /* 0x054fe40007ffe1ff */
[----:B------:R-:W-:Y:S02]  /*7fb0*/  ISETP.NE.U32.AND P5, PT, R133, RZ, PT ;  /* 0x000000ff8500720c */ /* 0x000fe40003fa5070 */
[----:B------:R-:W-:Y:S02]  /*7fc0*/  LOP3.LUT R2, R2, 0xf, RZ, 0xc0, !PT ;  /* 0x0000000f02027812 */ /* 0x000fe400078ec0ff */
[----:B------:R-:W-:Y:S02]  /*7fd0*/  ISETP.NE.U32.AND P6, PT, R168, RZ, PT ;  /* 0x000000ffa800720c */ /* 0x000fe40003fc5070 */
[----:B------:R-:W-:Y:S04]  /*7fe0*/  IADD3 R2, P2, P0, R2, R0, R177 ;  /* 0x0000000002027210 */ /* 0x000fe8000785e0b1 */
[----:B------:R-:W-:Y:S05]  /*7ff0*/  IADD3.X R3, RZ, R132, R171, P2, P0 ;  /* 0x00000084ff037210 */ /* 0x000fea00017e04ab */
        /* <DEDUP_REMOVED lines=8> */
[----:B------:R-:W-:Y:S02]  /*8080*/  IADD3 R2, -R173, 0x10, RZ ;  /* 0x00000010ad027810 */ /* 0x000fe40007ffe1ff */
[----:B------:R-:W-:Y:S02]  /*8090*/  IADD3.X R171, RZ, R132, R174, P2, P0 ;  /* 0x00000084ffab7210 */ /* 0x000fe400017e04ae */
[----:B------:R-:W-:Y:S03]  /*80a0*/  LOP3.LUT R2, R2, 0xf, RZ, 0xc0, !PT ;  /* 0x0000000f02027812 */ /* 0x000fe600078ec0ff */
[----:B------:R1:W-:Y:S01]  /*80b0*/  LDGSTS.E.BYPASS.LTC128B.128.ZFILL [R215+0xb100], [R170.64], P6 ;  /* 0x0b100000aad77fae */ /* 0x0003e2000b141d46 */
[----:B------:R-:W-:Y:S02]  /*80c0*/  IADD3 R168, P2, P0, R2, R0, R179 ;  /* 0x0000000002a87210 */ /* 0x000fe4000785e0b3 */
[----:B------:R-:W-:Y:S02]  /*80d0*/  IADD3 R2, -R172, 0x10, RZ ;  /* 0x00000010ac027810 */ /* 0x000fe40007ffe1ff */
[----:B------:R-:W-:Y:S02]  /*80e0*/  IADD3.X R169, RZ, R132, R175, P2, P0 ;  /* 0x00000084ffa97210 */ /* 0x000fe400017e04af */
[----:B------:R-:W-:Y:S03]  /*80f0*/  LOP3.LUT R2, R2, 0xf, RZ, 0xc0, !PT ;  /* 0x0000000f02027812 */ /* 0x000fe600078ec0ff */
[----:B------:R1:W-:Y:S01]  /*8100*/  LDGSTS.E.BYPASS.LTC128B.128.ZFILL [R215+0xd100], [R168.64], P5 ;  /* 0x0d100000a8d77fae */ /* 0x0003e2000a941d46 */
[----:B------:R-:W-:Y:S04]  /*8110*/  IADD3 R2, P2, P0, R2, R0, R180 ;  /* 0x0000000002027210 */ /* 0x000fe8000785e0b4 */
[----:B------:R-:W-:Y:S02]  /*8120*/  IADD3.X R3, RZ, R132, R176, P2, P0 ;  /* 0x00000084ff037210 */ /* 0x000fe400017e04b0 */
[----:B------:R-:W-:Y:S11]  /*8130*/  ISETP.NE.U32.AND P0, PT, R172, RZ, PT ;  /* 0x000000ffac00720c */ /* 0x000ff60003f05070 */
[----:B------:R-:W-:Y:S02]  /*8140*/  @!UPT UIADD3 URZ, URZ, URZ, URZ ;  /* 0x0000003f3f3ff290 */ /* 0x000fe4000fffe03f */
[----:B------:R1:W-:Y:S02]  /*8150*/  LDGSTS.E.BYPASS.LTC128B.128.ZFILL [R215+0xf100], [R2.64], P0 ;  /* 0x0f10000002d77fae */ /* 0x0003e40008141d46 */
.L_x_2801:
[----:B------:R-:W-:Y:S05]  /*8160*/  BSYNC B0 ;  /* 0x0000000000007941 */ /* 0x000fea0003800000 */
.L_x_2800:
[----:B------:R-:W-:Y:S01]  /*8170*/  IADD3 R132, R250, R239, RZ ;  /* 0x000000effa847210 */ /* 0x000fe20007ffe0ff */
[----:B------:R-:W0:Y:S04]  /*8180*/  LDGDEPBAR ;  /* 0x00000000000079af */ /* 0x000e280000000000 */
[----:B------:R-:W-:Y:S05]  /*8190*/  @P4 IMAD.HI.U32 R0, R132, c[0x0][0x2c8], RZ ;  /* 0x0000b20084004a27 */ /* 0x000fea00078e00ff */
[----:B------:R-:W-:Y:S02]  /*81a0*/  @P4 SHF.R.U32.HI R132, RZ, c[0x0][0x2cc], R0 ;  /* 0x0000b300ff844a19 */ /* 0x000fe40000011600 */
[----:B------:R-:W-:Y:S05]  /*81b0*/  MOV R0, 0x1 ;  /* 0x0000000100007802 */ /* 0x000fea0000000f00 */
[----:B------:R-:W-:Y:S05]  /*81c0*/  IMAD R0, R217, -0x40, R0 ;  /* 0xffffffc0d9007824 */ /* 0x000fea00078e0200 */
[----:B------:R-:W-:Y:S04]  /*81d0*/  IADD3 R0, R213, R0, -R248 ;  /* 0x00000000d5007210 */ /* 0x000fe80007ffe8f8 */
[----:B------:R-:W-:Y:S01]  /*81e0*/  IADD3 R133, R0, -R214, RZ ;  /* 0x800000d600857210 */ /* 0x000fe20007ffe0ff */
[----:B------:R-:W-:-:S05]  /*81f0*/  BRA.DIV ~URZ, `(.L_x_2804) ;  /* 0x0000d0927f007947 */ /* 0x000fca000b800000 */
[----:B------:R2:W3:Y:S02]  /*8200*/  SHFL.IDX PT, R0, R132, RZ, 0x1c1f ;  /* 0x001c1fff84007589 */ /* 0x0004e400000e0000 */
.L_x_2896:
        /* <DEDUP_REMOVED lines=21> */
[----:B-1----:R-:W-:Y:S02]  /*8360*/  FSEL R171, R20, -INF , P6 ;  /* 0xff80000014ab7808 */ /* 0x002fe40003000000 */
        /* <DEDUP_REMOVED lines=8> */
[----:B------:R-:W-:Y:S02]  /*83f0*/  FSEL R29, R29, -INF , P5 ;  /* 0xff8000001d1d7808 */ /* 0x000fe40002800000 */
[----:B------:R-:W-:Y:S02]  /*8400*/  FSEL R25, R32, -INF , P2 ;  /* 0xff80000020197808 */ /* 0x000fe40001000000 */
[----:B------:R-:W-:Y:S01]  /*8410*/  FSEL R4, R33, -INF , P0 ;  /* 0xff80000021047808 */ /* 0x000fe20000000000 */
[----:B------:R-:W-:-:S05]  /*8420*/  BRA.DIV ~URZ, `(.L_x_2805) ;  /* 0x0000ced27f007947 */ /* 0x000fca000b800000 */
[----:B------:R-:W1:Y:S02]  /*8430*/  SHFL.IDX PT, R0, R132, 0x1, 0x1c1f ;  /* 0x003c1f0084007f89 */ /* 0x000e6400000e0000 */
[----:B-1----:R-:W-:Y:S05]  /*8440*/  IMAD.IADD R0, R133, 0x1, R0 ;  /* 0x0000000185007824 */ /* 0x002fea00078e0200 */
        /* <DEDUP_REMOVED lines=51> */
[----:B-1----:R-:W-:Y:S02]  /*8780*/  FMNMX.FTZ R133, R0, R2, !PT ;  /* 0x0000000200857209 */ /* 0x002fe40007810000 */
        /* <DEDUP_REMOVED lines=17> */
[----:B-12---:R-:W-:Y:S06]  /*88a0*/  FMNMX.FTZ R132, R0, R2, !PT ;  /* 0x0000000200847209 */ /* 0x006fec0007810000 */
[----:B------:R1:W2:Y:S02]  /*88b0*/  SHFL.BFLY PT, R0, R132, 0x1, 0x1f ;  /* 0x0c201f0084007f89 */ /* 0x0002a400000e0000 */
.L_x_2897:
        /* <DEDUP_REMOVED lines=43> */
[C---:B------:R-:W-:Y:S01]  /*8b70*/  ISETP.GT.AND P0, PT, R217.reuse, R212, PT ;  /* 0x000000d4d900720c */ /* 0x040fe20003f04270 */
        /* <DEDUP_REMOVED lines=410> */
.L_x_2795:
[----:B------:R-:W-:-:S13]  /*a520*/  ISETP.GE.AND P0, PT, R217, R226, PT ;  /* 0x000000e2d900720c */ /* 0x000fda0003f06270 */
[----:B------:R-:W-:Y:S05]  /*a530*/  @!P0 BRA `(.L_x_2807) ;  /* 0x0000370000008947 */ /* 0x000fea0003800000 */
[----:B------:R-:W-:Y:S02]  /*a540*/  MOV R135, R16 ;  /* 0x0000001000877202 */ /* 0x000fe40000000f00 */
[----:B------:R-:W-:Y:S02]  /*a550*/  MOV R134, R133 ;  /* 0x0000008500867202 */ /* 0x000fe40000000f00 */
.L_x_2814:
        /* <DEDUP_REMOVED lines=9> */
[C---:B------:R-:W-:Y:S01]  /*a5f0*/  IMAD.WIDE.U32 R2, R219.reuse, c[0x0][0x208], RZ ;  /* 0x00008200db027a25 */ /* 0x040fe200078e00ff */
[----:B------:R-:W-:Y:S02]  /*a600*/  SHF.R.S32.HI R6, RZ, 0x1f, R223 ;  /* 0x0000001fff067819 */ /* 0x000fe400000114df */
[----:B------:R-:W-:Y:S01]  /*a610*/  SHF.L.U64.HI R21, R224, 0x1, R5 ;  /* 0x00000001e0157819 */ /* 0x000fe20000010205 */
[----:B------:R-:W-:Y:S01]  /*a620*/  IMAD R0, R219, c[0x0][0x20c], R0 ;  /* 0x00008300db007a24 */ /* 0x000fe200078e0200 */
[----:B------:R-:W-:Y:S01]  /*a630*/  SHF.R.S32.HI R5, RZ, 0x1f, R218 ;  /* 0x0000001fff057819 */ /* 0x000fe200000114da */
[----:B------:R-:W-:Y:S01]  /*a640*/  IMAD R4, R4, c[0x0][0x218], RZ ;  /* 0x0000860004047a24 */ /* 0x000fe200078e02ff */
[C---:B------:R-:W-:Y:S01]  /*a650*/  IADD3 R213, R200.reuse, 0x7800, RZ ;  /* 0x00007800c8d57810 */ /* 0x040fe20007ffe0ff */
[----:B------:R-:W-:Y:S01]  /*a660*/  IMAD.IADD R3, R3, 0x1, R0 ;  /* 0x0000000103037824 */ /* 0x000fe200078e0200 */
[----:B------:R-:W-:Y:S01]  /*a670*/  IADD3 R212, R200, 0x7000, RZ ;  /* 0x00007000c8d47810 */ /* 0x000fe20007ffe0ff */
[----:B------:R-:W-:Y:S01]  /*a680*/  IMAD R4, R216, c[0x0][0x21c], R4 ;  /* 0x00008700d8047a24 */ /* 0x000fe200078e0204 */
[----:B------:R-:W-:Y:S01]  /*a690*/  IADD3 R199, R200, 0x6800, RZ ;  /* 0x00006800c8c77810 */ /* 0x000fe20007ffe0ff */
        /* <DEDUP_REMOVED lines=9> */
[C---:B------:R-:W-:Y:S01]  /*a730*/  IMAD.SHL.U32 R28, R223.reuse, 0x2, RZ ;  /* 0x00000002df1c7824 */ /* 0x040fe200078e00ff */
        /* <DEDUP_REMOVED lines=22> */
.L_x_2898:
[----:B------:R-:W5:Y:S01]  /*a8a0*/  SHFL.IDX PT, R5, R14, RZ, 0x181f ;  /* 0x00181fff0e057589 */ /* 0x000f6200000e0000 */
[----:B------:R-:W-:Y:S01]  /*a8b0*/  ISETP.GE.AND P0, PT, R218, c[0x0][0x1d4], PT ;  /* 0x00007500da007a0c */ /* 0x000fe20003f06270 */
[----:B------:R-:W-:Y:S01]  /*a8c0*/  BSSY B0, `(.L_x_2809) ;  /* 0x000014c000007945 */ /* 0x000fe20003800000 */
[----:B------:R-:W-:Y:S02]  /*a8d0*/  ISETP.GE.AND P5, PT, R223, c[0x0][0x1d4], PT ;  /* 0x00007500df007a0c */ /* 0x000fe40003fa6270 */
[----:B------:R-:W-:Y:S01]  /*a8e0*/  ISETP.GE.AND P4, PT, R224, c[0x0][0x1d4], PT ;  /* 0x00007500e0007a0c */ /* 0x000fe20003f86270 */
[----:B------:R-:W4:Y:S01]  /*a8f0*/  SHFL.IDX PT, R3, R14, 0x1, 0x181f ;  /* 0x00381f000e037f89 */ /* 0x000f2200000e0000 */
[----:B------:R-:W-:Y:S04]  /*a900*/  SEL R214, RZ, 0x10, P0 ;  /* 0x00000010ffd67807 */ /* 0x000fe80000000000 */
[----:B----4-:R-:W4:Y:S01]  /*a910*/  SHFL.IDX PT, R4, R4, 0x1, 0x181f ;  /* 0x00381f0004047f89 */ /* 0x010f2200000e0000 */
[C---:B-----5:R-:W-:Y:S05]  /*a920*/  IADD3 R6, P2, R5.reuse, R23, RZ ;  /* 0x0000001705067210 */ /* 0x060fea0007f5e0ff */
[C---:B---3--:R-:W-:Y:S05]  /*a930*/  IMAD.X R7, R2.reuse, 0x1, R15, P2 ;  /* 0x0000000102077824 */ /* 0x048fea00010e060f */
[----:B------:R3:W-:Y:S02]  /*a940*/  LDGSTS.E.BYPASS.LTC128B.128 [R215+0x100], [R6.64], !P0 ;  /* 0x0010000006d77fae */ /* 0x0007e4000c101d46 */
[C---:B---3--:R-:W-:Y:S05]  /*a950*/  IADD3 R6, P2, R5.reuse, R28, RZ ;  /* 0x0000001c05067210 */ /* 0x048fea0007f5e0ff */
[C---:B------:R-:W-:Y:S01]  /*a960*/  IMAD.X R7, R2.reuse, 0x1, R20, P2 ;  /* 0x0000000102077824 */ /* 0x040fe200010e0614 */
[----:B------:R-:W-:Y:S04]  /*a970*/  IADD3 R12, P2, R5, R29, RZ ;  /* 0x0000001d050c7210 */ /* 0x000fe80007f5e0ff */
[----:B------:R3:W-:Y:S01]  /*a980*/  LDGSTS.E.BYPASS.LTC128B.128 [R215+0x2100], [R6.64], !P5 ;  /* 0x0210000006d77fae */ /* 0x0007e2000e901d46 */
[C---:B------:R-:W-:Y:S01]  /*a990*/  IMAD.X R13, R2.reuse, 0x1, R21, P2 ;  /* 0x00000001020d7824 */ /* 0x040fe200010e0615 */
[----:B------:R-:W-:Y:S04]  /*a9a0*/  ISETP.GE.AND P2, PT, R225, c[0x0][0x1d4], PT ;  /* 0x00007500e1007a0c */ /* 0x000fe80003f46270 */
[----:B------:R5:W-:Y:S01]  /*a9b0*/  LDGSTS.E.BYPASS.LTC128B.128 [R215+0x4100], [R12.64], !P4 ;  /* 0x041000000cd77fae */ /* 0x000be2000e101d46 */
[----:B---3--:R-:W-:Y:S05]  /*a9c0*/  IADD3 R6, P6, R5, R30, RZ ;  /* 0x0000001e05067210 */ /* 0x008fea0007fde0ff */
[----:B------:R-:W-:Y:S01]  /*a9d0*/  IMAD.X R7, R2, 0x1, R22, P6 ;  /* 0x0000000102077824 */ /* 0x000fe200030e0616 */
[----:B------:R-:W-:Y:S02]  /*a9e0*/  IADD3 R2, -R214, 0x10, RZ ;  /* 0x00000010d6027810 */ /* 0x000fe40007ffe1ff */
[----:B-----5:R-:W-:Y:S02]  /*a9f0*/  SEL R12, RZ, 0x10, P4 ;  /* 0x00000010ff0c7807 */ /* 0x020fe40002000000 */
[----:B------:R3:W-:Y:S01]  /*aa00*/  LDGSTS.E.BYPASS.LTC128B.128 [R215+0x6100], [R6.64], !P2 ;  /* 0x0610000006d77fae */ /* 0x0007e2000d101d46 */
[----:B------:R-:W-:Y:S02]  /*aa10*/  LOP3.LUT R2, R2, 0xf, RZ, 0xc0, !PT ;  /* 0x0000000f02027812 */ /* 0x000fe400078ec0ff */
[----:B------:R-:W-:Y:S02]  /*aa20*/  SEL R13, RZ, 0x10, P2 ;  /* 0x00000010ff0d7807 */ /* 0x000fe40001000000 */
[-C--:B---3--:R-:W-:Y:S02]  /*aa30*/  IADD3 R6, P6, P0, R2, R3.reuse, R23 ;  /* 0x0000000302067210 */ /* 0x088fe400078de017 */
[----:B------:R-:W-:Y:S02]  /*aa40*/  SEL R2, RZ, 0x10, P5 ;  /* 0x00000010ff027807 */ /* 0x000fe40002800000 */
[-C--:B----4-:R-:W-:Y:S02]  /*aa50*/  IADD3.X R7, RZ, R4.reuse, R15, P6, P0 ;  /* 0x00000004ff077210 */ /* 0x090fe400037e040f */
[----:B------:R-:W-:Y:S02]  /*aa60*/  ISETP.NE.U32.AND P0, PT, R214, RZ, PT ;  /* 0x000000ffd600720c */ /* 0x000fe40003f05070 */
[----:B------:R-:W-:Y:S04]  /*aa70*/  IADD3 R5, -R2, 0x10, RZ ;  /* 0x0000001002057810 */ /* 0x000fe80007ffe1ff */
[----:B------:R-:W-:Y:S07]  /*aa80*/  LOP3.LUT R5, R5, 0xf, RZ, 0xc0, !PT ;  /* 0x0000000f05057812 */ /* 0x000fee00078ec0ff */
[----:B------:R3:W-:Y:S01]  /*aa90*/  LDGSTS.E.BYPASS.LTC128B.128.ZFILL [R215+0x1100], [R6.64], P0 ;  /* 0x0110000006d77fae */ /* 0x0007e20008141d46 */
[-C--:B------:R-:W-:Y:S04]  /*aaa0*/  IADD3 R14, P6, P0, R5, R3.reuse, R28 ;  /* 0x00000003050e7210 */ /* 0x080fe800078de01c */
[-C--:B------:R-:W-:Y:S02]  /*aab0*/  IADD3.X R15, RZ, R4.reuse, R20, P6, P0 ;  /* 0x00000004ff0f7210 */ /* 0x080fe400037e0414 */
[----:B---3--:R-:W-:Y:S04]  /*aac0*/  IADD3 R6, -R12, 0x10, RZ ;  /* 0x000000100c067810 */ /* 0x008fe80007ffe1ff */
[----:B------:R-:W-:Y:S04]  /*aad0*/  LOP3.LUT R5, R6, 0xf, RZ, 0xc0, !PT ;  /* 0x0000000f06057812 */ /* 0x000fe800078ec0ff */
[-C--:B------:R-:W-:Y:S02]  /*aae0*/  IADD3 R20, P6, P0, R5, R3.reuse, R29 ;  /* 0x0000000305147210 */ /* 0x080fe400078de01d */
[----:B------:R-:W-:Y:S02]  /*aaf0*/  IADD3 R5, -R13, 0x10, RZ ;  /* 0x000000100d057810 */ /* 0x000fe40007ffe1ff */
[-C--:B------:R-:W-:Y:S02]  /*ab00*/  IADD3.X R21, RZ, R4.reuse, R21, P6, P0 ;  /* 0x00000004ff157210 */ /* 0x080fe400037e0415 */
[----:B------:R-:W-:Y:S04]  /*ab10*/  LOP3.LUT R5, R5, 0xf, RZ, 0xc0, !PT ;  /* 0x0000000f05057812 */ /* 0x000fe800078ec0ff */
[----:B------:R-:W-:Y:S04]  /*ab20*/  IADD3 R28, P6, P0, R5, R3, R30 ;  /* 0x00000003051c7210 */ /* 0x000fe800078de01e */
[----:B------:R-:W-:Y:S02]  /*ab30*/  IADD3.X R29, RZ, R4, R22, P6, P0 ;  /* 0x00000004ff1d7210 */ /* 0x000fe400037e0416 */
[C---:B--2---:R-:W-:Y:S03]  /*ab40*/  HMMA.16816.F32 R4, R32.reuse, R8, RZ ;  /* 0x000000082004723c */ /* 0x044fe600000018ff */
[----:B------:R-:W-:Y:S02]  /*ab50*/  ISETP.NE.U32.AND P0, PT, R2, RZ, PT ;  /* 0x000000ff0200720c */ /* 0x000fe40003f05070 */
[----:B------:R-:W-:Y:S03]  /*ab60*/  ISETP.NE.U32.AND P6, PT, R12, RZ, PT ;  /* 0x000000ff0c00720c */ /* 0x000fe60003fc5070 */
[C---:B------:R-:W-:Y:S08]  /*ab70*/  HMMA.16816.F32 R8, R32.reuse, R10, RZ ;  /* 0x0000000a2008723c */ /* 0x040ff000000018ff */
[----:B------:R2:W-:Y:S01]  /*ab80*/  LDGSTS.E.BYPASS.LTC128B.128.ZFILL [R215+0x3100], [R14.64], P0 ;  /* 0x031000000ed77fae */ /* 0x0005e20008141d46 */
[----:B------:R-:W-:Y:S04]  /*ab90*/  ISETP.NE.U32.AND P0, PT, R13, RZ, PT ;  /* 0x000000ff0d00720c */ /* 0x000fe80003f05070 */
[----:B------:R3:W-:Y:S09]  /*aba0*/  LDGSTS.E.BYPASS.LTC128B.128.ZFILL [R215+0x5100], [R20.64], P6 ;  /* 0x0510000014d77fae */ /* 0x0007f2000b141d46 */
[----:B------:R4:W-:Y:S01]  /*abb0*/  LDGSTS.E.BYPASS.LTC128B.128.ZFILL [R215+0x7100], [R28.64], P0 ;  /* 0x071000001cd77fae */ /* 0x0009e20008141d46 */
[----:B------:R-:W-:Y:S04]  /*abc0*/  ISETP.GT.AND P0, PT, R217, R226, PT ;  /* 0x000000e2d900720c */ /* 0x000fe80003f04270 */
[----:B------:R-:W0:Y:S01]  /*abd0*/  LDGDEPBAR ;  /* 0x00000000000079af */ /* 0x000e220000000000 */
[C---:B--2---:R-:W-:Y:S08]  /*abe0*/  HMMA.16816.F32 R12, R32.reuse, R16, RZ ;  /* 0x00000010200c723c */ /* 0x044ff000000018ff */
[C---:B------:R-:W-:Y:S08]  /*abf0*/  HMMA.16816.F32 R16, R32.reuse, R18, RZ ;  /* 0x000000122010723c */ /* 0x040ff000000018ff */
[C---:B-1-3--:R-:W-:Y:S08]  /*ac00*/  HMMA.16816.F32 R20, R32.reuse, R24, RZ ;  /* 0x000000182014723c */ /* 0x04aff000000018ff */
[C---:B------:R-:W-:Y:S08]  /*ac10*/  HMMA.16816.F32 R24, R32.reuse, R26, RZ ;  /* 0x0000001a2018723c */ /* 0x040ff000000018ff */
[C---:B----4-:R-:W-:Y:S08]  /*ac20*/  HMMA.16816.F32 R28, R32.reuse, R168, RZ ;  /* 0x000000a8201c723c */ /* 0x050ff000000018ff */
        /* <DEDUP_REMOVED lines=235> */
.L_x_2899:
        /* <DEDUP_REMOVED lines=22> */
.L_x_2900:
[C---:B---3--:R-:W-:Y:S02]  /*bc40*/  IADD3 R2, -R214.reuse, 0x10, RZ ;  /* 0x00000010d6027810 */ /* 0x048fe40007ffe1ff */
[----:B------:R-:W-:Y:S02]  /*bc50*/  ISETP.NE.U32.AND P0, PT, R214, RZ, PT ;  /* 0x000000ffd600720c */ /* 0x000fe40003f05070 */
[----:B------:R-:W-:Y:S02]  /*bc60*/  LOP3.LUT R2, R2, 0xf, RZ, 0xc0, !PT ;  /* 0x0000000f02027812 */ /* 0x000fe400078ec0ff */
[----:B-1----:R-:W-:Y:S02]  /*bc70*/  P2R R133, PR, RZ, 0x2 ;  /* 0x00000002ff857803 */ /* 0x002fe40000000000 */
[----:B--2---:R-:W-:Y:S04]  /*bc80*/  IADD3 R2, P1, P6, R2, R0, R175 ;  /* 0x0000000002027210 */ /* 0x004fe80007e3e0af */
[----:B----4-:R-:W-:Y:S02]  /*bc90*/  IADD3.X R3, RZ, R132, R171, P1, P6 ;  /* 0x00000084ff037210 */ /* 0x010fe40000fec4ab */
[C---:B------:R-:W-:Y:S02]  /*bca0*/  IADD3 R168, P6, R0.reuse, R177, RZ ;  /* 0x000000b100a87210 */ /* 0x040fe40007fde0ff */
[----:B------:R-:W-:Y:S01]  /*bcb0*/  ISETP.NE.AND P1, PT, R133, RZ, PT ;  /* 0x000000ff8500720c */ /* 0x000fe20003f25270 */
        /* <DEDUP_REMOVED lines=12> */
.L_x_2810:
[----:B------:R-:W-:Y:S05]  /*bd80*/  BSYNC B0 ;  /* 0x0000000000007941 */ /* 0x000fea0003800000 */
.L_x_2809:
        /* <DEDUP_REMOVED lines=41> */
.L_x_2901:
        /* <DEDUP_REMOVED lines=450> */
.L_x_2807:
[----:B------:R-:W-:Y:S05]  /*dc40*/  BRA.DIV ~URZ, `(.L_x_2815) ;  /* 0x000080627f007947 */ /* 0x000fea000b800000 */
[----:B------:R1:W2:Y:S02]  /*dc50*/  SHFL.BFLY PT, R0, R222, 0x2, 0x1f ;  /* 0x0c401f00de007f89 */ /* 0x0002a400000e0000 */
.L_x_2902:
[----:B--2---:R-:W-:Y:S01]  /*dc60*/  FADD.FTZ R4, R0, R222 ;  /* 0x000000de00047221 */ /* 0x004fe20000010000 */
[----:B------:R-:W-:Y:S05]  /*dc70*/  BRA.DIV ~URZ, `(.L_x_2816) ;  /* 0x000080827f007947 */ /* 0x000fea000b800000 */
[----:B------:R-:W2:Y:S02]  /*dc80*/  SHFL.BFLY PT, R0, R221, 0x2, 0x1f ;  /* 0x0c401f00dd007f89 */ /* 0x000ea400000e0000 */
[----:B--2---:R-:W-:-:S02]  /*dc90*/  FADD.FTZ R5, R0, R221 ;  /* 0x000000dd00057221 */ /* 0x004fc40000010000 */
[----:B------:R-:W2:Y:S04]  /*dca0*/  SHFL.BFLY PT, R0, R4, 0x1, 0x1f ;  /* 0x0c201f0004007f89 */ /* 0x000ea800000e0000 */
[----:B------:R3:W4:Y:S01]  /*dcb0*/  SHFL.BFLY PT, R3, R5, 0x1, 0x1f ;  /* 0x0c201f0005037f89 */ /* 0x00072200000e0000 */
[----:B--2---:R-:W-:-:S05]  /*dcc0*/  FADD.FTZ R4, R4, R0 ;  /* 0x0000000004047221 */ /* 0x004fca0000010000 */
.L_x_2903:
        /* <DEDUP_REMOVED lines=33> */
[C---:B--2---:R-:W-:Y:S02]  /*dee0*/  FMUL.FTZ R120, R0.reuse, R154 ;  /* 0x0000009a00787220 */ /* 0x044fe40000410000 */
[----:B------:R-:W-:Y:S02]  /*def0*/  FMUL.FTZ R121, R0, R155 ;  /* 0x0000009b00797220 */ /* 0x000fe40000410000 */
[----:B------:R-:W-:-:S02]  /*df00*/  FMUL.FTZ R34, R2, R140 ;  /* 0x0000008c02227220 */ /* 0x000fc40000410000 */
[C---:B------:R-:W-:Y:S02]  /*df10*/  FMUL.FTZ R35, R2.reuse, R141 ;  /* 0x0000008d02237220 */ /* 0x040fe40000410000 */
[C---:B------:R-:W-:Y:S02]  /*df20*/  FMUL.FTZ R112, R2.reuse, R124 ;  /* 0x0000007c02707220 */ /* 0x040fe40000410000 */
[----:B------:R-:W-:Y:S02]  /*df30*/  FMUL.FTZ R113, R2, R125 ;  /* 0x0000007d02717220 */ /* 0x000fe40000410000 */
[C---:B------:R-:W-:Y:S02]  /*df40*/  FMUL.FTZ R128, R0.reuse, R158 ;  /* 0x0000009e00807220 */ /* 0x040fe40000410000 */
[C---:B------:R-:W-:Y:S02]  /*df50*/  FMUL.FTZ R129, R0.reuse, R159 ;  /* 0x0000009f00817220 */ /* 0x040fe40000410000 */
[----:B------:R-:W-:-:S02]  /*df60*/  FMUL.FTZ R154, R0, R46 ;  /* 0x0000002e009a7220 */ /* 0x000fc40000410000 */
        /* <DEDUP_REMOVED lines=106> */
.L_x_2776:
        /* <DEDUP_REMOVED lines=17> */
.L_x_2818:
[----:B------:R-:W-:Y:S05]  /*e720*/  BSYNC B0 ;  /* 0x0000000000007941 */ /* 0x000fea0003800000 */
.L_x_2817:
        /* <DEDUP_REMOVED lines=17> */
[----:B--2---:R2:W-:Y:S04]  /*e840*/  STS [R4], R2 ;  /* 0x0000000204007388 */ /* 0x0045e80000000800 */
[----:B------:R1:W-:Y:S01]  /*e850*/  STS [R4+0x400], R0 ;  /* 0x0004000004007388 */ /* 0x0003e20000000800 */
[----:B--2---:R-:W-:Y:S02]  /*e860*/  F2FP.PACK_AB R2, R25, R24 ;  /* 0x000000181902723e */ /* 0x004fe400000000ff */
[----:B-1----:R-:W-:-:S03]  /*e870*/  F2FP.PACK_AB R0, R153, R152 ;  /* 0x000000989900723e */ /* 0x002fc600000000ff */
        /* <DEDUP_REMOVED lines=94> */
[----:B-1----:R-:W2:Y:S01]  /*ee60*/  LDL.LU R4, [R1] ;  /* 0x0000000001047983 */ /* 0x002ea20000300800 */
[----:B------:R-:W-:Y:S01]  /*ee70*/  F2FP.PACK_AB R2, R101, R100 ;  /* 0x000000646502723e */ /* 0x000fe200000000ff */
[----:B------:R-:W-:Y:S01]  /*ee80*/  IMAD.MOV.U32 R14, RZ, RZ, c[0x0][0x388] ;  /* 0x0000e200ff0e7624 */ /* 0x000fe200078e00ff */
[----:B------:R-:W-:-:S02]  /*ee90*/  F2FP.PACK_AB R0, R83, R82 ;  /* 0x000000525300723e */ /* 0x000fc400000000ff */
[----:B------:R-:W-:Y:S01]  /*eea0*/  ISETP.NE.U32.AND P2, PT, RZ, c[0x0][0x508], PT ;  /* 0x00014200ff007a0c */ /* 0x000fe20003f45070 */
[----:B------:R1:W-:Y:S03]  /*eeb0*/  STS [R10+0xc000], R2 ;  /* 0x00c000020a007388 */ /* 0x0003e60000000800 */
[----:B------:R-:W-:Y:S01]  /*eec0*/  ISETP.NE.AND.EX P2, PT, RZ, c[0x0][0x50c], PT, P2 ;  /* 0x00014300ff007a0c */ /* 0x000fe20003f45320 */
        /* <DEDUP_REMOVED lines=26> */
[----:B------:R-:W-:-:S04]  /*f070*/  ISETP.NE.U32.AND P1, PT, RZ, c[0x0][0x500], PT ;  /* 0x00014000ff007a0c */ /* 0x000fc80003f25070 */
        /* <DEDUP_REMOVED lines=15> */
.L_x_2821:
[----:B-1----:R-:W2:Y:S04]  /*f170*/  LDL.LU R2, [R1+0x28] ;  /* 0x0000280001027983 */ /* 0x002ea80000300800 */
[----:B------:R-:W3:Y:S01]  /*f180*/  LDL R9, [R1+0x24] ;  /* 0x0000240001097983 */ /* 0x000ee20000100800 */
[----:B------:R-:W-:Y:S01]  /*f190*/  IMAD.MOV.U32 R15, RZ, RZ, 0x368 ;  /* 0x00000368ff0f7424 */ /* 0x000fe200078e00ff */
[----:B------:R-:W-:-:S02]  /*f1a0*/  ISETP.GT.AND P3, PT, R5, 0x1, PT ;  /* 0x000000010500780c */ /* 0x000fc40003f64270 */
[----:B------:R-:W4:Y:S01]  /*f1b0*/  LDL R110, [R1+0x30] ;  /* 0x00003000016e7983 */ /* 0x000f220000100800 */
[----:B------:R-:W-:Y:S02]  /*f1c0*/  ISETP.NE.U32.AND P0, PT, RZ, c[0x0][0x500], PT ;  /* 0x00014000ff007a0c */ /* 0x000fe40003f05070 */
[----:B------:R-:W-:Y:S02]  /*f1d0*/  SEL R15, R15, 0x328, P3 ;  /* 0x000003280f0f7807 */ /* 0x000fe40001800000 */
[----:B------:R-:W-:Y:S02]  /*f1e0*/  ISETP.NE.AND.EX P0, PT, RZ, c[0x0][0x504], PT, P0 ;  /* 0x00014100ff007a0c */ /* 0x000fe40003f05300 */
[----:B------:R-:W1:Y:S01]  /*f1f0*/  LDC.64 R4, c[0x0][R15+0x170] ;  /* 0x00005c000f047b82 */ /* 0x000e620000000a00 */
[----:B------:R-:W-:Y:S02]  /*f200*/  LOP3.LUT R11, R242, 0xffff, RZ, 0xc0, !PT ;  /* 0x0000fffff20b7812 */ /* 0x000fe400078ec0ff */
[----:B------:R-:W-:-:S05]  /*f210*/  SEL R8, R251, RZ, !P0 ;  /* 0x000000fffb087207 */ /* 0x000fca0004000000 */
[----:B------:R-:W1:Y:S08]  /*f220*/  LDC.64 R12, c[0x0][R15+0x168] ;  /* 0x00005a000f0c7b82 */ /* 0x000e700000000a00 */
[----:B------:R-:W2:Y:S01]  /*f230*/  LDC.64 R16, c[0x0][R15+0x178] ;  /* 0x00005e000f107b82 */ /* 0x000ea20000000a00 */
[----:B-----5:R-:W-:Y:S01]  /*f240*/  SHF.R.S32.HI R10, RZ, 0x1f, R0 ;  /* 0x0000001fff0a7819 */ /* 0x020fe20000011400 */
[----:B-1----:R-:W-:-:S02]  /*f250*/  IMAD R6, R13, R11, RZ ;  /* 0x0000000b0d067224 */ /* 0x002fc400078e02ff */
[----:B------:R-:W1:Y:S02]  /*f260*/  S2R R13, SR_TID.X ;  /* 0x00000000000d7919 */ /* 0x000e640000002100 */
[----:B-1----:R-:W-:-:S04]  /*f270*/  SHF.R.S32.HI R107, RZ, 0x1f, R13 ;  /* 0x0000001fff6b7819 */ /* 0x002fc8000001140d */
[----:B------:R-:W-:-:S04]  /*f280*/  LEA.HI R107, R107, R13, RZ, 0x5 ;  /* 0x0000000d6b6b7211 */ /* 0x000fc800078f28ff */
[----:B------:R-:W-:-:S05]  /*f290*/  LOP3.LUT R107, R107, 0xffffffe0, RZ, 0xc0, !PT ;  /* 0xffffffe06b6b7812 */ /* 0x000fca00078ec0ff */
[----:B------:R-:W-:Y:S02]  /*f2a0*/  IMAD.IADD R107, R13, 0x1, -R107 ;  /* 0x000000010d6b7824 */ /* 0x000fe400078e0a6b */
[----:B------:R-:W-:Y:S01]  /*f2b0*/  IMAD R13, R14, c[0x0][0x4e8], RZ ;  /* 0x00013a000e0d7a24 */ /* 0x000fe200078e02ff */
[----:B--2---:R-:W-:Y:S01]  /*f2c0*/  SEL R3, R2, RZ, !P0 ;  /* 0x000000ff02037207 */ /* 0x004fe20004000000 */
[----:B------:R-:W-:-:S04]  /*f2d0*/  IMAD R2, R5, R8, RZ ;  /* 0x0000000805027224 */ /* 0x000fc800078e02ff */
[C---:B------:R-:W-:Y:S02]  /*f2e0*/  IMAD R7, R4.reuse, R3, R2 ;  /* 0x0000000304077224 */ /* 0x040fe400078e0202 */
[----:B------:R-:W-:-:S04]  /*f2f0*/  IMAD.WIDE.U32 R2, R4, R8, RZ ;  /* 0x0000000804027225 */ /* 0x000fc800078e00ff */
[----:B------:R-:W-:-:S04]  /*f300*/  IMAD.WIDE.U32 R4, R12, R11, RZ ;  /* 0x0000000b0c047225 */ /* 0x000fc800078e00ff */
[----:B------:R-:W-:Y:S01]  /*f310*/  IMAD.IADD R3, R3, 0x1, R7 ;  /* 0x0000000103037824 */ /* 0x000fe200078e0207 */
[----:B------:R-:W-:Y:S01]  /*f320*/  IADD3 R12, P1, P0, R2, R4, R0 ;  /* 0x00000004020c7210 */ /* 0x000fe2000783e000 */
[----:B------:R-:W-:Y:S02]  /*f330*/  IMAD.MOV.U32 R2, RZ, RZ, c[0x0][0x4e8] ;  /* 0x00013a00ff027624 */ /* 0x000fe400078e00ff */
[----:B------:R-:W-:-:S03]  /*f340*/  IMAD.IADD R6, R5, 0x1, R6 ;  /* 0x0000000105067824 */ /* 0x000fc600078e0206 */
[----:B------:R-:W-:Y:S02]  /*f350*/  ISETP.NE.AND P2, PT, R2, 0x1, PT ;  /* 0x000000010200780c */ /* 0x000fe40003f45270 */
[----:B---3--:R-:W-:-:S05]  /*f360*/  SEL R2, R9, RZ, P3 ;  /* 0x000000ff09027207 */ /* 0x008fca0001800000 */
[-C--:B------:R-:W-:Y:S02]  /*f370*/  IMAD R7, R17, R2.reuse, RZ ;  /* 0x0000000211077224 */ /* 0x080fe400078e02ff */
[----:B------:R-:W-:Y:S02]  /*f380*/  IMAD.WIDE.U32 R4, R16, R2, RZ ;  /* 0x0000000210047225 */ /* 0x000fe400078e00ff */
[----:B------:R-:W1:Y:S02]  /*f390*/  LDC.64 R16, c[0x0][R15+0x160] ;  /* 0x000058000f107b82 */ /* 0x000e640000000a00 */
[----:B------:R-:W-:Y:S01]  /*f3a0*/  IMAD.IADD R9, R250, 0x1, R239 ;  /* 0x00000001fa097824 */ /* 0x000fe200078e02ef */
[----:B------:R-:W-:-:S03]  /*f3b0*/  IADD3.X R6, R3, R6, R10, P1, P0 ;  /* 0x0000000603067210 */ /* 0x000fc60000fe040a */
[----:B------:R-:W-:-:S04]  /*f3c0*/  @P2 IMAD.HI.U32 R3, R9, c[0x0][0x4ec], RZ ;  /* 0x00013b0009032a27 */ /* 0x000fc800078e00ff */
[----:B------:R-:W-:Y:S01]  /*f3d0*/  IMAD.MOV.U32 R2, RZ, RZ, R9 ;  /* 0x000000ffff027224 */ /* 0x000fe200078e0009 */
[----:B------:R-:W-:-:S04]  /*f3e0*/  @P2 SHF.R.U32.HI R2, RZ, c[0x0][0x4f0], R3 ;  /* 0x00013c00ff022a19 */ /* 0x000fc80000011603 */
[----:B------:R-:W-:Y:S02]  /*f3f0*/  IADD3 R4, P1, P0, R2, R12, R4 ;  /* 0x0000000c02047210 */ /* 0x000fe4000783e004 */
        /* <DEDUP_REMOVED lines=17> */
[----:B------:R-:W1:Y:S04]  /*f510*/  SHFL.IDX PT, R7, R2, RZ, 0x1c1f ;  /* 0x001c1fff02077589 */ /* 0x000e6800000e0000 */
[----:B------:R-:W-:Y:S04]  /*f520*/  SHFL.IDX PT, R4, R4, 0x1, 0x1c1f ;  /* 0x003c1f0004047f89 */ /* 0x000fe800000e0000 */
[----:B------:R4:W2:Y:S01]  /*f530*/  SHFL.IDX PT, R5, R2, 0x1, 0x1c1f ;  /* 0x003c1f0002057f89 */ /* 0x0008a200000e0000 */
[----:B------:R-:W-:Y:S01]  /*f540*/  LOP3.LUT P0, RZ, R107, 0x3, RZ, 0xc0, !PT ;  /* 0x000000036bff7812 */ /* 0x000fe2000780c0ff */
[----:B----4-:R-:W-:-:S05]  /*f550*/  IMAD.IADD R2, R110, 0x1, R239 ;  /* 0x000000016e027824 */ /* 0x010fca00078e02ef */
[C---:B------:R-:W-:Y:S02]  /*f560*/  IADD3 R3, R2.reuse, 0x8, RZ ;  /* 0x0000000802037810 */ /* 0x040fe40007ffe0ff */
[-C--:B------:R-:W-:Y:S02]  /*f570*/  ISETP.GE.OR P1, PT, R2, R13.reuse, P0 ;  /* 0x0000000d0200720c */ /* 0x080fe40000726670 */
[----:B------:R-:W-:-:S11]  /*f580*/  ISETP.GE.OR P0, PT, R3, R13, P0 ;  /* 0x0000000d0300720c */ /* 0x000fd60000706670 */
[----:B-1----:R1:W-:Y:S01]  /*f590*/  @!P1 ST.E [R6.64], R18 ;  /* 0x0000001206009985 */ /* 0x0023e2000c101906 */
[----:B------:R-:W-:-:S03]  /*f5a0*/  ISETP.GE.AND P1, PT, R2, R13, PT ;  /* 0x0000000d0200720c */ /* 0x000fc60003f26270 */
[----:B--2---:R1:W-:Y:S01]  /*f5b0*/  @!P0 ST.E [R4.64], R19 ;  /* 0x0000001304008985 */ /* 0x0043e2000c101906 */
[----:B------:R-:W-:Y:S01]  /*f5c0*/  ISETP.GE.AND P0, PT, R3, R13, PT ;  /* 0x0000000d0300720c */ /* 0x000fe20003f06270 */
        /* <DEDUP_REMOVED lines=48> */
.L_x_2904:
[----:B------:R-:W-:Y:S05]  /*f8d0*/  BRA.DIV ~URZ, `(.L_x_2824) ;  /* 0x000065927f007947 */ /* 0x000fea000b800000 */
[----:B------:R4:W2:Y:S02]  /*f8e0*/  SHFL.IDX PT, R0, R14, RZ, 0x181f ;  /* 0x00181fff0e007589 */ /* 0x0008a400000e0000 */
.L_x_2905:
        /* <DEDUP_REMOVED lines=24> */
.L_x_2826:
[----:B------:R-:W-:Y:S05]  /*fa70*/  BSYNC B0 ;  /* 0x0000000000007941 */ /* 0x000fea0003800000 */
.L_x_2825:
[----:B------:R-:W-:Y:S05]  /*fa80*/  BRA.DIV ~URZ, `(.L_x_2827) ;  /* 0x000064527f007947 */ /* 0x000fea000b800000 */
[----:B---3--:R3:W4:Y:S04]  /*fa90*/  SHFL.IDX PT, R4, R5, 0x1, 0x181f ;  /* 0x00381f0005047f89 */ /* 0x00872800000e0000 */
[----:B--2---:R3:W2:Y:S02]  /*faa0*/  SHFL.IDX PT, R0, R14, 0x1, 0x181f ;  /* 0x00381f000e007f89 */ /* 0x0046a400000e0000 */
.L_x_2906:
        /* <DEDUP_REMOVED lines=24> */
.L_x_2829:
[----:B------:R-:W-:Y:S05]  /*fc30*/  BSYNC B0 ;  /* 0x0000000000007941 */ /* 0x000fea0003800000 */
.L_x_2828:
[----:B------:R-:W-:Y:S05]  /*fc40*/  BRA.DIV ~URZ, `(.L_x_2830) ;  /* 0x000063627f007947 */ /* 0x000fea000b800000 */
[----:B----4-:R4:W3:Y:S02]  /*fc50*/  SHFL.IDX PT, R4, R5, 0x2, 0x181f ;  /* 0x00581f0005047f89 */ /* 0x0108e400000e0000 */
.L_x_2907:
[----:B------:R-:W-:Y:S05]  /*fc60*/  BRA.DIV ~URZ, `(.L_x_2831) ;  /* 0x000063b27f007947 */ /* 0x000fea000b800000 */
[----:B--2---:R2:W4:Y:S02]  /*fc70*/  SHFL.IDX PT, R0, R14, 0x2, 0x181f ;  /* 0x00581f000e007f89 */ /* 0x00452400000e0000 */
.L_x_2908:
        /* <DEDUP_REMOVED lines=24> */
.L_x_2833:
[----:B------:R-:W-:Y:S05]  /*fe00*/  BSYNC B0 ;  /* 0x0000000000007941 */ /* 0x000fea0003800000 */
.L_x_2832:
[----:B------:R-:W-:Y:S05]  /*fe10*/  BRA.DIV ~URZ, `(.L_x_2834) ;  /* 0x000062727f007947 */ /* 0x000fea000b800000 */
[----:B---3--:R3:W1:Y:S04]  /*fe20*/  SHFL.IDX PT, R4, R5, 0x3, 0x181f ;  /* 0x00781f0005047f89 */ /* 0x00866800000e0000 */
[----:B----4-:R3:W4:Y:S02]  /*fe30*/  SHFL.IDX PT, R0, R14, 0x3, 0x181f ;  /* 0x00781f000e007f89 */ /* 0x01072400000e0000 */
.L_x_2909:
        /* <DEDUP_REMOVED lines=25> */
.L_x_2822:
        /* <DEDUP_REMOVED lines=33> */
.L_x_2910:
[----:B------:R-:W-:Y:S05]  /*101e0*/  BRA.DIV ~URZ, `(.L_x_2837) ;  /* 0x00005fe27f007947 */ /* 0x000fea000b800000 */
[----:B------:R3:W4:Y:S02]  /*101f0*/  SHFL.IDX PT, R0, R12, RZ, 0x1c1f ;  /* 0x001c1fff0c007589 */ /* 0x00072400000e0000 */
.L_x_2911:
[----:B------:R-:W-:Y:S01]  /*10200*/  BSSY B0, `(.L_x_2838) ;  /* 0x00000e0000007945 */ /* 0x000fe20003800000 */
[----:B------:R-:W-:Y:S05]  /*10210*/  @P1 BRA `(.L_x_2839) ;  /* 0x00000de000001947 */ /* 0x000fea0003800000 */
[C---:B------:R-:W-:Y:S02]  /*10220*/  ISETP.GE.AND P1, PT, R248.reuse, c[0x0][0x3c8], PT ;  /* 0x0000f200f8007a0c */ /* 0x040fe40003f26270 */
[C---:B------:R-:W-:Y:S02]  /*10230*/  IADD3 R7, R248.reuse, 0x8, RZ ;  /* 0x00000008f8077810 */ /* 0x040fe40007ffe0ff */
[C---:B------:R-:W-:Y:S02]  /*10240*/  IADD3 R6, R248.reuse, 0x10, RZ ;  /* 0x00000010f8067810 */ /* 0x040fe40007ffe0ff */
[----:B------:R-:W-:Y:S02]  /*10250*/  ISETP.GE.AND P3, PT, R7, c[0x0][0x3c8], PT ;  /* 0x0000f20007007a0c */ /* 0x000fe40003f66270 */
[----:B------:R-:W-:-:S02]  /*10260*/  IADD3 R9, R248, 0x8, RZ ;  /* 0x00000008f8097810 */ /* 0x000fc40007ffe0ff */
[----:B------:R-:W-:Y:S02]  /*10270*/  ISETP.GE.AND P4, PT, R6, c[0x0][0x3c8], PT ;  /* 0x0000f20006007a0c */ /* 0x000fe40003f86270 */
[C---:B------:R-:W-:Y:S01]  /*10280*/  IADD3 R8, R248.reuse, 0x18, RZ ;  /* 0x00000018f8087810 */ /* 0x040fe20007ffe0ff */
[----:B----4-:R-:W-:Y:S01]  /*10290*/  @!P1 IMAD.MOV.U32 R2, RZ, RZ, R0 ;  /* 0x000000ffff029224 */ /* 0x010fe200078e0000 */
[----:B------:R-:W-:Y:S01]  /*102a0*/  SHF.R.S32.HI R9, RZ, 0x1f, R9 ;  /* 0x0000001fff097819 */ /* 0x000fe20000011409 */
[----:B--2---:R-:W-:Y:S01]  /*102b0*/  @!P1 IMAD.MOV.U32 R3, RZ, RZ, R4 ;  /* 0x000000ffff039224 */ /* 0x004fe200078e0004 */
[C---:B------:R-:W-:Y:S02]  /*102c0*/  IADD3 R13, R248.reuse, 0x20, RZ ;  /* 0x00000020f80d7810 */ /* 0x040fe40007ffe0ff */
[C---:B------:R-:W-:Y:S01]  /*102d0*/  IADD3 R11, R248.reuse, 0x18, RZ ;  /* 0x00000018f80b7810 */ /* 0x040fe20007ffe0ff */
[----:B------:R-:W-:Y:S01]  /*102e0*/  @!P1 IMAD.WIDE R2, R248, 0x4, R2 ;  /* 0x00000004f8029825 */ /* 0x000fe200078e0202 */
[----:B------:R-:W-:-:S02]  /*102f0*/  ISETP.GE.AND P6, PT, R13, c[0x0][0x3c8], PT ;  /* 0x0000f2000d007a0c */ /* 0x000fc40003fc6270 */
[----:B------:R-:W-:Y:S02]  /*10300*/  SHF.R.S32.HI R11, RZ, 0x1f, R11 ;  /* 0x0000001fff0b7819 */ /* 0x000fe4000001140b */
[----:B------:R2:W-:Y:S01]  /*10310*/  @!P1 ST.E.64 [R2.64], R22 ;  /* 0x0000001602009985 */ /* 0x0005e2000c101b06 */
[----:B------:R-:W-:Y:S02]  /*10320*/  ISETP.GE.AND P1, PT, R8, c[0x0][0x3c8], PT ;  /* 0x0000f20008007a0c */ /* 0x000fe40003f26270 */
[C---:B------:R-:W-:Y:S02]  /*10330*/  IADD3 R10, R248.reuse, 0x30, RZ ;  /* 0x00000030f80a7810 */ /* 0x040fe40007ffe0ff */
[----:B------:R-:W-:Y:S02]  /*10340*/  IADD3 R14, R248, 0x20, RZ ;  /* 0x00000020f80e7810 */ /* 0x000fe40007ffe0ff */
[----:B------:R-:W-:Y:S02]  /*10350*/  ISETP.GE.AND P5, PT, R10, c[0x0][0x3c8], PT ;  /* 0x0000f2000a007a0c */ /* 0x000fe40003fa6270 */
[----:B------:R-:W-:-:S02]  /*10360*/  SHF.R.S32.HI R14, RZ, 0x1f, R14 ;  /* 0x0000001fff0e7819 */ /* 0x000fc4000001140e */
[C---:B------:R-:W-:Y:S02]  /*10370*/  IADD3 R15, R248.reuse, 0xa0, RZ ;  /* 0x000000a0f80f7810 */ /* 0x040fe40007ffe0ff */
[C---:B------:R-:W-:Y:S02]  /*10380*/  IADD3 R16, R248.reuse, 0xb0, RZ ;  /* 0x000000b0f8107810 */ /* 0x040fe40007ffe0ff */
[C---:B------:R-:W-:Y:S02]  /*10390*/  IADD3 R17, R248.reuse, 0xa0, RZ ;  /* 0x000000a0f8117810 */ /* 0x040fe40007ffe0ff */
[----:B------:R-:W-:Y:S02]  /*103a0*/  IADD3 R18, R248, 0xe8, RZ ;  /* 0x000000e8f8127810 */ /* 0x000fe40007ffe0ff */
[----:B------:R-:W-:Y:S02]  /*103b0*/  SHF.R.S32.HI R17, RZ, 0x1f, R17 ;  /* 0x0000001fff117819 */ /* 0x000fe40000011411 */
[----:B------:R-:W-:-:S02]  /*103c0*/  SHF.R.S32.HI R18, RZ, 0x1f, R18 ;  /* 0x0000001fff127819 */ /* 0x000fc40000011412 */
[----:B--2---:R-:W-:-:S04]  /*103d0*/  @!P3 LEA R2, P2, R7, R0, 0x2 ;  /* 0x000000000702b211 */ /* 0x004fc800078410ff */
[----:B------:R-:W-:Y:S02]  /*103e0*/  @!P3 LEA.HI.X R3, R7, R4, R9, 0x2, P2 ;  /* 0x000000040703b211 */ /* 0x000fe400010f1409 */
[C---:B------:R-:W-:Y:S02]  /*103f0*/  IADD3 R7, R248.reuse, 0x10, RZ ;  /* 0x00000010f8077810 */ /* 0x040fe40007ffe0ff */
[----:B------:R-:W-:Y:S01]  /*10400*/  IADD3 R9, R248, 0x28, RZ ;  /* 0x00000028f8097810 */ /* 0x000fe20007ffe0ff */
[----:B------:R2:W-:Y:S01]  /*10410*/  @!P3 ST.E.64 [R2.64], R24 ;  /* 0x000000180200b985 */ /* 0x0005e2000c101b06 */
[----:B------:R-:W-:Y:S02]  /*10420*/  SHF.R.S32.HI R7, RZ, 0x1f, R7 ;  /* 0x0000001fff077819 */ /* 0x000fe40000011407 */
[----:B--2---:R-:W-:-:S04]  /*10430*/  @!P4 LEA R2, P2, R6, R0, 0x2 ;  /* 0x000000000602c211 */ /* 0x004fc800078410ff */
[----:B------:R-:W-:Y:S02]  /*10440*/  @!P4 LEA.HI.X R3, R6, R4, R7, 0x2, P2 ;  /* 0x000000040603c211 */ /* 0x000fe400010f1407 */
[----:B------:R-:W-:Y:S02]  /*10450*/  ISETP.GE.AND P2, PT, R9, c[0x0][0x3c8], PT ;  /* 0x0000f20009007a0c */ /* 0x000fe40003f46270 */
[C---:B------:R-:W-:Y:S01]  /*10460*/  @!P1 LEA R6, P3, R8.reuse, R0, 0x2 ;  /* 0x0000000008069211 */ /* 0x040fe200078610ff */
[----:B------:R2:W-:Y:S03]  /*10470*/  @!P4 ST.E.64 [R2.64], R26 ;  /* 0x0000001a0200c985 */ /* 0x0005e6000c101b06 */
        /* <DEDUP_REMOVED lines=9> */
[C---:B----4-:R-:W-:Y:S01]  /*10510*/  @!P2 LEA R6, P3, R9.reuse, R0, 0x2 ;  /* 0x000000000906a211 */ /* 0x050fe200078610ff */
[----:B------:R2:W-:Y:S01]  /*10520*/  @!P6 ST.E.64 [R2.64], R30 ;  /* 0x0000001e0200e985 */ /* 0x0005e2000c101b06 */
[C---:B------:R-:W-:Y:S02]  /*10530*/  IADD3 R14, R248.reuse, 0x30, RZ ;  /* 0x00000030f80e7810 */ /* 0x040fe40007ffe0ff */
[----:B------:R-:W-:Y:S02]  /*10540*/  @!P2 LEA.HI.X R7, R9, R4, R11, 0x2, P3 ;  /* 0x000000040907a211 */ /* 0x000fe400018f140b */
[----:B------:R-:W-:-:S02]  /*10550*/  IADD3 R9, R248, 0x48, RZ ;  /* 0x00000048f8097810 */ /* 0x000fc40007ffe0ff */
[----:B------:R-:W-:Y:S01]  /*10560*/  IADD3 R11, R248, 0x38, RZ ;  /* 0x00000038f80b7810 */ /* 0x000fe20007ffe0ff */
[----:B------:R4:W-:Y:S01]  /*10570*/  @!P2 ST.E.64 [R6.64], R32 ;  /* 0x000000200600a985 */ /* 0x0009e2000c101b06 */
[----:B------:R-:W-:Y:S02]  /*10580*/  ISETP.GE.AND P6, PT, R13, c[0x0][0x3c8], PT ;  /* 0x0000f2000d007a0c */ /* 0x000fe40003fc6270 */
[----:B------:R-:W-:Y:S02]  /*10590*/  ISETP.GE.AND P2, PT, R9, c[0x0][0x3c8], PT ;  /* 0x0000f20009007a0c */ /* 0x000fe40003f46270 */
[----:B------:R-:W-:Y:S02]  /*105a0*/  SHF.R.S32.HI R14, RZ, 0x1f, R14 ;  /* 0x0000001fff0e7819 */ /* 0x000fe4000001140e */
        /* <DEDUP_REMOVED lines=74> */
[----:B----4-:R-:W-:Y:S01]  /*10a50*/  @!P2 LEA R6, P3, R9, R0, 0x2 ;  /* 0x000000000906a211 */ /* 0x010fe200078610ff */
[----:B------:R2:W-:Y:S01]  /*10a60*/  @!P6 ST.E.64 [R2.64], R68 ;  /* 0x000000440200e985 */ /* 0x0005e2000c101b06 */
[----:B------:R-:W-:Y:S02]  /*10a70*/  ISETP.GE.AND P6, PT, R15, c[0x0][0x3c8], PT ;  /* 0x0000f2000f007a0c */ /* 0x000fe40003fc6270 */
[----:B------:R-:W-:Y:S02]  /*10a80*/  @!P2 LEA.HI.X R7, R9, R4, R11, 0x2, P3 ;  /* 0x000000040907a211 */ /* 0x000fe400018f140b */
[----:B------:R-:W-:-:S02]  /*10a90*/  IADD3 R11, R248, 0xa8, RZ ;  /* 0x000000a8f80b7810 */ /* 0x000fc40007ffe0ff */
[C---:B------:R-:W-:Y:S01]  /*10aa0*/  IADD3 R9, R248.reuse, 0x98, RZ ;  /* 0x00000098f8097810 */ /* 0x040fe20007ffe0ff */
[----:B------:R4:W-:Y:S01]  /*10ab0*/  @!P2 ST.E.64 [R6.64], R72 ;  /* 0x000000480600a985 */ /* 0x0009e2000c101b06 */
[----:B------:R-:W-:Y:S02]  /*10ac0*/  ISETP.GE.AND P2, PT, R11, c[0x0][0x3c8], PT ;  /* 0x0000f2000b007a0c */ /* 0x000fe40003f46270 */
[----:B------:R-:W-:Y:S02]  /*10ad0*/  SHF.R.S32.HI R13, RZ, 0x1f, R13 ;  /* 0x0000001fff0d7819 */ /* 0x000fe4000001140d */
[----:B------:R-:W-:Y:S02]  /*10ae0*/  SHF.R.S32.HI R9, RZ, 0x1f, R9 ;  /* 0x0000001fff097819 */ /* 0x000fe40000011409 */
[----:B------:R-:W-:Y:S02]  /*10af0*/  IADD3 R14, R248, 0xc0, RZ ;  /* 0x000000c0f80e7810 */ /* 0x000fe40007ffe0ff */
        /* <DEDUP_REMOVED lines=11> */
[----:B------:R-:W-:-:S04]  /*10bb0*/  @!P2 LEA R8, P3, R11, R0, 0x2 ;  /* 0x000000000b08a211 */ /* 0x000fc800078610ff */
[----:B------:R-:W-:Y:S02]  /*10bc0*/  @!P2 LEA.HI.X R9, R11, R4, R13, 0x2, P3 ;  /* 0x000000040b09a211 */ /* 0x000fe400018f140d */
[C---:B------:R-:W-:Y:S02]  /*10bd0*/  IADD3 R13, R248.reuse, 0xc8, RZ ;  /* 0x000000c8f80d7810 */ /* 0x040fe40007ffe0ff */
[----:B------:R-:W-:Y:S02]  /*10be0*/  IADD3 R11, R248, 0xd0, RZ ;  /* 0x000000d0f80b7810 */ /* 0x000fe40007ffe0ff */
[----:B--2---:R-:W-:-:S04]  /*10bf0*/  @!P6 LEA R2, P4, R15, R0, 0x2 ;  /* 0x000000000f02e211 */ /* 0x004fc800078810ff */
[----:B------:R-:W-:Y:S02]  /*10c00*/  @!P6 LEA.HI.X R3, R15, R4, R17, 0x2, P4 ;  /* 0x000000040f03e211 */ /* 0x000fe400020f1411 */
[C---:B------:R-:W-:Y:S02]  /*10c10*/  IADD3 R17, R248.reuse, 0xb0, RZ ;  /* 0x000000b0f8117810 */ /* 0x040fe40007ffe0ff */
[----:B------:R-:W-:Y:S01]  /*10c20*/  IADD3 R15, R248, 0xb8, RZ ;  /* 0x000000b8f80f7810 */ /* 0x000fe20007ffe0ff */
[----:B------:R2:W-:Y:S01]  /*10c30*/  @!P6 ST.E.64 [R2.64], R84 ;  /* 0x000000540200e985 */ /* 0x0005e2000c101b06 */
[----:B------:R-:W-:Y:S02]  /*10c40*/  ISETP.GE.AND P6, PT, R14, c[0x0][0x3c8], PT ;  /* 0x0000f2000e007a0c */ /* 0x000fe40003fc6270 */
[----:B------:R-:W-:Y:S01]  /*10c50*/  ISETP.GE.AND P4, PT, R13, c[0x0][0x3c8], PT ;  /* 0x0000f2000d007a0c */ /* 0x000fe20003f86270 */
[----:B------:R5:W-:Y:S01]  /*10c60*/  @!P2 ST.E.64 [R8.64], R88 ;  /* 0x000000580800a985 */ /* 0x000be2000c101b06 */
[----:B----4-:R-:W-:-:S02]  /*10c70*/  @!P5 LEA R6, P3, R16, R0, 0x2 ;  /* 0x000000001006d211 */ /* 0x010fc400078610ff */
[----:B------:R-:W-:Y:S02]  /*10c80*/  SHF.R.S32.HI R17, RZ, 0x1f, R17 ;  /* 0x0000001fff117819 */ /* 0x000fe40000011411 */
[----:B------:R-:W-:Y:S02]  /*10c90*/  SHF.R.S32.HI R15, RZ, 0x1f, R15 ;  /* 0x0000001fff0f7819 */ /* 0x000fe4000001140f */
[----:B------:R-:W-:Y:S02]  /*10ca0*/  @!P5 LEA.HI.X R7, R16, R4, R17, 0x2, P3 ;  /* 0x000000041007d211 */ /* 0x000fe400018f1411 */
[----:B------:R-:W-:Y:S02]  /*10cb0*/  ISETP.GE.AND P3, PT, R11, c[0x0][0x3c8], PT ;  /* 0x0000f2000b007a0c */ /* 0x000fe40003f66270 */
[C---:B------:R-:W-:Y:S01]  /*10cc0*/  IADD3 R16, R248.reuse, 0xc0, RZ ;  /* 0x000000c0f8107810 */ /* 0x040fe20007ffe0ff */
[----:B------:R4:W-:Y:S01]  /*10cd0*/  @!P5 ST.E.64 [R6.64], R92 ;  /* 0x0000005c0600d985 */ /* 0x0009e2000c101b06 */
[----:B------:R-:W-:-:S02]  /*10ce0*/  IADD3 R17, R248, 0xe8, RZ ;  /* 0x000000e8f8117810 */ /* 0x000fc40007ffe0ff */
[----:B------:R-:W-:Y:S02]  /*10cf0*/  SHF.R.S32.HI R16, RZ, 0x1f, R16 ;  /* 0x0000001fff107819 */ /* 0x000fe40000011410 */
[----:B--2---:R-:W-:-:S04]  /*10d00*/  @!P1 LEA R2, P2, R10, R0, 0x2 ;  /* 0x000000000a029211 */ /* 0x004fc800078410ff */
[----:B------:R-:W-:Y:S02]  /*10d10*/  @!P1 LEA.HI.X R3, R10, R4, R15, 0x2, P2 ;  /* 0x000000040a039211 */ /* 0x000fe400010f140f */
[----:B------:R-:W-:Y:S02]  /*10d20*/  IADD3 R15, R248, 0xc8, RZ ;  /* 0x000000c8f80f7810 */ /* 0x000fe40007ffe0ff */
[----:B-----5:R-:W-:Y:S01]  /*10d30*/  @!P6 LEA R8, P2, R14, R0, 0x2 ;  /* 0x000000000e08e211 */ /* 0x020fe200078410ff */
[----:B------:R2:W-:Y:S01]  /*10d40*/  @!P1 ST.E.64 [R2.64], R96 ;  /* 0x0000006002009985 */ /* 0x0005e2000c101b06 */
[----:B------:R-:W-:Y:S02]  /*10d50*/  SHF.R.S32.HI R15, RZ, 0x1f, R15 ;  /* 0x0000001fff0f7819 */ /* 0x000fe4000001140f */
[----:B------:R-:W-:Y:S02]  /*10d60*/  IADD3 R10, R248, 0xd8, RZ ;  /* 0x000000d8f80a7810 */ /* 0x000fe40007ffe0ff */
[----:B------:R-:W-:-:S02]  /*10d70*/  @!P6 LEA.HI.X R9, R14, R4, R16, 0x2, P2 ;  /* 0x000000040e09e211 */ /* 0x000fc400010f1410 */
[----:B------:R-:W-:Y:S02]  /*10d80*/  ISETP.GE.AND P1, PT, R10, c[0x0][0x3c8], PT ;  /* 0x0000f2000a007a0c */ /* 0x000fe40003f26270 */
[----:B------:R-:W-:Y:S01]  /*10d90*/  IADD3 R14, R248, 0xe0, RZ ;  /* 0x000000e0f80e7810 */ /* 0x000fe20007ffe0ff */
[----:B------:R-:W-:Y:S01]  /*10da0*/  @!P6 ST.E.64 [R8.64], R134 ;  /* 0x000000860800e985 */ /* 0x000fe2000c101b06 */
[----:B----4-:R-:W-:Y:S02]  /*10db0*/  @!P3 LEA R6, P2, R11, R0, 0x2 ;  /* 0x000000000b06b211 */ /* 0x010fe400078410ff */
        /* <DEDUP_REMOVED lines=19> */
[----:B------:R-:W-:-:S03]  /*10ef0*/  @!P6 LEA R10, P2, R14, R0, 0x2 ;  /* 0x000000000e0ae211 */ /* 0x000fc600078410ff */
[----:B------:R2:W-:Y:S01]  /*10f00*/  @!P1 ST.E.64 [R2.64], R108 ;  /* 0x0000006c02009985 */ /* 0x0005e2000c101b06 */
[----:B------:R-:W-:Y:S02]  /*10f10*/  @!P6 LEA.HI.X R11, R14, R4, R16, 0x2, P2 ;  /* 0x000000040e0be211 */ /* 0x000fe400010f1410 */
[-C--:B------:R-:W-:Y:S02]  /*10f20*/  @!P5 LEA R8, P1, R17, R0.reuse, 0x2 ;  /* 0x000000001108d211 */ /* 0x080fe400078210ff */
[C---:B------:R-:W-:Y:S01]  /*10f30*/  IADD3 R16, R248.reuse, 0xf0, RZ ;  /* 0x000000f0f8107810 */ /* 0x040fe20007ffe0ff */
[----:B------:R1:W-:Y:S01]  /*10f40*/  @!P6 ST.E.64 [R10.64], R148 ;  /* 0x000000940a00e985 */ /* 0x0003e2000c101b06 */
[----:B------:R-:W-:Y:S02]  /*10f50*/  IADD3 R14, R248, 0xf8, RZ ;  /* 0x000000f8f80e7810 */ /* 0x000fe40007ffe0ff */
[----:B----4-:R-:W-:Y:S02]  /*10f60*/  @!P4 LEA R6, P2, R15, R0, 0x2 ;  /* 0x000000000f06c211 */ /* 0x010fe400078410ff */
[----:B------:R-:W-:-:S02]  /*10f70*/  SHF.R.S32.HI R16, RZ, 0x1f, R16 ;  /* 0x0000001fff107819 */ /* 0x000fc40000011410 */
        /* <DEDUP_REMOVED lines=8> */
.L_x_2839:
[----:B------:R-:W-:Y:S05]  /*11000*/  BSYNC B0 ;  /* 0x0000000000007941 */ /* 0x000fea0003800000 */
.L_x_2838:
[----:B------:R-:W-:Y:S05]  /*11010*/  BRA.DIV ~URZ, `(.L_x_2840) ;  /* 0x000052227f007947 */ /* 0x000fea000b800000 */
[----:B--2---:R2:W1:Y:S04]  /*11020*/  SHFL.IDX PT, R4, R5, 0x1, 0x1c1f ;  /* 0x003c1f0005047f89 */ /* 0x00446800000e0000 */
[----:B----4-:R2:W4:Y:S02]  /*11030*/  SHFL.IDX PT, R0, R12, 0x1, 0x1c1f ;  /* 0x003c1f000c007f89 */ /* 0x01052400000e0000 */
.L_x_2912:
[----:B------:R-:W-:Y:S05]  /*11040*/  @P0 BRA `(.L_x_2835) ;  /* 0x00001bf000000947 */ /* 0x000fea0003800000 */
[C---:B-1----:R-:W-:Y:S02]  /*11050*/  IADD3 R11, R248.reuse, 0x8, RZ ;  /* 0x00000008f80b7810 */ /* 0x042fe40007ffe0ff */
[C---:B------:R-:W-:Y:S02]  /*11060*/  ISETP.GE.AND P0, PT, R248.reuse, c[0x0][0x3c8], PT ;  /* 0x0000f200f8007a0c */ /* 0x040fe40003f06270 */
[----:B------:R-:W-:Y:S02]  /*11070*/  ISETP.GE.AND P5, PT, R11, c[0x0][0x3c8], PT ;  /* 0x0000f2000b007a0c */ /* 0x000fe40003fa6270 */
[----:B------:R-:W-:-:S02]  /*11080*/  IADD3 R13, R248, 0x10, RZ ;  /* 0x00000010f80d7810 */ /* 0x000fc40007ffe0ff */
[C---:B------:R-:W-:Y:S02]  /*11090*/  IADD3 R15, R248.reuse, 0x8, RZ ;  /* 0x00000008f80f7810 */ /* 0x040fe40007ffe0ff */
[----:B------:R-:W-:Y:S02]  /*110a0*/  ISETP.GE.AND P4, PT, R13, c[0x0][0x3c8], PT ;  /* 0x0000f2000d007a0c */ /* 0x000fe40003f86270 */
[----:B------:R-:W-:Y:S02]  /*110b0*/  IADD3 R10, R248, 0x18, RZ ;  /* 0x00000018f80a7810 */ /* 0x000fe40007ffe0ff */
[----:B------:R-:W-:Y:S01]  /*110c0*/  SHF.R.S32.HI R15, RZ, 0x1f, R15 ;  /* 0x0000001fff0f7819 */ /* 0x000fe2000001140f */
[----:B----4-:R-:W-:Y:S01]  /*110d0*/  @!P0 IMAD.MOV.U32 R2, RZ, RZ, R0 ;  /* 0x000000ffff028224 */ /* 0x010fe200078e0000 */
[----:B------:R-:W-:Y:S01]  /*110e0*/  ISETP.GE.AND P3, PT, R10, c[0x0][0x3c8], PT ;  /* 0x0000f2000a007a0c */ /* 0x000fe20003f66270 */
[----:B------:R-:W-:Y:S01]  /*110f0*/  @!P0 IMAD.MOV.U32 R3, RZ, RZ, R4 ;  /* 0x000000ffff038224 */ /* 0x000fe200078e0004 */
[----:B------:R-:W-:-:S02]  /*11100*/  @!P5 LEA R8, P6, R11, R0, 0x2 ;  /* 0x000000000b08d211 */ /* 0x000fc400078c10ff */
[C---:B--23--:R-:W-:Y:S01]  /*11110*/  IADD3 R12, R248.reuse, 0x20, RZ ;  /* 0x00000020f80c7810 */ /* 0x04cfe20007ffe0ff */
[C---:B------:R-:W-:Y:S01]  /*11120*/  @!P0 IMAD.WIDE R2, R248.reuse, 0x4, R2 ;  /* 0x00000004f8028825 */ /* 0x040fe200078e0202 */
[----:B------:R-:W-:Y:S02]  /*11130*/  @!P5 LEA.HI.X R9, R11, R4, R15, 0x2, P6 ;  /* 0x000000040b09d211 */ /* 0x000fe400030f140f */
[----:B------:R-:W-:Y:S02]  /*11140*/  IADD3 R15, R248, 0x10, RZ ;  /* 0x00000010f80f7810 */ /* 0x000fe40007ffe0ff */
[----:B------:R-:W-:Y:S01]  /*11150*/  ISETP.GE.AND P2, PT, R12, c[0x0][0x3c8], PT ;  /* 0x0000f2000c007a0c */ /* 0x000fe20003f46270 */
[----:B------:R1:W-:Y:S01]  /*11160*/  @!P0 ST.E.64 [R2.64], R116 ;  /* 0x0000007402008985 */ /* 0x0003e2000c101b06 */
[----:B------:R-:W-:Y:S02]  /*11170*/  @!P4 LEA R6, P0, R13, R0, 0x2 ;  /* 0x000000000d06c211 */ /* 0x000fe400078010ff */
[----:B------:R-:W-:Y:S01]  /*11180*/  SHF.R.S32.HI R15, RZ, 0x1f, R15 ;  /* 0x0000001fff0f7819 */ /* 0x000fe2000001140f */
[----:B------:R2:W-:Y:S01]  /*11190*/  @!P5 ST.E.64 [R8.64], R152 ;  /* 0x000000980800d985 */ /* 0x0005e2000c101b06 */
[----:B------:R-:W-:-:S02]  /*111a0*/  IADD3 R14, R248, 0x28, RZ ;  /* 0x00000028f80e7810 */ /* 0x000fc40007ffe0ff */
[----:B------:R-:W-:Y:S02]  /*111b0*/  IADD3 R11, R248, 0x18, RZ ;  /* 0x00000018f80b7810 */ /* 0x000fe40007ffe0ff */
[----:B------:R-:W-:Y:S02]  /*111c0*/  @!P4 LEA.HI.X R7, R13, R4, R15, 0x2, P0 ;  /* 0x000000040d07c211 */ /* 0x000fe400000f140f */
[----:B------:R-:W-:Y:S02]  /*111d0*/  ISETP.GE.AND P1, PT, R14, c[0x0][0x3c8], PT ;  /* 0x0000f2000e007a0c */ /* 0x000fe40003f26270 */
[C---:B------:R-:W-:Y:S01]  /*111e0*/  IADD3 R5, R248.reuse, 0x30, RZ ;  /* 0x00000030f8057810 */ /* 0x040fe20007ffe0ff */
[----:B------:R3:W-:Y:S01]  /*111f0*/  @!P4 ST.E.64 [R6.64], R128 ;  /* 0x000000800600c985 */ /* 0x0007e2000c101b06 */
[----:B------:R-:W-:Y:S02]  /*11200*/  SHF.R.S32.HI R11, RZ, 0x1f, R11 ;  /* 0x0000001fff0b7819 */ /* 0x000fe4000001140b */
[----:B------:R-:W-:-:S02]  /*11210*/  IADD3 R15, R248, 0x20, RZ ;  /* 0x00000020f80f7810 */ /* 0x000fc40007ffe0ff */
[----:B------:R-:W-:Y:S02]  /*11220*/  ISETP.GE.AND P0, PT, R5, c[0x0][0x3c8], PT ;  /* 0x0000f20005007a0c */ /* 0x000fe40003f06270 */
[----:B------:R-:W-:Y:S02]  /*11230*/  SHF.R.S32.HI R15, RZ, 0x1f, R15 ;  /* 0x0000001fff0f7819 */ /* 0x000fe4000001140f */
[C---:B------:R-:W-:Y:S02]  /*11240*/  IADD3 R13, R248.reuse, 0x40, RZ ;  /* 0x00000040f80d7810 */ /* 0x040fe40007ffe0ff */
[----:B------:R-:W-:Y:S02]  /*11250*/  IADD3 R16, R248, 0xb0, RZ ;  /* 0x000000b0f8107810 */ /* 0x000fe40007ffe0ff */
[----:B-1----:R-:W-:Y:S02]  /*11260*/  @!P3 LEA R2, P6, R10, R0, 0x2 ;  /* 0x000000000a02b211 */ /* 0x002fe400078c10ff */
[----:B------:R-:W-:-:S02]  /*11270*/  SHF.R.S32.HI R16, RZ, 0x1f, R16 ;  /* 0x0000001fff107819 */ /* 0x000fc40000011410 */
[----:B------:R-:W-:Y:S02]  /*11280*/  @!P3 LEA.HI.X R3, R10, R4, R11, 0x2, P6 ;  /* 0x000000040a03b211 */ /* 0x000fe400030f140b */
[----:B--2---:R-:W-:Y:S02]  /*11290*/  @!P2 LEA R8, P4, R12, R0, 0x2 ;  /* 0x000000000c08a211 */ /* 0x004fe400078810ff */
[----:B------:R-:W-:Y:S01]  /*112a0*/  IADD3 R11, R248, 0x38, RZ ;  /* 0x00000038f80b7810 */ /* 0x000fe20007ffe0ff */
[----:B------:R1:W-:Y:S01]  /*112b0*/  @!P3 ST.E.64 [R2.64], R120 ;  /* 0x000000780200b985 */ /* 0x0003e2000c101b06 */
[----:B------:R-:W-:Y:S02]  /*112c0*/  @!P2 LEA.HI.X R9, R12, R4, R15, 0x2, P4 ;  /* 0x000000040c09a211 */ /* 0x000fe400020f140f */
[----:B------:R-:W-:Y:S02]  /*112d0*/  ISETP.GE.AND P5, PT, R11, c[0x0][0x3c8], PT ;  /* 0x0000f2000b007a0c */ /* 0x000fe40003fa6270 */
[----:B------:R-:W-:Y:S01]  /*112e0*/  IADD3 R15, R248, 0x28, RZ ;  /* 0x00000028f80f7810 */ /* 0x000fe20007ffe0ff */
[----:B------:R2:W-:Y:S01]  /*112f0*/  @!P2 ST.E.64 [R8.64], R150 ;  /* 0x000000960800a985 */ /* 0x0005e2000c101b06 */
[----:B---3--:R-:W-:-:S02]  /*11300*/  @!P1 LEA R6, P3, R14, R0, 0x2 ;  /* 0x000000000e069211 */ /* 0x008fc400078610ff */
[----:B------:R-:W-:Y:S02]  /*11310*/  SHF.R.S32.HI R15, RZ, 0x1f, R15 ;  /* 0x0000001fff0f7819 */ /* 0x000fe4000001140f */
[----:B------:R-:W-:Y:S02]  /*11320*/  IADD3 R12, R248, 0x30, RZ ;  /* 0x00000030f80c7810 */ /* 0x000fe40007ffe0ff */
[----:B------:R-:W-:Y:S02]  /*11330*/  @!P1 LEA.HI.X R7, R14, R4, R15, 0x2, P3 ;  /* 0x000000040e079211 */ /* 0x000fe400018f140f */
[----:B------:R-:W-:Y:S02]  /*11340*/  SHF.R.S32.HI R12, RZ, 0x1f, R12 ;  /* 0x0000001fff0c7819 */ /* 0x000fe4000001140c */
[----:B------:R-:W-:Y:S01]  /*11350*/  IADD3 R10, R248, 0x48, RZ ;  /* 0x00000048f80a7810 */ /* 0x000fe20007ffe0ff */
[----:B------:R3:W-:Y:S01]  /*11360*/  @!P1 ST.E.64 [R6.64], R140 ;  /* 0x0000008c06009985 */ /* 0x0007e2000c101b06 */
[----:B------:R-:W-:-:S02]  /*11370*/  ISETP.GE.AND P4, PT, R13, c[0x0][0x3c8], PT ;  /* 0x0000f2000d007a0c */ /* 0x000fc40003f86270 */
[----:B------:R-:W-:Y:S02]  /*11380*/  IADD3 R15, R248, 0x38, RZ ;  /* 0x00000038f80f7810 */ /* 0x000fe40007ffe0ff */
[----:B------:R-:W-:Y:S02]  /*11390*/  ISETP.GE.AND P3, PT, R10, c[0x0][0x3c8], PT ;  /* 0x0000f2000a007a0c */ /* 0x000fe40003f66270 */
[----:B------:R-:W-:Y:S02]  /*113a0*/  SHF.R.S32.HI R15, RZ, 0x1f, R15 ;  /* 0x0000001fff0f7819 */ /* 0x000fe4000001140f */
[----:B------:R-:W-:Y:S02]  /*113b0*/  IADD3 R14, R248, 0x58, RZ ;  /* 0x00000058f80e7810 */ /* 0x000fe40007ffe0ff */
[----:B-1----:R-:W-:Y:S02]  /*113c0*/  @!P0 LEA R2, P6, R5, R0, 0x2 ;  /* 0x0000000005028211 */ /* 0x002fe400078c10ff */
[----:B------:R-:W-:-:S02]  /*113d0*/  ISETP.GE.AND P1, PT, R14, c[0x0][0x3c8], PT ;  /* 0x0000f2000e007a0c */ /* 0x000fc40003f26270 */
[----:B------:R-:W-:Y:S02]  /*113e0*/  @!P0 LEA.HI.X R3, R5, R4, R12, 0x2, P6 ;  /* 0x0000000405038211 */ /* 0x000fe400030f140c */
[C---:B--2---:R-:W-:Y:S02]  /*113f0*/  @!P5 LEA R8, P6, R11.reuse, R0, 0x2 ;  /* 0x000000000b08d211 */ /* 0x044fe400078c10ff */
[----:B------:R-:W-:Y:S01]  /*11400*/  IADD3 R12, R248, 0x50, RZ ;  /* 0x00000050f80c7810 */ /* 0x000fe20007ffe0ff */
[----:B------:R1:W-:Y:S01]  /*11410*/  @!P0 ST.E.64 [R2.64], R124 ;  /* 0x0000007c02008985 */ /* 0x0003e2000c101b06 */
[----:B------:R-:W-:Y:S02]  /*11420*/  @!P5 LEA.HI.X R9, R11, R4, R15, 0x2, P6 ;  /* 0x000000040b09d211 */ /* 0x000fe400030f140f */
[----:B------:R-:W-:Y:S02]  /*11430*/  ISETP.GE.AND P2, PT, R12, c[0x0][0x3c8], PT ;  /* 0x0000f2000c007a0c */ /* 0x000fe40003f46270 */
[C---:B------:R-:W-:Y:S01]  /*11440*/  IADD3 R15, R248.reuse, 0x40, RZ ;  /* 0x00000040f80f7810 */ /* 0x040fe20007ffe0ff */
[----:B------:R2:W-:Y:S01]  /*11450*/  @!P5 ST.E.64 [R8.64], R146 ;  /* 0x000000920800d985 */ /* 0x0005e2000c101b06 */
[----:B------:R-:W-:-:S02]  /*11460*/  IADD3 R11, R248, 0x48, RZ ;  /* 0x00000048f80b7810 */ /* 0x000fc40007ffe0ff */
[C---:B---3--:R-:W-:Y:S02]  /*11470*/  @!P4 LEA R6, P0, R13.reuse, R0, 0x2 ;  /* 0x000000000d06c211 */ /* 0x048fe400078010ff */
[----:B------:R-:W-:Y:S02]  /*11480*/  SHF.R.S32.HI R15, RZ, 0x1f, R15 ;  /* 0x0000001fff0f7819 */ /* 0x000fe4000001140f */
[----:B------:R-:W-:Y:S02]  /*11490*/  SHF.R.S32.HI R11, RZ, 0x1f, R11 ;  /* 0x0000001fff0b7819 */ /* 0x000fe4000001140b */
[----:B------:R-:W-:Y:S02]  /*114a0*/  @!P4 LEA.HI.X R7, R13, R4, R15, 0x2, P0 ;  /* 0x000000040d07c211 */ /* 0x000fe400000f140f */
[C---:B------:R-:W-:Y:S02]  /*114b0*/  IADD3 R15, R248.reuse, 0x50, RZ ;  /* 0x00000050f80f7810 */ /* 0x040fe40007ffe0ff */
[----:B------:R-:W-:Y:S01]  /*114c0*/  IADD3 R5, R248, 0x60, RZ ;  /* 0x00000060f8057810 */ /* 0x000fe20007ffe0ff */
[----:B------:R3:W-:Y:S01]  /*114d0*/  @!P4 ST.E.64 [R6.64], R138 ;  /* 0x0000008a0600c985 */ /* 0x0007e2000c101b06 */
[----:B------:R-:W-:-:S02]  /*114e0*/  SHF.R.S32.HI R15, RZ, 0x1f, R15 ;  /* 0x0000001fff0f7819 */ /* 0x000fc4000001140f */
[----:B------:R-:W-:Y:S02]  /*114f0*/  ISETP.GE.AND P0, PT, R5, c[0x0][0x3c8], PT ;  /* 0x0000f20005007a0c */ /* 0x000fe40003f06270 */
[----:B------:R-:W-:Y:S02]  /*11500*/  IADD3 R13, R248, 0x70, RZ ;  /* 0x00000070f80d7810 */ /* 0x000fe40007ffe0ff */
[C---:B-1----:R-:W-:Y:S02]  /*11510*/  @!P3 LEA R2, P6, R10.reuse, R0, 0x2 ;  /* 0x000000000a02b211 */ /* 0x042fe400078c10ff */
[----:B------:R-:W-:Y:S02]  /*11520*/  ISETP.GE.AND P4, PT, R13, c[0x0][0x3c8], PT ;  /* 0x0000f2000d007a0c */ /* 0x000fe40003f86270 */
[----:B------:R-:W-:Y:S02]  /*11530*/  @!P3 LEA.HI.X R3, R10, R4, R11, 0x2, P6 ;  /* 0x000000040a03b211 */ /* 0x000fe400030f140b */
[----:B--2---:R-:W-:-:S02]  /*11540*/  @!P2 LEA R8, P6, R12, R0, 0x2 ;  /* 0x000000000c08a211 */ /* 0x004fc400078c10ff */
[----:B------:R-:W-:Y:S01]  /*11550*/  IADD3 R11, R248, 0x68, RZ ;  /* 0x00000068f80b7810 */ /* 0x000fe20007ffe0ff */
[----:B------:R1:W-:Y:S01]  /*11560*/  @!P3 ST.E.64 [R2.64], R42 ;  /* 0x0000002a0200b985 */ /* 0x0003e2000c101b06 */
[----:B------:R-:W-:Y:S02]  /*11570*/  @!P2 LEA.HI.X R9, R12, R4, R15, 0x2, P6 ;  /* 0x000000040c09a211 */ /* 0x000fe400030f140f */
[C---:B------:R-:W-:Y:S02]  /*11580*/  IADD3 R15, R248.reuse, 0x58, RZ ;  /* 0x00000058f80f7810 */ /* 0x040fe40007ffe0ff */
[----:B------:R-:W-:Y:S01]  /*11590*/  ISETP.GE.AND P5, PT, R11, c[0x0][0x3c8], PT ;  /* 0x0000f2000b007a0c */ /* 0x000fe20003fa6270 */
[----:B------:R2:W-:Y:S01]  /*115a0*/  @!P2 ST.E.64 [R8.64], R154 ;  /* 0x0000009a0800a985 */ /* 0x0005e2000c101b06 */
[----:B------:R-:W-:Y:S02]  /*115b0*/  SHF.R.S32.HI R15, RZ, 0x1f, R15 ;  /* 0x0000001fff0f7819 */ /* 0x000fe4000001140f */
[----:B------:R-:W-:-:S02]  /*115c0*/  IADD3 R12, R248, 0x60, RZ ;  /* 0x00000060f80c7810 */ /* 0x000fc40007ffe0ff */
[----:B---3--:R-:W-:Y:S02]  /*115d0*/  @!P1 LEA R6, P3, R14, R0, 0x2 ;  /* 0x000000000e069211 */ /* 0x008fe400078610ff */
[----:B------:R-:W-:Y:S02]  /*115e0*/  IADD3 R10, R248, 0x78, RZ ;  /* 0x00000078f80a7810 */ /* 0x000fe40007ffe0ff */
[----:B------:R-:W-:Y:S02]  /*115f0*/  @!P1 LEA.HI.X R7, R14, R4, R15, 0x2, P3 ;  /* 0x000000040e079211 */ /* 0x000fe400018f140f */
[----:B------:R-:W-:Y:S02]  /*11600*/  SHF.R.S32.HI R12, RZ, 0x1f, R12 ;  /* 0x0000001fff0c7819 */ /* 0x000fe4000001140c */
[----:B------:R-:W-:Y:S01]  /*11610*/  IADD3 R15, R248, 0x68, RZ ;  /* 0x00000068f80f7810 */ /* 0x000fe20007ffe0ff */
[----:B------:R3:W-:Y:S01]  /*11620*/  @!P1 ST.E.64 [R6.64], R142 ;  /* 0x0000008e06009985 */ /* 0x0007e2000c101b06 */
[----:B------:R-:W-:-:S02]  /*11630*/  ISETP.GE.AND P3, PT, R10, c[0x0][0x3c8], PT ;  /* 0x0000f2000a007a0c */ /* 0x000fc40003f66270 */
[----:B------:R-:W-:Y:S02]  /*11640*/  SHF.R.S32.HI R15, RZ, 0x1f, R15 ;  /* 0x0000001fff0f7819 */ /* 0x000fe4000001140f */
[----:B------:R-:W-:Y:S02]  /*11650*/  IADD3 R14, R248, 0x88, RZ ;  /* 0x00000088f80e7810 */ /* 0x000fe40007ffe0ff */
[----:B-1----:R-:W-:-:S04]  /*11660*/  @!P0 LEA R2, P6, R5, R0, 0x2 ;  /* 0x0000000005028211 */ /* 0x002fc800078c10ff */
        /* <DEDUP_REMOVED lines=9> */
[----:B------:R-:W-:Y:S02]  /*11700*/  SHF.R.S32.HI R15, RZ, 0x1f, R15 ;  /* 0x0000001fff0f7819 */ /* 0x000fe4000001140f */
[C---:B---3--:R-:W-:Y:S02]  /*11710*/  @!P4 LEA R6, P0, R13.reuse, R0, 0x2 ;  /* 0x000000000d06c211 */ /* 0x048fe400078010ff */
[----:B------:R-:W-:Y:S02]  /*11720*/  SHF.R.S32.HI R11, RZ, 0x1f, R11 ;  /* 0x0000001fff0b7819 */ /* 0x000fe4000001140b */
[----:B------:R-:W-:Y:S02]  /*11730*/  @!P4 LEA.HI.X R7, R13, R4, R15, 0x2, P0 ;  /* 0x000000040d07c211 */ /* 0x000fe400000f140f */
[----:B------:R-:W-:Y:S02]  /*11740*/  IADD3 R5, R248, 0x90, RZ ;  /* 0x00000090f8057810 */ /* 0x000fe40007ffe0ff */
[----:B------:R-:W-:Y:S01]  /*11750*/  ISETP.GE.AND P1, PT, R14, c[0x0][0x3c8], PT ;  /* 0x0000f2000e007a0c */ /* 0x000fe20003f26270 */
[----:B------:R3:W-:Y:S01]  /*11760*/  @!P4 ST.E.64 [R6.64], R144 ;  /* 0x000000900600c985 */ /* 0x0007e2000c101b06 */
[----:B------:R-:W-:-:S02]  /*11770*/  IADD3 R15, R248, 0x80, RZ ;  /* 0x00000080f80f7810 */ /* 0x000fc40007ffe0ff */
[----:B------:R-:W-:Y:S02]  /*11780*/  ISETP.GE.AND P0, PT, R5, c[0x0][0x3c8], PT ;  /* 0x0000f20005007a0c */ /* 0x000fe40003f06270 */
[----:B------:R-:W-:Y:S02]  /*11790*/  SHF.R.S32.HI R15, RZ, 0x1f, R15 ;  /* 0x0000001fff0f7819 */ /* 0x000fe4000001140f */
[----:B------:R-:W-:Y:S02]  /*117a0*/  IADD3 R13, R248, 0xa0, RZ ;  /* 0x000000a0f80d7810 */ /* 0x000fe40007ffe0ff */
[C---:B-1----:R-:W-:Y:S02]  /*117b0*/  @!P3 LEA R2, P6, R10.reuse, R0, 0x2 ;  /* 0x000000000a02b211 */ /* 0x042fe400078c10ff */
[----:B------:R-:W-:Y:S02]  /*117c0*/  ISETP.GE.AND P4, PT, R13, c[0x0][0x3c8], PT ;  /* 0x0000f2000d007a0c */ /* 0x000fe40003f86270 */
[----:B------:R-:W-:-:S02]  /*117d0*/  @!P3 LEA.HI.X R3, R10, R4, R11, 0x2, P6 ;  /* 0x000000040a03b211 */ /* 0x000fc400030f140b */
[----:B--2---:R-:W-:Y:S02]  /*117e0*/  @!P2 LEA R8, P6, R12, R0, 0x2 ;  /* 0x000000000c08a211 */ /* 0x004fe400078c10ff */
        /* <DEDUP_REMOVED lines=17> */
[----:B-1----:R-:W-:Y:S02]  /*11900*/  @!P0 LEA R2, P6, R5, R0, 0x2 ;  /* 0x0000000005028211 */ /* 0x002fe400078c10ff */
[----:B------:R-:W-:Y:S02]  /*11910*/  ISETP.GE.AND P2, PT, R15, c[0x0][0x3c8], PT ;  /* 0x0000f2000f007a0c */ /* 0x000fe40003f46270 */
[----:B------:R-:W-:Y:S02]  /*11920*/  @!P0 LEA.HI.X R3, R5, R4, R12, 0x2, P6 ;  /* 0x0000000405038211 */ /* 0x000fe400030f140c */
[----:B--2---:R-:W-:-:S02]  /*11930*/  @!P5 LEA R8, P6, R11, R0, 0x2 ;  /* 0x000000000b08d211 */ /* 0x004fc400078c10ff */
[C---:B------:R-:W-:Y:S01]  /*11940*/  IADD3 R12, R248.reuse, 0xb8, RZ ;  /* 0x000000b8f80c7810 */ /* 0x040fe20007ffe0ff */
[----:B------:R1:W-:Y:S01]  /*11950*/  @!P0 ST.E.64 [R2.64], R54 ;  /* 0x0000003602008985 */ /* 0x0003e2000c101b06 */
[----:B------:R-:W-:Y:S02]  /*11960*/  @!P5 LEA.HI.X R9, R11, R4, R14, 0x2, P6 ;  /* 0x000000040b09d211 */ /* 0x000fe400030f140e */
[C---:B------:R-:W-:Y:S02]  /*11970*/  IADD3 R14, R248.reuse, 0xa0, RZ ;  /* 0x000000a0f80e7810 */ /* 0x040fe40007ffe0ff */
[----:B------:R-:W-:Y:S01]  /*11980*/  IADD3 R5, R248, 0xc0, RZ ;  /* 0x000000c0f8057810 */ /* 0x000fe20007ffe0ff */
[----:B------:R2:W-:Y:S01]  /*11990*/  @!P5 ST.E.64 [R8.64], R160 ;  /* 0x000000a00800d985 */ /* 0x0005e2000c101b06 */
[----:B------:R-:W-:Y:S02]  /*119a0*/  SHF.R.S32.HI R14, RZ, 0x1f, R14 ;  /* 0x0000001fff0e7819 */ /* 0x000fe4000001140e */
[----:B------:R-:W-:-:S02]  /*119b0*/  ISETP.GE.AND P1, PT, R12, c[0x0][0x3c8], PT ;  /* 0x0000f2000c007a0c */ /* 0x000fc40003f26270 */
[C---:B---3--:R-:W-:Y:S02]  /*119c0*/  @!P4 LEA R6, P0, R13.reuse, R0, 0x2 ;  /* 0x000000000d06c211 */ /* 0x048fe400078010ff */
[C---:B------:R-:W-:Y:S02]  /*119d0*/  IADD3 R11, R248.reuse, 0xa8, RZ ;  /* 0x000000a8f80b7810 */ /* 0x040fe40007ffe0ff */
[----:B------:R-:W-:Y:S02]  /*119e0*/  @!P4 LEA.HI.X R7, R13, R4, R14, 0x2, P0 ;  /* 0x000000040d07c211 */ /* 0x000fe400000f140e */
[----:B------:R-:W-:Y:S02]  /*119f0*/  ISETP.GE.AND P0, PT, R5, c[0x0][0x3c8], PT ;  /* 0x0000f20005007a0c */ /* 0x000fe40003f06270 */
[----:B------:R-:W-:Y:S01]  /*11a00*/  SHF.R.S32.HI R11, RZ, 0x1f, R11 ;  /* 0x0000001fff0b7819 */ /* 0x000fe2000001140b */
[----:B------:R3:W-:Y:S01]  /*11a10*/  @!P4 ST.E.64 [R6.64], R74 ;  /* 0x0000004a0600c985 */ /* 0x0007e2000c101b06 */
[----:B------:R-:W-:-:S02]  /*11a20*/  IADD3 R14, R248, 0xc8, RZ ;  /* 0x000000c8f80e7810 */ /* 0x000fc40007ffe0ff */
[----:B------:R-:W-:Y:S02]  /*11a30*/  IADD3 R13, R248, 0xb8, RZ ;  /* 0x000000b8f80d7810 */ /* 0x000fe40007ffe0ff */
[----:B------:R-:W-:Y:S02]  /*11a40*/  ISETP.GE.AND P4, PT, R14, c[0x0][0x3c8], PT ;  /* 0x0000f2000e007a0c */ /* 0x000fe40003f86270 */
[----:B------:R-:W-:Y:S02]  /*11a50*/  SHF.R.S32.HI R13, RZ, 0x1f, R13 ;  /* 0x0000001fff0d7819 */ /* 0x000fe4000001140d */
[----:B-1----:R-:W-:-:S04]  /*11a60*/  @!P3 LEA R2, P6, R10, R0, 0x2 ;  /* 0x000000000a02b211 */ /* 0x002fc800078c10ff */
[----:B------:R-:W-:Y:S02]  /*11a70*/  @!P3 LEA.HI.X R3, R10, R4, R11, 0x2, P6 ;  /* 0x000000040a03b211 */ /* 0x000fe400030f140b */
[C---:B------:R-:W-:Y:S02]  /*11a80*/  IADD3 R11, R248.reuse, 0xc0, RZ ;  /* 0x000000c0f80b7810 */ /* 0x040fe40007ffe0ff */
[C---:B--2---:R-:W-:Y:S01]  /*11a90*/  @!P2 LEA R8, P5, R15.reuse, R0, 0x2 ;  /* 0x000000000f08a211 */ /* 0x044fe200078a10ff */
[----:B------:R1:W-:Y:S01]  /*11aa0*/  @!P3 ST.E.64 [R2.64], R58 ;  /* 0x0000003a0200b985 */ /* 0x0003e2000c101b06 */
[----:B------:R-:W-:Y:S02]  /*11ab0*/  IADD3 R10, R248, 0xd0, RZ ;  /* 0x000000d0f80a7810 */ /* 0x000fe40007ffe0ff */
[----:B------:R-:W-:Y:S02]  /*11ac0*/  SHF.R.S32.HI R11, RZ, 0x1f, R11 ;  /* 0x0000001fff0b7819 */ /* 0x000fe4000001140b */
[----:B------:R-:W-:-:S02]  /*11ad0*/  @!P2 LEA.HI.X R9, R15, R4, R16, 0x2, P5 ;  /* 0x000000040f09a211 */ /* 0x000fc400028f1410 */
[----:B------:R-:W-:Y:S02]  /*11ae0*/  ISETP.GE.AND P5, PT, R10, c[0x0][0x3c8], PT ;  /* 0x0000f2000a007a0c */ /* 0x000fe40003fa6270 */
[----:B------:R-:W-:Y:S01]  /*11af0*/  IADD3 R16, R248, 0xc8, RZ ;  /* 0x000000c8f8107810 */ /* 0x000fe20007ffe0ff */
[----:B------:R-:W-:Y:S01]  /*11b00*/  @!P2 ST.E.64 [R8.64], R94 ;  /* 0x0000005e0800a985 */ /* 0x000fe2000c101b06 */
[C---:B---3--:R-:W-:Y:S02]  /*11b10*/  @!P1 LEA R6, P6, R12.reuse, R0, 0x2 ;  /* 0x000000000c069211 */ /* 0x048fe400078c10ff */
[----:B------:R-:W-:Y:S02]  /*11b20*/  SHF.R.S32.HI R16, RZ, 0x1f, R16 ;  /* 0x0000001fff107819 */ /* 0x000fe40000011410 */
[----:B------:R-:W-:Y:S02]  /*11b30*/  @!P1 LEA.HI.X R7, R12, R4, R13, 0x2, P6 ;  /* 0x000000040c079211 */ /* 0x000fe400030f140d */
[----:B------:R-:W-:-:S02]  /*11b40*/  IADD3 R12, R248, 0xd8, RZ ;  /* 0x000000d8f80c7810 */ /* 0x000fc40007ffe0ff */
[C---:B------:R-:W-:Y:S01]  /*11b50*/  IADD3 R15, R248.reuse, 0xe0, RZ ;  /* 0x000000e0f80f7810 */ /* 0x040fe20007ffe0ff */
[----:B------:R2:W-:Y:S01]  /*11b60*/  @!P1 ST.E.64 [R6.64], R78 ;  /* 0x0000004e06009985 */ /* 0x0005e2000c101b06 */
[----:B------:R-:W-:Y:S02]  /*11b70*/  IADD3 R13, R248, 0xe8, RZ ;  /* 0x000000e8f80d7810 */ /* 0x000fe40007ffe0ff */
[----:B------:R-:W-:Y:S02]  /*11b80*/  ISETP.GE.AND P2, PT, R15, c[0x0][0x3c8], PT ;  /* 0x0000f2000f007a0c */ /* 0x000fe40003f46270 */
[----:B------:R-:W-:Y:S02]  /*11b90*/  ISETP.GE.AND P1, PT, R13, c[0x0][0x3c8], PT ;  /* 0x0000f2000d007a0c */ /* 0x000fe40003f26270 */
[----:B-1----:R-:W-:-:S04]  /*11ba0*/  @!P0 LEA R2, P3, R5, R0, 0x2 ;  /* 0x0000000005028211 */ /* 0x002fc800078610ff */
[----:B------:R-:W-:Y:S02]  /*11bb0*/  @!P0 LEA.HI.X R3, R5, R4, R11, 0x2, P3 ;  /* 0x0000000405038211 */ /* 0x000fe400018f140b */
[----:B------:R-:W-:Y:S02]  /*11bc0*/  ISETP.GE.AND P3, PT, R12, c[0x0][0x3c8], PT ;  /* 0x0000f2000c007a0c */ /* 0x000fe40003f66270 */
[C---:B------:R-:W-:Y:S01]  /*11bd0*/  IADD3 R11, R248.reuse, 0xd0, RZ ;  /* 0x000000d0f80b7810 */ /* 0x040fe20007ffe0ff */
[----:B------:R1:W-:Y:S01]  /*11be0*/  @!P0 ST.E.64 [R2.64], R62 ;  /* 0x0000003e02008985 */ /* 0x0003e2000c101b06 */
[----:B------:R-:W-:Y:S02]  /*11bf0*/  IADD3 R5, R248, 0xf0, RZ ;  /* 0x000000f0f8057810 */ /* 0x000fe40007ffe0ff */
        /* <DEDUP_REMOVED lines=8> */
[----:B------:R-:W-:Y:S02]  /*11c80*/  SHF.R.S32.HI R16, RZ, 0x1f, R16 ;  /* 0x0000001fff107819 */ /* 0x000fe40000011410 */
[----:B-1----:R-:W-:-:S04]  /*11c90*/  @!P5 LEA R2, P6, R10, R0, 0x2 ;  /* 0x000000000a02d211 */ /* 0x002fc800078c10ff */
        /* <DEDUP_REMOVED lines=8> */
[----:B------:R-:W-:-:S02]  /*11d20*/  SHF.R.S32.HI R14, RZ, 0x1f, R14 ;  /* 0x0000001fff0e7819 */ /* 0x000fc4000001140e */
[----:B------:R-:W-:Y:S02]  /*11d30*/  SHF.R.S32.HI R12, RZ, 0x1f, R12 ;  /* 0x0000001fff0c7819 */ /* 0x000fe4000001140c */
[----:B--2---:R-:W-:Y:S02]  /*11d40*/  @!P1 LEA R6, P5, R13, R0, 0x2 ;  /* 0x000000000d069211 */ /* 0x004fe400078a10ff */
[-C--:B------:R-:W-:Y:S02]  /*11d50*/  @!P2 LEA.HI.X R9, R15, R4.reuse, R16, 0x2, P6 ;  /* 0x000000040f09a211 */ /* 0x080fe400030f1410 */
[----:B------:R-:W-:-:S03]  /*11d60*/  @!P1 LEA.HI.X R7, R13, R4, R14, 0x2, P5 ;  /* 0x000000040d079211 */ /* 0x000fc600028f140e */
[----:B------:R3:W-:Y:S04]  /*11d70*/  @!P2 ST.E.64 [R8.64], R98 ;  /* 0x000000620800a985 */ /* 0x0007e8000c101b06 */
[----:B------:R3:W-:Y:S01]  /*11d80*/  @!P1 ST.E.64 [R6.64], R90 ;  /* 0x0000005a06009985 */ /* 0x0007e2000c101b06 */
[----:B-1----:R-:W-:-:S04]  /*11d90*/  @!P0 LEA R2, P4, R5, R0, 0x2 ;  /* 0x0000000005028211 */ /* 0x002fc800078810ff */
[----:B------:R-:W-:Y:S02]  /*11da0*/  @!P0 LEA.HI.X R3, R5, R4, R12, 0x2, P4 ;  /* 0x0000000405038211 */ /* 0x000fe400020f140c */
[----:B------:R-:W-:-:S03]  /*11db0*/  IADD3 R5, R248, 0xf8, RZ ;  /* 0x000000f8f8057810 */ /* 0x000fc60007ffe0ff */
[----:B------:R3:W-:Y:S01]  /*11dc0*/  @!P0 ST.E.64 [R2.64], R66 ;  /* 0x0000004202008985 */ /* 0x0007e2000c101b06 */
[----:B------:R-:W-:-:S13]  /*11dd0*/  ISETP.GE.AND P0, PT, R5, c[0x0][0x3c8], PT ;  /* 0x0000f20005007a0c */ /* 0x000fda0003f06270 */
[----:B------:R-:W-:Y:S05]  /*11de0*/  @P0 BRA `(.L_x_2835) ;  /* 0x00000e5000000947 */ /* 0x000fea0003800000 */
[----:B------:R-:W-:Y:S02]  /*11df0*/  IADD3 R12, R248, 0xf8, RZ ;  /* 0x000000f8f80c7810 */ /* 0x000fe40007ffe0ff */
[----:B---3--:R-:W-:Y:S02]  /*11e00*/  LEA R2, P0, R5, R0, 0x2 ;  /* 0x0000000005027211 */ /* 0x008fe400078010ff */
[----:B------:R-:W-:-:S04]  /*11e10*/  SHF.R.S32.HI R12, RZ, 0x1f, R12 ;  /* 0x0000001fff0c7819 */ /* 0x000fc8000001140c */
[----:B------:R-:W-:-:S05]  /*11e20*/  LEA.HI.X R3, R5, R4, R12, 0x2, P0 ;  /* 0x0000000405037211 */ /* 0x000fca00000f140c */
[----:B------:R1:W-:Y:S01]  /*11e30*/  ST.E.64 [R2.64], R38 ;  /* 0x0000002602007985 */ /* 0x0003e2000c101b06 */
[----:B------:R-:W-:Y:S05]  /*11e40*/  BRA `(.L_x_2835) ;  /* 0x00000df000007947 */ /* 0x000fea0003800000 */
.L_x_2820:
[----:B------:R-:W2:Y:S01]  /*11e50*/  LDL.LU R0, [R1] ;  /* 0x0000000001007983 */ /* 0x000ea20000300800 */
[----:B------:R-:W-:Y:S01]  /*11e60*/  ISETP.NE.U32.AND P1, PT, RZ, c[0x0][0x508], PT ;  /* 0x00014200ff007a0c */ /* 0x000fe20003f25070 */
[----:B------:R-:W-:Y:S01]  /*11e70*/  IMAD.MOV.U32 R8, RZ, RZ, RZ ;  /* 0x000000ffff087224 */ /* 0x000fe200078e00ff */
[----:B------:R-:W-:Y:S01]  /*11e80*/  ISETP.NE.U32.AND P3, PT, RZ, c[0x0][0x500], PT ;  /* 0x00014000ff007a0c */ /* 0x000fe20003f65070 */
[----:B------:R-:W-:Y:S01]  /*11e90*/  IMAD.MOV.U32 R20, RZ, RZ, c[0x0][0x388] ;  /* 0x0000e200ff147624 */ /* 0x000fe200078e00ff */
[----:B------:R-:W-:Y:S02]  /*11ea0*/  ISETP.NE.AND.EX P1, PT, RZ, c[0x0][0x50c], PT, P1 ;  /* 0x00014300ff007a0c */ /* 0x000fe40003f25310 */
[----:B------:R-:W-:Y:S02]  /*11eb0*/  ISETP.NE.AND.EX P3, PT, RZ, c[0x0][0x504], PT, P3 ;  /* 0x00014100ff007a0c */ /* 0x000fe40003f65330 */
[----:B------:R-:W-:-:S09]  /*11ec0*/  IADD3 R2, P2, R252, c[0x0][0x500], RZ ;  /* 0x00014000fc027a10 */ /* 0x000fd20007f5e0ff */
[----:B------:R-:W-:Y:S02]  /*11ed0*/  @P1 IADD3 R4, P0, R252, c[0x0][0x508], RZ ;  /* 0x00014200fc041a10 */ /* 0x000fe40007f1e0ff */
[C---:B--2---:R-:W-:Y:S02]  /*11ee0*/  IADD3.X R3, R0.reuse, c[0x0][0x504], RZ, P2, !PT ;  /* 0x0001410000037a10 */ /* 0x044fe400017fe4ff */
[----:B---3--:R-:W-:-:S03]  /*11ef0*/  @P1 IADD3.X R5, R0, c[0x0][0x50c], RZ, P0, !PT ;  /* 0x0001430000051a10 */ /* 0x008fc600007fe4ff */
        /* <DEDUP_REMOVED lines=9> */
.L_x_2841:
[----:B------:R-:W3:Y:S01]  /*11f90*/  LDL.LU R0, [R1+0x28] ;  /* 0x0000280001007983 */ /* 0x000ee20000300800 */
[----:B------:R-:W-:Y:S01]  /*11fa0*/  BSSY B0, `(.L_x_2842) ;  /* 0x0000038000007945 */ /* 0x000fe20003800000 */
[----:B-1----:R-:W-:Y:S02]  /*11fb0*/  LOP3.LUT R14, R242, 0xffff, RZ, 0xc0, !PT ;  /* 0x0000fffff20e7812 */ /* 0x002fe400078ec0ff */
[----:B--2---:R-:W1:Y:S01]  /*11fc0*/  S2R R2, SR_TID.X ;  /* 0x0000000000027919 */ /* 0x004e620000002100 */
[----:B------:R-:W-:-:S02]  /*11fd0*/  SEL R15, R251, RZ, !P3 ;  /* 0x000000fffb0f7207 */ /* 0x000fc40005800000 */
[----:B-----5:R-:W-:Y:S02]  /*11fe0*/  SHF.R.S32.HI R18, RZ, 0x1f, R8 ;  /* 0x0000001fff127819 */ /* 0x020fe40000011408 */
[----:B-1----:R-:W-:Y:S02]  /*11ff0*/  ISETP.GT.AND P0, PT, R2, 0x7f, PT ;  /* 0x0000007f0200780c */ /* 0x002fe40003f04270 */
[----:B---3--:R-:W-:-:S11]  /*12000*/  SEL R21, R0, RZ, !P3 ;  /* 0x000000ff00157207 */ /* 0x008fd60005800000 */
        /* <DEDUP_REMOVED lines=49> */
.L_x_2843:
[----:B------:R-:W-:Y:S05]  /*12320*/  BSYNC B0 ;  /* 0x0000000000007941 */ /* 0x000fea0003800000 */
.L_x_2842:
        /* <DEDUP_REMOVED lines=34> */
.L_x_2913:
[----:B------:R-:W-:Y:S05]  /*12550*/  BRA.DIV ~URZ, `(.L_x_2845) ;  /* 0x00003e227f007947 */ /* 0x000fea000b800000 */
[----:B------:R3:W4:Y:S02]  /*12560*/  SHFL.IDX PT, R0, R14, RZ, 0x181f ;  /* 0x00181fff0e007589 */ /* 0x00072400000e0000 */
.L_x_2914:
        /* <DEDUP_REMOVED lines=25> */
.L_x_2847:
[----:B------:R-:W-:Y:S05]  /*12700*/  BSYNC B0 ;  /* 0x0000000000007941 */ /* 0x000fea0003800000 */
.L_x_2846:
[----:B------:R-:W-:Y:S05]  /*12710*/  BRA.DIV ~URZ, `(.L_x_2848) ;  /* 0x00003cd27f007947 */ /* 0x000fea000b800000 */
[----:B--2---:R2:W1:Y:S04]  /*12720*/  SHFL.IDX PT, R4, R5, 0x1, 0x181f ;  /* 0x00381f0005047f89 */ /* 0x00446800000e0000 */
[----:B----4-:R2:W4:Y:S02]  /*12730*/  SHFL.IDX PT, R0, R14, 0x1, 0x181f ;  /* 0x00381f000e007f89 */ /* 0x01052400000e0000 */
.L_x_2915:
        /* <DEDUP_REMOVED lines=24> */
.L_x_2850:
[----:B------:R-:W-:Y:S05]  /*128c0*/  BSYNC B0 ;  /* 0x0000000000007941 */ /* 0x000fea0003800000 */
.L_x_2849:
[----:B------:R-:W-:Y:S05]  /*128d0*/  BRA.DIV ~URZ, `(.L_x_2851) ;  /* 0x00003be27f007947 */ /* 0x000fea000b800000 */
[----:B-1----:R1:W2:Y:S02]  /*128e0*/  SHFL.IDX PT, R4, R5, 0x2, 0x181f ;  /* 0x00581f0005047f89 */ /* 0x0022a400000e0000 */
.L_x_2916:
[----:B------:R-:W-:Y:S05]  /*128f0*/  BRA.DIV ~URZ, `(.L_x_2852) ;  /* 0x00003c327f007947 */ /* 0x000fea000b800000 */
[----:B----4-:R4:W1:Y:S02]  /*12900*/  SHFL.IDX PT, R0, R14, 0x2, 0x181f ;  /* 0x00581f000e007f89 */ /* 0x01086400000e0000 */
.L_x_2917:
        /* <DEDUP_REMOVED lines=24> */
.L_x_2854:
[----:B------:R-:W-:Y:S05]  /*12a90*/  BSYNC B0 ;  /* 0x0000000000007941 */ /* 0x000fea0003800000 */
.L_x_2853:
[----:B------:R-:W-:Y:S05]  /*12aa0*/  BRA.DIV ~URZ, `(.L_x_2855) ;  /* 0x00003af27f007947 */ /* 0x000fea000b800000 */
[----:B--2---:R2:W3:Y:S04]  /*12ab0*/  SHFL.IDX PT, R4, R5, 0x3, 0x181f ;  /* 0x00781f0005047f89 */ /* 0x0044e800000e0000 */
[----:B-1----:R2:W1:Y:S02]  /*12ac0*/  SHFL.IDX PT, R0, R14, 0x3, 0x181f ;  /* 0x00781f000e007f89 */ /* 0x00246400000e0000 */
.L_x_2918:
        /* <DEDUP_REMOVED lines=23> */
.L_x_2835:
[----:B------:R-:W-:Y:S05]  /*12c40*/  BSYNC B1 ;  /* 0x0000000000017941 */ /* 0x000fea0003800000 */
.L_x_2819:
        /* <DEDUP_REMOVED lines=8> */
[----:B---3--:R-:W-:Y:S01]  /*12cd0*/  IMAD.MOV.U32 R7, RZ, RZ, RZ ;  /* 0x000000ffff077224 */ /* 0x008fe200078e00ff */
[----:B--2-4-:R-:W-:-:S04]  /*12ce0*/  LOP3.LUT R12, R0, 0x1f, RZ, 0xc0, !PT ;  /* 0x0000001f000c7812 */ /* 0x014fc800078ec0ff */
[----:B------:R-:W-:Y:S01]  /*12cf0*/  ISETP.NE.AND P5, PT, R12, 0x1f, PT ;  /* 0x0000001f0c00780c */ /* 0x000fe20003fa5270 */
[----:B------:R-:W-:Y:S10]  /*12d00*/  BRA.DIV ~URZ, `(.L_x_2857) ;  /* 0x000039627f007947 */ /* 0x000ff4000b800000 */
[----:B------:R2:W3:Y:S02]  /*12d10*/  SHFL.IDX PT, R9, R106, RZ, 0x1f ;  /* 0x00001fff6a097589 */ /* 0x0004e400000e0000 */
.L_x_2919:
[----:B------:R-:W-:Y:S05]  /*12d20*/  BRA.DIV ~URZ, `(.L_x_2858) ;  /* 0x000039b27f007947 */ /* 0x000fea000b800000 */
[----:B------:R4:W2:Y:S02]  /*12d30*/  SHFL.IDX PT, R8, R106, 0x1, 0x1f ;  /* 0x00201f006a087f89 */ /* 0x0008a400000e0000 */
.L_x_2920:
        /* <DEDUP_REMOVED lines=18> */
.L_x_2921:
        /* <DEDUP_REMOVED lines=16> */
.L_x_2922:
[----:B----4-:R-:W-:Y:S01]  /*12f60*/  IMAD R0, R0, c[0x0][0x538], RZ ;  /* 0x00014e0000007a24 */ /* 0x010fe200078e02ff */
[----:B------:R-:W-:Y:S04]  /*12f70*/  BSSY B1, `(.L_x_2861) ;  /* 0x00000c5000017945 */ /* 0x000fe80003800000 */
[----:B--2---:R-:W-:-:S04]  /*12f80*/  IADD3 R8, R0, R8, RZ ;  /* 0x0000000800087210 */ /* 0x004fc80007ffe0ff */
[----:B---3--:R-:W-:-:S13]  /*12f90*/  ISETP.GT.AND P6, PT, R8, R9, PT ;  /* 0x000000090800720c */ /* 0x008fda0003fc4270 */
[----:B------:R-:W-:Y:S05]  /*12fa0*/  @P6 BRA `(.L_x_2862) ;  /* 0x0000024000006947 */ /* 0x000fea0003800000 */
.L_x_2866:
        /* <DEDUP_REMOVED lines=16> */
.L_x_2923:
        /* <DEDUP_REMOVED lines=16> */
.L_x_2924:
[----:B--2---:R-:W-:-:S05]  /*131b0*/  IMAD R0, R0, c[0x0][0x538], RZ ;  /* 0x00014e0000007a24 */ /* 0x004fca00078e02ff */
[----:B------:R-:W-:-:S04]  /*131c0*/  IADD3 R8, R0, R8, RZ ;  /* 0x0000000800087210 */ /* 0x000fc80007ffe0ff */
[----:B------:R-:W-:-:S13]  /*131d0*/  ISETP.GT.AND P6, PT, R8, R9, PT ;  /* 0x000000090800720c */ /* 0x000fda0003fc4270 */
[----:B-1----:R-:W-:Y:S05]  /*131e0*/  @!P6 BRA `(.L_x_2866) ;  /* 0xfffffdc00000e947 */ /* 0x002fea000383ffff */
.L_x_2862:
[----:B------:R-:W-:-:S05]  /*131f0*/  IADD3 R8, -R0, R8, RZ ;  /* 0x0000000800087210 */ /* 0x000fca0007ffe1ff */
[----:B------:R-:W-:-:S05]  /*13200*/  IMAD R0, R4, c[0x0][0x538], R8 ;  /* 0x00014e0004007a24 */ /* 0x000fca00078e0208 */
[----:B------:R-:W-:Y:S01]  /*13210*/  ISETP.GT.AND P0, PT, R0, R9, PT ;  /* 0x000000090000720c */ /* 0x000fe20003f04270 */
[----:B------:R-:W-:-:S12]  /*13220*/  BRA.DIV ~URZ, `(.L_x_2867) ;  /* 0x000039127f007947 */ /* 0x000fd8000b800000 */
[----:B------:R-:W-:-:S04]  /*13230*/  VOTE.ANY R5, PT, !P0 ;  /* 0x0000000000057806 */ /* 0x000fc800040e0100 */
.L_x_2925:
[----:B------:R-:W2:Y:S02]  /*13240*/  POPC R0, R5 ;  /* 0x0000000500007309 */ /* 0x000ea40000000000 */
[----:B--2---:R-:W-:Y:S01]  /*13250*/  IADD3 R243, R0, R243, RZ ;  /* 0x000000f300f37210 */ /* 0x004fe20007ffe0ff */
[----:B------:R-:W-:Y:S05]  /*13260*/  BRA.DIV ~URZ, `(.L_x_2868) ;  /* 0x000039227f007947 */ /* 0x000fea000b800000 */
[----:B------:R2:W3:Y:S04]  /*13270*/  SHFL.IDX PT, R10, R6, R0, 0x1f ;  /* 0x00001f00060a7589 */ /* 0x0004e800000e0000 */
[----:B------:R2:W4:Y:S02]  /*13280*/  SHFL.IDX PT, R7, R7, R0, 0x1f ;  /* 0x00001f0007077589 */ /* 0x00052400000e0000 */
.L_x_2926:
[----:B------:R-:W-:Y:S01]  /*13290*/  ISETP.NE.AND P0, PT, R5, RZ, PT ;  /* 0x000000ff0500720c */ /* 0x000fe20003f05270 */
[----:B------:R-:W-:-:S12]  /*132a0*/  BSSY B0, `(.L_x_2869) ;  /* 0x0000005000007945 */ /* 0x000fd80003800000 */
[----:B------:R-:W-:Y:S05]  /*132b0*/  @!P0 BRA `(.L_x_2870) ;  /* 0x0000003000008947 */ /* 0x000fea0003800000 */
[----:B--2---:R-:W-:Y:S01]  /*132c0*/  IADD3 R0, R0, -0x1, RZ ;  /* 0xffffffff00007810 */ /* 0x004fe20007ffe0ff */
[----:B------:R-:W-:Y:S05]  /*132d0*/  BRA.DIV ~URZ, `(.L_x_2871) ;  /* 0x000039827f007947 */ /* 0x000fea000b800000 */
[----:B------:R2:W1:Y:S02]  /*132e0*/  SHFL.IDX PT, R11, R4, R0, 0x1f ;  /* 0x00001f00040b7589 */ /* 0x00046400000e0000 */
.L_x_2870:
[----:B------:R-:W-:Y:S05]  /*132f0*/  BSYNC B0 ;  /* 0x0000000000007941 */ /* 0x000fea0003800000 */
.L_x_2869:
        /* <DEDUP_REMOVED lines=66> */
.L_x_2873:
        /* <DEDUP_REMOVED lines=66> */
.L_x_2874:
[----:B------:R-:W-:Y:S05]  /*13b40*/  BSYNC B0 ;  /* 0x0000000000007941 */ /* 0x000fea0003800000 */
.L_x_2872:
[----:B------:R-:W-:-:S04]  /*13b50*/  LOP3.LUT R0, RZ, R0, RZ, 0x33, !PT ;  /* 0x00000000ff007212 */ /* 0x000fc800078e33ff */
[----:B------:R-:W-:Y:S01]  /*13b60*/  IADD3 R241, R0, R10, RZ ;  /* 0x0000000a00f17210 */ /* 0x000fe20007ffe0ff */
[----:B------:R-:W-:Y:S05]  /*13b70*/  BRA `(.L_x_2875) ;  /* 0x0000004000007947 */ /* 0x000fea0003800000 */
.L_x_2863:
[----:B------:R-:W-:Y:S01]  /*13b80*/  IMAD.MOV.U32 R240, RZ, RZ, R9 ;  /* 0x000000fffff07224 */ /* 0x000fe200078e0009 */
[----:B------:R-:W-:Y:S01]  /*13b90*/  MOV R242, RZ ;  /* 0x000000ff00f27202 */ /* 0x000fe20000000f00 */
[----:B------:R-:W-:Y:S01]  /*13ba0*/  IMAD.MOV.U32 R241, RZ, RZ, RZ ;  /* 0x000000fffff17224 */ /* 0x000fe200078e00ff */
[----:B------:R-:W-:Y:S02]  /*13bb0*/  MOV R243, c[0x0][0x53c] ;  /* 0x00014f0000f37a02 */ /* 0x000fe40000000f00 */
.L_x_2875:
[----:B------:R-:W-:Y:S05]  /*13bc0*/  BSYNC B1 ;  /* 0x0000000000017941 */ /* 0x000fea0003800000 */
.L_x_2861:
[----:B------:R-:W-:Y:S01]  /*13bd0*/  WARPSYNC 0xffffffff ;  /* 0xffffffff00007948 */ /* 0x000fe20003800000 */
[----:B------:R-:W-:Y:S01]  /*13be0*/  BAR.SYNC.DEFER_BLOCKING 0x4, 0x100 ;  /* 0x0104000000007b1d */ /* 0x000fe20000010000 */
[----:B------:R-:W-:-:S13]  /*13bf0*/  ISETP.NE.AND P0, PT, R12, RZ, PT ;  /* 0x000000ff0c00720c */ /* 0x000fda0003f05270 */
[----:B------:R2:W-:Y:S04]  /*13c00*/  @!P0 STS.128 [0x20100], R240 ;  /* 0x020100f0ff008388 */ /* 0x0005e80000000c00 */
[----:B------:R-:W-:Y:S06]  /*13c10*/  BAR.ARV 0x5, 0x100 ;  /* 0x0144000000007b1d */ /* 0x000fec0000002000 */
.L_x_2856:
[----:B-1----:R-:W-:-:S13]  /*13c20*/  ISETP.GE.AND P0, PT, R243, c[0x0][0x53c], PT ;  /* 0x00014f00f3007a0c */ /* 0x002fda0003f06270 */
[----:B--23--:R-:W-:Y:S01]  /*13c30*/  @P0 CALL.REL.NOINC `(.L_x_2876) ;  /* 0x0000001000000944 */ /* 0x00cfe20003c00000 */
[----:B------:R-:W-:Y:S05]  /*13c40*/  BRA `(.L_x_2877) ;  /* 0xfffedf5000007947 */ /* 0x000fea000383ffff */
.L_x_2876:
[----:B------:R-:W-:Y:S05]  /*13c50*/  EXIT ;  /* 0x000000000000794d */ /* 0x000fea0003800000 */
.L_x_2759:
[----:B------:R-:W-:Y:S01]  /*13c60*/  IMAD.MOV.U32 R0, RZ, RZ, R5 ;  /* 0x000000ffff007224 */ /* 0x000fe200078e0005 */
[----:B------:R-:W-:Y:S02]  /*13c70*/  MOV R3, 0x1 ;  /* 0x0000000100037802 */ /* 0x000fe40000000f00 */
[----:B------:R-:W-:Y:S02]  /*13c80*/  MOV R2, 0x13ca0 ;  /* 0x00013ca000027802 */ /* 0x000fe40000000f00 */
[----:B--2---:R-:W-:Y:S05]  /*13c90*/  CALL.REL.NOINC `($__internal_47_$__cuda_sm70_shflsync_up_p) ;  /* 0x000030f000007944 */ /* 0x004fea0003c00000 */
[----:B------:R-:W-:Y:S01]  /*13ca0*/  MOV R0, R4 ;  /* 0x0000000400007202 */ /* 0x000fe20000000f00 */
[----:B------:R-:W-:Y:S05]  /*13cb0*/  BRA `(.L_x_2878) ;  /* 0xfffec78000007947 */ /* 0x000fea000383ffff */
.L_x_2760:
[----:B------:R-:W-:Y:S01]  /*13cc0*/  IMAD.MOV.U32 R0, RZ, RZ, R5 ;  /* 0x000000ffff007224 */ /* 0x000fe200078e0005 */
[----:B------:R-:W-:Y:S02]  /*13cd0*/  MOV R3, 0x2 ;  /* 0x0000000200037802 */ /* 0x000fe40000000f00 */
[----:B------:R-:W-:Y:S02]  /*13ce0*/  MOV R2, 0x13d00 ;  /* 0x00013d0000027802 */ /* 0x000fe40000000f00 */
[----:B--2---:R-:W-:Y:S05]  /*13cf0*/  CALL.REL.NOINC `($__internal_47_$__cuda_sm70_shflsync_up_p) ;  /* 0x0000309000007944 */ /* 0x004fea0003c00000 */
[----:B------:R-:W-:Y:S01]  /*13d00*/  SEL R4, R4, RZ, P4 ;  /* 0x000000ff04047207 */ /* 0x000fe20002000000 */
[----:B------:R-:W-:Y:S01]  /*13d10*/  IMAD.MOV.U32 R3, RZ, RZ, 0x4 ;  /* 0x00000004ff037424 */ /* 0x000fe200078e00ff */
[----:B------:R-:W-:-:S03]  /*13d20*/  MOV R2, 0x13d50 ;  /* 0x00013d5000027802 */ /* 0x000fc60000000f00 */
[----:B------:R-:W-:Y:S02]  /*13d30*/  IMAD.IADD R0, R5, 0x1, R4 ;  /* 0x0000000105007824 */ /* 0x000fe400078e0204 */
[----:B------:R-:W-:Y:S05]  /*13d40*/  CALL.REL.NOINC `($__internal_47_$__cuda_sm70_shflsync_up_p) ;  /* 0x0000304000007944 */ /* 0x000fea0003c00000 */
        /* <DEDUP_REMOVED lines=12> */
[----:B------:R-:W-:Y:S02]  /*13e10*/  MOV R220, 0x1f ;  /* 0x0000001f00dc7802 */ /* 0x000fe40000000f00 */
[----:B------:R-:W-:Y:S01]  /*13e20*/  MOV R3, 0x13e60 ;  /* 0x00013e6000037802 */ /* 0x000fe20000000f00 */
[----:B------:R-:W-:-:S04]  /*13e30*/  IMAD.IADD R4, R0, 0x1, R4 ;  /* 0x0000000100047824 */ /* 0x000fc800078e0204 */
[----:B------:R-:W-:Y:S02]  /*13e40*/  IMAD.MOV.U32 R195, RZ, RZ, R4 ;  /* 0x000000ffffc37224 */ /* 0x000fe400078e0004 */
[----:B------:R-:W-:Y:S05]  /*13e50*/  CALL.REL.NOINC `($__internal_46_$__cuda_sm70_shflsync_idx_p) ;  /* 0x00002ed000007944 */ /* 0x000fea0003c00000 */
[----:B------:R-:W-:Y:S01]  /*13e60*/  MOV R0, R220 ;  /* 0x000000dc00007202 */ /* 0x000fe20000000f00 */
[----:B------:R-:W-:Y:S05]  /*13e70*/  BRA `(.L_x_2879) ;  /* 0xfffec6c000007947 */ /* 0x000fea000383ffff */
.L_x_2762:
[----:B------:R-:W-:Y:S02]  /*13e80*/  SEL R0, RZ, 0x1, P0 ;  /* 0x00000001ff007807 */ /* 0x000fe40000000000 */
[----:B------:R-:W-:Y:S02]  /*13e90*/  MOV R2, 0x13eb0 ;  /* 0x00013eb000027802 */ /* 0x000fe40000000f00 */
[----:B--2---:R-:W-:Y:S05]  /*13ea0*/  CALL.REL.NOINC `($__internal_48_$__cuda_sm70_votesync_ballot) ;  /* 0x00002f4000007944 */ /* 0x004fea0003c00000 */
[----:B------:R-:W-:Y:S01]  /*13eb0*/  MOV R6, R0 ;  /* 0x0000000000067202 */ /* 0x000fe20000000f00 */
[----:B------:R-:W-:Y:S05]  /*13ec0*/  BRA `(.L_x_2880) ;  /* 0xfffec70000007947 */ /* 0x000fea000383ffff */
.L_x_2763:
[----:B------:R-:W-:Y:S01]  /*13ed0*/  IMAD.MOV.U32 R195, RZ, RZ, R9 ;  /* 0x000000ffffc37224 */ /* 0x000fe200078e0009 */
[----:B------:R-:W-:Y:S01]  /*13ee0*/  MOV R2, R0 ;  /* 0x0000000000027202 */ /* 0x000fe20000000f00 */
[----:B------:R-:W-:Y:S01]  /*13ef0*/  IMAD.MOV.U32 R220, RZ, RZ, 0x1f ;  /* 0x0000001fffdc7424 */ /* 0x000fe200078e00ff */
[----:B------:R-:W-:Y:S02]  /*13f00*/  MOV R3, 0x13f20 ;  /* 0x00013f2000037802 */ /* 0x000fe40000000f00 */
[----:B------:R-:W-:Y:S05]  /*13f10*/  CALL.REL.NOINC `($__internal_46_$__cuda_sm70_shflsync_idx_p) ;  /* 0x00002e1000007944 */ /* 0x000fea0003c00000 */
[----:B------:R-:W-:Y:S01]  /*13f20*/  IMAD.MOV.U32 R12, RZ, RZ, R220 ;  /* 0x000000ffff0c7224 */ /* 0x000fe200078e00dc */
[----:B------:R-:W-:Y:S01]  /*13f30*/  MOV R195, R8 ;  /* 0x0000000800c37202 */ /* 0x000fe20000000f00 */
[----:B------:R-:W-:Y:S01]  /*13f40*/  IMAD.MOV.U32 R5, RZ, RZ, RZ ;  /* 0x000000ffff057224 */ /* 0x000fe200078e00ff */
[----:B------:R-:W-:Y:S01]  /*13f50*/  MOV R2, R0 ;  /* 0x0000000000027202 */ /* 0x000fe20000000f00 */
[----:B------:R-:W-:Y:S01]  /*13f60*/  IMAD.MOV.U32 R220, RZ, RZ, 0x1f ;  /* 0x0000001fffdc7424 */ /* 0x000fe200078e00ff */
[----:B------:R-:W-:-:S02]  /*13f70*/  MOV R3, 0x13f90 ;  /* 0x00013f9000037802 */ /* 0x000fc40000000f00 */
[----:B------:R-:W-:Y:S05]  /*13f80*/  CALL.REL.NOINC `($__internal_46_$__cuda_sm70_shflsync_idx_p) ;  /* 0x00002da000007944 */ /* 0x000fea0003c00000 */
[----:B------:R-:W-:Y:S01]  /*13f90*/  MOV R9, R220 ;  /* 0x000000dc00097202 */ /* 0x000fe20000000f00 */
[----:B------:R-:W-:Y:S05]  /*13fa0*/  BRA `(.L_x_2881) ;  /* 0xfffec68000007947 */ /* 0x000fea000383ffff */
.L_x_2766:
[----:B------:R-:W-:Y:S01]  /*13fb0*/  IMAD.MOV.U32 R195, RZ, RZ, R4 ;  /* 0x000000ffffc37224 */ /* 0x000fe200078e0004 */
[----:B------:R-:W-:Y:S01]  /*13fc0*/  MOV R2, R0 ;  /* 0x0000000000027202 */ /* 0x000fe20000000f00 */
[----:B------:R-:W-:Y:S01]  /*13fd0*/  IMAD.MOV.U32 R220, RZ, RZ, 0x1f ;  /* 0x0000001fffdc7424 */ /* 0x000fe200078e00ff */
[----:B------:R-:W-:-:S02]  /*13fe0*/  MOV R3, 0x14000 ;  /* 0x0001400000037802 */ /* 0x000fc40000000f00 */
[----:B--23--:R-:W-:Y:S05]  /*13ff0*/  CALL.REL.NOINC `($__internal_46_$__cuda_sm70_shflsync_idx_p) ;  /* 0x00002d3000007944 */ /* 0x00cfea0003c00000 */
[----:B------:R-:W-:Y:S01]  /*14000*/  MOV R5, R220 ;  /* 0x000000dc00057202 */ /* 0x000fe20000000f00 */
[----:B------:R-:W-:Y:S05]  /*14010*/  BRA `(.L_x_2765) ;  /* 0xfffec67000007947 */ /* 0x000fea000383ffff */
.L_x_2777:
[----:B------:R-:W-:Y:S01]  /*14020*/  IMAD.MOV.U32 R195, RZ, RZ, R5 ;  /* 0x000000ffffc37224 */ /* 0x000fe200078e0005 */
[----:B------:R-:W-:Y:S01]  /*14030*/  MOV R2, RZ ;  /* 0x000000ff00027202 */ /* 0x000fe20000000f00 */
[----:B------:R-:W-:Y:S01]  /*14040*/  IMAD.MOV.U32 R220, RZ, RZ, 0x181f ;  /* 0x0000181fffdc7424 */ /* 0x000fe200078e00ff */
[----:B------:R-:W-:-:S02]  /*14050*/  MOV R3, 0x14070 ;  /* 0x0001407000037802 */ /* 0x000fc40000000f00 */
[----:B-----5:R-:W-:Y:S05]  /*14060*/  CALL.REL.NOINC `($__internal_46_$__cuda_sm70_shflsync_idx_p) ;  /* 0x00002cc000007944 */ /* 0x020fea0003c00000 */
[----:B------:R-:W-:Y:S01]  /*14070*/  MOV R4, R220 ;  /* 0x000000dc00047202 */ /* 0x000fe20000000f00 */
[----:B------:R-:W-:Y:S05]  /*14080*/  BRA `(.L_x_2882) ;  /* 0xfffee90000007947 */ /* 0x000fea000383ffff */
.L_x_2778:
[----:B------:R-:W-:Y:S01]  /*14090*/  IMAD.MOV.U32 R195, RZ, RZ, R14 ;  /* 0x000000ffffc37224 */ /* 0x000fe200078e000e */
[----:B------:R-:W-:Y:S01]  /*140a0*/  MOV R2, RZ ;  /* 0x000000ff00027202 */ /* 0x000fe20000000f00 */
[----:B------:R-:W-:Y:S01]  /*140b0*/  IMAD.MOV.U32 R220, RZ, RZ, 0x181f ;  /* 0x0000181fffdc7424 */ /* 0x000fe200078e00ff */
[----:B------:R-:W-:-:S02]  /*140c0*/  MOV R3, 0x140e0 ;  /* 0x000140e000037802 */ /* 0x000fc40000000f00 */
[----:B-12--5:R-:W-:Y:S05]  /*140d0*/  CALL.REL.NOINC `($__internal_46_$__cuda_sm70_shflsync_idx_p) ;  /* 0x00002c5000007944 */ /* 0x026fea0003c00000 */
[----:B------:R-:W-:Y:S01]  /*140e0*/  MOV R0, R220 ;  /* 0x000000dc00007202 */ /* 0x000fe20000000f00 */
[----:B------:R-:W-:Y:S05]  /*140f0*/  BRA `(.L_x_2883) ;  /* 0xfffee8b000007947 */ /* 0x000fea000383ffff */
.L_x_2781:
[----:B------:R-:W-:Y:S01]  /*14100*/  IMAD.MOV.U32 R195, RZ, RZ, R5 ;  /* 0x000000ffffc37224 */ /* 0x000fe200078e0005 */
[----:B--2---:R-:W-:Y:S01]  /*14110*/  MOV R2, 0x1 ;  /* 0x0000000100027802 */ /* 0x004fe20000000f00 */
[----:B------:R-:W-:Y:S01]  /*14120*/  IMAD.MOV.U32 R220, RZ, RZ, 0x181f ;  /* 0x0000181fffdc7424 */ /* 0x000fe200078e00ff */
[----:B------:R-:W-:-:S02]  /*14130*/  MOV R3, 0x14150 ;  /* 0x0001415000037802 */ /* 0x000fc40000000f00 */
[----:B-1-345:R-:W-:Y:S05]  /*14140*/  CALL.REL.NOINC `($__internal_46_$__cuda_sm70_shflsync_idx_p) ;  /* 0x00002be000007944 */ /* 0x03afea0003c00000 */
[----:B------:R-:W-:Y:S01]  /*14150*/  IMAD.MOV.U32 R4, RZ, RZ, R220 ;  /* 0x000000ffff047224 */ /* 0x000fe200078e00dc */
[----:B------:R-:W-:Y:S01]  /*14160*/  MOV R2, 0x1 ;  /* 0x0000000100027802 */ /* 0x000fe20000000f00 */
[----:B------:R-:W-:Y:S01]  /*14170*/  IMAD.MOV.U32 R195, RZ, RZ, R14 ;  /* 0x000000ffffc37224 */ /* 0x000fe200078e000e */
[----:B------:R-:W-:-:S02]  /*14180*/  MOV R220, 0x181f ;  /* 0x0000181f00dc7802 */ /* 0x000fc40000000f00 */
[----:B------:R-:W-:Y:S02]  /*14190*/  MOV R3, 0x141b0 ;  /* 0x000141b000037802 */ /* 0x000fe40000000f00 */
[----:B------:R-:W-:Y:S05]  /*141a0*/  CALL.REL.NOINC `($__internal_46_$__cuda_sm70_shflsync_idx_p) ;  /* 0x00002b8000007944 */ /* 0x000fea0003c00000 */
[----:B------:R-:W-:Y:S01]  /*141b0*/  MOV R0, R220 ;  /* 0x000000dc00007202 */ /* 0x000fe20000000f00 */
[----:B------:R-:W-:Y:S05]  /*141c0*/  BRA `(.L_x_2884) ;  /* 0xfffee9a000007947 */ /* 0x000fea000383ffff */
.L_x_2784:
[----:B------:R-:W-:Y:S01]  /*141d0*/  IMAD.MOV.U32 R195, RZ, RZ, R5 ;  /* 0x000000ffffc37224 */ /* 0x000fe200078e0005 */
[----:B-1----:R-:W-:Y:S01]  /*141e0*/  MOV R2, 0x2 ;  /* 0x0000000200027802 */ /* 0x002fe20000000f00 */
[----:B------:R-:W-:Y:S01]  /*141f0*/  IMAD.MOV.U32 R220, RZ, RZ, 0x181f ;  /* 0x0000181fffdc7424 */ /* 0x000fe200078e00ff */
[----:B------:R-:W-:Y:S02]  /*14200*/  MOV R3, 0x14220 ;  /* 0x0001422000037802 */ /* 0x000fe40000000f00 */
[----:B--2345:R-:W-:Y:S05]  /*14210*/  CALL.REL.NOINC `($__internal_46_$__cuda_sm70_shflsync_idx_p) ;  /* 0x00002b1000007944 */ /* 0x03cfea0003c00000 */
[----:B------:R-:W-:Y:S01]  /*14220*/  MOV R4, R220 ;  /* 0x000000dc00047202 */ /* 0x000fe20000000f00 */
[----:B------:R-:W-:Y:S05]  /*14230*/  BRA `(.L_x_2885) ;  /* 0xfffeead000007947 */ /* 0x000fea000383ffff */
.L_x_2785:
[----:B------:R-:W-:Y:S01]  /*14240*/  IMAD.MOV.U32 R195, RZ, RZ, R14 ;  /* 0x000000ffffc37224 */ /* 0x000fe200078e000e */
[----:B------:R-:W-:Y:S01]  /*14250*/  MOV R2, 0x2 ;  /* 0x0000000200027802 */ /* 0x000fe20000000f00 */
[----:B------:R-:W-:Y:S01]  /*14260*/  IMAD.MOV.U32 R220, RZ, RZ, 0x181f ;  /* 0x0000181fffdc7424 */ /* 0x000fe200078e00ff */
[----:B------:R-:W-:Y:S02]  /*14270*/  MOV R3, 0x14290 ;  /* 0x0001429000037802 */ /* 0x000fe40000000f00 */
[----:B-12345:R-:W-:Y:S05]  /*14280*/  CALL.REL.NOINC `($__internal_46_$__cuda_sm70_shflsync_idx_p) ;  /* 0x00002aa000007944 */ /* 0x03efea0003c00000 */
[----:B------:R-:W-:Y:S01]  /*14290*/  MOV R0, R220 ;  /* 0x000000dc00007202 */ /* 0x000fe20000000f00 */
[----:B------:R-:W-:Y:S05]  /*142a0*/  BRA `(.L_x_2886) ;  /* 0xfffeea8000007947 */ /* 0x000fea000383ffff */
.L_x_2788:
[----:B------:R-:W-:Y:S01]  /*142b0*/  IMAD.MOV.U32 R195, RZ, RZ, R5 ;  /* 0x000000ffffc37224 */ /* 0x000fe200078e0005 */
[----:B-1----:R-:W-:Y:S01]  /*142c0*/  MOV R2, 0x3 ;  /* 0x0000000300027802 */ /* 0x002fe20000000f00 */
[----:B------:R-:W-:Y:S01]  /*142d0*/  IMAD.MOV.U32 R220, RZ, RZ, 0x181f ;  /* 0x0000181fffdc7424 */ /* 0x000fe200078e00ff */
[----:B------:R-:W-:-:S02]  /*142e0*/  MOV R3, 0x14300 ;  /* 0x0001430000037802 */ /* 0x000fc40000000f00 */
[----:B--2345:R-:W-:Y:S05]  /*142f0*/  CALL.REL.NOINC `($__internal_46_$__cuda_sm70_shflsync_idx_p) ;  /* 0x00002a3000007944 */ /* 0x03cfea0003c00000 */
        /* <DEDUP_REMOVED lines=8> */
.L_x_2791:
[----:B------:R-:W-:Y:S01]  /*14380*/  IMAD.MOV.U32 R195, RZ, RZ, R5 ;  /* 0x000000ffffc37224 */ /* 0x000fe200078e0005 */
[----:B------:R-:W-:Y:S01]  /*14390*/  MOV R2, RZ ;  /* 0x000000ff00027202 */ /* 0x000fe20000000f00 */
[----:B------:R-:W-:Y:S01]  /*143a0*/  IMAD.MOV.U32 R220, RZ, RZ, 0x181f ;  /* 0x0000181fffdc7424 */ /* 0x000fe200078e00ff */
[----:B------:R-:W-:Y:S02]  /*143b0*/  MOV R3, 0x143d0 ;  /* 0x000143d000037802 */ /* 0x000fe40000000f00 */
[----:B------:R-:W-:Y:S05]  /*143c0*/  CALL.REL.NOINC `($__internal_46_$__cuda_sm70_shflsync_idx_p) ;  /* 0x0000296000007944 */ /* 0x000fea0003c00000 */
[----:B------:R-:W-:Y:S01]  /*143d0*/  MOV R4, R220 ;  /* 0x000000dc00047202 */ /* 0x000fe20000000f00 */
[----:B------:R-:W-:Y:S05]  /*143e0*/  BRA `(.L_x_2888) ;  /* 0xffff055000007947 */ /* 0x000fea000383ffff */
.L_x_2792:
[----:B------:R-:W-:Y:S01]  /*143f0*/  IMAD.MOV.U32 R195, RZ, RZ, R15 ;  /* 0x000000ffffc37224 */ /* 0x000fe200078e000f */
[----:B------:R-:W-:Y:S01]  /*14400*/  MOV R2, RZ ;  /* 0x000000ff00027202 */ /* 0x000fe20000000f00 */
[----:B------:R-:W-:Y:S01]  /*14410*/  IMAD.MOV.U32 R220, RZ, RZ, 0x181f ;  /* 0x0000181fffdc7424 */ /* 0x000fe200078e00ff */
[----:B------:R-:W-:Y:S02]  /*14420*/  MOV R3, 0x14440 ;  /* 0x0001444000037802 */ /* 0x000fe40000000f00 */
[----:B-12---:R-:W-:Y:S05]  /*14430*/  CALL.REL.NOINC `($__internal_46_$__cuda_sm70_shflsync_idx_p) ;  /* 0x000028f000007944 */ /* 0x006fea0003c00000 */
[C---:B------:R-:W-:Y:S01]  /*14440*/  IADD3 R10, P0, R220.reuse, R98, RZ ;  /* 0x00000062dc0a7210 */ /* 0x040fe20007f1e0ff */
[----:B------:R-:W-:Y:S01]  /*14450*/  IMAD.MOV.U32 R195, RZ, RZ, R5 ;  /* 0x000000ffffc37224 */ /* 0x000fe200078e0005 */
[----:B------:R-:W-:-:S02]  /*14460*/  IADD3 R8, P5, R220, R99, RZ ;  /* 0x00000063dc087210 */ /* 0x000fc40007fbe0ff */
[----:B------:R-:W-:Y:S01]  /*14470*/  IADD3 R6, P2, R220, R100, RZ ;  /* 0x00000064dc067210 */ /* 0x000fe20007f5e0ff */
[----:B------:R-:W-:Y:S01]  /*14480*/  IMAD.X R11, R4, 0x1, R93, P0 ;  /* 0x00000001040b7824 */ /* 0x000fe200000e065d */
[----:B------:R-:W-:Y:S01]  /*14490*/  IADD3 R2, P0, R220, R101, RZ ;  /* 0x00000065dc027210 */ /* 0x000fe20007f1e0ff */
[----:B------:R-:W-:Y:S01]  /*144a0*/  IMAD.X R9, R4, 0x1, R94, P5 ;  /* 0x0000000104097824 */ /* 0x000fe200028e065e */
[----:B------:R-:W-:Y:S01]  /*144b0*/  ISETP.GE.AND P6, PT, R218, c[0x0][0x1d4], PT ;  /* 0x00007500da007a0c */ /* 0x000fe20003fc6270 */
[C---:B------:R-:W-:Y:S01]  /*144c0*/  IMAD.X R7, R4.reuse, 0x1, R95, P2 ;  /* 0x0000000104077824 */ /* 0x040fe200010e065f */
[----:B------:R-:W-:Y:S01]  /*144d0*/  ISETP.GE.AND P5, PT, R223, c[0x0][0x1d4], PT ;  /* 0x00007500df007a0c */ /* 0x000fe20003fa6270 */
[----:B------:R-:W-:Y:S01]  /*144e0*/  IMAD.X R3, R4, 0x1, R96, P0 ;  /* 0x0000000104037824 */ /* 0x000fe200000e0660 */
[----:B------:R-:W-:Y:S01]  /*144f0*/  ISETP.GE.AND P2, PT, R224, c[0x0][0x1d4], PT ;  /* 0x00007500e0007a0c */ /* 0x000fe20003f46270 */
[----:B------:R-:W-:Y:S01]  /*14500*/  IMAD.MOV.U32 R220, RZ, RZ, 0x181f ;  /* 0x0000181fffdc7424 */ /* 0x000fe200078e00ff */
[----:B------:R-:W-:-:S02]  /*14510*/  ISETP.GE.AND P0, PT, R225, c[0x0][0x1d4], PT ;  /* 0x00007500e1007a0c */ /* 0x000fc40003f06270 */
[----:B------:R-:W-:Y:S02]  /*14520*/  SEL R5, RZ, 0x10, P6 ;  /* 0x00000010ff057807 */ /* 0x000fe40003000000 */
[----:B------:R-:W-:Y:S02]  /*14530*/  SEL R14, RZ, 0x10, P5 ;  /* 0x00000010ff0e7807 */ /* 0x000fe40002800000 */
[----:B------:R-:W-:Y:S01]  /*14540*/  SEL R13, RZ, 0x10, P2 ;  /* 0x00000010ff0d7807 */ /* 0x000fe20001000000 */
[----:B------:R-:W-:Y:S01]  /*14550*/  @!PT LDS RZ, [RZ] ;  /* 0x00000000fffff984 */ /* 0x000fe20000000800 */
[----:B------:R-:W-:Y:S01]  /*14560*/  @!PT LDS RZ, [RZ] ;  /* 0x00000000fffff984 */ /* 0x000fe20000000800 */
[----:B------:R-:W-:Y:S01]  /*14570*/  @!PT LDS RZ, [RZ] ;  /* 0x00000000fffff984 */ /* 0x000fe20000000800 */
[----:B------:R1:W-:Y:S01]  /*14580*/  LDGSTS.E.BYPASS.LTC128B.128 [R215+0x8100], [R10.64], !P6 ;  /* 0x081000000ad77fae */ /* 0x0003e2000f101d46 */
[----:B------:R-:W-:-:S03]  /*14590*/  SEL R12, RZ, 0x10, P0 ;  /* 0x00000010ff0c7807 */ /* 0x000fc60000000000 */
[----:B------:R1:W-:Y:S04]  /*145a0*/  LDGSTS.E.BYPASS.LTC128B.128 [R215+0xa100], [R8.64], !P5 ;  /* 0x0a10000008d77fae */ /* 0x0003e8000e901d46 */
[----:B------:R1:W-:Y:S04]  /*145b0*/  LDGSTS.E.BYPASS.LTC128B.128 [R215+0xc100], [R6.64], !P2 ;  /* 0x0c10000006d77fae */ /* 0x0003e8000d101d46 */
[----:B------:R2:W-:Y:S02]  /*145c0*/  LDGSTS.E.BYPASS.LTC128B.128 [R215+0xe100], [R2.64], !P0 ;  /* 0x0e10000002d77fae */ /* 0x0005e4000c101d46 */
[----:B--2---:R-:W-:Y:S01]  /*145d0*/  IMAD.MOV.U32 R2, RZ, RZ, 0x1 ;  /* 0x00000001ff027424 */ /* 0x004fe200078e00ff */
[----:B------:R-:W-:-:S02]  /*145e0*/  MOV R3, 0x14600 ;  /* 0x0001460000037802 */ /* 0x000fc40000000f00 */
[----:B-1----:R-:W-:Y:S05]  /*145f0*/  CALL.REL.NOINC `($__internal_46_$__cuda_sm70_shflsync_idx_p) ;  /* 0x0000273000007944 */ /* 0x002fea0003c00000 */
        /* <DEDUP_REMOVED lines=8> */
.L_x_2793:
[----:B------:R-:W-:Y:S01]  /*14680*/  IMAD.MOV.U32 R195, RZ, RZ, R4 ;  /* 0x000000ffffc37224 */ /* 0x000fe200078e0004 */
[----:B------:R-:W-:Y:S01]  /*14690*/  MOV R2, RZ ;  /* 0x000000ff00027202 */ /* 0x000fe20000000f00 */
[----:B------:R-:W-:Y:S01]  /*146a0*/  IMAD.MOV.U32 R220, RZ, RZ, 0x1c1f ;  /* 0x00001c1fffdc7424 */ /* 0x000fe200078e00ff */
[----:B------:R-:W-:Y:S02]  /*146b0*/  MOV R3, 0x146d0 ;  /* 0x000146d000037802 */ /* 0x000fe40000000f00 */
[----:B------:R-:W-:Y:S05]  /*146c0*/  CALL.REL.NOINC `($__internal_46_$__cuda_sm70_shflsync_idx_p) ;  /* 0x0000266000007944 */ /* 0x000fea0003c00000 */
[----:B------:R-:W-:Y:S01]  /*146d0*/  MOV R0, R220 ;  /* 0x000000dc00007202 */ /* 0x000fe20000000f00 */
[----:B------:R-:W-:Y:S05]  /*146e0*/  BRA `(.L_x_2890) ;  /* 0xffff067000007947 */ /* 0x000fea000383ffff */
.L_x_2794:
[----:B------:R-:W-:Y:S01]  /*146f0*/  IMAD.MOV.U32 R195, RZ, RZ, R4 ;  /* 0x000000ffffc37224 */ /* 0x000fe200078e0004 */
[----:B------:R-:W-:Y:S01]  /*14700*/  MOV R2, 0x1 ;  /* 0x0000000100027802 */ /* 0x000fe20000000f00 */
[----:B------:R-:W-:Y:S01]  /*14710*/  IMAD.MOV.U32 R220, RZ, RZ, 0x1c1f ;  /* 0x00001c1fffdc7424 */ /* 0x000fe200078e00ff */
[----:B------:R-:W-:Y:S02]  /*14720*/  MOV R3, 0x14740 ;  /* 0x0001474000037802 */ /* 0x000fe40000000f00 */
[----:B-1----:R-:W-:Y:S05]  /*14730*/  CALL.REL.NOINC `($__internal_46_$__cuda_sm70_shflsync_idx_p) ;  /* 0x000025f000007944 */ /* 0x002fea0003c00000 */
[----:B------:R-:W-:Y:S01]  /*14740*/  IMAD.IADD R0, R5, 0x1, R220 ;  /* 0x0000000105007824 */ /* 0x000fe200078e02dc */
[----:B------:R-:W-:Y:S02]  /*14750*/  FMNMX.FTZ R133, R7, R8, !PT ;  /* 0x0000000807857209 */ /* 0x000fe40007810000 */
[----:B------:R-:W-:-:S02]  /*14760*/  MOV R2, 0x14b80 ;  /* 0x00014b8000027802 */ /* 0x000fc40000000f00 */
        /* <DEDUP_REMOVED lines=55> */
[----:B------:R-:W-:Y:S01]  /*14ae0*/  ISETP.GT.AND P0, PT, R0, 0x39, PT ;  /* 0x000000390000780c */ /* 0x000fe20003f04270 */
[----:B------:R-:W-:Y:S01]  /*14af0*/  IMAD.MOV.U32 R0, RZ, RZ, 0x2 ;  /* 0x00000002ff007424 */ /* 0x000fe200078e00ff */
[----:B------:R-:W-:Y:S02]  /*14b00*/  FSEL R85, R46, -INF , P2 ;  /* 0xff8000002e557808 */ /* 0x000fe40001000000 */
[----:B------:R-:W-:Y:S02]  /*14b10*/  FMNMX.FTZ R4, R86, R4, !PT ;  /* 0x0000000456047209 */ /* 0x000fe40007810000 */
[----:B------:R-:W-:Y:S02]  /*14b20*/  FMNMX.FTZ R133, R92, R133, !PT ;  /* 0x000000855c857209 */ /* 0x000fe40007810000 */
[----:B------:R-:W-:-:S02]  /*14b30*/  FSEL R84, R47, -INF , P0 ;  /* 0xff8000002f547808 */ /* 0x000fc40000000000 */
[----:B------:R-:W-:Y:S01]  /*14b40*/  FMNMX.FTZ R4, R85, R4, !PT ;  /* 0x0000000455047209 */ /* 0x000fe20007810000 */
[----:B------:R-:W-:-:S03]  /*14b50*/  IMAD.MOV.U32 R132, RZ, RZ, R133 ;  /* 0x000000ffff847224 */ /* 0x000fc600078e0085 */
[----:B------:R-:W-:Y:S02]  /*14b60*/  FMNMX.FTZ R4, R84, R4, !PT ;  /* 0x0000000454047209 */ /* 0x000fe40007810000 */
[----:B------:R-:W-:Y:S05]  /*14b70*/  CALL.REL.NOINC `($__internal_45_$__cuda_sm70_shflsync_bfly_p) ;  /* 0x0000215000007944 */ /* 0x000fea0003c00000 */
[----:B------:R-:W-:Y:S01]  /*14b80*/  FMNMX.FTZ R133, R133, R0, !PT ;  /* 0x0000000085857209 */ /* 0x000fe20007810000 */
[----:B------:R-:W-:Y:S01]  /*14b90*/  IMAD.MOV.U32 R0, RZ, RZ, 0x1 ;  /* 0x00000001ff007424 */ /* 0x000fe200078e00ff */
[----:B------:R-:W-:-:S03]  /*14ba0*/  MOV R2, 0x14bd0 ;  /* 0x00014bd000027802 */ /* 0x000fc60000000f00 */
[----:B------:R-:W-:Y:S02]  /*14bb0*/  IMAD.MOV.U32 R132, RZ, RZ, R133 ;  /* 0x000000ffff847224 */ /* 0x000fe400078e0085 */
[----:B------:R-:W-:Y:S05]  /*14bc0*/  CALL.REL.NOINC `($__internal_45_$__cuda_sm70_shflsync_bfly_p) ;  /* 0x0000210000007944 */ /* 0x000fea0003c00000 */
[----:B------:R-:W-:Y:S01]  /*14bd0*/  FMNMX.FTZ R133, R133, R0, !PT ;  /* 0x0000000085857209 */ /* 0x000fe20007810000 */
[----:B------:R-:W-:Y:S01]  /*14be0*/  IMAD.MOV.U32 R132, RZ, RZ, R4 ;  /* 0x000000ffff847224 */ /* 0x000fe200078e0004 */
[----:B------:R-:W-:Y:S01]  /*14bf0*/  MOV R2, 0x14c20 ;  /* 0x00014c2000027802 */ /* 0x000fe20000000f00 */
[----:B------:R-:W-:Y:S02]  /*14c00*/  IMAD.MOV.U32 R0, RZ, RZ, 0x2 ;  /* 0x00000002ff007424 */ /* 0x000fe400078e00ff */
[----:B------:R-:W-:Y:S05]  /*14c10*/  CALL.REL.NOINC `($__internal_45_$__cuda_sm70_shflsync_bfly_p) ;  /* 0x000020b000007944 */ /* 0x000fea0003c00000 */
[----:B------:R-:W-:Y:S01]  /*14c20*/  FMNMX.FTZ R4, R4, R0, !PT ;  /* 0x0000000004047209 */ /* 0x000fe20007810000 */
[----:B------:R-:W-:Y:S01]  /*14c30*/  IMAD.MOV.U32 R0, RZ, RZ, 0x1 ;  /* 0x00000001ff007424 */ /* 0x000fe200078e00ff */
[----:B------:R-:W-:-:S03]  /*14c40*/  MOV R2, 0x14c70 ;  /* 0x00014c7000027802 */ /* 0x000fc60000000f00 */
[----:B------:R-:W-:Y:S02]  /*14c50*/  IMAD.MOV.U32 R132, RZ, RZ, R4 ;  /* 0x000000ffff847224 */ /* 0x000fe400078e0004 */
[----:B------:R-:W-:Y:S05]  /*14c60*/  CALL.REL.NOINC `($__internal_45_$__cuda_sm70_shflsync_bfly_p) ;  /* 0x0000206000007944 */ /* 0x000fea0003c00000 */
[----:B------:R-:W-:Y:S01]  /*14c70*/  MOV R5, R0 ;  /* 0x0000000000057202 */ /* 0x000fe20000000f00 */
[----:B------:R-:W-:Y:S05]  /*14c80*/  BRA `(.L_x_2891) ;  /* 0xffff078000007947 */ /* 0x000fea000383ffff */
.L_x_2798:
[----:B------:R-:W-:Y:S01]  /*14c90*/  MOV R2, RZ ;  /* 0x000000ff00027202 */ /* 0x000fe20000000f00 */
[----:B------:R-:W-:Y:S01]  /*14ca0*/  IMAD.MOV.U32 R195, RZ, RZ, R5 ;  /* 0x000000ffffc37224 */ /* 0x000fe200078e0005 */
[----:B------:R-:W-:Y:S01]  /*14cb0*/  MOV R3, 0x14ce0 ;  /* 0x00014ce000037802 */ /* 0x000fe20000000f00 */
[----:B------:R-:W-:Y:S02]  /*14cc0*/  IMAD.MOV.U32 R220, RZ, RZ, 0x181f ;  /* 0x0000181fffdc7424 */ /* 0x000fe400078e00ff */
[----:B-1234-:R-:W-:Y:S05]  /*14cd0*/  CALL.REL.NOINC `($__internal_46_$__cuda_sm70_shflsync_idx_p) ;  /* 0x0000205000007944 */ /* 0x01efea0003c00000 */
[----:B------:R-:W-:Y:S01]  /*14ce0*/  MOV R4, R220 ;  /* 0x000000dc00047202 */ /* 0x000fe20000000f00 */
[----:B------:R-:W-:-:S05]  /*14cf0*/  BRA `(.L_x_2892) ;  /* 0xffff1e4000007947 */ /* 0x000fca000383ffff */
.L_x_2799:
[----:B------:R-:W-:Y:S01]  /*14d00*/  MOV R2, RZ ;  /* 0x000000ff00027202 */ /* 0x000fe20000000f00 */
[----:B------:R-:W-:Y:S01]  /*14d10*/  IMAD.MOV.U32 R195, RZ, RZ, R21 ;  /* 0x000000ffffc37224 */ /* 0x000fe200078e0015 */
[----:B------:R-:W-:Y:S01]  /*14d20*/  MOV R3, 0x14d50 ;  /* 0x00014d5000037802 */ /* 0x000fe20000000f00 */
[----:B------:R-:W-:Y:S02]  /*14d30*/  IMAD.MOV.U32 R220, RZ, RZ, 0x181f ;  /* 0x0000181fffdc7424 */ /* 0x000fe400078e00ff */
[----:B-1234-:R-:W-:Y:S05]  /*14d40*/  CALL.REL.NOINC `($__internal_46_$__cuda_sm70_shflsync_idx_p) ;  /* 0x00001fe000007944 */ /* 0x01efea0003c00000 */
[----:B------:R-:W-:Y:S01]  /*14d50*/  ISETP.GE.AND P6, PT, R218, c[0x0][0x1d4], PT ;  /* 0x00007500da007a0c */ /* 0x000fe20003fc6270 */
[----:B------:R-:W-:Y:S01]  /*14d60*/  IMAD.MOV.U32 R195, RZ, RZ, R5 ;  /* 0x000000ffffc37224 */ /* 0x000fe200078e0005 */
[----:B------:R-:W-:Y:S02]  /*14d70*/  IADD3 R2, P0, R220, R30, RZ ;  /* 0x0000001edc027210 */ /* 0x000fe40007f1e0ff */
[----:B------:R-:W-:Y:S02]  /*14d80*/  ISETP.GE.AND P5, PT, R223, c[0x0][0x1d4], PT ;  /* 0x00007500df007a0c */ /* 0x000fe40003fa6270 */
[----:B------:R-:W-:Y:S01]  /*14d90*/  ISETP.GE.AND P2, PT, R224, c[0x0][0x1d4], PT ;  /* 0x00007500e0007a0c */ /* 0x000fe20003f46270 */
[----:B------:R-:W-:Y:S01]  /*14da0*/  IMAD.X R3, R4, 0x1, R22, P0 ;  /* 0x0000000104037824 */ /* 0x000fe200000e0616 */
[----:B------:R-:W-:Y:S02]  /*14db0*/  IADD3 R6, P0, R220, R31, RZ ;  /* 0x0000001fdc067210 */ /* 0x000fe40007f1e0ff */
[----:B------:R-:W-:Y:S02]  /*14dc0*/  SEL R5, RZ, 0x10, P6 ;  /* 0x00000010ff057807 */ /* 0x000fe40003000000 */
[----:B------:R-:W-:Y:S01]  /*14dd0*/  SEL R20, RZ, 0x10, P5 ;  /* 0x00000010ff147807 */ /* 0x000fe20002800000 */
[----:B------:R-:W-:Y:S01]  /*14de0*/  @!PT LDS RZ, [RZ] ;  /* 0x00000000fffff984 */ /* 0x000fe20000000800 */
[----:B------:R-:W-:Y:S01]  /*14df0*/  @!PT LDS RZ, [RZ] ;  /* 0x00000000fffff984 */ /* 0x000fe20000000800 */
[----:B------:R-:W-:Y:S01]  /*14e00*/  @!PT LDS RZ, [RZ] ;  /* 0x00000000fffff984 */ /* 0x000fe20000000800 */
[----:B------:R1:W-:Y:S01]  /*14e10*/  LDGSTS.E.BYPASS.LTC128B.128 [R215+0x100], [R2.64], !P6 ;  /* 0x0010000002d77fae */ /* 0x0003e2000f101d46 */
[----:B------:R-:W-:Y:S01]  /*14e20*/  IMAD.X R7, R4, 0x1, R23, P0 ;  /* 0x0000000104077824 */ /* 0x000fe200000e0617 */
[----:B------:R-:W-:Y:S04]  /*14e30*/  SEL R15, RZ, 0x10, P2 ;  /* 0x00000010ff0f7807 */ /* 0x000fe80001000000 */
[----:B------:R2:W-:Y:S01]  /*14e40*/  LDGSTS.E.BYPASS.LTC128B.128 [R215+0x2100], [R6.64], !P5 ;  /* 0x0210000006d77fae */ /* 0x0005e2000e901d46 */
[----:B-1----:R-:W-:Y:S05]  /*14e50*/  IADD3 R2, P0, R220, R132, RZ ;  /* 0x00000084dc027210 */ /* 0x002fea0007f1e0ff */
[----:B------:R-:W-:Y:S05]  /*14e60*/  IMAD.X R3, R4, 0x1, R28, P0 ;  /* 0x0000000104037824 */ /* 0x000fea00000e061c */
[----:B------:R1:W-:Y:S02]  /*14e70*/  LDGSTS.E.BYPASS.LTC128B.128 [R215+0x4100], [R2.64], !P2 ;  /* 0x0410000002d77fae */ /* 0x0003e4000d101d46 */
[----:B-1----:R-:W-:Y:S01]  /*14e80*/  IADD3 R2, P0, R220, R133, RZ ;  /* 0x00000085dc027210 */ /* 0x002fe20007f1e0ff */
[----:B------:R-:W-:Y:S04]  /*14e90*/  IMAD.MOV.U32 R220, RZ, RZ, 0x181f ;  /* 0x0000181fffdc7424 */ /* 0x000fe800078e00ff */
[----:B------:R-:W-:Y:S01]  /*14ea0*/  IMAD.X R3, R4, 0x1, R29, P0 ;  /* 0x0000000104037824 */ /* 0x000fe200000e061d */
[----:B------:R-:W-:Y:S04]  /*14eb0*/  ISETP.GE.AND P0, PT, R225, c[0x0][0x1d4], PT ;  /* 0x00007500e1007a0c */ /* 0x000fe80003f06270 */
[----:B------:R-:W-:Y:S09]  /*14ec0*/  SEL R14, RZ, 0x10, P0 ;  /* 0x00000010ff0e7807 */ /* 0x000ff20000000000 */
[----:B------:R1:W-:Y:S02]  /*14ed0*/  LDGSTS.E.BYPASS.LTC128B.128 [R215+0x6100], [R2.64], !P0 ;  /* 0x0610000002d77fae */ /* 0x0003e4000c101d46 */
[----:B-1----:R-:W-:Y:S01]  /*14ee0*/  MOV R3, 0x14f10 ;  /* 0x00014f1000037802 */ /* 0x002fe20000000f00 */
[----:B------:R-:W-:Y:S02]  /*14ef0*/  IMAD.MOV.U32 R2, RZ, RZ, 0x1 ;  /* 0x00000001ff027424 */ /* 0x000fe400078e00ff */
[----:B--2---:R-:W-:Y:S05]  /*14f00*/  CALL.REL.NOINC `($__internal_46_$__cuda_sm70_shflsync_idx_p) ;  /* 0x00001e2000007944 */ /* 0x004fea0003c00000 */
[----:B------:R-:W-:Y:S01]  /*14f10*/  MOV R2, 0x1 ;  /* 0x0000000100027802 */ /* 0x000fe20000000f00 */
[----:B------:R-:W-:Y:S01]  /*14f20*/  IMAD.MOV.U32 R4, RZ, RZ, R220 ;  /* 0x000000ffff047224 */ /* 0x000fe200078e00dc */
[----:B------:R-:W-:Y:S01]  /*14f30*/  MOV R220, 0x181f ;  /* 0x0000181f00dc7802 */ /* 0x000fe20000000f00 */
[----:B------:R-:W-:Y:S01]  /*14f40*/  IMAD.MOV.U32 R195, RZ, RZ, R21 ;  /* 0x000000ffffc37224 */ /* 0x000fe200078e0015 */
[----:B------:R-:W-:Y:S02]  /*14f50*/  MOV R3, 0x14f70 ;  /* 0x00014f7000037802 */ /* 0x000fe40000000f00 */
[----:B------:R-:W-:Y:S05]  /*14f60*/  CALL.REL.NOINC `($__internal_46_$__cuda_sm70_shflsync_idx_p) ;  /* 0x00001dc000007944 */ /* 0x000fea0003c00000 */
[----:B------:R-:W-:Y:S01]  /*14f70*/  MOV R0, R220 ;  /* 0x000000dc00007202 */ /* 0x000fe20000000f00 */
[----:B------:R-:W-:-:S05]  /*14f80*/  BRA `(.L_x_2893) ;  /* 0xffff1d5000007947 */ /* 0x000fca000383ffff */
.L_x_2802:
[----:B------:R-:W-:Y:S01]  /*14f90*/  MOV R2, RZ ;  /* 0x000000ff00027202 */ /* 0x000fe20000000f00 */
[----:B------:R-:W-:Y:S01]  /*14fa0*/  IMAD.MOV.U32 R195, RZ, RZ, R133 ;  /* 0x000000ffffc37224 */ /* 0x000fe200078e0085 */
[----:B------:R-:W-:Y:S01]  /*14fb0*/  MOV R3, 0x14fe0 ;  /* 0x00014fe000037802 */ /* 0x000fe20000000f00 */
[----:B------:R-:W-:Y:S02]  /*14fc0*/  IMAD.MOV.U32 R220, RZ, RZ, 0x181f ;  /* 0x0000181fffdc7424 */ /* 0x000fe400078e00ff */
[----:B------:R-:W-:Y:S05]  /*14fd0*/  CALL.REL.NOINC `($__internal_46_$__cuda_sm70_shflsync_idx_p) ;  /* 0x00001d5000007944 */ /* 0x000fea0003c00000 */
[----:B------:R-:W-:Y:S01]  /*14fe0*/  MOV R132, R220 ;  /* 0x000000dc00847202 */ /* 0x000fe20000000f00 */
[----:B------:R-:W-:-:S05]  /*14ff0*/  BRA `(.L_x_2894) ;  /* 0xffff2e0000007947 */ /* 0x000fca000383ffff */
.L_x_2803:
[----:B------:R-:W-:Y:S01]  /*15000*/  MOV R2, RZ ;  /* 0x000000ff00027202 */ /* 0x000fe20000000f00 */
[----:B------:R-:W-:Y:S01]  /*15010*/  IMAD.MOV.U32 R195, RZ, RZ, R170 ;  /* 0x000000ffffc37224 */ /* 0x000fe200078e00aa */
[----:B------:R-:W-:Y:S01]  /*15020*/  MOV R3, 0x15050 ;  /* 0x0001505000037802 */ /* 0x000fe20000000f00 */
[----:B------:R-:W-:Y:S02]  /*15030*/  IMAD.MOV.U32 R220, RZ, RZ, 0x181f ;  /* 0x0000181fffdc7424 */ /* 0x000fe400078e00ff */
[----:B-12---:R-:W-:Y:S05]  /*15040*/  CALL.REL.NOINC `($__internal_46_$__cuda_sm70_shflsync_idx_p) ;  /* 0x00001ce000007944 */ /* 0x006fea0003c00000 */
        /* <DEDUP_REMOVED lines=13> */
[----:B------:R-:W-:Y:S05]  /*15120*/  IMAD.X R169, R132, 0x1, R174, P0 ;  /* 0x0000000184a97824 */ /* 0x000fea00000e06ae */
[----:B------:R2:W-:Y:S01]  /*15130*/  LDGSTS.E.BYPASS.LTC128B.128 [R215+0xa100], [R168.64], !P5 ;  /* 0x0a100000a8d77fae */ /* 0x0005e2000e901d46 */
[----:B-1----:R-:W-:Y:S05]  /*15140*/  IADD3 R2, P0, R220, R179, RZ ;  /* 0x000000b3dc027210 */ /* 0x002fea0007f1e0ff */
[----:B------:R-:W-:Y:S01]  /*15150*/  IMAD.X R3, R132, 0x1, R175, P0 ;  /* 0x0000000184037824 */ /* 0x000fe200000e06af */
[----:B--2---:R-:W-:Y:S04]  /*15160*/  SEL R168, RZ, 0x10, P5 ;  /* 0x00000010ffa87807 */ /* 0x004fe80002800000 */
        /* <DEDUP_REMOVED lines=9> */
[----:B------:R-:W-:Y:S05]  /*15200*/  CALL.REL.NOINC `($__internal_46_$__cuda_sm70_shflsync_idx_p) ;  /* 0x00001b2000007944 */ /* 0x000fea0003c00000 */
        /* <DEDUP_REMOVED lines=8> */
.L_x_2804:
[----:B-1----:R-:W-:Y:S01]  /*15290*/  MOV R2, RZ ;  /* 0x000000ff00027202 */ /* 0x002fe20000000f00 */
[----:B------:R-:W-:Y:S01]  /*152a0*/  IMAD.MOV.U32 R195, RZ, RZ, R132 ;  /* 0x000000ffffc37224 */ /* 0x000fe200078e0084 */
[----:B------:R-:W-:Y:S01]  /*152b0*/  MOV R3, 0x152e0 ;  /* 0x000152e000037802 */ /* 0x000fe20000000f00 */
[----:B------:R-:W-:Y:S02]  /*152c0*/  IMAD.MOV.U32 R220, RZ, RZ, 0x1c1f ;  /* 0x00001c1fffdc7424 */ /* 0x000fe400078e00ff */
[----:B------:R-:W-:Y:S05]  /*152d0*/  CALL.REL.NOINC `($__internal_46_$__cuda_sm70_shflsync_idx_p) ;  /* 0x00001a5000007944 */ /* 0x000fea0003c00000 */
[----:B------:R-:W-:Y:S01]  /*152e0*/  MOV R0, R220 ;  /* 0x000000dc00007202 */ /* 0x000fe20000000f00 */
[----:B------:R-:W-:-:S05]  /*152f0*/  BRA `(.L_x_2896) ;  /* 0xffff2f1000007947 */ /* 0x000fca000383ffff */
.L_x_2805:
[----:B------:R-:W-:Y:S01]  /*15300*/  MOV R2, 0x1 ;  /* 0x0000000100027802 */ /* 0x000fe20000000f00 */
[----:B------:R-:W-:Y:S01]  /*15310*/  IMAD.MOV.U32 R195, RZ, RZ, R132 ;  /* 0x000000ffffc37224 */ /* 0x000fe200078e0084 */
[----:B------:R-:W-:Y:S01]  /*15320*/  MOV R3, 0x15350 ;  /* 0x0001535000037802 */ /* 0x000fe20000000f00 */
[----:B------:R-:W-:Y:S02]  /*15330*/  IMAD.MOV.U32 R220, RZ, RZ, 0x1c1f ;  /* 0x00001c1fffdc7424 */ /* 0x000fe400078e00ff */
[----:B--2---:R-:W-:Y:S05]  /*15340*/  CALL.REL.NOINC `($__internal_46_$__cuda_sm70_shflsync_idx_p) ;  /* 0x000019e000007944 */ /* 0x004fea0003c00000 */
[----:B------:R-:W-:Y:S01]  /*15350*/  FMNMX.FTZ R0, R175, R134, !PT ;  /* 0x00000086af007209 */ /* 0x000fe20007810000 */
[----:B------:R-:W-:Y:S03]  /*15360*/  IMAD.IADD R133, R133, 0x1, R220 ;  /* 0x0000000185857824 */ /* 0x000fe600078e02dc */
[----:B------:R-:W-:Y:S02]  /*15370*/  FMNMX.FTZ R0, R179, R0, !PT ;  /* 0x00000000b3007209 */ /* 0x000fe40007810000 */
[C---:B------:R-:W-:Y:S02]  /*15380*/  ISETP.GT.AND P6, PT, R133.reuse, RZ, PT ;  /* 0x000000ff8500720c */ /* 0x040fe40003fc4270 */
[C---:B------:R-:W-:Y:S02]  /*15390*/  ISETP.GT.AND P5, PT, R133.reuse, 0x1, PT ;  /* 0x000000018500780c */ /* 0x040fe40003fa4270 */
[----:B------:R-:W-:Y:S02]  /*153a0*/  FSEL R16, R6, -INF , P6 ;  /* 0xff80000006107808 */ /* 0x000fe40003000000 */
[----:B------:R-:W-:Y:S02]  /*153b0*/  ISETP.GT.AND P2, PT, R133, 0x8, PT ;  /* 0x000000088500780c */ /* 0x000fe40003f44270 */
[----:B------:R-:W-:Y:S02]  /*153c0*/  FSEL R24, R7, -INF , P5 ;  /* 0xff80000007187808 */ /* 0x000fe40002800000 */
[----:B------:R-:W-:Y:S02]  /*153d0*/  FMNMX.FTZ R2, R16, R135, !PT ;  /* 0x0000008710027209 */ /* 0x000fe40007810000 */
[----:B------:R-:W-:Y:S02]  /*153e0*/  ISETP.GT.AND P0, PT, R133, 0x9, PT ;  /* 0x000000098500780c */ /* 0x000fe40003f04270 */
[----:B------:R-:W-:Y:S02]  /*153f0*/  FSEL R21, R10, -INF , P2 ;  /* 0xff8000000a157808 */ /* 0x000fe40001000000 */
[----:B------:R-:W-:Y:S02]  /*15400*/  FMNMX.FTZ R2, R24, R2, !PT ;  /* 0x0000000218027209 */ /* 0x000fe40007810000 */
[----:B------:R-:W-:Y:S02]  /*15410*/  FSEL R20, R11, -INF , P0 ;  /* 0xff8000000b147808 */ /* 0x000fe40000000000 */
[----:B------:R-:W-:Y:S02]  /*15420*/  ISETP.GT.AND P6, PT, R133, 0x10, PT ;  /* 0x000000108500780c */ /* 0x000fe40003fc4270 */
[----:B------:R-:W-:Y:S02]  /*15430*/  FMNMX.FTZ R0, R178, R0, !PT ;  /* 0x00000000b2007209 */ /* 0x000fe40007810000 */
[----:B------:R-:W-:Y:S02]  /*15440*/  FMNMX.FTZ R2, R21, R2, !PT ;  /* 0x0000000215027209 */ /* 0x000fe40007810000 */
[----:B------:R-:W-:Y:S02]  /*15450*/  ISETP.GT.AND P5, PT, R133, 0x11, PT ;  /* 0x000000118500780c */ /* 0x000fe40003fa4270 */
[----:B------:R-:W-:Y:S02]  /*15460*/  FSEL R17, R14, -INF , P6 ;  /* 0xff8000000e117808 */ /* 0x000fe40003000000 */
        /* <DEDUP_REMOVED lines=31> */
[----:B------:R-:W-:Y:S02]  /*15660*/  FMNMX.FTZ R0, R168, R0, !PT ;  /* 0x00000000a8007209 */ /* 0x000fe40007810000 */
[----:B------:R-:W-:Y:S02]  /*15670*/  FSEL R8, R30, -INF , P6 ;  /* 0xff8000001e087808 */ /* 0x000fe40003000000 */
[----:B------:R-:W-:Y:S02]  /*15680*/  FMNMX.FTZ R18, R9, R2, !PT ;  /* 0x0000000209127209 */ /* 0x000fe40007810000 */
[----:B------:R-:W-:Y:S02]  /*15690*/  ISETP.GT.AND P2, PT, R133, 0x38, PT ;  /* 0x000000388500780c */ /* 0x000fe40003f44270 */
[----:B------:R-:W-:Y:S01]  /*156a0*/  FMNMX.FTZ R132, R28, R0, !PT ;  /* 0x000000001c847209 */ /* 0x000fe20007810000 */
[----:B------:R-:W-:Y:S01]  /*156b0*/  IMAD.MOV.U32 R0, RZ, RZ, 0x2 ;  /* 0x00000002ff007424 */ /* 0x000fe200078e00ff */
[----:B------:R-:W-:Y:S02]  /*156c0*/  FSEL R7, R31, -INF , P5 ;  /* 0xff8000001f077808 */ /* 0x000fe40002800000 */
[----:B------:R-:W-:Y:S02]  /*156d0*/  FMNMX.FTZ R18, R8, R18, !PT ;  /* 0x0000001208127209 */ /* 0x000fe40007810000 */
[----:B------:R-:W-:Y:S02]  /*156e0*/  ISETP.GT.AND P0, PT, R133, 0x39, PT ;  /* 0x000000398500780c */ /* 0x000fe40003f04270 */
        /* <DEDUP_REMOVED lines=9> */
[----:B------:R-:W-:Y:S05]  /*15780*/  CALL.REL.NOINC `($__internal_45_$__cuda_sm70_shflsync_bfly_p) ;  /* 0x0000154000007944 */ /* 0x000fea0003c00000 */
[----:B------:R-:W-:Y:S01]  /*15790*/  FMNMX.FTZ R132, R132, R0, !PT ;  /* 0x0000000084847209 */ /* 0x000fe20007810000 */
[----:B------:R-:W-:Y:S01]  /*157a0*/  IMAD.MOV.U32 R0, RZ, RZ, 0x1 ;  /* 0x00000001ff007424 */ /* 0x000fe200078e00ff */
[----:B------:R-:W-:Y:S02]  /*157b0*/  MOV R2, 0x157d0 ;  /* 0x000157d000027802 */ /* 0x000fe40000000f00 */
        /* <DEDUP_REMOVED lines=8> */
[----:B------:R-:W-:Y:S02]  /*15840*/  MOV R2, 0x15860 ;  /* 0x0001586000027802 */ /* 0x000fe40000000f00 */
[----:B------:R-:W-:Y:S05]  /*15850*/  CALL.REL.NOINC `($__internal_45_$__cuda_sm70_shflsync_bfly_p) ;  /* 0x0000147000007944 */ /* 0x000fea0003c00000 */
[----:B------:R-:W-:-:S05]  /*15860*/  BRA `(.L_x_2897) ;  /* 0xffff305000007947 */ /* 0x000fca000383ffff */
.L_x_2808:
[----:B------:R-:W-:Y:S01]  /*15870*/  MOV R2, RZ ;  /* 0x000000ff00027202 */ /* 0x000fe20000000f00 */
[----:B------:R-:W-:Y:S01]  /*15880*/  IMAD.MOV.U32 R195, RZ, RZ, R4 ;  /* 0x000000ffffc37224 */ /* 0x000fe200078e0004 */
[----:B------:R-:W-:Y:S01]  /*15890*/  MOV R3, 0x158c0 ;  /* 0x000158c000037802 */ /* 0x000fe20000000f00 */
[----:B------:R-:W-:Y:S02]  /*158a0*/  IMAD.MOV.U32 R220, RZ, RZ, 0x181f ;  /* 0x0000181fffdc7424 */ /* 0x000fe400078e00ff */
[----:B-1234-:R-:W-:Y:S05]  /*158b0*/  CALL.REL.NOINC `($__internal_46_$__cuda_sm70_shflsync_idx_p) ;  /* 0x0000147000007944 */ /* 0x01efea0003c00000 */
[----:B------:R-:W-:Y:S01]  /*158c0*/  MOV R2, R220 ;  /* 0x000000dc00027202 */ /* 0x000fe20000000f00 */
[----:B------:R-:W-:-:S05]  /*158d0*/  BRA `(.L_x_2898) ;  /* 0xffff4fc000007947 */ /* 0x000fca000383ffff */
.L_x_2811:
[----:B------:R-:W-:Y:S01]  /*158e0*/  MOV R2, RZ ;  /* 0x000000ff00027202 */ /* 0x000fe20000000f00 */
[----:B------:R-:W-:Y:S01]  /*158f0*/  IMAD.MOV.U32 R195, RZ, RZ, R133 ;  /* 0x000000ffffc37224 */ /* 0x000fe200078e0085 */
[----:B------:R-:W-:Y:S01]  /*15900*/  MOV R3, 0x15930 ;  /* 0x0001593000037802 */ /* 0x000fe20000000f00 */
[----:B------:R-:W-:Y:S02]  /*15910*/  IMAD.MOV.U32 R220, RZ, RZ, 0x181f ;  /* 0x0000181fffdc7424 */ /* 0x000fe400078e00ff */
[----:B------:R-:W-:Y:S05]  /*15920*/  CALL.REL.NOINC `($__internal_46_$__cuda_sm70_shflsync_idx_p) ;  /* 0x0000140000007944 */ /* 0x000fea0003c00000 */
[----:B------:R-:W-:Y:S01]  /*15930*/  MOV R132, R220 ;  /* 0x000000dc00847202 */ /* 0x000fe20000000f00 */
[----:B------:R-:W-:-:S05]  /*15940*/  BRA `(.L_x_2899) ;  /* 0xffff619000007947 */ /* 0x000fca000383ffff */
.L_x_2812:
[----:B------:R-:W-:Y:S01]  /*15950*/  MOV R2, RZ ;  /* 0x000000ff00027202 */ /* 0x000fe20000000f00 */
[----:B------:R-:W-:Y:S01]  /*15960*/  IMAD.MOV.U32 R195, RZ, RZ, R170 ;  /* 0x000000ffffc37224 */ /* 0x000fe200078e00aa */
[----:B------:R-:W-:Y:S01]  /*15970*/  MOV R3, 0x159a0 ;  /* 0x000159a000037802 */ /* 0x000fe20000000f00 */
[----:B------:R-:W-:Y:S02]  /*15980*/  IMAD.MOV.U32 R220, RZ, RZ, 0x181f ;  /* 0x0000181fffdc7424 */ /* 0x000fe400078e00ff */
[----:B-12---:R-:W-:Y:S05]  /*15990*/  CALL.REL.NOINC `($__internal_46_$__cuda_sm70_shflsync_idx_p) ;  /* 0x0000139000007944 */ /* 0x006fea0003c00000 */
[----:B------:R-:W-:Y:S01]  /*159a0*/  IADD3 R2, -R214, 0x10, RZ ;  /* 0x00000010d6027810 */ /* 0x000fe20007ffe1ff */
        /* <DEDUP_REMOVED lines=10> */
[----:B-1----:R-:W-:Y:S05]  /*15a50*/  IADD3 R2, P0, R220, R176, RZ ;  /* 0x000000b0dc027210 */ /* 0x002fea0007f1e0ff */
[----:B------:R-:W-:Y:S01]  /*15a60*/  IMAD.X R3, R132, 0x1, R172, P0 ;  /* 0x0000000184037824 */ /* 0x000fe200000e06ac */
[----:B------:R-:W-:Y:S04]  /*15a70*/  IADD3 R168, P0, R220, R177, RZ ;  /* 0x000000b1dca87210 */ /* 0x000fe80007f1e0ff */
[----:B------:R1:W-:Y:S01]  /*15a80*/  LDGSTS.E.BYPASS.LTC128B.128 [R215+0xa100], [R2.64], !P5 ;  /* 0x0a10000002d77fae */ /* 0x0003e2000e901d46 */
[----:B------:R-:W-:Y:S05]  /*15a90*/  IMAD.X R169, R132, 0x1, R173, P0 ;  /* 0x0000000184a97824 */ /* 0x000fea00000e06ad */
[----:B------:R2:W-:Y:S01]  /*15aa0*/  LDGSTS.E.BYPASS.LTC128B.128 [R215+0xc100], [R168.64], !P4 ;  /* 0x0c100000a8d77fae */ /* 0x0005e2000e101d46 */
[----:B-1----:R-:W-:Y:S01]  /*15ab0*/  IADD3 R2, P0, R220, R178, RZ ;  /* 0x000000b2dc027210 */ /* 0x002fe20007f1e0ff */
[----:B------:R-:W-:Y:S04]  /*15ac0*/  IMAD.MOV.U32 R220, RZ, RZ, 0x181f ;  /* 0x0000181fffdc7424 */ /* 0x000fe800078e00ff */
[----:B------:R-:W-:Y:S05]  /*15ad0*/  IMAD.X R3, R132, 0x1, R174, P0 ;  /* 0x0000000184037824 */ /* 0x000fea00000e06ae */
        /* <DEDUP_REMOVED lines=12> */
.L_x_2813:
[----:B------:R-:W-:Y:S02]  /*15ba0*/  MOV R0, 0x2 ;  /* 0x0000000200007802 */ /* 0x000fe40000000f00 */
        /* <DEDUP_REMOVED lines=16> */
.L_x_2815:
[----:B------:R-:W-:Y:S01]  /*15cb0*/  IMAD.MOV.U32 R132, RZ, RZ, R222 ;  /* 0x000000ffff847224 */ /* 0x000fe200078e00de */
[----:B------:R-:W-:-:S02]  /*15cc0*/  MOV R0, 0x2 ;  /* 0x0000000200007802 */ /* 0x000fc40000000f00 */
[----:B------:R-:W-:Y:S02]  /*15cd0*/  MOV R2, 0x15cf0 ;  /* 0x00015cf000027802 */ /* 0x000fe40000000f00 */
[----:B------:R-:W-:Y:S05]  /*15ce0*/  CALL.REL.NOINC `($__internal_45_$__cuda_sm70_shflsync_bfly_p) ;  /* 0x00000fe000007944 */ /* 0x000fea0003c00000 */
[----:B------:R-:W-:Y:S05]  /*15cf0*/  BRA `(.L_x_2902) ;  /* 0xffff7f6000007947 */ /* 0x000fea000383ffff */
.L_x_2816:
[----:B------:R-:W-:Y:S01]  /*15d00*/  IMAD.MOV.U32 R132, RZ, RZ, R4 ;  /* 0x000000ffff847224 */ /* 0x000fe200078e0004 */
[----:B------:R-:W-:Y:S02]  /*15d10*/  MOV R0, 0x1 ;  /* 0x0000000100007802 */ /* 0x000fe40000000f00 */
[----:B------:R-:W-:Y:S02]  /*15d20*/  MOV R2, 0x15d40 ;  /* 0x00015d4000027802 */ /* 0x000fe40000000f00 */
[----:B-1----:R-:W-:Y:S05]  /*15d30*/  CALL.REL.NOINC `($__internal_45_$__cuda_sm70_shflsync_bfly_p) ;  /* 0x00000f9000007944 */ /* 0x002fea0003c00000 */
[----:B------:R-:W-:Y:S01]  /*15d40*/  FADD.FTZ R4, R4, R0 ;  /* 0x0000000004047221 */ /* 0x000fe20000010000 */
[----:B------:R-:W-:Y:S02]  /*15d50*/  MOV R132, R221 ;  /* 0x000000dd00847202 */ /* 0x000fe40000000f00 */
[----:B------:R-:W-:Y:S02]  /*15d60*/  MOV R0, 0x2 ;  /* 0x0000000200007802 */ /* 0x000fe40000000f00 */
[----:B------:R-:W-:Y:S02]  /*15d70*/  MOV R2, 0x15d90 ;  /* 0x00015d9000027802 */ /* 0x000fe40000000f00 */
[----:B------:R-:W-:Y:S05]  /*15d80*/  CALL.REL.NOINC `($__internal_45_$__cuda_sm70_shflsync_bfly_p) ;  /* 0x00000f4000007944 */ /* 0x000fea0003c00000 */
[----:B------:R-:W-:Y:S01]  /*15d90*/  FADD.FTZ R5, R221, R0 ;  /* 0x00000000dd057221 */ /* 0x000fe20000010000 */
[----:B------:R-:W-:Y:S02]  /*15da0*/  MOV R0, 0x1 ;  /* 0x0000000100007802 */ /* 0x000fe40000000f00 */
[----:B------:R-:W-:-:S02]  /*15db0*/  MOV R2, 0x15de0 ;  /* 0x00015de000027802 */ /* 0x000fc40000000f00 */
[----:B------:R-:W-:Y:S02]  /*15dc0*/  MOV R132, R5 ;  /* 0x0000000500847202 */ /* 0x000fe40000000f00 */
[----:B------:R-:W-:Y:S05]  /*15dd0*/  CALL.REL.NOINC `($__internal_45_$__cuda_sm70_shflsync_bfly_p) ;  /* 0x00000ef000007944 */ /* 0x000fea0003c00000 */
[----:B------:R-:W-:Y:S01]  /*15de0*/  MOV R3, R0 ;  /* 0x0000000000037202 */ /* 0x000fe20000000f00 */
[----:B------:R-:W-:Y:S05]  /*15df0*/  BRA `(.L_x_2903) ;  /* 0xffff7ed000007947 */ /* 0x000fea000383ffff */
.L_x_2823:
[----:B--234-:R-:W-:Y:S01]  /*15e00*/  IMAD.MOV.U32 R195, RZ, RZ, R5 ;  /* 0x000000ffffc37224 */ /* 0x01cfe200078e0005 */
[----:B------:R-:W-:Y:S01]  /*15e10*/  MOV R2, RZ ;  /* 0x000000ff00027202 */ /* 0x000fe20000000f00 */
[----:B------:R-:W-:Y:S01]  /*15e20*/  IMAD.MOV.U32 R220, RZ, RZ, 0x181f ;  /* 0x0000181fffdc7424 */ /* 0x000fe200078e00ff */
[----:B------:R-:W-:Y:S02]  /*15e30*/  MOV R3, 0x15e50 ;  /* 0x00015e5000037802 */ /* 0x000fe40000000f00 */
[----:B-1----:R-:W-:Y:S05]  /*15e40*/  CALL.REL.NOINC `($__internal_46_$__cuda_sm70_shflsync_idx_p) ;  /* 0x00000ee000007944 */ /* 0x002fea0003c00000 */
[----:B------:R-:W-:Y:S01]  /*15e50*/  MOV R4, R220 ;  /* 0x000000dc00047202 */ /* 0x000fe20000000f00 */
[----:B------:R-:W-:Y:S05]  /*15e60*/  BRA `(.L_x_2904) ;  /* 0xffff9a6000007947 */ /* 0x000fea000383ffff */
.L_x_2824:
[----:B------:R-:W-:Y:S01]  /*15e70*/  IMAD.MOV.U32 R195, RZ, RZ, R14 ;  /* 0x000000ffffc37224 */ /* 0x000fe200078e000e */
[----:B------:R-:W-:Y:S01]  /*15e80*/  MOV R2, RZ ;  /* 0x000000ff00027202 */ /* 0x000fe20000000f00 */
[----:B------:R-:W-:Y:S01]  /*15e90*/  IMAD.MOV.U32 R220, RZ, RZ, 0x181f ;  /* 0x0000181fffdc7424 */ /* 0x000fe200078e00ff */
[----:B------:R-:W-:Y:S02]  /*15ea0*/  MOV R3, 0x15ec0 ;  /* 0x00015ec000037802 */ /* 0x000fe40000000f00 */
[----:B-123--:R-:W-:Y:S05]  /*15eb0*/  CALL.REL.NOINC `($__internal_46_$__cuda_sm70_shflsync_idx_p) ;  /* 0x00000e7000007944 */ /* 0x00efea0003c00000 */
[----:B------:R-:W-:Y:S01]  /*15ec0*/  MOV R0, R220 ;  /* 0x000000dc00007202 */ /* 0x000fe20000000f00 */
[----:B------:R-:W-:Y:S05]  /*15ed0*/  BRA `(.L_x_2905) ;  /* 0xffff9a1000007947 */ /* 0x000fea000383ffff */
.L_x_2827:
[----:B------:R-:W-:Y:S01]  /*15ee0*/  IMAD.MOV.U32 R195, RZ, RZ, R5 ;  /* 0x000000ffffc37224 */ /* 0x000fe200078e0005 */
[----:B--2---:R-:W-:Y:S01]  /*15ef0*/  MOV R2, 0x1 ;  /* 0x0000000100027802 */ /* 0x004fe20000000f00 */
[----:B------:R-:W-:Y:S01]  /*15f00*/  IMAD.MOV.U32 R220, RZ, RZ, 0x181f ;  /* 0x0000181fffdc7424 */ /* 0x000fe200078e00ff */
[----:B------:R-:W-:-:S02]  /*15f10*/  MOV R3, 0x15f30 ;  /* 0x00015f3000037802 */ /* 0x000fc40000000f00 */
[----:B-1-34-:R-:W-:Y:S05]  /*15f20*/  CALL.REL.NOINC `($__internal_46_$__cuda_sm70_shflsync_idx_p) ;  /* 0x00000e0000007944 */ /* 0x01afea0003c00000 */
        /* <DEDUP_REMOVED lines=8> */
.L_x_2830:
[----:B------:R-:W-:Y:S01]  /*15fb0*/  IMAD.MOV.U32 R195, RZ, RZ, R5 ;  /* 0x000000ffffc37224 */ /* 0x000fe200078e0005 */
[----:B-1----:R-:W-:Y:S01]  /*15fc0*/  MOV R2, 0x2 ;  /* 0x0000000200027802 */ /* 0x002fe20000000f00 */
[----:B------:R-:W-:Y:S01]  /*15fd0*/  IMAD.MOV.U32 R220, RZ, RZ, 0x181f ;  /* 0x0000181fffdc7424 */ /* 0x000fe200078e00ff */
[----:B------:R-:W-:Y:S02]  /*15fe0*/  MOV R3, 0x16000 ;  /* 0x0001600000037802 */ /* 0x000fe40000000f00 */
[----:B--234-:R-:W-:Y:S05]  /*15ff0*/  CALL.REL.NOINC `($__internal_46_$__cuda_sm70_shflsync_idx_p) ;  /* 0x00000d3000007944 */ /* 0x01cfea0003c00000 */
[----:B------:R-:W-:Y:S01]  /*16000*/  MOV R4, R220 ;  /* 0x000000dc00047202 */ /* 0x000fe20000000f00 */
[----:B------:R-:W-:Y:S05]  /*16010*/  BRA `(.L_x_2907) ;  /* 0xffff9c4000007947 */ /* 0x000fea000383ffff */
.L_x_2831:
[----:B------:R-:W-:Y:S01]  /*16020*/  IMAD.MOV.U32 R195, RZ, RZ, R14 ;  /* 0x000000ffffc37224 */ /* 0x000fe200078e000e */
[----:B-1----:R-:W-:Y:S01]  /*16030*/  MOV R2, 0x2 ;  /* 0x0000000200027802 */ /* 0x002fe20000000f00 */
[----:B------:R-:W-:Y:S01]  /*16040*/  IMAD.MOV.U32 R220, RZ, RZ, 0x181f ;  /* 0x0000181fffdc7424 */ /* 0x000fe200078e00ff */
[----:B------:R-:W-:Y:S02]  /*16050*/  MOV R3, 0x16070 ;  /* 0x0001607000037802 */ /* 0x000fe40000000f00 */
[----:B--234-:R-:W-:Y:S05]  /*16060*/  CALL.REL.NOINC `($__internal_46_$__cuda_sm70_shflsync_idx_p) ;  /* 0x00000cc000007944 */ /* 0x01cfea0003c00000 */
[----:B------:R-:W-:Y:S01]  /*16070*/  MOV R0, R220 ;  /* 0x000000dc00007202 */ /* 0x000fe20000000f00 */
[----:B------:R-:W-:Y:S05]  /*16080*/  BRA `(.L_x_2908) ;  /* 0xffff9bf000007947 */ /* 0x000fea000383ffff */
.L_x_2834:
[----:B------:R-:W-:Y:S01]  /*16090*/  IMAD.MOV.U32 R195, RZ, RZ, R5 ;  /* 0x000000ffffc37224 */ /* 0x000fe200078e0005 */
[----:B-1----:R-:W-:Y:S01]  /*160a0*/  MOV R2, 0x3 ;  /* 0x0000000300027802 */ /* 0x002fe20000000f00 */
[----:B------:R-:W-:Y:S01]  /*160b0*/  IMAD.MOV.U32 R220, RZ, RZ, 0x181f ;  /* 0x0000181fffdc7424 */ /* 0x000fe200078e00ff */
[----:B------:R-:W-:-:S02]  /*160c0*/  MOV R3, 0x160e0 ;  /* 0x000160e000037802 */ /* 0x000fc40000000f00 */
[----:B--234-:R-:W-:Y:S05]  /*160d0*/  CALL.REL.NOINC `($__internal_46_$__cuda_sm70_shflsync_idx_p) ;  /* 0x00000c5000007944 */ /* 0x01cfea0003c00000 */
        /* <DEDUP_REMOVED lines=8> */
.L_x_2836:
[----:B------:R-:W-:Y:S01]  /*16160*/  IMAD.MOV.U32 R195, RZ, RZ, R5 ;  /* 0x000000ffffc37224 */ /* 0x000fe200078e0005 */
[----:B------:R-:W-:Y:S01]  /*16170*/  MOV R2, RZ ;  /* 0x000000ff00027202 */ /* 0x000fe20000000f00 */
[----:B------:R-:W-:Y:S01]  /*16180*/  IMAD.MOV.U32 R220, RZ, RZ, 0x1c1f ;  /* 0x00001c1fffdc7424 */ /* 0x000fe200078e00ff */
[----:B------:R-:W-:Y:S02]  /*16190*/  MOV R3, 0x161b0 ;  /* 0x000161b000037802 */ /* 0x000fe40000000f00 */
[----:B------:R-:W-:Y:S05]  /*161a0*/  CALL.REL.NOINC `($__internal_46_$__cuda_sm70_shflsync_idx_p) ;  /* 0x00000b8000007944 */ /* 0x000fea0003c00000 */
[----:B------:R-:W-:Y:S01]  /*161b0*/  MOV R4, R220 ;  /* 0x000000dc00047202 */ /* 0x000fe20000000f00 */
[----:B------:R-:W-:Y:S05]  /*161c0*/  BRA `(.L_x_2910) ;  /* 0xffffa01000007947 */ /* 0x000fea000383ffff */
.L_x_2837:
[----:B------:R-:W-:Y:S01]  /*161d0*/  IMAD.MOV.U32 R195, RZ, RZ, R12 ;  /* 0x000000ffffc37224 */ /* 0x000fe200078e000c */
[----:B------:R-:W-:Y:S01]  /*161e0*/  MOV R2, RZ ;  /* 0x000000ff00027202 */ /* 0x000fe20000000f00 */
[----:B------:R-:W-:Y:S01]  /*161f0*/  IMAD.MOV.U32 R220, RZ, RZ, 0x1c1f ;  /* 0x00001c1fffdc7424 */ /* 0x000fe200078e00ff */
[----:B------:R-:W-:Y:S02]  /*16200*/  MOV R3, 0x16220 ;  /* 0x0001622000037802 */ /* 0x000fe40000000f00 */
[----:B-12---:R-:W-:Y:S05]  /*16210*/  CALL.REL.NOINC `($__internal_46_$__cuda_sm70_shflsync_idx_p) ;  /* 0x00000b1000007944 */ /* 0x006fea0003c00000 */
[----:B------:R-:W-:Y:S01]  /*16220*/  MOV R0, R220 ;  /* 0x000000dc00007202 */ /* 0x000fe20000000f00 */
[----:B------:R-:W-:Y:S05]  /*16230*/  BRA `(.L_x_2911) ;  /* 0xffff9fc000007947 */ /* 0x000fea000383ffff */
.L_x_2840:
        /* <DEDUP_REMOVED lines=13> */
.L_x_2844:
[----:B------:R-:W-:Y:S01]  /*16310*/  IMAD.MOV.U32 R195, RZ, RZ, R5 ;  /* 0x000000ffffc37224 */ /* 0x000fe200078e0005 */
[----:B------:R-:W-:Y:S01]  /*16320*/  MOV R2, RZ ;  /* 0x000000ff00027202 */ /* 0x000fe20000000f00 */
[----:B------:R-:W-:Y:S01]  /*16330*/  IMAD.MOV.U32 R220, RZ, RZ, 0x181f ;  /* 0x0000181fffdc7424 */ /* 0x000fe200078e00ff */
[----:B------:R-:W-:Y:S02]  /*16340*/  MOV R3, 0x16360 ;  /* 0x0001636000037802 */ /* 0x000fe40000000f00 */
[----:B------:R-:W-:Y:S05]  /*16350*/  CALL.REL.NOINC `($__internal_46_$__cuda_sm70_shflsync_idx_p) ;  /* 0x000009d000007944 */ /* 0x000fea0003c00000 */
[----:B------:R-:W-:Y:S01]  /*16360*/  MOV R4, R220 ;  /* 0x000000dc00047202 */ /* 0x000fe20000000f00 */
[----:B------:R-:W-:Y:S05]  /*16370*/  BRA `(.L_x_2913) ;  /* 0xffffc1d000007947 */ /* 0x000fea000383ffff */
.L_x_2845:
[----:B------:R-:W-:Y:S01]  /*16380*/  IMAD.MOV.U32 R195, RZ, RZ, R14 ;  /* 0x000000ffffc37224 */ /* 0x000fe200078e000e */
[----:B------:R-:W-:Y:S01]  /*16390*/  MOV R2, RZ ;  /* 0x000000ff00027202 */ /* 0x000fe20000000f00 */
[----:B------:R-:W-:Y:S01]  /*163a0*/  IMAD.MOV.U32 R220, RZ, RZ, 0x181f ;  /* 0x0000181fffdc7424 */ /* 0x000fe200078e00ff */
[----:B------:R-:W-:Y:S02]  /*163b0*/  MOV R3, 0x163d0 ;  /* 0x000163d000037802 */ /* 0x000fe40000000f00 */
[----:B-12---:R-:W-:Y:S05]  /*163c0*/  CALL.REL.NOINC `($__internal_46_$__cuda_sm70_shflsync_idx_p) ;  /* 0x0000096000007944 */ /* 0x006fea0003c00000 */
[----:B------:R-:W-:Y:S01]  /*163d0*/  MOV R0, R220 ;  /* 0x000000dc00007202 */ /* 0x000fe20000000f00 */
[----:B------:R-:W-:Y:S05]  /*163e0*/  BRA `(.L_x_2914) ;  /* 0xffffc18000007947 */ /* 0x000fea000383ffff */
.L_x_2848:
        /* <DEDUP_REMOVED lines=13> */
.L_x_2851:
[----:B------:R-:W-:Y:S01]  /*164c0*/  IMAD.MOV.U32 R195, RZ, RZ, R5 ;  /* 0x000000ffffc37224 */ /* 0x000fe200078e0005 */
[----:B-1----:R-:W-:Y:S01]  /*164d0*/  MOV R2, 0x2 ;  /* 0x0000000200027802 */ /* 0x002fe20000000f00 */
[----:B------:R-:W-:Y:S01]  /*164e0*/  IMAD.MOV.U32 R220, RZ, RZ, 0x181f ;  /* 0x0000181fffdc7424 */ /* 0x000fe200078e00ff */
[----:B------:R-:W-:Y:S02]  /*164f0*/  MOV R3, 0x16510 ;  /* 0x0001651000037802 */ /* 0x000fe40000000f00 */
[----:B--234-:R-:W-:Y:S05]  /*16500*/  CALL.REL.NOINC `($__internal_46_$__cuda_sm70_shflsync_idx_p) ;  /* 0x0000082000007944 */ /* 0x01cfea0003c00000 */
[----:B------:R-:W-:Y:S01]  /*16510*/  MOV R4, R220 ;  /* 0x000000dc00047202 */ /* 0x000fe20000000f00 */
[----:B------:R-:W-:Y:S05]  /*16520*/  BRA `(.L_x_2916) ;  /* 0xffffc3c000007947 */ /* 0x000fea000383ffff */
.L_x_2852:
[----:B------:R-:W-:Y:S01]  /*16530*/  IMAD.MOV.U32 R195, RZ, RZ, R14 ;  /* 0x000000ffffc37224 */ /* 0x000fe200078e000e */
[----:B------:R-:W-:Y:S01]  /*16540*/  MOV R2, 0x2 ;  /* 0x0000000200027802 */ /* 0x000fe20000000f00 */
[----:B------:R-:W-:Y:S01]  /*16550*/  IMAD.MOV.U32 R220, RZ, RZ, 0x181f ;  /* 0x0000181fffdc7424 */ /* 0x000fe200078e00ff */
[----:B------:R-:W-:Y:S02]  /*16560*/  MOV R3, 0x16580 ;  /* 0x0001658000037802 */ /* 0x000fe40000000f00 */
[----:B-1234-:R-:W-:Y:S05]  /*16570*/  CALL.REL.NOINC `($__internal_46_$__cuda_sm70_shflsync_idx_p) ;  /* 0x000007b000007944 */ /* 0x01efea0003c00000 */
[----:B------:R-:W-:Y:S01]  /*16580*/  MOV R0, R220 ;  /* 0x000000dc00007202 */ /* 0x000fe20000000f00 */
[----:B------:R-:W-:Y:S05]  /*16590*/  BRA `(.L_x_2917) ;  /* 0xffffc37000007947 */ /* 0x000fea000383ffff */
.L_x_2855:
        /* <DEDUP_REMOVED lines=13> */
.L_x_2857:
[----:B------:R-:W-:Y:S01]  /*16670*/  IMAD.MOV.U32 R195, RZ, RZ, R106 ;  /* 0x000000ffffc37224 */ /* 0x000fe200078e006a */
[----:B------:R-:W-:Y:S01]  /*16680*/  MOV R2, RZ ;  /* 0x000000ff00027202 */ /* 0x000fe20000000f00 */
[----:B------:R-:W-:Y:S01]  /*16690*/  IMAD.MOV.U32 R220, RZ, RZ, 0x1f ;  /* 0x0000001fffdc7424 */ /* 0x000fe200078e00ff */
[----:B------:R-:W-:Y:S02]  /*166a0*/  MOV R3, 0x166c0 ;  /* 0x000166c000037802 */ /* 0x000fe40000000f00 */
[----:B-1----:R-:W-:Y:S05]  /*166b0*/  CALL.REL.NOINC `($__internal_46_$__cuda_sm70_shflsync_idx_p) ;  /* 0x0000067000007944 */ /* 0x002fea0003c00000 */
[----:B------:R-:W-:Y:S01]  /*166c0*/  MOV R9, R220 ;  /* 0x000000dc00097202 */ /* 0x000fe20000000f00 */
[----:B------:R-:W-:Y:S05]  /*166d0*/  BRA `(.L_x_2919) ;  /* 0xffffc64000007947 */ /* 0x000fea000383ffff */
.L_x_2858:
[----:B------:R-:W-:Y:S01]  /*166e0*/  IMAD.MOV.U32 R195, RZ, RZ, R106 ;  /* 0x000000ffffc37224 */ /* 0x000fe200078e006a */
[----:B------:R-:W-:Y:S01]  /*166f0*/  MOV R2, 0x1 ;  /* 0x0000000100027802 */ /* 0x000fe20000000f00 */
[----:B------:R-:W-:Y:S01]  /*16700*/  IMAD.MOV.U32 R220, RZ, RZ, 0x1f ;  /* 0x0000001fffdc7424 */ /* 0x000fe200078e00ff */
[----:B------:R-:W-:Y:S02]  /*16710*/  MOV R3, 0x16730 ;  /* 0x0001673000037802 */ /* 0x000fe40000000f00 */
[----:B-123--:R-:W-:Y:S05]  /*16720*/  CALL.REL.NOINC `($__internal_46_$__cuda_sm70_shflsync_idx_p) ;  /* 0x0000060000007944 */ /* 0x00efea0003c00000 */
[----:B------:R-:W-:Y:S01]  /*16730*/  MOV R8, R220 ;  /* 0x000000dc00087202 */ /* 0x000fe20000000f00 */
[----:B------:R-:W-:Y:S05]  /*16740*/  BRA `(.L_x_2920) ;  /* 0xffffc5f000007947 */ /* 0x000fea000383ffff */
.L_x_2859:
[----:B------:R-:W-:Y:S02]  /*16750*/  MOV R3, 0x1 ;  /* 0x0000000100037802 */ /* 0x000fe40000000f00 */
[----:B------:R-:W-:-:S02]  /*16760*/  MOV R2, 0x16780 ;  /* 0x0001678000027802 */ /* 0x000fc40000000f00 */
[----:B--234-:R-:W-:Y:S05]  /*16770*/  CALL.REL.NOINC `($__internal_47_$__cuda_sm70_shflsync_up_p) ;  /* 0x0000061000007944 */ /* 0x01cfea0003c00000 */
[----:B------:R-:W-:Y:S05]  /*16780*/  BRA `(.L_x_2921) ;  /* 0xffffc6d000007947 */ /* 0x000fea000383ffff */
.L_x_2860:
[----:B------:R-:W-:Y:S02]  /*16790*/  MOV R3, 0x2 ;  /* 0x0000000200037802 */ /* 0x000fe40000000f00 */
[----:B------:R-:W-:-:S02]  /*167a0*/  MOV R2, 0x167c0 ;  /* 0x000167c000027802 */ /* 0x000fc40000000f00 */
[----:B--23--:R-:W-:Y:S05]  /*167b0*/  CALL.REL.NOINC `($__internal_47_$__cuda_sm70_shflsync_up_p) ;  /* 0x000005d000007944 */ /* 0x00cfea0003c00000 */
        /* <DEDUP_REMOVED lines=24> */
.L_x_2864:
[----:B------:R-:W-:Y:S02]  /*16940*/  MOV R3, 0x1 ;  /* 0x0000000100037802 */ /* 0x000fe40000000f00 */
[----:B------:R-:W-:Y:S02]  /*16950*/  MOV R2, 0x16970 ;  /* 0x0001697000027802 */ /* 0x000fe40000000f00 */
[----:B------:R-:W-:Y:S05]  /*16960*/  CALL.REL.NOINC `($__internal_47_$__cuda_sm70_shflsync_up_p) ;  /* 0x0000042000007944 */ /* 0x000fea0003c00000 */
[----:B------:R-:W-:Y:S01]  /*16970*/  MOV R2, R4 ;  /* 0x0000000400027202 */ /* 0x000fe20000000f00 */
[----:B------:R-:W-:Y:S05]  /*16980*/  BRA `(.L_x_2923) ;  /* 0xffffc72000007947 */ /* 0x000fea000383ffff */
.L_x_2865:
[----:B------:R-:W-:Y:S02]  /*16990*/  MOV R3, 0x2 ;  /* 0x0000000200037802 */ /* 0x000fe40000000f00 */
[----:B------:R-:W-:Y:S02]  /*169a0*/  MOV R2, 0x169c0 ;  /* 0x000169c000027802 */ /* 0x000fe40000000f00 */
        /* <DEDUP_REMOVED lines=25> */
.L_x_2867:
[----:B------:R-:W-:Y:S02]  /*16b40*/  SEL R0, RZ, 0x1, P0 ;  /* 0x00000001ff007807 */ /* 0x000fe40000000000 */
[----:B------:R-:W-:Y:S02]  /*16b50*/  MOV R2, 0x16b70 ;  /* 0x00016b7000027802 */ /* 0x000fe40000000f00 */
[----:B-1----:R-:W-:Y:S05]  /*16b60*/  CALL.REL.NOINC `($__internal_48_$__cuda_sm70_votesync_ballot) ;  /* 0x0000028000007944 */ /* 0x002fea0003c00000 */
[----:B------:R-:W-:Y:S01]  /*16b70*/  MOV R5, R0 ;  /* 0x0000000000057202 */ /* 0x000fe20000000f00 */
[----:B------:R-:W-:Y:S05]  /*16b80*/  BRA `(.L_x_2925) ;  /* 0xffffc6b000007947 */ /* 0x000fea000383ffff */
.L_x_2868:
[----:B------:R-:W-:Y:S01]  /*16b90*/  IMAD.MOV.U32 R195, RZ, RZ, R6 ;  /* 0x000000ffffc37224 */ /* 0x000fe200078e0006 */
[----:B------:R-:W-:Y:S01]  /*16ba0*/  MOV R2, R0 ;  /* 0x0000000000027202 */ /* 0x000fe20000000f00 */
[----:B------:R-:W-:Y:S01]  /*16bb0*/  IMAD.MOV.U32 R220, RZ, RZ, 0x1f ;  /* 0x0000001fffdc7424 */ /* 0x000fe200078e00ff */
[----:B------:R-:W-:Y:S02]  /*16bc0*/  MOV R3, 0x16be0 ;  /* 0x00016be000037802 */ /* 0x000fe40000000f00 */
[----:B-1----:R-:W-:Y:S05]  /*16bd0*/  CALL.REL.NOINC `($__internal_46_$__cuda_sm70_shflsync_idx_p) ;  /* 0x0000015000007944 */ /* 0x002fea0003c00000 */
[----:B------:R-:W-:Y:S01]  /*16be0*/  IMAD.MOV.U32 R10, RZ, RZ, R220 ;  /* 0x000000ffff0a7224 */ /* 0x000fe200078e00dc */
[----:B------:R-:W-:Y:S01]  /*16bf0*/  MOV R2, R0 ;  /* 0x0000000000027202 */ /* 0x000fe20000000f00 */
[----:B------:R-:W-:Y:S01]  /*16c00*/  IMAD.MOV.U32 R195, RZ, RZ, R7 ;  /* 0x000000ffffc37224 */ /* 0x000fe200078e0007 */
[----:B------:R-:W-:-:S02]  /*16c10*/  MOV R220, 0x1f ;  /* 0x0000001f00dc7802 */ /* 0x000fc40000000f00 */
[----:B------:R-:W-:Y:S02]  /*16c20*/  MOV R3, 0x16c40 ;  /* 0x00016c4000037802 */ /* 0x000fe40000000f00 */
[----:B------:R-:W-:Y:S05]  /*16c30*/  CALL.REL.NOINC `($__internal_46_$__cuda_sm70_shflsync_idx_p) ;  /* 0x000000f000007944 */ /* 0x000fea0003c00000 */
[----:B------:R-:W-:Y:S01]  /*16c40*/  MOV R7, R220 ;  /* 0x000000dc00077202 */ /* 0x000fe20000000f00 */
[----:B------:R-:W-:Y:S05]  /*16c50*/  BRA `(.L_x_2926) ;  /* 0xffffc63000007947 */ /* 0x000fea000383ffff */
.L_x_2871:
[----:B------:R-:W-:Y:S01]  /*16c60*/  IMAD.MOV.U32 R195, RZ, RZ, R4 ;  /* 0x000000ffffc37224 */ /* 0x000fe200078e0004 */
[----:B------:R-:W-:Y:S01]  /*16c70*/  MOV R2, R0 ;  /* 0x0000000000027202 */ /* 0x000fe20000000f00 */
[----:B------:R-:W-:Y:S01]  /*16c80*/  IMAD.MOV.U32 R220, RZ, RZ, 0x1f ;  /* 0x0000001fffdc7424 */ /* 0x000fe200078e00ff */
[----:B------:R-:W-:Y:S02]  /*16c90*/  MOV R3, 0x16cb0 ;  /* 0x00016cb000037802 */ /* 0x000fe40000000f00 */
[----:B-1-34-:R-:W-:Y:S05]  /*16ca0*/  CALL.REL.NOINC `($__internal_46_$__cuda_sm70_shflsync_idx_p) ;  /* 0x0000008000007944 */ /* 0x01afea0003c00000 */
[----:B------:R-:W-:Y:S01]  /*16cb0*/  MOV R11, R220 ;  /* 0x000000dc000b7202 */ /* 0x000fe20000000f00 */
[----:B------:R-:W-:Y:S05]  /*16cc0*/  BRA `(.L_x_2870) ;  /* 0xffffc62000007947 */ /* 0x000fea000383ffff */
        .weak           $__internal_45_$__cuda_sm70_shflsync_bfly_p
        .type           $__internal_45_$__cuda_sm70_shflsync_bfly_p,@function
        .size           $__internal_45_$__cuda_sm70_shflsync_bfly_p,($__internal_46_$__cuda_sm70_shflsync_idx_p - $__internal_45_$__cuda_sm70_shflsync_bfly_p)
$__internal_45_$__cuda_sm70_shflsync_bfly_p:
[----:B------:R-:W-:Y:S02]  /*16cd0*/  MOV R180, 0xffffffff ;  /* 0xffffffff00b47802 */ /* 0x000fe40000000f00 */
[----:B------:R-:W-:Y:S02]  /*16ce0*/  MOV R3, 0x1f ;  /* 0x0000001f00037802 */ /* 0x000fe40000000f00 */
[----:B------:R-:W-:Y:S04]  /*16cf0*/  WARPSYNC R180 ;  /* 0x000000b400007348 */ /* 0x000fe80003800000 */
[----:B------:R1:W2:Y:S02]  /*16d00*/  SHFL.BFLY PT, R0, R132, R0, R3 ;  /* 0x0c00000084007389 */ /* 0x0002a400000e0003 */
[----:B-1----:R-:W-:-:S04]  /*16d10*/  MOV R3, 0x0 ;  /* 0x0000000000037802 */ /* 0x002fc80000000f00 */
[----:B--2---:R-:W-:Y:S05]  /*16d20*/  RET.REL.NODEC R2 `(_ZN7cutlass13device_kernelIN5flash19enable_sm80_to_sm89INS1_16FlashAttnFwdSm80INS1_25CollectiveMainloopFwdSm80ILi8ELi1ELb0EN4cute5tupleIJNS5_1CILi128EEENS7_ILi64EEENS7_ILi256EEEEEELi256ENS_6half_tEfNS_4arch4Sm80ELb1ELb0ELb0ELb1ELb1ELb0ELb1ELb1EEENS1_21CollectiveEpilogueFwdINS6_IJS8_SA_S9_EEENS6_IJNS7_ILi1EEESI_SI_EEESC_SE_Li256ELb1ELb1ELb1ELb0EEENS1_36VarlenDynamicPersistentTileSchedulerILi128ELi64ELi256ELi256ELb1ELb1ELb0ELb1ELb1ELb1EEEEEEEEEvNT_6ParamsE) ;  /* 0xfffe92d002007950 */ /* 0x004fea0003c3ffff */
        .weak           $__internal_46_$__cuda_sm70_shflsync_idx_p
        .type           $__internal_46_$__cuda_sm70_shflsync_idx_p,@function
        .size           $__internal_46_$__cuda_sm70_shflsync_idx_p,($__internal_47_$__cuda_sm70_shflsync_up_p - $__internal_46_$__cuda_sm70_shflsync_idx_p)
$__internal_46_$__cuda_sm70_shflsync_idx_p:
[----:B------:R-:W-:-:S04]  /*16d30*/  MOV R244, 0xffffffff ;  /* 0xffffffff00f47802 */ /* 0x000fc80000000f00 */
[----:B------:R-:W-:Y:S04]  /*16d40*/  WARPSYNC R244 ;  /* 0x000000f400007348 */ /* 0x000fe80003800000 */
[----:B------:R1:W2:Y:S02]  /*16d50*/  SHFL.IDX PT, R220, R195, R2, R220 ;  /* 0x00000002c3dc7389 */ /* 0x0002a400000e00dc */
[----:B-1----:R-:W-:Y:S02]  /*16d60*/  MOV R2, R3 ;  /* 0x0000000300027202 */ /* 0x002fe40000000f00 */
[----:B------:R-:W-:-:S04]  /*16d70*/  MOV R3, 0x0 ;  /* 0x0000000000037802 */ /* 0x000fc80000000f00 */
[----:B--2---:R-:W-:Y:S05]  /*16d80*/  RET.REL.NODEC R2 `(_ZN7cutlass13device_kernelIN5flash19enable_sm80_to_sm89INS1_16FlashAttnFwdSm80INS1_25CollectiveMainloopFwdSm80ILi8ELi1ELb0EN4cute5tupleIJNS5_1CILi128EEENS7_ILi64EEENS7_ILi256EEEEEELi256ENS_6half_tEfNS_4arch4Sm80ELb1ELb0ELb0ELb1ELb1ELb0ELb1ELb1EEENS1_21CollectiveEpilogueFwdINS6_IJS8_SA_S9_EEENS6_IJNS7_ILi1EEESI_SI_EEESC_SE_Li256ELb1ELb1ELb1ELb0EEENS1_36VarlenDynamicPersistentTileSchedulerILi128ELi64ELi256ELi256ELb1ELb1ELb0ELb1ELb1ELb1EEEEEEEEEvNT_6ParamsE) ;  /* 0xfffe927002007950 */ /* 0x004fea0003c3ffff */
        .weak           $__internal_47_$__cuda_sm70_shflsync_up_p
        .type           $__internal_47_$__cuda_sm70_shflsync_up_p,@function
        .size           $__internal_47_$__cuda_sm70_shflsync_up_p,($__internal_48_$__cuda_sm70_votesync_ballot - $__internal_47_$__cuda_sm70_shflsync_up_p)
$__internal_47_$__cuda_sm70_shflsync_up_p:
[----:B------:R-:W-:Y:S02]  /*16d90*/  MOV R4, RZ ;  /* 0x000000ff00047202 */ /* 0x000fe40000000f00 */
[----:B------:R-:W-:-:S04]  /*16da0*/  MOV R10, 0xffffffff ;  /* 0xffffffff000a7802 */ /* 0x000fc80000000f00 */
[----:B------:R-:W-:Y:S04]  /*16db0*/  WARPSYNC R10 ;  /* 0x0000000a00007348 */ /* 0x000fe80003800000 */
[----:B------:R1:W2:Y:S02]  /*16dc0*/  SHFL.UP PT, R4, R0, R3, R4 ;  /* 0x0400000300047389 */ /* 0x0002a400000e0004 */
[----:B-1----:R-:W-:-:S04]  /*16dd0*/  MOV R3, 0x0 ;  /* 0x0000000000037802 */ /* 0x002fc80000000f00 */
[----:B--2---:R-:W-:Y:S05]  /*16de0*/  RET.REL.NODEC R2 `(_ZN7cutlass13device_kernelIN5flash19enable_sm80_to_sm89INS1_16FlashAttnFwdSm80INS1_25CollectiveMainloopFwdSm80ILi8ELi1ELb0EN4cute5tupleIJNS5_1CILi128EEENS7_ILi64EEENS7_ILi256EEEEEELi256ENS_6half_tEfNS_4arch4Sm80ELb1ELb0ELb0ELb1ELb1ELb0ELb1ELb1EEENS1_21CollectiveEpilogueFwdINS6_IJS8_SA_S9_EEENS6_IJNS7_ILi1EEESI_SI_EEESC_SE_Li256ELb1ELb1ELb1ELb0EEENS1_36VarlenDynamicPersistentTileSchedulerILi128ELi64ELi256ELi256ELb1ELb1ELb0ELb1ELb1ELb1EEEEEEEEEvNT_6ParamsE) ;  /* 0xfffe921002007950 */ /* 0x004fea0003c3ffff */
        .weak           $__internal_48_$__cuda_sm70_votesync_ballot
        .type           $__internal_48_$__cuda_sm70_votesync_ballot,@function
        .size           $__internal_48_$__cuda_sm70_votesync_ballot,(.L_x_3290 - $__internal_48_$__cuda_sm70_votesync_ballot)
$__internal_48_$__cuda_sm70_votesync_ballot:
[----:B------:R-:W-:Y:S01]  /*16df0*/  ISETP.NE.U32.AND P0, PT, R0, 0x1, PT ;  /* 0x000000010000780c */ /* 0x000fe20003f05070 */
[----:B------:R-:W-:-:S04]  /*16e00*/  IMAD.MOV.U32 R3, RZ, RZ, -0x1 ;  /* 0xffffffffff037424 */ /* 0x000fc800078e00ff */
[----:B------:R-:W-:Y:S08]  /*16e10*/  WARPSYNC R3 ;  /* 0x0000000300007348 */ /* 0x000ff00003800000 */
[----:B------:R-:W-:-:S04]  /*16e20*/  VOTE.ANY R0, PT, !P0 ;  /* 0x0000000000007806 */ /* 0x000fc800040e0100 */
[----:B------:R-:W-:Y:S01]  /*16e30*/  LOP3.LUT R0, R0, R3, RZ, 0xc0, !PT ;  /* 0x0000000300007212 */ /* 0x000fe200078ec0ff */
[----:B------:R-:W-:-:S04]  /*16e40*/  IMAD.MOV.U32 R3, RZ, RZ, 0x0 ;  /* 0x00000000ff037424 */ /* 0x000fc800078e00ff */
[----:B------:R-:W-:Y:S05]  /*16e50*/  RET.REL.NODEC R2 `(_ZN7cutlass13device_kernelIN5flash19enable_sm80_to_sm89INS1_16FlashAttnFwdSm80INS1_25CollectiveMainloopFwdSm80ILi8ELi1ELb0EN4cute5tupleIJNS5_1CILi128EEENS7_ILi64EEENS7_ILi256EEEEEELi256ENS_6half_tEfNS_4arch4Sm80ELb1ELb0ELb0ELb1ELb1ELb0ELb1ELb1EEENS1_21CollectiveEpilogueFwdINS6_IJS8_SA_S9_EEENS6_IJNS7_ILi1EEESI_SI_EEESC_SE_Li256ELb1ELb1ELb1ELb0EEENS1_36VarlenDynamicPersistentTileSchedulerILi128ELi64ELi256ELi256ELb1ELb1ELb0ELb1ELb1ELb1EEEEEEEEEvNT_6ParamsE) ;  /* 0xfffe91a002007950 */ /* 0x000fea0003c3ffff */
.L_x_2927:
        /* <DEDUP_REMOVED lines=10> */
.L_x_3290:


//--------------------- .text._ZN7cutlass13device_kernelIN5flash19enable_sm80_to_sm89INS1_16FlashAttnFwdSm80INS1_25CollectiveMainloopFwdSm80ILi8ELi1ELb0EN4cute5tupleIJNS5_1CILi128EEENS7_ILi48EEENS7_ILi256EEEEEELi256ENS_6half_tEfNS_4arch4Sm80ELb1ELb0ELb0ELb1ELb1ELb1ELb1ELb1EEENS1_21CollectiveEpilogueFwdINS6_IJS8_SA_S9_EEENS6_IJNS7_ILi1EEESI_SI_EEESC_SE_Li256ELb1ELb1ELb1ELb0EEENS1_36VarlenDynamicPersistentTileSchedulerILi128ELi48ELi256ELi256ELb1ELb1ELb0ELb1ELb1ELb1EEEEEEEEEvNT_6ParamsE --------------------------
	.section	.text._ZN7cutlass13device_kernelIN5flash19enable_sm80_to_sm89INS1_16FlashAttnFwdSm80INS1_25CollectiveMainloopFwdSm80ILi8ELi1ELb0EN4cute5tupleIJNS5_1CILi128EEENS7_ILi48EEENS7_ILi256EEEEEELi256ENS_6half_tEfNS_4arch4Sm80ELb1ELb0ELb0ELb1ELb1ELb1ELb1ELb1EEENS1_21CollectiveEpilogueFwdINS6_IJS8_SA_S9_EEENS6_IJNS7_ILi1EEESI_SI_EEESC_SE_Li256ELb1ELb1ELb1ELb0EEENS1_36VarlenDynamicPersistentTileSchedulerILi128ELi48ELi256ELi256ELb1ELb1ELb0ELb1ELb1ELb1EEEEEEEEEvNT_6ParamsE,"ax",@progbits
	.sectioninfo	@"SHI_REGISTERS=255"
	.align	128
.text._ZN7cutlass13device_kernelIN5flash19enable_sm80_to_sm89INS1_16FlashAttnFwdSm80INS1_25CollectiveMainloopFwdSm80ILi8ELi1ELb0EN4cute5tupleIJNS5_1CILi128EEENS7_ILi48EEENS7_ILi256EEEEEELi256ENS_6half_tEfNS_4arch4Sm80ELb1ELb0ELb0ELb1ELb1ELb1ELb1ELb1EEENS1_21CollectiveEpilogueFwdINS6_IJS8_SA_S9_EEENS6_IJNS7_ILi1EEESI_SI_EEESC_SE_Li256ELb1ELb1ELb1ELb0EEENS1_36VarlenDynamicPersistentTileSchedulerILi128ELi48ELi256ELi256ELb1ELb1ELb0ELb1ELb1ELb1EEEEEEEEEvNT_6ParamsE:
        .type           _ZN7cutlass13device_kernelIN5flash19enable_sm80_to_sm89INS1_16FlashAttnFwdSm80INS1_25CollectiveMainloopFwdSm80ILi8ELi1ELb0EN4cute5tupleIJNS5_1CILi128EEENS7_ILi48EEENS7_ILi256EEEEEELi256ENS_6half_tEfNS_4arch4Sm80ELb1ELb0ELb0ELb1ELb1ELb1ELb1ELb1EEENS1_21CollectiveEpilogueFwdINS6_IJS8_SA_S9_EEENS6_IJNS7_ILi1EEESI_SI_EEESC_SE_Li256ELb1ELb1ELb1ELb0EEENS1_36VarlenDynamicPersistentTileSchedulerILi128ELi48ELi256ELi256ELb1ELb1ELb0ELb1ELb1ELb1EEEEEEEEEvNT_6ParamsE,@function
        .size           _ZN7cutlass13device_kernelIN5flash19enable_sm80_to_sm89INS1_16FlashAttnFwdSm80INS1_25CollectiveMainloopFwdSm80ILi8ELi1ELb0EN4cute5tupleIJNS5_1CILi128EEENS7_ILi48EEENS7_ILi256EEEEEELi256ENS_6half_tEfNS_4arch4Sm80ELb1ELb0ELb0ELb1ELb1ELb1ELb1ELb1EEENS1_21CollectiveEpilogueFwdINS6_IJS8_SA_S9_EEENS6_IJNS7_ILi1EEESI_SI_EEESC_SE_Li256ELb1ELb1ELb1ELb0EEENS1_36VarlenDynamicPersistentTileSchedulerILi128ELi48ELi256ELi256ELb1ELb1ELb0ELb1ELb1ELb1EEEEEEEEEvNT_6ParamsE,(.L_x_3295 - _ZN7cutlass13device_kernelIN5flash19enable_sm80_to_sm89INS1_16FlashAttnFwdSm80INS1_25CollectiveMainloopFwdSm80ILi8ELi1ELb0EN4cute5tupleIJNS5_1CILi128EEENS7_ILi48EEENS7_ILi256EEEEEELi256ENS_6half_tEfNS_4arch4Sm80ELb1ELb0ELb0ELb1ELb1ELb1ELb1ELb1EEENS1_21CollectiveEpilogueFwdINS6_IJS8_SA_S9_EEENS6_IJNS7_ILi1EEESI_SI_EEESC_SE_Li256ELb1ELb1ELb1ELb0EEENS1_36VarlenDynamicPersistentTileSchedulerILi128ELi48ELi256ELi256ELb1ELb1ELb0ELb1ELb1ELb1EEEEEEEEEvNT_6ParamsE)
        .other          _ZN7cutlass13device_kernelIN5flash19enable_sm80_to_sm89INS1_16FlashAttnFwdSm80INS1_25CollectiveMainloopFwdSm80ILi8ELi1ELb0EN4cute5tupleIJNS5_1CILi128EEENS7_ILi48EEENS7_ILi256EEEEEELi256ENS_6half_tEfNS_4arch4Sm80ELb1ELb0ELb0ELb1ELb1ELb1ELb1ELb1EEENS1_21CollectiveEpilogueFwdINS6_IJS8_SA_S9_EEENS6_IJNS7_ILi1EEESI_SI_EEESC_SE_Li256ELb1ELb1ELb1ELb0EEENS1_36VarlenDynamicPersistentTileSchedulerILi128ELi48ELi256ELi256ELb1ELb1ELb0ELb1ELb1ELb1EEEEEEEEEvNT_6ParamsE,@"STO_CUDA_ENTRY STV_DEFAULT"
_ZN7cutlass13device_kernelIN5flash19enable_sm80_to_sm89INS1_16FlashAttnFwdSm80INS1_25CollectiveMainloopFwdSm80ILi8ELi1ELb0EN4cute5tupleIJNS5_1CILi128EEENS7_ILi48EEENS7_ILi256EEEEEELi256ENS_6half_tEfNS_4arch4Sm80ELb1ELb0ELb0ELb1ELb1ELb1ELb1ELb1EEENS1_21CollectiveEpilogueFwdINS6_IJS8_SA_S9_EEENS6_IJNS7_ILi1EEESI_SI_EEESC_SE_Li256ELb1ELb1ELb1ELb0EEENS1_36VarlenDynamicPersistentTileSchedulerILi128ELi48ELi256ELi256ELb1ELb1ELb0ELb1ELb1ELb1EEEEEEEEEvNT_6ParamsE:
        /* <DEDUP_REMOVED lines=54> */
.L_x_2933:
        /* <DEDUP_REMOVED lines=16> */
.L_x_3171:
        /* <DEDUP_REMOVED lines=16> */
.L_x_3172:
[----:B--2---:R-:W-:-:S05]  /*0560*/  IMAD R0, R0, c[0x0][0x538], RZ ;  /* 0x00014e0000007a24 */ /* 0x004fca00078e02ff */
[----:B------:R-:W-:-:S04]  /*0570*/  IADD3 R6, R0, R6, RZ ;  /* 0x0000000600067210 */ /* 0x000fc80007ffe0ff */
[----:B------:R-:W-:-:S13]  /*0580*/  ISETP.GT.AND P0, PT, R6, UR4, PT ;  /* 0x0000000406007c0c */ /* 0x000fda000bf04270 */
[----:B-1----:R-:W-:Y:S05]  /*0590*/  @!P0 BRA `(.L_x_2933) ;  /* 0xfffffdc000008947 */ /* 0x002fea000383ffff */
.L_x_2929:
[----:B------:R-:W-:-:S05]  /*05a0*/  IADD3 R6, -R0, R6, RZ ;  /* 0x0000000600067210 */ /* 0x000fca0007ffe1ff */
[----:B------:R-:W-:-:S05]  /*05b0*/  IMAD R0, R4, c[0x0][0x538], R6 ;  /* 0x00014e0004007a24 */ /* 0x000fca00078e0206 */
[----:B------:R-:W-:Y:S01]  /*05c0*/  ISETP.GT.AND P0, PT, R0, UR4, PT ;  /* 0x0000000400007c0c */ /* 0x000fe2000bf04270 */
[----:B------:R-:W-:-:S12]  /*05d0*/  BRA.DIV ~URZ, `(.L_x_2934) ;  /* 0x000224f27f007947 */ /* 0x000fd8000b800000 */
[----:B------:R-:W-:-:S04]  /*05e0*/  VOTE.ANY R13, PT, !P0 ;  /* 0x00000000000d7806 */ /* 0x000fc800040e0100 */
.L_x_3173:
[----:B------:R-:W1:Y:S02]  /*05f0*/  POPC R0, R13 ;  /* 0x0000000d00007309 */ /* 0x000e640000000000 */
[----:B-1----:R-:W-:-:S05]  /*0600*/  IADD3 R2, R0, R7, RZ ;  /* 0x0000000700027210 */ /* 0x002fca0007ffe0ff */
[----:B------:R1:W-:Y:S01]  /*0610*/  STL [R1+0x1c], R2 ;  /* 0x00001c0201007387 */ /* 0x0003e20000100800 */
[----:B------:R-:W-:Y:S05]  /*0620*/  BRA.DIV ~URZ, `(.L_x_2935) ;  /* 0x000224e27f007947 */ /* 0x000fea000b800000 */
[----:B------:R2:W3:Y:S01]  /*0630*/  SHFL.IDX PT, R12, R9, R0, 0x1f ;  /* 0x00001f00090c7589 */ /* 0x0004e200000e0000 */
[----:B------:R-:W-:-:S03]  /*0640*/  MOV R5, RZ ;  /* 0x000000ff00057202 */ /* 0x000fc60000000f00 */
[----:B------:R2:W4:Y:S04]  /*0650*/  SHFL.IDX PT, R9, R8, R0, 0x1f ;  /* 0x00001f0008097589 */ /* 0x00052800000e0000 */
.L_x_3174:
[----:B------:R-:W-:Y:S01]  /*0660*/  ISETP.NE.AND P0, PT, R13, RZ, PT ;  /* 0x000000ff0d00720c */ /* 0x000fe20003f05270 */
[----:B------:R-:W-:-:S12]  /*0670*/  BSSY B0, `(.L_x_2936) ;  /* 0x0000005000007945 */ /* 0x000fd80003800000 */
[----:B------:R-:W-:Y:S05]  /*0680*/  @!P0 BRA `(.L_x_2937) ;  /* 0x0000003000008947 */ /* 0x000fea0003800000 */
[----:B--2---:R-:W-:Y:S01]  /*0690*/  IADD3 R0, R0, -0x1, RZ ;  /* 0xffffffff00007810 */ /* 0x004fe20007ffe0ff */
[----:B------:R-:W-:Y:S05]  /*06a0*/  BRA.DIV ~URZ, `(.L_x_2938) ;  /* 0x000225427f007947 */ /* 0x000fea000b800000 */
[----:B------:R2:W1:Y:S02]  /*06b0*/  SHFL.IDX PT, R5, R4, R0, 0x1f ;  /* 0x00001f0004057589 */ /* 0x00046400000e0000 */
.L_x_2937:
[----:B------:R-:W-:Y:S05]  /*06c0*/  BSYNC B0 ;  /* 0x0000000000007941 */ /* 0x000fea0003800000 */
.L_x_2936:
        /* <DEDUP_REMOVED lines=69> */
.L_x_2940:
        /* <DEDUP_REMOVED lines=70> */
.L_x_2941:
[----:B------:R-:W-:Y:S05]  /*0f80*/  BSYNC B0 ;  /* 0x0000000000007941 */ /* 0x000fea0003800000 */
.L_x_2939:
[----:B------:R-:W-:-:S04]  /*0f90*/  LOP3.LUT R0, RZ, R0, RZ, 0x33, !PT ;  /* 0x00000000ff007212 */ /* 0x000fc800078e33ff */
[----:B------:R-:W-:-:S05]  /*0fa0*/  IADD3 R0, R0, R12, RZ ;  /* 0x0000000c00007210 */ /* 0x000fca0007ffe0ff */
[----:B------:R2:W-:Y:S01]  /*0fb0*/  STL [R1+0x14], R0 ;  /* 0x0000140001007387 */ /* 0x0005e20000100800 */
[----:B------:R-:W-:Y:S05]  /*0fc0*/  BRA `(.L_x_2942) ;  /* 0x0000006000007947 */ /* 0x000fea0003800000 */
.L_x_2930:
[----:B------:R-:W-:Y:S01]  /*0fd0*/  MOV R0, UR4 ;  /* 0x0000000400007c02 */ /* 0x000fe20008000f00 */
[----:B------:R-:W-:Y:S04]  /*0fe0*/  STL [R1+0x14], RZ ;  /* 0x000014ff01007387 */ /* 0x000fe80000100800 */
[----:B------:R-:W-:Y:S04]  /*0ff0*/  STL [R1+0x18], RZ ;  /* 0x000018ff01007387 */ /* 0x000fe80000100800 */
[----:B------:R1:W-:Y:S02]  /*1000*/  STL [R1+0x10], R0 ;  /* 0x0000100001007387 */ /* 0x0003e40000100800 */
[----:B-1----:R-:W-:-:S05]  /*1010*/  MOV R0, c[0x0][0x53c] ;  /* 0x00014f0000007a02 */ /* 0x002fca0000000f00 */
[----:B------:R1:W-:Y:S02]  /*1020*/  STL [R1+0x1c], R0 ;  /* 0x00001c0001007387 */ /* 0x0003e40000100800 */
.L_x_2942:
        /* <DEDUP_REMOVED lines=8> */
.L_x_2928:
[----:B-12---:R-:W2:Y:S02]  /*10b0*/  LDL R0, [R1+0x1c] ;  /* 0x00001c0001007983 */ /* 0x006ea40000100800 */
[----:B--2---:R-:W-:-:S13]  /*10c0*/  ISETP.GE.AND P0, PT, R0, c[0x0][0x53c], PT ;  /* 0x00014f0000007a0c */ /* 0x004fda0003f06270 */
[----:B------:R-:W-:Y:S05]  /*10d0*/  @P0 EXIT ;  /* 0x000000000000094d */ /* 0x000fea0003800000 */
[----:B------:R-:W1:Y:S01]  /*10e0*/  S2R R13, SR_TID.X ;  /* 0x00000000000d7919 */ /* 0x000e620000002100 */
[----:B------:R-:W-:Y:S01]  /*10f0*/  IMAD.MOV.U32 R22, RZ, RZ, 0x40 ;  /* 0x00000040ff167424 */ /* 0x000fe200078e00ff */
[----:B------:R-:W-:Y:S01]  /*1100*/  ULDC UR4, c[0x0][0x2ac] ;  /* 0x0000ab0000047ab9 */ /* 0x000fe20000000800 */
[----:B------:R-:W-:Y:S01]  /*1110*/  IMAD.MOV.U32 R21, RZ, RZ, 0x20 ;  /* 0x00000020ff157424 */ /* 0x000fe200078e00ff */
[----:B------:R-:W-:Y:S02]  /*1120*/  ULDC UR5, c[0x0][0x1d0] ;  /* 0x0000740000057ab9 */ /* 0x000fe40000000800 */
[----:B------:R-:W-:Y:S01]  /*1130*/  UIMAD UR5, UR4, UR5, URZ ;  /* 0x00000005040572a4 */ /* 0x000fe2000f8e023f */
[----:B-1----:R-:W-:-:S04]  /*1140*/  SHF.R.S32.HI R12, RZ, 0x1f, R13 ;  /* 0x0000001fff0c7819 */ /* 0x002fc8000001140d */
[CC--:B------:R-:W-:Y:S02]  /*1150*/  LEA.HI R3, R12.reuse, R13.reuse, RZ, 0x4 ;  /* 0x0000000d0c037211 */ /* 0x0c0fe400078f20ff */
[----:B------:R-:W-:Y:S02]  /*1160*/  LEA.HI R8, R12, R13, RZ, 0x2 ;  /* 0x0000000d0c087211 */ /* 0x000fe400078f10ff */
[----:B------:R-:W-:Y:S02]  /*1170*/  LOP3.LUT R0, R3, 0xfffffff0, RZ, 0xc0, !PT ;  /* 0xfffffff003007812 */ /* 0x000fe400078ec0ff */
[----:B---3--:R-:W-:Y:S02]  /*1180*/  SHF.R.S32.HI R4, RZ, 0x4, R3 ;  /* 0x00000004ff047819 */ /* 0x008fe40000011403 */
        /* <DEDUP_REMOVED lines=64> */
[----:B------:R-:W-:Y:S01]  /*1590*/  IADD3 R17, R143, 0x20, RZ ;  /* 0x000000208f117810 */ /* 0x000fe20007ffe0ff */
        /* <DEDUP_REMOVED lines=30> */
[----:B------:R-:W-:Y:S02]  /*1780*/  LOP3.LUT R10, R8, 0xfffffe00, RZ, 0xc0, !PT ;  /* 0xfffffe00080a7812 */ /* 0x000fe400078ec0ff */
[--C-:B------:R-:W-:Y:S02]  /*1790*/  LOP3.LUT R5, R252, 0x38, R3.reuse, 0xf8, !PT ;  /* 0x00000038fc057812 */ /* 0x100fe400078ef803 */
[----:B------:R-:W-:Y:S02]  /*17a0*/  LOP3.LUT R4, R251, 0x38, R3, 0xf8, !PT ;  /* 0x00000038fb047812 */ /* 0x000fe400078ef803 */
[----:B------:R-:W-:Y:S02]  /*17b0*/  SHF.R.U32.HI R28, RZ, 0x3, R33 ;  /* 0x00000003ff1c7819 */ /* 0x000fe40000011621 */
[----:B------:R-:W-:Y:S02]  /*17c0*/  SHF.R.U32.HI R26, RZ, 0x3, R32 ;  /* 0x00000003ff1a7819 */ /* 0x000fe40000011620 */
[----:B------:R-:W-:-:S02]  /*17d0*/  LOP3.LUT R8, R33, 0x38, R3, 0xf8, !PT ;  /* 0x0000003821087812 */ /* 0x000fc400078ef803 */
[----:B------:R-:W-:Y:S02]  /*17e0*/  LOP3.LUT R11, R32, 0x38, R3, 0xf8, !PT ;  /* 0x00000038200b7812 */ /* 0x000fe400078ef803 */
        /* <DEDUP_REMOVED lines=17> */
[CC--:B------:R-:W-:Y:S02]  /*1900*/  IADD3 R4, R13.reuse, R10.reuse, R14 ;  /* 0x0000000a0d047210 */ /* 0x0c0fe40007ffe00e */
[----:B------:R-:W-:Y:S02]  /*1910*/  LOP3.LUT R5, R13, R10, RZ, 0xfc, !PT ;  /* 0x0000000a0d057212 */ /* 0x000fe400078efcff */
[----:B------:R-:W-:Y:S01]  /*1920*/  @P0 IADD3 R23, R0, 0x10, RZ ;  /* 0x0000001000170810 */ /* 0x000fe20007ffe0ff */
[--C-:B------:R-:W-:Y:S01]  /*1930*/  IMAD R0, R149, 0x20, R143.reuse ;  /* 0x0000002095007824 */ /* 0x100fe200078e028f */
[----:B------:R-:W-:-:S02]  /*1940*/  SHF.R.S32.HI R8, RZ, 0x1f, R143 ;  /* 0x0000001fff087819 */ /* 0x000fc4000001148f */
[----:B------:R-:W-:Y:S01]  /*1950*/  LOP3.LUT R8, R19, 0x7ffffffc, RZ, 0xc0, !PT ;  /* 0x7ffffffc13087812 */ /* 0x000fe200078ec0ff */
[----:B------:R-:W-:Y:S01]  /*1960*/  STL [R1+0x3c], R23 ;  /* 0x00003c1701007387 */ /* 0x000fe20000100800 */
[----:B------:R-:W-:Y:S02]  /*1970*/  LOP3.LUT R10, R6, R34, RZ, 0x3c, !PT ;  /* 0x00000022060a7212 */ /* 0x000fe400078e3cff */
[----:B------:R-:W-:Y:S02]  /*1980*/  SHF.R.S32.HI R19, RZ, 0x1f, R148 ;  /* 0x0000001fff137819 */ /* 0x000fe40000011494 */
[----:B------:R-:W-:Y:S01]  /*1990*/  SHF.R.S32.HI R9, RZ, 0x1f, R146 ;  /* 0x0000001fff097819 */ /* 0x000fe20000011492 */
[----:B------:R1:W-:Y:S01]  /*19a0*/  STL [R1+0x18c], R10 ;  /* 0x00018c0a01007387 */ /* 0x0003e20000100800 */
[----:B------:R-:W-:Y:S02]  /*19b0*/  IADD3 R147, R144, 0x60, RZ ;  /* 0x0000006090937810 */ /* 0x000fe40007ffe0ff */
[--C-:B------:R-:W-:Y:S01]  /*19c0*/  LOP3.LUT R14, R251, 0x38, R140.reuse, 0xf8, !PT ;  /* 0x00000038fb0e7812 */ /* 0x100fe200078ef88c */
[----:B------:R2:W-:Y:S01]  /*19d0*/  STL [R1+0xe0], R19 ;  /* 0x0000e01301007387 */ /* 0x0005e20000100800 */
[----:B------:R-:W-:-:S02]  /*19e0*/  LOP3.LUT R13, R33, 0x38, R140, 0xf8, !PT ;  /* 0x00000038210d7812 */ /* 0x000fc400078ef88c */
[----:B------:R-:W-:Y:S01]  /*19f0*/  LOP3.LUT R11, R32, 0x38, R140, 0xf8, !PT ;  /* 0x00000038200b7812 */ /* 0x000fe200078ef88c */
[----:B------:R3:W-:Y:S01]  /*1a00*/  STL [R1+0xdc], R9 ;  /* 0x0000dc0901007387 */ /* 0x0007e20000100800 */
[----:B------:R-:W-:Y:S02]  /*1a10*/  SHF.R.S32.HI R6, RZ, 0x1f, R147 ;  /* 0x0000001fff067819 */ /* 0x000fe40000011493 */
[----:B------:R-:W-:Y:S02]  /*1a20*/  LOP3.LUT R14, R12, R14, R29, 0xf6, !PT ;  /* 0x0000000e0c0e7212 */ /* 0x000fe400078ef61d */
[----:B------:R-:W-:Y:S01]  /*1a30*/  LOP3.LUT R11, R25, R11, R26, 0xf6, !PT ;  /* 0x0000000b190b7212 */ /* 0x000fe200078ef61a */
[----:B------:R4:W-:Y:S01]  /*1a40*/  STL [R1+0xd8], R6 ;  /* 0x0000d80601007387 */ /* 0x0009e20000100800 */
[----:B------:R-:W-:Y:S02]  /*1a50*/  LEA R151, R2, 0xa080, 0x1 ;  /* 0x0000a08002977811 */ /* 0x000fe400078e08ff */
[----:B------:R-:W-:-:S02]  /*1a60*/  SHF.R.S32.HI R2, RZ, 0x3, R3 ;  /* 0x00000003ff027819 */ /* 0x000fc40000011403 */
[----:B------:R-:W-:Y:S02]  /*1a70*/  LOP3.LUT R234, R3, 0xfffffff8, RZ, 0xc0, !PT ;  /* 0xfffffff803ea7812 */ /* 0x000fe400078ec0ff */
[----:B------:R-:W-:Y:S02]  /*1a80*/  SEL R3, R21, 0xffffffe0, !P4 ;  /* 0xffffffe015037807 */ /* 0x000fe40006000000 */
[----:B------:R-:W-:Y:S02]  /*1a90*/  LEA R200, R4, 0x10080, 0x1 ;  /* 0x0001008004c87811 */ /* 0x000fe400078e08ff */
[----:B-1----:R-:W-:Y:S02]  /*1aa0*/  LOP3.LUT R10, R10, R7, RZ, 0xfc, !PT ;  /* 0x000000070a0a7212 */ /* 0x002fe400078efcff */
[----:B------:R-:W-:Y:S01]  /*1ab0*/  LEA R196, R5, 0x4080, 0x1 ;  /* 0x0000408005c47811 */ /* 0x000fe200078e08ff */
[----:B------:R-:W-:Y:S01]  /*1ac0*/  IMAD.IADD R201, R200, 0x1, R3 ;  /* 0x00000001c8c97824 */ /* 0x000fe200078e0203 */
[----:B------:R-:W-:Y:S01]  /*1ad0*/  IADD3 R219, R140, 0x80, RZ ;  /* 0x000000808cdb7810 */ /* 0x000fe20007ffe0ff */
[----:B--2---:R-:W-:Y:S01]  /*1ae0*/  IMAD R19, R20, 0x8, R30 ;  /* 0x0000000814137824 */ /* 0x004fe200078e021e */
[----:B------:R-:W-:Y:S01]  /*1af0*/  IADD3 R220, R140, 0xc0, RZ ;  /* 0x000000c08cdc7810 */ /* 0x000fe20007ffe0ff */
[----:B------:R-:W-:Y:S01]  /*1b00*/  IMAD.SHL.U32 R217, R10, 0x2, RZ ;  /* 0x000000020ad97824 */ /* 0x000fe200078e00ff */
[----:B------:R-:W-:Y:S01]  /*1b10*/  SHF.R.S32.HI R141, RZ, 0x1f, R140 ;  /* 0x0000001fff8d7819 */ /* 0x000fe2000001148c */
[----:B---3--:R-:W-:Y:S01]  /*1b20*/  IMAD.IADD R9, R31, 0x1, -R8 ;  /* 0x000000011f097824 */ /* 0x008fe200078e0a08 */
[----:B------:R-:W-:Y:S01]  /*1b30*/  STL [R1+0x24], R19 ;  /* 0x0000241301007387 */ /* 0x000fe20000100800 */
[----:B------:R-:W-:Y:S01]  /*1b40*/  SEL R8, R21, 0xffffffe0, !P1 ;  /* 0xffffffe015087807 */ /* 0x000fe20004800000 */
[----:B------:R-:W-:Y:S01]  /*1b50*/  IMAD.IADD R197, R3, 0x1, R196 ;  /* 0x0000000103c57824 */ /* 0x000fe200078e02c4 */
[----:B------:R-:W-:Y:S01]  /*1b60*/  SHF.R.S32.HI R145, RZ, 0x1f, R144 ;  /* 0x0000001fff917819 */ /* 0x000fe20000011490 */
[----:B------:R-:W-:Y:S01]  /*1b70*/  IMAD.SHL.U32 R48, R9, 0x2, RZ ;  /* 0x0000000209307824 */ /* 0x000fe200078e00ff */
[----:B------:R-:W-:-:S02]  /*1b80*/  LOP3.LUT R9, R27, R13, R28, 0xf6, !PT ;  /* 0x0000000d1b097212 */ /* 0x000fc400078ef61c */
[----:B------:R-:W-:Y:S02]  /*1b90*/  LEA R13, R14, 0x10080, 0x1 ;  /* 0x000100800e0d7811 */ /* 0x000fe400078e08ff */
[----:B------:R-:W-:Y:S01]  /*1ba0*/  LEA R10, R9, 0x10080, 0x1 ;  /* 0x00010080090a7811 */ /* 0x000fe200078e08ff */
[----:B------:R-:W-:Y:S01]  /*1bb0*/  STL [R1+0x20], R48 ;  /* 0x0000203001007387 */ /* 0x000fe20000100800 */
[----:B------:R-:W-:Y:S02]  /*1bc0*/  LEA R9, R11, 0x10080, 0x1 ;  /* 0x000100800b097811 */ /* 0x000fe400078e08ff */
        /* <DEDUP_REMOVED lines=33> */
[C---:B----4-:R-:W-:Y:S01]  /*1de0*/  SEL R6, R22.reuse, 0xffffffc0, !P2 ;  /* 0xffffffc016067807 */ /* 0x050fe20005000000 */
[----:B------:R4:W-:Y:S01]  /*1df0*/  STL [R1+0xc0], R40 ;  /* 0x0000c02801007387 */ /* 0x0009e20000100800 */
[----:B-1----:R-:W-:Y:S02]  /*1e00*/  SEL R2, R22, 0xffffffc0, !P3 ;  /* 0xffffffc016027807 */ /* 0x002fe40005800000 */
[C---:B------:R-:W-:Y:S01]  /*1e10*/  IADD3 R25, R48.reuse, 0xb8, RZ ;  /* 0x000000b830197810 */ /* 0x040fe20007ffe0ff */
[----:B------:R-:W-:Y:S01]  /*1e20*/  STL [R1+0xbc], R39 ;  /* 0x0000bc2701007387 */ /* 0x000fe20000100800 */
[----:B------:R-:W-:Y:S01]  /*1e30*/  IADD3 R22, R48, 0xc0, RZ ;  /* 0x000000c030167810 */ /* 0x000fe20007ffe0ff */
[----:B------:R-:W-:Y:S01]  /*1e40*/  IMAD.IADD R4, R6, 0x1, R23 ;  /* 0x0000000106047824 */ /* 0x000fe200078e0217 */
[C---:B------:R-:W-:Y:S01]  /*1e50*/  IADD3 R21, R48.reuse, 0xc8, RZ ;  /* 0x000000c830157810 */ /* 0x040fe20007ffe0ff */
[----:B------:R1:W-:Y:S01]  /*1e60*/  STL [R1+0xb8], R38 ;  /* 0x0000b82601007387 */ /* 0x0003e20000100800 */
[----:B------:R-:W-:Y:S01]  /*1e70*/  IADD3 R20, R48, 0xd0, RZ ;  /* 0x000000d030147810 */ /* 0x000fe20007ffe0ff */
[----:B------:R-:W-:Y:S01]  /*1e80*/  IMAD.IADD R203, R200, 0x1, R2 ;  /* 0x00000001c8cb7824 */ /* 0x000fe200078e0202 */
[C---:B------:R-:W-:Y:S01]  /*1e90*/  IADD3 R19, R48.reuse, 0xd8, RZ ;  /* 0x000000d830137810 */ /* 0x040fe20007ffe0ff */
[----:B------:R1:W-:Y:S01]  /*1ea0*/  STL [R1+0xb4], R37 ;  /* 0x0000b42501007387 */ /* 0x0003e20000100800 */
[----:B------:R-:W-:Y:S01]  /*1eb0*/  IADD3 R14, R48, 0xe0, RZ ;  /* 0x000000e0300e7810 */ /* 0x000fe20007ffe0ff */
[----:B------:R-:W-:Y:S01]  /*1ec0*/  IMAD.IADD R199, R2, 0x1, R196 ;  /* 0x0000000102c77824 */ /* 0x000fe200078e02c4 */
[C---:B--2---:R-:W-:Y:S01]  /*1ed0*/  IADD3 R13, R48.reuse, 0xe8, RZ ;  /* 0x000000e8300d7810 */ /* 0x044fe20007ffe0ff */
[----:B------:R-:W-:Y:S01]  /*1ee0*/  STL [R1+0xb0], R36 ;  /* 0x0000b02401007387 */ /* 0x000fe20000100800 */
[C---:B---3--:R-:W-:Y:S01]  /*1ef0*/  IADD3 R10, R48.reuse, 0xf0, RZ ;  /* 0x000000f0300a7810 */ /* 0x048fe20007ffe0ff */
[----:B------:R-:W-:Y:S01]  /*1f00*/  IMAD.IADD R202, R201, 0x1, R2 ;  /* 0x00000001c9ca7824 */ /* 0x000fe200078e0202 */
[----:B------:R-:W-:Y:S01]  /*1f10*/  SHF.R.S32.HI R11, RZ, 0x1f, R47 ;  /* 0x0000001fff0b7819 */ /* 0x000fe2000001142f */
[----:B------:R2:W-:Y:S01]  /*1f20*/  STL [R1+0xac], R35 ;  /* 0x0000ac2301007387 */ /* 0x0005e20000100800 */
[----:B-----5:R-:W-:Y:S01]  /*1f30*/  IADD3 R9, R48, 0xf8, RZ ;  /* 0x000000f830097810 */ /* 0x020fe20007ffe0ff */
[----:B------:R-:W-:Y:S01]  /*1f40*/  IMAD.IADD R198, R2, 0x1, R197 ;  /* 0x0000000102c67824 */ /* 0x000fe200078e02c5 */
[----:B------:R-:W-:Y:S01]  /*1f50*/  SHF.R.S32.HI R46, RZ, 0x1f, R46 ;  /* 0x0000001fff2e7819 */ /* 0x000fe2000001142e */
[----:B------:R3:W-:Y:S01]  /*1f60*/  STL [R1+0xa8], R34 ;  /* 0x0000a82201007387 */ /* 0x0007e20000100800 */
[----:B------:R-:W-:-:S02]  /*1f70*/  SHF.R.S32.HI R44, RZ, 0x1f, R44 ;  /* 0x0000001fff2c7819 */ /* 0x000fc4000001142c */
[----:B------:R-:W-:Y:S01]  /*1f80*/  SHF.R.S32.HI R43, RZ, 0x1f, R43 ;  /* 0x0000001fff2b7819 */ /* 0x000fe2000001142b */
[----:B------:R-:W-:Y:S01]  /*1f90*/  STL [R1+0xa4], R33 ;  /* 0x0000a42101007387 */ /* 0x000fe20000100800 */
[----:B------:R-:W-:Y:S02]  /*1fa0*/  SHF.R.S32.HI R41, RZ, 0x1f, R41 ;  /* 0x0000001fff297819 */ /* 0x000fe40000011429 */
[----:B----4-:R-:W-:Y:S01]  /*1fb0*/  SHF.R.S32.HI R40, RZ, 0x1f, R40 ;  /* 0x0000001fff287819 */ /* 0x010fe20000011428 */
[----:B------:R4:W-:Y:S01]  /*1fc0*/  STL [R1+0xa0], R32 ;  /* 0x0000a02001007387 */ /* 0x0009e20000100800 */
[----:B-1----:R-:W-:Y:S02]  /*1fd0*/  SHF.R.S32.HI R38, RZ, 0x1f, R38 ;  /* 0x0000001fff267819 */ /* 0x002fe40000011426 */
[----:B------:R-:W-:Y:S01]  /*1fe0*/  SHF.R.S32.HI R239, RZ, 0x1f, R219 ;  /* 0x0000001fffef7819 */ /* 0x000fe200000114db */
[----:B------:R1:W-:Y:S01]  /*1ff0*/  STL [R1+0x9c], R31 ;  /* 0x00009c1f01007387 */ /* 0x0003e20000100800 */
[----:B------:R-:W-:-:S02]  /*2000*/  SHF.R.S32.HI R37, RZ, 0x1f, R37 ;  /* 0x0000001fff257819 */ /* 0x000fc40000011425 */
[----:B------:R-:W-:Y:S01]  /*2010*/  SHF.R.S32.HI R238, RZ, 0x1f, R220 ;  /* 0x0000001fffee7819 */ /* 0x000fe200000114dc */
[----:B------:R-:W-:Y:S01]  /*2020*/  STL [R1+0x98], R30 ;  /* 0x0000981e01007387 */ /* 0x000fe20000100800 */
[----:B------:R-:W-:-:S03]  /*2030*/  SHF.R.S32.HI R237, RZ, 0x1f, R234 ;  /* 0x0000001fffed7819 */ /* 0x000fc600000114ea */
        /* <DEDUP_REMOVED lines=8> */
[----:B-1----:R-:W-:-:S03]  /*20c0*/  SHF.R.S32.HI R31, RZ, 0x1f, R31 ;  /* 0x0000001fff1f7819 */ /* 0x002fc6000001141f */
[----:B------:R-:W-:Y:S04]  /*20d0*/  STL [R1+0x80], R22 ;  /* 0x0000801601007387 */ /* 0x000fe80000100800 */
[----:B------:R1:W-:Y:S01]  /*20e0*/  STL [R1+0x7c], R21 ;  /* 0x00007c1501007387 */ /* 0x0003e20000100800 */
[----:B-----5:R-:W-:-:S03]  /*20f0*/  SHF.R.S32.HI R29, RZ, 0x1f, R29 ;  /* 0x0000001fff1d7819 */ /* 0x020fc6000001141d */
        /* <DEDUP_REMOVED lines=9> */
[----:B-1----:R-:W-:-:S03]  /*2190*/  SHF.R.S32.HI R21, RZ, 0x1f, R21 ;  /* 0x0000001fff157819 */ /* 0x002fc60000011415 */
[----:B------:R-:W-:Y:S01]  /*21a0*/  STL [R1+0x64], R9 ;  /* 0x0000640901007387 */ /* 0x000fe20000100800 */
[----:B-----5:R-:W-:-:S03]  /*21b0*/  SHF.R.S32.HI R20, RZ, 0x1f, R20 ;  /* 0x0000001fff147819 */ /* 0x020fc60000011414 */
[----:B------:R-:W-:Y:S01]  /*21c0*/  STL [R1+0x174], R46 ;  /* 0x0001742e01007387 */ /* 0x000fe20000100800 */
[----:B--2---:R-:W-:Y:S02]  /*21d0*/  SHF.R.S32.HI R14, RZ, 0x1f, R14 ;  /* 0x0000001fff0e7819 */ /* 0x004fe4000001140e */
[----:B---3--:R-:W-:Y:S02]  /*21e0*/  SHF.R.S32.HI R13, RZ, 0x1f, R13 ;  /* 0x0000001fff0d7819 */ /* 0x008fe4000001140d */
[----:B----4-:R-:W-:-:S05]  /*21f0*/  SHF.R.S32.HI R11, RZ, 0x1f, R45 ;  /* 0x0000001fff0b7819 */ /* 0x010fca000001142d */
        /* <DEDUP_REMOVED lines=34> */
[----:B------:R2:W-:Y:S01]  /*2420*/  STL [R1+0x108], R13 ;  /* 0x0001080d01007387 */ /* 0x0005e20000100800 */
[----:B-1----:R-:W-:Y:S02]  /*2430*/  SHF.R.S32.HI R11, RZ, 0x1f, R10 ;  /* 0x0000001fff0b7819 */ /* 0x002fe4000001140a */
[----:B------:R-:W-:Y:S01]  /*2440*/  SHF.R.S32.HI R10, RZ, 0x1f, R9 ;  /* 0x0000001fff0a7819 */ /* 0x000fe20000011409 */
[----:B------:R-:W-:-:S02]  /*2450*/  IMAD.IADD R9, R24, 0x1, R8 ;  /* 0x0000000118097824 */ /* 0x000fc400078e0208 */
[----:B------:R1:W-:Y:S01]  /*2460*/  STL [R1+0x104], R11 ;  /* 0x0001040b01007387 */ /* 0x0003e20000100800 */
[----:B------:R-:W-:Y:S02]  /*2470*/  IMAD.IADD R8, R8, 0x1, R23 ;  /* 0x0000000108087824 */ /* 0x000fe400078e0217 */
[--C-:B--2---:R-:W-:Y:S01]  /*2480*/  IMAD.IADD R13, R24, 0x1, R6.reuse ;  /* 0x00000001180d7824 */ /* 0x104fe200078e0206 */
[----:B------:R2:W-:Y:S01]  /*2490*/  STL [R1+0x100], R10 ;  /* 0x0001000a01007387 */ /* 0x0005e20000100800 */
[----:B------:R-:W-:-:S03]  /*24a0*/  IMAD.IADD R3, R8, 0x1, R6 ;  /* 0x0000000108037824 */ /* 0x000fc600078e0206 */
[----:B------:R-:W-:Y:S04]  /*24b0*/  STL [R1+0x54], R13 ;  /* 0x0000540d01007387 */ /* 0x000fe80000100800 */
[----:B------:R3:W-:Y:S01]  /*24c0*/  STL [R1+0x44], R9 ;  /* 0x0000440901007387 */ /* 0x0007e20000100800 */
[----:B-1----:R-:W-:Y:S02]  /*24d0*/  LEA R11, R18, 0x10080, 0x1 ;  /* 0x00010080120b7811 */ /* 0x002fe400078e08ff */
[----:B--2---:R-:W-:-:S03]  /*24e0*/  LEA R10, R17, 0x10080, 0x1 ;  /* 0x00010080110a7811 */ /* 0x004fc600078e08ff */
[----:B------:R1:W-:Y:S04]  /*24f0*/  STL [R1+0xfc], R11 ;  /* 0x0000fc0b01007387 */ /* 0x0003e80000100800 */
[----:B------:R2:W-:Y:S01]  /*2500*/  STL [R1+0xf8], R10 ;  /* 0x0000f80a01007387 */ /* 0x0005e20000100800 */
[----:B---3--:R-:W-:Y:S01]  /*2510*/  IMAD.IADD R9, R6, 0x1, R9 ;  /* 0x0000000106097824 */ /* 0x008fe200078e0209 */
[----:B-1----:R-:W-:Y:S02]  /*2520*/  LEA R11, R16, 0x10080, 0x1 ;  /* 0x00010080100b7811 */ /* 0x002fe400078e08ff */
[----:B--2---:R-:W-:-:S03]  /*2530*/  LEA R10, R15, 0x10080, 0x1 ;  /* 0x000100800f0a7811 */ /* 0x004fc600078e08ff */
[----:B------:R1:W-:Y:S04]  /*2540*/  STL [R1+0xf4], R11 ;  /* 0x0000f40b01007387 */ /* 0x0003e80000100800 */
[----:B------:R1:W-:Y:S04]  /*2550*/  STL [R1+0xf0], R10 ;  /* 0x0000f00a01007387 */ /* 0x0003e80000100800 */
[----:B------:R1:W-:Y:S04]  /*2560*/  STL [R1+0x50], R9 ;  /* 0x0000500901007387 */ /* 0x0003e80000100800 */
[----:B------:R1:W-:Y:S04]  /*2570*/  STL [R1+0x4c], R4 ;  /* 0x00004c0401007387 */ /* 0x0003e80000100800 */
[----:B------:R1:W-:Y:S04]  /*2580*/  STL [R1+0x40], R8 ;  /* 0x0000400801007387 */ /* 0x0003e80000100800 */
[----:B------:R1:W-:Y:S02]  /*2590*/  STL [R1+0x48], R3 ;  /* 0x0000480301007387 */ /* 0x0003e40000100800 */
.L_x_3170:
[----:B-1----:R-:W2:Y:S01]  /*25a0*/  LDL R3, [R1+0x1c] ;  /* 0x00001c0001037983 */ /* 0x002ea20000100800 */
        /* <DEDUP_REMOVED lines=24> */
[----:B------:R-:W-:-:S03]  /*2730*/  @P4 IADD3 R2, P0, R24, c[0x0][0x360], RZ ;  /* 0x0000d80018024a10 */ /* 0x000fc60007f1e0ff */
[----:B------:R2:W3:Y:S01]  /*2740*/  @P1 LDG.E R11, [R4.64] ;  /* 0x00000006040b1981 */ /* 0x0004e2000c1e1900 */
[C---:B------:R-:W-:Y:S02]  /*2750*/  @P4 IADD3.X R3, R17.reuse, c[0x0][0x364], RZ, P0, !PT ;  /* 0x0000d90011034a10 */ /* 0x040fe400007fe4ff */
[----:B------:R-:W-:Y:S01]  /*2760*/  IADD3 R8, P2, R24, c[0x0][0x348], RZ ;  /* 0x0000d20018087a10 */ /* 0x000fe20007f5e0ff */
[----:B------:R1:W-:Y:S04]  /*2770*/  STL [R1+0x28], R24 ;  /* 0x0000281801007387 */ /* 0x0003e80000100800 */
[----:B------:R4:W3:Y:S01]  /*2780*/  @P4 LDG.E R6, [R2.64] ;  /* 0x0000000602064981 */ /* 0x0008e2000c1e1900 */
[----:B------:R-:W-:-:S03]  /*2790*/  IADD3.X R9, R17, c[0x0][0x34c], RZ, P2, !PT ;  /* 0x0000d30011097a10 */ /* 0x000fc600017fe4ff */
[----:B------:R1:W-:Y:S04]  /*27a0*/  STL [R1+0x2c], R17 ;  /* 0x00002c1101007387 */ /* 0x0003e80000100800 */
[----:B------:R1:W5:Y:S01]  /*27b0*/  @P3 LDG.E R138, [R8.64] ;  /* 0x00000006088a3981 */ /* 0x000362000c1e1900 */
[----:B--2---:R-:W-:-:S04]  /*27c0*/  IADD3 R4, P1, R24, c[0x0][0x350], RZ ;  /* 0x0000d40018047a10 */ /* 0x004fc80007f3e0ff */
[----:B------:R-:W-:Y:S02]  /*27d0*/  IADD3.X R5, R17, c[0x0][0x354], RZ, P1, !PT ;  /* 0x0000d50011057a10 */ /* 0x000fe40000ffe4ff */
[----:B----4-:R-:W-:-:S03]  /*27e0*/  IADD3 R2, P0, R24, c[0x0][0x358], RZ ;  /* 0x0000d60018027a10 */ /* 0x010fc60007f1e0ff */
[----:B------:R1:W5:Y:S01]  /*27f0*/  @P5 LDG.E R18, [R4.64] ;  /* 0x0000000604125981 */ /* 0x000362000c1e1900 */
[----:B------:R-:W-:-:S05]  /*2800*/  IADD3.X R3, R17, c[0x0][0x35c], RZ, P0, !PT ;  /* 0x0000d70011037a10 */ /* 0x000fca00007fe4ff */
[----:B------:R1:W5:Y:S01]  /*2810*/  @P6 LDG.E R15, [R2.64] ;  /* 0x00000006020f6981 */ /* 0x000362000c1e1900 */
[----:B------:R-:W-:Y:S03]  /*2820*/  YIELD ;  /* 0x0000000000007946 */ /* 0x000fe60003800000 */
[----:B---3--:R1:W-:Y:S04]  /*2830*/  STL [R1], R11 ;  /* 0x0000000b01007387 */ /* 0x0083e80000100800 */
[----:B------:R1:W-:Y:S01]  /*2840*/  @P4 STL [R1+0x8], R6 ;  /* 0x0000080601004387 */ /* 0x0003e20000100800 */
[----:B------:R-:W-:Y:S05]  /*2850*/  @P4 BRA `(.L_x_2943) ;  /* 0x0000007000004947 */ /* 0x000fea0003800000 */
[----:B-1----:R-:W-:-:S05]  /*2860*/  MOV R6, c[0x0][0x168] ;  /* 0x00005a0000067a02 */ /* 0x002fca0000000f00 */
[----:B------:R1:W-:Y:S01]  /*2870*/  STL [R1+0x8], R6 ;  /* 0x0000080601007387 */ /* 0x0003e20000100800 */
[----:B------:R-:W-:Y:S05]  /*2880*/  @!P3 BRA `(.L_x_2943) ;  /* 0x000000400000b947 */ /* 0x000fea0003800000 */
[----:B------:R-:W2:Y:S04]  /*2890*/  LDG.E R10, [R8.64] ;  /* 0x00000006080a7981 */ /* 0x000ea8000c1e1900 */
[----:B-1----:R-:W2:Y:S02]  /*28a0*/  LDG.E R6, [R8.64+0x4] ;  /* 0x0000040608067981 */ /* 0x002ea4000c1e1900 */
[----:B--2---:R-:W-:-:S05]  /*28b0*/  IADD3 R6, -R10, R6, RZ ;  /* 0x000000060a067210 */ /* 0x004fca0007ffe1ff */
[----:B------:R1:W-:Y:S02]  /*28c0*/  STL [R1+0x8], R6 ;  /* 0x0000080601007387 */ /* 0x0003e40000100800 */
.L_x_2943:
[----:B------:R-:W-:-:S04]  /*28d0*/  ISETP.NE.U32.AND P0, PT, RZ, c[0x0][0x368], PT ;  /* 0x0000da00ff007a0c */ /* 0x000fc80003f05070 */
[----:B------:R-:W-:-:S13]  /*28e0*/  ISETP.NE.AND.EX P0, PT, RZ, c[0x0][0x36c], PT, P0 ;  /* 0x0000db00ff007a0c */ /* 0x000fda0003f05300 */
[----:B------:R-:W-:Y:S05]  /*28f0*/  @!P0 BRA `(.L_x_2944) ;  /* 0x0000004000008947 */ /* 0x000fea0003800000 */
[----:B-1----:R-:W-:-:S04]  /*2900*/  IADD3 R4, P0, R24, c[0x0][0x368], RZ ;  /* 0x0000da0018047a10 */ /* 0x002fc80007f1e0ff */
[----:B------:R-:W-:-:S05]  /*2910*/  IADD3.X R5, R17, c[0x0][0x36c], RZ, P0, !PT ;  /* 0x0000db0011057a10 */ /* 0x000fca00007fe4ff */
[----:B------:R1:W5:Y:S01]  /*2920*/  LDG.E R16, [R4.64] ;  /* 0x0000000604107981 */ /* 0x000362000c1e1900 */
[----:B------:R-:W-:Y:S05]  /*2930*/  BRA `(.L_x_2945) ;  /* 0x0000005000007947 */ /* 0x000fea0003800000 */
.L_x_2944:
[----:B------:R-:W-:Y:S01]  /*2940*/  MOV R16, UR5 ;  /* 0x0000000500107c02 */ /* 0x000fe20008000f00 */
[----:B------:R-:W-:Y:S05]  /*2950*/  @!P5 BRA `(.L_x_2945) ;  /* 0x000000300000d947 */ /* 0x000fea0003800000 */
[----:B-1----:R1:W2:Y:S04]  /*2960*/  LDG.E R6, [R4.64] ;  /* 0x0000000604067981 */ /* 0x0022a8000c1e1900 */
[----:B-1----:R-:W2:Y:S02]  /*2970*/  LDG.E R4, [R4.64+0x4] ;  /* 0x0000040604047981 */ /* 0x002ea4000c1e1900 */
[----:B--2---:R-:W-:Y:S02]  /*2980*/  IADD3 R16, -R6, R4, RZ ;  /* 0x0000000406107210 */ /* 0x004fe40007ffe1ff */
.L_x_2945:
[----:B-1----:R-:W2:Y:S04]  /*2990*/  LDL R4, [R1+0x8] ;  /* 0x0000080001047983 */ /* 0x002ea80000100800 */
[----:B------:R-:W3:Y:S04]  /*29a0*/  LDL.LU R8, [R1+0x14] ;  /* 0x0000140001087983 */ /* 0x000ee80000300800 */
[----:B------:R1:W4:Y:S04]  /*29b0*/  @P6 LDG.E R5, [R2.64] ;  /* 0x0000000602056981 */ /* 0x000328000c1e1900 */
[----:B------:R-:W3:Y:S01]  /*29c0*/  LDL R19, [R1+0x18] ;  /* 0x0000180001137983 */ /* 0x000ee20000100800 */
[----:B------:R-:W-:-:S04]  /*29d0*/  ISETP.NE.U32.AND P0, PT, RZ, c[0x0][0x378], PT ;  /* 0x0000de00ff007a0c */ /* 0x000fc80003f05070 */
[----:B------:R-:W-:Y:S01]  /*29e0*/  ISETP.NE.AND.EX P1, PT, RZ, c[0x0][0x37c], PT, P0 ;  /* 0x0000df00ff007a0c */ /* 0x000fe20003f25300 */
[----:B--2---:R-:W-:Y:S02]  /*29f0*/  IMAD.MOV.U32 R6, RZ, RZ, R4 ;  /* 0x000000ffff067224 */ /* 0x004fe400078e0004 */
[----:B------:R1:W4:Y:S01]  /*2a00*/  @P6 LDG.E R4, [R2.64+0x4] ;  /* 0x0000040602046981 */ /* 0x000322000c1e1900 */
[----:B-----5:R-:W-:Y:S02]  /*2a10*/  IMAD.MOV.U32 R130, RZ, RZ, R16 ;  /* 0x000000ffff827224 */ /* 0x020fe400078e0010 */
[----:B------:R-:W-:-:S05]  /*2a20*/  IMAD.MOV.U32 R9, RZ, RZ, c[0x0][0x2c4] ;  /* 0x0000b100ff097624 */ /* 0x000fca00078e00ff */
[----:B------:R-:W-:Y:S02]  /*2a30*/  ISETP.NE.AND P2, PT, R9, 0x1, PT ;  /* 0x000000010900780c */ /* 0x000fe40003f45270 */
[----:B-1----:R-:W-:-:S04]  /*2a40*/  @P1 IADD3 R2, P0, R24, c[0x0][0x378], RZ ;  /* 0x0000de0018021a10 */ /* 0x002fc80007f1e0ff */
[----:B------:R-:W-:-:S05]  /*2a50*/  @P1 IADD3.X R3, R17, c[0x0][0x37c], RZ, P0, !PT ;  /* 0x0000df0011031a10 */ /* 0x000fca00007fe4ff */
[----:B------:R3:W5:Y:S01]  /*2a60*/  @P1 LDG.E R130, [R2.64] ;  /* 0x0000000602821981 */ /* 0x000762000c1e1900 */
[----:B------:R-:W-:Y:S02]  /*2a70*/  IMAD.IADD R10, R16, 0x1, -R11 ;  /* 0x00000001100a7824 */ /* 0x000fe400078e0a0b */
[----:B---3--:R-:W-:Y:S02]  /*2a80*/  IMAD.SHL.U32 R3, R8, 0x80, RZ ;  /* 0x0000008008037824 */ /* 0x008fe400078e00ff */
[----:B------:R-:W-:-:S03]  /*2a90*/  IMAD.MOV.U32 R2, RZ, RZ, c[0x0][0x228] ;  /* 0x00008a00ff027624 */ /* 0x000fc600078e00ff */
[----:B------:R1:W-:Y:S02]  /*2aa0*/  STL [R1+0x4], R3 ;  /* 0x0000040301007387 */ /* 0x0003e40000100800 */
[----:B-1----:R-:W-:Y:S01]  /*2ab0*/  IADD3 R3, R3, 0x7f, RZ ;  /* 0x0000007f03037810 */ /* 0x002fe20007ffe0ff */
[----:B------:R-:W-:Y:S01]  /*2ac0*/  BSSY B0, `(.L_x_2946) ;  /* 0x000003c000007945 */ /* 0x000fe20003800000 */
[----:B------:R-:W-:-:S04]  /*2ad0*/  LOP3.LUT R236, R236, 0xffffffdf, RZ, 0xc0, !PT ;  /* 0xffffffdfecec7812 */ /* 0x000fc800078ec0ff */
[----:B------:R-:W-:Y:S01]  /*2ae0*/  @P2 LOP3.LUT R236, R236, 0x20, RZ, 0xfc, !PT ;  /* 0x00000020ecec2812 */ /* 0x000fe200078efcff */
[----:B----4-:R-:W-:Y:S02]  /*2af0*/  @P6 IMAD.IADD R2, R4, 0x1, -R5 ;  /* 0x0000000104026824 */ /* 0x010fe400078e0a05 */
[----:B------:R-:W-:-:S04]  /*2b00*/  @P2 IMAD.HI.U32 R4, R3, c[0x0][0x2c8], RZ ;  /* 0x0000b20003042a27 */ /* 0x000fc800078e00ff */
[----:B------:R-:W-:Y:S01]  /*2b10*/  IMAD.IADD R5, R10, 0x1, R2 ;  /* 0x000000010a057824 */ /* 0x000fe200078e0202 */
[----:B------:R-:W-:-:S04]  /*2b20*/  @P2 SHF.R.U32.HI R3, RZ, c[0x0][0x2cc], R4 ;  /* 0x0000b300ff032a19 */ /* 0x000fc80000011604 */
[----:B------:R-:W-:Y:S01]  /*2b30*/  IADD3 R139, R5, 0x30, -R6 ;  /* 0x00000030058b7810 */ /* 0x000fe20007ffe806 */
[----:B------:R1:W-:Y:S01]  /*2b40*/  STL [R1+0xc], R5 ;  /* 0x00000c0501007387 */ /* 0x0003e20000100800 */
[----:B------:R-:W-:-:S03]  /*2b50*/  LOP3.LUT R6, R19, 0xff000000, RZ, 0xc0, !PT ;  /* 0xff00000013067812 */ /* 0x000fc600078ec0ff */
[----:B------:R-:W-:-:S04]  /*2b60*/  IMAD.IADD R4, R139, 0x1, R3 ;  /* 0x000000018b047824 */ /* 0x000fc800078e0203 */
[----:B------:R-:W-:Y:S01]  /*2b70*/  IMAD.HI R8, R4, 0x2aaaaaab, RZ ;  /* 0x2aaaaaab04087827 */ /* 0x000fe200078e02ff */
[----:B------:R-:W-:Y:S02]  /*2b80*/  LOP3.LUT R4, R19, 0xff0000, RZ, 0xc0, !PT ;  /* 0x00ff000013047812 */ /* 0x000fe400078ec0ff */
[----:B-1----:R-:W-:-:S05]  /*2b90*/  IADD3 R5, R5, 0x2f, RZ ;  /* 0x0000002f05057810 */ /* 0x002fca0007ffe0ff */
[----:B------:R-:W-:Y:S01]  /*2ba0*/  IMAD.HI R3, R5, 0x2aaaaaab, RZ ;  /* 0x2aaaaaab05037827 */ /* 0x000fe200078e02ff */
[----:B------:R-:W-:-:S04]  /*2bb0*/  SHF.R.U32.HI R5, RZ, 0x8, R6 ;  /* 0x00000008ff057819 */ /* 0x000fc80000011606 */
[----:B------:R-:W-:Y:S02]  /*2bc0*/  LEA.HI R4, R4, R5, RZ, 0x10 ;  /* 0x0000000504047211 */ /* 0x000fe400078f80ff */
[----:B------:R-:W-:Y:S02]  /*2bd0*/  SHF.R.U32.HI R6, RZ, 0x1f, R3 ;  /* 0x0000001fff067819 */ /* 0x000fe40000011603 */
[----:B------:R-:W-:Y:S02]  /*2be0*/  SHF.R.U32.HI R9, RZ, 0x1f, R8 ;  /* 0x0000001fff097819 */ /* 0x000fe40000011608 */
[----:B------:R-:W-:Y:S02]  /*2bf0*/  SHF.R.U32.HI R11, RZ, 0x10, R4 ;  /* 0x00000010ff0b7819 */ /* 0x000fe40000011604 */
[----:B------:R-:W-:Y:S02]  /*2c00*/  LOP3.LUT R21, R4, 0xff, RZ, 0xc0, !PT ;  /* 0x000000ff04157812 */ /* 0x000fe400078ec0ff */
[----:B------:R-:W-:-:S02]  /*2c10*/  LEA.HI.SX32 R137, R3, R6, 0x1d ;  /* 0x0000000603897211 */ /* 0x000fc400078feaff */
[----:B------:R-:W-:Y:S01]  /*2c20*/  LEA.HI.SX32 R3, R8, R9, 0x1d ;  /* 0x0000000908037211 */ /* 0x000fe200078feaff */
[----:B------:R1:W-:Y:S03]  /*2c30*/  STL [R1+0x14], R11 ;  /* 0x0000140b01007387 */ /* 0x0003e60000100800 */
[----:B------:R-:W-:Y:S01]  /*2c40*/  IMNMX R6, R137, R3, PT ;  /* 0x0000000389067217 */ /* 0x000fe20003800200 */
[----:B------:R1:W-:Y:S03]  /*2c50*/  STL [R1+0x58], R21 ;  /* 0x0000581501007387 */ /* 0x0003e60000100800 */
[----:B------:R-:W-:Y:S02]  /*2c60*/  ISETP.GE.AND P0, PT, R6, 0x1, PT ;  /* 0x000000010600780c */ /* 0x000fe40003f06270 */
[----:B------:R-:W-:Y:S01]  /*2c70*/  ISETP.NE.AND P1, PT, R11, RZ, PT ;  /* 0x000000ff0b00720c */ /* 0x000fe20003f25270 */
[----:B------:R-:W-:-:S03]  /*2c80*/  IMAD.MOV.U32 R3, RZ, RZ, RZ ;  /* 0x000000ffff037224 */ /* 0x000fc600078e00ff */
[----:B------:R-:W-:-:S07]  /*2c90*/  SEL R127, R11, c[0x0][0x338], P1 ;  /* 0x0000ce000b7f7a07 */ /* 0x000fce0000800000 */
[----:B------:R-:W-:Y:S05]  /*2ca0*/  @!P0 BRA `(.L_x_2947) ;  /* 0x000001d000008947 */ /* 0x000fea0003800000 */
[----:B------:R-:W-:Y:S01]  /*2cb0*/  IABS R3, R127 ;  /* 0x0000007f00037213 */ /* 0x000fe20000000000 */
[----:B------:R-:W-:Y:S01]  /*2cc0*/  IMAD.MOV.U32 R8, RZ, RZ, RZ ;  /* 0x000000ffff087224 */ /* 0x000fe200078e00ff */
        /* <DEDUP_REMOVED lines=27> */
.L_x_2947:
[----:B------:R-:W-:Y:S05]  /*2e80*/  BSYNC B0 ;  /* 0x0000000000007941 */ /* 0x000fea0003800000 */
.L_x_2946:
        /* <DEDUP_REMOVED lines=20> */
[----:B------:R-:W-:Y:S01]  /*2fd0*/  SHF.R.S32.HI R23, RZ, 0x1f, R143 ;  /* 0x0000001fff177819 */ /* 0x000fe2000001148f */
[----:B------:R-:W-:Y:S01]  /*2fe0*/  IMAD.MOV.U32 R132, RZ, RZ, 0x30 ;  /* 0x00000030ff847424 */ /* 0x000fe200078e00ff */
[----:B------:R-:W-:Y:S01]  /*2ff0*/  IADD3 R106, P0, R143, R15, RZ ;  /* 0x0000000f8f6a7210 */ /* 0x000fe20007f1e0ff */
[----:B------:R-:W-:Y:S01]  /*3000*/  IMAD.MOV.U32 R154, RZ, RZ, c[0x0][0x238] ;  /* 0x00008e00ff9a7624 */ /* 0x000fe200078e00ff */
[----:B------:R-:W-:Y:S01]  /*3010*/  IADD3 R39, R3, -0x1, RZ ;  /* 0xffffffff03277810 */ /* 0x000fe20007ffe0ff */
[----:B------:R-:W-:Y:S01]  /*3020*/  IMAD R153, R132, c[0x0][0x23c], RZ ;  /* 0x00008f0084997a24 */ /* 0x000fe200078e02ff */
[----:B------:R-:W-:Y:S01]  /*3030*/  LEA.HI.X.SX32 R107, R15, R23, 0x1, P0 ;  /* 0x000000170f6b7211 */ /* 0x000fe200000f0eff */
[----:B------:R-:W-:Y:S01]  /*3040*/  IMAD.WIDE.U32 R4, R106, c[0x0][0x238], R140 ;  /* 0x00008e006a047a25 */ /* 0x000fe200078e008c */
[----:B------:R-:W-:Y:S02]  /*3050*/  LOP3.LUT R28, R19, 0xffff, RZ, 0xc0, !PT ;  /* 0x0000ffff131c7812 */ /* 0x000fe400078ec0ff */
[----:B------:R-:W-:Y:S01]  /*3060*/  SEL R19, R20, RZ, !P6 ;  /* 0x000000ff14137207 */ /* 0x000fe20007000000 */
[----:B------:R-:W-:Y:S01]  /*3070*/  IMAD R6, R107, c[0x0][0x238], RZ ;  /* 0x00008e006b067a24 */ /* 0x000fe200078e02ff */
[----:B-1----:R-:W-:Y:S01]  /*3080*/  SEL R21, R22, RZ, !P6 ;  /* 0x000000ff16157207 */ /* 0x002fe20007000000 */
[----:B------:R-:W-:Y:S01]  /*3090*/  IMAD.WIDE.U32 R128, R132, c[0x0][0x238], RZ ;  /* 0x00008e0084807a25 */ /* 0x000fe200078e00ff */
[----:B------:R-:W-:-:S02]  /*30a0*/  ISETP.NE.U32.AND P4, PT, RZ, c[0x0][0x340], PT ;  /* 0x0000d000ff007a0c */ /* 0x000fc40003f85070 */
[----:B------:R-:W-:Y:S01]  /*30b0*/  SHF.R.S32.HI R9, RZ, 0x1f, R39 ;  /* 0x0000001fff097819 */ /* 0x000fe20000011427 */
[----:B------:R-:W-:Y:S01]  /*30c0*/  IMAD R6, R106, c[0x0][0x23c], R6 ;  /* 0x00008f006a067a24 */ /* 0x000fe200078e0206 */
[----:B------:R-:W-:Y:S01]  /*30d0*/  IADD3 R153, R129, R153, RZ ;  /* 0x0000009981997210 */ /* 0x000fe20007ffe0ff */
[----:B------:R-:W-:Y:S01]  /*30e0*/  IMAD R3, R19, c[0x0][0x248], RZ ;  /* 0x0000920013037a24 */ /* 0x000fe200078e02ff */
[----:B------:R-:W-:Y:S01]  /*30f0*/  ISETP.NE.AND.EX P4, PT, RZ, c[0x0][0x344], PT, P4 ;  /* 0x0000d100ff007a0c */ /* 0x000fe20003f85340 */
[----:B------:R-:W-:Y:S01]  /*3100*/  IMAD.IADD R5, R5, 0x1, R6 ;  /* 0x0000000105057824 */ /* 0x000fe200078e0206 */
[----:B------:R-:W-:Y:S01]  /*3110*/  SHF.L.U32 R157, R154, 0x5, RZ ;  /* 0x000000059a9d7819 */ /* 0x000fe200000006ff */
[----:B------:R-:W-:Y:S01]  /*3120*/  IMAD R6, R39, -0x30, R2 ;  /* 0xffffffd027067824 */ /* 0x000fe200078e0202 */
[----:B------:R-:W-:Y:S01]  /*3130*/  ISETP.GE.AND P5, PT, R140, c[0x0][0x1d4], PT ;  /* 0x000075008c007a0c */ /* 0x000fe20003fa6270 */
[----:B------:R-:W-:Y:S01]  /*3140*/  IMAD.WIDE.U32 R4, R28, c[0x0][0x240], R4 ;  /* 0x000090001c047a25 */ /* 0x000fe200078e0004 */
[----:B------:R-:W-:-:S02]  /*3150*/  MOV R136, 0x5 ;  /* 0x0000000500887802 */ /* 0x000fc40000000f00 */
[----:B------:R-:W-:Y:S01]  /*3160*/  IMNMX R6, R6, 0x30, PT ;  /* 0x0000003006067817 */ /* 0x000fe20003800200 */
[----:B------:R-:W-:Y:S01]  /*3170*/  IMAD R8, R21, c[0x0][0x24c], R3 ;  /* 0x0000930015087a24 */ /* 0x000fe200078e0203 */
[----:B------:R-:W-:Y:S01]  /*3180*/  SHF.L.U64.HI R154, R154, R136, c[0x0][0x23c] ;  /* 0x00008f009a9a7619 */ /* 0x000fe20000010288 */
[----:B------:R-:W-:Y:S01]  /*3190*/  IMAD R5, R28, c[0x0][0x244], R5 ;  /* 0x000091001c057a24 */ /* 0x000fe200078e0205 */
[----:B------:R-:W-:Y:S01]  /*31a0*/  LOP3.LUT R236, R236, 0xfffffff7, RZ, 0xc0, !PT ;  /* 0xfffffff7ecec7812 */ /* 0x000fe200078ec0ff */
[----:B------:R-:W-:Y:S01]  /*31b0*/  IMAD.IADD R3, R6, 0x1, -R143 ;  /* 0x0000000106037824 */ /* 0x000fe200078e0a8f */
[----:B------:R-:W-:Y:S01]  /*31c0*/  ISETP.GE.AND P6, PT, R219, c[0x0][0x1d4], PT ;  /* 0x00007500db007a0c */ /* 0x000fe20003fc6270 */
[----:B------:R-:W-:Y:S02]  /*31d0*/  IMAD.WIDE.U32 R110, R21, c[0x0][0x248], R4 ;  /* 0x00009200156e7a25 */ /* 0x000fe400078e0004 */
[----:B------:R-:W-:Y:S02]  /*31e0*/  @P5 LOP3.LUT R236, R236, 0x8, RZ, 0xfc, !PT ;  /* 0x00000008ecec5812 */ /* 0x000fe400078efcff */
[----:B------:R-:W-:Y:S01]  /*31f0*/  ISETP.GE.AND P1, PT, R3, 0x1, PT ;  /* 0x000000010300780c */ /* 0x000fe20003f26270 */
[----:B------:R-:W-:Y:S01]  /*3200*/  IMAD R6, R153, R39, RZ ;  /* 0x0000002799067224 */ /* 0x000fe200078e02ff */
[----:B------:R-:W-:Y:S01]  /*3210*/  ISETP.GT.AND P0, PT, R3, 0x20, PT ;  /* 0x000000200300780c */ /* 0x000fe20003f04270 */
[----:B------:R-:W-:Y:S01]  /*3220*/  IMAD.IADD R109, R111, 0x1, R8 ;  /* 0x000000016f6d7824 */ /* 0x000fe200078e0208 */
[----:B------:R-:W-:Y:S01]  /*3230*/  ISETP.GE.AND P5, PT, R220, c[0x0][0x1d4], PT ;  /* 0x00007500dc007a0c */ /* 0x000fe20003fa6270 */
[----:B------:R-:W-:-:S02]  /*3240*/  IMAD.MOV.U32 R108, RZ, RZ, R110 ;  /* 0x000000ffff6c7224 */ /* 0x000fc400078e006e */
[-C--:B------:R-:W-:Y:S02]  /*3250*/  IMAD R4, R9, R128.reuse, R6 ;  /* 0x0000008009047224 */ /* 0x080fe400078e0206 */
[----:B------:R-:W-:-:S04]  /*3260*/  IMAD.WIDE.U32 R10, R39, R128, R108 ;  /* 0x00000080270a7225 */ /* 0x000fc800078e006c */
[----:B------:R-:W-:Y:S01]  /*3270*/  IMAD.IADD R3, R11, 0x1, R4 ;  /* 0x000000010b037824 */ /* 0x000fe200078e0204 */
[C---:B------:R-:W-:Y:S02]  /*3280*/  @P1 LEA R8, P3, R10.reuse, c[0x0][0x220], 0x1 ;  /* 0x000088000a081a11 */ /* 0x040fe400078608ff */
[----:B------:R-:W-:Y:S02]  /*3290*/  @P0 IADD3 R5, P2, R157, R10, RZ ;  /* 0x0000000a9d050210 */ /* 0x000fe40007f5e0ff */
[----:B------:R-:W-:Y:S02]  /*32a0*/  @P1 LEA.HI.X R9, R10, c[0x0][0x224], R3, 0x1, P3 ;  /* 0x000089000a091a11 */ /* 0x000fe400018f0c03 */
[----:B------:R-:W-:Y:S01]  /*32b0*/  @P4 IADD3 R10, P3, R24, c[0x0][0x340], RZ ;  /* 0x0000d000180a4a10 */ /* 0x000fe20007f7e0ff */
[----:B------:R-:W-:Y:S01]  /*32c0*/  @P0 IMAD.X R6, R3, 0x1, R154, P2 ;  /* 0x0000000103060824 */ /* 0x000fe200010e069a */
[----:B------:R-:W-:Y:S02]  /*32d0*/  @P0 LEA R4, P2, R5, c[0x0][0x220], 0x1 ;  /* 0x0000880005040a11 */ /* 0x000fe400078408ff */
[----:B------:R-:W-:-:S02]  /*32e0*/  @P4 IADD3.X R11, R17, c[0x0][0x344], RZ, P3, !PT ;  /* 0x0000d100110b4a10 */ /* 0x000fc40001ffe4ff */
[----:B------:R-:W-:Y:S02]  /*32f0*/  @P0 LEA.HI.X R5, R5, c[0x0][0x224], R6, 0x1, P2 ;  /* 0x0000890005050a11 */ /* 0x000fe400010f0c06 */
[----:B------:R-:W-:Y:S01]  /*3300*/  ISETP.GE.AND P2, PT, R142, c[0x0][0x1d4], PT ;  /* 0x000075008e007a0c */ /* 0x000fe20003f46270 */
[----:B------:R1:W2:Y:S01]  /*3310*/  @P4 LDG.E R13, [R10.64] ;  /* 0x000000060a0d4981 */ /* 0x0002a2000c1e1900 */
[C---:B------:R-:W-:Y:S01]  /*3320*/  LOP3.LUT P3, RZ, R236.reuse, 0x8, RZ, 0xc0, !PT ;  /* 0x00000008ecff7812 */ /* 0x040fe2000786c0ff */
[----:B------:R-:W-:Y:S01]  /*3330*/  IMAD R3, R23, c[0x0][0x280], RZ ;  /* 0x0000a00017037a24 */ /* 0x000fe200078e02ff */
[----:B------:R-:W-:-:S03]  /*3340*/  LOP3.LUT R236, R236, 0xfffffffb, RZ, 0xc0, !PT ;  /* 0xfffffffbecec7812 */ /* 0x000fc600078ec0ff */
[----:B------:R-:W-:Y:S02]  /*3350*/  IMAD R3, R143, c[0x0][0x284], R3 ;  /* 0x0000a1008f037a24 */ /* 0x000fe400078e0203 */
[----:B------:R-:W-:-:S04]  /*3360*/  IMAD.IADD R126, R16, 0x1, R18 ;  /* 0x00000001107e7824 */ /* 0x000fc800078e0212 */
[----:B------:R-:W-:Y:S02]  /*3370*/  @P2 LOP3.LUT R236, R236, 0x4, RZ, 0xfc, !PT ;  /* 0x00000004ecec2812 */ /* 0x000fe400078efcff */
[----:B------:R-:W-:Y:S01]  /*3380*/  @!PT LDS RZ, [RZ] ;  /* 0x00000000fffff984 */ /* 0x000fe20000000800 */
[----:B------:R-:W-:Y:S01]  /*3390*/  @!PT LDS RZ, [RZ] ;  /* 0x00000000fffff984 */ /* 0x000fe20000000800 */
[----:B------:R-:W-:Y:S01]  /*33a0*/  @!PT LDS RZ, [RZ] ;  /* 0x00000000fffff984 */ /* 0x000fe20000000800 */
[----:B------:R3:W-:Y:S01]  /*33b0*/  @P1 LDGSTS.E.BYPASS.LTC128B.128 [R216+0xa080], [R8.64], !P3 ;  /* 0x0a08000008d81fae */ /* 0x0007e2000d901d46 */
[----:B------:R-:W-:Y:S02]  /*33c0*/  SHF.R.U32.HI R30, RZ, 0x3, R252 ;  /* 0x00000003ff1e7819 */ /* 0x000fe400000116fc */
[----:B------:R-:W-:Y:S01]  /*33d0*/  SHF.R.U32.HI R29, RZ, 0x3, R251 ;  /* 0x00000003ff1d7819 */ /* 0x000fe200000116fb */
[----:B------:R3:W-:Y:S01]  /*33e0*/  @P1 LDGSTS.E.BYPASS.LTC128B.128 [R216+0xb880], [R8.64+0x80], !P2 ;  /* 0x0b88008008d81fae */ /* 0x0007e2000d101d46 */
[----:B------:R-:W-:-:S03]  /*33f0*/  LOP3.LUT R236, R236, 0xfffffffd, RZ, 0xc0, !PT ;  /* 0xfffffffdecec7812 */ /* 0x000fc600078ec0ff */
[----:B------:R3:W-:Y:S01]  /*3400*/  @P1 LDGSTS.E.BYPASS.LTC128B.128 [R216+0xd080], [R8.64+0x100], !P6 ;  /* 0x0d08010008d81fae */ /* 0x0007e2000f101d46 */
[----:B------:R-:W-:-:S03]  /*3410*/  @P6 LOP3.LUT R236, R236, 0x2, RZ, 0xfc, !PT ;  /* 0x00000002ecec6812 */ /* 0x000fc600078efcff */
[----:B------:R3:W-:Y:S01]  /*3420*/  @P1 LDGSTS.E.BYPASS.LTC128B.128 [R216+0xe880], [R8.64+0x180], !P5 ;  /* 0x0e88018008d81fae */ /* 0x0007e2000e901d46 */
[----:B-1----:R-:W-:Y:S01]  /*3430*/  IMAD.WIDE.U32 R10, R143, c[0x0][0x280], R140 ;  /* 0x0000a0008f0a7a25 */ /* 0x002fe200078e008c */
[----:B------:R-:W-:Y:S02]  /*3440*/  ISETP.GE.AND P1, PT, R140, c[0x0][0x27c], PT ;  /* 0x00009f008c007a0c */ /* 0x000fe40003f26270 */
[----:B------:R1:W-:Y:S01]  /*3450*/  @P0 LDGSTS.E.BYPASS.LTC128B.128 [R217+0xb080], [R4.64], !P3 ;  /* 0x0b08000004d90fae */ /* 0x0003e2000d901d46 */
[----:B------:R-:W-:Y:S01]  /*3460*/  IMAD.IADD R15, R3, 0x1, R11 ;  /* 0x00000001030f7824 */ /* 0x000fe200078e020b */
[----:B------:R-:W-:Y:S02]  /*3470*/  MOV R131, c[0x0][0x280] ;  /* 0x0000a00000837a02 */ /* 0x000fe40000000f00 */
[----:B------:R1:W-:Y:S01]  /*3480*/  @P0 LDGSTS.E.BYPASS.LTC128B.128 [R217+0xc880], [R4.64+0x80], !P2 ;  /* 0x0c88008004d90fae */ /* 0x0003e2000d101d46 */
[----:B------:R-:W-:Y:S01]  /*3490*/  ISETP.GE.AND P2, PT, R142, c[0x0][0x27c], PT ;  /* 0x00009f008e007a0c */ /* 0x000fe20003f46270 */
[----:B------:R-:W-:Y:S01]  /*34a0*/  IMAD.MOV.U32 R14, RZ, RZ, R10 ;  /* 0x000000ffff0e7224 */ /* 0x000fe200078e000a */
[----:B------:R-:W-:Y:S01]  /*34b0*/  SEL R6, RZ, c[0x0][0x27c], !P1 ;  /* 0x00009f00ff067a07 */ /* 0x000fe20004800000 */
[----:B------:R-:W-:Y:S01]  /*34c0*/  IMAD.WIDE.U32 R10, R143, c[0x0][0x290], R144 ;  /* 0x0000a4008f0a7a25 */ /* 0x000fe200078e0090 */
[----:B------:R-:W-:Y:S01]  /*34d0*/  SEL R18, RZ, c[0x0][0x27c], !P2 ;  /* 0x00009f00ff127a07 */ /* 0x000fe20005000000 */
[----:B------:R1:W-:Y:S01]  /*34e0*/  @P0 LDGSTS.E.BYPASS.LTC128B.128 [R217+0xe080], [R4.64+0x100], !P6 ;  /* 0x0e08010004d90fae */ /* 0x0003e2000f101d46 */
[----:B------:R-:W-:-:S03]  /*34f0*/  LOP3.LUT R236, R236, 0xfffffffe, RZ, 0xc0, !PT ;  /* 0xfffffffeecec7812 */ /* 0x000fc600078ec0ff */
[----:B------:R1:W-:Y:S01]  /*3500*/  @P0 LDGSTS.E.BYPASS.LTC128B.128 [R217+0xf880], [R4.64+0x180], !P5 ;  /* 0x0f88018004d90fae */ /* 0x0003e2000e901d46 */
[----:B---3--:R-:W-:-:S03]  /*3510*/  IMAD.WIDE.U32 R8, R143, c[0x0][0x280], R144 ;  /* 0x0000a0008f087a25 */ /* 0x008fc600078e0090 */
[----:B------:R-:W0:Y:S01]  /*3520*/  LDGDEPBAR ;  /* 0x00000000000079af */ /* 0x000e220000000000 */
[----:B------:R-:W-:Y:S01]  /*3530*/  IMAD.MOV.U32 R156, RZ, RZ, c[0x0][0x290] ;  /* 0x0000a400ff9c7624 */ /* 0x000fe200078e00ff */
[----:B------:R-:W-:Y:S01]  /*3540*/  IADD3 R17, R9, R3, RZ ;  /* 0x0000000309117210 */ /* 0x000fe20007ffe0ff */
[----:B------:R-:W-:Y:S01]  /*3550*/  IMAD R3, R23, c[0x0][0x290], RZ ;  /* 0x0000a40017037a24 */ /* 0x000fe200078e02ff */
[----:B------:R-:W-:Y:S01]  /*3560*/  MOV R16, R8 ;  /* 0x0000000800107202 */ /* 0x000fe20000000f00 */
[----:B------:R-:W-:Y:S01]  /*3570*/  IMAD.WIDE.U32 R8, R143, c[0x0][0x290], R140 ;  /* 0x0000a4008f087a25 */ /* 0x000fe200078e008c */
[----:B------:R-:W-:Y:S02]  /*3580*/  SHF.L.U32 R155, R131, 0x5, RZ ;  /* 0x00000005839b7819 */ /* 0x000fe400000006ff */
[----:B------:R-:W-:Y:S01]  /*3590*/  @P5 LOP3.LUT R236, R236, 0x1, RZ, 0xfc, !PT ;  /* 0x00000001ecec5812 */ /* 0x000fe200078efcff */
[----:B------:R-:W-:-:S04]  /*35a0*/  IMAD R3, R143, c[0x0][0x294], R3 ;  /* 0x0000a5008f037a24 */ /* 0x000fc800078e0203 */
[----:B------:R-:W-:Y:S02]  /*35b0*/  IMAD.IADD R11, R11, 0x1, R3 ;  /* 0x000000010b0b7824 */ /* 0x000fe400078e0203 */
[----:B------:R-:W-:Y:S01]  /*35c0*/  IMAD.IADD R9, R3, 0x1, R9 ;  /* 0x0000000103097824 */ /* 0x000fe200078e0209 */
[----:B------:R-:W-:Y:S01]  /*35d0*/  IADD3 R3, R140, R6, RZ ;  /* 0x000000068c037210 */ /* 0x000fe20007ffe0ff */
[----:B-1----:R-:W-:-:S04]  /*35e0*/  IMAD.WIDE.U32 R4, R28, c[0x0][0x260], R140 ;  /* 0x000098001c047a25 */ /* 0x002fc800078e008c */
[----:B------:R-:W-:Y:S01]  /*35f0*/  IMAD.IADD R6, R142, 0x1, R18 ;  /* 0x000000018e067824 */ /* 0x000fe200078e0212 */
[----:B------:R-:W-:Y:S01]  /*3600*/  SHF.R.S32.HI R18, RZ, 0x1f, R3 ;  /* 0x0000001fff127819 */ /* 0x000fe20000011403 */
[----:B------:R-:W-:-:S04]  /*3610*/  IMAD R5, R28, c[0x0][0x264], R5 ;  /* 0x000099001c057a24 */ /* 0x000fc800078e0205 */
[----:B------:R-:W-:Y:S01]  /*3620*/  IMAD.WIDE.U32 R90, R21, c[0x0][0x268], R4 ;  /* 0x00009a00155a7a25 */ /* 0x000fe200078e0004 */
[CC--:B------:R-:W-:Y:S02]  /*3630*/  LEA.HI R5, R18.reuse, R3.reuse, RZ, 0x6 ;  /* 0x0000000312057211 */ /* 0x0c0fe400078f30ff */
[----:B------:R-:W-:-:S04]  /*3640*/  LEA.HI R4, R18, R3, RZ, 0x3 ;  /* 0x0000000312047211 */ /* 0x000fc800078f18ff */
[----:B------:R-:W-:Y:S01]  /*3650*/  LOP3.LUT R18, R251, 0x38, R4, 0xf8, !PT ;  /* 0x00000038fb127812 */ /* 0x000fe200078ef804 */
[----:B------:R-:W-:Y:S01]  /*3660*/  WARPSYNC 0xffffffff ;  /* 0xffffffff00007948 */ /* 0x000fe20003800000 */
[----:B------:R-:W-:Y:S01]  /*3670*/  IMAD R150, R132, c[0x0][0x284], RZ ;  /* 0x0000a10084967a24 */ /* 0x000fe200078e02ff */
[----:B------:R-:W-:Y:S01]  /*3680*/  LOP3.LUT R86, R4, 0xfffffff8, RZ, 0xc0, !PT ;  /* 0xfffffff804567812 */ /* 0x000fe200078ec0ff */
[C---:B------:R-:W-:Y:S02]  /*3690*/  IMAD R152, R132.reuse, c[0x0][0x294], RZ ;  /* 0x0000a50084987a24 */ /* 0x040fe400078e02ff */
[----:B------:R-:W-:Y:S01]  /*36a0*/  IMAD.WIDE.U32 R134, R132, c[0x0][0x280], RZ ;  /* 0x0000a00084867a25 */ /* 0x000fe200078e00ff */
[----:B------:R-:W-:-:S03]  /*36b0*/  SHF.L.U64.HI R131, R131, R136, c[0x0][0x284] ;  /* 0x0000a10083837619 */ /* 0x000fc60000010288 */
[----:B-----5:R-:W-:-:S04]  /*36c0*/  IMAD.WIDE.U32 R98, R130, c[0x0][0x280], R16 ;  /* 0x0000a00082627a25 */ /* 0x020fc800078e0010 */
[----:B------:R-:W-:Y:S01]  /*36d0*/  IMAD.WIDE.U32 R92, R130, c[0x0][0x290], R8 ;  /* 0x0000a400825c7a25 */ /* 0x000fe200078e0008 */
[----:B------:R-:W-:-:S03]  /*36e0*/  SHF.L.U64.HI R136, R156, R136, c[0x0][0x294] ;  /* 0x0000a5009c887619 */ /* 0x000fc60000010288 */
[----:B------:R-:W-:-:S04]  /*36f0*/  IMAD.WIDE.U32 R132, R132, c[0x0][0x290], RZ ;  /* 0x0000a40084847a25 */ /* 0x000fc800078e00ff */
[----:B------:R-:W-:-:S04]  /*3700*/  IMAD.WIDE.U32 R116, R28, c[0x0][0x1e8], RZ ;  /* 0x00007a001c747a25 */ /* 0x000fc800078e00ff */
[----:B------:R-:W-:-:S04]  /*3710*/  IMAD.WIDE.U32 R114, R28, c[0x0][0x210], RZ ;  /* 0x000084001c727a25 */ /* 0x000fc800078e00ff */
[----:B------:R-:W-:-:S04]  /*3720*/  IMAD.WIDE.U32 R96, R130, c[0x0][0x280], R14 ;  /* 0x0000a00082607a25 */ /* 0x000fc800078e000e */
[----:B------:R-:W-:Y:S01]  /*3730*/  IMAD.WIDE.U32 R94, R130, c[0x0][0x290], R10 ;  /* 0x0000a400825e7a25 */ /* 0x000fe200078e000a */
[----:B------:R-:W-:Y:S02]  /*3740*/  IADD3 R150, R135, R150, RZ ;  /* 0x0000009687967210 */ /* 0x000fe40007ffe0ff */
[----:B------:R-:W-:Y:S01]  /*3750*/  SHF.R.S32.HI R73, RZ, 0x3, R4 ;  /* 0x00000003ff497819 */ /* 0x000fe20000011404 */
[----:B------:R-:W-:Y:S01]  /*3760*/  IMAD.SHL.U32 R156, R156, 0x20, RZ ;  /* 0x000000209c9c7824 */ /* 0x000fe200078e00ff */
[----:B------:R-:W-:Y:S01]  /*3770*/  SHF.R.S32.HI R102, RZ, 0x1f, R86 ;  /* 0x0000001fff667819 */ /* 0x000fe20000011456 */
[----:B------:R-:W-:Y:S02]  /*3780*/  IMAD.IADD R152, R133, 0x1, R152 ;  /* 0x0000000185987824 */ /* 0x000fe400078e0298 */
[C---:B------:R-:W-:Y:S02]  /*3790*/  IMAD R125, R28.reuse, c[0x0][0x1ec], R117 ;  /* 0x00007b001c7d7a24 */ /* 0x040fe400078e0275 */
[----:B------:R-:W-:Y:S01]  /*37a0*/  IMAD R124, R28, c[0x0][0x214], R115 ;  /* 0x000085001c7c7a24 */ /* 0x000fe200078e0273 */
[----:B--2---:R-:W-:-:S02]  /*37b0*/  @P4 SHF.R.S32.HI R26, RZ, 0x1f, R13 ;  /* 0x0000001fff1a4819 */ /* 0x004fc4000001140d */
[----:B------:R-:W-:Y:S01]  /*37c0*/  @!P4 MOV R26, R20 ;  /* 0x00000014001ac202 */ /* 0x000fe20000000f00 */
[----:B------:R-:W-:Y:S01]  /*37d0*/  IMAD R20, R19, c[0x0][0x268], RZ ;  /* 0x00009a0013147a24 */ /* 0x000fe200078e02ff */
[----:B------:R-:W-:-:S03]  /*37e0*/  SHF.R.S32.HI R19, RZ, 0x1f, R6 ;  /* 0x0000001fff137819 */ /* 0x000fc60000011406 */
[----:B------:R-:W-:Y:S01]  /*37f0*/  IMAD R27, R21, c[0x0][0x26c], R20 ;  /* 0x00009b00151b7a24 */ /* 0x000fe200078e0214 */
[CC--:B------:R-:W-:Y:S02]  /*3800*/  LEA.HI R20, R19.reuse, R6.reuse, RZ, 0x6 ;  /* 0x0000000613147211 */ /* 0x0c0fe400078f30ff */
[----:B------:R-:W-:Y:S02]  /*3810*/  LEA.HI R3, R19, R6, RZ, 0x3 ;  /* 0x0000000613037211 */ /* 0x000fe400078f18ff */
[----:B------:R-:W-:Y:S02]  /*3820*/  SHF.R.S32.HI R6, RZ, 0x6, R5 ;  /* 0x00000006ff067819 */ /* 0x000fe40000011405 */
[C---:B------:R-:W-:Y:S02]  /*3830*/  LOP3.LUT R19, R252.reuse, 0x38, R4, 0xf8, !PT ;  /* 0x00000038fc137812 */ /* 0x040fe400078ef804 */
[----:B------:R-:W-:Y:S01]  /*3840*/  SHF.R.S32.HI R5, RZ, 0x6, R20 ;  /* 0x00000006ff057819 */ /* 0x000fe20000011414 */
[----:B------:R-:W-:Y:S01]  /*3850*/  @!P4 IMAD.MOV.U32 R13, RZ, RZ, R22 ;  /* 0x000000ffff0dc224 */ /* 0x000fe200078e0016 */
[----:B------:R-:W-:-:S02]  /*3860*/  LOP3.LUT R21, R252, 0x38, R3, 0xf8, !PT ;  /* 0x00000038fc157812 */ /* 0x000fc400078ef803 */
[----:B------:R-:W-:Y:S01]  /*3870*/  LOP3.LUT R23, R251, 0x38, R3, 0xf8, !PT ;  /* 0x00000038fb177812 */ /* 0x000fe200078ef803 */
[C-C-:B------:R-:W-:Y:S01]  /*3880*/  IMAD R25, R6.reuse, 0xc00, R7.reuse ;  /* 0x00000c0006197824 */ /* 0x140fe200078e0207 */
[-C--:B------:R-:W-:Y:S01]  /*3890*/  LOP3.LUT R22, R19, R30.reuse, RZ, 0x3c, !PT ;  /* 0x0000001e13167212 */ /* 0x080fe200078e3cff */
[--C-:B------:R-:W-:Y:S01]  /*38a0*/  IMAD R24, R6, 0xc00, R12.reuse ;  /* 0x00000c0006187824 */ /* 0x100fe200078e020c */
[-C--:B------:R-:W-:Y:S01]  /*38b0*/  LOP3.LUT R19, R18, R29.reuse, RZ, 0x3c, !PT ;  /* 0x0000001d12137212 */ /* 0x080fe200078e3cff */
[----:B------:R-:W-:Y:S01]  /*38c0*/  IMAD R20, R5, 0xc00, R7 ;  /* 0x00000c0005147824 */ /* 0x000fe200078e0207 */
[----:B------:R-:W-:Y:S01]  /*38d0*/  LOP3.LUT R18, R21, R30, RZ, 0x3c, !PT ;  /* 0x0000001e15127212 */ /* 0x000fe200078e3cff */
[----:B------:R-:W-:Y:S01]  /*38e0*/  IMAD R6, R5, 0xc00, R12 ;  /* 0x00000c0005067824 */ /* 0x000fe200078e020c */
[----:B------:R-:W-:-:S03]  /*38f0*/  LOP3.LUT R5, R23, R29, RZ, 0x3c, !PT ;  /* 0x0000001d17057212 */ /* 0x000fc600078e3cff */
[----:B------:R-:W-:Y:S02]  /*3900*/  IMAD.IADD R21, R20, 0x1, R18 ;  /* 0x0000000114157824 */ /* 0x000fe400078e0212 */
[----:B------:R-:W-:Y:S01]  /*3910*/  IMAD.IADD R20, R6, 0x1, R5 ;  /* 0x0000000106147824 */ /* 0x000fe200078e0205 */
[----:B------:R-:W-:Y:S01]  /*3920*/  SHF.R.S32.HI R6, RZ, 0x1f, R130 ;  /* 0x0000001fff067819 */ /* 0x000fe20000011482 */
[----:B------:R-:W-:Y:S01]  /*3930*/  IMAD.IADD R23, R25, 0x1, R22 ;  /* 0x0000000119177824 */ /* 0x000fe200078e0216 */
[----:B------:R-:W-:Y:S01]  /*3940*/  IADD3 R22, R24, R19, RZ ;  /* 0x0000001318167210 */ /* 0x000fe20007ffe0ff */
[----:B------:R-:W-:Y:S01]  /*3950*/  IMAD.MOV.U32 R5, RZ, RZ, c[0x0][0x27c] ;  /* 0x00009f00ff057624 */ /* 0x000fe200078e00ff */
[----:B------:R-:W-:Y:S01]  /*3960*/  SHF.R.S32.HI R72, RZ, 0x3, R3 ;  /* 0x00000003ff487819 */ /* 0x000fe20000011403 */
[C---:B------:R-:W-:Y:S01]  /*3970*/  IMAD R19, R6.reuse, c[0x0][0x280], RZ ;  /* 0x0000a00006137a24 */ /* 0x040fe200078e02ff */
[----:B------:R-:W-:Y:S01]  /*3980*/  LOP3.LUT R85, R3, 0xfffffff8, RZ, 0xc0, !PT ;  /* 0xfffffff803557812 */ /* 0x000fe200078ec0ff */
[----:B------:R-:W-:-:S02]  /*3990*/  IMAD R18, R6, c[0x0][0x290], RZ ;  /* 0x0000a40006127a24 */ /* 0x000fc400078e02ff */
[----:B------:R-:W-:Y:S02]  /*39a0*/  IMAD R3, R26, c[0x0][0x2b0], RZ ;  /* 0x0000ac001a037a24 */ /* 0x000fe400078e02ff */
[----:B------:R-:W-:Y:S02]  /*39b0*/  IMAD.SHL.U32 R75, R5, 0x2, RZ ;  /* 0x00000002054b7824 */ /* 0x000fe400078e00ff */
[C---:B------:R-:W-:Y:S02]  /*39c0*/  IMAD R6, R130.reuse, c[0x0][0x284], R19 ;  /* 0x0000a10082067a24 */ /* 0x040fe400078e0213 */
[----:B------:R-:W-:Y:S02]  /*39d0*/  IMAD R5, R130, c[0x0][0x294], R18 ;  /* 0x0000a50082057a24 */ /* 0x000fe400078e0212 */
[C---:B------:R-:W-:Y:S02]  /*39e0*/  IMAD R3, R13.reuse, c[0x0][0x2b4], R3 ;  /* 0x0000ad000d037a24 */ /* 0x040fe400078e0203 */
[----:B------:R-:W-:Y:S01]  /*39f0*/  IMAD.WIDE.U32 R112, R13, c[0x0][0x2b0], RZ ;  /* 0x0000ac000d707a25 */ /* 0x000fe200078e00ff */
[----:B------:R-:W-:-:S02]  /*3a00*/  IADD3 R105, R99, R6, RZ ;  /* 0x0000000663697210 */ /* 0x000fc40007ffe0ff */
[----:B------:R-:W-:Y:S01]  /*3a10*/  IADD3 R100, R5, R93, RZ ;  /* 0x0000005d05647210 */ /* 0x000fe20007ffe0ff */
[----:B------:R-:W-:Y:S01]  /*3a20*/  IMAD.IADD R89, R91, 0x1, R27 ;  /* 0x000000015b597824 */ /* 0x000fe200078e021b */
[----:B------:R-:W-:Y:S01]  /*3a30*/  SHF.R.S32.HI R101, RZ, 0x1f, R85 ;  /* 0x0000001fff657819 */ /* 0x000fe20000011455 */
[----:B------:R-:W-:Y:S01]  /*3a40*/  IMAD.IADD R103, R6, 0x1, R97 ;  /* 0x0000000106677824 */ /* 0x000fe200078e0261 */
[----:B------:R-:W-:Y:S01]  /*3a50*/  SHF.L.U32 R121, R21, 0x1, RZ ;  /* 0x0000000115797819 */ /* 0x000fe200000006ff */
[----:B------:R-:W-:Y:S01]  /*3a60*/  IMAD.IADD R104, R95, 0x1, R5 ;  /* 0x000000015f687824 */ /* 0x000fe200078e0205 */
[----:B------:R-:W-:Y:S01]  /*3a70*/  IADD3 R119, R113, R3, RZ ;  /* 0x0000000371777210 */ /* 0x000fe20007ffe0ff */
[----:B------:R-:W-:Y:S02]  /*3a80*/  IMAD.SHL.U32 R123, R23, 0x2, RZ ;  /* 0x00000002177b7824 */ /* 0x000fe400078e00ff */
[----:B------:R-:W-:Y:S02]  /*3a90*/  IMAD.SHL.U32 R122, R22, 0x2, RZ ;  /* 0x00000002167a7824 */ /* 0x000fe400078e00ff */
[----:B------:R-:W-:Y:S01]  /*3aa0*/  IMAD.SHL.U32 R120, R20, 0x2, RZ ;  /* 0x0000000214787824 */ /* 0x000fe200078e00ff */
[----:B------:R-:W-:Y:S06]  /*3ab0*/  BAR.SYNC.DEFER_BLOCKING 0x0 ;  /* 0x0000000000007b1d */ /* 0x000fec0000010000 */
.L_x_2989:
[----:B------:R-:W-:Y:S01]  /*3ac0*/  MOV R83, RZ ;  /* 0x000000ff00537202 */ /* 0x000fe20000000f00 */
[----:B-1--4-:R-:W-:Y:S01]  /*3ad0*/  IMAD.MOV.U32 R4, RZ, RZ, c[0x0][0x2b8] ;  /* 0x0000ae00ff047624 */ /* 0x012fe200078e00ff */
[----:B------:R-:W-:Y:S04]  /*3ae0*/  DEPBAR.LE SB0, 0x0 ;  /* 0x000080000000791a */ /* 0x000fe80000000000 */
[----:B------:R-:W-:Y:S01]  /*3af0*/  ISETP.NE.AND P0, PT, R4, 0x1, PT ;  /* 0x000000010400780c */ /* 0x000fe20003f05270 */
[----:B------:R-:W-:Y:S01]  /*3b00*/  IMAD R3, R39, 0x30, R0 ;  /* 0x0000003027037824 */ /* 0x000fe200078e0200 */
[----:B------:R-:W-:Y:S01]  /*3b10*/  WARPSYNC 0xffffffff ;  /* 0xffffffff00007948 */ /* 0x000fe20003800000 */
[----:B------:R-:W-:Y:S02]  /*3b20*/  BSSY B2, `(.L_x_2949) ;  /* 0x0000545000027945 */ /* 0x000fe40003800000 */
[----:B------:R-:W-:Y:S04]  /*3b30*/  IMAD.IADD R5, R126, 0x1, R3 ;  /* 0x000000017e057824 */ /* 0x000fe800078e0203 */
[--C-:B------:R-:W-:Y:S04]  /*3b40*/  IMAD.MOV.U32 R4, RZ, RZ, R5.reuse ;  /* 0x000000ffff047224 */ /* 0x100fe800078e0005 */
        /* <DEDUP_REMOVED lines=26> */
[----:B------:R-:W-:Y:S04]  /*3cf0*/  MOV R3, c[0x0][0x27c] ;  /* 0x00009f0000037a02 */ /* 0x000fe80000000f00 */
[----:B------:R-:W-:Y:S11]  /*3d00*/  ISETP.GE.AND P0, PT, R3, 0x1, PT ;  /* 0x000000010300780c */ /* 0x000ff60003f06270 */
[----:B------:R-:W-:Y:S02]  /*3d10*/  @!UPT UIADD3 URZ, URZ, URZ, URZ ;  /* 0x0000003f3f3ff290 */ /* 0x000fe4000fffe03f */
[----:B------:R-:W-:-:S05]  /*3d20*/  @!P0 BRA `(.L_x_2950) ;  /* 0x00004ec000008947 */ /* 0x000fca0003800000 */
[-C--:B------:R-:W-:Y:S01]  /*3d30*/  IMAD R6, R150, R39.reuse, RZ ;  /* 0x0000002796067224 */ /* 0x080fe200078e02ff */
[----:B------:R-:W-:Y:S01]  /*3d40*/  ULDC.U8 UR4, c[0x0][0x298] ;  /* 0x0000a60000047ab9 */ /* 0x000fe20000000000 */
[-C--:B------:R-:W-:Y:S01]  /*3d50*/  IMAD R5, R152, R39.reuse, RZ ;  /* 0x0000002798057224 */ /* 0x080fe200078e02ff */
[----:B------:R-:W-:Y:S01]  /*3d60*/  ISETP.NE.AND P0, PT, RZ, UR4, PT ;  /* 0x00000004ff007c0c */ /* 0x000fe2000bf05270 */
[----:B------:R-:W-:Y:S01]  /*3d70*/  IMAD R3, R39, -0x30, R2 ;  /* 0xffffffd027037824 */ /* 0x000fe200078e0202 */
[----:B------:R-:W-:Y:S01]  /*3d80*/  SHF.R.S32.HI R4, RZ, 0x1f, R39 ;  /* 0x0000001fff047819 */ /* 0x000fe20000011427 */
[-C--:B------:R-:W-:Y:S03]  /*3d90*/  IMAD.WIDE.U32 R68, R134, R39.reuse, RZ ;  /* 0x0000002786447225 */ /* 0x080fe600078e00ff */
[----:B------:R-:W-:Y:S01]  /*3da0*/  IMNMX R82, R3, 0x30, PT ;  /* 0x0000003003527817 */ /* 0x000fe20003800200 */
[C---:B------:R-:W-:Y:S02]  /*3db0*/  IMAD R6, R4.reuse, R134, R6 ;  /* 0x0000008604067224 */ /* 0x040fe400078e0206 */
        /* <DEDUP_REMOVED lines=49> */
.L_x_2953:
[----:B------:R-:W-:Y:S05]  /*40d0*/  BSYNC B0 ;  /* 0x0000000000007941 */ /* 0x000fea0003800000 */
.L_x_2952:
        /* <DEDUP_REMOVED lines=70> */
.L_x_2955:
[----:B------:R-:W-:Y:S05]  /*4540*/  BSYNC B0 ;  /* 0x0000000000007941 */ /* 0x000fea0003800000 */
.L_x_2954:
        /* <DEDUP_REMOVED lines=91> */
.L_x_2959:
[----:B------:R-:W-:Y:S05]  /*4b00*/  BSYNC B0 ;  /* 0x0000000000007941 */ /* 0x000fea0003800000 */
.L_x_2958:
        /* <DEDUP_REMOVED lines=58> */
.L_x_2961:
[----:B------:R-:W-:Y:S05]  /*4eb0*/  BSYNC B0 ;  /* 0x0000000000007941 */ /* 0x000fea0003800000 */
.L_x_2960:
        /* <DEDUP_REMOVED lines=58> */
.L_x_2963:
[----:B------:R-:W-:Y:S05]  /*5260*/  BSYNC B0 ;  /* 0x0000000000007941 */ /* 0x000fea0003800000 */
.L_x_2962:
        /* <DEDUP_REMOVED lines=56> */
.L_x_2957:
[----:B-123--:R-:W-:Y:S05]  /*55f0*/  BSYNC B1 ;  /* 0x0000000000017941 */ /* 0x00efea0003800000 */
.L_x_2956:
        /* <DEDUP_REMOVED lines=61> */
.L_x_2966:
[----:B------:R-:W-:Y:S05]  /*59d0*/  BSYNC B0 ;  /* 0x0000000000007941 */ /* 0x000fea0003800000 */
.L_x_2965:
        /* <DEDUP_REMOVED lines=10> */
[----:B------:R-:W-:Y:S01]  /*5a80*/  @!P0 SHF.R.U32.HI R9, RZ, 0x10, R23 ;  /* 0x00000010ff098819 */ /* 0x000fe20000011617 */
[----:B------:R-:W-:Y:S01]  /*5a90*/  @!P0 HADD2.F32 R8, -RZ, R58.H1_H1 ;  /* 0x3000003aff088230 */ /* 0x000fe20000004100 */
[----:B------:R-:W-:Y:S03]  /*5aa0*/  @!P0 SHF.R.U32.HI R11, RZ, 0x10, R51 ;  /* 0x00000010ff0b8819 */ /* 0x000fe60000011633 */
[----:B------:R-:W-:Y:S02]  /*5ab0*/  @!P0 HADD2.F32 R9, -RZ, R9.H0_H0 ;  /* 0x20000009ff098230 */ /* 0x000fe40000004100 */
[----:B------:R-:W-:Y:S01]  /*5ac0*/  @!P0 HADD2.F32 R11, -RZ, R11.H0_H0 ;  /* 0x2000000bff0b8230 */ /* 0x000fe20000004100 */
[----:B--2---:R-:W-:Y:S05]  /*5ad0*/  @!P0 MOV R4, R16 ;  /* 0x0000001000048202 */ /* 0x004fea0000000f00 */
[--C-:B------:R-:W-:Y:S02]  /*5ae0*/  @!P0 HADD2.F32 R6, -RZ, R4.reuse.H1_H1 ;  /* 0x30000004ff068230 */ /* 0x100fe40000004100 */
[----:B------:R-:W-:Y:S03]  /*5af0*/  @!P0 HADD2.F32 R4, -RZ, R4.H0_H0 ;  /* 0x20000004ff048230 */ /* 0x000fe60000004100 */
[-C--:B------:R-:W-:Y:S02]  /*5b00*/  @!P0 FMUL.FTZ R5, R6, R3.reuse ;  /* 0x0000000306058220 */ /* 0x080fe40000410000 */
[C---:B------:R-:W-:Y:S02]  /*5b10*/  @!P0 FMUL.FTZ R3, R4.reuse, R3 ;  /* 0x0000000304038220 */ /* 0x040fe40000410000 */
[-C--:B------:R-:W-:Y:S01]  /*5b20*/  @!P0 FFMA.FTZ R28, R4, R8.reuse, -R5 ;  /* 0x00000008041c8223 */ /* 0x080fe20000010805 */
[----:B------:R-:W-:Y:S01]  /*5b30*/  @!P0 SHF.R.U64 R4, R22, 0x10, R23 ;  /* 0x0000001016048819 */ /* 0x000fe20000001217 */
[----:B------:R-:W-:Y:S01]  /*5b40*/  @!P0 FFMA.FTZ R3, R6, R8, R3 ;  /* 0x0000000806038223 */ /* 0x000fe20000010003 */
[----:B------:R-:W-:Y:S02]  /*5b50*/  @!P0 MOV R5, R17 ;  /* 0x0000001100058202 */ /* 0x000fe40000000f00 */
[----:B------:R-:W-:Y:S01]  /*5b60*/  @!P0 SHF.R.U64 R6, R50, 0x10, R51 ;  /* 0x0000001032068819 */ /* 0x000fe20000001233 */
[----:B------:R-:W-:Y:S02]  /*5b70*/  @!P0 HADD2.F32 R4, -RZ, R4.H0_H0 ;  /* 0x20000004ff048230 */ /* 0x000fe40000004100 */
[--C-:B------:R-:W-:Y:S02]  /*5b80*/  @!P0 HADD2.F32 R8, -RZ, R5.reuse.H1_H1 ;  /* 0x30000005ff088230 */ /* 0x100fe40000004100 */
[----:B------:R-:W-:Y:S02]  /*5b90*/  @!P0 HADD2.F32 R5, -RZ, R5.H0_H0 ;  /* 0x20000005ff058230 */ /* 0x000fe40000004100 */
[----:B------:R-:W-:Y:S01]  /*5ba0*/  @!P0 HADD2.F32 R10, -RZ, R6.H0_H0 ;  /* 0x20000006ff0a8230 */ /* 0x000fe20000004100 */
[CC--:B------:R-:W-:Y:S02]  /*5bb0*/  @!P0 FMUL.FTZ R6, R8.reuse, R4.reuse ;  /* 0x0000000408068220 */ /* 0x0c0fe40000410000 */
[C---:B------:R-:W-:Y:S02]  /*5bc0*/  @!P0 FMUL.FTZ R4, R5.reuse, R4 ;  /* 0x0000000405048220 */ /* 0x040fe40000410000 */
[----:B------:R-:W-:Y:S01]  /*5bd0*/  @!P0 FFMA.FTZ R21, R5, R10, -R6 ;  /* 0x0000000a05158223 */ /* 0x000fe20000010806 */
        /* <DEDUP_REMOVED lines=10> */
[-C--:B------:R-:W-:Y:S01]  /*5c80*/  @!P0 FFMA.FTZ R20, R6, R10.reuse, -R13 ;  /* 0x0000000a06148223 */ /* 0x080fe2000001080d */
[----:B------:R-:W-:Y:S01]  /*5c90*/  @!P0 MOV R6, R19 ;  /* 0x0000001300068202 */ /* 0x000fe20000000f00 */
[----:B------:R-:W-:Y:S04]  /*5ca0*/  @!P0 FFMA.FTZ R5, R8, R10, R5 ;  /* 0x0000000a08058223 */ /* 0x000fe80000010005 */
[--C-:B------:R-:W-:Y:S01]  /*5cb0*/  @!P0 HADD2.F32 R8, -RZ, R6.reuse.H0_H0 ;  /* 0x20000006ff088230 */ /* 0x100fe20000004100 */
[----:B------:R-:W-:Y:S01]  /*5cc0*/  @!P0 F2FP.PACK_AB R5, R5, R20 ;  /* 0x000000140505823e */ /* 0x000fe200000000ff */
[----:B------:R-:W-:Y:S03]  /*5cd0*/  @!P0 HADD2.F32 R10, -RZ, R6.H1_H1 ;  /* 0x30000006ff0a8230 */ /* 0x000fe60000004100 */
[----:B------:R-:W-:Y:S01]  /*5ce0*/  @!P0 MOV R18, R5 ;  /* 0x0000000500128202 */ /* 0x000fe20000000f00 */
        /* <DEDUP_REMOVED lines=9> */
.L_x_2968:
[----:B------:R-:W-:Y:S05]  /*5d80*/  BSYNC B0 ;  /* 0x0000000000007941 */ /* 0x000fea0003800000 */
.L_x_2967:
        /* <DEDUP_REMOVED lines=58> */
.L_x_2970:
[----:B------:R-:W-:Y:S05]  /*6130*/  BSYNC B0 ;  /* 0x0000000000007941 */ /* 0x000fea0003800000 */
.L_x_2969:
        /* <DEDUP_REMOVED lines=58> */
.L_x_2951:
        /* <DEDUP_REMOVED lines=36> */
.L_x_2972:
[----:B------:R-:W-:Y:S05]  /*6720*/  BSYNC B0 ;  /* 0x0000000000007941 */ /* 0x000fea0003800000 */
.L_x_2971:
        /* <DEDUP_REMOVED lines=61> */
.L_x_2974:
[----:B------:R-:W-:Y:S05]  /*6b00*/  BSYNC B0 ;  /* 0x0000000000007941 */ /* 0x000fea0003800000 */
.L_x_2973:
        /* <DEDUP_REMOVED lines=152> */
.L_x_2978:
[----:B------:R-:W-:Y:S05]  /*7490*/  BSYNC B0 ;  /* 0x0000000000007941 */ /* 0x000fea0003800000 */
.L_x_2977:
        /* <DEDUP_REMOVED lines=121> */
.L_x_2976:
[----:B-123--:R-:W-:Y:S05]  /*7c30*/  BSYNC B1 ;  /* 0x0000000000017941 */ /* 0x00efea0003800000 */
.L_x_2975:
        /* <DEDUP_REMOVED lines=125> */
.L_x_2980:
[----:B------:R-:W-:Y:S05]  /*8410*/  BSYNC B0 ;  /* 0x0000000000007941 */ /* 0x000fea0003800000 */
.L_x_2979:
        /* <DEDUP_REMOVED lines=20> */
[--C-:B------:R-:W-:Y:S01]  /*8560*/  @!P0 SHF.R.U64 R22, R64, 0x10, R65.reuse ;  /* 0x0000001040168819 */ /* 0x100fe20000001241 */
[----:B------:R-:W-:Y:S01]  /*8570*/  IMAD R3, R3, 0xc00, R12 ;  /* 0x00000c0003037824 */ /* 0x000fe200078e020c */
[----:B------:R-:W-:Y:S02]  /*8580*/  LOP3.LUT R4, R4, R30, RZ, 0x3c, !PT ;  /* 0x0000001e04047212 */ /* 0x000fe400078e3cff */
[----:B------:R-:W-:Y:S03]  /*8590*/  @!P0 SHF.R.U32.HI R20, RZ, 0x10, R65 ;  /* 0x00000010ff148819 */ /* 0x000fe60000011641 */
[----:B------:R-:W-:Y:S01]  /*85a0*/  IMAD.IADD R3, R3, 0x1, R4 ;  /* 0x0000000103037824 */ /* 0x000fe200078e0204 */
[----:B------:R-:W-:Y:S02]  /*85b0*/  @!P0 HADD2.F32 R4, -RZ, R37.H0_H0 ;  /* 0x20000025ff048230 */ /* 0x000fe40000004100 */
[----:B------:R-:W-:Y:S01]  /*85c0*/  @!P0 HADD2.F32 R20, -RZ, R20.H0_H0 ;  /* 0x20000014ff148230 */ /* 0x000fe20000004100 */
[----:B--2---:R-:W-:Y:S01]  /*85d0*/  @!P0 IMAD.MOV.U32 R8, RZ, RZ, R16 ;  /* 0x000000ffff088224 */ /* 0x004fe200078e0010 */
[----:B------:R-:W-:Y:S04]  /*85e0*/  SHF.L.U32 R3, R3, 0x1, RZ ;  /* 0x0000000103037819 */ /* 0x000fe800000006ff */
[----:B------:R-:W-:Y:S01]  /*85f0*/  @!P0 HADD2.F32 R5, -RZ, R8.H0_H0 ;  /* 0x20000008ff058230 */ /* 0x000fe20000004100 */
[----:B------:R2:W4:Y:S04]  /*8600*/  LDS.128 R28, [R3+0xa080] ;  /* 0x00a08000031c7984 */ /* 0x0005280000000c00 */
[C---:B--2---:R-:W-:Y:S02]  /*8610*/  @!P0 FMUL.FTZ R3, R5.reuse, R4 ;  /* 0x0000000405038220 */ /* 0x044fe40000410000 */
[----:B----4-:R-:W-:Y:S01]  /*8620*/  @!P0 IMAD.MOV.U32 R15, RZ, RZ, R29 ;  /* 0x000000ffff0f8224 */ /* 0x010fe200078e001d */
        /* <DEDUP_REMOVED lines=23> */
[----:B------:R-:W-:Y:S01]  /*87a0*/  @!P0 HADD2.F32 R22, -RZ, R71.H1_H1 ;  /* 0x30000047ff168230 */ /* 0x000fe20000004100 */
[----:B------:R-:W-:Y:S02]  /*87b0*/  @!P0 MOV R17, R24 ;  /* 0x0000001800118202 */ /* 0x000fe40000000f00 */
[C---:B------:R-:W-:Y:S01]  /*87c0*/  @!P0 FFMA.FTZ R8, R4.reuse, R9, -R8 ;  /* 0x0000000904088223 */ /* 0x040fe20000010808 */
[----:B------:R-:W-:Y:S01]  /*87d0*/  @!P0 MOV R23, R31 ;  /* 0x0000001f00178202 */ /* 0x000fe20000000f00 */
[----:B------:R-:W-:Y:S01]  /*87e0*/  @!P0 FMUL.FTZ R4, R4, R10 ;  /* 0x0000000a04048220 */ /* 0x000fe20000410000 */
[----:B------:R-:W-:Y:S01]  /*87f0*/  @!P0 HADD2.F32 R10, -RZ, R25.H0_H0 ;  /* 0x20000019ff0a8230 */ /* 0x000fe20000004100 */
[----:B------:R-:W-:Y:S02]  /*8800*/  @!P0 SHF.R.U32.HI R24, RZ, 0x10, R67 ;  /* 0x00000010ff188819 */ /* 0x000fe40000011643 */
        /* <DEDUP_REMOVED lines=8> */
[----:B------:R-:W-:Y:S01]  /*8890*/  @!P0 SHF.R.U64 R26, R66, 0x10, R67 ;  /* 0x00000010421a8819 */ /* 0x000fe20000001243 */
[----:B------:R-:W-:Y:S01]  /*88a0*/  @!P0 HADD2.F32 R9, -RZ, R13.H0_H0 ;  /* 0x2000000dff098230 */ /* 0x000fe20000004100 */
[-C--:B------:R-:W-:Y:S01]  /*88b0*/  @!P0 FMUL.FTZ R20, R10, R8.reuse ;  /* 0x000000080a148220 */ /* 0x080fe20000410000 */
[--C-:B------:R-:W-:Y:S01]  /*88c0*/  @!P0 HADD2.F32 R21, -RZ, R23.reuse.H0_H0 ;  /* 0x20000017ff158230 */ /* 0x100fe20000004100 */
[--C-:B------:R-:W-:Y:S01]  /*88d0*/  @!P0 SHF.R.U32.HI R14, RZ, 0x10, R35.reuse ;  /* 0x00000010ff0e8819 */ /* 0x100fe20000011623 */
[----:B------:R-:W-:Y:S01]  /*88e0*/  @!P0 HADD2.F32 R23, -RZ, R23.H1_H1 ;  /* 0x30000017ff178230 */ /* 0x000fe20000004100 */
[C---:B------:R-:W-:Y:S01]  /*88f0*/  @!P0 FMUL.FTZ R8, R9.reuse, R8 ;  /* 0x0000000809088220 */ /* 0x040fe20000410000 */
[----:B------:R-:W-:Y:S01]  /*8900*/  @!P0 SHF.R.U64 R15, R34, 0x10, R35 ;  /* 0x00000010220f8819 */ /* 0x000fe20000001223 */
        /* <DEDUP_REMOVED lines=9> */
[----:B------:R-:W-:Y:S01]  /*89a0*/  @!P0 HADD2.F32 R24, -RZ, R24.H0_H0 ;  /* 0x20000018ff188230 */ /* 0x000fe20000004100 */
[----:B------:R-:W-:Y:S01]  /*89b0*/  @!P0 IMAD.MOV.U32 R29, RZ, RZ, R5 ;  /* 0x000000ffff1d8224 */ /* 0x000fe200078e0005 */
[----:B------:R-:W-:Y:S01]  /*89c0*/  @!P0 HADD2.F32 R11, -RZ, R11.H1_H1 ;  /* 0x3000000bff0b8230 */ /* 0x000fe20000004100 */
[C---:B------:R-:W-:Y:S01]  /*89d0*/  @!P0 FFMA.FTZ R32, R9.reuse, R22, -R27 ;  /* 0x0000001609208223 */ /* 0x040fe2000001081b */
[----:B------:R-:W-:Y:S01]  /*89e0*/  @!P0 HADD2.F32 R15, -RZ, R25.H1_H1 ;  /* 0x30000019ff0f8230 */ /* 0x000fe20000004100 */
[----:B------:R-:W-:Y:S02]  /*89f0*/  @!P0 FMUL.FTZ R10, R9, R10 ;  /* 0x0000000a090a8220 */ /* 0x000fe40000410000 */
[----:B------:R-:W-:Y:S04]  /*8a00*/  @!P0 FMUL.FTZ R9, R23, R20 ;  /* 0x0000001417098220 */ /* 0x000fe80000410000 */
[C---:B------:R-:W-:Y:S01]  /*8a10*/  @!P0 FFMA.FTZ R25, R11.reuse, R24, -R9 ;  /* 0x000000180b198223 */ /* 0x040fe20000010809 */
[----:B------:R-:W-:Y:S01]  /*8a20*/  @!P0 HADD2.F32 R9, -RZ, R13.H1_H1 ;  /* 0x3000000dff098230 */ /* 0x000fe20000004100 */
[----:B------:R-:W-:Y:S01]  /*8a30*/  @!P0 FMUL.FTZ R11, R11, R20 ;  /* 0x000000140b0b8220 */ /* 0x000fe20000410000 */
[----:B------:R-:W-:Y:S01]  /*8a40*/  @!P0 HADD2.F32 R20, -RZ, R26.H0_H0 ;  /* 0x2000001aff148230 */ /* 0x000fe20000004100 */
[----:B---3--:R-:W-:Y:S01]  /*8a50*/  LEA R26, P3, R85, R44, 0x1 ;  /* 0x0000002c551a7211 */ /* 0x008fe200078608ff */
[----:B------:R-:W-:Y:S01]  /*8a60*/  @!P0 FMUL.FTZ R13, R15, R14 ;  /* 0x0000000e0f0d8220 */ /* 0x000fe20000410000 */
[----:B------:R-:W-:Y:S02]  /*8a70*/  @!P0 F2FP.PACK_AB R25, R25, R32 ;  /* 0x000000201919823e */ /* 0x000fe400000000ff */
[----:B------:R-:W-:Y:S01]  /*8a80*/  LEA.HI.X R27, R85, R45, R101, 0x1, P3 ;  /* 0x0000002d551b7211 */ /* 0x000fe200018f0c65 */
[C---:B------:R-:W-:Y:S01]  /*8a90*/  @!P0 FFMA.FTZ R13, R9.reuse, R20, -R13 ;  /* 0x00000014090d8223 */ /* 0x040fe2000001080d */
[----:B------:R-:W-:Y:S01]  /*8aa0*/  @!P0 MOV R19, R25 ;  /* 0x0000001900138202 */ /* 0x000fe20000000f00 */
[----:B------:R-:W-:Y:S03]  /*8ab0*/  @!P0 FMUL.FTZ R9, R9, R14 ;  /* 0x0000000e09098220 */ /* 0x000fe60000410000 */
[----:B------:R-:W-:Y:S01]  /*8ac0*/  @!P0 F2FP.PACK_AB R14, R13, R33 ;  /* 0x000000210d0e823e */ /* 0x000fe200000000ff */
[----:B------:R-:W-:Y:S01]  /*8ad0*/  @!P0 FFMA.FTZ R9, R15, R20, R9 ;  /* 0x000000140f098223 */ /* 0x000fe20000010009 */
[----:B------:R-:W-:Y:S01]  /*8ae0*/  @!P0 F2FP.PACK_AB R13, R4, R3 ;  /* 0x00000003040d823e */ /* 0x000fe200000000ff */
[----:B------:R-:W-:Y:S02]  /*8af0*/  @!P0 FFMA.FTZ R10, R21, R22, R10 ;  /* 0x00000016150a8223 */ /* 0x000fe4000001000a */
[----:B------:R-:W-:Y:S01]  /*8b00*/  @!P0 IMAD.MOV.U32 R18, RZ, RZ, R14 ;  /* 0x000000ffff128224 */ /* 0x000fe200078e000e */
[----:B------:R-:W-:Y:S01]  /*8b10*/  @!P0 F2FP.PACK_AB R4, R9, R8 ;  /* 0x000000080904823e */ /* 0x000fe200000000ff */
[----:B------:R-:W-:Y:S01]  /*8b20*/  @!P0 FFMA.FTZ R11, R23, R24, R11 ;  /* 0x00000018170b8223 */ /* 0x000fe2000001000b */
[----:B------:R-:W-:Y:S02]  /*8b30*/  @!P0 MOV R28, R13 ;  /* 0x0000000d001c8202 */ /* 0x000fe40000000f00 */
[----:B------:R2:W-:Y:S01]  /*8b40*/  ST.E.128 [R26.64], R16 ;  /* 0x000000101a007985 */ /* 0x0005e2000c101d06 */
[----:B------:R-:W-:Y:S02]  /*8b50*/  @!P0 MOV R30, R4 ;  /* 0x00000004001e8202 */ /* 0x000fe40000000f00 */
[----:B------:R-:W-:Y:S04]  /*8b60*/  @!P0 F2FP.PACK_AB R3, R11, R10 ;  /* 0x0000000a0b03823e */ /* 0x000fe800000000ff */
        /* <DEDUP_REMOVED lines=8> */
.L_x_2950:
        /* <DEDUP_REMOVED lines=30> */
.L_x_2982:
[----:B-12---:R-:W-:Y:S05]  /*8dd0*/  BSYNC B0 ;  /* 0x0000000000007941 */ /* 0x006fea0003800000 */
.L_x_2981:
        /* <DEDUP_REMOVED lines=25> */
.L_x_2964:
[----:B------:R-:W-:Y:S05]  /*8f70*/  BSYNC B2 ;  /* 0x0000000000027941 */ /* 0x000fea0003800000 */
.L_x_2949:
        /* <DEDUP_REMOVED lines=80> */
.L_x_2984:
[----:B---3--:R-:W-:Y:S05]  /*9480*/  BSYNC B0 ;  /* 0x0000000000007941 */ /* 0x008fea0003800000 */
.L_x_2983:
        /* <DEDUP_REMOVED lines=25> */
.L_x_2986:
[----:B------:R-:W-:Y:S05]  /*9620*/  BSYNC B0 ;  /* 0x0000000000007941 */ /* 0x000fea0003800000 */
.L_x_2985:
[----:B------:R-:W-:Y:S01]  /*9630*/  ISETP.GT.AND P5, PT, R39, R118, PT ;  /* 0x000000762700720c */ /* 0x000fe20003fa4270 */
[----:B------:R-:W-:Y:S01]  /*9640*/  @!UPT UIADD3 URZ, URZ, URZ, URZ ;  /* 0x0000003f3f3ff290 */ /* 0x000fe2000fffe03f */
[----:B------:R-:W-:Y:S11]  /*9650*/  BSSY B0, `(.L_x_2987) ;  /* 0x000002a000007945 */ /* 0x000ff60003800000 */
[----:B------:R-:W-:-:S05]  /*9660*/  @!P5 BRA `(.L_x_2988) ;  /* 0x000002800000d947 */ /* 0x000fca0003800000 */
[----:B-1----:R-:W-:Y:S01]  /*9670*/  IADD3 R3, R39, -0x1, RZ ;  /* 0xffffffff27037810 */ /* 0x002fe20007ffe0ff */
[----:B----4-:R-:W-:Y:S01]  /*9680*/  IMAD.MOV.U32 R4, RZ, RZ, R110 ;  /* 0x000000ffff047224 */ /* 0x010fe200078e006e */
[----:B--2---:R-:W-:Y:S01]  /*9690*/  P2R R11, PR, RZ, 0x4 ;  /* 0x00000004ff0b7803 */ /* 0x004fe20000000000 */
[----:B------:R-:W-:Y:S01]  /*96a0*/  IMAD.MOV.U32 R5, RZ, RZ, R109 ;  /* 0x000000ffff057224 */ /* 0x000fe200078e006d */
[----:B------:R-:W-:Y:S01]  /*96b0*/  SHF.R.S32.HI R8, RZ, 0x1f, R3 ;  /* 0x0000001fff087819 */ /* 0x000fe20000011403 */
[----:B---3--:R-:W-:Y:S01]  /*96c0*/  IMAD R6, R153, R3, RZ ;  /* 0x0000000399067224 */ /* 0x008fe200078e02ff */
[C---:B------:R-:W-:Y:S01]  /*96d0*/  LOP3.LUT P2, RZ, R236.reuse, 0x8, RZ, 0xc0, !PT ;  /* 0x00000008ecff7812 */ /* 0x040fe2000784c0ff */
        /* <DEDUP_REMOVED lines=33> */
.L_x_2988:
[----:B------:R-:W-:Y:S05]  /*98f0*/  BSYNC B0 ;  /* 0x0000000000007941 */ /* 0x000fea0003800000 */
.L_x_2987:
[----:B------:R-:W0:Y:S01]  /*9900*/  LDGDEPBAR ;  /* 0x00000000000079af */ /* 0x000e220000000000 */
[----:B------:R-:W-:Y:S01]  /*9910*/  IADD3 R39, R39, -0x1, RZ ;  /* 0xffffffff27277810 */ /* 0x000fe20007ffe0ff */
[----:B------:R-:W-:-:S05]  /*9920*/  @P5 BRA `(.L_x_2989) ;  /* 0xffffa19000005947 */ /* 0x000fca000383ffff */
[----:B------:R-:W-:Y:S01]  /*9930*/  WARPSYNC 0xffffffff ;  /* 0xffffffff00007948 */ /* 0x000fe20003800000 */
[----:B------:R-:W-:Y:S06]  /*9940*/  BAR.SYNC.DEFER_BLOCKING 0x0 ;  /* 0x0000000000007b1d */ /* 0x000fec0000010000 */
.L_x_2948:
[----:B--2---:R-:W2:Y:S01]  /*9950*/  LDL R14, [R1+0x4] ;  /* 0x00000400010e7983 */ /* 0x004ea20000100800 */
[----:B------:R-:W-:-:S05]  /*9960*/  IMAD.MOV.U32 R2, RZ, RZ, c[0x0][0x2c4] ;  /* 0x0000b100ff027624 */ /* 0x000fca00078e00ff */
[----:B------:R-:W-:Y:S01]  /*9970*/  ISETP.NE.AND P3, PT, R2, 0x1, PT ;  /* 0x000000010200780c */ /* 0x000fe20003f65270 */
[----:B------:R-:W-:Y:S01]  /*9980*/  BSSY B0, `(.L_x_2990) ;  /* 0x0000028000007945 */ /* 0x000fe20003800000 */
[----:B--2---:R-:W-:-:S11]  /*9990*/  IADD3 R2, R14, 0x7f, RZ ;  /* 0x0000007f0e027810 */ /* 0x004fd60007ffe0ff */
[----:B-1----:R-:W-:-:S05]  /*99a0*/  @P3 IMAD.HI.U32 R3, R2, c[0x0][0x2c8], RZ ;  /* 0x0000b20002033a27 */ /* 0x002fca00078e00ff */
[----:B------:R-:W-:-:S05]  /*99b0*/  @P3 SHF.R.U32.HI R2, RZ, c[0x0][0x2cc], R3 ;  /* 0x0000b300ff023a19 */ /* 0x000fca0000011603 */
[----:B------:R-:W-:-:S04]  /*99c0*/  IMAD.IADD R2, R139, 0x1, R2 ;  /* 0x000000018b027824 */ /* 0x000fc800078e0202 */
[----:B------:R-:W-:-:S05]  /*99d0*/  IMAD.HI R2, R2, 0x2aaaaaab, RZ ;  /* 0x2aaaaaab02027827 */ /* 0x000fca00078e02ff */
[----:B------:R-:W-:-:S04]  /*99e0*/  SHF.R.U32.HI R3, RZ, 0x1f, R2 ;  /* 0x0000001fff037819 */ /* 0x000fc80000011602 */
[----:B------:R-:W-:-:S04]  /*99f0*/  LEA.HI.SX32 R2, R2, R3, 0x1d ;  /* 0x0000000302027211 */ /* 0x000fc800078feaff */
[----:B---3--:R-:W-:-:S04]  /*9a00*/  IMNMX R6, R137, R2, PT ;  /* 0x0000000289067217 */ /* 0x008fc80003800200 */
[----:B------:R-:W-:Y:S01]  /*9a10*/  ISETP.GE.AND P0, PT, R6, 0x1, PT ;  /* 0x000000010600780c */ /* 0x000fe20003f06270 */
[----:B------:R-:W-:-:S12]  /*9a20*/  IMAD.MOV.U32 R2, RZ, RZ, RZ ;  /* 0x000000ffff027224 */ /* 0x000fd800078e00ff */
[----:B------:R-:W-:Y:S05]  /*9a30*/  @!P0 BRA `(.L_x_2991) ;  /* 0x000001c000008947 */ /* 0x000fea0003800000 */
[----:B------:R-:W-:Y:S02]  /*9a40*/  IABS R3, R127 ;  /* 0x0000007f00037213 */ /* 0x000fe40000000000 */
[----:B------:R-:W-:Y:S02]  /*9a50*/  IADD3 R8, R127, -0x1, R6 ;  /* 0xffffffff7f087810 */ /* 0x000fe40007ffe006 */
        /* <DEDUP_REMOVED lines=26> */
.L_x_2991:
[----:B------:R-:W-:Y:S05]  /*9c00*/  BSYNC B0 ;  /* 0x0000000000007941 */ /* 0x000fea0003800000 */
.L_x_2990:
[----:B------:R-:W2:Y:S01]  /*9c10*/  LDL R3, [R1+0x58] ;  /* 0x0000580001037983 */ /* 0x000ea20000100800 */
        /* <DEDUP_REMOVED lines=68> */
[----:B------:R-:W-:-:S04]  /*a060*/  IMNMX R218, R6, R3, PT ;  /* 0x0000000306da7217 */ /* 0x000fc80003800200 */
[----:B------:R-:W-:-:S13]  /*a070*/  ISETP.GT.AND P0, PT, R218, R240, PT ;  /* 0x000000f0da00720c */ /* 0x000fda0003f04270 */
[----:B------:R-:W-:Y:S05]  /*a080*/  @!P0 BRA `(.L_x_2992) ;  /* 0x0001343000008947 */ /* 0x000fea0003800000 */
[----:B------:R-:W2:Y:S04]  /*a090*/  LDL R9, [R1+0x28] ;  /* 0x0000280001097983 */ /* 0x000ea80000100800 */
[----:B----4-:R-:W3:Y:S04]  /*a0a0*/  LDL R4, [R1+0x2c] ;  /* 0x00002c0001047983 */ /* 0x010ee80000100800 */
[----:B------:R-:W4:Y:S04]  /*a0b0*/  LDL R5, [R1+0x18] ;  /* 0x0000180001057983 */ /* 0x000f280000100800 */
[----:B------:R-:W4:Y:S04]  /*a0c0*/  LDL R8, [R1+0x34] ;  /* 0x0000340001087983 */ /* 0x000f280000100800 */
[----:B------:R-:W4:Y:S01]  /*a0d0*/  LDL R10, [R1+0x30] ;  /* 0x00003000010a7983 */ /* 0x000f220000100800 */
[----:B------:R-:W-:-:S04]  /*a0e0*/  ISETP.NE.U32.AND P0, PT, RZ, c[0x0][0x340], PT ;  /* 0x0000d000ff007a0c */ /* 0x000fc80003f05070 */
[----:B------:R-:W-:Y:S01]  /*a0f0*/  ISETP.NE.AND.EX P1, PT, RZ, c[0x0][0x344], PT, P0 ;  /* 0x0000d100ff007a0c */ /* 0x000fe20003f25300 */
[----:B------:R-:W-:-:S12]  /*a100*/  IMAD.IADD R6, R0, 0x1, R14 ;  /* 0x0000000100067824 */ /* 0x000fd800078e020e */
[----:B--2---:R-:W-:-:S04]  /*a110*/  @P1 IADD3 R2, P0, R9, c[0x0][0x340], RZ ;  /* 0x0000d00009021a10 */ /* 0x004fc80007f1e0ff */
[----:B---3--:R-:W-:-:S05]  /*a120*/  @P1 IADD3.X R3, R4, c[0x0][0x344], RZ, P0, !PT ;  /* 0x0000d10004031a10 */ /* 0x008fca00007fe4ff */
[----:B------:R1:W5:Y:S01]  /*a130*/  @P1 LDG.E R13, [R2.64] ;  /* 0x00000006020d1981 */ /* 0x000362000c1e1900 */
[----:B------:R-:W-:Y:S01]  /*a140*/  ISETP.NE.U32.AND P0, PT, RZ, c[0x0][0x348], PT ;  /* 0x0000d200ff007a0c */ /* 0x000fe20003f05070 */
[----:B------:R-:W-:Y:S01]  /*a150*/  @P3 IMAD.HI.U32 R9, R6, c[0x0][0x2c8], RZ ;  /* 0x0000b20006093a27 */ /* 0x000fe200078e00ff */
[----:B----4-:R-:W-:Y:S02]  /*a160*/  LOP3.LUT R244, R5, 0xffff, RZ, 0xc0, !PT ;  /* 0x0000ffff05f47812 */ /* 0x010fe400078ec0ff */
[----:B------:R-:W-:Y:S01]  /*a170*/  ISETP.NE.AND.EX P0, PT, RZ, c[0x0][0x34c], PT, P0 ;  /* 0x0000d300ff007a0c */ /* 0x000fe20003f05300 */
[----:B------:R-:W-:Y:S01]  /*a180*/  IMAD.IADD R16, R143, 0x1, R14 ;  /* 0x000000018f107824 */ /* 0x000fe200078e020e */
[----:B------:R-:W-:Y:S02]  /*a190*/  ISETP.GE.AND P5, PT, R140, c[0x0][0x198], PT ;  /* 0x000066008c007a0c */ /* 0x000fe40003fa6270 */
[----:B------:R-:W-:Y:S02]  /*a1a0*/  SEL R8, R8, RZ, !P0 ;  /* 0x000000ff08087207 */ /* 0x000fe40004000000 */
[----:B------:R-:W-:-:S02]  /*a1b0*/  ISETP.GE.AND P4, PT, R142, c[0x0][0x198], PT ;  /* 0x000066008e007a0c */ /* 0x000fc40003f86270 */
[----:B------:R-:W-:Y:S01]  /*a1c0*/  ISETP.GE.AND P2, PT, R220, c[0x0][0x198], PT ;  /* 0x00006600dc007a0c */ /* 0x000fe20003f46270 */
[----:B------:R-:W-:Y:S01]  /*a1d0*/  IMAD R8, R8, c[0x0][0x1c0], RZ ;  /* 0x0000700008087a24 */ /* 0x000fe200078e02ff */
[----:B------:R-:W-:Y:S02]  /*a1e0*/  IADD3 R125, R218, -0x1, RZ ;  /* 0xffffffffda7d7810 */ /* 0x000fe40007ffe0ff */
[----:B-1----:R-:W-:-:S05]  /*a1f0*/  SHF.R.S32.HI R2, RZ, 0x1f, R138 ;  /* 0x0000001fff027819 */ /* 0x002fca000001148a */
[----:B------:R-:W-:Y:S02]  /*a200*/  IMAD R4, R2, c[0x0][0x178], RZ ;  /* 0x00005e0002047a24 */ /* 0x000fe400078e02ff */
[----:B------:R-:W-:-:S04]  /*a210*/  IMAD.WIDE.U32 R2, R138, c[0x0][0x178], RZ ;  /* 0x00005e008a027a25 */ /* 0x000fc800078e00ff */
[----:B------:R-:W-:-:S04]  /*a220*/  IMAD R4, R138, c[0x0][0x17c], R4 ;  /* 0x00005f008a047a24 */ /* 0x000fc800078e0204 */
[----:B------:R-:W-:-:S04]  /*a230*/  IMAD.IADD R3, R3, 0x1, R4 ;  /* 0x0000000103037824 */ /* 0x000fc800078e0204 */
[----:B------:R-:W-:Y:S01]  /*a240*/  IMAD.WIDE.U32 R4, R244, c[0x0][0x1b8], R2 ;  /* 0x00006e00f4047a25 */ /* 0x000fe200078e0002 */
[----:B------:R-:W-:Y:S02]  /*a250*/  MOV R2, R6 ;  /* 0x0000000600027202 */ /* 0x000fe40000000f00 */
[----:B------:R-:W-:Y:S01]  /*a260*/  SEL R3, R10, RZ, !P0 ;  /* 0x000000ff0a037207 */ /* 0x000fe20004000000 */
[----:B------:R-:W-:Y:S01]  /*a270*/  IMAD R5, R244, c[0x0][0x1bc], R5 ;  /* 0x00006f00f4057a24 */ /* 0x000fe200078e0205 */
[----:B------:R-:W-:Y:S02]  /*a280*/  @P3 SHF.R.U32.HI R2, RZ, c[0x0][0x2cc], R9 ;  /* 0x0000b300ff023a19 */ /* 0x000fe40000011609 */
[----:B------:R-:W-:Y:S01]  /*a290*/  ISETP.GE.AND P3, PT, R219, c[0x0][0x198], PT ;  /* 0x00006600db007a0c */ /* 0x000fe20003f66270 */
[C---:B------:R-:W-:Y:S01]  /*a2a0*/  IMAD R8, R3.reuse, c[0x0][0x1c4], R8 ;  /* 0x0000710003087a24 */ /* 0x040fe200078e0208 */
[----:B------:R-:W-:Y:S01]  /*a2b0*/  SHF.R.S32.HI R9, RZ, 0x1f, R2 ;  /* 0x0000001fff097819 */ /* 0x000fe20000011402 */
[----:B------:R-:W-:-:S04]  /*a2c0*/  IMAD.WIDE.U32 R4, R3, c[0x0][0x1c0], R4 ;  /* 0x0000700003047a25 */ /* 0x000fc800078e0004 */
[----:B------:R-:W-:Y:S01]  /*a2d0*/  IMAD.MOV R3, RZ, RZ, -R2 ;  /* 0x000000ffff037224 */ /* 0x000fe200078e0a02 */
[----:B------:R-:W-:-:S03]  /*a2e0*/  IADD3 R5, R5, R8, RZ ;  /* 0x0000000805057210 */ /* 0x000fc60007ffe0ff */
[----:B------:R-:W-:Y:S02]  /*a2f0*/  IMAD R6, R3, c[0x0][0x2c4], R6 ;  /* 0x0000b10003067a24 */ /* 0x000fe400078e0206 */
[----:B------:R-:W-:-:S03]  /*a300*/  IMAD R3, R9, c[0x0][0x1b0], RZ ;  /* 0x00006c0009037a24 */ /* 0x000fc600078e02ff */
[----:B------:R-:W-:Y:S01]  /*a310*/  SHF.R.S32.HI R8, RZ, 0x1f, R6 ;  /* 0x0000001fff087819 */ /* 0x000fe20000011406 */
[C---:B------:R-:W-:Y:S02]  /*a320*/  IMAD R9, R2.reuse, c[0x0][0x1b4], R3 ;  /* 0x00006d0002097a24 */ /* 0x040fe400078e0203 */
[----:B------:R-:W-:-:S04]  /*a330*/  IMAD.WIDE.U32 R2, R2, c[0x0][0x1b0], R4 ;  /* 0x00006c0002027a25 */ /* 0x000fc800078e0004 */
[----:B------:R-:W-:Y:S02]  /*a340*/  IMAD R4, R8, c[0x0][0x1a8], RZ ;  /* 0x00006a0008047a24 */ /* 0x000fe400078e02ff */
[----:B------:R-:W-:Y:S02]  /*a350*/  IMAD.IADD R3, R3, 0x1, R9 ;  /* 0x0000000103037824 */ /* 0x000fe400078e0209 */
[C---:B------:R-:W-:Y:S02]  /*a360*/  IMAD R4, R6.reuse, c[0x0][0x1ac], R4 ;  /* 0x00006b0006047a24 */ /* 0x040fe400078e0204 */
[----:B------:R-:W-:-:S05]  /*a370*/  IMAD.WIDE.U32 R2, R6, c[0x0][0x1a8], R2 ;  /* 0x00006a0006027a25 */ /* 0x000fca00078e0002 */
[----:B------:R-:W-:Y:S02]  /*a380*/  IADD3 R3, R3, R4, RZ ;  /* 0x0000000403037210 */ /* 0x000fe40007ffe0ff */
[----:B------:R-:W-:-:S04]  /*a390*/  LEA R6, P0, R2, c[0x0][0x160], 0x1 ;  /* 0x0000580002067a11 */ /* 0x000fc800078008ff */
[----:B------:R-:W-:Y:S02]  /*a3a0*/  LEA.HI.X R5, R2, c[0x0][0x164], R3, 0x1, P0 ;  /* 0x0000590002057a11 */ /* 0x000fe400000f0c03 */
[----:B------:R-:W-:Y:S01]  /*a3b0*/  @!P1 MOV R13, R10 ;  /* 0x0000000a000d9202 */ /* 0x000fe20000000f00 */
[----:B------:R-:W-:Y:S05]  /*a3c0*/  BRA.DIV ~URZ, `(.L_x_2993) ;  /* 0x000188927f007947 */ /* 0x000fea000b800000 */
[----:B------:R1:W2:Y:S02]  /*a3d0*/  SHFL.IDX PT, R4, R5, RZ, 0x181f ;  /* 0x00181fff05047589 */ /* 0x0002a400000e0000 */
.L_x_3175:
[----:B------:R-:W-:Y:S05]  /*a3e0*/  BRA.DIV ~URZ, `(.L_x_2994) ;  /* 0x000188e27f007947 */ /* 0x000fea000b800000 */
[----:B------:R3:W4:Y:S02]  /*a3f0*/  SHFL.IDX PT, R2, R6, RZ, 0x181f ;  /* 0x00181fff06027589 */ /* 0x00072400000e0000 */
.L_x_3176:
[----:B---3--:R-:W3:Y:S01]  /*a400*/  LDL R3, [R1+0x8] ;  /* 0x0000080001037983 */ /* 0x008ee20000100800 */
[----:B------:R-:W-:Y:S01]  /*a410*/  LOP3.LUT R236, R236, 0xfffffffb, RZ, 0xc0, !PT ;  /* 0xfffffffbecec7812 */ /* 0x000fe200078ec0ff */
[----:B------:R-:W-:Y:S01]  /*a420*/  BSSY B0, `(.L_x_2995) ;  /* 0x0000014000007945 */ /* 0x000fe20003800000 */
[----:B---3--:R-:W-:-:S05]  /*a430*/  IMAD R68, R3, c[0x0][0x2c4], RZ ;  /* 0x0000b10003447a24 */ /* 0x008fca00078e02ff */
        /* <DEDUP_REMOVED lines=18> */
.L_x_2996:
[----:B------:R-:W-:Y:S05]  /*a560*/  BSYNC B0 ;  /* 0x0000000000007941 */ /* 0x000fea0003800000 */
.L_x_2995:
[----:B------:R-:W-:Y:S05]  /*a570*/  BRA.DIV ~URZ, `(.L_x_2997) ;  /* 0x000187c27f007947 */ /* 0x000fea000b800000 */
[----:B--2---:R2:W3:Y:S04]  /*a580*/  SHFL.IDX PT, R4, R5, 0x1, 0x181f ;  /* 0x00381f0005047f89 */ /* 0x0044e800000e0000 */
[----:B----4-:R2:W4:Y:S02]  /*a590*/  SHFL.IDX PT, R2, R6, 0x1, 0x181f ;  /* 0x00381f0006027f89 */ /* 0x01052400000e0000 */
.L_x_3177:
[----:B------:R-:W-:Y:S01]  /*a5a0*/  IADD3 R3, R16, 0x20, RZ ;  /* 0x0000002010037810 */ /* 0x000fe20007ffe0ff */
[----:B------:R-:W-:Y:S01]  /*a5b0*/  BSSY B0, `(.L_x_2998) ;  /* 0x0000014000007945 */ /* 0x000fe20003800000 */
[----:B------:R-:W-:Y:S02]  /*a5c0*/  LOP3.LUT R236, R236, 0xfffffff7, RZ, 0xc0, !PT ;  /* 0xfffffff7ecec7812 */ /* 0x000fe400078ec0ff */
[----:B------:R-:W-:-:S13]  /*a5d0*/  ISETP.GE.AND P0, PT, R3, R68, PT ;  /* 0x000000440300720c */ /* 0x000fda0003f06270 */
[----:B------:R-:W-:Y:S01]  /*a5e0*/  @P0 LOP3.LUT R236, R236, 0x8, RZ, 0xfc, !PT ;  /* 0x00000008ecec0812 */ /* 0x000fe200078efcff */
[----:B------:R-:W-:Y:S05]  /*a5f0*/  @P0 BRA `(.L_x_2999) ;  /* 0x000000f000000947 */ /* 0x000fea0003800000 */
[----:B----4-:R-:W-:-:S04]  /*a600*/  LEA R14, P0, R140, R2, 0x1 ;  /* 0x000000028c0e7211 */ /* 0x010fc800078008ff */
[----:B---3--:R-:W-:Y:S02]  /*a610*/  LEA.HI.X R15, R140, R4, R141, 0x1, P0 ;  /* 0x000000048c0f7211 */ /* 0x008fe400000f0c8d */
        /* <DEDUP_REMOVED lines=13> */
.L_x_2999:
[----:B------:R-:W-:Y:S05]  /*a6f0*/  BSYNC B0 ;  /* 0x0000000000007941 */ /* 0x000fea0003800000 */
.L_x_2998:
[----:B------:R-:W-:Y:S05]  /*a700*/  BRA.DIV ~URZ, `(.L_x_3000) ;  /* 0x000187027f007947 */ /* 0x000fea000b800000 */
[----:B---3--:R3:W1:Y:S02]  /*a710*/  SHFL.IDX PT, R4, R5, 0x2, 0x181f ;  /* 0x00581f0005047f89 */ /* 0x00866400000e0000 */
.L_x_3178:
[----:B------:R-:W-:Y:S05]  /*a720*/  BRA.DIV ~URZ, `(.L_x_3001) ;  /* 0x000187527f007947 */ /* 0x000fea000b800000 */
[----:B----4-:R4:W2:Y:S02]  /*a730*/  SHFL.IDX PT, R2, R6, 0x2, 0x181f ;  /* 0x00581f0006027f89 */ /* 0x0108a400000e0000 */
.L_x_3179:
[----:B------:R-:W-:Y:S01]  /*a740*/  IADD3 R3, R16, 0x40, RZ ;  /* 0x0000004010037810 */ /* 0x000fe20007ffe0ff */
[----:B------:R-:W-:Y:S01]  /*a750*/  BSSY B0, `(.L_x_3002) ;  /* 0x0000014000007945 */ /* 0x000fe20003800000 */
[----:B------:R-:W-:Y:S02]  /*a760*/  LOP3.LUT R236, R236, 0xffffffef, RZ, 0xc0, !PT ;  /* 0xffffffefecec7812 */ /* 0x000fe400078ec0ff */
[----:B------:R-:W-:-:S13]  /*a770*/  ISETP.GE.AND P0, PT, R3, R68, PT ;  /* 0x000000440300720c */ /* 0x000fda0003f06270 */
[----:B------:R-:W-:Y:S01]  /*a780*/  @P0 LOP3.LUT R236, R236, 0x10, RZ, 0xfc, !PT ;  /* 0x00000010ecec0812 */ /* 0x000fe200078efcff */
[----:B------:R-:W-:Y:S05]  /*a790*/  @P0 BRA `(.L_x_3003) ;  /* 0x000000f000000947 */ /* 0x000fea0003800000 */
[----:B--2---:R-:W-:-:S04]  /*a7a0*/  LEA R14, P0, R140, R2, 0x1 ;  /* 0x000000028c0e7211 */ /* 0x004fc800078008ff */
        /* <DEDUP_REMOVED lines=14> */
.L_x_3003:
[----:B------:R-:W-:Y:S05]  /*a890*/  BSYNC B0 ;  /* 0x0000000000007941 */ /* 0x000fea0003800000 */
.L_x_3002:
[----:B------:R-:W-:Y:S05]  /*a8a0*/  BRA.DIV ~URZ, `(.L_x_3004) ;  /* 0x000186427f007947 */ /* 0x000fea000b800000 */
[----:B-1----:R1:W3:Y:S04]  /*a8b0*/  SHFL.IDX PT, R4, R5, 0x3, 0x181f ;  /* 0x00781f0005047f89 */ /* 0x0022e800000e0000 */
[----:B--2---:R1:W2:Y:S02]  /*a8c0*/  SHFL.IDX PT, R2, R6, 0x3, 0x181f ;  /* 0x00781f0006027f89 */ /* 0x0042a400000e0000 */
.L_x_3180:
[----:B------:R-:W-:Y:S01]  /*a8d0*/  IADD3 R3, R16, 0x60, RZ ;  /* 0x0000006010037810 */ /* 0x000fe20007ffe0ff */
[----:B-----5:R-:W-:Y:S01]  /*a8e0*/  IMAD.WIDE.U32 R248, R13, c[0x0][0x2b0], RZ ;  /* 0x0000ac000df87a25 */ /* 0x020fe200078e00ff */
[----:B------:R-:W-:Y:S02]  /*a8f0*/  LOP3.LUT R236, R236, 0xfffffffe, RZ, 0xc0, !PT ;  /* 0xfffffffeecec7812 */ /* 0x000fe400078ec0ff */
[----:B------:R-:W-:-:S13]  /*a900*/  ISETP.GE.AND P1, PT, R3, R68, PT ;  /* 0x000000440300720c */ /* 0x000fda0003f26270 */
[----:B--2---:R-:W-:Y:S02]  /*a910*/  @!P1 LEA R14, P0, R140, R2, 0x1 ;  /* 0x000000028c0e9211 */ /* 0x004fe400078008ff */
        /* <DEDUP_REMOVED lines=13> */
[----:B------:R-:W-:-:S05]  /*a9f0*/  @!P1 LEA.HI.X R3, R220, R4, R238, 0x1, P0 ;  /* 0x00000004dc039211 */ /* 0x000fca00000f0cee */
[----:B------:R3:W-:Y:S04]  /*aa00*/  @!P1 LDGSTS.E.BYPASS.LTC128B.128 [R217+0x1f080], [R2.64], !P2 ;  /* 0x1f08000002d99fae */ /* 0x0007e8000d101d46 */
[----:B------:R-:W0:Y:S01]  /*aa10*/  LDGDEPBAR ;  /* 0x00000000000079af */ /* 0x000e220000000000 */
[----:B------:R-:W-:Y:S01]  /*aa20*/  WARPSYNC 0xffffffff ;  /* 0xffffffff00007948 */ /* 0x000fe20003800000 */
[----:B---3--:R-:W-:-:S05]  /*aa30*/  SHF.R.S32.HI R2, RZ, 0x1f, R13 ;  /* 0x0000001fff027819 */ /* 0x008fca000001140d */
[----:B------:R-:W-:-:S04]  /*aa40*/  IMAD R2, R2, c[0x0][0x2b0], RZ ;  /* 0x0000ac0002027a24 */ /* 0x000fc800078e02ff */
[----:B------:R-:W-:-:S04]  /*aa50*/  IMAD R2, R13, c[0x0][0x2b4], R2 ;  /* 0x0000ad000d027a24 */ /* 0x000fc800078e0202 */
[----:B------:R-:W-:Y:S02]  /*aa60*/  IMAD.IADD R250, R249, 0x1, R2 ;  /* 0x00000001f9fa7824 */ /* 0x000fe400078e0202 */
[----:B--2---:R-:W2:Y:S04]  /*aa70*/  LDL R17, [R1+0xc] ;  /* 0x00000c0001117983 */ /* 0x004ea80000100800 */
[----:B-1----:R-:W3:Y:S01]  /*aa80*/  LDL R5, [R1] ;  /* 0x0000000001057983 */ /* 0x002ee20000100800 */
[----:B------:R-:W-:Y:S02]  /*aa90*/  IMAD.MOV.U32 R124, RZ, RZ, 0x30 ;  /* 0x00000030ff7c7424 */ /* 0x000fe400078e00ff */
[----:B------:R-:W-:Y:S02]  /*aaa0*/  IMAD.MOV.U32 R2, RZ, RZ, c[0x0][0x2b8] ;  /* 0x0000ae00ff027624 */ /* 0x000fe400078e00ff */
[----:B------:R-:W-:Y:S01]  /*aab0*/  IMAD R124, R218, R124, -0x30 ;  /* 0xffffffd0da7c7424 */ /* 0x000fe200078e027c */
[----:B------:R-:W-:Y:S02]  /*aac0*/  BAR.SYNC.DEFER_BLOCKING 0x0 ;  /* 0x0000000000007b1d */ /* 0x000fe40000010000 */
[----:B------:R-:W-:Y:S01]  /*aad0*/  ISETP.NE.AND P1, PT, R2, 0x1, PT ;  /* 0x000000010200780c */ /* 0x000fe20003f25270 */
[----:B------:R-:W-:Y:S01]  /*aae0*/  IMAD.IADD R3, R0, 0x1, R124 ;  /* 0x0000000100037824 */ /* 0x000fe200078e027c */
[----:B------:R-:W-:Y:S01]  /*aaf0*/  LOP3.LUT R236, R236, 0xfffffffd, RZ, 0xc0, !PT ;  /* 0xfffffffdecec7812 */ /* 0x000fe200078ec0ff */
[----:B------:R-:W-:-:S10]  /*ab00*/  IMAD.MOV.U32 R221, RZ, RZ, RZ ;  /* 0x000000ffffdd7224 */ /* 0x000fd400078e00ff */
[----:B------:R-:W-:Y:S02]  /*ab10*/  @P1 LOP3.LUT R236, R236, 0x2, RZ, 0xfc, !PT ;  /* 0x00000002ecec1812 */ /* 0x000fe400078efcff */
[C---:B--2---:R-:W-:Y:S01]  /*ab20*/  ISETP.GE.AND P0, PT, R3.reuse, R17, PT ;  /* 0x000000110300720c */ /* 0x044fe20003f06270 */
[----:B---3--:R-:W-:-:S03]  /*ab30*/  IMAD.IADD R3, R3, 0x1, R5 ;  /* 0x0000000103037824 */ /* 0x008fc600078e0205 */
[----:B------:R-:W-:Y:S01]  /*ab40*/  ISETP.GT.OR P0, PT, R0, 0x2f, P0 ;  /* 0x0000002f0000780c */ /* 0x000fe20000704670 */
[----:B------:R-:W-:-:S04]  /*ab50*/  @P1 IMAD.HI.U32 R4, R3, c[0x0][0x2bc], RZ ;  /* 0x0000af0003041a27 */ /* 0x000fc800078e00ff */
[----:B------:R-:W-:Y:S01]  /*ab60*/  IMAD.MOV.U32 R2, RZ, RZ, R3 ;  /* 0x000000ffff027224 */ /* 0x000fe200078e0003 */
[----:B------:R-:W-:-:S07]  /*ab70*/  @P1 SHF.R.U32.HI R2, RZ, c[0x0][0x2c0], R4 ;  /* 0x0000b000ff021a19 */ /* 0x000fce0000011604 */
[----:B------:R-:W-:-:S04]  /*ab80*/  @!P0 IADD3 R5, P1, R2, R248, RZ ;  /* 0x000000f802058210 */ /* 0x000fc80007f3e0ff */
[----:B----4-:R-:W-:Y:S02]  /*ab90*/  @!P0 LEA.HI.X.SX32 R6, R2, R250, 0x1, P1 ;  /* 0x000000fa02068211 */ /* 0x010fe400008f0eff */
[----:B------:R-:W-:-:S04]  /*aba0*/  @!P0 LEA R4, P1, R5, c[0x0][0x2a0], 0x2 ;  /* 0x0000a80005048a11 */ /* 0x000fc800078210ff */
[----:B------:R-:W-:-:S05]  /*abb0*/  @!P0 LEA.HI.X R5, R5, c[0x0][0x2a4], R6, 0x2, P1 ;  /* 0x0000a90005058a11 */ /* 0x000fca00008f1406 */
[----:B------:R1:W2:Y:S01]  /*abc0*/  @!P0 LDG.E R221, [R4.64] ;  /* 0x0000000604dd8981 */ /* 0x0002a2000c1e1900 */
[----:B------:R-:W-:-:S04]  /*abd0*/  IMAD.MOV R2, RZ, RZ, -R2 ;  /* 0x000000ffff027224 */ /* 0x000fc800078e0a02 */
[----:B------:R-:W-:-:S05]  /*abe0*/  IMAD R222, R2, c[0x0][0x2b8], R3 ;  /* 0x0000ae0002de7a24 */ /* 0x000fca00078e0203 */
[----:B------:R-:W-:Y:S01]  /*abf0*/  SHF.R.S32.HI R122, RZ, 0x1f, R222 ;  /* 0x0000001fff7a7819 */ /* 0x000fe200000114de */
[----:B------:R-:W-:-:S04]  /*ac00*/  IMAD.WIDE.U32 R2, R222, c[0x0][0x1e0], RZ ;  /* 0x00007800de027a25 */ /* 0x000fc800078e00ff */
[----:B-1----:R-:W-:-:S04]  /*ac10*/  IMAD R4, R122, c[0x0][0x1e0], RZ ;  /* 0x000078007a047a24 */ /* 0x002fc800078e02ff */
[----:B------:R-:W-:-:S04]  /*ac20*/  IMAD R4, R222, c[0x0][0x1e4], R4 ;  /* 0x00007900de047a24 */ /* 0x000fc800078e0204 */
[----:B------:R-:W-:Y:S02]  /*ac30*/  IMAD.IADD R3, R3, 0x1, R4 ;  /* 0x0000000103037824 */ /* 0x000fe400078e0204 */
[----:B------:R-:W-:-:S04]  /*ac40*/  IMAD.WIDE.U32 R246, R244, c[0x0][0x1e8], RZ ;  /* 0x00007a00f4f67a25 */ /* 0x000fc800078e00ff */
[----:B------:R-:W-:Y:S02]  /*ac50*/  IMAD R245, R244, c[0x0][0x1ec], R247 ;  /* 0x00007b00f4f57a24 */ /* 0x000fe400078e02f7 */
[----:B------:R-:W-:Y:S01]  /*ac60*/  IMAD R121, R125, -0x30, R17 ;  /* 0xffffffd07d797824 */ /* 0x000fe200078e0211 */
[----:B------:R-:W-:Y:S02]  /*ac70*/  ISETP.GT.AND P6, PT, R0, 0x2f, PT ;  /* 0x0000002f0000780c */ /* 0x000fe40003fc4270 */
[----:B--2---:R-:W-:Y:S01]  /*ac80*/  SHF.R.S32.HI R123, RZ, 0x1f, R221 ;  /* 0x0000001fff7b7819 */ /* 0x004fe200000114dd */
[----:B------:R-:W-:-:S04]  /*ac90*/  IMAD.WIDE.U32 R2, R221, c[0x0][0x1f0], R2 ;  /* 0x00007c00dd027a25 */ /* 0x000fc800078e0002 */
[----:B------:R-:W-:Y:S01]  /*aca0*/  IMAD R4, R123, c[0x0][0x1f0], RZ ;  /* 0x00007c007b047a24 */ /* 0x000fe200078e02ff */
[----:B------:R-:W-:-:S03]  /*acb0*/  IADD3 R2, P0, R2, R246, RZ ;  /* 0x000000f602027210 */ /* 0x000fc60007f1e0ff */
[----:B------:R-:W-:-:S05]  /*acc0*/  IMAD R4, R221, c[0x0][0x1f4], R4 ;  /* 0x00007d00dd047a24 */ /* 0x000fca00078e0204 */
[----:B------:R-:W-:Y:S02]  /*acd0*/  IADD3.X R3, R245, R3, R4, P0, !PT ;  /* 0x00000003f5037210 */ /* 0x000fe400007fe404 */
[C---:B------:R-:W-:Y:S02]  /*ace0*/  LEA R6, P0, R2.reuse, c[0x0][0x1c8], 0x1 ;  /* 0x0000720002067a11 */ /* 0x040fe400078008ff */
[----:B------:R-:W-:Y:S02]  /*acf0*/  IMNMX R4, R121, 0x30, PT ;  /* 0x0000003079047817 */ /* 0x000fe40003800200 */
[----:B------:R-:W-:Y:S02]  /*ad00*/  LEA.HI.X R14, R2, c[0x0][0x1cc], R3, 0x1, P0 ;  /* 0x00007300020e7a11 */ /* 0x000fe400000f0c03 */
[----:B------:R-:W1:Y:S01]  /*ad10*/  SHFL.IDX PT, R2, R6, RZ, 0x181f ;  /* 0x00181fff06027589 */ /* 0x000e6200000e0000 */
[----:B------:R-:W-:-:S03]  /*ad20*/  IMAD.IADD R13, R4, 0x1, -R143 ;  /* 0x00000001040d7824 */ /* 0x000fc600078e0a8f */
[----:B------:R-:W2:Y:S02]  /*ad30*/  SHFL.IDX PT, R3, R14, RZ, 0x181f ;  /* 0x00181fff0e037589 */ /* 0x000ea400000e0000 */
[----:B------:R-:W-:-:S13]  /*ad40*/  ISETP.GE.AND P0, PT, R13, 0x1, PT ;  /* 0x000000010d00780c */ /* 0x000fda0003f06270 */
[----:B-1----:R-:W-:-:S04]  /*ad50*/  @P0 LEA R4, P1, R140, R2, 0x1 ;  /* 0x000000028c040211 */ /* 0x002fc800078208ff */
[----:B--2---:R-:W-:Y:S02]  /*ad60*/  @P0 LEA.HI.X R5, R140, R3, R141, 0x1, P1 ;  /* 0x000000038c050211 */ /* 0x004fe400008f0c8d */
[----:B------:R-:W-:-:S04]  /*ad70*/  @P0 LEA R10, P1, R234, R2, 0x1 ;  /* 0x00000002ea0a0211 */ /* 0x000fc800078208ff */
[----:B------:R-:W-:Y:S02]  /*ad80*/  @P0 LEA.HI.X R11, R234, R3, R237, 0x1, P1 ;  /* 0x00000003ea0b0211 */ /* 0x000fe400008f0ced */
[----:B------:R-:W-:-:S04]  /*ad90*/  @P0 LEA R8, P1, R219, R2, 0x1 ;  /* 0x00000002db080211 */ /* 0x000fc800078208ff */
[----:B------:R-:W-:Y:S02]  /*ada0*/  @P0 LEA.HI.X R9, R219, R3, R239, 0x1, P1 ;  /* 0x00000003db090211 */ /* 0x000fe400008f0cef */
[----:B------:R-:W-:-:S13]  /*adb0*/  @P0 ISETP.GE.AND P1, PT, R140, c[0x0][0x1d4], PT ;  /* 0x000075008c000a0c */ /* 0x000fda0003f26270 */
[----:B------:R-:W-:Y:S01]  /*adc0*/  @!PT LDS RZ, [RZ] ;  /* 0x00000000fffff984 */ /* 0x000fe20000000800 */
[----:B------:R1:W-:Y:S01]  /*add0*/  @P0 LDGSTS.E.BYPASS.LTC128B.128 [R216+0xa080], [R4.64], !P1 ;  /* 0x0a08000004d80fae */ /* 0x0003e2000c901d46 */
[----:B------:R-:W-:-:S04]  /*ade0*/  @P0 LEA R2, P1, R220, R2, 0x1 ;  /* 0x00000002dc020211 */ /* 0x000fc800078208ff */
[----:B------:R-:W-:Y:S02]  /*adf0*/  @P0 LEA.HI.X R3, R220, R3, R238, 0x1, P1 ;  /* 0x00000003dc030211 */ /* 0x000fe400008f0cee */
[----:B------:R-:W-:-:S13]  /*ae00*/  @P0 ISETP.GE.AND P1, PT, R142, c[0x0][0x1d4], PT ;  /* 0x000075008e000a0c */ /* 0x000fda0003f26270 */
[----:B------:R2:W-:Y:S01]  /*ae10*/  @P0 LDGSTS.E.BYPASS.LTC128B.128 [R216+0xb880], [R10.64], !P1 ;  /* 0x0b8800000ad80fae */ /* 0x0005e2000c901d46 */
[----:B------:R-:W-:-:S13]  /*ae20*/  @P0 ISETP.GE.AND P1, PT, R219, c[0x0][0x1d4], PT ;  /* 0x00007500db000a0c */ /* 0x000fda0003f26270 */
[----:B------:R3:W-:Y:S01]  /*ae30*/  @P0 LDGSTS.E.BYPASS.LTC128B.128 [R216+0xd080], [R8.64], !P1 ;  /* 0x0d08000008d80fae */ /* 0x0007e2000c901d46 */
[----:B------:R-:W-:-:S13]  /*ae40*/  @P0 ISETP.GE.AND P1, PT, R220, c[0x0][0x1d4], PT ;  /* 0x00007500dc000a0c */ /* 0x000fda0003f26270 */
[----:B------:R4:W-:Y:S01]  /*ae50*/  @P0 LDGSTS.E.BYPASS.LTC128B.128 [R216+0xe880], [R2.64], !P1 ;  /* 0x0e88000002d80fae */ /* 0x0009e2000c901d46 */
[----:B------:R-:W-:-:S03]  /*ae60*/  ISETP.GE.AND P0, PT, R13, 0x21, PT ;  /* 0x000000210d00780c */ /* 0x000fc60003f06270 */
[----:B----4-:R-:W1:Y:S04]  /*ae70*/  SHFL.IDX PT, R2, R6, 0x1, 0x181f ;  /* 0x00381f0006027f89 */ /* 0x010e6800000e0000 */
[----:B------:R-:W4:Y:S06]  /*ae80*/  SHFL.IDX PT, R3, R14, 0x1, 0x181f ;  /* 0x00381f000e037f89 */ /* 0x000f2c00000e0000 */
[----:B-1----:R-:W-:-:S04]  /*ae90*/  @P0 LEA R4, P1, R140, R2, 0x1 ;  /* 0x000000028c040211 */ /* 0x002fc800078208ff */
[----:B----4-:R-:W-:Y:S02]  /*aea0*/  @P0 LEA.HI.X R5, R140, R3, R141, 0x1, P1 ;  /* 0x000000038c050211 */ /* 0x010fe400008f0c8d */
[----:B--2---:R-:W-:-:S04]  /*aeb0*/  @P0 LEA R10, P1, R234, R2, 0x1 ;  /* 0x00000002ea0a0211 */ /* 0x004fc800078208ff */
[----:B------:R-:W-:Y:S02]  /*aec0*/  @P0 LEA.HI.X R11, R234, R3, R237, 0x1, P1 ;  /* 0x00000003ea0b0211 */ /* 0x000fe400008f0ced */
[----:B---3--:R-:W-:-:S04]  /*aed0*/  @P0 LEA R8, P1, R219, R2, 0x1 ;  /* 0x00000002db080211 */ /* 0x008fc800078208ff */
[----:B------:R-:W-:Y:S02]  /*aee0*/  @P0 LEA.HI.X R9, R219, R3, R239, 0x1, P1 ;  /* 0x00000003db090211 */ /* 0x000fe400008f0cef */
[----:B------:R-:W-:-:S13]  /*aef0*/  @P0 ISETP.GE.AND P1, PT, R140, c[0x0][0x1d4], PT ;  /* 0x000075008c000a0c */ /* 0x000fda0003f26270 */
        /* <DEDUP_REMOVED lines=14> */
.L_x_3005:
[----:B------:R-:W-:Y:S01]  /*afe0*/  ULDC.U8 UR4, c[0x0][0x298] ;  /* 0x0000a60000047ab9 */ /* 0x000fe20000000000 */
[----:B-1----:R-:W-:Y:S01]  /*aff0*/  SHF.R.S32.HI R2, RZ, 0x1f, R130 ;  /* 0x0000001fff027819 */ /* 0x002fe20000011482 */
[----:B------:R-:W-:Y:S01]  /*b000*/  IMAD.WIDE.U32 R8, R130, c[0x0][0x280], RZ ;  /* 0x0000a00082087a25 */ /* 0x000fe200078e00ff */
[----:B------:R-:W-:Y:S01]  /*b010*/  ISETP.NE.AND P0, PT, RZ, UR4, PT ;  /* 0x00000004ff007c0c */ /* 0x000fe2000bf05270 */
[----:B------:R-:W-:Y:S02]  /*b020*/  BSSY B2, `(.L_x_3006) ;  /* 0x00008e5000027945 */ /* 0x000fe40003800000 */
[C---:B------:R-:W-:Y:S02]  /*b030*/  IMAD R3, R2.reuse, c[0x0][0x280], RZ ;  /* 0x0000a00002037a24 */ /* 0x040fe400078e02ff */
[----:B------:R-:W-:Y:S02]  /*b040*/  IMAD R2, R2, c[0x0][0x290], RZ ;  /* 0x0000a40002027a24 */ /* 0x000fe400078e02ff */
[----:B------:R-:W-:-:S02]  /*b050*/  IMAD R3, R130, c[0x0][0x284], R3 ;  /* 0x0000a10082037a24 */ /* 0x000fc400078e0203 */
[C---:B------:R-:W-:Y:S01]  /*b060*/  IMAD R6, R130.reuse, c[0x0][0x294], R2 ;  /* 0x0000a50082067a24 */ /* 0x040fe200078e0202 */
        /* <DEDUP_REMOVED lines=9> */
[----:B------:R1:W5:Y:S11]  /*b100*/  LDL R103, [R1+0xd8] ;  /* 0x0000d80001677983 */ /* 0x0003760000100800 */
        /* <DEDUP_REMOVED lines=39> */
[----:B------:R-:W-:-:S03]  /*b380*/  @!P3 SHF.L.U64.HI R6, R144, 0x1, R145 ;  /* 0x000000019006b819 */ /* 0x000fc60000010291 */
[----:B-----5:R-:W-:Y:S02]  /*b390*/  @!P1 SHF.L.U64.HI R9, R146, 0x1, R107 ;  /* 0x0000000192099819 */ /* 0x020fe4000001026b */
[----:B---3--:R-:W-:-:S05]  /*b3a0*/  @!P3 IADD3 R20, P0, R4, R8, RZ ;  /* 0x000000080414b210 */ /* 0x008fca0007f1e0ff */
[----:B--2---:R-:W-:Y:S01]  /*b3b0*/  @!P3 IMAD.X R21, R5, 0x1, R6, P0 ;  /* 0x000000010515b824 */ /* 0x004fe200000e0606 */
[----:B----4-:R-:W-:Y:S02]  /*b3c0*/  @!P3 IADD3 R18, P0, R2, R8, RZ ;  /* 0x000000080212b210 */ /* 0x010fe40007f1e0ff */
[C---:B------:R-:W-:Y:S01]  /*b3d0*/  @!P2 SHF.L.U64.HI R8, R148.reuse, 0x1, R108 ;  /* 0x000000019408a819 */ /* 0x040fe2000001026c */
[----:B------:R-:W-:Y:S01]  /*b3e0*/  CS2R R28, SRZ ;  /* 0x00000000001c7805 */ /* 0x000fe2000001ff00 */
[----:B------:R2:W5:Y:S01]  /*b3f0*/  @!P3 LD.E.64 R22, [R20.64] ;  /* 0x000000061416b980 */ /* 0x000562000c101b00 */
        /* <DEDUP_REMOVED lines=30> */
.L_x_3009:
[----:B------:R-:W-:Y:S05]  /*b5e0*/  BSYNC B0 ;  /* 0x0000000000007941 */ /* 0x000fea0003800000 */
.L_x_3008:
[----:B-1--45:R-:W-:Y:S01]  /*b5f0*/  IMAD.MOV.U32 R2, RZ, RZ, R33 ;  /* 0x000000ffff027224 */ /* 0x032fe200078e0021 */
[----:B------:R-:W-:Y:S01]  /*b600*/  LOP3.LUT P0, RZ, R236, 0x8, RZ, 0xc0, !PT ;  /* 0x00000008ecff7812 */ /* 0x000fe2000780c0ff */
[----:B------:R-:W-:Y:S01]  /*b610*/  IMAD.MOV.U32 R3, RZ, RZ, R32 ;  /* 0x000000ffff037224 */ /* 0x000fe200078e0020 */
[----:B------:R-:W-:Y:S01]  /*b620*/  MOV R6, R29 ;  /* 0x0000001d00067202 */ /* 0x000fe20000000f00 */
[----:B--2---:R-:W-:Y:S01]  /*b630*/  IMAD.MOV.U32 R5, RZ, RZ, R16 ;  /* 0x000000ffff057224 */ /* 0x004fe200078e0010 */
[----:B------:R-:W-:Y:S01]  /*b640*/  PRMT R90, R90, 0x5410, R2 ;  /* 0x000054105a5a7816 */ /* 0x000fe20000000002 */
[----:B---3--:R-:W-:Y:S01]  /*b650*/  IMAD.MOV.U32 R4, RZ, RZ, R17 ;  /* 0x000000ffff047224 */ /* 0x008fe200078e0011 */
        /* <DEDUP_REMOVED lines=57> */
[----:B-1----:R-:W-:Y:S02]  /*b9f0*/  @!P1 IADD3 R10, P0, R4, R6, RZ ;  /* 0x00000006040a9210 */ /* 0x002fe40007f1e0ff */
[----:B--2---:R-:W-:-:S05]  /*ba00*/  @!P1 SHF.L.U64.HI R9, R146, 0x1, R107 ;  /* 0x0000000192099819 */ /* 0x004fca000001026b */
[----:B------:R-:W-:Y:S01]  /*ba10*/  @!P1 IMAD.X R11, R5, 0x1, R9, P0 ;  /* 0x00000001050b9824 */ /* 0x000fe200000e0609 */
[----:B------:R-:W-:-:S05]  /*ba20*/  @!P1 IADD3 R8, P0, R2, R6, RZ ;  /* 0x0000000602089210 */ /* 0x000fca0007f1e0ff */
[----:B------:R-:W-:Y:S01]  /*ba30*/  @!P1 IMAD.X R9, R3, 0x1, R9, P0 ;  /* 0x0000000103099824 */ /* 0x000fe200000e0609 */
[----:B------:R-:W-:Y:S01]  /*ba40*/  ISETP.GE.AND P0, PT, R147, c[0x0][0x27c], PT ;  /* 0x00009f0093007a0c */ /* 0x000fe20003f06270 */
[----:B------:R-:W-:Y:S01]  /*ba50*/  CS2R R44, SRZ ;  /* 0x00000000002c7805 */ /* 0x000fe2000001ff00 */
[----:B------:R-:W-:-:S05]  /*ba60*/  CS2R R46, SRZ ;  /* 0x00000000002e7805 */ /* 0x000fca000001ff00 */
[----:B------:R1:W5:Y:S04]  /*ba70*/  @!P1 LD.E.64 R44, [R10.64] ;  /* 0x000000060a2c9980 */ /* 0x000368000c101b00 */
[----:B------:R2:W5:Y:S02]  /*ba80*/  @!P1 LD.E.64 R46, [R8.64] ;  /* 0x00000006082e9980 */ /* 0x000564000c101b00 */
[----:B------:R-:W-:-:S05]  /*ba90*/  @!P0 IMAD.SHL.U32 R6, R147, 0x2, RZ ;  /* 0x0000000293068824 */ /* 0x000fca00078e00ff */
[----:B------:R-:W-:Y:S01]  /*baa0*/  @!P0 IADD3 R4, P1, R4, R6, RZ ;  /* 0x0000000604048210 */ /* 0x000fe20007f3e0ff */
[----:B------:R-:W-:Y:S01]  /*bab0*/  CS2R R54, SRZ ;  /* 0x0000000000367805 */ /* 0x000fe2000001ff00 */
[----:B------:R-:W-:Y:S01]  /*bac0*/  CS2R R48, SRZ ;  /* 0x0000000000307805 */ /* 0x000fe2000001ff00 */
[----:B--2---:R-:W-:-:S05]  /*bad0*/  @!P0 SHF.L.U64.HI R8, R147, 0x1, R103 ;  /* 0x0000000193088819 */ /* 0x004fca0000010267 */
[----:B------:R-:W-:Y:S01]  /*bae0*/  @!P0 IMAD.X R5, R5, 0x1, R8, P1 ;  /* 0x0000000105058824 */ /* 0x000fe200008e0608 */
[----:B------:R-:W-:-:S04]  /*baf0*/  @!P0 IADD3 R2, P1, R2, R6, RZ ;  /* 0x0000000602028210 */ /* 0x000fc80007f3e0ff */
[----:B------:R1:W5:Y:S01]  /*bb00*/  @!P0 LD.E.64 R54, [R4.64] ;  /* 0x0000000604368980 */ /* 0x000362000c101b00 */
[----:B------:R-:W-:-:S05]  /*bb10*/  @!P0 IMAD.X R3, R3, 0x1, R8, P1 ;  /* 0x0000000103038824 */ /* 0x000fca00008e0608 */
[----:B------:R1:W5:Y:S03]  /*bb20*/  @!P0 LD.E.64 R48, [R2.64] ;  /* 0x0000000602308980 */ /* 0x000366000c101b00 */
.L_x_3011:
[----:B------:R-:W-:Y:S05]  /*bb30*/  BSYNC B0 ;  /* 0x0000000000007941 */ /* 0x000fea0003800000 */
.L_x_3010:
[----:B-12--5:R-:W-:Y:S01]  /*bb40*/  IMAD.MOV.U32 R5, RZ, RZ, R54 ;  /* 0x000000ffff057224 */ /* 0x026fe200078e0036 */
[----:B------:R-:W-:Y:S01]  /*bb50*/  LOP3.LUT P0, RZ, R236, 0x10, RZ, 0xc0, !PT ;  /* 0x00000010ecff7812 */ /* 0x000fe2000780c0ff */
[----:B----4-:R-:W-:Y:S01]  /*bb60*/  IMAD.MOV.U32 R3, RZ, RZ, R44 ;  /* 0x000000ffff037224 */ /* 0x010fe200078e002c */
[----:B------:R-:W-:Y:S01]  /*bb70*/  MOV R9, R41 ;  /* 0x0000002900097202 */ /* 0x000fe20000000f00 */
[----:B------:R-:W-:Y:S01]  /*bb80*/  IMAD.MOV.U32 R2, RZ, RZ, R45 ;  /* 0x000000ffff027224 */ /* 0x000fe200078e002d */
[----:B------:R-:W-:Y:S01]  /*bb90*/  PRMT R97, R97, 0x5410, R5 ;  /* 0x0000541061617816 */ /* 0x000fe20000000005 */
[----:B---3--:R-:W-:Y:S01]  /*bba0*/  IMAD.MOV.U32 R4, RZ, RZ, R55 ;  /* 0x000000ffff047224 */ /* 0x008fe200078e0037 */
        /* <DEDUP_REMOVED lines=19> */
[----:B------:R1:W2:Y:S01]  /*bce0*/  SHFL.IDX PT, R5, R30, 0x2, 0x181f ;  /* 0x00581f001e057f89 */ /* 0x0002a200000e0000 */
[----:B------:R-:W-:Y:S01]  /*bcf0*/  PRMT R93, R3, 0x5410, R2 ;  /* 0x00005410035d7816 */ /* 0x000fe20000000002 */
[----:B------:R-:W-:Y:S01]  /*bd00*/  CS2R R80, SRZ ;  /* 0x0000000000507805 */ /* 0x000fe2000001ff00 */
[----:B------:R-:W-:Y:S01]  /*bd10*/  PRMT R91, R10, 0x5410, R9 ;  /* 0x000054100a5b7816 */ /* 0x000fe20000000009 */
        /* <DEDUP_REMOVED lines=21> */
[----:B---3--:R-:W-:-:S05]  /*be70*/  @!P0 IADD3 R8, P1, R4, R6, RZ ;  /* 0x0000000604088210 */ /* 0x008fca0007f3e0ff */
[----:B--2---:R-:W-:Y:S01]  /*be80*/  @!P0 IMAD.X R9, R5, 0x1, R10, P1 ;  /* 0x0000000105098824 */ /* 0x004fe200008e060a */
[----:B-1----:R-:W-:-:S04]  /*be90*/  @!P0 IADD3 R14, P1, R2, R6, RZ ;  /* 0x00000006020e8210 */ /* 0x002fc80007f3e0ff */
[----:B------:R1:W5:Y:S01]  /*bea0*/  @!P0 LD.E.64 R50, [R8.64] ;  /* 0x0000000608328980 */ /* 0x000362000c101b00 */
[----:B----4-:R-:W-:Y:S01]  /*beb0*/  @!P0 IMAD.X R15, R3, 0x1, R10, P1 ;  /* 0x00000001030f8824 */ /* 0x010fe200008e060a */
        /* <DEDUP_REMOVED lines=21> */
[----:B-1----:R-:W-:-:S06]  /*c010*/  @!P1 IADD3 R8, P2, R2, R6, RZ ;  /* 0x0000000602089210 */ /* 0x002fcc0007f5e0ff */
[----:B------:R-:W-:Y:S02]  /*c020*/  @!P0 IMAD.SHL.U32 R6, R147, 0x2, RZ ;  /* 0x0000000293068824 */ /* 0x000fe400078e00ff */
[----:B------:R-:W-:-:S03]  /*c030*/  @!P1 IMAD.X R9, R3, 0x1, R10, P2 ;  /* 0x0000000103099824 */ /* 0x000fc600010e060a */
[-C--:B------:R-:W-:Y:S02]  /*c040*/  @!P0 IADD3 R4, P2, R4, R6.reuse, RZ ;  /* 0x0000000604048210 */ /* 0x080fe40007f5e0ff */
[----:B------:R2:W5:Y:S01]  /*c050*/  @!P1 LD.E.64 R60, [R8.64] ;  /* 0x00000006083c9980 */ /* 0x000562000c101b00 */
[----:B------:R-:W-:Y:S02]  /*c060*/  @!P0 IADD3 R2, P1, R2, R6, RZ ;  /* 0x0000000602028210 */ /* 0x000fe40007f3e0ff */
[----:B------:R-:W-:-:S05]  /*c070*/  @!P0 SHF.L.U64.HI R6, R147, 0x1, R103 ;  /* 0x0000000193068819 */ /* 0x000fca0000010267 */
[--C-:B------:R-:W-:Y:S02]  /*c080*/  @!P0 IMAD.X R5, R5, 0x1, R6.reuse, P2 ;  /* 0x0000000105058824 */ /* 0x100fe400010e0606 */
[----:B------:R-:W-:-:S03]  /*c090*/  @!P0 IMAD.X R3, R3, 0x1, R6, P1 ;  /* 0x0000000103038824 */ /* 0x000fc600008e0606 */
[----:B------:R2:W5:Y:S04]  /*c0a0*/  @!P0 LD.E.64 R66, [R4.64] ;  /* 0x0000000604428980 */ /* 0x000568000c101b00 */
[----:B------:R2:W5:Y:S02]  /*c0b0*/  @!P0 LD.E.64 R64, [R2.64] ;  /* 0x0000000602408980 */ /* 0x000564000c101b00 */
.L_x_3013:
[----:B------:R-:W-:Y:S05]  /*c0c0*/  BSYNC B0 ;  /* 0x0000000000007941 */ /* 0x000fea0003800000 */
.L_x_3012:
[----:B--2-45:R-:W-:Y:S01]  /*c0d0*/  IMAD.MOV.U32 R3, RZ, RZ, R66 ;  /* 0x000000ffff037224 */ /* 0x034fe200078e0042 */
[----:B------:R-:W-:Y:S01]  /*c0e0*/  LOP3.LUT P0, RZ, R236, 0x1, RZ, 0xc0, !PT ;  /* 0x00000001ecff7812 */ /* 0x000fe2000780c0ff */
[----:B-1----:R-:W-:Y:S01]  /*c0f0*/  IMAD.MOV.U32 R2, RZ, RZ, R67 ;  /* 0x000000ffff027224 */ /* 0x002fe200078e0043 */
[----:B------:R-:W1:Y:S01]  /*c100*/  SHFL.IDX PT, R5, R30, 0x3, 0x181f ;  /* 0x00781f001e057f89 */ /* 0x000e6200000e0000 */
[----:B------:R-:W-:Y:S01]  /*c110*/  IMAD.MOV.U32 R8, RZ, RZ, R56 ;  /* 0x000000ffff087224 */ /* 0x000fe200078e0038 */
[----:B------:R-:W-:Y:S01]  /*c120*/  BSSY B0, `(.L_x_3014) ;  /* 0x000004f000007945 */ /* 0x000fe20003800000 */
[----:B------:R-:W-:Y:S01]  /*c130*/  IMAD.MOV.U32 R6, RZ, RZ, R57 ;  /* 0x000000ffff067224 */ /* 0x000fe200078e0039 */
[----:B------:R-:W-:Y:S01]  /*c140*/  PRMT R106, R3, 0x5410, R2 ;  /* 0x00005410036a7816 */ /* 0x000fe20000000002 */
[----:B------:R-:W-:Y:S01]  /*c150*/  IMAD.MOV.U32 R3, RZ, RZ, R62 ;  /* 0x000000ffff037224 */ /* 0x000fe200078e003e */
[----:B---3--:R2:W3:Y:S01]  /*c160*/  SHFL.IDX PT, R4, R31, 0x3, 0x181f ;  /* 0x00781f001f047f89 */ /* 0x0084e200000e0000 */
[----:B------:R-:W-:Y:S01]  /*c170*/  IMAD.MOV.U32 R2, RZ, RZ, R63 ;  /* 0x000000ffff027224 */ /* 0x000fe200078e003f */
[----:B------:R-:W-:Y:S01]  /*c180*/  PRMT R99, R8, 0x5410, R6 ;  /* 0x0000541008637816 */ /* 0x000fe20000000006 */
[----:B------:R-:W-:Y:S01]  /*c190*/  IMAD.MOV.U32 R6, RZ, RZ, R53 ;  /* 0x000000ffff067224 */ /* 0x000fe200078e0035 */
[----:B------:R-:W-:Y:S01]  /*c1a0*/  MOV R8, R52 ;  /* 0x0000003400087202 */ /* 0x000fe20000000f00 */
[----:B------:R-:W-:Y:S01]  /*c1b0*/  CS2R R76, SRZ ;  /* 0x00000000004c7805 */ /* 0x000fe2000001ff00 */
[----:B------:R-:W-:Y:S01]  /*c1c0*/  PRMT R102, R3, 0x5410, R2 ;  /* 0x0000541003667816 */ /* 0x000fe20000000002 */
[----:B------:R-:W-:Y:S01]  /*c1d0*/  IMAD.MOV.U32 R2, RZ, RZ, R59 ;  /* 0x000000ffff027224 */ /* 0x000fe200078e003b */
[----:B------:R-:W-:Y:S01]  /*c1e0*/  MOV R3, R58 ;  /* 0x0000003a00037202 */ /* 0x000fe20000000f00 */
[----:B------:R-:W-:Y:S01]  /*c1f0*/  CS2R R72, SRZ ;  /* 0x0000000000487805 */ /* 0x000fe2000001ff00 */
[----:B------:R-:W-:Y:S01]  /*c200*/  PRMT R95, R8, 0x5410, R6 ;  /* 0x00005410085f7816 */ /* 0x000fe20000000006 */
[----:B------:R-:W-:Y:S01]  /*c210*/  CS2R R78, SRZ ;  /* 0x00000000004e7805 */ /* 0x000fe2000001ff00 */
[----:B------:R-:W-:Y:S01]  /*c220*/  PRMT R100, R3, 0x5410, R2 ;  /* 0x0000541003647816 */ /* 0x000fe20000000002 */
[----:B------:R-:W-:Y:S01]  /*c230*/  IMAD.MOV.U32 R2, RZ, RZ, R51 ;  /* 0x000000ffff027224 */ /* 0x000fe200078e0033 */
[----:B------:R-:W-:Y:S01]  /*c240*/  CS2R R74, SRZ ;  /* 0x00000000004a7805 */ /* 0x000fe2000001ff00 */
[----:B------:R-:W-:Y:S01]  /*c250*/  IMAD.MOV.U32 R3, RZ, RZ, R50 ;  /* 0x000000ffff037224 */ /* 0x000fe200078e0032 */
[----:B------:R-:W-:-:S02]  /*c260*/  CS2R R70, SRZ ;  /* 0x0000000000467805 */ /* 0x000fc4000001ff00 */
[----:B------:R-:W-:Y:S01]  /*c270*/  PRMT R98, R2, 0x7610, R98 ;  /* 0x0000761002627816 */ /* 0x000fe20000000062 */
[----:B------:R-:W-:Y:S01]  /*c280*/  IMAD.MOV.U32 R2, RZ, RZ, R65 ;  /* 0x000000ffff027224 */ /* 0x000fe200078e0041 */
[----:B------:R-:W-:Y:S02]  /*c290*/  PRMT R96, R96, 0x5410, R3 ;  /* 0x0000541060607816 */ /* 0x000fe40000000003 */
[----:B------:R-:W-:Y:S01]  /*c2a0*/  MOV R3, R64 ;  /* 0x0000004000037202 */ /* 0x000fe20000000f00 */
[----:B--2---:R-:W-:Y:S01]  /*c2b0*/  CS2R R30, SRZ ;  /* 0x00000000001e7805 */ /* 0x004fe2000001ff00 */
[----:B------:R-:W-:Y:S02]  /*c2c0*/  PRMT R105, R2, 0x7610, R105 ;  /* 0x0000761002697816 */ /* 0x000fe40000000069 */
[----:B------:R-:W-:Y:S01]  /*c2d0*/  PRMT R104, R3, 0x7610, R104 ;  /* 0x0000761003687816 */ /* 0x000fe20000000068 */
[----:B------:R-:W-:Y:S01]  /*c2e0*/  IMAD.MOV.U32 R3, RZ, RZ, R60 ;  /* 0x000000ffff037224 */ /* 0x000fe200078e003c */
[----:B------:R-:W-:-:S04]  /*c2f0*/  MOV R2, R61 ;  /* 0x0000003d00027202 */ /* 0x000fc80000000f00 */
[----:B------:R-:W-:Y:S02]  /*c300*/  PRMT R101, R3, 0x5410, R2 ;  /* 0x0000541003657816 */ /* 0x000fe40000000002 */
[----:B------:R-:W2:Y:S04]  /*c310*/  SHFL.IDX PT, R3, R26, 0x3, 0x181f ;  /* 0x00781f001a037f89 */ /* 0x000ea800000e0000 */
[----:B------:R4:W1:Y:S02]  /*c320*/  SHFL.IDX PT, R2, R27, 0x3, 0x181f ;  /* 0x00781f001b027f89 */ /* 0x00086400000e0000 */
        /* <DEDUP_REMOVED lines=46> */
.L_x_3015:
[----:B-123--:R-:W-:Y:S05]  /*c610*/  BSYNC B0 ;  /* 0x0000000000007941 */ /* 0x00efea0003800000 */
.L_x_3014:
[----:B------:R-:W2:Y:S01]  /*c620*/  LDL R4, [R1+0x4] ;  /* 0x0000040001047983 */ /* 0x000ea20000100800 */
        /* <DEDUP_REMOVED lines=17> */
[----:B------:R-:W-:Y:S02]  /*c740*/  PRMT R111, R3, 0x5410, R2 ;  /* 0x00005410036f7816 */ /* 0x000fe40000000002 */
[----:B------:R-:W-:-:S04]  /*c750*/  MOV R2, R74 ;  /* 0x0000004a00027202 */ /* 0x000fc80000000f00 */
[----:B------:R-:W-:Y:S01]  /*c760*/  PRMT R109, R2, 0x7610, R109 ;  /* 0x00007610026d7816 */ /* 0x000fe2000000006d */
[----:B------:R-:W-:-:S05]  /*c770*/  IMAD.MOV.U32 R2, RZ, RZ, R75 ;  /* 0x000000ffff027224 */ /* 0x000fca00078e004b */
        /* <DEDUP_REMOVED lines=8> */
[----:B------:R-:W-:Y:S01]  /*c800*/  PRMT R103, R103, 0x5410, R2 ;  /* 0x0000541067677816 */ /* 0x000fe20000000002 */
[----:B------:R-:W-:Y:S01]  /*c810*/  BAR.SYNC.DEFER_BLOCKING 0x0 ;  /* 0x0000000000007b1d */ /* 0x000fe20000010000 */
[----:B--2---:R-:W-:-:S05]  /*c820*/  IMAD.IADD R3, R68, 0x1, -R4 ;  /* 0x0000000144037824 */ /* 0x004fca00078e0a04 */
[----:B------:R-:W-:-:S04]  /*c830*/  IMNMX R68, R3, 0x80, PT ;  /* 0x0000008003447817 */ /* 0x000fc80003800200 */
[----:B------:R-:W-:-:S13]  /*c840*/  ISETP.GE.AND P0, PT, R143, R68, PT ;  /* 0x000000448f00720c */ /* 0x000fda0003f06270 */
        /* <DEDUP_REMOVED lines=10> */
[----:B------:R-:W-:Y:S02]  /*c8f0*/  HADD2.F32 R5, -RZ, R4.H0_H0 ;  /* 0x20000004ff057230 */ /* 0x000fe40000004100 */
[----:B-1----:R-:W-:-:S02]  /*c900*/  HADD2.F32 R2, -RZ, R11.H1_H1 ;  /* 0x3000000bff027230 */ /* 0x002fc40000004100 */
[----:B------:R-:W-:-:S03]  /*c910*/  HADD2.F32 R3, -RZ, R11.H0_H0 ;  /* 0x2000000bff037230 */ /* 0x000fc60000004100 */
[----:B------:R-:W-:-:S04]  /*c920*/  FMUL.FTZ R4, R2, R6 ;  /* 0x0000000602047220 */ /* 0x000fc80000410000 */
[C---:B------:R-:W-:Y:S02]  /*c930*/  FFMA.FTZ R4, R3.reuse, R5, -R4 ;  /* 0x0000000503047223 */ /* 0x040fe40000010804 */
[----:B------:R-:W-:-:S04]  /*c940*/  FMUL.FTZ R3, R3, R6 ;  /* 0x0000000603037220 */ /* 0x000fc80000410000 */
[----:B------:R-:W-:Y:S01]  /*c950*/  FFMA.FTZ R2, R2, R5, R3 ;  /* 0x0000000502027223 */ /* 0x000fe20000010003 */
[----:B------:R-:W-:Y:S02]  /*c960*/  HADD2.F32 R5, -RZ, R8.H0_H0 ;  /* 0x20000008ff057230 */ /* 0x000fe40000004100 */
[----:B------:R-:W-:Y:S02]  /*c970*/  HADD2.F32 R3, -RZ, R82.H0_H0 ;  /* 0x20000052ff037230 */ /* 0x000fe40000004100 */
[----:B------:R-:W-:Y:S01]  /*c980*/  F2FP.PACK_AB R11, R2, R4 ;  /* 0x00000004020b723e */ /* 0x000fe200000000ff */
[----:B------:R-:W-:Y:S02]  /*c990*/  HADD2.F32 R2, -RZ, R69.H0_H0 ;  /* 0x20000045ff027230 */ /* 0x000fe40000004100 */
[----:B------:R-:W-:-:S05]  /*c9a0*/  HADD2.F32 R4, -RZ, R8.H1_H1 ;  /* 0x30000008ff047230 */ /* 0x000fca0000004100 */
[CC--:B------:R-:W-:Y:S02]  /*c9b0*/  FMUL.FTZ R6, R4.reuse, R2.reuse ;  /* 0x0000000204067220 */ /* 0x0c0fe40000410000 */
[C---:B------:R-:W-:Y:S02]  /*c9c0*/  FMUL.FTZ R2, R5.reuse, R2 ;  /* 0x0000000205027220 */ /* 0x040fe40000410000 */
[-C--:B------:R-:W-:Y:S01]  /*c9d0*/  FFMA.FTZ R13, R5, R3.reuse, -R6 ;  /* 0x00000003050d7223 */ /* 0x080fe20000010806 */
[--C-:B------:R-:W-:Y:S01]  /*c9e0*/  HADD2.F32 R5, -RZ, R10.reuse.H0_H0 ;  /* 0x2000000aff057230 */ /* 0x100fe20000004100 */
[----:B------:R-:W-:Y:S01]  /*c9f0*/  FFMA.FTZ R8, R4, R3, R2 ;  /* 0x0000000304087223 */ /* 0x000fe20000010002 */
[----:B------:R-:W-:Y:S02]  /*ca00*/  HADD2.F32 R2, -RZ, R69.H1_H1 ;  /* 0x30000045ff027230 */ /* 0x000fe40000004100 */
[----:B------:R-:W-:Y:S02]  /*ca10*/  HADD2.F32 R4, -RZ, R10.H1_H1 ;  /* 0x3000000aff047230 */ /* 0x000fe40000004100 */
[----:B------:R-:W-:Y:S01]  /*ca20*/  HADD2.F32 R3, -RZ, R82.H1_H1 ;  /* 0x30000052ff037230 */ /* 0x000fe20000004100 */
[----:B------:R-:W-:Y:S01]  /*ca30*/  F2FP.PACK_AB R8, R8, R13 ;  /* 0x0000000d0808723e */ /* 0x000fe200000000ff */
[----:B------:R-:W-:Y:S01]  /*ca40*/  HADD2.F32 R10, -RZ, R14.H0_H0 ;  /* 0x2000000eff0a7230 */ /* 0x000fe20000004100 */
[----:B------:R-:W-:-:S02]  /*ca50*/  FMUL.FTZ R6, R4, R2 ;  /* 0x0000000204067220 */ /* 0x000fc40000410000 */
[C---:B------:R-:W-:Y:S02]  /*ca60*/  FMUL.FTZ R2, R5.reuse, R2 ;  /* 0x0000000205027220 */ /* 0x040fe40000410000 */
[-C--:B------:R-:W-:Y:S02]  /*ca70*/  FFMA.FTZ R6, R5, R3.reuse, -R6 ;  /* 0x0000000305067223 */ /* 0x080fe40000010806 */
[----:B------:R-:W-:Y:S01]  /*ca80*/  FFMA.FTZ R5, R4, R3, R2 ;  /* 0x0000000304057223 */ /* 0x000fe20000010002 */
[--C-:B------:R-:W-:Y:S02]  /*ca90*/  HADD2.F32 R2, -RZ, R9.reuse.H1_H1 ;  /* 0x30000009ff027230 */ /* 0x100fe40000004100 */
[----:B------:R-:W-:Y:S02]  /*caa0*/  HADD2.F32 R3, -RZ, R9.H0_H0 ;  /* 0x20000009ff037230 */ /* 0x000fe40000004100 */
[----:B------:R-:W-:Y:S01]  /*cab0*/  HADD2.F32 R9, -RZ, R15.H0_H0 ;  /* 0x2000000fff097230 */ /* 0x000fe20000004100 */
[----:B------:R-:W-:-:S04]  /*cac0*/  FMUL.FTZ R4, R2, R10 ;  /* 0x0000000a02047220 */ /* 0x000fc80000410000 */
[C---:B------:R-:W-:Y:S02]  /*cad0*/  FFMA.FTZ R4, R3.reuse, R9, -R4 ;  /* 0x0000000903047223 */ /* 0x040fe40000010804 */
[----:B------:R-:W-:Y:S01]  /*cae0*/  FMUL.FTZ R3, R3, R10 ;  /* 0x0000000a03037220 */ /* 0x000fe20000410000 */
[----:B------:R-:W-:-:S03]  /*caf0*/  F2FP.PACK_AB R10, R5, R6 ;  /* 0x00000006050a723e */ /* 0x000fc600000000ff */
[----:B------:R-:W-:-:S05]  /*cb00*/  FFMA.FTZ R3, R2, R9, R3 ;  /* 0x0000000902037223 */ /* 0x000fca0000010003 */
[----:B------:R-:W-:-:S05]  /*cb10*/  F2FP.PACK_AB R9, R3, R4 ;  /* 0x000000040309723e */ /* 0x000fca00000000ff */
[----:B------:R1:W-:Y:S02]  /*cb20*/  STS.128 [R216+0x10080], R8 ;  /* 0x01008008d8007388 */ /* 0x0003e40000000c00 */
.L_x_3019:
[----:B------:R-:W-:Y:S05]  /*cb30*/  BSYNC B0 ;  /* 0x0000000000007941 */ /* 0x000fea0003800000 */
.L_x_3018:
        /* <DEDUP_REMOVED lines=45> */
.L_x_3021:
[----:B------:R-:W-:Y:S05]  /*ce10*/  BSYNC B0 ;  /* 0x0000000000007941 */ /* 0x000fea0003800000 */
.L_x_3020:
        /* <DEDUP_REMOVED lines=45> */
.L_x_3023:
[----:B------:R-:W-:Y:S05]  /*d0f0*/  BSYNC B0 ;  /* 0x0000000000007941 */ /* 0x000fea0003800000 */
.L_x_3022:
        /* <DEDUP_REMOVED lines=12> */
[C---:B------:R-:W-:Y:S01]  /*d1c0*/  FFMA.FTZ R16, R3.reuse, R5, -R4 ;  /* 0x0000000503107223 */ /* 0x040fe20000010804 */
[----:B------:R-:W-:Y:S01]  /*d1d0*/  HADD2.F32 R4, -RZ, R8.H1_H1 ;  /* 0x30000008ff047230 */ /* 0x000fe20000004100 */
[----:B------:R-:W-:-:S04]  /*d1e0*/  FMUL.FTZ R3, R3, R6 ;  /* 0x0000000603037220 */ /* 0x000fc80000410000 */
[----:B------:R-:W-:Y:S01]  /*d1f0*/  FFMA.FTZ R11, R2, R5, R3 ;  /* 0x00000005020b7223 */ /* 0x000fe20000010003 */
[----:B------:R-:W-:Y:S02]  /*d200*/  HADD2.F32 R2, -RZ, R87.H1_H1 ;  /* 0x30000057ff027230 */ /* 0x000fe40000004100 */
[----:B------:R-:W-:Y:S02]  /*d210*/  HADD2.F32 R5, -RZ, R8.H0_H0 ;  /* 0x20000008ff057230 */ /* 0x000fe40000004100 */
[--C-:B------:R-:W-:Y:S01]  /*d220*/  HADD2.F32 R3, -RZ, R89.reuse.H1_H1 ;  /* 0x30000059ff037230 */ /* 0x100fe20000004100 */
[C---:B------:R-:W-:Y:S01]  /*d230*/  FMUL.FTZ R6, R4.reuse, R2 ;  /* 0x0000000204067220 */ /* 0x040fe20000410000 */
[----:B------:R-:W-:Y:S01]  /*d240*/  F2FP.PACK_AB R11, R11, R16 ;  /* 0x000000100b0b723e */ /* 0x000fe200000000ff */
[C---:B------:R-:W-:Y:S02]  /*d250*/  FMUL.FTZ R2, R5.reuse, R2 ;  /* 0x0000000205027220 */ /* 0x040fe40000410000 */
[-C--:B------:R-:W-:Y:S01]  /*d260*/  FFMA.FTZ R13, R5, R3.reuse, -R6 ;  /* 0x00000003050d7223 */ /* 0x080fe20000010806 */
[----:B------:R-:W-:Y:S01]  /*d270*/  HADD2.F32 R5, -RZ, R10.H0_H0 ;  /* 0x2000000aff057230 */ /* 0x000fe20000004100 */
[----:B------:R-:W-:Y:S01]  /*d280*/  FFMA.FTZ R8, R4, R3, R2 ;  /* 0x0000000304087223 */ /* 0x000fe20000010002 */
[----:B------:R-:W-:-:S02]  /*d290*/  HADD2.F32 R2, -RZ, R89.H0_H0 ;  /* 0x20000059ff027230 */ /* 0x000fc40000004100 */
[----:B------:R-:W-:Y:S02]  /*d2a0*/  HADD2.F32 R4, -RZ, R10.H1_H1 ;  /* 0x3000000aff047230 */ /* 0x000fe40000004100 */
[----:B------:R-:W-:Y:S01]  /*d2b0*/  HADD2.F32 R3, -RZ, R90.H1_H1 ;  /* 0x3000005aff037230 */ /* 0x000fe20000004100 */
[----:B------:R-:W-:Y:S02]  /*d2c0*/  F2FP.PACK_AB R8, R8, R13 ;  /* 0x0000000d0808723e */ /* 0x000fe400000000ff */
[CC--:B------:R-:W-:Y:S02]  /*d2d0*/  FMUL.FTZ R6, R4.reuse, R2.reuse ;  /* 0x0000000204067220 */ /* 0x0c0fe40000410000 */
[C---:B------:R-:W-:Y:S02]  /*d2e0*/  FMUL.FTZ R2, R5.reuse, R2 ;  /* 0x0000000205027220 */ /* 0x040fe40000410000 */
[-C--:B------:R-:W-:Y:S02]  /*d2f0*/  FFMA.FTZ R10, R5, R3.reuse, -R6 ;  /* 0x00000003050a7223 */ /* 0x080fe40000010806 */
[----:B------:R-:W-:Y:S01]  /*d300*/  FFMA.FTZ R6, R4, R3, R2 ;  /* 0x0000000304067223 */ /* 0x000fe20000010002 */
[----:B------:R-:W-:-:S02]  /*d310*/  HADD2.F32 R4, -RZ, R14.H0_H0 ;  /* 0x2000000eff047230 */ /* 0x000fc40000004100 */
[--C-:B------:R-:W-:Y:S02]  /*d320*/  HADD2.F32 R2, -RZ, R9.reuse.H1_H1 ;  /* 0x30000009ff027230 */ /* 0x100fe40000004100 */
[----:B------:R-:W-:Y:S01]  /*d330*/  HADD2.F32 R3, -RZ, R9.H0_H0 ;  /* 0x20000009ff037230 */ /* 0x000fe20000004100 */
[----:B------:R-:W-:Y:S01]  /*d340*/  F2FP.PACK_AB R10, R6, R10 ;  /* 0x0000000a060a723e */ /* 0x000fe200000000ff */
[----:B------:R-:W-:Y:S01]  /*d350*/  HADD2.F32 R9, -RZ, R15.H0_H0 ;  /* 0x2000000fff097230 */ /* 0x000fe20000004100 */
[CC--:B------:R-:W-:Y:S02]  /*d360*/  FMUL.FTZ R5, R2.reuse, R4.reuse ;  /* 0x0000000402057220 */ /* 0x0c0fe40000410000 */
[C---:B------:R-:W-:Y:S02]  /*d370*/  FMUL.FTZ R4, R3.reuse, R4 ;  /* 0x0000000403047220 */ /* 0x040fe40000410000 */
[-C--:B------:R-:W-:Y:S02]  /*d380*/  FFMA.FTZ R3, R3, R9.reuse, -R5 ;  /* 0x0000000903037223 */ /* 0x080fe40000010805 */
[----:B------:R-:W-:-:S05]  /*d390*/  FFMA.FTZ R2, R2, R9, R4 ;  /* 0x0000000902027223 */ /* 0x000fca0000010004 */
[----:B------:R-:W-:-:S05]  /*d3a0*/  F2FP.PACK_AB R9, R2, R3 ;  /* 0x000000030209723e */ /* 0x000fca00000000ff */
[----:B------:R1:W-:Y:S02]  /*d3b0*/  STS.128 [R216+0x1c080], R8 ;  /* 0x01c08008d8007388 */ /* 0x0003e40000000c00 */
.L_x_3017:
[----:B------:R-:W-:Y:S05]  /*d3c0*/  BSYNC B1 ;  /* 0x0000000000017941 */ /* 0x000fea0003800000 */
.L_x_3016:
        /* <DEDUP_REMOVED lines=9> */
[----:B------:R-:W-:-:S03]  /*d460*/  SHF.R.U32.HI R3, RZ, 0x10, R39 ;  /* 0x00000010ff037819 */ /* 0x000fc60000011627 */
[----:B------:R-:W-:Y:S02]  /*d470*/  HADD2.F32 R2, -RZ, R2.H0_H0 ;  /* 0x20000002ff027230 */ /* 0x000fe40000004100 */
[----:B------:R-:W-:Y:S02]  /*d480*/  HADD2.F32 R3, -RZ, R3.H0_H0 ;  /* 0x20000003ff037230 */ /* 0x000fe40000004100 */
[--C-:B-1----:R-:W-:Y:S02]  /*d490*/  HADD2.F32 R4, -RZ, R11.reuse.H1_H1 ;  /* 0x3000000bff047230 */ /* 0x102fe40000004100 */
[----:B------:R-:W-:-:S03]  /*d4a0*/  HADD2.F32 R5, -RZ, R11.H0_H0 ;  /* 0x2000000bff057230 */ /* 0x000fc60000004100 */
[CC--:B------:R-:W-:Y:S02]  /*d4b0*/  FMUL.FTZ R6, R4.reuse, R2.reuse ;  /* 0x0000000204067220 */ /* 0x0c0fe40000410000 */
[C---:B------:R-:W-:Y:S02]  /*d4c0*/  FMUL.FTZ R2, R5.reuse, R2 ;  /* 0x0000000205027220 */ /* 0x040fe40000410000 */
[-C--:B------:R-:W-:Y:S01]  /*d4d0*/  FFMA.FTZ R15, R5, R3.reuse, -R6 ;  /* 0x00000003050f7223 */ /* 0x080fe20000010806 */
[--C-:B------:R-:W-:Y:S01]  /*d4e0*/  HADD2.F32 R5, -RZ, R8.reuse.H0_H0 ;  /* 0x20000008ff057230 */ /* 0x100fe20000004100 */
[----:B------:R-:W-:Y:S01]  /*d4f0*/  FFMA.FTZ R11, R4, R3, R2 ;  /* 0x00000003040b7223 */ /* 0x000fe20000010002 */
[----:B------:R-:W-:Y:S01]  /*d500*/  HADD2.F32 R4, -RZ, R8.H1_H1 ;  /* 0x30000008ff047230 */ /* 0x000fe20000004100 */
[----:B------:R-:W-:Y:S01]  /*d510*/  SHF.R.U64 R8, R36, 0x10, R37 ;  /* 0x0000001024087819 */ /* 0x000fe20000001225 */
[----:B------:R-:W-:Y:S02]  /*d520*/  HADD2.F32 R2, -RZ, R87.H0_H0 ;  /* 0x20000057ff027230 */ /* 0x000fe40000004100 */
[----:B------:R-:W-:Y:S01]  /*d530*/  HADD2.F32 R3, -RZ, R88.H1_H1 ;  /* 0x30000058ff037230 */ /* 0x000fe20000004100 */
[----:B------:R-:W-:Y:S01]  /*d540*/  F2FP.PACK_AB R11, R11, R15 ;  /* 0x0000000f0b0b723e */ /* 0x000fe200000000ff */
[----:B------:R-:W-:Y:S01]  /*d550*/  HADD2.F32 R8, -RZ, R8.H0_H0 ;  /* 0x20000008ff087230 */ /* 0x000fe20000004100 */
[----:B------:R-:W-:-:S02]  /*d560*/  FMUL.FTZ R6, R4, R2 ;  /* 0x0000000204067220 */ /* 0x000fc40000410000 */
        /* <DEDUP_REMOVED lines=17> */
[----:B------:R-:W-:Y:S01]  /*d680*/  FMUL.FTZ R4, R3, R8 ;  /* 0x0000000803047220 */ /* 0x000fe20000410000 */
[----:B------:R-:W-:Y:S01]  /*d690*/  F2FP.PACK_AB R8, R13, R14 ;  /* 0x0000000e0d08723e */ /* 0x000fe200000000ff */
[-C--:B------:R-:W-:Y:S02]  /*d6a0*/  FFMA.FTZ R3, R3, R9.reuse, -R5 ;  /* 0x0000000903037223 */ /* 0x080fe40000010805 */
[----:B------:R-:W-:-:S05]  /*d6b0*/  FFMA.FTZ R2, R2, R9, R4 ;  /* 0x0000000902027223 */ /* 0x000fca0000010004 */
[----:B------:R-:W-:-:S05]  /*d6c0*/  F2FP.PACK_AB R9, R2, R3 ;  /* 0x000000030209723e */ /* 0x000fca00000000ff */
[----:B------:R1:W-:Y:S02]  /*d6d0*/  STS.128 [R216+0x11080], R8 ;  /* 0x01108008d8007388 */ /* 0x0003e40000000c00 */
.L_x_3027:
[----:B------:R-:W-:Y:S05]  /*d6e0*/  BSYNC B0 ;  /* 0x0000000000007941 */ /* 0x000fea0003800000 */
.L_x_3026:
        /* <DEDUP_REMOVED lines=18> */
[----:B------:R-:W-:Y:S01]  /*d810*/  HADD2.F32 R3, -RZ, R92.H0_H0 ;  /* 0x2000005cff037230 */ /* 0x000fe20000004100 */
        /* <DEDUP_REMOVED lines=26> */
.L_x_3029:
[----:B------:R-:W-:Y:S05]  /*d9c0*/  BSYNC B0 ;  /* 0x0000000000007941 */ /* 0x000fea0003800000 */
.L_x_3028:
[----:B------:R-:W-:Y:S01]  /*d9d0*/  ISETP.GE.AND P0, PT, R146, c[0x0][0x27c], PT ;  /* 0x00009f0092007a0c */ /* 0x000fe20003f06270 */
[----:B------:R-:W-:-:S12]  /*d9e0*/  BSSY B0, `(.L_x_3030) ;  /* 0x000002c000007945 */ /* 0x000fd80003800000 */
[----:B------:R-:W-:Y:S05]  /*d9f0*/  @P0 BRA `(.L_x_3031) ;  /* 0x000002a000000947 */ /* 0x000fea0003800000 */
[----:B-1----:R-:W1:Y:S01]  /*da00*/  LDS.128 R8, [R216+0x19080] ;  /* 0x01908000d8087984 */ /* 0x002e620000000c00 */
[----:B------:R-:W-:Y:S02]  /*da10*/  SHF.R.U32.HI R2, RZ, 0x10, R47 ;  /* 0x00000010ff027819 */ /* 0x000fe4000001162f */
[--C-:B------:R-:W-:Y:S02]  /*da20*/  SHF.R.U32.HI R3, RZ, 0x10, R45.reuse ;  /* 0x00000010ff037819 */ /* 0x100fe4000001162d */
[----:B------:R-:W-:Y:S01]  /*da30*/  SHF.R.U64 R13, R44, 0x10, R45 ;  /* 0x000000102c0d7819 */ /* 0x000fe2000000122d */
[----:B------:R-:W-:Y:S02]  /*da40*/  HADD2.F32 R2, -RZ, R2.H0_H0 ;  /* 0x20000002ff027230 */ /* 0x000fe40000004100 */
[----:B------:R-:W-:Y:S02]  /*da50*/  HADD2.F32 R3, -RZ, R3.H0_H0 ;  /* 0x20000003ff037230 */ /* 0x000fe40000004100 */
[----:B-1----:R-:W-:-:S02]  /*da60*/  HADD2.F32 R4, -RZ, R11.H1_H1 ;  /* 0x3000000bff047230 */ /* 0x002fc40000004100 */
[----:B------:R-:W-:Y:S01]  /*da70*/  HADD2.F32 R5, -RZ, R11.H0_H0 ;  /* 0x2000000bff057230 */ /* 0x000fe20000004100 */
[----:B------:R-:W-:Y:S02]  /*da80*/  SHF.R.U64 R11, R46, 0x10, R47 ;  /* 0x000000102e0b7819 */ /* 0x000fe4000000122f */
[CC--:B------:R-:W-:Y:S02]  /*da90*/  FMUL.FTZ R6, R4.reuse, R2.reuse ;  /* 0x0000000204067220 */ /* 0x0c0fe40000410000 */
[C---:B------:R-:W-:Y:S01]  /*daa0*/  FMUL.FTZ R2, R5.reuse, R2 ;  /* 0x0000000205027220 */ /* 0x040fe20000410000 */
[----:B------:R-:W-:Y:S01]  /*dab0*/  HADD2.F32 R18, -RZ, R11.H0_H0 ;  /* 0x2000000bff127230 */ /* 0x000fe20000004100 */
[-C--:B------:R-:W-:Y:S01]  /*dac0*/  FFMA.FTZ R17, R5, R3.reuse, -R6 ;  /* 0x0000000305117223 */ /* 0x080fe20000010806 */
[----:B------:R-:W-:Y:S01]  /*dad0*/  HADD2.F32 R5, -RZ, R8.H0_H0 ;  /* 0x20000008ff057230 */ /* 0x000fe20000004100 */
[----:B------:R-:W-:Y:S01]  /*dae0*/  FFMA.FTZ R16, R4, R3, R2 ;  /* 0x0000000304107223 */ /* 0x000fe20000010002 */
[----:B------:R-:W-:-:S02]  /*daf0*/  HADD2.F32 R2, -RZ, R93.H0_H0 ;  /* 0x2000005dff027230 */ /* 0x000fc40000004100 */
[----:B------:R-:W-:Y:S02]  /*db00*/  HADD2.F32 R4, -RZ, R8.H1_H1 ;  /* 0x30000008ff047230 */ /* 0x000fe40000004100 */
[----:B------:R-:W-:Y:S02]  /*db10*/  HADD2.F32 R3, -RZ, R94.H0_H0 ;  /* 0x2000005eff037230 */ /* 0x000fe40000004100 */
[----:B------:R-:W-:Y:S01]  /*db20*/  HADD2.F32 R8, -RZ, R10.H1_H1 ;  /* 0x3000000aff087230 */ /* 0x000fe20000004100 */
[CC--:B------:R-:W-:Y:S01]  /*db30*/  FMUL.FTZ R6, R4.reuse, R2.reuse ;  /* 0x0000000204067220 */ /* 0x0c0fe20000410000 */
[----:B------:R-:W-:Y:S01]  /*db40*/  HADD2.F32 R11, -RZ, R13.H0_H0 ;  /* 0x2000000dff0b7230 */ /* 0x000fe20000004100 */
[C---:B------:R-:W-:Y:S02]  /*db50*/  FMUL.FTZ R2, R5.reuse, R2 ;  /* 0x0000000205027220 */ /* 0x040fe40000410000 */
[-C--:B------:R-:W-:Y:S01]  /*db60*/  FFMA.FTZ R15, R5, R3.reuse, -R6 ;  /* 0x00000003050f7223 */ /* 0x080fe20000010806 */
[----:B------:R-:W-:Y:S01]  /*db70*/  HADD2.F32 R6, -RZ, R93.H1_H1 ;  /* 0x3000005dff067230 */ /* 0x000fe20000004100 */
[----:B------:R-:W-:Y:S01]  /*db80*/  FFMA.FTZ R14, R4, R3, R2 ;  /* 0x00000003040e7223 */ /* 0x000fe20000010002 */
[----:B------:R-:W-:-:S02]  /*db90*/  HADD2.F32 R2, -RZ, R94.H1_H1 ;  /* 0x3000005eff027230 */ /* 0x000fc40000004100 */
[----:B------:R-:W-:Y:S01]  /*dba0*/  HADD2.F32 R3, -RZ, R10.H0_H0 ;  /* 0x2000000aff037230 */ /* 0x000fe20000004100 */
[-C--:B------:R-:W-:Y:S01]  /*dbb0*/  FMUL.FTZ R10, R8, R6.reuse ;  /* 0x00000006080a7220 */ /* 0x080fe20000410000 */
[--C-:B------:R-:W-:Y:S02]  /*dbc0*/  HADD2.F32 R4, -RZ, R9.reuse.H1_H1 ;  /* 0x30000009ff047230 */ /* 0x100fe40000004100 */
[----:B------:R-:W-:Y:S01]  /*dbd0*/  HADD2.F32 R5, -RZ, R9.H0_H0 ;  /* 0x20000009ff057230 */ /* 0x000fe20000004100 */
[C---:B------:R-:W-:Y:S02]  /*dbe0*/  FMUL.FTZ R6, R3.reuse, R6 ;  /* 0x0000000603067220 */ /* 0x040fe40000410000 */
[----:B------:R-:W-:Y:S02]  /*dbf0*/  FFMA.FTZ R10, R3, R2, -R10 ;  /* 0x00000002030a7223 */ /* 0x000fe4000001080a */
[-C--:B------:R-:W-:Y:S02]  /*dc00*/  FMUL.FTZ R3, R4, R18.reuse ;  /* 0x0000001204037220 */ /* 0x080fe40000410000 */
[----:B------:R-:W-:-:S02]  /*dc10*/  FMUL.FTZ R9, R5, R18 ;  /* 0x0000001205097220 */ /* 0x000fc40000410000 */
[----:B------:R-:W-:Y:S02]  /*dc20*/  FFMA.FTZ R5, R5, R11, -R3 ;  /* 0x0000000b05057223 */ /* 0x000fe40000010803 */
[----:B------:R-:W-:Y:S01]  /*dc30*/  FFMA.FTZ R2, R8, R2, R6 ;  /* 0x0000000208027223 */ /* 0x000fe20000010006 */
[----:B------:R-:W-:Y:S01]  /*dc40*/  F2FP.PACK_AB R8, R14, R15 ;  /* 0x0000000f0e08723e */ /* 0x000fe200000000ff */
[----:B------:R-:W-:Y:S01]  /*dc50*/  FFMA.FTZ R3, R4, R11, R9 ;  /* 0x0000000b04037223 */ /* 0x000fe20000010009 */
[----:B------:R-:W-:Y:S02]  /*dc60*/  F2FP.PACK_AB R11, R16, R17 ;  /* 0x00000011100b723e */ /* 0x000fe400000000ff */
[----:B------:R-:W-:Y:S02]  /*dc70*/  F2FP.PACK_AB R10, R2, R10 ;  /* 0x0000000a020a723e */ /* 0x000fe400000000ff */
[----:B------:R-:W-:-:S05]  /*dc80*/  F2FP.PACK_AB R9, R3, R5 ;  /* 0x000000050309723e */ /* 0x000fca00000000ff */
[----:B------:R1:W-:Y:S02]  /*dc90*/  STS.128 [R216+0x19080], R8 ;  /* 0x01908008d8007388 */ /* 0x0003e40000000c00 */
.L_x_3031:
[----:B------:R-:W-:Y:S05]  /*dca0*/  BSYNC B0 ;  /* 0x0000000000007941 */ /* 0x000fea0003800000 */
.L_x_3030:
[----:B------:R-:W-:-:S13]  /*dcb0*/  ISETP.GE.AND P0, PT, R147, c[0x0][0x27c], PT ;  /* 0x00009f0093007a0c */ /* 0x000fda0003f06270 */
[----:B------:R-:W-:Y:S05]  /*dcc0*/  @P0 BRA `(.L_x_3025) ;  /* 0x000002a000000947 */ /* 0x000fea0003800000 */
[----:B-1----:R-:W1:Y:S01]  /*dcd0*/  LDS.128 R8, [R216+0x1d080] ;  /* 0x01d08000d8087984 */ /* 0x002e620000000c00 */
[----:B------:R-:W-:Y:S02]  /*dce0*/  SHF.R.U32.HI R2, RZ, 0x10, R49 ;  /* 0x00000010ff027819 */ /* 0x000fe40000011631 */
[----:B------:R-:W-:Y:S02]  /*dcf0*/  SHF.R.U32.HI R3, RZ, 0x10, R55 ;  /* 0x00000010ff037819 */ /* 0x000fe40000011637 */
[----:B------:R-:W-:Y:S02]  /*dd00*/  SHF.R.U64 R17, R48, 0x10, R49 ;  /* 0x0000001030117819 */ /* 0x000fe40000001231 */
[----:B------:R-:W-:Y:S01]  /*dd10*/  SHF.R.U64 R18, R54, 0x10, R55 ;  /* 0x0000001036127819 */ /* 0x000fe20000001237 */
[----:B------:R-:W-:Y:S02]  /*dd20*/  HADD2.F32 R20, -RZ, R3.H0_H0 ;  /* 0x20000003ff147230 */ /* 0x000fe40000004100 */
[----:B------:R-:W-:-:S02]  /*dd30*/  HADD2.F32 R3, -RZ, R97.H1_H1 ;  /* 0x30000061ff037230 */ /* 0x000fc40000004100 */
[----:B------:R-:W-:Y:S02]  /*dd40*/  HADD2.F32 R18, -RZ, R18.H0_H0 ;  /* 0x20000012ff127230 */ /* 0x000fe40000004100 */
[--C-:B-1----:R-:W-:Y:S02]  /*dd50*/  HADD2.F32 R15, -RZ, R10.reuse.H0_H0 ;  /* 0x2000000aff0f7230 */ /* 0x102fe40000004100 */
[----:B------:R-:W-:Y:S02]  /*dd60*/  HADD2.F32 R6, -RZ, R10.H1_H1 ;  /* 0x3000000aff067230 */ /* 0x000fe40000004100 */
[--C-:B------:R-:W-:Y:S02]  /*dd70*/  HADD2.F32 R5, -RZ, R11.reuse.H1_H1 ;  /* 0x3000000bff057230 */ /* 0x100fe40000004100 */
[----:B------:R-:W-:Y:S02]  /*dd80*/  HADD2.F32 R10, -RZ, R2.H0_H0 ;  /* 0x20000002ff0a7230 */ /* 0x000fe40000004100 */
[----:B------:R-:W-:-:S02]  /*dd90*/  HADD2.F32 R14, -RZ, R11.H0_H0 ;  /* 0x2000000bff0e7230 */ /* 0x000fc40000004100 */
[--C-:B------:R-:W-:Y:S02]  /*dda0*/  HADD2.F32 R13, -RZ, R8.reuse.H0_H0 ;  /* 0x20000008ff0d7230 */ /* 0x100fe40000004100 */
[----:B------:R-:W-:Y:S02]  /*ddb0*/  HADD2.F32 R11, -RZ, R8.H1_H1 ;  /* 0x30000008ff0b7230 */ /* 0x000fe40000004100 */
[--C-:B------:R-:W-:Y:S02]  /*ddc0*/  HADD2.F32 R8, -RZ, R9.reuse.H0_H0 ;  /* 0x20000009ff087230 */ /* 0x100fe40000004100 */
[----:B------:R-:W-:Y:S01]  /*ddd0*/  HADD2.F32 R4, -RZ, R9.H1_H1 ;  /* 0x30000009ff047230 */ /* 0x000fe20000004100 */
[-C--:B------:R-:W-:Y:S01]  /*dde0*/  FMUL.FTZ R9, R5, R10.reuse ;  /* 0x0000000a05097220 */ /* 0x080fe20000410000 */
[----:B------:R-:W-:Y:S01]  /*ddf0*/  HADD2.F32 R2, -RZ, R96.H0_H0 ;  /* 0x20000060ff027230 */ /* 0x000fe20000004100 */
[C---:B------:R-:W-:Y:S02]  /*de00*/  FMUL.FTZ R10, R14.reuse, R10 ;  /* 0x0000000a0e0a7220 */ /* 0x040fe40000410000 */
[----:B------:R-:W-:-:S02]  /*de10*/  FFMA.FTZ R19, R14, R20, -R9 ;  /* 0x000000140e137223 */ /* 0x000fc40000010809 */
[-C--:B------:R-:W-:Y:S02]  /*de20*/  FMUL.FTZ R16, R11, R2.reuse ;  /* 0x000000020b107220 */ /* 0x080fe40000410000 */
[C---:B------:R-:W-:Y:S01]  /*de30*/  FMUL.FTZ R9, R13.reuse, R2 ;  /* 0x000000020d097220 */ /* 0x040fe20000410000 */
[----:B------:R-:W-:Y:S01]  /*de40*/  HADD2.F32 R2, -RZ, R97.H0_H0 ;  /* 0x20000061ff027230 */ /* 0x000fe20000004100 */
[-C--:B------:R-:W-:Y:S02]  /*de50*/  FFMA.FTZ R16, R13, R3.reuse, -R16 ;  /* 0x000000030d107223 */ /* 0x080fe40000010810 */
[----:B------:R-:W-:Y:S01]  /*de60*/  FFMA.FTZ R13, R11, R3, R9 ;  /* 0x000000030b0d7223 */ /* 0x000fe20000010009 */
[----:B------:R-:W-:Y:S01]  /*de70*/  HADD2.F32 R11, -RZ, R17.H0_H0 ;  /* 0x20000011ff0b7230 */ /* 0x000fe20000004100 */
[----:B------:R-:W-:Y:S01]  /*de80*/  FFMA.FTZ R14, R5, R20, R10 ;  /* 0x00000014050e7223 */ /* 0x000fe2000001000a */
[----:B------:R-:W-:Y:S01]  /*de90*/  HADD2.F32 R3, -RZ, R98.H1_H1 ;  /* 0x30000062ff037230 */ /* 0x000fe20000004100 */
[----:B------:R-:W-:-:S02]  /*dea0*/  FMUL.FTZ R5, R6, R2 ;  /* 0x0000000206057220 */ /* 0x000fc40000410000 */
[C---:B------:R-:W-:Y:S02]  /*deb0*/  FMUL.FTZ R2, R15.reuse, R2 ;  /* 0x000000020f027220 */ /* 0x040fe40000410000 */
[-C--:B------:R-:W-:Y:S02]  /*dec0*/  FMUL.FTZ R9, R4, R11.reuse ;  /* 0x0000000b04097220 */ /* 0x080fe40000410000 */
[----:B------:R-:W-:Y:S02]  /*ded0*/  FMUL.FTZ R11, R8, R11 ;  /* 0x0000000b080b7220 */ /* 0x000fe40000410000 */
[-C--:B------:R-:W-:Y:S02]  /*dee0*/  FFMA.FTZ R10, R15, R3.reuse, -R5 ;  /* 0x000000030f0a7223 */ /* 0x080fe40000010805 */
[----:B------:R-:W-:Y:S02]  /*def0*/  FFMA.FTZ R3, R6, R3, R2 ;  /* 0x0000000306037223 */ /* 0x000fe40000010002 */
[----:B------:R-:W-:Y:S01]  /*df00*/  FFMA.FTZ R5, R8, R18, -R9 ;  /* 0x0000001208057223 */ /* 0x000fe20000010809 */
[----:B------:R-:W-:Y:S01]  /*df10*/  F2FP.PACK_AB R8, R13, R16 ;  /* 0x000000100d08723e */ /* 0x000fe200000000ff */
[----:B------:R-:W-:Y:S01]  /*df20*/  FFMA.FTZ R2, R4, R18, R11 ;  /* 0x0000001204027223 */ /* 0x000fe2000001000b */
[----:B------:R-:W-:-:S02]  /*df30*/  F2FP.PACK_AB R11, R14, R19 ;  /* 0x000000130e0b723e */ /* 0x000fc400000000ff */
[----:B------:R-:W-:Y:S02]  /*df40*/  F2FP.PACK_AB R10, R3, R10 ;  /* 0x0000000a030a723e */ /* 0x000fe400000000ff */
[----:B------:R-:W-:-:S05]  /*df50*/  F2FP.PACK_AB R9, R2, R5 ;  /* 0x000000050209723e */ /* 0x000fca00000000ff */
[----:B------:R1:W-:Y:S02]  /*df60*/  STS.128 [R216+0x1d080], R8 ;  /* 0x01d08008d8007388 */ /* 0x0003e40000000c00 */
.L_x_3025:
[----:B------:R-:W-:Y:S05]  /*df70*/  BSYNC B1 ;  /* 0x0000000000017941 */ /* 0x000fea0003800000 */
.L_x_3024:
        /* <DEDUP_REMOVED lines=30> */
[----:B------:R-:W-:Y:S01]  /*e160*/  HADD2.F32 R2, -RZ, R95.H1_H1 ;  /* 0x3000005fff027230 */ /* 0x000fe20000004100 */
[-C--:B------:R-:W-:Y:S02]  /*e170*/  FFMA.FTZ R16, R13, R3.reuse, -R16 ;  /* 0x000000030d107223 */ /* 0x080fe40000010810 */
[----:B------:R-:W-:Y:S01]  /*e180*/  FFMA.FTZ R13, R11, R3, R9 ;  /* 0x000000030b0d7223 */ /* 0x000fe20000010009 */
[----:B------:R-:W-:Y:S01]  /*e190*/  HADD2.F32 R11, -RZ, R17.H0_H0 ;  /* 0x20000011ff0b7230 */ /* 0x000fe20000004100 */
[----:B------:R-:W-:Y:S01]  /*e1a0*/  FFMA.FTZ R14, R5, R20, R10 ;  /* 0x00000014050e7223 */ /* 0x000fe2000001000a */
[----:B------:R-:W-:Y:S01]  /*e1b0*/  HADD2.F32 R3, -RZ, R98.H0_H0 ;  /* 0x20000062ff037230 */ /* 0x000fe20000004100 */
        /* <DEDUP_REMOVED lines=13> */
.L_x_3035:
[----:B------:R-:W-:Y:S05]  /*e290*/  BSYNC B0 ;  /* 0x0000000000007941 */ /* 0x000fea0003800000 */
.L_x_3034:
        /* <DEDUP_REMOVED lines=9> */
[----:B------:R-:W-:-:S02]  /*e330*/  HADD2.F32 R3, -RZ, R100.H0_H0 ;  /* 0x20000064ff037230 */ /* 0x000fc40000004100 */
        /* <DEDUP_REMOVED lines=35> */
.L_x_3037:
[----:B------:R-:W-:Y:S05]  /*e570*/  BSYNC B0 ;  /* 0x0000000000007941 */ /* 0x000fea0003800000 */
.L_x_3036:
        /* <DEDUP_REMOVED lines=45> */
.L_x_3039:
[----:B------:R-:W-:Y:S05]  /*e850*/  BSYNC B0 ;  /* 0x0000000000007941 */ /* 0x000fea0003800000 */
.L_x_3038:
        /* <DEDUP_REMOVED lines=44> */
.L_x_3033:
[----:B------:R-:W-:Y:S05]  /*eb20*/  BSYNC B1 ;  /* 0x0000000000017941 */ /* 0x000fea0003800000 */
.L_x_3032:
        /* <DEDUP_REMOVED lines=48> */
.L_x_3042:
[----:B------:R-:W-:Y:S05]  /*ee30*/  BSYNC B0 ;  /* 0x0000000000007941 */ /* 0x000fea0003800000 */
.L_x_3041:
        /* <DEDUP_REMOVED lines=45> */
.L_x_3044:
[----:B------:R-:W-:Y:S05]  /*f110*/  BSYNC B0 ;  /* 0x0000000000007941 */ /* 0x000fea0003800000 */
.L_x_3043:
        /* <DEDUP_REMOVED lines=45> */
.L_x_3046:
[----:B------:R-:W-:Y:S05]  /*f3f0*/  BSYNC B0 ;  /* 0x0000000000007941 */ /* 0x000fea0003800000 */
.L_x_3045:
        /* <DEDUP_REMOVED lines=43> */
[----:B------:R1:W-:Y:S01]  /*f6b0*/  STS.128 [R216+0x1f080], R8 ;  /* 0x01f08008d8007388 */ /* 0x0003e20000000c00 */
[----:B------:R-:W-:Y:S05]  /*f6c0*/  BRA `(.L_x_3040) ;  /* 0x000047a000007947 */ /* 0x000fea0003800000 */
.L_x_3007:
        /* <DEDUP_REMOVED lines=24> */
[----:B------:R-:W-:-:S05]  /*f850*/  MOV R5, R6 ;  /* 0x0000000600057202 */ /* 0x000fca0000000f00 */
[----:B------:R-:W-:-:S04]  /*f860*/  IMAD.WIDE.U32 R4, R2, c[0x0][0x290], R4 ;  /* 0x0000a40002047a25 */ /* 0x000fc800078e0004 */
[----:B------:R-:W-:Y:S01]  /*f870*/  IMAD R2, R2, c[0x0][0x294], R3 ;  /* 0x0000a50002027a24 */ /* 0x000fe200078e0203 */
[C---:B------:R-:W-:Y:S01]  /*f880*/  LEA R16, P0, R4.reuse, c[0x0][0x288], 0x1 ;  /* 0x0000a20004107a11 */ /* 0x040fe200078008ff */
[----:B------:R1:W2:Y:S02]  /*f890*/  SHFL.IDX PT, R3, R18, RZ, 0x181f ;  /* 0x00181fff12037589 */ /* 0x0002a400000e0000 */
[----:B------:R-:W-:Y:S02]  /*f8a0*/  IMAD.IADD R2, R5, 0x1, R2 ;  /* 0x0000000105027824 */ /* 0x000fe400078e0202 */
[----:B------:R1:W3:Y:S03]  /*f8b0*/  SHFL.IDX PT, R6, R16, RZ, 0x181f ;  /* 0x00181fff10067589 */ /* 0x0002e600000e0000 */
[----:B------:R-:W-:Y:S01]  /*f8c0*/  LEA.HI.X R15, R4, c[0x0][0x28c], R2, 0x1, P0 ;  /* 0x0000a300040f7a11 */ /* 0x000fe200000f0c02 */
        /* <DEDUP_REMOVED lines=10> */
[----:B--2---:R-:W-:-:S05]  /*f970*/  @!P1 IADD3 R10, P0, R3, R2, RZ ;  /* 0x00000002030a9210 */ /* 0x004fca0007f1e0ff */
[--C-:B----4-:R-:W-:Y:S01]  /*f980*/  @!P1 IMAD.X R11, R5, 0x1, R4.reuse, P0 ;  /* 0x00000001050b9824 */ /* 0x110fe200000e0604 */
        /* <DEDUP_REMOVED lines=17> */
.L_x_3048:
[----:B------:R-:W-:Y:S05]  /*faa0*/  BSYNC B0 ;  /* 0x0000000000007941 */ /* 0x000fea0003800000 */
.L_x_3047:
[----:B-12--5:R-:W-:Y:S01]  /*fab0*/  IMAD.MOV.U32 R3, RZ, RZ, R30 ;  /* 0x000000ffff037224 */ /* 0x026fe200078e001e */
[----:B------:R-:W-:Y:S01]  /*fac0*/  LOP3.LUT P0, RZ, R236, 0x8, RZ, 0xc0, !PT ;  /* 0x00000008ecff7812 */ /* 0x000fe2000780c0ff */
[----:B------:R-:W-:Y:S01]  /*fad0*/  IMAD.MOV.U32 R2, RZ, RZ, R31 ;  /* 0x000000ffff027224 */ /* 0x000fe200078e001f */
[----:B------:R1:W2:Y:S01]  /*fae0*/  SHFL.IDX PT, R10, R17, 0x1, 0x181f ;  /* 0x00381f00110a7f89 */ /* 0x0002a200000e0000 */
[----:B----4-:R-:W-:Y:S01]  /*faf0*/  IMAD.MOV.U32 R5, RZ, RZ, R28 ;  /* 0x000000ffff057224 */ /* 0x010fe200078e001c */
        /* <DEDUP_REMOVED lines=26> */
[----:B------:R-:W-:Y:S01]  /*fca0*/  BSSY B0, `(.L_x_3049) ;  /* 0x0000028000007945 */ /* 0x000fe20003800000 */
[----:B------:R-:W-:Y:S01]  /*fcb0*/  PRMT R50, R4, 0x7610, R50 ;  /* 0x0000761004327816 */ /* 0x000fe20000000032 */
[----:B------:R1:W3:Y:S01]  /*fcc0*/  SHFL.IDX PT, R11, R15, 0x1, 0x181f ;  /* 0x00381f000f0b7f89 */ /* 0x0002e200000e0000 */
[----:B------:R-:W-:Y:S01]  /*fcd0*/  PRMT R14, R3, 0x5410, R5 ;  /* 0x00005410030e7816 */ /* 0x000fe20000000005 */
[----:B------:R-:W-:Y:S01]  /*fce0*/  CS2R R56, SRZ ;  /* 0x0000000000387805 */ /* 0x000fe2000001ff00 */
[----:B------:R-:W-:Y:S01]  /*fcf0*/  PRMT R13, R2, 0x7610, R13 ;  /* 0x00007610020d7816 */ /* 0x000fe2000000000d */
[----:B------:R1:W1:Y:S01]  /*fd00*/  SHFL.IDX PT, R9, R16, 0x1, 0x181f ;  /* 0x00381f0010097f89 */ /* 0x00026200000e0000 */
[----:B------:R-:W-:Y:S01]  /*fd10*/  CS2R R42, SRZ ;  /* 0x00000000002a7805 */ /* 0x000fe2000001ff00 */
[----:B------:R-:W-:Y:S01]  /*fd20*/  CS2R R40, SRZ ;  /* 0x0000000000287805 */ /* 0x000fe2000001ff00 */
[----:B------:R-:W-:Y:S01]  /*fd30*/  CS2R R54, SRZ ;  /* 0x0000000000367805 */ /* 0x000fe2000001ff00 */
[----:B------:R-:W-:Y:S01]  /*fd40*/  CS2R R52, SRZ ;  /* 0x0000000000347805 */ /* 0x000fe2000001ff00 */
[----:B------:R-:W-:Y:S01]  /*fd50*/  CS2R R46, SRZ ;  /* 0x00000000002e7805 */ /* 0x000fe2000001ff00 */
[----:B------:R-:W-:Y:S01]  /*fd60*/  CS2R R44, SRZ ;  /* 0x00000000002c7805 */ /* 0x000fe2000001ff00 */
[----:B------:R-:W-:Y:S05]  /*fd70*/  @P0 BRA `(.L_x_3050) ;  /* 0x000001a000000947 */ /* 0x000fea0003800000 */
[----:B--2---:R-:W-:Y:S01]  /*fd80*/  ISETP.GE.AND P1, PT, R140, c[0x0][0x27c], PT ;  /* 0x00009f008c007a0c */ /* 0x004fe20003f26270 */
[----:B------:R-:W-:Y:S01]  /*fd90*/  CS2R R42, SRZ ;  /* 0x00000000002a7805 */ /* 0x000fe2000001ff00 */
[----:B------:R-:W-:Y:S01]  /*fda0*/  CS2R R40, SRZ ;  /* 0x0000000000287805 */ /* 0x000fe2000001ff00 */
[----:B------:R-:W-:Y:S01]  /*fdb0*/  CS2R R46, SRZ ;  /* 0x00000000002e7805 */ /* 0x000fe2000001ff00 */
[----:B------:R-:W-:-:S09]  /*fdc0*/  CS2R R44, SRZ ;  /* 0x00000000002c7805 */ /* 0x000fd2000001ff00 */
[C---:B------:R-:W-:Y:S01]  /*fdd0*/  @!P1 IMAD.SHL.U32 R2, R140.reuse, 0x2, RZ ;  /* 0x000000028c029824 */ /* 0x040fe200078e00ff */
[----:B------:R-:W-:-:S04]  /*fde0*/  @!P1 SHF.L.U64.HI R3, R140, 0x1, R141 ;  /* 0x000000018c039819 */ /* 0x000fc8000001028d */
[----:B----4-:R-:W-:-:S05]  /*fdf0*/  @!P1 IADD3 R4, P0, R8, R2, RZ ;  /* 0x0000000208049210 */ /* 0x010fca0007f1e0ff */
        /* <DEDUP_REMOVED lines=18> */
.L_x_3050:
[----:B--2---:R-:W-:Y:S05]  /*ff20*/  BSYNC B0 ;  /* 0x0000000000007941 */ /* 0x004fea0003800000 */
.L_x_3049:
[----:B-1---5:R-:W-:Y:S01]  /*ff30*/  IMAD.MOV.U32 R5, RZ, RZ, R58 ;  /* 0x000000ffff057224 */ /* 0x022fe200078e003a */
[----:B------:R-:W-:Y:S01]  /*ff40*/  LOP3.LUT P0, RZ, R236, 0x10, RZ, 0xc0, !PT ;  /* 0x00000010ecff7812 */ /* 0x000fe2000780c0ff */
[----:B------:R-:W-:Y:S01]  /*ff50*/  IMAD.MOV.U32 R4, RZ, RZ, R59 ;  /* 0x000000ffff047224 */ /* 0x000fe200078e003b */
[----:B------:R1:W2:Y:S01]  /*ff60*/  SHFL.IDX PT, R10, R17, 0x2, 0x181f ;  /* 0x00581f00110a7f89 */ /* 0x0002a200000e0000 */
        /* <DEDUP_REMOVED lines=25> */
[----:B---3--:R1:W3:Y:S01]  /*10100*/  SHFL.IDX PT, R6, R18, 0x2, 0x181f ;  /* 0x00581f0012067f89 */ /* 0x0082e200000e0000 */
[----:B------:R-:W-:Y:S01]  /*10110*/  IMAD.MOV.U32 R2, RZ, RZ, R45 ;  /* 0x000000ffff027224 */ /* 0x000fe200078e002d */
[----:B------:R-:W-:Y:S01]  /*10120*/  BSSY B0, `(.L_x_3051) ;  /* 0x000002b000007945 */ /* 0x000fe20003800000 */
[----:B------:R-:W-:Y:S01]  /*10130*/  PRMT R99, R5, 0x7610, R99 ;  /* 0x0000761005637816 */ /* 0x000fe20000000063 */
[----:B------:R1:W4:Y:S01]  /*10140*/  SHFL.IDX PT, R9, R15, 0x2, 0x181f ;  /* 0x00581f000f097f89 */ /* 0x00032200000e0000 */
[----:B------:R-:W-:Y:S01]  /*10150*/  PRMT R100, R4, 0x7610, R100 ;  /* 0x0000761004647816 */ /* 0x000fe20000000064 */
[----:B------:R-:W-:Y:S01]  /*10160*/  CS2R R94, SRZ ;  /* 0x00000000005e7805 */ /* 0x000fe2000001ff00 */
[----:B------:R-:W-:Y:S01]  /*10170*/  PRMT R98, R98, 0x5410, R3 ;  /* 0x0000541062627816 */ /* 0x000fe20000000003 */
[----:B----4-:R1:W4:Y:S01]  /*10180*/  SHFL.IDX PT, R8, R16, 0x2, 0x181f ;  /* 0x00581f0010087f89 */ /* 0x01032200000e0000 */
        /* <DEDUP_REMOVED lines=12> */
[----:B------:R-:W-:-:S11]  /*10250*/  CS2R R60, SRZ ;  /* 0x00000000003c7805 */ /* 0x000fd6000001ff00 */
[C---:B------:R-:W-:Y:S01]  /*10260*/  @!P1 IMAD.SHL.U32 R2, R140.reuse, 0x2, RZ ;  /* 0x000000028c029824 */ /* 0x040fe200078e00ff */
[----:B------:R-:W-:-:S04]  /*10270*/  @!P1 SHF.L.U64.HI R3, R140, 0x1, R141 ;  /* 0x000000018c039819 */ /* 0x000fc8000001028d */
[-C--:B---3--:R-:W-:Y:S02]  /*10280*/  @!P1 IADD3 R4, P0, R6, R2.reuse, RZ ;  /* 0x0000000206049210 */ /* 0x088fe40007f1e0ff */
[----:B----4-:R-:W-:-:S03]  /*10290*/  @!P1 IADD3 R2, P2, R8, R2, RZ ;  /* 0x0000000208029210 */ /* 0x010fc60007f5e0ff */
[--C-:B------:R-:W-:Y:S01]  /*102a0*/  @!P1 IMAD.X R5, R10, 0x1, R3.reuse, P0 ;  /* 0x000000010a059824 */ /* 0x100fe200000e0603 */
[----:B------:R-:W-:Y:S01]  /*102b0*/  ISETP.GE.AND P0, PT, R142, c[0x0][0x27c], PT ;  /* 0x00009f008e007a0c */ /* 0x000fe20003f06270 */
[----:B------:R-:W-:Y:S01]  /*102c0*/  CS2R R66, SRZ ;  /* 0x0000000000427805 */ /* 0x000fe2000001ff00 */
[----:B------:R-:W-:Y:S01]  /*102d0*/  CS2R R64, SRZ ;  /* 0x0000000000407805 */ /* 0x000fe2000001ff00 */
[----:B------:R-:W-:Y:S01]  /*102e0*/  @!P1 IMAD.X R3, R9, 0x1, R3, P2 ;  /* 0x0000000109039824 */ /* 0x000fe200010e0603 */
[----:B------:R2:W5:Y:S04]  /*102f0*/  @!P1 LD.E.128 R60, [R4.64] ;  /* 0x00000006043c9980 */ /* 0x000568000c101d00 */
[----:B------:R3:W5:Y:S01]  /*10300*/  @!P1 LD.E.128 R64, [R2.64] ;  /* 0x0000000602409980 */ /* 0x000762000c101d00 */
[----:B------:R-:W-:Y:S01]  /*10310*/  CS2R R78, SRZ ;  /* 0x00000000004e7805 */ /* 0x000fe2000001ff00 */
[----:B------:R-:W-:Y:S01]  /*10320*/  CS2R R76, SRZ ;  /* 0x00000000004c7805 */ /* 0x000fe2000001ff00 */
[----:B------:R-:W-:Y:S01]  /*10330*/  CS2R R74, SRZ ;  /* 0x00000000004a7805 */ /* 0x000fe2000001ff00 */
[----:B------:R-:W-:Y:S01]  /*10340*/  CS2R R72, SRZ ;  /* 0x0000000000487805 */ /* 0x000fe2000001ff00 */
[C---:B---3--:R-:W-:Y:S01]  /*10350*/  @!P0 IMAD.SHL.U32 R2, R234.reuse, 0x2, RZ ;  /* 0x00000002ea028824 */ /* 0x048fe200078e00ff */
[----:B------:R-:W-:-:S04]  /*10360*/  @!P0 SHF.L.U64.HI R3, R234, 0x1, R237 ;  /* 0x00000001ea038819 */ /* 0x000fc800000102ed */
[-C--:B--2---:R-:W-:Y:S02]  /*10370*/  @!P0 IADD3 R4, P2, R6, R2.reuse, RZ ;  /* 0x0000000206048210 */ /* 0x084fe40007f5e0ff */
[----:B------:R-:W-:-:S03]  /*10380*/  @!P0 IADD3 R2, P1, R8, R2, RZ ;  /* 0x0000000208028210 */ /* 0x000fc60007f3e0ff */
[--C-:B------:R-:W-:Y:S02]  /*10390*/  @!P0 IMAD.X R5, R10, 0x1, R3.reuse, P2 ;  /* 0x000000010a058824 */ /* 0x100fe400010e0603 */
[----:B------:R-:W-:-:S03]  /*103a0*/  @!P0 IMAD.X R3, R9, 0x1, R3, P1 ;  /* 0x0000000109038824 */ /* 0x000fc600008e0603 */
[----:B------:R2:W5:Y:S04]  /*103b0*/  @!P0 LD.E.128 R76, [R4.64] ;  /* 0x00000006044c8980 */ /* 0x000568000c101d00 */
[----:B------:R2:W5:Y:S02]  /*103c0*/  @!P0 LD.E.128 R72, [R2.64] ;  /* 0x0000000602488980 */ /* 0x000564000c101d00 */
.L_x_3052:
[----:B--2---:R-:W-:Y:S05]  /*103d0*/  BSYNC B0 ;  /* 0x0000000000007941 */ /* 0x004fea0003800000 */
.L_x_3051:
[----:B-----5:R-:W-:Y:S01]  /*103e0*/  IMAD.MOV.U32 R2, RZ, RZ, R79 ;  /* 0x000000ffff027224 */ /* 0x020fe200078e004f */
[----:B------:R-:W-:Y:S01]  /*103f0*/  LOP3.LUT P0, RZ, R236, 0x1, RZ, 0xc0, !PT ;  /* 0x00000001ecff7812 */ /* 0x000fe2000780c0ff */
[----:B------:R-:W-:Y:S01]  /*10400*/  IMAD.MOV.U32 R3, RZ, RZ, R78 ;  /* 0x000000ffff037224 */ /* 0x000fe200078e004e */
[----:B------:R2:W1:Y:S01]  /*10410*/  SHFL.IDX PT, R10, R17, 0x3, 0x181f ;  /* 0x00781f00110a7f89 */ /* 0x00046200000e0000 */
[----:B------:R-:W-:Y:S01]  /*10420*/  BSSY B0, `(.L_x_3053) ;  /* 0x0000042000007945 */ /* 0x000fe20003800000 */
[----:B------:R-:W-:Y:S01]  /*10430*/  PRMT R112, R112, 0x5410, R2 ;  /* 0x0000541070707816 */ /* 0x000fe20000000002 */
[----:B------:R-:W-:Y:S01]  /*10440*/  IMAD.MOV.U32 R2, RZ, RZ, R77 ;  /* 0x000000ffff027224 */ /* 0x000fe200078e004d */
[----:B------:R-:W-:Y:S01]  /*10450*/  PRMT R113, R3, 0x7610, R113 ;  /* 0x0000761003717816 */ /* 0x000fe20000000071 */
[----:B------:R-:W-:Y:S01]  /*10460*/  IMAD.MOV.U32 R3, RZ, RZ, R76 ;  /* 0x000000ffff037224 */ /* 0x000fe200078e004c */
[----:B---3--:R2:W3:Y:S01]  /*10470*/  SHFL.IDX PT, R6, R18, 0x3, 0x181f ;  /* 0x00781f0012067f89 */ /* 0x0084e200000e0000 */
[----:B------:R-:W-:Y:S01]  /*10480*/  CS2R R92, SRZ ;  /* 0x00000000005c7805 */ /* 0x000fe2000001ff00 */
[----:B------:R-:W-:Y:S01]  /*10490*/  PRMT R110, R110, 0x5410, R2 ;  /* 0x000054106e6e7816 */ /* 0x000fe20000000002 */
[----:B------:R-:W-:Y:S01]  /*104a0*/  IMAD.MOV.U32 R2, RZ, RZ, R63 ;  /* 0x000000ffff027224 */ /* 0x000fe200078e003f */
[----:B------:R-:W-:Y:S01]  /*104b0*/  PRMT R112, R3, 0x7610, R112 ;  /* 0x0000761003707816 */ /* 0x000fe20000000070 */
[----:B------:R-:W-:Y:S01]  /*104c0*/  IMAD.MOV.U32 R3, RZ, RZ, R62 ;  /* 0x000000ffff037224 */ /* 0x000fe200078e003e */
[----:B------:R2:W4:Y:S01]  /*104d0*/  SHFL.IDX PT, R9, R15, 0x3, 0x181f ;  /* 0x00781f000f097f89 */ /* 0x00052200000e0000 */
[----:B------:R-:W-:Y:S01]  /*104e0*/  CS2R R86, SRZ ;  /* 0x0000000000567805 */ /* 0x000fe2000001ff00 */
[----:B------:R-:W-:Y:S01]  /*104f0*/  PRMT R109, R2, 0x7610, R109 ;  /* 0x00007610026d7816 */ /* 0x000fe2000000006d */
[----:B------:R-:W-:Y:S01]  /*10500*/  IMAD.MOV.U32 R2, RZ, RZ, R61 ;  /* 0x000000ffff027224 */ /* 0x000fe200078e003d */
[----:B------:R-:W-:Y:S01]  /*10510*/  PRMT R108, R108, 0x5410, R3 ;  /* 0x000054106c6c7816 */ /* 0x000fe20000000003 */
[----:B------:R-:W-:Y:S01]  /*10520*/  IMAD.MOV.U32 R3, RZ, RZ, R60 ;  /* 0x000000ffff037224 */ /* 0x000fe200078e003c */
[----:B----4-:R2:W4:Y:S01]  /*10530*/  SHFL.IDX PT, R8, R16, 0x3, 0x181f ;  /* 0x00781f0010087f89 */ /* 0x01052200000e0000 */
[----:B------:R-:W-:Y:S01]  /*10540*/  CS2R R84, SRZ ;  /* 0x0000000000547805 */ /* 0x000fe2000001ff00 */
[----:B------:R-:W-:Y:S01]  /*10550*/  PRMT R106, R106, 0x5410, R2 ;  /* 0x000054106a6a7816 */ /* 0x000fe20000000002 */
[----:B------:R-:W-:Y:S01]  /*10560*/  IMAD.MOV.U32 R2, RZ, RZ, R75 ;  /* 0x000000ffff027224 */ /* 0x000fe200078e004b */
[----:B------:R-:W-:Y:S01]  /*10570*/  PRMT R108, R3, 0x7610, R108 ;  /* 0x00007610036c7816 */ /* 0x000fe2000000006c */
[----:B------:R-:W-:Y:S01]  /*10580*/  CS2R R90, SRZ ;  /* 0x00000000005a7805 */ /* 0x000fe2000001ff00 */
        /* <DEDUP_REMOVED lines=10> */
[----:B------:R-:W-:-:S04]  /*10630*/  MOV R2, R67 ;  /* 0x0000004300027202 */ /* 0x000fc80000000f00 */
[----:B------:R-:W-:Y:S01]  /*10640*/  PRMT R107, R3, 0x5410, R2 ;  /* 0x00005410036b7816 */ /* 0x000fe20000000002 */
[----:B------:R-:W-:Y:S02]  /*10650*/  IMAD.MOV.U32 R3, RZ, RZ, R64 ;  /* 0x000000ffff037224 */ /* 0x000fe400078e0040 */
[----:B------:R-:W-:-:S03]  /*10660*/  IMAD.MOV.U32 R2, RZ, RZ, R65 ;  /* 0x000000ffff027224 */ /* 0x000fc600078e0041 */
[----:B------:R-:W-:Y:S02]  /*10670*/  PRMT R106, R3, 0x7610, R106 ;  /* 0x00007610036a7816 */ /* 0x000fe4000000006a */
        /* <DEDUP_REMOVED lines=18> */
[----:B------:R-:W-:Y:S01]  /*107a0*/  CS2R R90, SRZ ;  /* 0x00000000005a7805 */ /* 0x000fe2000001ff00 */
[----:B------:R-:W-:Y:S01]  /*107b0*/  CS2R R88, SRZ ;  /* 0x0000000000587805 */ /* 0x000fe2000001ff00 */
[C---:B-1----:R-:W-:Y:S01]  /*107c0*/  @!P0 IMAD.SHL.U32 R2, R234.reuse, 0x2, RZ ;  /* 0x00000002ea028824 */ /* 0x042fe200078e00ff */
[----:B------:R-:W-:-:S04]  /*107d0*/  @!P0 SHF.L.U64.HI R3, R234, 0x1, R237 ;  /* 0x00000001ea038819 */ /* 0x000fc800000102ed */
[-C--:B------:R-:W-:Y:S02]  /*107e0*/  @!P0 IADD3 R4, P2, R6, R2.reuse, RZ ;  /* 0x0000000206048210 */ /* 0x080fe40007f5e0ff */
[----:B------:R-:W-:-:S03]  /*107f0*/  @!P0 IADD3 R2, P1, R8, R2, RZ ;  /* 0x0000000208028210 */ /* 0x000fc60007f3e0ff */
[--C-:B------:R-:W-:Y:S02]  /*10800*/  @!P0 IMAD.X R5, R10, 0x1, R3.reuse, P2 ;  /* 0x000000010a058824 */ /* 0x100fe400010e0603 */
[----:B------:R-:W-:-:S03]  /*10810*/  @!P0 IMAD.X R3, R9, 0x1, R3, P1 ;  /* 0x0000000109038824 */ /* 0x000fc600008e0603 */
[----:B------:R1:W5:Y:S04]  /*10820*/  @!P0 LD.E.128 R92, [R4.64] ;  /* 0x00000006045c8980 */ /* 0x000368000c101d00 */
[----:B------:R1:W5:Y:S02]  /*10830*/  @!P0 LD.E.128 R88, [R2.64] ;  /* 0x0000000602588980 */ /* 0x000364000c101d00 */
.L_x_3054:
[----:B-1234-:R-:W-:Y:S05]  /*10840*/  BSYNC B0 ;  /* 0x0000000000007941 */ /* 0x01efea0003800000 */
.L_x_3053:
[----:B------:R-:W2:Y:S01]  /*10850*/  LDL R4, [R1+0x4] ;  /* 0x0000040001047983 */ /* 0x000ea20000100800 */
[----:B-----5:R-:W-:Y:S01]  /*10860*/  IMAD.MOV.U32 R3, RZ, RZ, R94 ;  /* 0x000000ffff037224 */ /* 0x020fe200078e005e */
[----:B------:R-:W-:-:S04]  /*10870*/  DEPBAR.LE SB0, 0x1 ;  /* 0x000080400000791a */ /* 0x000fc80000000000 */
[----:B------:R-:W-:Y:S01]  /*10880*/  IMAD.MOV.U32 R2, RZ, RZ, R95 ;  /* 0x000000ffff027224 */ /* 0x000fe200078e005f */
[----:B------:R-:W-:Y:S01]  /*10890*/  PRMT R120, R3, 0x7610, R120 ;  /* 0x0000761003787816 */ /* 0x000fe20000000078 */
[----:B------:R-:W-:Y:S01]  /*108a0*/  IMAD.MOV.U32 R3, RZ, RZ, R92 ;  /* 0x000000ffff037224 */ /* 0x000fe200078e005c */
[----:B------:R-:W-:Y:S02]  /*108b0*/  BSSY B1, `(.L_x_3055) ;  /* 0x00000e8000017945 */ /* 0x000fe40003800000 */
        /* <DEDUP_REMOVED lines=23> */
[----:B------:R-:W-:Y:S01]  /*10a30*/  IMAD.MOV.U32 R2, RZ, RZ, R80 ;  /* 0x000000ffff027224 */ /* 0x000fe200078e0050 */
[----:B------:R-:W-:Y:S01]  /*10a40*/  BAR.SYNC.DEFER_BLOCKING 0x0 ;  /* 0x0000000000007b1d */ /* 0x000fe20000010000 */
[----:B--2---:R-:W-:-:S03]  /*10a50*/  IMAD.IADD R3, R68, 0x1, -R4 ;  /* 0x0000000144037824 */ /* 0x004fc600078e0a04 */
[----:B------:R-:W-:Y:S01]  /*10a60*/  PRMT R68, R68, 0x5410, R2 ;  /* 0x0000541044447816 */ /* 0x000fe20000000002 */
[----:B------:R-:W-:Y:S01]  /*10a70*/  IMAD.MOV.U32 R2, RZ, RZ, R81 ;  /* 0x000000ffff027224 */ /* 0x000fe200078e0051 */
[----:B------:R-:W-:-:S04]  /*10a80*/  IMNMX R51, R3, 0x80, PT ;  /* 0x0000008003337817 */ /* 0x000fc80003800200 */
[----:B------:R-:W-:Y:S02]  /*10a90*/  PRMT R68, R2, 0x7610, R68 ;  /* 0x0000761002447816 */ /* 0x000fe40000000044 */
        /* <DEDUP_REMOVED lines=22> */
[----:B------:R-:W2:Y:S02]  /*10c00*/  LDS.128 R8, [R36+0x10080] ;  /* 0x0100800024087984 */ /* 0x000ea40000000c00 */
[----:B------:R-:W-:Y:S02]  /*10c10*/  HADD2.F32 R13, -RZ, R13.H0_H0 ;  /* 0x2000000dff0d7230 */ /* 0x000fe40000004100 */
        /* <DEDUP_REMOVED lines=11> */
[----:B------:R-:W-:Y:S01]  /*10cd0*/  HADD2.F32 R2, -RZ, R9.H1_H1 ;  /* 0x30000009ff027230 */ /* 0x000fe20000004100 */
[----:B------:R-:W-:Y:S01]  /*10ce0*/  SHF.R.U64 R9, R26, 0x10, R27 ;  /* 0x000000101a097819 */ /* 0x000fe2000000121b */
[----:B------:R-:W-:Y:S01]  /*10cf0*/  HADD2.F32 R6, -RZ, R4.H0_H0 ;  /* 0x20000004ff067230 */ /* 0x000fe20000004100 */
[CC--:B------:R-:W-:Y:S01]  /*10d00*/  FMUL.FTZ R4, R3.reuse, R5.reuse ;  /* 0x0000000503047220 */ /* 0x0c0fe20000410000 */
        /* <DEDUP_REMOVED lines=8> */
[CC--:B------:R-:W-:Y:S01]  /*10d90*/  FMUL.FTZ R6, R4.reuse, R2.reuse ;  /* 0x0000000204067220 */ /* 0x0c0fe20000410000 */
[----:B------:R-:W-:Y:S01]  /*10da0*/  F2FP.PACK_AB R17, R15, R39 ;  /* 0x000000270f11723e */ /* 0x000fe200000000ff */
[C---:B------:R-:W-:Y:S01]  /*10db0*/  FMUL.FTZ R2, R5.reuse, R2 ;  /* 0x0000000205027220 */ /* 0x040fe20000410000 */
[----:B------:R-:W-:Y:S01]  /*10dc0*/  HADD2.F32 R15, -RZ, R38.H0_H0 ;  /* 0x20000026ff0f7230 */ /* 0x000fe20000004100 */
        /* <DEDUP_REMOVED lines=9> */
[----:B------:R-:W-:Y:S01]  /*10e60*/  HADD2.F32 R5, -RZ, R19.H0_H0 ;  /* 0x20000013ff057230 */ /* 0x000fe20000004100 */
[----:B------:R-:W-:Y:S01]  /*10e70*/  FFMA.FTZ R24, R4, R3, R2 ;  /* 0x0000000304187223 */ /* 0x000fe20000010002 */
[----:B------:R-:W-:Y:S02]  /*10e80*/  HADD2.F32 R2, -RZ, R50.H0_H0 ;  /* 0x20000032ff027230 */ /* 0x000fe40000004100 */
[----:B------:R-:W-:Y:S02]  /*10e90*/  HADD2.F32 R4, -RZ, R11.H0_H0 ;  /* 0x2000000bff047230 */ /* 0x000fe40000004100 */
[----:B------:R-:W-:-:S03]  /*10ea0*/  HADD2.F32 R3, -RZ, R69.H0_H0 ;  /* 0x20000045ff037230 */ /* 0x000fc60000004100 */
        /* <DEDUP_REMOVED lines=8> */
[----:B------:R-:W-:-:S02]  /*10f30*/  HADD2.F32 R8, -RZ, R16.H1_H1 ;  /* 0x30000010ff087230 */ /* 0x000fc40000004100 */
        /* <DEDUP_REMOVED lines=10> */
[C---:B------:R-:W-:Y:S02]  /*10fe0*/  FFMA.FTZ R3, R8.reuse, R15, -R3 ;  /* 0x0000000f08037223 */ /* 0x040fe40000010803 */
[----:B------:R-:W-:Y:S01]  /*10ff0*/  FMUL.FTZ R5, R8, R22 ;  /* 0x0000001608057220 */ /* 0x000fe20000410000 */
[----:B------:R-:W-:Y:S02]  /*11000*/  F2FP.PACK_AB R11, R11, R14 ;  /* 0x0000000e0b0b723e */ /* 0x000fe400000000ff */
[----:B------:R-:W-:Y:S01]  /*11010*/  F2FP.PACK_AB R16, R3, R21 ;  /* 0x000000150310723e */ /* 0x000fe200000000ff */
[----:B------:R-:W-:Y:S01]  /*11020*/  HADD2.F32 R3, -RZ, R10.H1_H1 ;  /* 0x3000000aff037230 */ /* 0x000fe20000004100 */
[----:B------:R-:W-:Y:S01]  /*11030*/  FFMA.FTZ R5, R4, R15, R5 ;  /* 0x0000000f04057223 */ /* 0x000fe20000010005 */
[----:B------:R-:W-:-:S04]  /*11040*/  HADD2.F32 R10, -RZ, R9.H0_H0 ;  /* 0x20000009ff0a7230 */ /* 0x000fc80000004100 */
[----:B------:R-:W-:Y:S01]  /*11050*/  F2FP.PACK_AB R8, R5, R37 ;  /* 0x000000250508723e */ /* 0x000fe200000000ff */
[CC--:B------:R-:W-:Y:S02]  /*11060*/  FMUL.FTZ R9, R3.reuse, R10.reuse ;  /* 0x0000000a03097220 */ /* 0x0c0fe40000410000 */
[C---:B------:R-:W-:Y:S02]  /*11070*/  FMUL.FTZ R2, R6.reuse, R10 ;  /* 0x0000000a06027220 */ /* 0x040fe40000410000 */
[-C--:B------:R-:W-:Y:S02]  /*11080*/  FFMA.FTZ R9, R6, R13.reuse, -R9 ;  /* 0x0000000d06097223 */ /* 0x080fe40000010809 */
[----:B------:R-:W-:-:S03]  /*11090*/  FFMA.FTZ R2, R3, R13, R2 ;  /* 0x0000000d03027223 */ /* 0x000fc60000010002 */
[----:B------:R-:W-:Y:S02]  /*110a0*/  F2FP.PACK_AB R18, R9, R20 ;  /* 0x000000140912723e */ /* 0x000fe400000000ff */
[----:B------:R-:W-:Y:S02]  /*110b0*/  F2FP.PACK_AB R9, R48, R49 ;  /* 0x000000313009723e */ /* 0x000fe400000000ff */
[----:B------:R-:W-:Y:S01]  /*110c0*/  F2FP.PACK_AB R10, R2, R24 ;  /* 0x00000018020a723e */ /* 0x000fe200000000ff */
[----:B------:R1:W-:Y:S04]  /*110d0*/  STS.128 [R216+0x10080], R16 ;  /* 0x01008010d8007388 */ /* 0x0003e80000000c00 */
[----:B------:R1:W-:Y:S02]  /*110e0*/  STS.128 [R36+0x10080], R8 ;  /* 0x0100800824007388 */ /* 0x0003e40000000c00 */
.L_x_3058:
[----:B------:R-:W-:Y:S05]  /*110f0*/  BSYNC B0 ;  /* 0x0000000000007941 */ /* 0x000fea0003800000 */
.L_x_3057:
[----:B------:R-:W-:-:S13]  /*11100*/  ISETP.GE.AND P0, PT, R142, c[0x0][0x27c], PT ;  /* 0x00009f008e007a0c */ /* 0x000fda0003f06270 */
[----:B------:R-:W-:Y:S05]  /*11110*/  @P0 BRA `(.L_x_3056) ;  /* 0x0000061000000947 */ /* 0x000fea0003800000 */
[----:B------:R-:W2:Y:S04]  /*11120*/  LDL R3, [R1+0xe4] ;  /* 0x0000e40001037983 */ /* 0x000ea80000100800 */
[----:B------:R-:W3:Y:S01]  /*11130*/  LDL R37, [R1+0xfc] ;  /* 0x0000fc0001257983 */ /* 0x000ee20000100800 */
[----:B------:R-:W-:Y:S02]  /*11140*/  MOV R2, c[0x0][0x27c] ;  /* 0x00009f0000027a02 */ /* 0x000fe40000000f00 */
[----:B------:R-:W-:Y:S02]  /*11150*/  SHF.R.U64 R26, R28, 0x10, R29 ;  /* 0x000000101c1a7819 */ /* 0x000fe4000000121d */
[----:B------:R-:W-:Y:S02]  /*11160*/  SHF.R.U64 R24, R32, 0x10, R33 ;  /* 0x0000001020187819 */ /* 0x000fe40000001221 */
[----:B------:R-:W-:-:S03]  /*11170*/  SHF.R.U64 R13, R30, 0x10, R31 ;  /* 0x000000101e0d7819 */ /* 0x000fc6000000121f */
[----:B------:R-:W-:Y:S02]  /*11180*/  HADD2.F32 R24, -RZ, R24.H0_H0 ;  /* 0x20000018ff187230 */ /* 0x000fe40000004100 */
[----:B------:R-:W-:Y:S01]  /*11190*/  HADD2.F32 R13, -RZ, R13.H0_H0 ;  /* 0x2000000dff0d7230 */ /* 0x000fe20000004100 */
[----:B--2---:R-:W-:-:S04]  /*111a0*/  LEA.HI R2, R2, R3, RZ, 0x1d ;  /* 0x0000000302027211 */ /* 0x004fc800078fe8ff */
[----:B------:R-:W-:Y:S01]  /*111b0*/  SHF.R.S32.HI R3, RZ, 0x1f, R2 ;  /* 0x0000001fff037819 */ /* 0x000fe20000011402 */
[----:B-1-3--:R-:W1:Y:S03]  /*111c0*/  LDS.128 R16, [R37] ;  /* 0x0000000025107984 */ /* 0x00ae660000000c00 */
[----:B------:R-:W-:Y:S02]  /*111d0*/  LEA.HI R3, R3, R2, RZ, 0x3 ;  /* 0x0000000203037211 */ /* 0x000fe400078f18ff */
[----:B------:R-:W-:-:S04]  /*111e0*/  SHF.L.U32 R2, R2, 0x3, RZ ;  /* 0x0000000302027819 */ /* 0x000fc800000006ff */
        /* <DEDUP_REMOVED lines=17> */
[----:B------:R-:W-:-:S03]  /*11300*/  SHF.R.U32.HI R4, RZ, 0x10, R29 ;  /* 0x00000010ff047819 */ /* 0x000fc6000001161d */
[----:B------:R-:W-:Y:S02]  /*11310*/  HADD2.F32 R5, -RZ, R2.H0_H0 ;  /* 0x20000002ff057230 */ /* 0x000fe40000004100 */
[----:B------:R-:W-:Y:S01]  /*11320*/  HADD2.F32 R2, -RZ, R9.H1_H1 ;  /* 0x30000009ff027230 */ /* 0x000fe20000004100 */
[----:B------:R-:W-:Y:S01]  /*11330*/  SHF.R.U64 R9, R34, 0x10, R35 ;  /* 0x0000001022097819 */ /* 0x000fe20000001223 */
[----:B------:R-:W-:Y:S01]  /*11340*/  HADD2.F32 R6, -RZ, R4.H0_H0 ;  /* 0x20000004ff067230 */ /* 0x000fe20000004100 */
[CC--:B------:R-:W-:Y:S02]  /*11350*/  FMUL.FTZ R4, R3.reuse, R5.reuse ;  /* 0x0000000503047220 */ /* 0x0c0fe40000410000 */
[C---:B------:R-:W-:Y:S02]  /*11360*/  FMUL.FTZ R5, R2.reuse, R5 ;  /* 0x0000000502057220 */ /* 0x040fe40000410000 */
[-C--:B------:R-:W-:Y:S01]  /*11370*/  FFMA.FTZ R28, R2, R6.reuse, R4 ;  /* 0x00000006021c7223 */ /* 0x080fe20000010004 */
[----:B------:R-:W-:Y:S01]  /*11380*/  HADD2.F32 R2, -RZ, R70.H1_H1 ;  /* 0x30000046ff027230 */ /* 0x000fe20000004100 */
[----:B------:R-:W-:Y:S01]  /*11390*/  FFMA.FTZ R15, R3, R6, -R5 ;  /* 0x00000006030f7223 */ /* 0x000fe20000010805 */
[----:B------:R-:W-:-:S02]  /*113a0*/  HADD2.F32 R4, -RZ, R8.H0_H0 ;  /* 0x20000008ff047230 */ /* 0x000fc40000004100 */
[----:B------:R-:W-:Y:S02]  /*113b0*/  HADD2.F32 R5, -RZ, R16.H0_H0 ;  /* 0x20000010ff057230 */ /* 0x000fe40000004100 */
[--C-:B------:R-:W-:Y:S01]  /*113c0*/  HADD2.F32 R3, -RZ, R71.reuse.H1_H1 ;  /* 0x30000047ff037230 */ /* 0x100fe20000004100 */
[CC--:B------:R-:W-:Y:S01]  /*113d0*/  FMUL.FTZ R6, R4.reuse, R2.reuse ;  /* 0x0000000204067220 */ /* 0x0c0fe20000410000 */
[----:B------:R-:W-:Y:S01]  /*113e0*/  F2FP.PACK_AB R17, R15, R27 ;  /* 0x0000001b0f11723e */ /* 0x000fe200000000ff */
[C---:B------:R-:W-:Y:S01]  /*113f0*/  FMUL.FTZ R2, R5.reuse, R2 ;  /* 0x0000000205027220 */ /* 0x040fe20000410000 */
[----:B------:R-:W-:Y:S01]  /*11400*/  HADD2.F32 R15, -RZ, R26.H0_H0 ;  /* 0x2000001aff0f7230 */ /* 0x000fe20000004100 */
[-C--:B------:R-:W-:Y:S01]  /*11410*/  FFMA.FTZ R22, R5, R3.reuse, -R6 ;  /* 0x0000000305167223 */ /* 0x080fe20000010806 */
[----:B------:R-:W-:Y:S01]  /*11420*/  HADD2.F32 R5, -RZ, R18.H0_H0 ;  /* 0x20000012ff057230 */ /* 0x000fe20000004100 */
[----:B------:R-:W-:Y:S01]  /*11430*/  FFMA.FTZ R25, R4, R3, R2 ;  /* 0x0000000304197223 */ /* 0x000fe20000010002 */
[----:B------:R-:W-:-:S02]  /*11440*/  HADD2.F32 R2, -RZ, R71.H0_H0 ;  /* 0x20000047ff027230 */ /* 0x000fc40000004100 */
        /* <DEDUP_REMOVED lines=44> */
[----:B------:R1:W-:Y:S04]  /*11710*/  STS.128 [R37], R16 ;  /* 0x0000001025007388 */ /* 0x0003e80000000c00 */
[----:B------:R1:W-:Y:S02]  /*11720*/  STS.128 [R21+0x10080], R8 ;  /* 0x0100800815007388 */ /* 0x0003e40000000c00 */
.L_x_3056:
[----:B------:R-:W-:Y:S05]  /*11730*/  BSYNC B1 ;  /* 0x0000000000017941 */ /* 0x000fea0003800000 */
.L_x_3055:
        /* <DEDUP_REMOVED lines=8> */
[----:B------:R-:W2:Y:S01]  /*117c0*/  LDL R32, [R1+0x184] ;  /* 0x0001840001207983 */ /* 0x000ea20000100800 */
[----:B------:R-:W-:Y:S02]  /*117d0*/  MOV R3, c[0x0][0x27c] ;  /* 0x00009f0000037a02 */ /* 0x000fe40000000f00 */
[----:B------:R-:W-:Y:S02]  /*117e0*/  SHF.R.U64 R13, R44, 0x10, R45 ;  /* 0x000000102c0d7819 */ /* 0x000fe4000000122d */
[----:B------:R-:W-:Y:S02]  /*117f0*/  LEA.HI R3, R3, R149, RZ, 0x1d ;  /* 0x0000009503037211 */ /* 0x000fe400078fe8ff */
[----:B------:R-:W-:Y:S02]  /*11800*/  SHF.R.U64 R24, R40, 0x10, R41 ;  /* 0x0000001028187819 */ /* 0x000fe40000001229 */
[----:B------:R-:W-:Y:S02]  /*11810*/  SHF.R.S32.HI R2, RZ, 0x1f, R3 ;  /* 0x0000001fff027819 */ /* 0x000fe40000011403 */
[----:B------:R-:W-:-:S02]  /*11820*/  SHF.R.U64 R14, R42, 0x10, R43 ;  /* 0x000000102a0e7819 */ /* 0x000fc4000000122b */
[----:B------:R-:W-:Y:S02]  /*11830*/  LEA.HI R2, R2, R3, RZ, 0x3 ;  /* 0x0000000302027211 */ /* 0x000fe400078f18ff */
[----:B------:R-:W-:Y:S02]  /*11840*/  SHF.L.U32 R3, R3, 0x3, RZ ;  /* 0x0000000303037819 */ /* 0x000fe400000006ff */
[----:B------:R-:W-:Y:S02]  /*11850*/  SHF.L.U32 R2, R2, 0xa, RZ ;  /* 0x0000000a02027819 */ /* 0x000fe400000006ff */
[----:B------:R-:W-:Y:S02]  /*11860*/  LOP3.LUT R3, R251, 0x38, R3, 0xf8, !PT ;  /* 0x00000038fb037812 */ /* 0x000fe400078ef803 */
[----:B------:R-:W-:Y:S02]  /*11870*/  LOP3.LUT R2, R2, 0x7fffe000, RZ, 0xc0, !PT ;  /* 0x7fffe00002027812 */ /* 0x000fe400078ec0ff */
[----:B------:R-:W-:-:S04]  /*11880*/  LOP3.LUT R3, R3, R31, RZ, 0x3c, !PT ;  /* 0x0000001f03037212 */ /* 0x000fc800078e3cff */
[----:B------:R-:W-:Y:S01]  /*11890*/  IADD3 R2, R3, R2, R12 ;  /* 0x0000000203027210 */ /* 0x000fe20007ffe00c */
[----:B------:R-:W-:-:S03]  /*118a0*/  HADD2.F32 R3, -RZ, R98.H0_H0 ;  /* 0x20000062ff037230 */ /* 0x000fc60000004100 */
[----:B------:R-:W-:Y:S01]  /*118b0*/  SHF.L.U32 R20, R2, 0x1, RZ ;  /* 0x0000000102147819 */ /* 0x000fe200000006ff */
[----:B------:R-:W-:-:S04]  /*118c0*/  HADD2.F32 R2, -RZ, R97.H1_H1 ;  /* 0x30000061ff027230 */ /* 0x000fc80000004100 */
[----:B-1----:R-:W1:Y:S02]  /*118d0*/  LDS.128 R16, [R20+0x10080] ;  /* 0x0100800014107984 */ /* 0x002e640000000c00 */
[----:B-1----:R-:W-:-:S05]  /*118e0*/  HADD2.F32 R4, -RZ, R17.H0_H0 ;  /* 0x20000011ff047230 */ /* 0x002fca0000004100 */
[----:B------:R-:W-:Y:S01]  /*118f0*/  FMUL.FTZ R6, R4, R2 ;  /* 0x0000000204067220 */ /* 0x000fe20000410000 */
[----:B--2---:R-:W1:Y:S02]  /*11900*/  LDS.128 R8, [R32] ;  /* 0x0000000020087984 */ /* 0x004e640000000c00 */
[----:B-1----:R-:W-:-:S05]  /*11910*/  HADD2.F32 R5, -RZ, R9.H0_H0 ;  /* 0x20000009ff057230 */ /* 0x002fca0000004100 */
        /* <DEDUP_REMOVED lines=18> */
[CC--:B------:R-:W-:Y:S02]  /*11a40*/  FMUL.FTZ R6, R4.reuse, R2.reuse ;  /* 0x0000000204067220 */ /* 0x0c0fe40000410000 */
[C---:B------:R-:W-:Y:S02]  /*11a50*/  FMUL.FTZ R2, R5.reuse, R2 ;  /* 0x0000000205027220 */ /* 0x040fe40000410000 */
        /* <DEDUP_REMOVED lines=22> */
[----:B------:R-:W-:Y:S02]  /*11bc0*/  HADD2.F32 R2, -RZ, R19.H1_H1 ;  /* 0x30000013ff027230 */ /* 0x000fe40000004100 */
[----:B------:R-:W-:-:S03]  /*11bd0*/  HADD2.F32 R5, -RZ, R4.H0_H0 ;  /* 0x20000004ff057230 */ /* 0x000fc60000004100 */
[----:B------:R-:W-:-:S04]  /*11be0*/  FMUL.FTZ R4, R2, R6 ;  /* 0x0000000602047220 */ /* 0x000fc80000410000 */
[C---:B------:R-:W-:Y:S02]  /*11bf0*/  FFMA.FTZ R15, R3.reuse, R5, -R4 ;  /* 0x00000005030f7223 */ /* 0x040fe40000010804 */
[----:B------:R-:W-:-:S03]  /*11c00*/  FMUL.FTZ R3, R3, R6 ;  /* 0x0000000603037220 */ /* 0x000fc60000410000 */
[----:B------:R-:W-:Y:S01]  /*11c10*/  F2FP.PACK_AB R19, R15, R21 ;  /* 0x000000150f13723e */ /* 0x000fe200000000ff */
[----:B------:R-:W-:Y:S01]  /*11c20*/  FFMA.FTZ R11, R2, R5, R3 ;  /* 0x00000005020b7223 */ /* 0x000fe20000010003 */
[----:B------:R-:W-:Y:S02]  /*11c30*/  HADD2.F32 R3, -RZ, R8.H1_H1 ;  /* 0x30000008ff037230 */ /* 0x000fe40000004100 */
[----:B------:R-:W-:Y:S02]  /*11c40*/  HADD2.F32 R5, -RZ, R13.H0_H0 ;  /* 0x2000000dff057230 */ /* 0x000fe40000004100 */
[----:B------:R-:W-:Y:S01]  /*11c50*/  HADD2.F32 R2, -RZ, R16.H1_H1 ;  /* 0x30000010ff027230 */ /* 0x000fe20000004100 */
[----:B------:R-:W-:Y:S01]  /*11c60*/  F2FP.PACK_AB R11, R11, R17 ;  /* 0x000000110b0b723e */ /* 0x000fe200000000ff */
[----:B------:R-:W-:Y:S01]  /*11c70*/  HADD2.F32 R8, -RZ, R24.H0_H0 ;  /* 0x20000018ff087230 */ /* 0x000fe20000004100 */
[-C--:B------:R-:W-:Y:S01]  /*11c80*/  FMUL.FTZ R4, R3, R5.reuse ;  /* 0x0000000503047220 */ /* 0x080fe20000410000 */
[----:B------:R-:W-:Y:S01]  /*11c90*/  F2FP.PACK_AB R17, R27, R30 ;  /* 0x0000001e1b11723e */ /* 0x000fe200000000ff */
[----:B------:R-:W-:-:S02]  /*11ca0*/  FMUL.FTZ R5, R2, R5 ;  /* 0x0000000502057220 */ /* 0x000fc40000410000 */
[-C--:B------:R-:W-:Y:S01]  /*11cb0*/  FFMA.FTZ R6, R2, R8.reuse, R4 ;  /* 0x0000000802067223 */ /* 0x080fe20000010004 */
[----:B------:R-:W-:Y:S01]  /*11cc0*/  HADD2.F32 R2, -RZ, R18.H1_H1 ;  /* 0x30000012ff027230 */ /* 0x000fe20000004100 */
[----:B------:R-:W-:Y:S01]  /*11cd0*/  FFMA.FTZ R13, R3, R8, -R5 ;  /* 0x00000008030d7223 */ /* 0x000fe20000010805 */
[----:B------:R-:W-:Y:S02]  /*11ce0*/  HADD2.F32 R3, -RZ, R10.H1_H1 ;  /* 0x3000000aff037230 */ /* 0x000fe40000004100 */
[----:B------:R-:W-:Y:S01]  /*11cf0*/  HADD2.F32 R5, -RZ, R9.H0_H0 ;  /* 0x20000009ff057230 */ /* 0x000fe20000004100 */
[----:B------:R-:W-:Y:S01]  /*11d00*/  F2FP.PACK_AB R9, R26, R29 ;  /* 0x0000001d1a09723e */ /* 0x000fe200000000ff */
[----:B------:R-:W-:Y:S01]  /*11d10*/  HADD2.F32 R8, -RZ, R14.H0_H0 ;  /* 0x2000000eff087230 */ /* 0x000fe20000004100 */
[----:B------:R-:W-:Y:S02]  /*11d20*/  F2FP.PACK_AB R16, R13, R28 ;  /* 0x0000001c0d10723e */ /* 0x000fe400000000ff */
[----:B------:R-:W-:-:S02]  /*11d30*/  FMUL.FTZ R4, R3, R5 ;  /* 0x0000000503047220 */ /* 0x000fc40000410000 */
[C---:B------:R-:W-:Y:S02]  /*11d40*/  FMUL.FTZ R5, R2.reuse, R5 ;  /* 0x0000000502057220 */ /* 0x040fe40000410000 */
[-C--:B------:R-:W-:Y:S02]  /*11d50*/  FFMA.FTZ R2, R2, R8.reuse, R4 ;  /* 0x0000000802027223 */ /* 0x080fe40000010004 */
[----:B------:R-:W-:Y:S01]  /*11d60*/  FFMA.FTZ R3, R3, R8, -R5 ;  /* 0x0000000803037223 */ /* 0x000fe20000010805 */
[----:B------:R-:W-:Y:S02]  /*11d70*/  F2FP.PACK_AB R8, R6, R23 ;  /* 0x000000170608723e */ /* 0x000fe400000000ff */
[----:B------:R-:W-:Y:S02]  /*11d80*/  F2FP.PACK_AB R10, R2, R22 ;  /* 0x00000016020a723e */ /* 0x000fe400000000ff */
[----:B------:R-:W-:-:S05]  /*11d90*/  F2FP.PACK_AB R18, R3, R25 ;  /* 0x000000190312723e */ /* 0x000fca00000000ff */
[----:B------:R1:W-:Y:S04]  /*11da0*/  STS.128 [R32], R16 ;  /* 0x0000001020007388 */ /* 0x0003e80000000c00 */
[----:B------:R1:W-:Y:S02]  /*11db0*/  STS.128 [R20+0x10080], R8 ;  /* 0x0100800814007388 */ /* 0x0003e40000000c00 */
.L_x_3062:
[----:B------:R-:W-:Y:S05]  /*11dc0*/  BSYNC B0 ;  /* 0x0000000000007941 */ /* 0x000fea0003800000 */
.L_x_3061:
[----:B------:R-:W-:-:S13]  /*11dd0*/  ISETP.GE.AND P0, PT, R142, c[0x0][0x27c], PT ;  /* 0x00009f008e007a0c */ /* 0x000fda0003f06270 */
[----:B------:R-:W-:Y:S05]  /*11de0*/  @P0 BRA `(.L_x_3060) ;  /* 0x0000061000000947 */ /* 0x000fea0003800000 */
[----:B------:R-:W2:Y:S04]  /*11df0*/  LDL R3, [R1+0xe4] ;  /* 0x0000e40001037983 */ /* 0x000ea80000100800 */
[----:B------:R-:W3:Y:S01]  /*11e00*/  LDL R29, [R1+0xf8] ;  /* 0x0000f800011d7983 */ /* 0x000ee20000100800 */
[----:B------:R-:W-:-:S04]  /*11e10*/  MOV R2, c[0x0][0x27c] ;  /* 0x00009f0000027a02 */ /* 0x000fc80000000f00 */
        /* <DEDUP_REMOVED lines=14> */
[----:B-1----:R-:W-:-:S05]  /*11f00*/  HADD2.F32 R5, -RZ, R9.H0_H0 ;  /* 0x20000009ff057230 */ /* 0x002fca0000004100 */
[----:B------:R-:W-:Y:S01]  /*11f10*/  FMUL.FTZ R6, R5, R2 ;  /* 0x0000000205067220 */ /* 0x000fe20000410000 */
[----:B--2---:R-:W-:-:S05]  /*11f20*/  HADD2.F32 R4, -RZ, R17.H0_H0 ;  /* 0x20000011ff047230 */ /* 0x004fca0000004100 */
        /* <DEDUP_REMOVED lines=20> */
[----:B------:R-:W-:Y:S01]  /*12070*/  HADD2.F32 R4, -RZ, R18.H0_H0 ;  /* 0x20000012ff047230 */ /* 0x000fe20000004100 */
[----:B------:R-:W-:Y:S01]  /*12080*/  FFMA.FTZ R24, R5, R3, -R2 ;  /* 0x0000000305187223 */ /* 0x000fe20000010802 */
[----:B------:R-:W-:Y:S02]  /*12090*/  HADD2.F32 R2, -RZ, R103.H0_H0 ;  /* 0x20000067ff027230 */ /* 0x000fe40000004100 */
        /* <DEDUP_REMOVED lines=23> */
[----:B------:R-:W-:Y:S01]  /*12210*/  SHF.R.U64 R4, R56, 0x10, R57 ;  /* 0x0000001038047819 */ /* 0x000fe20000001239 */
[----:B------:R-:W-:Y:S01]  /*12220*/  FFMA.FTZ R14, R5, R3, -R2 ;  /* 0x00000003050e7223 */ /* 0x000fe20000010802 */
[----:B------:R-:W-:Y:S01]  /*12230*/  SHF.R.U64 R2, R52, 0x10, R53 ;  /* 0x0000001034027819 */ /* 0x000fe20000001235 */
[----:B------:R-:W-:Y:S01]  /*12240*/  HADD2.F32 R3, -RZ, R8.H1_H1 ;  /* 0x30000008ff037230 */ /* 0x000fe20000004100 */
[----:B------:R-:W-:Y:S01]  /*12250*/  SHF.R.U64 R6, R54, 0x10, R55 ;  /* 0x0000001036067819 */ /* 0x000fe20000001237 */
[----:B------:R-:W-:Y:S01]  /*12260*/  HADD2.F32 R9, -RZ, R4.H0_H0 ;  /* 0x20000004ff097230 */ /* 0x000fe20000004100 */
[----:B------:R-:W-:Y:S01]  /*12270*/  F2FP.PACK_AB R19, R14, R17 ;  /* 0x000000110e13723e */ /* 0x000fe200000000ff */
[----:B------:R-:W-:Y:S01]  /*12280*/  HADD2.F32 R5, -RZ, R2.H0_H0 ;  /* 0x20000002ff057230 */ /* 0x000fe20000004100 */
[----:B------:R-:W-:Y:S01]  /*12290*/  F2FP.PACK_AB R17, R26, R28 ;  /* 0x0000001c1a11723e */ /* 0x000fe200000000ff */
[----:B------:R-:W-:Y:S01]  /*122a0*/  HADD2.F32 R2, -RZ, R16.H1_H1 ;  /* 0x30000010ff027230 */ /* 0x000fe20000004100 */
[----:B------:R-:W-:Y:S01]  /*122b0*/  F2FP.PACK_AB R11, R11, R15 ;  /* 0x0000000f0b0b723e */ /* 0x000fe200000000ff */
[----:B------:R-:W-:Y:S01]  /*122c0*/  HADD2.F32 R6, -RZ, R6.H0_H0 ;  /* 0x20000006ff067230 */ /* 0x000fe20000004100 */
[----:B------:R-:W-:-:S02]  /*122d0*/  FMUL.FTZ R4, R3, R5 ;  /* 0x0000000503047220 */ /* 0x000fc40000410000 */
[C---:B------:R-:W-:Y:S02]  /*122e0*/  FMUL.FTZ R5, R2.reuse, R5 ;  /* 0x0000000502057220 */ /* 0x040fe40000410000 */
[-C--:B------:R-:W-:Y:S01]  /*122f0*/  FFMA.FTZ R8, R2, R9.reuse, R4 ;  /* 0x0000000902087223 */ /* 0x080fe20000010004 */
[----:B------:R-:W-:Y:S01]  /*12300*/  SHF.R.U64 R4, R58, 0x10, R59 ;  /* 0x000000103a047819 */ /* 0x000fe2000000123b */
[----:B------:R-:W-:Y:S01]  /*12310*/  FFMA.FTZ R13, R3, R9, -R5 ;  /* 0x00000009030d7223 */ /* 0x000fe20000010805 */
[----:B------:R-:W-:Y:S02]  /*12320*/  HADD2.F32 R2, -RZ, R18.H1_H1 ;  /* 0x30000012ff027230 */ /* 0x000fe40000004100 */
[----:B------:R-:W-:Y:S01]  /*12330*/  HADD2.F32 R3, -RZ, R10.H1_H1 ;  /* 0x3000000aff037230 */ /* 0x000fe20000004100 */
[----:B------:R-:W-:Y:S01]  /*12340*/  F2FP.PACK_AB R8, R8, R23 ;  /* 0x000000170808723e */ /* 0x000fe200000000ff */
[----:B------:R-:W-:Y:S01]  /*12350*/  HADD2.F32 R9, -RZ, R4.H0_H0 ;  /* 0x20000004ff097230 */ /* 0x000fe20000004100 */
[----:B------:R-:W-:Y:S01]  /*12360*/  FMUL.FTZ R5, R2, R6 ;  /* 0x0000000602057220 */ /* 0x000fe20000410000 */
[----:B------:R-:W-:Y:S01]  /*12370*/  F2FP.PACK_AB R16, R13, R24 ;  /* 0x000000180d10723e */ /* 0x000fe200000000ff */
[----:B------:R-:W-:-:S02]  /*12380*/  FMUL.FTZ R4, R3, R6 ;  /* 0x0000000603047220 */ /* 0x000fc40000410000 */
[-C--:B------:R-:W-:Y:S02]  /*12390*/  FFMA.FTZ R3, R3, R9.reuse, -R5 ;  /* 0x0000000903037223 */ /* 0x080fe40000010805 */
[----:B------:R-:W-:Y:S01]  /*123a0*/  FFMA.FTZ R2, R2, R9, R4 ;  /* 0x0000000902027223 */ /* 0x000fe20000010004 */
[----:B------:R-:W-:Y:S02]  /*123b0*/  F2FP.PACK_AB R9, R25, R27 ;  /* 0x0000001b1909723e */ /* 0x000fe400000000ff */
[----:B------:R-:W-:Y:S02]  /*123c0*/  F2FP.PACK_AB R18, R3, R21 ;  /* 0x000000150312723e */ /* 0x000fe400000000ff */
[----:B------:R-:W-:-:S03]  /*123d0*/  F2FP.PACK_AB R10, R2, R22 ;  /* 0x00000016020a723e */ /* 0x000fc600000000ff */
[----:B------:R1:W-:Y:S04]  /*123e0*/  STS.128 [R29], R16 ;  /* 0x000000101d007388 */ /* 0x0003e80000000c00 */
[----:B------:R1:W-:Y:S02]  /*123f0*/  STS.128 [R20+0x10080], R8 ;  /* 0x0100800814007388 */ /* 0x0003e40000000c00 */
.L_x_3060:
[----:B------:R-:W-:Y:S05]  /*12400*/  BSYNC B1 ;  /* 0x0000000000017941 */ /* 0x000fea0003800000 */
.L_x_3059:
        /* <DEDUP_REMOVED lines=17> */
[----:B------:R-:W-:Y:S01]  /*12520*/  HADD2.F32 R5, -RZ, R106.H1_H1 ;  /* 0x3000006aff057230 */ /* 0x000fe20000004100 */
[----:B-1----:R-:W-:Y:S02]  /*12530*/  SHF.R.U32.HI R9, RZ, 0x10, R61 ;  /* 0x00000010ff097819 */ /* 0x002fe4000001163d */
[----:B------:R-:W-:-:S02]  /*12540*/  LEA.HI R2, R2, R149, RZ, 0x1d ;  /* 0x0000009502027211 */ /* 0x000fc400078fe8ff */
[----:B------:R-:W-:Y:S01]  /*12550*/  SHF.R.U32.HI R15, RZ, 0x10, R67 ;  /* 0x00000010ff0f7819 */ /* 0x000fe20000011643 */
[----:B------:R-:W-:Y:S01]  /*12560*/  HADD2.F32 R40, -RZ, R9.H0_H0 ;  /* 0x20000009ff287230 */ /* 0x000fe20000004100 */
        /* <DEDUP_REMOVED lines=13> */
[----:B------:R-:W-:Y:S01]  /*12640*/  HADD2.F32 R2, -RZ, R105.H1_H1 ;  /* 0x30000069ff027230 */ /* 0x000fe20000004100 */
[----:B------:R-:W-:Y:S01]  /*12650*/  SHF.R.U64 R28, R64, 0x10, R65 ;  /* 0x00000010401c7819 */ /* 0x000fe20000001241 */
[----:B------:R-:W-:Y:S01]  /*12660*/  HADD2.F32 R39, -RZ, R27.H0_H0 ;  /* 0x2000001bff277230 */ /* 0x000fe20000004100 */
[----:B------:R-:W-:Y:S01]  /*12670*/  SHF.R.U64 R30, R60, 0x10, R61 ;  /* 0x000000103c1e7819 */ /* 0x000fe2000000123d */
[----:B------:R-:W1:Y:S01]  /*12680*/  LDS.128 R16, [R24+0x10080] ;  /* 0x0100800018107984 */ /* 0x000e620000000c00 */
[----:B------:R-:W-:-:S02]  /*12690*/  SHF.R.U64 R32, R66, 0x10, R67 ;  /* 0x0000001042207819 */ /* 0x000fc40000001243 */
[----:B------:R-:W-:Y:S01]  /*126a0*/  SHF.R.U64 R36, R62, 0x10, R63 ;  /* 0x000000103e247819 */ /* 0x000fe2000000123f */
[----:B------:R-:W-:Y:S02]  /*126b0*/  HADD2.F32 R27, -RZ, R30.H0_H0 ;  /* 0x2000001eff1b7230 */ /* 0x000fe40000004100 */
[----:B-1----:R-:W-:-:S05]  /*126c0*/  HADD2.F32 R3, -RZ, R17.H0_H0 ;  /* 0x20000011ff037230 */ /* 0x002fca0000004100 */
[-C--:B------:R-:W-:Y:S01]  /*126d0*/  FMUL.FTZ R14, R3, R2.reuse ;  /* 0x00000002030e7220 */ /* 0x080fe20000410000 */
[----:B---3--:R-:W1:Y:S02]  /*126e0*/  LDS.128 R20, [R44] ;  /* 0x000000002c147984 */ /* 0x008e640000000c00 */
[--C-:B-1----:R-:W-:Y:S02]  /*126f0*/  HADD2.F32 R6, -RZ, R21.reuse.H0_H0 ;  /* 0x20000015ff067230 */ /* 0x102fe40000004100 */
[----:B------:R-:W-:Y:S02]  /*12700*/  HADD2.F32 R21, -RZ, R21.H1_H1 ;  /* 0x30000015ff157230 */ /* 0x000fe40000004100 */
[----:B------:R-:W-:Y:S01]  /*12710*/  HADD2.F32 R13, -RZ, R20.H0_H0 ;  /* 0x20000014ff0d7230 */ /* 0x000fe20000004100 */
[----:B------:R-:W-:Y:S01]  /*12720*/  FMUL.FTZ R8, R6, R2 ;  /* 0x0000000206087220 */ /* 0x000fe20000410000 */
[----:B------:R-:W-:Y:S01]  /*12730*/  HADD2.F32 R2, -RZ, R17.H1_H1 ;  /* 0x30000011ff027230 */ /* 0x000fe20000004100 */
[-C--:B------:R-:W-:Y:S01]  /*12740*/  FMUL.FTZ R4, R21, R10.reuse ;  /* 0x0000000a15047220 */ /* 0x080fe20000410000 */
[----:B------:R-:W-:Y:S01]  /*12750*/  HADD2.F32 R11, -RZ, R22.H0_H0 ;  /* 0x20000016ff0b7230 */ /* 0x000fe20000004100 */
        /* <DEDUP_REMOVED lines=8> */
[----:B------:R-:W-:Y:S01]  /*127e0*/  FFMA.FTZ R34, R6, R5, -R14 ;  /* 0x0000000506227223 */ /* 0x000fe2000001080e */
[----:B------:R-:W-:Y:S01]  /*127f0*/  HADD2.F32 R9, -RZ, R23.H0_H0 ;  /* 0x20000017ff097230 */ /* 0x000fe20000004100 */
[C---:B------:R-:W-:Y:S01]  /*12800*/  FMUL.FTZ R29, R2.reuse, R3 ;  /* 0x00000003021d7220 */ /* 0x040fe20000410000 */
[----:B------:R-:W-:Y:S01]  /*12810*/  HADD2.F32 R3, -RZ, R107.H1_H1 ;  /* 0x3000006bff037230 */ /* 0x000fe20000004100 */
[----:B------:R-:W-:Y:S01]  /*12820*/  FFMA.FTZ R35, R2, R10, R8 ;  /* 0x0000000a02237223 */ /* 0x000fe20000010008 */
[----:B------:R-:W-:Y:S01]  /*12830*/  HADD2.F32 R2, -RZ, R18.H0_H0 ;  /* 0x20000012ff027230 */ /* 0x000fe20000004100 */
[----:B------:R-:W-:Y:S01]  /*12840*/  FMUL.FTZ R5, R11, R4 ;  /* 0x000000040b057220 */ /* 0x000fe20000410000 */
[----:B------:R-:W-:Y:S01]  /*12850*/  HADD2.F32 R8, -RZ, R108.H1_H1 ;  /* 0x3000006cff087230 */ /* 0x000fe20000004100 */
[----:B------:R-:W-:Y:S01]  /*12860*/  FFMA.FTZ R13, R13, R10, -R29 ;  /* 0x0000000a0d0d7223 */ /* 0x000fe2000001081d */
[----:B------:R-:W-:Y:S01]  /*12870*/  HADD2.F32 R6, -RZ, R23.H1_H1 ;  /* 0x30000017ff067230 */ /* 0x000fe20000004100 */
[C---:B------:R-:W-:Y:S01]  /*12880*/  FMUL.FTZ R26, R2.reuse, R4 ;  /* 0x00000004021a7220 */ /* 0x040fe20000410000 */
[----:B------:R-:W-:Y:S01]  /*12890*/  HADD2.F32 R17, -RZ, R28.H0_H0 ;  /* 0x2000001cff117230 */ /* 0x000fe20000004100 */
[-C--:B------:R-:W-:Y:S01]  /*128a0*/  FFMA.FTZ R33, R2, R8.reuse, R5 ;  /* 0x0000000802217223 */ /* 0x080fe20000010005 */
[----:B------:R-:W-:Y:S01]  /*128b0*/  HADD2.F32 R2, -RZ, R19.H0_H0 ;  /* 0x20000013ff027230 */ /* 0x000fe20000004100 */
[----:B------:R-:W-:Y:S01]  /*128c0*/  FMUL.FTZ R4, R9, R3 ;  /* 0x0000000309047220 */ /* 0x000fe20000410000 */
[----:B------:R-:W-:Y:S01]  /*128d0*/  HADD2.F32 R5, -RZ, R109.H0_H0 ;  /* 0x2000006dff057230 */ /* 0x000fe20000004100 */
[----:B------:R-:W-:-:S02]  /*128e0*/  FFMA.FTZ R10, R11, R8, -R26 ;  /* 0x000000080b0a7223 */ /* 0x000fc4000001081a */
[C---:B------:R-:W-:Y:S02]  /*128f0*/  FMUL.FTZ R23, R2.reuse, R3 ;  /* 0x0000000302177220 */ /* 0x040fe40000410000 */
[----:B------:R-:W-:Y:S01]  /*12900*/  FFMA.FTZ R25, R2, R5, R4 ;  /* 0x0000000502197223 */ /* 0x000fe20000010004 */
[----:B------:R-:W-:Y:S01]  /*12910*/  HADD2.F32 R2, -RZ, R19.H1_H1 ;  /* 0x30000013ff027230 */ /* 0x000fe20000004100 */
[----:B------:R-:W-:Y:S01]  /*12920*/  FMUL.FTZ R3, R6, R15 ;  /* 0x0000000f06037220 */ /* 0x000fe20000410000 */
[----:B------:R-:W-:Y:S01]  /*12930*/  HADD2.F32 R4, -RZ, R20.H1_H1 ;  /* 0x30000014ff047230 */ /* 0x000fe20000004100 */
[----:B------:R-:W-:Y:S01]  /*12940*/  FFMA.FTZ R5, R9, R5, -R23 ;  /* 0x0000000509057223 */ /* 0x000fe20000010817 */
[----:B------:R-:W-:Y:S01]  /*12950*/  F2FP.PACK_AB R9, R37, R38 ;  /* 0x000000262509723e */ /* 0x000fe200000000ff */
[C---:B------:R-:W-:Y:S01]  /*12960*/  FMUL.FTZ R19, R2.reuse, R15 ;  /* 0x0000000f02137220 */ /* 0x040fe20000410000 */
[----:B------:R-:W-:Y:S01]  /*12970*/  HADD2.F32 R15, -RZ, R32.H0_H0 ;  /* 0x20000020ff0f7230 */ /* 0x000fe20000004100 */
[----:B------:R-:W-:Y:S01]  /*12980*/  FFMA.FTZ R20, R2, R39, R3 ;  /* 0x0000002702147223 */ /* 0x000fe20000010003 */
[----:B------:R-:W-:Y:S01]  /*12990*/  HADD2.F32 R2, -RZ, R16.H1_H1 ;  /* 0x30000010ff027230 */ /* 0x000fe20000004100 */
[----:B------:R-:W-:Y:S01]  /*129a0*/  FMUL.FTZ R14, R4, R17 ;  /* 0x00000011040e7220 */ /* 0x000fe20000410000 */
[----:B------:R-:W-:-:S02]  /*129b0*/  HADD2.F32 R3, -RZ, R22.H1_H1 ;  /* 0x30000016ff037230 */ /* 0x000fc40000004100 */
[----:B------:R-:W-:Y:S01]  /*129c0*/  F2FP.PACK_AB R11, R20, R25 ;  /* 0x00000019140b723e */ /* 0x000fe200000000ff */
[C---:B------:R-:W-:Y:S02]  /*129d0*/  FMUL.FTZ R16, R2.reuse, R17 ;  /* 0x0000001102107220 */ /* 0x040fe40000410000 */
[----:B------:R-:W-:Y:S01]  /*129e0*/  FFMA.FTZ R17, R2, R27, R14 ;  /* 0x0000001b02117223 */ /* 0x000fe2000001000e */
[----:B------:R-:W-:Y:S01]  /*129f0*/  HADD2.F32 R2, -RZ, R18.H1_H1 ;  /* 0x30000012ff027230 */ /* 0x000fe20000004100 */
[----:B------:R-:W-:Y:S01]  /*12a00*/  FMUL.FTZ R14, R3, R15 ;  /* 0x0000000f030e7220 */ /* 0x000fe20000410000 */
[----:B------:R-:W-:Y:S01]  /*12a10*/  HADD2.F32 R18, -RZ, R36.H0_H0 ;  /* 0x20000024ff127230 */ /* 0x000fe20000004100 */
[----:B------:R-:W-:Y:S01]  /*12a20*/  FFMA.FTZ R4, R4, R27, -R16 ;  /* 0x0000001b04047223 */ /* 0x000fe20000010810 */
[----:B------:R-:W-:Y:S01]  /*12a30*/  F2FP.PACK_AB R8, R17, R35 ;  /* 0x000000231108723e */ /* 0x000fe200000000ff */
[C---:B------:R-:W-:Y:S02]  /*12a40*/  FMUL.FTZ R15, R2.reuse, R15 ;  /* 0x0000000f020f7220 */ /* 0x040fe40000410000 */
[----:B------:R-:W-:Y:S01]  /*12a50*/  FFMA.FTZ R22, R2, R18, R14 ;  /* 0x0000001202167223 */ /* 0x000fe2000001000e */
[----:B------:R-:W-:Y:S01]  /*12a60*/  F2FP.PACK_AB R16, R4, R13 ;  /* 0x0000000d0410723e */ /* 0x000fe200000000ff */
[----:B------:R-:W-:-:S02]  /*12a70*/  FFMA.FTZ R14, R21, R40, -R31 ;  /* 0x00000028150e7223 */ /* 0x000fc4000001081f */
[----:B------:R-:W-:Y:S02]  /*12a80*/  FFMA.FTZ R2, R6, R39, -R19 ;  /* 0x0000002706027223 */ /* 0x000fe40000010813 */
[----:B------:R-:W-:Y:S01]  /*12a90*/  FFMA.FTZ R3, R3, R18, -R15 ;  /* 0x0000001203037223 */ /* 0x000fe2000001080f */
[----:B------:R-:W-:Y:S02]  /*12aa0*/  F2FP.PACK_AB R17, R14, R34 ;  /* 0x000000220e11723e */ /* 0x000fe400000000ff */
[----:B------:R-:W-:Y:S02]  /*12ab0*/  F2FP.PACK_AB R19, R2, R5 ;  /* 0x000000050213723e */ /* 0x000fe400000000ff */
[----:B------:R-:W-:Y:S02]  /*12ac0*/  F2FP.PACK_AB R18, R3, R10 ;  /* 0x0000000a0312723e */ /* 0x000fe400000000ff */
[----:B------:R-:W-:-:S03]  /*12ad0*/  F2FP.PACK_AB R10, R22, R33 ;  /* 0x00000021160a723e */ /* 0x000fc600000000ff */
[----:B------:R1:W-:Y:S04]  /*12ae0*/  STS.128 [R44], R16 ;  /* 0x000000102c007388 */ /* 0x0003e80000000c00 */
[----:B------:R1:W-:Y:S02]  /*12af0*/  STS.128 [R24+0x10080], R8 ;  /* 0x0100800818007388 */ /* 0x0003e40000000c00 */
.L_x_3066:
[----:B------:R-:W-:Y:S05]  /*12b00*/  BSYNC B0 ;  /* 0x0000000000007941 */ /* 0x000fea0003800000 */
.L_x_3065:
[----:B------:R-:W-:-:S13]  /*12b10*/  ISETP.GE.AND P0, PT, R142, c[0x0][0x27c], PT ;  /* 0x00009f008e007a0c */ /* 0x000fda0003f06270 */
[----:B------:R-:W-:Y:S05]  /*12b20*/  @P0 BRA `(.L_x_3064) ;  /* 0x0000061000000947 */ /* 0x000fea0003800000 */
[----:B------:R-:W3:Y:S04]  /*12b30*/  LDL R3, [R1+0xe4] ;  /* 0x0000e40001037983 */ /* 0x000ee80000100800 */
[----:B------:R-:W4:Y:S01]  /*12b40*/  LDL R45, [R1+0xf4] ;  /* 0x0000f400012d7983 */ /* 0x000f220000100800 */
[----:B------:R-:W-:Y:S02]  /*12b50*/  MOV R2, c[0x0][0x27c] ;  /* 0x00009f0000027a02 */ /* 0x000fe40000000f00 */
[----:B------:R-:W-:Y:S02]  /*12b60*/  SHF.R.U32.HI R5, RZ, 0x10, R73 ;  /* 0x00000010ff057819 */ /* 0x000fe40000011649 */
[----:B------:R-:W-:Y:S02]  /*12b70*/  SHF.R.U32.HI R28, RZ, 0x10, R77 ;  /* 0x00000010ff1c7819 */ /* 0x000fe4000001164d */
[----:B------:R-:W-:-:S02]  /*12b80*/  SHF.R.U32.HI R30, RZ, 0x10, R75 ;  /* 0x00000010ff1e7819 */ /* 0x000fc4000001164b */
[----:B------:R-:W-:Y:S01]  /*12b90*/  SHF.R.U64 R35, R72, 0x10, R73 ;  /* 0x0000001048237819 */ /* 0x000fe20000001249 */
[----:B-1----:R-:W-:Y:S01]  /*12ba0*/  HADD2.F32 R44, -RZ, R28.H0_H0 ;  /* 0x2000001cff2c7230 */ /* 0x002fe20000004100 */
[----:B------:R-:W-:Y:S02]  /*12bb0*/  SHF.R.U32.HI R34, RZ, 0x10, R79 ;  /* 0x00000010ff227819 */ /* 0x000fe4000001164f */
[----:B------:R-:W-:Y:S02]  /*12bc0*/  SHF.R.U64 R36, R74, 0x10, R75 ;  /* 0x000000104a247819 */ /* 0x000fe4000000124b */
[----:B------:R-:W-:Y:S02]  /*12bd0*/  SHF.R.U64 R39, R76, 0x10, R77 ;  /* 0x000000104c277819 */ /* 0x000fe4000000124d */
[----:B---3--:R-:W-:-:S04]  /*12be0*/  LEA.HI R2, R2, R3, RZ, 0x1d ;  /* 0x0000000302027211 */ /* 0x008fc800078fe8ff */
[----:B------:R-:W-:Y:S01]  /*12bf0*/  SHF.R.S32.HI R3, RZ, 0x1f, R2 ;  /* 0x0000001fff037819 */ /* 0x000fe20000011402 */
[----:B----4-:R-:W1:Y:S01]  /*12c00*/  LDS.128 R8, [R45] ;  /* 0x000000002d087984 */ /* 0x010e620000000c00 */
[----:B------:R-:W-:Y:S02]  /*12c10*/  SHF.L.U32 R4, R2, 0x3, RZ ;  /* 0x0000000302047819 */ /* 0x000fe400000006ff */
[----:B------:R-:W-:Y:S02]  /*12c20*/  LEA.HI R2, R3, R2, RZ, 0x3 ;  /* 0x0000000203027211 */ /* 0x000fe400078f18ff */
[----:B------:R-:W-:Y:S01]  /*12c30*/  LOP3.LUT R3, R43, 0x38, R4, 0xf8, !PT ;  /* 0x000000382b037812 */ /* 0x000fe200078ef804 */
[----:B------:R-:W-:Y:S01]  /*12c40*/  HADD2.F32 R43, -RZ, R34.H0_H0 ;  /* 0x20000022ff2b7230 */ /* 0x000fe20000004100 */
[----:B------:R-:W-:Y:S02]  /*12c50*/  SHF.L.U32 R2, R2, 0xa, RZ ;  /* 0x0000000a02027819 */ /* 0x000fe400000006ff */
[----:B------:R-:W-:-:S02]  /*12c60*/  LOP3.LUT R3, R3, R42, RZ, 0x3c, !PT ;  /* 0x0000002a03037212 */ /* 0x000fc400078e3cff */
[----:B------:R-:W-:-:S04]  /*12c70*/  LOP3.LUT R2, R2, 0x7fffe000, RZ, 0xc0, !PT ;  /* 0x7fffe00002027812 */ /* 0x000fc800078ec0ff */
[----:B-----5:R-:W-:Y:S02]  /*12c80*/  IADD3 R2, R3, R2, R41 ;  /* 0x0000000203027210 */ /* 0x020fe40007ffe029 */
[----:B------:R-:W-:Y:S02]  /*12c90*/  SHF.R.U64 R41, R78, 0x10, R79 ;  /* 0x000000104e297819 */ /* 0x000fe4000000124f */
[----:B------:R-:W-:Y:S01]  /*12ca0*/  SHF.L.U32 R29, R2, 0x1, RZ ;  /* 0x00000001021d7819 */ /* 0x000fe200000006ff */
[----:B------:R-:W-:Y:S02]  /*12cb0*/  HADD2.F32 R2, -RZ, R109.H1_H1 ;  /* 0x3000006dff027230 */ /* 0x000fe40000004100 */
[----:B------:R-:W-:Y:S02]  /*12cc0*/  HADD2.F32 R34, -RZ, R41.H0_H0 ;  /* 0x20000029ff227230 */ /* 0x000fe40000004100 */
[----:B------:R-:W3:Y:S01]  /*12cd0*/  LDS.128 R16, [R29+0x10080] ;  /* 0x010080001d107984 */ /* 0x000ee20000000c00 */
[----:B-1----:R-:W-:-:S02]  /*12ce0*/  HADD2.F32 R26, -RZ, R9.H0_H0 ;  /* 0x20000009ff1a7230 */ /* 0x002fc40000004100 */
[--C-:B------:R-:W-:Y:S02]  /*12cf0*/  HADD2.F32 R22, -RZ, R10.reuse.H0_H0 ;  /* 0x2000000aff167230 */ /* 0x100fe40000004100 */
[----:B------:R-:W-:Y:S01]  /*12d00*/  HADD2.F32 R25, -RZ, R10.H1_H1 ;  /* 0x3000000aff197230 */ /* 0x000fe20000004100 */
[----:B------:R-:W-:Y:S01]  /*12d10*/  FMUL.FTZ R6, R26, R2 ;  /* 0x000000021a067220 */ /* 0x000fe20000410000 */
[----:B------:R-:W-:Y:S02]  /*12d20*/  HADD2.F32 R23, -RZ, R9.H1_H1 ;  /* 0x30000009ff177230 */ /* 0x000fe40000004100 */
[--C-:B------:R-:W-:Y:S02]  /*12d30*/  HADD2.F32 R24, -RZ, R8.reuse.H0_H0 ;  /* 0x20000008ff187230 */ /* 0x100fe40000004100 */
[----:B------:R-:W-:Y:S02]  /*12d40*/  HADD2.F32 R27, -RZ, R8.H1_H1 ;  /* 0x30000008ff1b7230 */ /* 0x000fe40000004100 */
[----:B------:R-:W-:-:S02]  /*12d50*/  HADD2.F32 R8, -RZ, R110.H1_H1 ;  /* 0x3000006eff087230 */ /* 0x000fc40000004100 */
[--C-:B------:R-:W-:Y:S02]  /*12d60*/  HADD2.F32 R21, -RZ, R11.reuse.H0_H0 ;  /* 0x2000000bff157230 */ /* 0x100fe40000004100 */
[----:B------:R-:W-:Y:S02]  /*12d70*/  HADD2.F32 R20, -RZ, R11.H1_H1 ;  /* 0x3000000bff147230 */ /* 0x000fe40000004100 */
[----:B---3--:R-:W-:Y:S02]  /*12d80*/  HADD2.F32 R4, -RZ, R17.H0_H0 ;  /* 0x20000011ff047230 */ /* 0x008fe40000004100 */
[--C-:B------:R-:W-:Y:S02]  /*12d90*/  HADD2.F32 R10, -RZ, R16.reuse.H0_H0 ;  /* 0x20000010ff0a7230 */ /* 0x100fe40000004100 */
[----:B------:R-:W-:Y:S01]  /*12da0*/  HADD2.F32 R15, -RZ, R16.H1_H1 ;  /* 0x30000010ff0f7230 */ /* 0x000fe20000004100 */
[C---:B------:R-:W-:Y:S01]  /*12db0*/  FMUL.FTZ R33, R4.reuse, R2 ;  /* 0x0000000204217220 */ /* 0x040fe20000410000 */
[----:B------:R-:W-:Y:S01]  /*12dc0*/  HADD2.F32 R16, -RZ, R5.H0_H0 ;  /* 0x20000005ff107230 */ /* 0x000fe20000004100 */
[----:B------:R-:W-:Y:S01]  /*12dd0*/  FFMA.FTZ R42, R4, R8, R6 ;  /* 0x00000008042a7223 */ /* 0x000fe20000010006 */
[----:B------:R-:W-:-:S02]  /*12de0*/  HADD2.F32 R3, -RZ, R17.H1_H1 ;  /* 0x30000011ff037230 */ /* 0x000fc40000004100 */
[----:B------:R-:W-:Y:S01]  /*12df0*/  HADD2.F32 R5, -RZ, R110.H0_H0 ;  /* 0x2000006eff057230 */ /* 0x000fe20000004100 */
[-C--:B------:R-:W-:Y:S01]  /*12e00*/  FMUL.FTZ R2, R23, R16.reuse ;  /* 0x0000001017027220 */ /* 0x080fe20000410000 */
[----:B------:R-:W-:Y:S01]  /*12e10*/  HADD2.F32 R6, -RZ, R112.H0_H0 ;  /* 0x20000070ff067230 */ /* 0x000fe20000004100 */
[C---:B------:R-:W-:Y:S01]  /*12e20*/  FMUL.FTZ R32, R3.reuse, R16 ;  /* 0x0000001003207220 */ /* 0x040fe20000410000 */
[----:B------:R-:W-:Y:S01]  /*12e30*/  HADD2.F32 R11, -RZ, R19.H0_H0 ;  /* 0x20000013ff0b7230 */ /* 0x000fe20000004100 */
[-C--:B------:R-:W-:Y:S01]  /*12e40*/  FMUL.FTZ R4, R24, R5.reuse ;  /* 0x0000000518047220 */ /* 0x080fe20000410000 */
[----:B------:R-:W-:Y:S01]  /*12e50*/  HADD2.F32 R17, -RZ, R30.H0_H0 ;  /* 0x2000001eff117230 */ /* 0x000fe20000004100 */
[----:B------:R-:W-:Y:S01]  /*12e60*/  FFMA.FTZ R40, R3, R44, R2 ;  /* 0x0000002c03287223 */ /* 0x000fe20000010002 */
[--C-:B------:R-:W-:Y:S01]  /*12e70*/  HADD2.F32 R2, -RZ, R111.reuse.H1_H1 ;  /* 0x3000006fff027230 */ /* 0x100fe20000004100 */
[C---:B------:R-:W-:Y:S01]  /*12e80*/  FFMA.FTZ R37, R10.reuse, R6, R4 ;  /* 0x000000060a257223 */ /* 0x040fe20000010004 */
[----:B------:R-:W-:Y:S01]  /*12e90*/  HADD2.F32 R3, -RZ, R111.H0_H0 ;  /* 0x2000006fff037230 */ /* 0x000fe20000004100 */
[----:B------:R-:W-:Y:S01]  /*12ea0*/  FMUL.FTZ R31, R10, R5 ;  /* 0x000000050a1f7220 */ /* 0x000fe20000410000 */
[----:B------:R-:W-:Y:S01]  /*12eb0*/  HADD2.F32 R4, -RZ, R112.H1_H1 ;  /* 0x30000070ff047230 */ /* 0x000fe20000004100 */
[-C--:B------:R-:W-:Y:S01]  /*12ec0*/  FMUL.FTZ R10, R21, R2.reuse ;  /* 0x00000002150a7220 */ /* 0x080fe20000410000 */
[--C-:B------:R-:W-:Y:S01]  /*12ed0*/  HADD2.F32 R14, -RZ, R18.reuse.H0_H0 ;  /* 0x20000012ff0e7230 */ /* 0x100fe20000004100 */
[----:B------:R-:W-:Y:S01]  /*12ee0*/  FMUL.FTZ R16, R22, R3 ;  /* 0x0000000316107220 */ /* 0x000fe20000410000 */
[----:B------:R-:W-:Y:S01]  /*12ef0*/  HADD2.F32 R13, -RZ, R18.H1_H1 ;  /* 0x30000012ff0d7230 */ /* 0x000fe20000004100 */
[C---:B------:R-:W-:Y:S01]  /*12f00*/  FMUL.FTZ R18, R11.reuse, R2 ;  /* 0x000000020b127220 */ /* 0x040fe20000410000 */
[----:B------:R-:W-:Y:S01]  /*12f10*/  HADD2.F32 R9, -RZ, R19.H1_H1 ;  /* 0x30000013ff097230 */ /* 0x000fe20000004100 */
[----:B------:R-:W-:Y:S01]  /*12f20*/  FFMA.FTZ R19, R11, R4, R10 ;  /* 0x000000040b137223 */ /* 0x000fe2000001000a */
[----:B------:R-:W-:Y:S01]  /*12f30*/  HADD2.F32 R5, -RZ, R113.H0_H0 ;  /* 0x20000071ff057230 */ /* 0x000fe20000004100 */
[----:B------:R-:W-:Y:S01]  /*12f40*/  FMUL.FTZ R2, R20, R17 ;  /* 0x0000001114027220 */ /* 0x000fe20000410000 */
[----:B------:R-:W-:Y:S01]  /*12f50*/  HADD2.F32 R11, -RZ, R35.H0_H0 ;  /* 0x20000023ff0b7230 */ /* 0x000fe20000004100 */
[C---:B------:R-:W-:Y:S01]  /*12f60*/  FMUL.FTZ R28, R14.reuse, R3 ;  /* 0x000000030e1c7220 */ /* 0x040fe20000410000 */
[----:B------:R-:W-:Y:S01]  /*12f70*/  HADD2.F32 R10, -RZ, R36.H0_H0 ;  /* 0x20000024ff0a7230 */ /* 0x000fe20000004100 */
[----:B------:R-:W-:Y:S01]  /*12f80*/  FFMA.FTZ R38, R14, R5, R16 ;  /* 0x000000050e267223 */ /* 0x000fe20000010010 */
[----:B------:R-:W-:Y:S01]  /*12f90*/  HADD2.F32 R35, -RZ, R39.H0_H0 ;  /* 0x20000027ff237230 */ /* 0x000fe20000004100 */
[----:B------:R-:W-:-:S02]  /*12fa0*/  FMUL.FTZ R16, R9, R17 ;  /* 0x0000001109107220 */ /* 0x000fc40000410000 */
[----:B------:R-:W-:Y:S02]  /*12fb0*/  FFMA.FTZ R17, R9, R43, R2 ;  /* 0x0000002b09117223 */ /* 0x000fe40000010002 */
[-C--:B------:R-:W-:Y:S02]  /*12fc0*/  FMUL.FTZ R3, R27, R11.reuse ;  /* 0x0000000b1b037220 */ /* 0x080fe40000410000 */
[-C--:B------:R-:W-:Y:S02]  /*12fd0*/  FMUL.FTZ R2, R25, R10.reuse ;  /* 0x0000000a19027220 */ /* 0x080fe40000410000 */
[----:B------:R-:W-:Y:S02]  /*12fe0*/  FMUL.FTZ R11, R15, R11 ;  /* 0x0000000b0f0b7220 */ /* 0x000fe40000410000 */
[----:B------:R-:W-:Y:S02]  /*12ff0*/  FMUL.FTZ R9, R13, R10 ;  /* 0x0000000a0d097220 */ /* 0x000fe40000410000 */
[----:B------:R-:W-:-:S02]  /*13000*/  FFMA.FTZ R15, R15, R35, R3 ;  /* 0x000000230f0f7223 */ /* 0x000fc40000010003 */
[----:B------:R-:W-:Y:S02]  /*13010*/  FFMA.FTZ R10, R24, R6, -R31 ;  /* 0x00000006180a7223 */ /* 0x000fe4000001081f */
[----:B------:R-:W-:Y:S02]  /*13020*/  FFMA.FTZ R30, R13, R34, R2 ;  /* 0x000000220d1e7223 */ /* 0x000fe40000010002 */
[----:B------:R-:W-:Y:S02]  /*13030*/  FFMA.FTZ R6, R22, R5, -R28 ;  /* 0x0000000516067223 */ /* 0x000fe4000001081c */
[----:B------:R-:W-:Y:S02]  /*13040*/  FFMA.FTZ R3, R21, R4, -R18 ;  /* 0x0000000415037223 */ /* 0x000fe40000010812 */
[----:B------:R-:W-:Y:S01]  /*13050*/  FFMA.FTZ R14, R26, R8, -R33 ;  /* 0x000000081a0e7223 */ /* 0x000fe20000010821 */
[----:B------:R-:W-:Y:S01]  /*13060*/  F2FP.PACK_AB R8, R15, R37 ;  /* 0x000000250f08723e */ /* 0x000fe200000000ff */
        /* <DEDUP_REMOVED lines=9> */
[----:B------:R-:W-:Y:S02]  /*13100*/  F2FP.PACK_AB R9, R40, R42 ;  /* 0x0000002a2809723e */ /* 0x000fe400000000ff */
[----:B------:R-:W-:Y:S01]  /*13110*/  F2FP.PACK_AB R10, R30, R38 ;  /* 0x000000261e0a723e */ /* 0x000fe200000000ff */
[----:B------:R1:W-:Y:S04]  /*13120*/  STS.128 [R45], R16 ;  /* 0x000000102d007388 */ /* 0x0003e80000000c00 */
[----:B------:R1:W-:Y:S02]  /*13130*/  STS.128 [R29+0x10080], R8 ;  /* 0x010080081d007388 */ /* 0x0003e40000000c00 */
.L_x_3064:
[----:B------:R-:W-:Y:S05]  /*13140*/  BSYNC B1 ;  /* 0x0000000000017941 */ /* 0x000fea0003800000 */
.L_x_3063:
        /* <DEDUP_REMOVED lines=29> */
[----:B------:R-:W-:Y:S02]  /*13320*/  SHF.R.U64 R35, R80, 0x10, R81 ;  /* 0x0000001050237819 */ /* 0x000fe40000001251 */
[----:B------:R-:W-:Y:S01]  /*13330*/  SHF.L.U32 R29, R2, 0x1, RZ ;  /* 0x00000001021d7819 */ /* 0x000fe200000006ff */
[----:B------:R-:W-:Y:S01]  /*13340*/  HADD2.F32 R2, -RZ, R68.H0_H0 ;  /* 0x20000044ff027230 */ /* 0x000fe20000004100 */
[----:B------:R-:W-:-:S02]  /*13350*/  SHF.R.U32.HI R34, RZ, 0x10, R87 ;  /* 0x00000010ff227819 */ /* 0x000fc40000011657 */
[----:B------:R-:W-:Y:S01]  /*13360*/  SHF.R.U64 R36, R82, 0x10, R83 ;  /* 0x0000001052247819 */ /* 0x000fe20000001253 */
[----:B------:R-:W1:Y:S01]  /*13370*/  LDS.128 R16, [R29+0x10080] ;  /* 0x010080001d107984 */ /* 0x000e620000000c00 */
[----:B------:R-:W-:Y:S01]  /*13380*/  SHF.R.U64 R39, R84, 0x10, R85 ;  /* 0x0000001054277819 */ /* 0x000fe20000001255 */
[----:B------:R-:W-:Y:S01]  /*13390*/  HADD2.F32 R43, -RZ, R34.H0_H0 ;  /* 0x20000022ff2b7230 */ /* 0x000fe20000004100 */
[----:B------:R-:W-:-:S05]  /*133a0*/  SHF.R.U64 R41, R86, 0x10, R87 ;  /* 0x0000001056297819 */ /* 0x000fca0000001257 */
[----:B------:R-:W-:Y:S02]  /*133b0*/  HADD2.F32 R34, -RZ, R41.H0_H0 ;  /* 0x20000029ff227230 */ /* 0x000fe40000004100 */
[--C-:B-1----:R-:W-:Y:S02]  /*133c0*/  HADD2.F32 R4, -RZ, R17.reuse.H0_H0 ;  /* 0x20000011ff047230 */ /* 0x102fe40000004100 */
[----:B------:R-:W-:Y:S02]  /*133d0*/  HADD2.F32 R15, -RZ, R16.H1_H1 ;  /* 0x30000010ff0f7230 */ /* 0x000fe40000004100 */
[----:B------:R-:W-:Y:S01]  /*133e0*/  HADD2.F32 R3, -RZ, R17.H1_H1 ;  /* 0x30000011ff037230 */ /* 0x000fe20000004100 */
[----:B------:R-:W-:Y:S01]  /*133f0*/  FMUL.FTZ R33, R4, R2 ;  /* 0x0000000204217220 */ /* 0x000fe20000410000 */
[----:B------:R-:W-:Y:S02]  /*13400*/  HADD2.F32 R17, -RZ, R30.H0_H0 ;  /* 0x2000001eff117230 */ /* 0x000fe40000004100 */
[----:B------:R-:W-:-:S02]  /*13410*/  HADD2.F32 R14, -RZ, R18.H0_H0 ;  /* 0x20000012ff0e7230 */ /* 0x000fc40000004100 */
[----:B------:R-:W-:Y:S01]  /*13420*/  HADD2.F32 R13, -RZ, R18.H1_H1 ;  /* 0x30000012ff0d7230 */ /* 0x000fe20000004100 */
[----:B----4-:R-:W1:Y:S02]  /*13430*/  LDS.128 R8, [R45] ;  /* 0x000000002d087984 */ /* 0x010e640000000c00 */
[--C-:B-1----:R-:W-:Y:S02]  /*13440*/  HADD2.F32 R26, -RZ, R9.reuse.H0_H0 ;  /* 0x20000009ff1a7230 */ /* 0x102fe40000004100 */
[--C-:B------:R-:W-:Y:S02]  /*13450*/  HADD2.F32 R22, -RZ, R10.reuse.H0_H0 ;  /* 0x2000000aff167230 */ /* 0x100fe40000004100 */
[----:B------:R-:W-:Y:S01]  /*13460*/  HADD2.F32 R25, -RZ, R10.H1_H1 ;  /* 0x3000000aff197230 */ /* 0x000fe20000004100 */
[----:B------:R-:W-:Y:S01]  /*13470*/  FMUL.FTZ R6, R26, R2 ;  /* 0x000000021a067220 */ /* 0x000fe20000410000 */
[----:B------:R-:W-:Y:S02]  /*13480*/  HADD2.F32 R10, -RZ, R16.H0_H0 ;  /* 0x20000010ff0a7230 */ /* 0x000fe40000004100 */
[----:B------:R-:W-:-:S02]  /*13490*/  HADD2.F32 R23, -RZ, R9.H1_H1 ;  /* 0x30000009ff177230 */ /* 0x000fc40000004100 */
[----:B------:R-:W-:Y:S02]  /*134a0*/  HADD2.F32 R16, -RZ, R5.H0_H0 ;  /* 0x20000005ff107230 */ /* 0x000fe40000004100 */
[--C-:B------:R-:W-:Y:S02]  /*134b0*/  HADD2.F32 R24, -RZ, R8.reuse.H0_H0 ;  /* 0x20000008ff187230 */ /* 0x100fe40000004100 */
[----:B------:R-:W-:Y:S01]  /*134c0*/  HADD2.F32 R27, -RZ, R8.H1_H1 ;  /* 0x30000008ff1b7230 */ /* 0x000fe20000004100 */
[-C--:B------:R-:W-:Y:S01]  /*134d0*/  FMUL.FTZ R2, R23, R16.reuse ;  /* 0x0000001017027220 */ /* 0x080fe20000410000 */
        /* <DEDUP_REMOVED lines=8> */
[--C-:B------:R-:W-:Y:S01]  /*13560*/  HADD2.F32 R2, -RZ, R114.reuse.H1_H1 ;  /* 0x30000072ff027230 */ /* 0x100fe20000004100 */
[C---:B------:R-:W-:Y:S01]  /*13570*/  FMUL.FTZ R31, R10.reuse, R5 ;  /* 0x000000050a1f7220 */ /* 0x040fe20000410000 */
[----:B------:R-:W-:Y:S01]  /*13580*/  HADD2.F32 R20, -RZ, R11.H1_H1 ;  /* 0x3000000bff147230 */ /* 0x000fe20000004100 */
[----:B------:R-:W-:Y:S01]  /*13590*/  FFMA.FTZ R37, R10, R6, R4 ;  /* 0x000000060a257223 */ /* 0x000fe20000010004 */
[----:B------:R-:W-:Y:S01]  /*135a0*/  HADD2.F32 R11, -RZ, R19.H0_H0 ;  /* 0x20000013ff0b7230 */ /* 0x000fe20000004100 */
[----:B------:R-:W-:Y:S01]  /*135b0*/  FMUL.FTZ R10, R21, R2 ;  /* 0x00000002150a7220 */ /* 0x000fe20000410000 */
[----:B------:R-:W-:-:S02]  /*135c0*/  HADD2.F32 R3, -RZ, R114.H0_H0 ;  /* 0x20000072ff037230 */ /* 0x000fc40000004100 */
[----:B------:R-:W-:Y:S01]  /*135d0*/  HADD2.F32 R4, -RZ, R115.H1_H1 ;  /* 0x30000073ff047230 */ /* 0x000fe20000004100 */
[C---:B------:R-:W-:Y:S01]  /*135e0*/  FMUL.FTZ R18, R11.reuse, R2 ;  /* 0x000000020b127220 */ /* 0x040fe20000410000 */
[----:B------:R-:W-:Y:S01]  /*135f0*/  HADD2.F32 R9, -RZ, R19.H1_H1 ;  /* 0x30000013ff097230 */ /* 0x000fe20000004100 */
[----:B------:R-:W-:Y:S01]  /*13600*/  FMUL.FTZ R16, R22, R3 ;  /* 0x0000000316107220 */ /* 0x000fe20000410000 */
[----:B------:R-:W-:Y:S01]  /*13610*/  HADD2.F32 R5, -RZ, R116.H0_H0 ;  /* 0x20000074ff057230 */ /* 0x000fe20000004100 */
[----:B------:R-:W-:Y:S01]  /*13620*/  FFMA.FTZ R19, R11, R4, R10 ;  /* 0x000000040b137223 */ /* 0x000fe2000001000a */
[----:B------:R-:W-:Y:S01]  /*13630*/  HADD2.F32 R11, -RZ, R35.H0_H0 ;  /* 0x20000023ff0b7230 */ /* 0x000fe20000004100 */
[----:B------:R-:W-:Y:S01]  /*13640*/  FMUL.FTZ R2, R20, R17 ;  /* 0x0000001114027220 */ /* 0x000fe20000410000 */
[----:B------:R-:W-:Y:S01]  /*13650*/  HADD2.F32 R10, -RZ, R36.H0_H0 ;  /* 0x20000024ff0a7230 */ /* 0x000fe20000004100 */
[C---:B------:R-:W-:Y:S01]  /*13660*/  FFMA.FTZ R38, R14.reuse, R5, R16 ;  /* 0x000000050e267223 */ /* 0x040fe20000010010 */
[----:B------:R-:W-:Y:S01]  /*13670*/  HADD2.F32 R35, -RZ, R39.H0_H0 ;  /* 0x20000027ff237230 */ /* 0x000fe20000004100 */
[----:B------:R-:W-:-:S02]  /*13680*/  FMUL.FTZ R28, R14, R3 ;  /* 0x000000030e1c7220 */ /* 0x000fc40000410000 */
[C---:B------:R-:W-:Y:S02]  /*13690*/  FMUL.FTZ R16, R9.reuse, R17 ;  /* 0x0000001109107220 */ /* 0x040fe40000410000 */
[----:B------:R-:W-:Y:S02]  /*136a0*/  FFMA.FTZ R17, R9, R43, R2 ;  /* 0x0000002b09117223 */ /* 0x000fe40000010002 */
[-C--:B------:R-:W-:Y:S02]  /*136b0*/  FMUL.FTZ R3, R27, R11.reuse ;  /* 0x0000000b1b037220 */ /* 0x080fe40000410000 */
[-C--:B------:R-:W-:Y:S02]  /*136c0*/  FMUL.FTZ R2, R25, R10.reuse ;  /* 0x0000000a19027220 */ /* 0x080fe40000410000 */
[----:B------:R-:W-:Y:S02]  /*136d0*/  FMUL.FTZ R11, R15, R11 ;  /* 0x0000000b0f0b7220 */ /* 0x000fe40000410000 */
[----:B------:R-:W-:-:S02]  /*136e0*/  FMUL.FTZ R9, R13, R10 ;  /* 0x0000000a0d097220 */ /* 0x000fc40000410000 */
[----:B------:R-:W-:Y:S02]  /*136f0*/  FFMA.FTZ R15, R15, R35, R3 ;  /* 0x000000230f0f7223 */ /* 0x000fe40000010003 */
        /* <DEDUP_REMOVED lines=19> */
.L_x_3068:
[----:B------:R-:W-:Y:S05]  /*13830*/  BSYNC B0 ;  /* 0x0000000000007941 */ /* 0x000fea0003800000 */
.L_x_3067:
        /* <DEDUP_REMOVED lines=8> */
[----:B------:R-:W-:Y:S01]  /*138c0*/  SHF.R.U64 R35, R88, 0x10, R89 ;  /* 0x0000001058237819 */ /* 0x000fe20000001259 */
[----:B------:R-:W-:Y:S01]  /*138d0*/  HADD2.F32 R44, -RZ, R28.H0_H0 ;  /* 0x2000001cff2c7230 */ /* 0x000fe20000004100 */
[----:B------:R-:W-:Y:S02]  /*138e0*/  SHF.R.U32.HI R34, RZ, 0x10, R95 ;  /* 0x00000010ff227819 */ /* 0x000fe4000001165f */
[----:B------:R-:W-:Y:S02]  /*138f0*/  SHF.R.U64 R36, R90, 0x10, R91 ;  /* 0x000000105a247819 */ /* 0x000fe4000000125b */
[----:B------:R-:W-:Y:S01]  /*13900*/  SHF.R.U64 R39, R92, 0x10, R93 ;  /* 0x000000105c277819 */ /* 0x000fe2000000125d */
[----:B------:R-:W-:Y:S01]  /*13910*/  HADD2.F32 R43, -RZ, R34.H0_H0 ;  /* 0x20000022ff2b7230 */ /* 0x000fe20000004100 */
[----:B-----5:R-:W-:-:S05]  /*13920*/  SHF.R.U64 R41, R94, 0x10, R95 ;  /* 0x000000105e297819 */ /* 0x020fca000000125f */
[----:B------:R-:W-:Y:S01]  /*13930*/  HADD2.F32 R34, -RZ, R41.H0_H0 ;  /* 0x20000029ff227230 */ /* 0x000fe20000004100 */
        /* <DEDUP_REMOVED lines=11> */
[----:B------:R-:W-:-:S04]  /*139f0*/  HADD2.F32 R2, -RZ, R116.H1_H1 ;  /* 0x30000074ff027230 */ /* 0x000fc80000004100 */
[----:B------:R-:W2:Y:S01]  /*13a00*/  LDS.128 R16, [R29+0x10080] ;  /* 0x010080001d107984 */ /* 0x000ea20000000c00 */
[--C-:B-1----:R-:W-:Y:S02]  /*13a10*/  HADD2.F32 R26, -RZ, R9.reuse.H0_H0 ;  /* 0x20000009ff1a7230 */ /* 0x102fe40000004100 */
[--C-:B------:R-:W-:Y:S02]  /*13a20*/  HADD2.F32 R22, -RZ, R10.reuse.H0_H0 ;  /* 0x2000000aff167230 */ /* 0x100fe40000004100 */
[----:B------:R-:W-:Y:S01]  /*13a30*/  HADD2.F32 R25, -RZ, R10.H1_H1 ;  /* 0x3000000aff197230 */ /* 0x000fe20000004100 */
[----:B------:R-:W-:Y:S01]  /*13a40*/  FMUL.FTZ R6, R26, R2 ;  /* 0x000000021a067220 */ /* 0x000fe20000410000 */
[----:B------:R-:W-:Y:S02]  /*13a50*/  HADD2.F32 R23, -RZ, R9.H1_H1 ;  /* 0x30000009ff177230 */ /* 0x000fe40000004100 */
[--C-:B------:R-:W-:Y:S02]  /*13a60*/  HADD2.F32 R24, -RZ, R8.reuse.H0_H0 ;  /* 0x20000008ff187230 */ /* 0x100fe40000004100 */
[----:B------:R-:W-:-:S02]  /*13a70*/  HADD2.F32 R27, -RZ, R8.H1_H1 ;  /* 0x30000008ff1b7230 */ /* 0x000fc40000004100 */
[----:B------:R-:W-:Y:S02]  /*13a80*/  HADD2.F32 R8, -RZ, R117.H1_H1 ;  /* 0x30000075ff087230 */ /* 0x000fe40000004100 */
[--C-:B------:R-:W-:Y:S02]  /*13a90*/  HADD2.F32 R21, -RZ, R11.reuse.H0_H0 ;  /* 0x2000000bff157230 */ /* 0x100fe40000004100 */
[----:B------:R-:W-:Y:S02]  /*13aa0*/  HADD2.F32 R20, -RZ, R11.H1_H1 ;  /* 0x3000000bff147230 */ /* 0x000fe40000004100 */
[----:B--2---:R-:W-:Y:S02]  /*13ab0*/  HADD2.F32 R4, -RZ, R17.H0_H0 ;  /* 0x20000011ff047230 */ /* 0x004fe40000004100 */
        /* <DEDUP_REMOVED lines=59> */
.L_x_3040:
[----:B------:R-:W-:Y:S05]  /*13e70*/  BSYNC B2 ;  /* 0x0000000000027941 */ /* 0x000fea0003800000 */
.L_x_3006:
[----:B-1----:R-:W-:Y:S01]  /*13e80*/  IMAD R4, R122, c[0x0][0x208], RZ ;  /* 0x000082007a047a24 */ /* 0x002fe200078e02ff */
[----:B------:R-:W-:-:S04]  /*13e90*/  DEPBAR.LE SB0, 0x0 ;  /* 0x000080000000791a */ /* 0x000fc80000000000 */
[----:B------:R-:W-:Y:S01]  /*13ea0*/  IMAD.WIDE.U32 R2, R222, c[0x0][0x208], RZ ;  /* 0x00008200de027a25 */ /* 0x000fe200078e00ff */
[----:B------:R-:W-:Y:S01]  /*13eb0*/  BAR.SYNC.DEFER_BLOCKING 0x0 ;  /* 0x0000000000007b1d */ /* 0x000fe20000010000 */
[----:B------:R-:W-:Y:S02]  /*13ec0*/  ISETP.GE.AND P3, PT, R140, c[0x0][0x1d4], PT ;  /* 0x000075008c007a0c */ /* 0x000fe40003f66270 */
[----:B------:R-:W-:Y:S01]  /*13ed0*/  IMAD R4, R222, c[0x0][0x20c], R4 ;  /* 0x00008300de047a24 */ /* 0x000fe200078e0204 */
[----:B------:R-:W-:Y:S01]  /*13ee0*/  IADD3 R204, R151, 0x20, RZ ;  /* 0x0000002097cc7810 */ /* 0x000fe20007ffe0ff */
[----:B------:R-:W-:Y:S01]  /*13ef0*/  IMAD.WIDE.U32 R242, R244, c[0x0][0x210], RZ ;  /* 0x00008400f4f27a25 */ /* 0x000fe200078e00ff */
[----:B------:R-:W-:Y:S01]  /*13f00*/  SHF.L.U64.HI R230, R140, 0x1, R141 ;  /* 0x000000018ce67819 */ /* 0x000fe2000001028d */
[----:B------:R-:W1:Y:S01]  /*13f10*/  S2R R13, SR_TID.X ;  /* 0x00000000000d7919 */ /* 0x000e620000002100 */
[----:B------:R-:W-:Y:S01]  /*13f20*/  SHF.L.U64.HI R225, R234, 0x1, R237 ;  /* 0x00000001eae17819 */ /* 0x000fe200000102ed */
[----:B------:R-:W-:Y:S01]  /*13f30*/  IMAD.IADD R3, R3, 0x1, R4 ;  /* 0x0000000103037824 */ /* 0x000fe200078e0204 */
[----:B------:R-:W-:Y:S01]  /*13f40*/  SHF.L.U64.HI R226, R219, 0x1, R239 ;  /* 0x00000001dbe27819 */ /* 0x000fe200000102ef */
[----:B------:R-:W-:Y:S01]  /*13f50*/  IMAD R4, R123, c[0x0][0x218], RZ ;  /* 0x000086007b047a24 */ /* 0x000fe200078e02ff */
[----:B------:R-:W-:Y:S01]  /*13f60*/  ISETP.GE.AND P4, PT, R142, c[0x0][0x1d4], PT ;  /* 0x000075008e007a0c */ /* 0x000fe20003f86270 */
[----:B------:R-:W-:Y:S01]  /*13f70*/  IMAD.WIDE.U32 R2, R221, c[0x0][0x218], R2 ;  /* 0x00008600dd027a25 */ /* 0x000fe200078e0002 */
[----:B------:R-:W-:Y:S01]  /*13f80*/  ISETP.GE.AND P2, PT, R219, c[0x0][0x1d4], PT ;  /* 0x00007500db007a0c */ /* 0x000fe20003f46270 */
[----:B------:R-:W-:Y:S01]  /*13f90*/  BSSY B0, `(.L_x_3069) ;  /* 0x0000047000007945 */ /* 0x000fe20003800000 */
[----:B------:R-:W-:Y:S01]  /*13fa0*/  SHF.L.U64.HI R223, R220, 0x1, R238 ;  /* 0x00000001dcdf7819 */ /* 0x000fe200000102ee */
[----:B------:R-:W-:Y:S01]  /*13fb0*/  IMAD R4, R221, c[0x0][0x21c], R4 ;  /* 0x00008700dd047a24 */ /* 0x000fe200078e0204 */
[----:B------:R-:W-:Y:S01]  /*13fc0*/  IADD3 R2, P0, R2, R242, RZ ;  /* 0x000000f202027210 */ /* 0x000fe20007f1e0ff */
[----:B------:R-:W-:-:S02]  /*13fd0*/  IMAD R244, R244, c[0x0][0x214], R243 ;  /* 0x00008500f4f47a24 */ /* 0x000fc400078e02f3 */
[----:B------:R-:W-:Y:S02]  /*13fe0*/  IMAD.SHL.U32 R229, R140, 0x2, RZ ;  /* 0x000000028ce57824 */ /* 0x000fe400078e00ff */
[----:B------:R-:W-:Y:S01]  /*13ff0*/  IMAD.SHL.U32 R228, R234, 0x2, RZ ;  /* 0x00000002eae47824 */ /* 0x000fe200078e00ff */
[----:B------:R-:W-:Y:S01]  /*14000*/  IADD3.X R3, R244, R3, R4, P0, !PT ;  /* 0x00000003f4037210 */ /* 0x000fe200007fe404 */
[----:B------:R-:W-:Y:S01]  /*14010*/  IMAD.IADD R4, R121, 0x1, -R143 ;  /* 0x0000000179047824 */ /* 0x000fe200078e0a8f */
[C---:B------:R-:W-:Y:S01]  /*14020*/  LEA R6, P0, R2.reuse, c[0x0][0x1f8], 0x1 ;  /* 0x00007e0002067a11 */ /* 0x040fe200078008ff */
[----:B------:R-:W-:Y:S01]  /*14030*/  LDSM.16.M88.4 R8, [R200] ;  /* 0x00000000c808783b */ /* 0x000fe20000000200 */
[----:B------:R-:W-:Y:S02]  /*14040*/  IMAD.SHL.U32 R227, R219, 0x2, RZ ;  /* 0x00000002dbe37824 */ /* 0x000fe400078e00ff */
[----:B------:R-:W-:Y:S01]  /*14050*/  LEA.HI.X R5, R2, c[0x0][0x1fc], R3, 0x1, P0 ;  /* 0x00007f0002057a11 */ /* 0x000fe200000f0c03 */
[----:B------:R-:W-:Y:S01]  /*14060*/  LDSM.16.M88.4 R28, [R151] ;  /* 0x00000000971c783b */ /* 0x000fe20000000200 */
[----:B------:R-:W-:Y:S01]  /*14070*/  LOP3.LUT P0, RZ, R149, 0x2, RZ, 0xc0, !PT ;  /* 0x0000000295ff7812 */ /* 0x000fe2000780c0ff */
[----:B------:R-:W-:-:S02]  /*14080*/  IMAD.SHL.U32 R224, R220, 0x2, RZ ;  /* 0x00000002dce07824 */ /* 0x000fc400078e00ff */
[----:B------:R-:W4:Y:S04]  /*14090*/  SHFL.IDX PT, R2, R6, RZ, 0x181f ;  /* 0x00181fff06027589 */ /* 0x000f2800000e0000 */
[----:B------:R-:W2:Y:S04]  /*140a0*/  SHFL.IDX PT, R3, R5, RZ, 0x181f ;  /* 0x00181fff05037589 */ /* 0x000ea800000e0000 */
[----:B------:R3:W1:Y:S02]  /*140b0*/  LDSM.16.M88.4 R36, [R151+0x800] ;  /* 0x000800009724783b */ /* 0x0006640000000200 */
[----:B------:R-:W-:-:S02]  /*140c0*/  @P0 IADD3 R204, R151, -0x20, RZ ;  /* 0xffffffe097cc0810 */ /* 0x000fc40007ffe0ff */
[----:B------:R-:W-:Y:S01]  /*140d0*/  ISETP.LT.OR P0, PT, R4, 0x1, P3 ;  /* 0x000000010400780c */ /* 0x000fe20001f01670 */
[----:B-----5:R3:W1:Y:S01]  /*140e0*/  LDSM.16.M88.4 R44, [R151+0x1000] ;  /* 0x00100000972c783b */ /* 0x0206620000000200 */
[C---:B------:R-:W-:Y:S02]  /*140f0*/  IADD3 R215, R204.reuse, 0x1000, RZ ;  /* 0x00001000ccd77810 */ /* 0x040fe40007ffe0ff */
[----:B------:R-:W-:Y:S01]  /*14100*/  IADD3 R214, R204, 0x800, RZ ;  /* 0x00000800ccd67810 */ /* 0x000fe20007ffe0ff */
[----:B------:R3:W1:Y:S04]  /*14110*/  LDSM.16.M88.4 R16, [R201] ;  /* 0x00000000c910783b */ /* 0x0006680000000200 */
[----:B------:R3:W1:Y:S01]  /*14120*/  LDSM.16.M88.4 R40, [R204] ;  /* 0x00000000cc28783b */ /* 0x0006620000000200 */
[----:B----4-:R-:W-:-:S03]  /*14130*/  IADD3 R14, P1, R2, R229, RZ ;  /* 0x000000e5020e7210 */ /* 0x010fc60007f3e0ff */
[----:B------:R3:W4:Y:S02]  /*14140*/  LDSM.16.M88.4 R56, [R204+0x800] ;  /* 0x00080000cc38783b */ /* 0x0007240000000200 */
[----:B--2---:R-:W-:Y:S02]  /*14150*/  IMAD.X R15, R3, 0x1, R230, P1 ;  /* 0x00000001030f7824 */ /* 0x004fe400008e06e6 */
[----:B------:R3:W2:Y:S01]  /*14160*/  LDSM.16.M88.4 R64, [R204+0x1000] ;  /* 0x00100000cc40783b */ /* 0x0006a20000000200 */
[----:B------:R-:W-:-:S03]  /*14170*/  ISETP.LT.OR P1, PT, R4, 0x1, P4 ;  /* 0x000000010400780c */ /* 0x000fc60002721670 */
[----:B------:R-:W-:Y:S01]  /*14180*/  @!PT LDS RZ, [RZ] ;  /* 0x00000000fffff984 */ /* 0x000fe20000000800 */
[----:B------:R-:W-:Y:S01]  /*14190*/  @!PT LDS RZ, [RZ] ;  /* 0x00000000fffff984 */ /* 0x000fe20000000800 */
[----:B------:R-:W-:Y:S01]  /*141a0*/  @!PT LDS RZ, [RZ] ;  /* 0x00000000fffff984 */ /* 0x000fe20000000800 */
[----:B------:R1:W-:Y:S01]  /*141b0*/  LDGSTS.E.BYPASS.LTC128B.128 [R216+0x4080], [R14.64], !P0 ;  /* 0x040800000ed87fae */ /* 0x0003e2000c101d46 */
[----:B------:R-:W-:-:S05]  /*141c0*/  IADD3 R20, P0, R2, R228, RZ ;  /* 0x000000e402147210 */ /* 0x000fca0007f1e0ff */
[----:B------:R-:W-:-:S05]  /*141d0*/  IMAD.X R21, R3, 0x1, R225, P0 ;  /* 0x0000000103157824 */ /* 0x000fca00000e06e1 */
[----:B------:R3:W-:Y:S01]  /*141e0*/  LDGSTS.E.BYPASS.LTC128B.128 [R216+0x5880], [R20.64], !P1 ;  /* 0x0588000014d87fae */ /* 0x0007e2000c901d46 */
[----:B------:R-:W-:Y:S02]  /*141f0*/  ISETP.GE.AND P1, PT, R220, c[0x0][0x1d4], PT ;  /* 0x00007500dc007a0c */ /* 0x000fe40003f26270 */
[----:B-1----:R-:W-:-:S05]  /*14200*/  IADD3 R14, P0, R2, R227, RZ ;  /* 0x000000e3020e7210 */ /* 0x002fca0007f1e0ff */
[----:B------:R-:W-:Y:S01]  /*14210*/  IMAD.X R15, R3, 0x1, R226, P0 ;  /* 0x00000001030f7824 */ /* 0x000fe200000e06e2 */
[----:B------:R-:W-:-:S13]  /*14220*/  ISETP.LT.OR P0, PT, R4, 0x1, P2 ;  /* 0x000000010400780c */ /* 0x000fda0001701670 */
[----:B------:R3:W-:Y:S01]  /*14230*/  LDGSTS.E.BYPASS.LTC128B.128 [R216+0x7080], [R14.64], !P0 ;  /* 0x070800000ed87fae */ /* 0x0007e2000c101d46 */
[----:B------:R-:W-:-:S05]  /*14240*/  IADD3 R2, P0, R2, R224, RZ ;  /* 0x000000e002027210 */ /* 0x000fca0007f1e0ff */
[----:B------:R-:W-:Y:S01]  /*14250*/  IMAD.X R3, R3, 0x1, R223, P0 ;  /* 0x0000000103037824 */ /* 0x000fe200000e06df */
[----:B------:R-:W-:-:S13]  /*14260*/  ISETP.LT.OR P0, PT, R4, 0x1, P1 ;  /* 0x000000010400780c */ /* 0x000fda0000f01670 */
[----:B------:R3:W-:Y:S01]  /*14270*/  LDGSTS.E.BYPASS.LTC128B.128 [R216+0x8880], [R2.64], !P0 ;  /* 0x0888000002d87fae */ /* 0x0007e2000c101d46 */
[----:B------:R-:W-:-:S13]  /*14280*/  ISETP.GT.AND P0, PT, R13, 0x7f, PT ;  /* 0x0000007f0d00780c */ /* 0x000fda0003f04270 */
[----:B------:R-:W-:Y:S05]  /*14290*/  @P0 BRA `(.L_x_3070) ;  /* 0x0000016000000947 */ /* 0x000fea0003800000 */
[----:B--2-4-:R-:W-:Y:S05]  /*142a0*/  BRA.DIV ~URZ, `(.L_x_3071) ;  /* 0x0000ed127f007947 */ /* 0x014fea000b800000 */
[----:B------:R-:W1:Y:S04]  /*142b0*/  SHFL.IDX PT, R5, R5, 0x1, 0x181f ;  /* 0x00381f0005057f89 */ /* 0x000e6800000e0000 */
[----:B---3--:R2:W3:Y:S02]  /*142c0*/  SHFL.IDX PT, R2, R6, 0x1, 0x181f ;  /* 0x00381f0006027f89 */ /* 0x0084e400000e0000 */
.L_x_3181:
[----:B---3--:R-:W-:Y:S02]  /*142d0*/  IADD3 R22, P0, R2, R228, RZ ;  /* 0x000000e402167210 */ /* 0x008fe40007f1e0ff */
[C---:B------:R-:W-:Y:S02]  /*142e0*/  ISETP.LT.OR P2, PT, R4.reuse, 0x21, P2 ;  /* 0x000000210400780c */ /* 0x040fe40001741670 */
[----:B------:R-:W-:Y:S01]  /*142f0*/  ISETP.LT.OR P1, PT, R4, 0x21, P1 ;  /* 0x000000210400780c */ /* 0x000fe20000f21670 */
[----:B-1----:R-:W-:Y:S01]  /*14300*/  IMAD.X R23, R5, 0x1, R225, P0 ;  /* 0x0000000105177824 */ /* 0x002fe200000e06e1 */
[----:B------:R-:W-:-:S05]  /*14310*/  IADD3 R20, P0, R2, R227, RZ ;  /* 0x000000e302147210 */ /* 0x000fca0007f1e0ff */
[----:B------:R-:W-:Y:S01]  /*14320*/  IMAD.X R21, R5, 0x1, R226, P0 ;  /* 0x0000000105157824 */ /* 0x000fe200000e06e2 */
[----:B------:R-:W-:-:S05]  /*14330*/  IADD3 R14, P0, R2, R229, RZ ;  /* 0x000000e5020e7210 */ /* 0x000fca0007f1e0ff */
[----:B------:R-:W-:Y:S01]  /*14340*/  IMAD.X R15, R5, 0x1, R230, P0 ;  /* 0x00000001050f7824 */ /* 0x000fe200000e06e6 */
[C---:B------:R-:W-:Y:S02]  /*14350*/  ISETP.LT.OR P0, PT, R4.reuse, 0x21, P3 ;  /* 0x000000210400780c */ /* 0x040fe40001f01670 */
[----:B------:R-:W-:-:S11]  /*14360*/  ISETP.LT.OR P3, PT, R4, 0x21, P4 ;  /* 0x000000210400780c */ /* 0x000fd60002761670 */
[----:B------:R-:W-:Y:S01]  /*14370*/  @!PT LDS RZ, [RZ] ;  /* 0x00000000fffff984 */ /* 0x000fe20000000800 */
[----:B------:R-:W-:Y:S01]  /*14380*/  @!PT LDS RZ, [RZ] ;  /* 0x00000000fffff984 */ /* 0x000fe20000000800 */
[----:B------:R-:W-:Y:S01]  /*14390*/  @!PT LDS RZ, [RZ] ;  /* 0x00000000fffff984 */ /* 0x000fe20000000800 */
[----:B------:R1:W-:Y:S01]  /*143a0*/  LDGSTS.E.BYPASS.LTC128B.128 [R217+0x5080], [R14.64], !P0 ;  /* 0x050800000ed97fae */ /* 0x0003e2000c101d46 */
[----:B------:R-:W-:-:S03]  /*143b0*/  IADD3 R2, P0, R2, R224, RZ ;  /* 0x000000e002027210 */ /* 0x000fc60007f1e0ff */
[----:B------:R1:W-:Y:S02]  /*143c0*/  LDGSTS.E.BYPASS.LTC128B.128 [R217+0x6880], [R22.64], !P3 ;  /* 0x0688000016d97fae */ /* 0x0003e4000d901d46 */
[----:B------:R-:W-:Y:S02]  /*143d0*/  IMAD.X R3, R5, 0x1, R223, P0 ;  /* 0x0000000105037824 */ /* 0x000fe400000e06df */
[----:B------:R1:W-:Y:S04]  /*143e0*/  LDGSTS.E.BYPASS.LTC128B.128 [R217+0x8080], [R20.64], !P2 ;  /* 0x0808000014d97fae */ /* 0x0003e8000d101d46 */
[----:B------:R1:W-:Y:S02]  /*143f0*/  LDGSTS.E.BYPASS.LTC128B.128 [R217+0x9880], [R2.64], !P1 ;  /* 0x0988000002d97fae */ /* 0x0003e4000c901d46 */
.L_x_3070:
[----:B--2-4-:R-:W-:Y:S05]  /*14400*/  BSYNC B0 ;  /* 0x0000000000007941 */ /* 0x014fea0003800000 */
.L_x_3069:
[----:B-1-3--:R-:W-:Y:S01]  /*14410*/  IMAD.MOV.U32 R2, RZ, RZ, 0x40 ;  /* 0x00000040ff027424 */ /* 0x00afe200078e00ff */
[----:B------:R-:W-:Y:S01]  /*14420*/  LOP3.LUT P0, RZ, R149, 0x4, RZ, 0xc0, !PT ;  /* 0x0000000495ff7812 */ /* 0x000fe2000780c0ff */
[----:B------:R-:W0:Y:S01]  /*14430*/  LDGDEPBAR ;  /* 0x00000000000079af */ /* 0x000e220000000000 */
[----:B------:R-:W-:Y:S01]  /*14440*/  WARPSYNC 0xffffffff ;  /* 0xffffffff00007948 */ /* 0x000fe20003800000 */
[----:B------:R-:W-:Y:S01]  /*14450*/  HMMA.16816.F32 R32, R8, R28, RZ ;  /* 0x0000001c0820723c */ /* 0x000fe200000018ff */
[----:B------:R-:W-:Y:S01]  /*14460*/  SEL R2, R2, 0xffffffc0, !P0 ;  /* 0xffffffc002027807 */ /* 0x000fe20004000000 */
[----:B------:R-:W-:Y:S01]  /*14470*/  BSSY B1, `(.L_x_3072) ;  /* 0x00000f9000017945 */ /* 0x000fe20003800000 */
[----:B------:R-:W-:-:S02]  /*14480*/  ISETP.GT.AND P0, PT, R125, R240, PT ;  /* 0x000000f07d00720c */ /* 0x000fc40003f04270 */
[C---:B------:R-:W-:Y:S01]  /*14490*/  IADD3 R213, R204.reuse, 0x4800, RZ ;  /* 0x00004800ccd57810 */ /* 0x040fe20007ffe0ff */
[--C-:B------:R-:W-:Y:S01]  /*144a0*/  IMAD.IADD R150, R151, 0x1, R2.reuse ;  /* 0x0000000197967824 */ /* 0x100fe200078e0202 */
[C---:B------:R-:W-:Y:S01]  /*144b0*/  IADD3 R212, R204.reuse, 0x5800, RZ ;  /* 0x00005800ccd47810 */ /* 0x040fe20007ffe0ff */
[C---:B------:R-:W-:Y:S01]  /*144c0*/  HMMA.16816.F32 R28, R8.reuse, R30, RZ ;  /* 0x0000001e081c723c */ /* 0x040fe200000018ff */
[C---:B------:R-:W-:Y:S01]  /*144d0*/  IMAD.IADD R15, R204.reuse, 0x1, R2 ;  /* 0x00000001cc0f7824 */ /* 0x040fe200078e0202 */
[C---:B------:R-:W-:Y:S01]  /*144e0*/  IADD3 R211, R204.reuse, 0x5000, RZ ;  /* 0x00005000ccd37810 */ /* 0x040fe20007ffe0ff */
[----:B------:R-:W-:Y:S01]  /*144f0*/  LDSM.16.M88.4 R52, [R150] ;  /* 0x000000009634783b */ /* 0x000fe20000000200 */
[C---:B------:R-:W-:Y:S02]  /*14500*/  IADD3 R210, R204.reuse, 0x3000, RZ ;  /* 0x00003000ccd27810 */ /* 0x040fe40007ffe0ff */
[C---:B------:R-:W-:Y:S01]  /*14510*/  IADD3 R209, R204.reuse, 0x4000, RZ ;  /* 0x00004000ccd17810 */ /* 0x040fe20007ffe0ff */
[----:B------:R-:W-:Y:S01]  /*14520*/  LDSM.16.M88.4 R60, [R150+0x800] ;  /* 0x00080000963c783b */ /* 0x000fe20000000200 */
[----:B------:R-:W-:Y:S01]  /*14530*/  HMMA.16816.F32 R24, R8, R36, RZ ;  /* 0x000000240818723c */ /* 0x000fe200000018ff */
[----:B------:R-:W-:-:S02]  /*14540*/  IADD3 R208, R204, 0x3800, RZ ;  /* 0x00003800ccd07810 */ /* 0x000fc40007ffe0ff */
        /* <DEDUP_REMOVED lines=115> */
[C---:B----4-:R-:W-:Y:S08]  /*14c80*/  HMMA.16816.F32 R24, R16.reuse, R68, R24 ;  /* 0x000000441018723c */ /* 0x050ff00000001818 */
[----:B------:R-:W-:Y:S01]  /*14c90*/  HMMA.16816.F32 R16, R16, R70, R20 ;  /* 0x000000461010723c */ /* 0x000fe20000001814 */
[----:B------:R-:W2:Y:S04]  /*14ca0*/  LDSM.16.M88.4 R20, [R201+0xc000] ;  /* 0x00c00000c914783b */ /* 0x000ea80000000200 */
[----:B------:R-:W4:Y:S03]  /*14cb0*/  LDSM.16.M88.4 R68, [R204+0x5800] ;  /* 0x00580000cc44783b */ /* 0x000f260000000200 */
        /* <DEDUP_REMOVED lines=35> */
[----:B------:R-:W2:Y:S01]  /*14ef0*/  LDL R3, [R1] ;  /* 0x0000000001037983 */ /* 0x000ea20000100800 */
[----:B------:R-:W-:-:S05]  /*14f00*/  IMAD.MOV.U32 R4, RZ, RZ, c[0x0][0x2b8] ;  /* 0x0000ae00ff047624 */ /* 0x000fca00078e00ff */
[----:B------:R-:W-:Y:S01]  /*14f10*/  ISETP.NE.AND P1, PT, R4, 0x1, PT ;  /* 0x000000010400780c */ /* 0x000fe20003f25270 */
[----:B------:R-:W-:Y:S01]  /*14f20*/  IMAD.MOV.U32 R221, RZ, RZ, RZ ;  /* 0x000000ffffdd7224 */ /* 0x000fe200078e00ff */
[----:B--2---:R-:W-:-:S04]  /*14f30*/  IADD3 R3, R0, R124, R3 ;  /* 0x0000007c00037210 */ /* 0x004fc80007ffe003 */
[----:B------:R-:W-:-:S07]  /*14f40*/  IADD3 R3, R3, -0x30, RZ ;  /* 0xffffffd003037810 */ /* 0x000fce0007ffe0ff */
[----:B------:R-:W-:-:S04]  /*14f50*/  @P1 IMAD.HI.U32 R4, R3, c[0x0][0x2bc], RZ ;  /* 0x0000af0003041a27 */ /* 0x000fc800078e00ff */
[----:B------:R-:W-:Y:S01]  /*14f60*/  IMAD.MOV.U32 R2, RZ, RZ, R3 ;  /* 0x000000ffff027224 */ /* 0x000fe200078e0003 */
[----:B------:R-:W-:-:S04]  /*14f70*/  @P1 SHF.R.U32.HI R2, RZ, c[0x0][0x2c0], R4 ;  /* 0x0000b000ff021a19 */ /* 0x000fc80000011604 */
[----:B------:R-:W-:-:S04]  /*14f80*/  @!P6 IADD3 R5, P0, R2, R248, RZ ;  /* 0x000000f80205e210 */ /* 0x000fc80007f1e0ff */
[----:B------:R-:W-:Y:S02]  /*14f90*/  @!P6 LEA.HI.X.SX32 R6, R2, R250, 0x1, P0 ;  /* 0x000000fa0206e211 */ /* 0x000fe400000f0eff */
[----:B------:R-:W-:-:S04]  /*14fa0*/  @!P6 LEA R4, P0, R5, c[0x0][0x2a0], 0x2 ;  /* 0x0000a8000504ea11 */ /* 0x000fc800078010ff */
[----:B------:R-:W-:-:S05]  /*14fb0*/  @!P6 LEA.HI.X R5, R5, c[0x0][0x2a4], R6, 0x2, P0 ;  /* 0x0000a9000505ea11 */ /* 0x000fca00000f1406 */
[----:B------:R1:W2:Y:S01]  /*14fc0*/  @!P6 LDG.E R221, [R4.64] ;  /* 0x0000000604dde981 */ /* 0x0002a2000c1e1900 */
[----:B------:R-:W-:-:S04]  /*14fd0*/  IMAD.MOV R2, RZ, RZ, -R2 ;  /* 0x000000ffff027224 */ /* 0x000fc800078e0a02 */
[----:B------:R-:W-:-:S05]  /*14fe0*/  IMAD R222, R2, c[0x0][0x2b8], R3 ;  /* 0x0000ae0002de7a24 */ /* 0x000fca00078e0203 */
[----:B------:R-:W-:-:S05]  /*14ff0*/  SHF.R.S32.HI R2, RZ, 0x1f, R222 ;  /* 0x0000001fff027819 */ /* 0x000fca00000114de */
[----:B-1----:R-:W-:Y:S02]  /*15000*/  IMAD R4, R2, c[0x0][0x1e0], RZ ;  /* 0x0000780002047a24 */ /* 0x002fe400078e02ff */
[----:B------:R-:W-:-:S04]  /*15010*/  IMAD.WIDE.U32 R2, R222, c[0x0][0x1e0], RZ ;  /* 0x00007800de027a25 */ /* 0x000fc800078e00ff */
[----:B------:R-:W-:-:S04]  /*15020*/  IMAD R4, R222, c[0x0][0x1e4], R4 ;  /* 0x00007900de047a24 */ /* 0x000fc800078e0204 */
[----:B------:R-:W-:Y:S01]  /*15030*/  IMAD.IADD R3, R3, 0x1, R4 ;  /* 0x0000000103037824 */ /* 0x000fe200078e0204 */
[----:B------:R-:W-:-:S04]  /*15040*/  IADD3 R13, -R143, 0x30, RZ ;  /* 0x000000308f0d7810 */ /* 0x000fc80007ffe1ff */
[----:B------:R-:W-:Y:S02]  /*15050*/  ISETP.GE.AND P0, PT, R13, 0x1, PT ;  /* 0x000000010d00780c */ /* 0x000fe40003f06270 */
[----:B--2---:R-:W-:Y:S01]  /*15060*/  SHF.R.S32.HI R4, RZ, 0x1f, R221 ;  /* 0x0000001fff047819 */ /* 0x004fe200000114dd */
        /* <DEDUP_REMOVED lines=9> */
.L_x_3182:
[----:B------:R-:W-:Y:S05]  /*15100*/  BRA.DIV ~URZ, `(.L_x_3075) ;  /* 0x0000dff27f007947 */ /* 0x000fea000b800000 */
[----:B------:R3:W4:Y:S02]  /*15110*/  SHFL.IDX PT, R2, R6, RZ, 0x181f ;  /* 0x00181fff06027589 */ /* 0x00072400000e0000 */
.L_x_3183:
[----:B------:R-:W-:Y:S01]  /*15120*/  BSSY B0, `(.L_x_3076) ;  /* 0x0000015000007945 */ /* 0x000fe20003800000 */
[----:B------:R-:W-:Y:S05]  /*15130*/  @!P0 BRA `(.L_x_3077) ;  /* 0x0000013000008947 */ /* 0x000fea0003800000 */
[----:B------:R-:W-:Y:S02]  /*15140*/  ISETP.GE.AND P0, PT, R140, c[0x0][0x1d4], PT ;  /* 0x000075008c007a0c */ /* 0x000fe40003f06270 */
[----:B----4-:R-:W-:Y:S02]  /*15150*/  IADD3 R8, P1, R2, R229, RZ ;  /* 0x000000e502087210 */ /* 0x010fe40007f3e0ff */
[----:B------:R-:W-:Y:S02]  /*15160*/  ISETP.GE.AND P3, PT, R142, c[0x0][0x1d4], PT ;  /* 0x000075008e007a0c */ /* 0x000fe40003f66270 */
[----:B------:R-:W-:Y:S01]  /*15170*/  ISETP.GE.AND P2, PT, R219, c[0x0][0x1d4], PT ;  /* 0x00007500db007a0c */ /* 0x000fe20003f46270 */
[----:B--2---:R-:W-:Y:S01]  /*15180*/  IMAD.X R9, R4, 0x1, R230, P1 ;  /* 0x0000000104097824 */ /* 0x004fe200008e06e6 */
[----:B------:R-:W-:-:S05]  /*15190*/  IADD3 R10, P1, R2, R228, RZ ;  /* 0x000000e4020a7210 */ /* 0x000fca0007f3e0ff */
[----:B------:R-:W-:Y:S01]  /*151a0*/  @!PT LDS RZ, [RZ] ;  /* 0x00000000fffff984 */ /* 0x000fe20000000800 */
[----:B------:R-:W-:Y:S01]  /*151b0*/  @!PT LDS RZ, [RZ] ;  /* 0x00000000fffff984 */ /* 0x000fe20000000800 */
[----:B------:R-:W-:Y:S01]  /*151c0*/  @!PT LDS RZ, [RZ] ;  /* 0x00000000fffff984 */ /* 0x000fe20000000800 */
[----:B------:R2:W-:Y:S01]  /*151d0*/  LDGSTS.E.BYPASS.LTC128B.128 [R216+0xa080], [R8.64], !P0 ;  /* 0x0a08000008d87fae */ /* 0x0005e2000c101d46 */
[----:B------:R-:W-:Y:S01]  /*151e0*/  IMAD.X R11, R4, 0x1, R225, P1 ;  /* 0x00000001040b7824 */ /* 0x000fe200008e06e1 */
[----:B------:R-:W-:-:S04]  /*151f0*/  ISETP.GE.AND P1, PT, R220, c[0x0][0x1d4], PT ;  /* 0x00007500dc007a0c */ /* 0x000fc80003f26270 */
[----:B------:R4:W-:Y:S01]  /*15200*/  LDGSTS.E.BYPASS.LTC128B.128 [R216+0xb880], [R10.64], !P3 ;  /* 0x0b8800000ad87fae */ /* 0x0009e2000d901d46 */
[----:B--2---:R-:W-:-:S05]  /*15210*/  IADD3 R8, P0, R2, R227, RZ ;  /* 0x000000e302087210 */ /* 0x004fca0007f1e0ff */
[----:B------:R-:W-:Y:S01]  /*15220*/  IMAD.X R9, R4, 0x1, R226, P0 ;  /* 0x0000000104097824 */ /* 0x000fe200000e06e2 */
[----:B------:R-:W-:-:S04]  /*15230*/  IADD3 R2, P0, R2, R224, RZ ;  /* 0x000000e002027210 */ /* 0x000fc80007f1e0ff */
[----:B------:R4:W-:Y:S01]  /*15240*/  LDGSTS.E.BYPASS.LTC128B.128 [R216+0xd080], [R8.64], !P2 ;  /* 0x0d08000008d87fae */ /* 0x0009e2000d101d46 */
[----:B------:R-:W-:-:S05]  /*15250*/  IMAD.X R3, R4, 0x1, R223, P0 ;  /* 0x0000000104037824 */ /* 0x000fca00000e06df */
[----:B------:R4:W-:Y:S03]  /*15260*/  LDGSTS.E.BYPASS.LTC128B.128 [R216+0xe880], [R2.64], !P1 ;  /* 0x0e88000002d87fae */ /* 0x0009e6000c901d46 */
.L_x_3077:
[----:B------:R-:W-:Y:S05]  /*15270*/  BSYNC B0 ;  /* 0x0000000000007941 */ /* 0x000fea0003800000 */
.L_x_3076:
[----:B------:R-:W-:Y:S01]  /*15280*/  ISETP.GE.AND P0, PT, R13, 0x21, PT ;  /* 0x000000210d00780c */ /* 0x000fe20003f06270 */
[----:B------:R-:W-:Y:S06]  /*15290*/  BRA.DIV ~URZ, `(.L_x_3078) ;  /* 0x0000ded27f007947 */ /* 0x000fec000b800000 */
[----:B--2---:R2:W1:Y:S04]  /*152a0*/  SHFL.IDX PT, R4, R5, 0x1, 0x181f ;  /* 0x00381f0005047f89 */ /* 0x00446800000e0000 */
[----:B----4-:R2:W4:Y:S02]  /*152b0*/  SHFL.IDX PT, R2, R6, 0x1, 0x181f ;  /* 0x00381f0006027f89 */ /* 0x01052400000e0000 */
.L_x_3184:
[----:B------:R-:W-:Y:S05]  /*152c0*/  @!P0 BRA `(.L_x_3073) ;  /* 0x0000013000008947 */ /* 0x000fea0003800000 */
[----:B------:R-:W-:Y:S02]  /*152d0*/  ISETP.GE.AND P0, PT, R140, c[0x0][0x1d4], PT ;  /* 0x000075008c007a0c */ /* 0x000fe40003f06270 */
[----:B----4-:R-:W-:Y:S02]  /*152e0*/  IADD3 R8, P1, R2, R229, RZ ;  /* 0x000000e502087210 */ /* 0x010fe40007f3e0ff */
[----:B------:R-:W-:Y:S02]  /*152f0*/  ISETP.GE.AND P3, PT, R142, c[0x0][0x1d4], PT ;  /* 0x000075008e007a0c */ /* 0x000fe40003f66270 */
[----:B------:R-:W-:Y:S01]  /*15300*/  ISETP.GE.AND P2, PT, R219, c[0x0][0x1d4], PT ;  /* 0x00007500db007a0c */ /* 0x000fe20003f46270 */
[----:B-1----:R-:W-:Y:S01]  /*15310*/  IMAD.X R9, R4, 0x1, R230, P1 ;  /* 0x0000000104097824 */ /* 0x002fe200008e06e6 */
        /* <DEDUP_REMOVED lines=8> */
[----:B-1----:R-:W-:-:S05]  /*153a0*/  IADD3 R8, P0, R2, R227, RZ ;  /* 0x000000e302087210 */ /* 0x002fca0007f1e0ff */
[----:B------:R-:W-:Y:S01]  /*153b0*/  IMAD.X R9, R4, 0x1, R226, P0 ;  /* 0x0000000104097824 */ /* 0x000fe200000e06e2 */
[----:B------:R-:W-:-:S04]  /*153c0*/  IADD3 R2, P0, R2, R224, RZ ;  /* 0x000000e002027210 */ /* 0x000fc80007f1e0ff */
[----:B------:R4:W-:Y:S01]  /*153d0*/  LDGSTS.E.BYPASS.LTC128B.128 [R217+0xe080], [R8.64], !P2 ;  /* 0x0e08000008d97fae */ /* 0x0009e2000d101d46 */
[----:B------:R-:W-:-:S05]  /*153e0*/  IMAD.X R3, R4, 0x1, R223, P0 ;  /* 0x0000000104037824 */ /* 0x000fca00000e06df */
[----:B------:R4:W-:Y:S03]  /*153f0*/  LDGSTS.E.BYPASS.LTC128B.128 [R217+0xf880], [R2.64], !P1 ;  /* 0x0f88000002d97fae */ /* 0x0009e6000c901d46 */
.L_x_3073:
[----:B------:R-:W-:Y:S05]  /*15400*/  BSYNC B1 ;  /* 0x0000000000017941 */ /* 0x000fea0003800000 */
.L_x_3072:
[----:B----4-:R-:W4:Y:S01]  /*15410*/  LDL R3, [R1+0x4] ;  /* 0x0000040001037983 */ /* 0x010f220000100800 */
[----:B-1----:R-:W-:-:S03]  /*15420*/  IMAD.MOV.U32 R4, RZ, RZ, c[0x0][0x2c4] ;  /* 0x0000b100ff047624 */ /* 0x002fc600078e00ff */
[----:B------:R-:W4:Y:S04]  /*15430*/  LDL R2, [R1+0x24] ;  /* 0x0000240001027983 */ /* 0x000f280000100800 */
[----:B--23--:R-:W2:Y:S04]  /*15440*/  LDL R6, [R1+0x20] ;  /* 0x0000200001067983 */ /* 0x00cea80000100800 */
[----:B------:R-:W3:Y:S01]  /*15450*/  LDL R5, [R1+0x8] ;  /* 0x0000080001057983 */ /* 0x000ee20000100800 */
[----:B------:R-:W-:-:S03]  /*15460*/  ISETP.NE.AND P0, PT, R4, 0x1, PT ;  /* 0x000000010400780c */ /* 0x000fc60003f05270 */
[----:B------:R-:W0:Y:S01]  /*15470*/  LDGDEPBAR ;  /* 0x00000000000079af */ /* 0x000e220000000000 */
[----:B----4-:R-:W-:-:S09]  /*15480*/  IADD3 R2, R2, R3, RZ ;  /* 0x0000000302027210 */ /* 0x010fd20007ffe0ff */
[----:B------:R-:W-:-:S04]  /*15490*/  @P0 IMAD.HI.U32 R3, R2, c[0x0][0x2c8], RZ ;  /* 0x0000b20002030a27 */ /* 0x000fc800078e00ff */
[----:B------:R-:W-:Y:S01]  /*154a0*/  IMAD.MOV.U32 R4, RZ, RZ, R2 ;  /* 0x000000ffff047224 */ /* 0x000fe200078e0002 */
[C---:B--2---:R-:W-:Y:S02]  /*154b0*/  IADD3 R2, -R6.reuse, 0x1, R121 ;  /* 0x0000000106027810 */ /* 0x044fe40007ffe179 */
[----:B------:R-:W-:Y:S02]  /*154c0*/  @P0 SHF.R.U32.HI R4, RZ, c[0x0][0x2cc], R3 ;  /* 0x0000b300ff040a19 */ /* 0x000fe40000011603 */
[----:B------:R-:W-:Y:S01]  /*154d0*/  IADD3 R6, -R6, R121, RZ ;  /* 0x0000007906067210 */ /* 0x000fe20007ffe1ff */
[----:B---3--:R-:W-:Y:S01]  /*154e0*/  IMAD.IADD R5, R2, 0x1, -R5 ;  /* 0x0000000102057824 */ /* 0x008fe200078e0a05 */
[----:B------:R-:W-:Y:S05]  /*154f0*/  BRA.DIV ~URZ, `(.L_x_3079) ;  /* 0x0000dd427f007947 */ /* 0x000fea000b800000 */
[----:B------:R1:W2:Y:S02]  /*15500*/  SHFL.IDX PT, R2, R4, RZ, 0x1c1f ;  /* 0x001c1fff04027589 */ /* 0x0002a400000e0000 */
.L_x_3185:
        /* <DEDUP_REMOVED lines=45> */
[----:B-1----:R-:W-:Y:S02]  /*157e0*/  FMNMX.FTZ R4, R8, R9, !PT ;  /* 0x0000000908047209 */ /* 0x002fe40007810000 */
        /* <DEDUP_REMOVED lines=13> */
[----:B------:R-:W-:Y:S02]  /*158c0*/  ISETP.GT.AND P1, PT, R2, 0x20, PT ;  /* 0x000000200200780c */ /* 0x000fe40003f24270 */
        /* <DEDUP_REMOVED lines=23> */
.L_x_3186:
[C---:B------:R-:W-:Y:S01]  /*15a40*/  FMUL.FTZ R3, R6.reuse, c[0x0][0x2d0] ;  /* 0x0000b40006037a20 */ /* 0x040fe20000410000 */
[----:B------:R-:W-:Y:S01]  /*15a50*/  FSETP.NEU.FTZ.AND P0, PT, R6, -INF , PT ;  /* 0xff8000000600780b */ /* 0x000fe20003f1d000 */
[----:B------:R-:W-:Y:S01]  /*15a60*/  WARPSYNC 0xffffffff ;  /* 0xffffffff00007948 */ /* 0x000fe20003800000 */
[----:B--23--:R-:W-:Y:S01]  /*15a70*/  FMNMX.FTZ R5, R4, R5, !PT ;  /* 0x0000000504057209 */ /* 0x00cfe20007810000 */
[----:B------:R-:W1:Y:S01]  /*15a80*/  LDSM.16.MT88.4 R24, [R196] ;  /* 0x00000000c418783b */ /* 0x000e620000004200 */
[----:B------:R-:W-:Y:S02]  /*15a90*/  FSEL R3, R3, RZ, P0 ;  /* 0x000000ff03037208 */ /* 0x000fe40000000000 */
[----:B------:R-:W-:Y:S01]  /*15aa0*/  FSETP.NEU.FTZ.AND P0, PT, R5, -INF , PT ;  /* 0xff8000000500780b */ /* 0x000fe20003f1d000 */
[----:B------:R-:W2:Y:S02]  /*15ab0*/  LDSM.16.MT88.4 R20, [R197] ;  /* 0x00000000c514783b */ /* 0x000ea40000004200 */
[----:B------:R-:W-:-:S02]  /*15ac0*/  FFMA.FTZ R2, R13, c[0x0][0x2d0], -R3 ;  /* 0x0000b4000d027a23 */ /* 0x000fc40000010803 */
[--C-:B------:R-:W-:Y:S01]  /*15ad0*/  FFMA.FTZ R4, R18, c[0x0][0x2d0], -R3.reuse ;  /* 0x0000b40012047a23 */ /* 0x100fe20000010803 */
[----:B------:R-:W-:Y:S01]  /*15ae0*/  LDSM.16.MT88.4 R36, [R197+0x800] ;  /* 0x00080000c524783b */ /* 0x000fe20000004200 */
[----:B------:R3:W-:Y:S03]  /*15af0*/  MUFU.EX2 R109, R2 ;  /* 0x00000002006d7308 */ /* 0x0007e60000000800 */
[----:B------:R-:W-:Y:S04]  /*15b00*/  LDSM.16.MT88.4 R40, [R196+0x800] ;  /* 0x00080000c428783b */ /* 0x000fe80000004200 */
[----:B------:R-:W4:Y:S01]  /*15b10*/  LDSM.16.MT88.4 R64, [R198] ;  /* 0x00000000c640783b */ /* 0x000f220000004200 */
[----:B------:R5:W-:Y:S03]  /*15b20*/  MUFU.EX2 R119, R4 ;  /* 0x0000000400777308 */ /* 0x000be60000000800 */
[----:B------:R-:W1:Y:S04]  /*15b30*/  LDSM.16.MT88.4 R56, [R199] ;  /* 0x00000000c738783b */ /* 0x000e680000004200 */
[----:B------:R-:W1:Y:S01]  /*15b40*/  LDSM.16.MT88.4 R68, [R196+0x1800] ;  /* 0x00180000c444783b */ /* 0x000e620000004200 */
[----:B---3--:R-:W-:-:S03]  /*15b50*/  FFMA.FTZ R2, R14, c[0x0][0x2d0], -R3 ;  /* 0x0000b4000e027a23 */ /* 0x008fc60000010803 */
[----:B------:R-:W-:Y:S01]  /*15b60*/  LDSM.16.MT88.4 R72, [R199+0x800] ;  /* 0x00080000c748783b */ /* 0x000fe20000004200 */
[----:B------:R3:W2:Y:S03]  /*15b70*/  MUFU.EX2 R108, R2 ;  /* 0x00000002006c7308 */ /* 0x0006a60000000800 */
[----:B------:R-:W-:Y:S01]  /*15b80*/  LDSM.16.MT88.4 R52, [R197+0x1800] ;  /* 0x00180000c534783b */ /* 0x000fe20000004200 */
[----:B-----5:R-:W-:-:S03]  /*15b90*/  FFMA.FTZ R4, R19, c[0x0][0x2d0], -R3 ;  /* 0x0000b40013047a23 */ /* 0x020fc60000010803 */
[----:B------:R-:W-:Y:S01]  /*15ba0*/  LDSM.16.MT88.4 R60, [R199+0x1800] ;  /* 0x00180000c73c783b */ /* 0x000fe20000004200 */
[----:B------:R-:W-:Y:S03]  /*15bb0*/  MUFU.EX2 R133, R4 ;  /* 0x0000000400857308 */ /* 0x000fe60000000800 */
[----:B------:R-:W-:Y:S04]  /*15bc0*/  LDSM.16.MT88.4 R80, [R198+0x1800] ;  /* 0x00180000c650783b */ /* 0x000fe80000004200 */
[----:B------:R-:W-:Y:S01]  /*15bd0*/  LDSM.16.MT88.4 R76, [R197+0x2000] ;  /* 0x00200000c54c783b */ /* 0x000fe20000004200 */
[----:B---3--:R-:W-:Y:S01]  /*15be0*/  FFMA.FTZ R2, R16, c[0x0][0x2d0], -R3 ;  /* 0x0000b40010027a23 */ /* 0x008fe20000010803 */
[----:B--2---:R-:W-:-:S02]  /*15bf0*/  F2FP.PACK_AB R16, R108, R109 ;  /* 0x0000006d6c10723e */ /* 0x004fc400000000ff */
[----:B------:R-:W-:Y:S01]  /*15c00*/  LDSM.16.MT88.4 R168, [R196+0x1000] ;  /* 0x00100000c4a8783b */ /* 0x000fe20000004200 */
[----:B------:R2:W-:Y:S03]  /*15c10*/  MUFU.EX2 R118, R2 ;  /* 0x0000000200767308 */ /* 0x0005e60000000800 */
[----:B------:R-:W-:Y:S01]  /*15c20*/  LDSM.16.MT88.4 R160, [R197+0x1000] ;  /* 0x00100000c5a0783b */ /* 0x000fe20000004200 */
[----:B--2---:R-:W-:-:S04]  /*15c30*/  FFMA.FTZ R2, R17, c[0x0][0x2d0], -R3 ;  /* 0x0000b40011027a23 */ /* 0x004fc80000010803 */
[----:B------:R2:W3:Y:S02]  /*15c40*/  MUFU.EX2 R116, R2 ;  /* 0x0000000200747308 */ /* 0x0004e40000000800 */
[----:B--2---:R-:W-:Y:S01]  /*15c50*/  FMUL.FTZ R2, R5, c[0x0][0x2d0] ;  /* 0x0000b40005027a20 */ /* 0x004fe20000410000 */
[----:B---3--:R-:W-:-:S04]  /*15c60*/  F2FP.PACK_AB R18, R116, R118 ;  /* 0x000000767412723e */ /* 0x008fc800000000ff */
[----:B------:R-:W-:-:S05]  /*15c70*/  FSEL R2, R2, RZ, P0 ;  /* 0x000000ff02027208 */ /* 0x000fca0000000000 */
[----:B------:R-:W-:Y:S01]  /*15c80*/  FFMA.FTZ R4, R8, c[0x0][0x2d0], -R2 ;  /* 0x0000b40008047a23 */ /* 0x000fe20000010802 */
[----:B------:R-:W-:-:S03]  /*15c90*/  F2FP.PACK_AB R8, R133, R119 ;  /* 0x000000778508723e */ /* 0x000fc600000000ff */
[----:B------:R2:W-:Y:S02]  /*15ca0*/  MUFU.EX2 R13, R4 ;  /* 0x00000004000d7308 */ /* 0x0005e40000000800 */
[----:B--2---:R-:W-:-:S06]  /*15cb0*/  FFMA.FTZ R4, R9, c[0x0][0x2d0], -R2 ;  /* 0x0000b40009047a23 */ /* 0x004fcc0000010802 */
[----:B------:R2:W3:Y:S02]  /*15cc0*/  MUFU.EX2 R14, R4 ;  /* 0x00000004000e7308 */ /* 0x0004e40000000800 */
[----:B--2---:R-:W-:Y:S01]  /*15cd0*/  FFMA.FTZ R4, R11, c[0x0][0x2d0], -R2 ;  /* 0x0000b4000b047a23 */ /* 0x004fe20000010802 */
[----:B---3--:R-:W-:Y:S01]  /*15ce0*/  F2FP.PACK_AB R17, R14, R13 ;  /* 0x0000000d0e11723e */ /* 0x008fe200000000ff */
[----:B------:R-:W-:-:S04]  /*15cf0*/  FADD.FTZ R14, R13, R14 ;  /* 0x0000000e0d0e7221 */ /* 0x000fc80000010000 */
[----:B------:R2:W3:Y:S02]  /*15d00*/  MUFU.EX2 R117, R4 ;  /* 0x0000000400757308 */ /* 0x0004e40000000800 */
[----:B--2---:R-:W-:Y:S02]  /*15d10*/  FFMA.FTZ R4, R10, c[0x0][0x2d0], -R2 ;  /* 0x0000b4000a047a23 */ /* 0x004fe40000010802 */
[----:B---3--:R-:W-:-:S04]  /*15d20*/  FADD.FTZ R14, R117, R14 ;  /* 0x0000000e750e7221 */ /* 0x008fc80000010000 */
[----:B------:R2:W3:Y:S02]  /*15d30*/  MUFU.EX2 R125, R4 ;  /* 0x00000004007d7308 */ /* 0x0004e40000000800 */
[----:B--2---:R-:W-:Y:S01]  /*15d40*/  FFMA.FTZ R4, R30, c[0x0][0x2d0], -R3 ;  /* 0x0000b4001e047a23 */ /* 0x004fe20000010803 */
[----:B---3--:R-:W-:-:S05]  /*15d50*/  F2FP.PACK_AB R19, R125, R117 ;  /* 0x000000757d13723e */ /* 0x008fca00000000ff */
[----:B------:R2:W-:Y:S02]  /*15d60*/  MUFU.EX2 R127, R4 ;  /* 0x00000004007f7308 */ /* 0x0005e40000000800 */
[----:B-1----:R-:W-:Y:S01]  /*15d70*/  HMMA.16816.F32 R44, R16, R24, RZ ;  /* 0x00000018102c723c */ /* 0x002fe200000018ff */
[----:B--2---:R-:W-:-:S05]  /*15d80*/  FFMA.FTZ R4, R31, c[0x0][0x2d0], -R3 ;  /* 0x0000b4001f047a23 */ /* 0x004fca0000010803 */
[----:B------:R1:W2:Y:S02]  /*15d90*/  MUFU.EX2 R132, R4 ;  /* 0x0000000400847308 */ /* 0x0002a40000000800 */
[----:B-1----:R-:W-:Y:S01]  /*15da0*/  FFMA.FTZ R4, R29, c[0x0][0x2d0], -R2 ;  /* 0x0000b4001d047a23 */ /* 0x002fe20000010802 */
[----:B--2---:R-:W-:-:S05]  /*15db0*/  F2FP.PACK_AB R10, R132, R127 ;  /* 0x0000007f840a723e */ /* 0x004fca00000000ff */
[----:B------:R1:W-:Y:S02]  /*15dc0*/  MUFU.EX2 R124, R4 ;  /* 0x00000004007c7308 */ /* 0x0003e40000000800 */
[--C-:B-1----:R-:W-:Y:S02]  /*15dd0*/  FFMA.FTZ R4, R28, c[0x0][0x2d0], -R2.reuse ;  /* 0x0000b4001c047a23 */ /* 0x102fe40000010802 */
[C---:B------:R-:W-:Y:S04]  /*15de0*/  HMMA.16816.F32 R28, R16.reuse, R26, RZ ;  /* 0x0000001a101c723c */ /* 0x040fe800000018ff */
[----:B------:R1:W2:Y:S04]  /*15df0*/  MUFU.EX2 R126, R4 ;  /* 0x00000004007e7308 */ /* 0x0002a80000000800 */
[C---:B------:R-:W-:Y:S08]  /*15e00*/  HMMA.16816.F32 R24, R16.reuse, R20, RZ ;  /* 0x000000141018723c */ /* 0x040ff000000018ff */
[----:B------:R-:W-:Y:S01]  /*15e10*/  HMMA.16816.F32 R20, R16, R22, RZ ;  /* 0x000000161014723c */ /* 0x000fe200000018ff */
[----:B-1----:R-:W-:Y:S01]  /*15e20*/  FFMA.FTZ R4, R32, c[0x0][0x2d0], -R2 ;  /* 0x0000b40020047a23 */ /* 0x002fe20000010802 */
[----:B--2---:R-:W-:-:S03]  /*15e30*/  F2FP.PACK_AB R9, R126, R124 ;  /* 0x0000007c7e09723e */ /* 0x004fc600000000ff */
[----:B------:R1:W-:Y:S02]  /*15e40*/  MUFU.EX2 R137, R4 ;  /* 0x0000000400897308 */ /* 0x0003e40000000800 */
[----:B-1----:R-:W-:Y:S02]  /*15e50*/  FFMA.FTZ R4, R33, c[0x0][0x2d0], -R2 ;  /* 0x0000b40021047a23 */ /* 0x002fe40000010802 */
[----:B----4-:R-:W-:Y:S04]  /*15e60*/  HMMA.16816.F32 R32, R16, R64, RZ ;  /* 0x000000401020723c */ /* 0x010fe800000018ff */
[----:B------:R-:W1:Y:S02]  /*15e70*/  MUFU.EX2 R136, R4 ;  /* 0x0000000400887308 */ /* 0x000e640000000800 */
[----:B-1----:R-:W-:-:S09]  /*15e80*/  F2FP.PACK_AB R11, R136, R137 ;  /* 0x00000089880b723e */ /* 0x002fd200000000ff */
[C---:B------:R-:W-:Y:S08]  /*15e90*/  HMMA.16816.F32 R48, R8.reuse, R38, R20 ;  /* 0x000000260830723c */ /* 0x040ff00000001814 */
[C---:B------:R-:W-:Y:S01]  /*15ea0*/  HMMA.16816.F32 R172, R8.reuse, R40, R44 ;  /* 0x0000002808ac723c */ /* 0x040fe2000000182c */
[----:B------:R-:W-:Y:S07]  /*15eb0*/  LDSM.16.MT88.4 R44, [R196+0x2000] ;  /* 0x00200000c42c783b */ /* 0x000fee0000004200 */
[----:B------:R-:W-:Y:S08]  /*15ec0*/  HMMA.16816.F32 R152, R8, R42, R28 ;  /* 0x0000002a0898723c */ /* 0x000ff0000000181c */
[----:B------:R-:W-:Y:S01]  /*15ed0*/  MOV R102, R48 ;  /* 0x0000003000667202 */ /* 0x000fe20000000f00 */
[----:B------:R-:W-:Y:S01]  /*15ee0*/  IMAD.MOV.U32 R4, RZ, RZ, R51 ;  /* 0x000000ffff047224 */ /* 0x000fe200078e0033 */
[----:B------:R-:W-:Y:S01]  /*15ef0*/  MOV R101, R49 ;  /* 0x0000003100657202 */ /* 0x000fe20000000f00 */
[----:B------:R-:W-:Y:S01]  /*15f00*/  HMMA.16816.F32 R28, R16, R66, RZ ;  /* 0x00000042101c723c */ /* 0x000fe200000018ff */
[----:B------:R-:W-:Y:S01]  /*15f10*/  MOV R100, R50 ;  /* 0x0000003200647202 */ /* 0x000fe20000000f00 */
[----:B------:R-:W-:Y:S04]  /*15f20*/  LDSM.16.MT88.4 R64, [R198+0x2000] ;  /* 0x00200000c640783b */ /* 0x000fe80000004200 */
[----:B------:R-:W1:Y:S02]  /*15f30*/  LDSM.16.MT88.4 R48, [R198+0x800] ;  /* 0x00080000c630783b */ /* 0x000e640000004200 */
[----:B------:R-:W-:Y:S08]  /*15f40*/  HMMA.16816.F32 R164, R8, R36, R24 ;  /* 0x0000002408a4723c */ /* 0x000ff00000001818 */
[C---:B------:R-:W-:Y:S08]  /*15f50*/  HMMA.16816.F32 R36, R16.reuse, R58, RZ ;  /* 0x0000003a1024723c */ /* 0x040ff000000018ff */
[C---:B------:R-:W-:Y:S08]  /*15f60*/  HMMA.16816.F32 R24, R16.reuse, R68, RZ ;  /* 0x000000441018723c */ /* 0x040ff000000018ff */
[C---:B------:R-:W-:Y:S01]  /*15f70*/  HMMA.16816.F32 R20, R16.reuse, R70, RZ ;  /* 0x000000461014723c */ /* 0x040fe200000018ff */
[----:B------:R-:W2:Y:S07]  /*15f80*/  LDSM.16.MT88.4 R68, [R199+0x2000] ;  /* 0x00200000c744783b */ /* 0x000eae0000004200 */
[----:B------:R-:W-:Y:S01]  /*15f90*/  HMMA.16816.F32 R40, R16, R56, RZ ;  /* 0x000000381028723c */ /* 0x000fe200000018ff */
[----:B------:R-:W-:Y:S07]  /*15fa0*/  LDSM.16.MT88.4 R56, [R197+0x3000] ;  /* 0x00300000c538783b */ /* 0x000fee0000004200 */
[C---:B-1----:R-:W-:Y:S08]  /*15fb0*/  HMMA.16816.F32 R32, R8.reuse, R48, R32 ;  /* 0x000000300820723c */ /* 0x042ff00000001820 */
[C---:B------:R-:W-:Y:S01]  /*15fc0*/  HMMA.16816.F32 R28, R8.reuse, R50, R28 ;  /* 0x00000032081c723c */ /* 0x040fe2000000181c */
[----:B------:R-:W1:Y:S07]  /*15fd0*/  LDSM.16.MT88.4 R48, [R196+0x3000] ;  /* 0x00300000c430783b */ /* 0x000e6e0000004200 */
[C---:B------:R-:W-:Y:S08]  /*15fe0*/  HMMA.16816.F32 R92, R8.reuse, R74, R36 ;  /* 0x0000004a085c723c */ /* 0x040ff00000001824 */
[----:B------:R-:W-:Y:S01]  /*15ff0*/  HMMA.16816.F32 R24, R8, R44, R24 ;  /* 0x0000002c0818723c */ /* 0x000fe20000001818 */
[----:B------:R-:W-:Y:S01]  /*16000*/  MOV R120, R32 ;  /* 0x0000002000787202 */ /* 0x000fe20000000f00 */
[----:B------:R-:W-:Y:S01]  /*16010*/  IMAD.MOV.U32 R115, RZ, RZ, R33 ;  /* 0x000000ffff737224 */ /* 0x000fe200078e0021 */
[----:B------:R-:W-:-:S02]  /*16020*/  MOV R114, R34 ;  /* 0x0000002200727202 */ /* 0x000fc40000000f00 */
[----:B------:R-:W-:-:S03]  /*16030*/  MOV R113, R35 ;  /* 0x0000002300717202 */ /* 0x000fc60000000f00 */
[C---:B------:R-:W-:Y:S01]  /*16040*/  HMMA.16816.F32 R20, R8.reuse, R46, R20 ;  /* 0x0000002e0814723c */ /* 0x040fe20000001814 */
[----:B------:R-:W3:Y:S07]  /*16050*/  LDSM.16.MT88.4 R44, [R196+0x3800] ;  /* 0x00380000c42c783b */ /* 0x000eee0000004200 */
[----:B------:R-:W-:Y:S01]  /*16060*/  HMMA.16816.F32 R156, R8, R72, R40 ;  /* 0x00000048089c723c */ /* 0x000fe20000001828 */
[----:B------:R-:W-:Y:S01]  /*16070*/  MOV R112, R92 ;  /* 0x0000005c00707202 */ /* 0x000fe20000000f00 */
[----:B------:R-:W-:Y:S01]  /*16080*/  IMAD.MOV.U32 R110, RZ, RZ, R94 ;  /* 0x000000ffff6e7224 */ /* 0x000fe200078e005e */
[----:B------:R-:W-:Y:S01]  /*16090*/  MOV R111, R93 ;  /* 0x0000005d006f7202 */ /* 0x000fe20000000f00 */
[----:B------:R-:W-:Y:S01]  /*160a0*/  IMAD.MOV.U32 R94, RZ, RZ, R29 ;  /* 0x000000ffff5e7224 */ /* 0x000fe200078e001d */
[----:B------:R-:W-:-:S02]  /*160b0*/  MOV R103, R95 ;  /* 0x0000005f00677202 */ /* 0x000fc40000000f00 */
[----:B------:R-:W-:Y:S01]  /*160c0*/  MOV R95, R28 ;  /* 0x0000001c005f7202 */ /* 0x000fe20000000f00 */
[C---:B------:R-:W-:Y:S01]  /*160d0*/  HMMA.16816.F32 R40, R16.reuse, R52, RZ ;  /* 0x000000341028723c */ /* 0x040fe200000018ff */
[----:B------:R-:W-:Y:S01]  /*160e0*/  MOV R93, R30 ;  /* 0x0000001e005d7202 */ /* 0x000fe20000000f00 */
[----:B------:R-:W-:Y:S01]  /*160f0*/  IMAD.MOV.U32 R98, RZ, RZ, R25 ;  /* 0x000000ffff627224 */ /* 0x000fe200078e0019 */
[----:B------:R-:W-:Y:S02]  /*16100*/  MOV R92, R31 ;  /* 0x0000001f005c7202 */ /* 0x000fe40000000f00 */
[----:B------:R-:W-:Y:S02]  /*16110*/  MOV R99, R24 ;  /* 0x0000001800637202 */ /* 0x000fe40000000f00 */
[----:B------:R-:W-:Y:S01]  /*16120*/  MOV R97, R26 ;  /* 0x0000001a00617202 */ /* 0x000fe20000000f00 */
[----:B------:R-:W-:Y:S01]  /*16130*/  HMMA.16816.F32 R36, R16, R54, RZ ;  /* 0x000000361024723c */ /* 0x000fe200000018ff */
[----:B------:R-:W-:Y:S01]  /*16140*/  MOV R96, R27 ;  /* 0x0000001b00607202 */ /* 0x000fe20000000f00 */
[----:B------:R-:W-:Y:S01]  /*16150*/  IMAD.MOV.U32 R106, RZ, RZ, R21 ;  /* 0x000000ffff6a7224 */ /* 0x000fe200078e0015 */
[----:B------:R-:W-:Y:S01]  /*16160*/  MOV R107, R20 ;  /* 0x00000014006b7202 */ /* 0x000fe20000000f00 */
[----:B------:R-:W-:Y:S01]  /*16170*/  LDSM.16.MT88.4 R52, [R199+0x3800] ;  /* 0x00380000c734783b */ /* 0x000fe20000004200 */
[----:B------:R-:W-:-:S02]  /*16180*/  MOV R105, R22 ;  /* 0x0000001600697202 */ /* 0x000fc40000000f00 */
[----:B------:R-:W-:Y:S01]  /*16190*/  MOV R104, R23 ;  /* 0x0000001700687202 */ /* 0x000fe20000000f00 */
[C---:B------:R-:W-:Y:S08]  /*161a0*/  HMMA.16816.F32 R32, R16.reuse, R60, RZ ;  /* 0x0000003c1020723c */ /* 0x040ff000000018ff */
[C---:B------:R-:W-:Y:S01]  /*161b0*/  HMMA.16816.F32 R28, R16.reuse, R62, RZ ;  /* 0x0000003e101c723c */ /* 0x040fe200000018ff */
[----:B------:R-:W4:Y:S07]  /*161c0*/  LDSM.16.MT88.4 R60, [R199+0x3000] ;  /* 0x00300000c73c783b */ /* 0x000f2e0000004200 */
[C---:B------:R-:W-:Y:S08]  /*161d0*/  HMMA.16816.F32 R24, R16.reuse, R80, RZ ;  /* 0x000000501018723c */ /* 0x040ff000000018ff */
[----:B------:R-:W-:Y:S08]  /*161e0*/  HMMA.16816.F32 R20, R16, R82, RZ ;  /* 0x000000521014723c */ /* 0x000ff000000018ff */
[C---:B------:R-:W-:Y:S01]  /*161f0*/  HMMA.16816.F32 R80, R8.reuse, R76, R40 ;  /* 0x0000004c0850723c */ /* 0x040fe20000001828 */
[----:B------:R-:W5:Y:S07]  /*16200*/  LDSM.16.MT88.4 R40, [R197+0x3800] ;  /* 0x00380000c528783b */ /* 0x000f6e0000004200 */
[C---:B------:R-:W-:Y:S08]  /*16210*/  HMMA.16816.F32 R192, R8.reuse, R78, R36 ;  /* 0x0000004e08c0723c */ /* 0x040ff00000001824 */
[----:B--2---:R-:W-:Y:S08]  /*16220*/  HMMA.16816.F32 R72, R8, R68, R32 ;  /* 0x000000440848723c */ /* 0x004ff00000001820 */
[C---:B-1----:R-:W-:Y:S08]  /*16230*/  HMMA.16816.F32 R36, R16.reuse, R48, RZ ;  /* 0x000000301024723c */ /* 0x042ff000000018ff */
[----:B------:R-:W-:Y:S01]  /*16240*/  HMMA.16816.F32 R32, R16, R50, RZ ;  /* 0x000000321020723c */ /* 0x000fe200000018ff */
[----:B------:R-:W1:Y:S07]  /*16250*/  LDSM.16.MT88.4 R48, [R198+0x3000] ;  /* 0x00300000c630783b */ /* 0x000e6e0000004200 */
[C---:B------:R-:W-:Y:S08]  /*16260*/  HMMA.16816.F32 R188, R8.reuse, R70, R28 ;  /* 0x0000004608bc723c */ /* 0x040ff0000000181c */
[----:B------:R-:W-:Y:S07]  /*16270*/  HMMA.16816.F32 R68, R8, R64, R24 ;  /* 0x000000400844723c */ /* 0x000fee0000001818 */
[----:B------:R-:W-:Y:S01]  /*16280*/  MOV R64, R107 ;  /* 0x0000006b00407202 */ /* 0x000fe20000000f00 */
[----:B------:R-:W-:Y:S01]  /*16290*/  HMMA.16816.F32 R24, R16, R58, RZ ;  /* 0x0000003a1018723c */ /* 0x000fe200000018ff */
[----:B------:R-:W-:-:S06]  /*162a0*/  IMAD.MOV.U32 R65, RZ, RZ, R106 ;  /* 0x000000ffff417224 */ /* 0x000fcc00078e006a */
[----:B------:R-:W-:Y:S01]  /*162b0*/  MOV R58, R97 ;  /* 0x00000061003a7202 */ /* 0x000fe20000000f00 */
[----:B---3--:R-:W-:Y:S01]  /*162c0*/  HMMA.16816.F32 R180, R8, R46, R32 ;  /* 0x0000002e08b4723c */ /* 0x008fe20000001820 */
[----:B------:R-:W2:Y:S01]  /*162d0*/  LDSM.16.MT88.4 R32, [R198+0x3800] ;  /* 0x00380000c620783b */ /* 0x000ea20000004200 */
[----:B------:R-:W-:-:S05]  /*162e0*/  MOV R59, R96 ;  /* 0x00000060003b7202 */ /* 0x000fca0000000f00 */
[----:B------:R-:W-:Y:S01]  /*162f0*/  MOV R46, R93 ;  /* 0x0000005d002e7202 */ /* 0x000fe20000000f00 */
[----:B------:R-:W-:Y:S01]  /*16300*/  HMMA.16816.F32 R184, R8, R66, R20 ;  /* 0x0000004208b8723c */ /* 0x000fe20000001814 */
[----:B------:R-:W-:-:S06]  /*16310*/  MOV R47, R92 ;  /* 0x0000005c002f7202 */ /* 0x000fcc0000000f00 */
[----:B------:R-:W-:Y:S01]  /*16320*/  MOV R66, R105 ;  /* 0x0000006900427202 */ /* 0x000fe20000000f00 */
[----:B----4-:R-:W-:Y:S01]  /*16330*/  HMMA.16816.F32 R20, R16, R60, RZ ;  /* 0x0000003c1014723c */ /* 0x010fe200000018ff */
[----:B------:R-:W-:-:S06]  /*16340*/  MOV R67, R104 ;  /* 0x0000006800437202 */ /* 0x000fcc0000000f00 */
[----:B------:R-:W-:Y:S01]  /*16350*/  MOV R60, R120 ;  /* 0x00000078003c7202 */ /* 0x000fe20000000f00 */
[----:B------:R-:W-:Y:S01]  /*16360*/  HMMA.16816.F32 R28, R16, R56, RZ ;  /* 0x00000038101c723c */ /* 0x000fe200000018ff */
[----:B------:R-:W-:-:S06]  /*16370*/  IMAD.MOV.U32 R61, RZ, RZ, R115 ;  /* 0x000000ffff3d7224 */ /* 0x000fcc00078e0073 */
[----:B------:R-:W-:Y:S01]  /*16380*/  MOV R56, R99 ;  /* 0x0000006300387202 */ /* 0x000fe20000000f00 */
[----:B-----5:R-:W-:Y:S01]  /*16390*/  HMMA.16816.F32 R104, R8, R42, R24 ;  /* 0x0000002a0868723c */ /* 0x020fe20000001818 */
[----:B------:R-:W-:-:S06]  /*163a0*/  IMAD.MOV.U32 R57, RZ, RZ, R98 ;  /* 0x000000ffff397224 */ /* 0x000fcc00078e0062 */
[----:B------:R-:W-:Y:S01]  /*163b0*/  MOV R42, R100 ;  /* 0x00000064002a7202 */ /* 0x000fe20000000f00 */
[----:B------:R-:W-:Y:S01]  /*163c0*/  HMMA.16816.F32 R76, R8, R44, R36 ;  /* 0x0000002c084c723c */ /* 0x000fe20000001824 */
[----:B------:R-:W3:Y:S01]  /*163d0*/  LDSM.16.MT88.4 R36, [R196+0x4800] ;  /* 0x00480000c424783b */ /* 0x000ee20000004200 */
[----:B------:R-:W-:Y:S01]  /*163e0*/  MOV R43, R4 ;  /* 0x00000004002b7202 */ /* 0x000fe20000000f00 */
[----:B------:R-:W-:-:S04]  /*163f0*/  FADD.FTZ R4, R109, R108 ;  /* 0x0000006c6d047221 */ /* 0x000fc80000010000 */
[----:B------:R-:W-:Y:S01]  /*16400*/  MOV R44, R95 ;  /* 0x0000005f002c7202 */ /* 0x000fe20000000f00 */
[----:B-1----:R-:W-:Y:S01]  /*16410*/  HMMA.16816.F32 R24, R16, R48, RZ ;  /* 0x000000301018723c */ /* 0x002fe200000018ff */
[----:B------:R-:W-:Y:S02]  /*16420*/  IMAD.MOV.U32 R45, RZ, RZ, R94 ;  /* 0x000000ffff2d7224 */ /* 0x000fe400078e005e */
[----:B------:R-:W-:-:S04]  /*16430*/  FADD.FTZ R4, R118, R4 ;  /* 0x0000000476047221 */ /* 0x000fc80000010000 */
[----:B------:R-:W-:Y:S01]  /*16440*/  IMAD.MOV.U32 R49, RZ, RZ, R111 ;  /* 0x000000ffff317224 */ /* 0x000fe200078e006f */
[----:B------:R-:W-:Y:S01]  /*16450*/  HMMA.16816.F32 R92, R8, R52, R20 ;  /* 0x00000034085c723c */ /* 0x000fe20000001814 */
[----:B------:R-:W-:Y:S01]  /*16460*/  MOV R48, R112 ;  /* 0x0000007000307202 */ /* 0x000fe20000000f00 */
[----:B------:R-:W-:-:S04]  /*16470*/  FADD.FTZ R4, R116, R4 ;  /* 0x0000000474047221 */ /* 0x000fc80000010000 */
[----:B------:R-:W-:Y:S02]  /*16480*/  FADD.FTZ R13, R119, R4 ;  /* 0x00000004770d7221 */ /* 0x000fe40000010000 */
[----:B------:R-:W-:Y:S01]  /*16490*/  HMMA.16816.F32 R20, R16, R50, RZ ;  /* 0x000000321014723c */ /* 0x000fe200000018ff */
[----:B------:R-:W-:Y:S02]  /*164a0*/  FADD.FTZ R4, R125, R14 ;  /* 0x0000000e7d047221 */ /* 0x000fe40000010000 */
[----:B------:R-:W-:Y:S02]  /*164b0*/  FFMA.FTZ R14, R88, c[0x0][0x2d0], -R3 ;  /* 0x0000b400580e7a23 */ /* 0x000fe40000010803 */
[----:B------:R-:W-:Y:S02]  /*164c0*/  FADD.FTZ R4, R124, R4 ;  /* 0x000000047c047221 */ /* 0x000fe40000010000 */
[----:B------:R-:W-:Y:S01]  /*164d0*/  MOV R51, R103 ;  /* 0x0000006700337202 */ /* 0x000fe20000000f00 */
[----:B------:R-:W-:Y:S01]  /*164e0*/  HMMA.16816.F32 R96, R8, R40, R28 ;  /* 0x000000280860723c */ /* 0x000fe2000000181c */
[----:B------:R-:W-:Y:S01]  /*164f0*/  MOV R50, R110 ;  /* 0x0000006e00327202 */ /* 0x000fe20000000f00 */
[----:B------:R-:W-:Y:S01]  /*16500*/  FADD.FTZ R4, R126, R4 ;  /* 0x000000047e047221 */ /* 0x000fe20000010000 */
[----:B------:R-:W-:Y:S04]  /*16510*/  MUFU.EX2 R14, R14 ;  /* 0x0000000e000e7308 */ /* 0x000fe80000000800 */
[----:B------:R-:W-:Y:S01]  /*16520*/  MOV R40, R102 ;  /* 0x0000006600287202 */ /* 0x000fe20000000f00 */
[----:B------:R-:W-:Y:S01]  /*16530*/  IMAD.MOV.U32 R41, RZ, RZ, R101 ;  /* 0x000000ffff297224 */ /* 0x000fe200078e0065 */
[----:B------:R-:W-:Y:S07]  /*16540*/  HMMA.16816.F32 R28, R16, R62, RZ ;  /* 0x0000003e101c723c */ /* 0x000fee00000018ff */
[----:B------:R-:W-:Y:S01]  /*16550*/  MOV R62, R114 ;  /* 0x00000072003e7202 */ /* 0x000fe20000000f00 */
[----:B--2---:R-:W-:Y:S01]  /*16560*/  HMMA.16816.F32 R100, R8, R32, R24 ;  /* 0x000000200864723c */ /* 0x004fe20000001818 */
[----:B------:R-:W1:Y:S01]  /*16570*/  LDSM.16.MT88.4 R24, [R196+0x5000] ;  /* 0x00500000c418783b */ /* 0x000e620000004200 */
[----:B------:R-:W-:-:S05]  /*16580*/  MOV R63, R113 ;  /* 0x00000071003f7202 */ /* 0x000fca0000000f00 */
[--C-:B------:R-:W-:Y:S01]  /*16590*/  FFMA.FTZ R33, R90, c[0x0][0x2d0], -R3.reuse ;  /* 0x0000b4005a217a23 */ /* 0x100fe20000010803 */
[----:B------:R-:W-:Y:S01]  /*165a0*/  HMMA.16816.F32 R120, R8, R34, R20 ;  /* 0x000000220878723c */ /* 0x000fe20000001814 */
[----:B------:R-:W-:-:S06]  /*165b0*/  FFMA.FTZ R32, R89, c[0x0][0x2d0], -R3 ;  /* 0x0000b40059207a23 */ /* 0x000fcc0000010803 */
[----:B------:R-:W-:Y:S01]  /*165c0*/  FFMA.FTZ R34, R91, c[0x0][0x2d0], -R3 ;  /* 0x0000b4005b227a23 */ /* 0x000fe20000010803 */
[----:B---3--:R-:W-:Y:S01]  /*165d0*/  HMMA.16816.F32 R20, R16, R36, RZ ;  /* 0x000000241014723c */ /* 0x008fe200000018ff */
[----:B------:R-:W-:Y:S01]  /*165e0*/  FADD.FTZ R3, R133, R13 ;  /* 0x0000000d85037221 */ /* 0x000fe20000010000 */
[----:B------:R-:W-:Y:S01]  /*165f0*/  LDSM.16.MT88.4 R88, [R197+0x4000] ;  /* 0x00400000c558783b */ /* 0x000fe20000004200 */
[--C-:B------:R-:W-:Y:S02]  /*16600*/  FFMA.FTZ R35, R86, c[0x0][0x2d0], -R2.reuse ;  /* 0x0000b40056237a23 */ /* 0x100fe40000010802 */
[----:B------:R-:W-:Y:S02]  /*16610*/  FADD.FTZ R3, R127, R3 ;  /* 0x000000037f037221 */ /* 0x000fe40000010000 */
[--C-:B------:R-:W-:Y:S01]  /*16620*/  FFMA.FTZ R36, R87, c[0x0][0x2d0], -R2.reuse ;  /* 0x0000b40057247a23 */ /* 0x100fe20000010802 */
[----:B------:R-:W-:Y:S01]  /*16630*/  HMMA.16816.F32 R112, R8, R54, R28 ;  /* 0x000000360870723c */ /* 0x000fe2000000181c */
[----:B------:R-:W2:Y:S01]  /*16640*/  LDSM.16.MT88.4 R28, [R197+0x4800] ;  /* 0x00480000c51c783b */ /* 0x000ea20000004200 */
[----:B------:R-:W-:-:S02]  /*16650*/  FFMA.FTZ R13, R85, c[0x0][0x2d0], -R2 ;  /* 0x0000b400550d7a23 */ /* 0x000fc40000010802 */
[----:B------:R-:W-:Y:S02]  /*16660*/  FFMA.FTZ R37, R84, c[0x0][0x2d0], -R2 ;  /* 0x0000b40054257a23 */ /* 0x000fe40000010802 */
[----:B------:R-:W-:Y:S02]  /*16670*/  FADD.FTZ R2, R132, R3 ;  /* 0x0000000384027221 */ /* 0x000fe40000010000 */
[----:B------:R-:W-:Y:S01]  /*16680*/  FADD.FTZ R3, R137, R4 ;  /* 0x0000000489037221 */ /* 0x000fe20000010000 */
[----:B------:R-:W-:Y:S03]  /*16690*/  MUFU.EX2 R13, R13 ;  /* 0x0000000d000d7308 */ /* 0x000fe60000000800 */
[----:B------:R-:W-:-:S04]  /*166a0*/  FADD.FTZ R3, R136, R3 ;  /* 0x0000000388037221 */ /* 0x000fc80000010000 */
[----:B-1----:R-:W-:Y:S01]  /*166b0*/  HMMA.16816.F32 R108, R8, R24, R20 ;  /* 0x00000018086c723c */ /* 0x002fe20000001814 */
[----:B------:R-:W1:Y:S07]  /*166c0*/  MUFU.EX2 R4, R37 ;  /* 0x0000002500047308 */ /* 0x000e6e0000000800 */
[----:B------:R-:W-:Y:S01]  /*166d0*/  HMMA.16816.F32 R20, R16, R38, RZ ;  /* 0x000000261014723c */ /* 0x000fe200000018ff */
[----:B-1----:R-:W-:Y:S11]  /*166e0*/  F2FP.PACK_AB R139, R4, R13 ;  /* 0x0000000d048b723e */ /* 0x002ff600000000ff */
[----:B------:R-:W-:Y:S11]  /*166f0*/  @!UPT UIADD3 URZ, URZ, URZ, URZ ;  /* 0x0000003f3f3ff290 */ /* 0x000ff6000fffe03f */
[----:B------:R-:W-:Y:S01]  /*16700*/  @!UPT UIADD3 URZ, URZ, URZ, URZ ;  /* 0x0000003f3f3ff290 */ /* 0x000fe2000fffe03f */
[----:B------:R-:W-:Y:S01]  /*16710*/  HMMA.16816.F32 R128, R8, R26, R20 ;  /* 0x0000001a0880723c */ /* 0x000fe20000001814 */
[----:B------:R-:W1:Y:S07]  /*16720*/  LDSM.16.MT88.4 R24, [R197+0x5000] ;  /* 0x00500000c518783b */ /* 0x000e6e0000004200 */
[----:B--2---:R-:W-:Y:S11]  /*16730*/  HMMA.16816.F32 R20, R16, R28, RZ ;  /* 0x0000001c1014723c */ /* 0x004ff600000018ff */
[----:B------:R-:W-:Y:S11]  /*16740*/  @!UPT UIADD3 URZ, URZ, URZ, URZ ;  /* 0x0000003f3f3ff290 */ /* 0x000ff6000fffe03f */
[----:B------:R-:W-:Y:S02]  /*16750*/  @!UPT UIADD3 URZ, URZ, URZ, URZ ;  /* 0x0000003f3f3ff290 */ /* 0x000fe4000fffe03f */
        /* <DEDUP_REMOVED lines=8> */
[----:B------:R-:W1:Y:S02]  /*167e0*/  MUFU.EX2 R28, R34 ;  /* 0x00000022001c7308 */ /* 0x000e640000000800 */
[----:B-1----:R-:W-:Y:S11]  /*167f0*/  FADD.FTZ R2, R28, R2 ;  /* 0x000000021c027221 */ /* 0x002ff60000010000 */
[----:B------:R-:W-:Y:S10]  /*16800*/  @!UPT UIADD3 URZ, URZ, URZ, URZ ;  /* 0x0000003f3f3ff290 */ /* 0x000ff4000fffe03f */
[----:B--2---:R-:W-:Y:S01]  /*16810*/  HMMA.16816.F32 R124, R8, R24, R20 ;  /* 0x00000018087c723c */ /* 0x004fe20000001814 */
[----:B------:R-:W1:Y:S07]  /*16820*/  MUFU.EX2 R24, R33 ;  /* 0x0000002100187308 */ /* 0x000e6e0000000800 */
[----:B------:R-:W-:Y:S01]  /*16830*/  HMMA.16816.F32 R20, R16, R30, RZ ;  /* 0x0000001e1014723c */ /* 0x000fe200000018ff */
[----:B------:R-:W2:Y:S01]  /*16840*/  MUFU.EX2 R25, R32 ;  /* 0x0000002000197308 */ /* 0x000ea20000000800 */
[C---:B-1----:R-:W-:Y:S01]  /*16850*/  FADD.FTZ R2, R24.reuse, R2 ;  /* 0x0000000218027221 */ /* 0x042fe20000010000 */
[----:B------:R-:W-:-:S06]  /*16860*/  F2FP.PACK_AB R136, R24, R28 ;  /* 0x0000001c1888723e */ /* 0x000fcc00000000ff */
[----:B------:R-:W1:Y:S01]  /*16870*/  MUFU.EX2 R28, R36 ;  /* 0x00000024001c7308 */ /* 0x000e620000000800 */
[----:B--2---:R-:W-:Y:S01]  /*16880*/  FADD.FTZ R2, R25, R2 ;  /* 0x0000000219027221 */ /* 0x004fe20000010000 */
[----:B------:R-:W-:-:S03]  /*16890*/  F2FP.PACK_AB R138, R14, R25 ;  /* 0x000000190e8a723e */ /* 0x000fc600000000ff */
[----:B------:R-:W-:-:S03]  /*168a0*/  FADD.FTZ R235, R14, R2 ;  /* 0x000000020eeb7221 */ /* 0x000fc60000010000 */
[----:B------:R-:W2:Y:S07]  /*168b0*/  MUFU.EX2 R14, R35 ;  /* 0x00000023000e7308 */ /* 0x000eae0000000800 */
[----:B------:R-:W-:Y:S01]  /*168c0*/  HMMA.16816.F32 R132, R8, R26, R20 ;  /* 0x0000001a0884723c */ /* 0x000fe20000001814 */
[----:B------:R-:W3:Y:S01]  /*168d0*/  LDSM.16.MT88.4 R20, [R198+0x4800] ;  /* 0x00480000c614783b */ /* 0x000ee20000004200 */
[----:B-1----:R-:W-:-:S04]  /*168e0*/  FADD.FTZ R2, R28, R3 ;  /* 0x000000031c027221 */ /* 0x002fc80000010000 */
[C---:B--2---:R-:W-:Y:S01]  /*168f0*/  FADD.FTZ R2, R14.reuse, R2 ;  /* 0x000000020e027221 */ /* 0x044fe20000010000 */
[----:B------:R-:W-:-:S03]  /*16900*/  F2FP.PACK_AB R137, R14, R28 ;  /* 0x0000001c0e89723e */ /* 0x000fc600000000ff */
[----:B------:R-:W-:Y:S02]  /*16910*/  FADD.FTZ R2, R13, R2 ;  /* 0x000000020d027221 */ /* 0x000fe40000010000 */
[----:B------:R-:W2:Y:S02]  /*16920*/  LDL R13, [R1+0x8] ;  /* 0x00000800010d7983 */ /* 0x000ea40000100800 */
[----:B------:R-:W-:Y:S01]  /*16930*/  FADD.FTZ R233, R4, R2 ;  /* 0x0000000204e97221 */ /* 0x000fe20000010000 */
[C---:B------:R-:W-:Y:S01]  /*16940*/  HMMA.16816.F32 R172, R136.reuse, R168, R172 ;  /* 0x000000a888ac723c */ /* 0x040fe200000018ac */
[----:B------:R-:W4:Y:S04]  /*16950*/  LDL R2, [R1+0x4] ;  /* 0x0000040001027983 */ /* 0x000f280000100800 */
[----:B------:R-:W2:Y:S03]  /*16960*/  LDL R4, [R1+0xc] ;  /* 0x00000c0001047983 */ /* 0x000ea60000100800 */
[C---:B------:R-:W-:Y:S01]  /*16970*/  HMMA.16816.F32 R168, R136.reuse, R170, R152 ;  /* 0x000000aa88a8723c */ /* 0x040fe20000001898 */
[----:B------:R-:W1:Y:S07]  /*16980*/  LDSM.16.MT88.4 R152, [R199+0x1000] ;  /* 0x00100000c798783b */ /* 0x000e6e0000004200 */
[C---:B------:R-:W-:Y:S08]  /*16990*/  HMMA.16816.F32 R164, R136.reuse, R160, R164 ;  /* 0x000000a088a4723c */ /* 0x040ff000000018a4 */
[C---:B------:R-:W-:Y:S01]  /*169a0*/  HMMA.16816.F32 R160, R136.reuse, R162, R40 ;  /* 0x000000a288a0723c */ /* 0x040fe20000001828 */
[----:B------:R-:W5:Y:S07]  /*169b0*/  LDSM.16.MT88.4 R40, [R198+0x1000] ;  /* 0x00100000c628783b */ /* 0x000f6e0000004200 */
[----:B------:R-:W-:Y:S01]  /*169c0*/  HMMA.16816.F32 R84, R136, R88, R96 ;  /* 0x000000588854723c */ /* 0x000fe20000001860 */
[----:B------:R-:W5:Y:S07]  /*169d0*/  LDSM.16.MT88.4 R96, [R199+0x4000] ;  /* 0x00400000c760783b */ /* 0x000f6e0000004200 */
[----:B---3--:R-:W-:Y:S08]  /*169e0*/  HMMA.16816.F32 R24, R16, R20, RZ ;  /* 0x000000141018723c */ /* 0x008ff000000018ff */
[C---:B-1----:R-:W-:Y:S08]  /*169f0*/  HMMA.16816.F32 R156, R136.reuse, R152, R156 ;  /* 0x00000098889c723c */ /* 0x042ff0000000189c */
[C---:B------:R-:W-:Y:S01]  /*16a00*/  HMMA.16816.F32 R152, R136.reuse, R154, R48 ;  /* 0x0000009a8898723c */ /* 0x040fe20000001830 */
[----:B------:R-:W1:Y:S07]  /*16a10*/  LDSM.16.MT88.4 R48, [R196+0x2800] ;  /* 0x00280000c430783b */ /* 0x000e6e0000004200 */
[C---:B-----5:R-:W-:Y:S08]  /*16a20*/  HMMA.16816.F32 R36, R136.reuse, R40, R60 ;  /* 0x000000288824723c */ /* 0x060ff0000000183c */
[C---:B------:R-:W-:Y:S08]  /*16a30*/  HMMA.16816.F32 R92, R136.reuse, R96, R92 ;  /* 0x00000060885c723c */ /* 0x040ff0000000185c */
[C---:B------:R-:W-:Y:S08]  /*16a40*/  HMMA.16816.F32 R40, R136.reuse, R42, R44 ;  /* 0x0000002a8828723c */ /* 0x040ff0000000182c */
[C---:B------:R-:W-:Y:S01]  /*16a50*/  HMMA.16816.F32 R96, R136.reuse, R98, R112 ;  /* 0x000000628860723c */ /* 0x040fe20000001870 */
[----:B------:R-:W3:Y:S07]  /*16a60*/  LDSM.16.MT88.4 R112, [R196+0x5800] ;  /* 0x00580000c470783b */ /* 0x000eee0000004200 */
[C---:B------:R-:W-:Y:S01]  /*16a70*/  HMMA.16816.F32 R88, R136.reuse, R90, R104 ;  /* 0x0000005a8858723c */ /* 0x040fe20000001868 */
[----:B------:R-:W5:Y:S07]  /*16a80*/  LDSM.16.MT88.4 R104, [R198+0x4000] ;  /* 0x00400000c668783b */ /* 0x000f6e0000004200 */
[C---:B-1----:R-:W-:Y:S01]  /*16a90*/  HMMA.16816.F32 R44, R136.reuse, R48, R56 ;  /* 0x00000030882c723c */ /* 0x042fe20000001838 */
[----:B------:R-:W1:Y:S07]  /*16aa0*/  LDSM.16.MT88.4 R56, [R197+0x2800] ;  /* 0x00280000c538783b */ /* 0x000e6e0000004200 */
[----:B------:R-:W-:Y:S01]  /*16ab0*/  HMMA.16816.F32 R48, R136, R50, R64 ;  /* 0x000000328830723c */ /* 0x000fe20000001840 */
[----:B------:R-:W1:Y:S07]  /*16ac0*/  LDSM.16.MT88.4 R64, [R199+0x2800] ;  /* 0x00280000c740783b */ /* 0x000e6e0000004200 */
[----:B------:R-:W-:Y:S01]  /*16ad0*/  HMMA.16816.F32 R20, R16, R22, RZ ;  /* 0x000000161014723c */ /* 0x000fe200000018ff */
[----:B------:R-:W1:Y:S01]  /*16ae0*/  LDSM.16.MT88.4 R16, [R198+0x5000] ;  /* 0x00500000c610783b */ /* 0x000e620000004200 */
[----:B------:R-:W-:-:S04]  /*16af0*/  MOV R3, c[0x0][0x2c4] ;  /* 0x0000b10000037a02 */ /* 0x000fc80000000f00 */
[----:B------:R-:W-:Y:S02]  /*16b00*/  ISETP.NE.AND P1, PT, R3, 0x1, PT ;  /* 0x000000010300780c */ /* 0x000fe40003f25270 */
[C---:B---3--:R-:W-:Y:S08]  /*16b10*/  HMMA.16816.F32 R108, R136.reuse, R112, R108 ;  /* 0x00000070886c723c */ /* 0x048ff0000000186c */
[C---:B-----5:R-:W-:Y:S08]  /*16b20*/  HMMA.16816.F32 R100, R136.reuse, R104, R100 ;  /* 0x000000688864723c */ /* 0x060ff00000001864 */
[C---:B------:R-:W-:Y:S01]  /*16b30*/  HMMA.16816.F32 R112, R136.reuse, R114, R128 ;  /* 0x000000728870723c */ /* 0x040fe20000001880 */
[----:B------:R-:W3:Y:S07]  /*16b40*/  LDSM.16.MT88.4 R128, [R199+0x5800] ;  /* 0x00580000c780783b */ /* 0x000eee0000004200 */
[C---:B-1----:R-:W-:Y:S01]  /*16b50*/  HMMA.16816.F32 R52, R136.reuse, R56, R80 ;  /* 0x000000388834723c */ /* 0x042fe20000001850 */
[----:B------:R-:W1:Y:S07]  /*16b60*/  LDSM.16.MT88.4 R80, [R196+0x4000] ;  /* 0x00400000c450783b */ /* 0x000e6e0000004200 */
[C---:B------:R-:W-:Y:S01]  /*16b70*/  HMMA.16816.F32 R60, R136.reuse, R64, R72 ;  /* 0x00000040883c723c */ /* 0x040fe20000001848 */
[----:B------:R-:W5:Y:S07]  /*16b80*/  LDSM.16.MT88.4 R72, [R198+0x2800] ;  /* 0x00280000c648783b */ /* 0x000f6e0000004200 */
[----:B------:R-:W-:Y:S01]  /*16b90*/  HMMA.16816.F32 R104, R136, R106, R120 ;  /* 0x0000006a8868723c */ /* 0x000fe20000001878 */
[----:B------:R-:W5:Y:S07]  /*16ba0*/  LDSM.16.MT88.4 R120, [R197+0x5800] ;  /* 0x00580000c578783b */ /* 0x000f6e0000004200 */
[C---:B------:R-:W-:Y:S08]  /*16bb0*/  HMMA.16816.F32 R24, R8.reuse, R16, R24 ;  /* 0x000000100818723c */ /* 0x040ff00000001818 */
[----:B------:R-:W-:Y:S01]  /*16bc0*/  HMMA.16816.F32 R20, R8, R18, R20 ;  /* 0x000000120814723c */ /* 0x000fe20000001814 */
[----:B------:R-:W2:Y:S01]  /*16bd0*/  LDSM.16.MT88.4 R8, [R198+0x5800] ;  /* 0x00580000c608783b */ /* 0x000ea20000004200 */
[----:B------:R-:W-:-:S06]  /*16be0*/  IADD3 R218, R218, -0x2, RZ ;  /* 0xfffffffedada7810 */ /* 0x000fcc0007ffe0ff */
[C---:B---3--:R-:W-:Y:S08]  /*16bf0*/  HMMA.16816.F32 R124, R136.reuse, R128, R124 ;  /* 0x00000080887c723c */ /* 0x048ff0000000187c */
[C---:B-1----:R-:W-:Y:S08]  /*16c00*/  HMMA.16816.F32 R76, R136.reuse, R80, R76 ;  /* 0x00000050884c723c */ /* 0x042ff0000000184c */
[C---:B-----5:R-:W-:Y:S08]  /*16c10*/  HMMA.16816.F32 R68, R136.reuse, R72, R68 ;  /* 0x000000488844723c */ /* 0x060ff00000001844 */
[C---:B------:R-:W-:Y:S08]  /*16c20*/  HMMA.16816.F32 R116, R136.reuse, R120, R116 ;  /* 0x000000788874723c */ /* 0x040ff00000001874 */
[C---:B------:R-:W-:Y:S08]  /*16c30*/  HMMA.16816.F32 R128, R136.reuse, R130, R132 ;  /* 0x000000828880723c */ /* 0x040ff00000001884 */
[C---:B------:R-:W-:Y:S08]  /*16c40*/  HMMA.16816.F32 R56, R136.reuse, R58, R192 ;  /* 0x0000003a8838723c */ /* 0x040ff000000018c0 */
[C---:B------:R-:W-:Y:S08]  /*16c50*/  HMMA.16816.F32 R64, R136.reuse, R66, R188 ;  /* 0x000000428840723c */ /* 0x040ff000000018bc */
[C---:B------:R-:W-:Y:S08]  /*16c60*/  HMMA.16816.F32 R72, R136.reuse, R74, R184 ;  /* 0x0000004a8848723c */ /* 0x040ff000000018b8 */
[----:B------:R-:W-:Y:S01]  /*16c70*/  HMMA.16816.F32 R80, R136, R82, R180 ;  /* 0x000000528850723c */ /* 0x000fe200000018b4 */
[----:B----4-:R-:W-:-:S05]  /*16c80*/  @P1 IMAD.HI.U32 R3, R2, c[0x0][0x2c8], RZ ;  /* 0x0000b20002031a27 */ /* 0x010fca00078e00ff */
[----:B------:R-:W-:-:S04]  /*16c90*/  @P1 SHF.R.U32.HI R2, RZ, c[0x0][0x2cc], R3 ;  /* 0x0000b300ff021a19 */ /* 0x000fc80000011603 */
[----:B--2---:R-:W-:-:S05]  /*16ca0*/  IADD3 R2, R2, R4, -R13 ;  /* 0x0000000402027210 */ /* 0x004fca0007ffe80d */
[----:B------:R-:W-:-:S05]  /*16cb0*/  IMAD.HI R2, R2, 0x2aaaaaab, RZ ;  /* 0x2aaaaaab02027827 */ /* 0x000fca00078e02ff */
[----:B------:R-:W-:-:S04]  /*16cc0*/  SHF.R.U32.HI R3, RZ, 0x1f, R2 ;  /* 0x0000001fff037819 */ /* 0x000fc80000011602 */
[----:B------:R-:W-:-:S04]  /*16cd0*/  LEA.HI.SX32 R2, R2, R3, 0x1d ;  /* 0x0000000302027211 */ /* 0x000fc800078feaff */
[----:B------:R-:W-:-:S04]  /*16ce0*/  IMNMX R241, R240, R2, !PT ;  /* 0x00000002f0f17217 */ /* 0x000fc80007800200 */
[----:B------:R-:W-:Y:S01]  /*16cf0*/  ISETP.GE.AND P0, PT, R218, R241, PT ;  /* 0x000000f1da00720c */ /* 0x000fe20003f06270 */
[C---:B------:R-:W-:Y:S08]  /*16d00*/  HMMA.16816.F32 R120, R136.reuse, R122, R176 ;  /* 0x0000007a8878723c */ /* 0x040ff000000018b0 */
[C---:B------:R-:W-:Y:S08]  /*16d10*/  HMMA.16816.F32 R132, R136.reuse, R8, R24 ;  /* 0x000000088884723c */ /* 0x040ff00000001818 */
[----:B------:R-:W-:Y:S01]  /*16d20*/  HMMA.16816.F32 R136, R136, R10, R20 ;  /* 0x0000000a8888723c */ /* 0x000fe20000001814 */
[----:B------:R-:W-:Y:S03]  /*16d30*/  @!UPT UIADD3 URZ, URZ, URZ, URZ ;  /* 0x0000003f3f3ff290 */ /* 0x000fe6000fffe03f */
[----:B------:R-:W-:Y:S11]  /*16d40*/  @!P0 BRA `(.L_x_3081) ;  /* 0x0000317000008947 */ /* 0x000ff60003800000 */
[----:B------:R-:W-:Y:S02]  /*16d50*/  MOV R14, R5 ;  /* 0x00000005000e7202 */ /* 0x000fe40000000f00 */
[----:B------:R-:W-:-:S07]  /*16d60*/  MOV R13, R6 ;  /* 0x00000006000d7202 */ /* 0x000fce0000000f00 */
.L_x_3094:
        /* <DEDUP_REMOVED lines=14> */
[----:B------:R-:W-:Y:S05]  /*16e50*/  SHF.R.S32.HI R2, RZ, 0x1f, R222 ;  /* 0x0000001fff027819 */ /* 0x000fea00000114de */
[----:B------:R-:W-:Y:S02]  /*16e60*/  IMAD R4, R2, c[0x0][0x208], RZ ;  /* 0x0000820002047a24 */ /* 0x000fe400078e02ff */
[C---:B------:R-:W-:Y:S04]  /*16e70*/  IMAD.WIDE.U32 R2, R222.reuse, c[0x0][0x208], RZ ;  /* 0x00008200de027a25 */ /* 0x040fe800078e00ff */
        /* <DEDUP_REMOVED lines=12> */
.L_x_3187:
[----:B------:R-:W-:-:S05]  /*16f40*/  BRA.DIV ~URZ, `(.L_x_3085) ;  /* 0x0000c8727f007947 */ /* 0x000fca000b800000 */
[----:B------:R4:W3:Y:S02]  /*16f50*/  SHFL.IDX PT, R2, R6, RZ, 0x181f ;  /* 0x00181fff06027589 */ /* 0x0008e400000e0000 */
.L_x_3188:
[----:B------:R-:W5:Y:S01]  /*16f60*/  S2R R10, SR_TID.X ;  /* 0x00000000000a7919 */ /* 0x000f620000002100 */
[----:B------:R-:W-:Y:S02]  /*16f70*/  ISETP.GE.AND P3, PT, R140, c[0x0][0x1d4], PT ;  /* 0x000075008c007a0c */ /* 0x000fe40003f66270 */
[----:B---3--:R-:W-:Y:S02]  /*16f80*/  IADD3 R8, P0, R2, R229, RZ ;  /* 0x000000e502087210 */ /* 0x008fe40007f1e0ff */
[----:B------:R-:W-:Y:S02]  /*16f90*/  ISETP.GE.AND P2, PT, R142, c[0x0][0x1d4], PT ;  /* 0x000075008e007a0c */ /* 0x000fe40003f46270 */
[----:B------:R-:W-:Y:S01]  /*16fa0*/  ISETP.GE.AND P4, PT, R219, c[0x0][0x1d4], PT ;  /* 0x00007500db007a0c */ /* 0x000fe20003f86270 */
[----:B------:R-:W-:Y:S01]  /*16fb0*/  IMAD.X R9, R4, 0x1, R230, P0 ;  /* 0x0000000104097824 */ /* 0x000fe200000e06e6 */
[----:B------:R-:W-:Y:S05]  /*16fc0*/  ISETP.GE.AND P1, PT, R220, c[0x0][0x1d4], PT ;  /* 0x00007500dc007a0c */ /* 0x000fea0003f26270 */
[----:B------:R-:W-:Y:S01]  /*16fd0*/  @!PT LDS RZ, [RZ] ;  /* 0x00000000fffff984 */ /* 0x000fe20000000800 */
[----:B------:R-:W-:Y:S01]  /*16fe0*/  @!PT LDS RZ, [RZ] ;  /* 0x00000000fffff984 */ /* 0x000fe20000000800 */
[----:B------:R-:W-:Y:S01]  /*16ff0*/  @!PT LDS RZ, [RZ] ;  /* 0x00000000fffff984 */ /* 0x000fe20000000800 */
[----:B------:R3:W-:Y:S02]  /*17000*/  LDGSTS.E.BYPASS.LTC128B.128 [R216+0x4080], [R8.64], !P3 ;  /* 0x0408000008d87fae */ /* 0x0007e4000d901d46 */
[----:B---3--:R-:W-:Y:S05]  /*17010*/  IADD3 R8, P0, R2, R228, RZ ;  /* 0x000000e402087210 */ /* 0x008fea0007f1e0ff */
[----:B------:R-:W-:Y:S05]  /*17020*/  IMAD.X R9, R4, 0x1, R225, P0 ;  /* 0x0000000104097824 */ /* 0x000fea00000e06e1 */
[----:B------:R3:W-:Y:S02]  /*17030*/  LDGSTS.E.BYPASS.LTC128B.128 [R216+0x5880], [R8.64], !P2 ;  /* 0x0588000008d87fae */ /* 0x0007e4000d101d46 */
[----:B---3--:R-:W-:Y:S05]  /*17040*/  IADD3 R8, P0, R2, R227, RZ ;  /* 0x000000e302087210 */ /* 0x008fea0007f1e0ff */
[----:B------:R-:W-:Y:S01]  /*17050*/  IMAD.X R9, R4, 0x1, R226, P0 ;  /* 0x0000000104097824 */ /* 0x000fe200000e06e2 */
[----:B------:R-:W-:Y:S04]  /*17060*/  IADD3 R2, P0, R2, R224, RZ ;  /* 0x000000e002027210 */ /* 0x000fe80007f1e0ff */
[----:B------:R3:W-:Y:S01]  /*17070*/  LDGSTS.E.BYPASS.LTC128B.128 [R216+0x7080], [R8.64], !P4 ;  /* 0x0708000008d87fae */ /* 0x0007e2000e101d46 */
[----:B------:R-:W-:Y:S01]  /*17080*/  IMAD.X R3, R4, 0x1, R223, P0 ;  /* 0x0000000104037824 */ /* 0x000fe200000e06df */
[----:B-----5:R-:W-:Y:S04]  /*17090*/  ISETP.GT.AND P0, PT, R10, 0x7f, PT ;  /* 0x0000007f0a00780c */ /* 0x020fe80003f04270 */
[----:B------:R3:W-:Y:S09]  /*170a0*/  LDGSTS.E.BYPASS.LTC128B.128 [R216+0x8880], [R2.64], !P1 ;  /* 0x0888000002d87fae */ /* 0x0007f2000c901d46 */
[----:B------:R-:W-:-:S05]  /*170b0*/  @P0 BRA `(.L_x_3083) ;  /* 0x0000012000000947 */ /* 0x000fca0003800000 */
[----:B------:R-:W-:-:S05]  /*170c0*/  BRA.DIV ~URZ, `(.L_x_3086) ;  /* 0x0000c7627f007947 */ /* 0x000fca000b800000 */
[----:B------:R3:W4:Y:S04]  /*170d0*/  SHFL.IDX PT, R4, R5, 0x1, 0x181f ;  /* 0x00381f0005047f89 */ /* 0x00072800000e0000 */
[----:B---3--:R3:W2:Y:S02]  /*170e0*/  SHFL.IDX PT, R2, R6, 0x1, 0x181f ;  /* 0x00381f0006027f89 */ /* 0x0086a400000e0000 */
.L_x_3189:
[----:B--2---:R-:W-:Y:S05]  /*170f0*/  IADD3 R8, P0, R2, R229, RZ ;  /* 0x000000e502087210 */ /* 0x004fea0007f1e0ff */
[----:B----4-:R-:W-:Y:S05]  /*17100*/  IMAD.X R9, R4, 0x1, R230, P0 ;  /* 0x0000000104097824 */ /* 0x010fea00000e06e6 */
[----:B------:R-:W-:Y:S01]  /*17110*/  @!PT LDS RZ, [RZ] ;  /* 0x00000000fffff984 */ /* 0x000fe20000000800 */
[----:B------:R-:W-:Y:S01]  /*17120*/  @!PT LDS RZ, [RZ] ;  /* 0x00000000fffff984 */ /* 0x000fe20000000800 */
[----:B------:R-:W-:Y:S01]  /*17130*/  @!PT LDS RZ, [RZ] ;  /* 0x00000000fffff984 */ /* 0x000fe20000000800 */
[----:B------:R2:W-:Y:S02]  /*17140*/  LDGSTS.E.BYPASS.LTC128B.128 [R217+0x5080], [R8.64], !P3 ;  /* 0x0508000008d97fae */ /* 0x0005e4000d901d46 */
[----:B--2---:R-:W-:Y:S05]  /*17150*/  IADD3 R8, P0, R2, R228, RZ ;  /* 0x000000e402087210 */ /* 0x004fea0007f1e0ff */
[----:B------:R-:W-:Y:S05]  /*17160*/  IMAD.X R9, R4, 0x1, R225, P0 ;  /* 0x0000000104097824 */ /* 0x000fea00000e06e1 */
[----:B------:R2:W-:Y:S02]  /*17170*/  LDGSTS.E.BYPASS.LTC128B.128 [R217+0x6880], [R8.64], !P2 ;  /* 0x0688000008d97fae */ /* 0x0005e4000d101d46 */
[----:B--2---:R-:W-:Y:S05]  /*17180*/  IADD3 R8, P0, R2, R227, RZ ;  /* 0x000000e302087210 */ /* 0x004fea0007f1e0ff */
[----:B------:R-:W-:Y:S01]  /*17190*/  IMAD.X R9, R4, 0x1, R226, P0 ;  /* 0x0000000104097824 */ /* 0x000fe200000e06e2 */
[----:B------:R-:W-:Y:S04]  /*171a0*/  IADD3 R2, P0, R2, R224, RZ ;  /* 0x000000e002027210 */ /* 0x000fe80007f1e0ff */
[----:B------:R2:W-:Y:S01]  /*171b0*/  LDGSTS.E.BYPASS.LTC128B.128 [R217+0x8080], [R8.64], !P4 ;  /* 0x0808000008d97fae */ /* 0x0005e2000e101d46 */
[----:B------:R-:W-:Y:S05]  /*171c0*/  IMAD.X R3, R4, 0x1, R223, P0 ;  /* 0x0000000104037824 */ /* 0x000fea00000e06df */
[----:B------:R2:W-:Y:S03]  /*171d0*/  LDGSTS.E.BYPASS.LTC128B.128 [R217+0x9880], [R2.64], !P1 ;  /* 0x0988000002d97fae */ /* 0x0005e6000c901d46 */
.L_x_3083:
[----:B------:R-:W-:Y:S05]  /*171e0*/  BSYNC B0 ;  /* 0x0000000000007941 */ /* 0x000fea0003800000 */
.L_x_3082:
        /* <DEDUP_REMOVED lines=160> */
[----:B------:R-:W-:Y:S01]  /*17bf0*/  IMAD.MOV.U32 R3, RZ, RZ, c[0x0][0x2b8] ;  /* 0x0000ae00ff037624 */ /* 0x000fe200078e00ff */
[----:B------:R-:W2:Y:S01]  /*17c00*/  LDL R2, [R1] ;  /* 0x0000000001027983 */ /* 0x000ea20000100800 */
[----:B------:R-:W-:Y:S03]  /*17c10*/  IMAD.MOV.U32 R221, RZ, RZ, RZ ;  /* 0x000000ffffdd7224 */ /* 0x000fe600078e00ff */
[----:B------:R-:W-:Y:S01]  /*17c20*/  ISETP.NE.AND P1, PT, R3, 0x1, PT ;  /* 0x000000010300780c */ /* 0x000fe20003f25270 */
[----:B--2---:R-:W-:Y:S05]  /*17c30*/  IMAD R3, R218, 0x30, R2 ;  /* 0x00000030da037824 */ /* 0x004fea00078e0202 */
[----:B------:R-:W-:Y:S07]  /*17c40*/  IADD3 R3, R3, -0x30, R0 ;  /* 0xffffffd003037810 */ /* 0x000fee0007ffe000 */
[----:B------:R-:W-:Y:S04]  /*17c50*/  @P1 IMAD.HI.U32 R4, R3, c[0x0][0x2bc], RZ ;  /* 0x0000af0003041a27 */ /* 0x000fe800078e00ff */
[--C-:B------:R-:W-:Y:S01]  /*17c60*/  IMAD.MOV.U32 R2, RZ, RZ, R3.reuse ;  /* 0x000000ffff027224 */ /* 0x100fe200078e0003 */
[----:B------:R-:W-:Y:S04]  /*17c70*/  @P1 SHF.R.U32.HI R2, RZ, c[0x0][0x2c0], R4 ;  /* 0x0000b000ff021a19 */ /* 0x000fe80000011604 */
[C---:B------:R-:W-:Y:S01]  /*17c80*/  @!P6 IADD3 R4, P0, R2.reuse, R248, RZ ;  /* 0x000000f80204e210 */ /* 0x040fe20007f1e0ff */
        /* <DEDUP_REMOVED lines=23> */
.L_x_3190:
[----:B------:R-:W-:-:S05]  /*17e00*/  BRA.DIV ~URZ, `(.L_x_3090) ;  /* 0x0000bb627f007947 */ /* 0x000fca000b800000 */
[----:B------:R3:W4:Y:S02]  /*17e10*/  SHFL.IDX PT, R2, R178, RZ, 0x181f ;  /* 0x00181fffb2027589 */ /* 0x00072400000e0000 */
.L_x_3191:
[----:B------:R-:W-:Y:S02]  /*17e20*/  @P0 ISETP.GE.AND P1, PT, R140, c[0x0][0x1d4], PT ;  /* 0x000075008c000a0c */ /* 0x000fe40003f26270 */
[----:B----4-:R-:W-:Y:S05]  /*17e30*/  @P0 IADD3 R176, P2, R2, R229, RZ ;  /* 0x000000e502b00210 */ /* 0x010fea0007f5e0ff */
[----:B--2---:R-:W-:Y:S06]  /*17e40*/  @P0 IMAD.X R177, R4, 0x1, R230, P2 ;  /* 0x0000000104b10824 */ /* 0x004fec00010e06e6 */
[----:B------:R-:W-:Y:S01]  /*17e50*/  @!PT LDS RZ, [RZ] ;  /* 0x00000000fffff984 */ /* 0x000fe20000000800 */
[----:B------:R-:W-:Y:S01]  /*17e60*/  @!PT LDS RZ, [RZ] ;  /* 0x00000000fffff984 */ /* 0x000fe20000000800 */
[----:B------:R-:W-:Y:S01]  /*17e70*/  @!PT LDS RZ, [RZ] ;  /* 0x00000000fffff984 */ /* 0x000fe20000000800 */
[----:B------:R2:W-:Y:S01]  /*17e80*/  @P0 LDGSTS.E.BYPASS.LTC128B.128 [R216+0xa080], [R176.64], !P1 ;  /* 0x0a080000b0d80fae */ /* 0x0005e2000c901d46 */
[----:B------:R-:W-:Y:S02]  /*17e90*/  @P0 ISETP.GE.AND P1, PT, R142, c[0x0][0x1d4], PT ;  /* 0x000075008e000a0c */ /* 0x000fe40003f26270 */
[----:B--2---:R-:W-:Y:S05]  /*17ea0*/  @P0 IADD3 R176, P2, R2, R228, RZ ;  /* 0x000000e402b00210 */ /* 0x004fea0007f5e0ff */
[----:B------:R-:W-:Y:S06]  /*17eb0*/  @P0 IMAD.X R177, R4, 0x1, R225, P2 ;  /* 0x0000000104b10824 */ /* 0x000fec00010e06e1 */
[----:B------:R2:W-:Y:S01]  /*17ec0*/  @P0 LDGSTS.E.BYPASS.LTC128B.128 [R216+0xb880], [R176.64], !P1 ;  /* 0x0b880000b0d80fae */ /* 0x0005e2000c901d46 */
[----:B------:R-:W-:Y:S02]  /*17ed0*/  @P0 ISETP.GE.AND P1, PT, R219, c[0x0][0x1d4], PT ;  /* 0x00007500db000a0c */ /* 0x000fe40003f26270 */
[----:B--2---:R-:W-:Y:S05]  /*17ee0*/  @P0 IADD3 R176, P2, R2, R227, RZ ;  /* 0x000000e302b00210 */ /* 0x004fea0007f5e0ff */
[----:B------:R-:W-:Y:S01]  /*17ef0*/  @P0 IMAD.X R177, R4, 0x1, R226, P2 ;  /* 0x0000000104b10824 */ /* 0x000fe200010e06e2 */
[----:B------:R-:W-:Y:S05]  /*17f00*/  @P0 IADD3 R2, P2, R2, R224, RZ ;  /* 0x000000e002020210 */ /* 0x000fea0007f5e0ff */
[----:B------:R2:W-:Y:S01]  /*17f10*/  @P0 LDGSTS.E.BYPASS.LTC128B.128 [R216+0xd080], [R176.64], !P1 ;  /* 0x0d080000b0d80fae */ /* 0x0005e2000c901d46 */
[----:B------:R-:W-:Y:S01]  /*17f20*/  @P0 ISETP.GE.AND P1, PT, R220, c[0x0][0x1d4], PT ;  /* 0x00007500dc000a0c */ /* 0x000fe20003f26270 */
[----:B------:R-:W-:Y:S11]  /*17f30*/  @P0 IMAD.X R3, R4, 0x1, R223, P2 ;  /* 0x0000000104030824 */ /* 0x000ff600010e06df */
[----:B------:R-:W-:Y:S01]  /*17f40*/  @!UPT UIADD3 URZ, URZ, URZ, URZ ;  /* 0x0000003f3f3ff290 */ /* 0x000fe2000fffe03f */
[----:B------:R2:W-:Y:S01]  /*17f50*/  @P0 LDGSTS.E.BYPASS.LTC128B.128 [R216+0xe880], [R2.64], !P1 ;  /* 0x0e88000002d80fae */ /* 0x0005e2000c901d46 */
[----:B------:R-:W-:Y:S01]  /*17f60*/  ISETP.GE.AND P0, PT, R5, 0x21, PT ;  /* 0x000000210500780c */ /* 0x000fe20003f06270 */
[----:B------:R-:W-:-:S06]  /*17f70*/  BRA.DIV ~URZ, `(.L_x_3091) ;  /* 0x0000ba627f007947 */ /* 0x000fcc000b800000 */
[----:B------:R4:W1:Y:S04]  /*17f80*/  SHFL.IDX PT, R4, R6, 0x1, 0x181f ;  /* 0x00381f0006047f89 */ /* 0x00086800000e0000 */
[----:B--2---:R4:W2:Y:S02]  /*17f90*/  SHFL.IDX PT, R2, R178, 0x1, 0x181f ;  /* 0x00381f00b2027f89 */ /* 0x0048a400000e0000 */
.L_x_3192:
[----:B------:R-:W-:Y:S02]  /*17fa0*/  @P0 ISETP.GE.AND P1, PT, R140, c[0x0][0x1d4], PT ;  /* 0x000075008c000a0c */ /* 0x000fe40003f26270 */
[----:B--2---:R-:W-:Y:S05]  /*17fb0*/  @P0 IADD3 R176, P2, R2, R229, RZ ;  /* 0x000000e502b00210 */ /* 0x004fea0007f5e0ff */
[----:B-1----:R-:W-:Y:S06]  /*17fc0*/  @P0 IMAD.X R177, R4, 0x1, R230, P2 ;  /* 0x0000000104b10824 */ /* 0x002fec00010e06e6 */
[----:B------:R-:W-:Y:S01]  /*17fd0*/  @!PT LDS RZ, [RZ] ;  /* 0x00000000fffff984 */ /* 0x000fe20000000800 */
[----:B------:R-:W-:Y:S01]  /*17fe0*/  @!PT LDS RZ, [RZ] ;  /* 0x00000000fffff984 */ /* 0x000fe20000000800 */
[----:B------:R-:W-:Y:S01]  /*17ff0*/  @!PT LDS RZ, [RZ] ;  /* 0x00000000fffff984 */ /* 0x000fe20000000800 */
[----:B------:R1:W-:Y:S01]  /*18000*/  @P0 LDGSTS.E.BYPASS.LTC128B.128 [R217+0xb080], [R176.64], !P1 ;  /* 0x0b080000b0d90fae */ /* 0x0003e2000c901d46 */
[----:B------:R-:W-:Y:S02]  /*18010*/  @P0 ISETP.GE.AND P1, PT, R142, c[0x0][0x1d4], PT ;  /* 0x000075008e000a0c */ /* 0x000fe40003f26270 */
[----:B-1----:R-:W-:Y:S05]  /*18020*/  @P0 IADD3 R176, P2, R2, R228, RZ ;  /* 0x000000e402b00210 */ /* 0x002fea0007f5e0ff */
[----:B------:R-:W-:Y:S06]  /*18030*/  @P0 IMAD.X R177, R4, 0x1, R225, P2 ;  /* 0x0000000104b10824 */ /* 0x000fec00010e06e1 */
[----:B------:R1:W-:Y:S01]  /*18040*/  @P0 LDGSTS.E.BYPASS.LTC128B.128 [R217+0xc880], [R176.64], !P1 ;  /* 0x0c880000b0d90fae */ /* 0x0003e2000c901d46 */
[----:B------:R-:W-:Y:S02]  /*18050*/  @P0 ISETP.GE.AND P1, PT, R219, c[0x0][0x1d4], PT ;  /* 0x00007500db000a0c */ /* 0x000fe40003f26270 */
[----:B-1----:R-:W-:Y:S05]  /*18060*/  @P0 IADD3 R176, P2, R2, R227, RZ ;  /* 0x000000e302b00210 */ /* 0x002fea0007f5e0ff */
[----:B------:R-:W-:Y:S01]  /*18070*/  @P0 IMAD.X R177, R4, 0x1, R226, P2 ;  /* 0x0000000104b10824 */ /* 0x000fe200010e06e2 */
[----:B------:R-:W-:Y:S05]  /*18080*/  @P0 IADD3 R2, P2, R2, R224, RZ ;  /* 0x000000e002020210 */ /* 0x000fea0007f5e0ff */
[----:B------:R1:W-:Y:S01]  /*18090*/  @P0 LDGSTS.E.BYPASS.LTC128B.128 [R217+0xe080], [R176.64], !P1 ;  /* 0x0e080000b0d90fae */ /* 0x0003e2000c901d46 */
[----:B------:R-:W-:Y:S01]  /*180a0*/  @P0 ISETP.GE.AND P1, PT, R220, c[0x0][0x1d4], PT ;  /* 0x00007500dc000a0c */ /* 0x000fe20003f26270 */
[----:B------:R-:W-:Y:S11]  /*180b0*/  @P0 IMAD.X R3, R4, 0x1, R223, P2 ;  /* 0x0000000104030824 */ /* 0x000ff600010e06df */
[----:B------:R-:W-:Y:S01]  /*180c0*/  @!UPT UIADD3 URZ, URZ, URZ, URZ ;  /* 0x0000003f3f3ff290 */ /* 0x000fe2000fffe03f */
[----:B------:R1:W-:Y:S02]  /*180d0*/  @P0 LDGSTS.E.BYPASS.LTC128B.128 [R217+0xf880], [R2.64], !P1 ;  /* 0x0f88000002d90fae */ /* 0x0003e4000c901d46 */
.L_x_3088:
[----:B------:R-:W-:Y:S05]  /*180e0*/  BSYNC B0 ;  /* 0x0000000000007941 */ /* 0x000fea0003800000 */
.L_x_3087:
[----:B------:R-:W2:Y:S01]  /*180f0*/  LDL R4, [R1+0x4] ;  /* 0x0000040001047983 */ /* 0x000ea20000100800 */
[----:B-1----:R-:W-:Y:S03]  /*18100*/  IMAD.MOV.U32 R176, RZ, RZ, c[0x0][0x2c4] ;  /* 0x0000b100ffb07624 */ /* 0x002fe600078e00ff */
[----:B------:R-:W2:Y:S02]  /*18110*/  LDL R2, [R1+0x24] ;  /* 0x0000240001027983 */ /* 0x000ea40000100800 */
[----:B------:R-:W-:Y:S02]  /*18120*/  ISETP.NE.AND P0, PT, R176, 0x1, PT ;  /* 0x00000001b000780c */ /* 0x000fe40003f05270 */
[----:B----4-:R-:W4:Y:S04]  /*18130*/  LDL R6, [R1+0x20] ;  /* 0x0000200001067983 */ /* 0x010f280000100800 */
[----:B------:R-:W5:Y:S04]  /*18140*/  LDL R5, [R1+0xc] ;  /* 0x00000c0001057983 */ /* 0x000f680000100800 */
[----:B------:R-:W5:Y:S04]  /*18150*/  LDL R3, [R1+0x8] ;  /* 0x0000080001037983 */ /* 0x000f680000100800 */
[----:B------:R-:W0:Y:S01]  /*18160*/  LDGDEPBAR ;  /* 0x00000000000079af */ /* 0x000e220000000000 */
[----:B--2---:R-:W-:Y:S04]  /*18170*/  IMAD.IADD R4, R2, 0x1, R4 ;  /* 0x0000000102047824 */ /* 0x004fe800078e0204 */
[----:B------:R-:W-:Y:S05]  /*18180*/  @P0 IMAD.HI.U32 R2, R4, c[0x0][0x2c8], RZ ;  /* 0x0000b20004020a27 */ /* 0x000fea00078e00ff */
[----:B------:R-:W-:Y:S01]  /*18190*/  @P0 SHF.R.U32.HI R4, RZ, c[0x0][0x2cc], R2 ;  /* 0x0000b300ff040a19 */ /* 0x000fe20000011602 */
[----:B------:R-:W-:Y:S05]  /*181a0*/  IMAD R2, R218, -0x30, RZ ;  /* 0xffffffd0da027824 */ /* 0x000fea00078e02ff */
[----:B----4-:R-:W-:Y:S04]  /*181b0*/  IADD3 R2, -R6, 0x1, R2 ;  /* 0x0000000106027810 */ /* 0x010fe80007ffe102 */
[----:B-----5:R-:W-:Y:S01]  /*181c0*/  IADD3 R5, -R3, R2, R5 ;  /* 0x0000000203057210 */ /* 0x020fe20007ffe105 */
[----:B------:R-:W-:-:S05]  /*181d0*/  BRA.DIV ~URZ, `(.L_x_3092) ;  /* 0x0000b8d27f007947 */ /* 0x000fca000b800000 */
[----:B------:R1:W2:Y:S02]  /*181e0*/  SHFL.IDX PT, R2, R4, RZ, 0x1c1f ;  /* 0x001c1fff04027589 */ /* 0x0002a400000e0000 */
.L_x_3193:
        /* <DEDUP_REMOVED lines=20> */
[----:B---3--:R-:W-:Y:S02]  /*18330*/  FSEL R178, R25, -INF , P4 ;  /* 0xff80000019b27808 */ /* 0x008fe40002000000 */
        /* <DEDUP_REMOVED lines=62> */
.L_x_3194:
[C---:B------:R-:W-:Y:S01]  /*18720*/  FSETP.NEU.FTZ.AND P0, PT, R6.reuse, -INF , PT ;  /* 0xff8000000600780b */ /* 0x040fe20003f1d000 */
[----:B------:R-:W-:Y:S01]  /*18730*/  FMUL.FTZ R3, R6, c[0x0][0x2d0] ;  /* 0x0000b40006037a20 */ /* 0x000fe20000410000 */
[----:B-12---:R-:W-:Y:S01]  /*18740*/  FMNMX.FTZ R4, R2, R4, !PT ;  /* 0x0000000402047209 */ /* 0x006fe20007810000 */
[----:B------:R-:W-:Y:S01]  /*18750*/  WARPSYNC 0xffffffff ;  /* 0xffffffff00007948 */ /* 0x000fe20003800000 */
[----:B------:R-:W-:Y:S02]  /*18760*/  FSEL R2, R6, RZ, P0 ;  /* 0x000000ff06027208 */ /* 0x000fe40000000000 */
[----:B------:R-:W-:Y:S02]  /*18770*/  FSEL R3, R3, RZ, P0 ;  /* 0x000000ff03037208 */ /* 0x000fe40000000000 */
[----:B------:R-:W-:Y:S01]  /*18780*/  FSETP.NEU.FTZ.AND P0, PT, R4, -INF , PT ;  /* 0xff8000000400780b */ /* 0x000fe20003f1d000 */
[----:B------:R-:W-:Y:S02]  /*18790*/  FADD.FTZ R2, -R2, R13 ;  /* 0x0000000d02027221 */ /* 0x000fe40000010100 */
[--C-:B------:R-:W-:Y:S02]  /*187a0*/  FFMA.FTZ R5, R181, c[0x0][0x2d0], -R3.reuse ;  /* 0x0000b400b5057a23 */ /* 0x100fe40000010803 */
        /* <DEDUP_REMOVED lines=14> */
[----:B------:R-:W-:Y:S01]  /*18890*/  FFMA.FTZ R195, R177, c[0x0][0x2d0], -R3 ;  /* 0x0000b400b1c37a23 */ /* 0x000fe20000010803 */
[C---:B-1----:R-:W-:Y:S01]  /*188a0*/  F2FP.PACK_AB R176, R5.reuse, R27 ;  /* 0x0000001b05b0723e */ /* 0x042fe200000000ff */
[C---:B------:R-:W-:Y:S07]  /*188b0*/  FFMA.FTZ R3, R2.reuse, R235, R27 ;  /* 0x000000eb02037223 */ /* 0x040fee000001001b */
[----:B------:R-:W-:Y:S01]  /*188c0*/  MUFU.EX2 R27, R23 ;  /* 0x00000017001b7308 */ /* 0x000fe20000000800 */
[----:B------:R-:W-:Y:S02]  /*188d0*/  FMUL.FTZ R32, R2, R152 ;  /* 0x0000009802207220 */ /* 0x000fe40000410000 */
[----:B------:R-:W-:Y:S01]  /*188e0*/  FADD.FTZ R22, R5, R3 ;  /* 0x0000000305167221 */ /* 0x000fe20000010000 */
[C---:B------:R-:W-:Y:S01]  /*188f0*/  FSEL R3, R4.reuse, RZ, P0 ;  /* 0x000000ff04037208 */ /* 0x040fe20000000000 */
[----:B------:R-:W-:Y:S02]  /*18900*/  FMUL.FTZ R5, R4, c[0x0][0x2d0] ;  /* 0x0000b40004057a20 */ /* 0x000fe40000410000 */
[C---:B------:R-:W-:Y:S02]  /*18910*/  FMUL.FTZ R33, R2.reuse, R153 ;  /* 0x0000009902217220 */ /* 0x040fe40000410000 */
[----:B------:R-:W-:Y:S01]  /*18920*/  FADD.FTZ R3, -R3, R14 ;  /* 0x0000000e03037221 */ /* 0x000fe20000010100 */
[----:B------:R-:W1:Y:S01]  /*18930*/  MUFU.EX2 R23, R26 ;  /* 0x0000001a00177308 */ /* 0x000e620000000800 */
[----:B------:R-:W-:Y:S01]  /*18940*/  FSEL R5, R5, RZ, P0 ;  /* 0x000000ff05057208 */ /* 0x000fe20000000000 */
[----:B------:R-:W-:Y:S01]  /*18950*/  FMUL.FTZ R28, R2, R156 ;  /* 0x0000009c021c7220 */ /* 0x000fe20000410000 */
[C---:B------:R-:W-:Y:S01]  /*18960*/  ISETP.GT.AND P0, PT, R218.reuse, R241, PT ;  /* 0x000000f1da00720c */ /* 0x040fe20003f04270 */
[----:B------:R-:W-:Y:S01]  /*18970*/  FMUL.FTZ R3, R3, c[0x0][0x2d0] ;  /* 0x0000b40003037a20 */ /* 0x000fe20000410000 */
[----:B------:R-:W-:Y:S01]  /*18980*/  IADD3 R218, R218, -0x1, RZ ;  /* 0xffffffffdada7810 */ /* 0x000fe20007ffe0ff */
[--C-:B------:R-:W-:Y:S02]  /*18990*/  FFMA.FTZ R14, R25, c[0x0][0x2d0], -R5.reuse ;  /* 0x0000b400190e7a23 */ /* 0x100fe40000010805 */
[--C-:B------:R-:W-:Y:S02]  /*189a0*/  FFMA.FTZ R182, R19, c[0x0][0x2d0], -R5.reuse ;  /* 0x0000b40013b67a23 */ /* 0x100fe40000010805 */
[----:B------:R-:W2:Y:S01]  /*189b0*/  MUFU.EX2 R3, R3 ;  /* 0x0000000300037308 */ /* 0x000ea20000000800 */
[--C-:B------:R-:W-:Y:S02]  /*189c0*/  FFMA.FTZ R180, R18, c[0x0][0x2d0], -R5.reuse ;  /* 0x0000b40012b47a23 */ /* 0x100fe40000010805 */
        /* <DEDUP_REMOVED lines=8> */
[----:B-1----:R-:W-:Y:S01]  /*18a50*/  F2FP.PACK_AB R178, R23, R27 ;  /* 0x0000001b17b2723e */ /* 0x002fe200000000ff */
[--C-:B------:R-:W-:Y:S02]  /*18a60*/  FFMA.FTZ R191, R9, c[0x0][0x2d0], -R5.reuse ;  /* 0x0000b40009bf7a23 */ /* 0x100fe40000010805 */
[----:B------:R-:W-:Y:S02]  /*18a70*/  FFMA.FTZ R5, R8, c[0x0][0x2d0], -R5 ;  /* 0x0000b40008057a23 */ /* 0x000fe40000010805 */
[----:B------:R-:W-:Y:S02]  /*18a80*/  FADD.FTZ R8, R27, R22 ;  /* 0x000000161b087221 */ /* 0x000fe40000010000 */
[C---:B------:R-:W-:Y:S01]  /*18a90*/  FMUL.FTZ R21, R2.reuse, R165 ;  /* 0x000000a502157220 */ /* 0x040fe20000410000 */
[----:B------:R-:W-:Y:S01]  /*18aa0*/  MUFU.EX2 R231, R179 ;  /* 0x000000b300e77308 */ /* 0x000fe20000000800 */
[C---:B--2---:R-:W-:Y:S02]  /*18ab0*/  FMUL.FTZ R34, R3.reuse, R154 ;  /* 0x0000009a03227220 */ /* 0x044fe40000410000 */
[----:B------:R-:W-:Y:S02]  /*18ac0*/  FMUL.FTZ R35, R3, R155 ;  /* 0x0000009b03237220 */ /* 0x000fe40000410000 */
[----:B------:R-:W1:Y:S01]  /*18ad0*/  LDSM.16.MT88.4 R152, [R196] ;  /* 0x00000000c498783b */ /* 0x000e620000004200 */
[----:B------:R-:W-:Y:S02]  /*18ae0*/  FADD.FTZ R181, R23, R8 ;  /* 0x0000000817b57221 */ /* 0x000fe40000010000 */
[C---:B------:R-:W-:Y:S02]  /*18af0*/  FMUL.FTZ R8, R2.reuse, R172 ;  /* 0x000000ac02087220 */ /* 0x040fe40000410000 */
[----:B------:R-:W2:Y:S01]  /*18b00*/  MUFU.EX2 R172, R14 ;  /* 0x0000000e00ac7308 */ /* 0x000ea20000000800 */
[C---:B------:R-:W-:Y:S02]  /*18b10*/  FMUL.FTZ R9, R2.reuse, R173 ;  /* 0x000000ad02097220 */ /* 0x040fe40000410000 */
[C---:B------:R-:W-:Y:S02]  /*18b20*/  FMUL.FTZ R10, R3.reuse, R174 ;  /* 0x000000ae030a7220 */ /* 0x040fe40000410000 */
[C---:B------:R-:W-:Y:S02]  /*18b30*/  FMUL.FTZ R11, R3.reuse, R175 ;  /* 0x000000af030b7220 */ /* 0x040fe40000410000 */
[C---:B------:R-:W-:Y:S02]  /*18b40*/  FMUL.FTZ R16, R2.reuse, R168 ;  /* 0x000000a802107220 */ /* 0x040fe40000410000 */
[C---:B------:R-:W-:Y:S01]  /*18b50*/  FMUL.FTZ R17, R2.reuse, R169 ;  /* 0x000000a902117220 */ /* 0x040fe20000410000 */
[----:B------:R2:W3:Y:S01]  /*18b60*/  MUFU.EX2 R165, R177 ;  /* 0x000000b100a57308 */ /* 0x0004e20000000800 */
[C---:B------:R-:W-:Y:S02]  /*18b70*/  FMUL.FTZ R18, R3.reuse, R170 ;  /* 0x000000aa03127220 */ /* 0x040fe40000410000 */
[C---:B------:R-:W-:Y:S02]  /*18b80*/  FMUL.FTZ R19, R3.reuse, R171 ;  /* 0x000000ab03137220 */ /* 0x040fe40000410000 */
[C---:B------:R-:W-:Y:S01]  /*18b90*/  FMUL.FTZ R20, R2.reuse, R164 ;  /* 0x000000a402147220 */ /* 0x040fe20000410000 */
        /* <DEDUP_REMOVED lines=8> */
[----:B------:R-:W-:Y:S01]  /*18c20*/  FMUL.FTZ R29, R2, R157 ;  /* 0x0000009d021d7220 */ /* 0x000fe20000410000 */
[----:B------:R-:W-:Y:S01]  /*18c30*/  MUFU.EX2 R160, R186 ;  /* 0x000000ba00a07308 */ /* 0x000fe20000000800 */
[C---:B------:R-:W-:Y:S02]  /*18c40*/  FMUL.FTZ R30, R3.reuse, R158 ;  /* 0x0000009e031e7220 */ /* 0x040fe40000410000 */
[----:B------:R-:W-:Y:S01]  /*18c50*/  FMUL.FTZ R31, R3, R159 ;  /* 0x0000009f031f7220 */ /* 0x000fe20000410000 */
[----:B--2---:R-:W-:Y:S01]  /*18c60*/  F2FP.PACK_AB R177, R172, R13 ;  /* 0x0000000dacb1723e */ /* 0x004fe200000000ff */
[C---:B------:R-:W-:Y:S01]  /*18c70*/  FMUL.FTZ R36, R2.reuse, R36 ;  /* 0x0000002402247220 */ /* 0x040fe20000410000 */
[----:B---3--:R-:W-:Y:S01]  /*18c80*/  F2FP.PACK_AB R179, R231, R165 ;  /* 0x000000a5e7b3723e */ /* 0x008fe200000000ff */
[----:B------:R-:W-:Y:S01]  /*18c90*/  LDSM.16.MT88.4 R156, [R196+0x800] ;  /* 0x00080000c49c783b */ /* 0x000fe20000004200 */
        /* <DEDUP_REMOVED lines=125> */
[----:B------:R-:W-:Y:S05]  /*19470*/  FMUL.FTZ R137, R2, R137 ;  /* 0x0000008902897220 */ /* 0x000fea0000410000 */
[----:B------:R-:W4:Y:S01]  /*19480*/  MUFU.EX2 R187, R182 ;  /* 0x000000b600bb7308 */ /* 0x000f220000000800 */
[C---:B-1----:R-:W-:Y:S03]  /*19490*/  HMMA.16816.F32 R52, R176.reuse, R152, R52 ;  /* 0x00000098b034723c */ /* 0x042fe60000001834 */
[----:B--2---:R-:W-:Y:S05]  /*194a0*/  FADD.FTZ R2, R13, R181 ;  /* 0x000000b50d027221 */ /* 0x004fea0000010000 */
[C---:B------:R-:W-:Y:S01]  /*194b0*/  HMMA.16816.F32 R56, R176.reuse, R154, R56 ;  /* 0x0000009ab038723c */ /* 0x040fe20000001838 */
[----:B------:R-:W1:Y:S01]  /*194c0*/  LDSM.16.MT88.4 R152, [R199+0x1800] ;  /* 0x00180000c798783b */ /* 0x000e620000004200 */
[----:B------:R-:W-:Y:S02]  /*194d0*/  MUFU.EX2 R181, R190 ;  /* 0x000000be00b57308 */ /* 0x000fe40000000800 */
[C---:B---3--:R-:W-:Y:S04]  /*194e0*/  FADD.FTZ R2, R3.reuse, R2 ;  /* 0x0000000203027221 */ /* 0x048fe80000010000 */
[----:B------:R-:W-:Y:S04]  /*194f0*/  FADD.FTZ R2, R160, R2 ;  /* 0x00000002a0027221 */ /* 0x000fe80000010000 */
[----:B------:R-:W2:Y:S01]  /*19500*/  MUFU.EX2 R182, R189 ;  /* 0x000000bd00b67308 */ /* 0x000ea20000000800 */
        /* <DEDUP_REMOVED lines=32> */
[----:B----4-:R-:W-:Y:S03]  /*19710*/  F2FP.PACK_AB R153, R186, R187 ;  /* 0x000000bbba99723e */ /* 0x010fe600000000ff */
[----:B------:R-:W-:Y:S02]  /*19720*/  F2FP.PACK_AB R154, R14, R160 ;  /* 0x000000a00e9a723e */ /* 0x000fe400000000ff */
[----:B------:R-:W3:Y:S02]  /*19730*/  LDSM.16.MT88.4 R160, [R197+0x800] ;  /* 0x00080000c5a0783b */ /* 0x000ee40000004200 */
[----:B------:R-:W4:Y:S01]  /*19740*/  MUFU.EX2 R3, R194 ;  /* 0x000000c200037308 */ /* 0x000f220000000800 */
[----:B------:R-:W-:Y:S02]  /*19750*/  F2FP.PACK_AB R155, R183, R185 ;  /* 0x000000b9b79b723e */ /* 0x000fe400000000ff */
[----:B--2---:R-:W-:Y:S02]  /*19760*/  F2FP.PACK_AB R177, R182, R181 ;  /* 0x000000b5b6b1723e */ /* 0x004fe400000000ff */
[----:B------:R-:W-:Y:S03]  /*19770*/  F2FP.PACK_AB R179, R5, R180 ;  /* 0x000000b405b3723e */ /* 0x000fe600000000ff */
[C---:B------:R-:W-:Y:S02]  /*19780*/  HMMA.16816.F32 R8, R152.reuse, R156, R8 ;  /* 0x0000009c9808723c */ /* 0x040fe40000001808 */
[----:B------:R-:W-:Y:S03]  /*19790*/  MUFU.EX2 R14, R192 ;  /* 0x000000c0000e7308 */ /* 0x000fe60000000800 */
[----:B-1----:R-:W-:Y:S03]  /*197a0*/  FADD.FTZ R2, R13, R2 ;  /* 0x000000020d027221 */ /* 0x002fe60000010000 */
[C---:B------:R-:W-:Y:S01]  /*197b0*/  HMMA.16816.F32 R16, R152.reuse, R158, R16 ;  /* 0x0000009e9810723c */ /* 0x040fe20000001810 */
[----:B------:R-:W1:Y:S03]  /*197c0*/  LDSM.16.MT88.4 R156, [R199+0x800] ;  /* 0x00080000c79c783b */ /* 0x000e660000004200 */
[C---:B----4-:R-:W-:Y:S01]  /*197d0*/  F2FP.PACK_AB R176, R3.reuse, R13 ;  /* 0x0000000d03b0723e */ /* 0x050fe200000000ff */
[----:B------:R-:W-:Y:S02]  /*197e0*/  FADD.FTZ R2, R3, R2 ;  /* 0x0000000203027221 */ /* 0x000fe40000010000 */
[----:B------:R-:W-:Y:S01]  /*197f0*/  FADD.FTZ R3, R172, R164 ;  /* 0x000000a4ac037221 */ /* 0x000fe20000010000 */
[----:B------:R-:W-:Y:S01]  /*19800*/  MOV R13, R6 ;  /* 0x00000006000d7202 */ /* 0x000fe20000000f00 */
        /* <DEDUP_REMOVED lines=42> */
[----:B-1----:R-:W-:Y:S01]  /*19ab0*/  F2FP.PACK_AB R178, R14, R156 ;  /* 0x0000009c0eb2723e */ /* 0x002fe200000000ff */
[----:B------:R-:W-:Y:S03]  /*19ac0*/  FADD.FTZ R2, R156, R2 ;  /* 0x000000029c027221 */ /* 0x000fe60000010000 */
[C---:B--2---:R-:W-:Y:S04]  /*19ad0*/  HMMA.16816.F32 R132, R152.reuse, R160, R132 ;  /* 0x000000a09884723c */ /* 0x044fe80000001884 */
[----:B------:R-:W-:Y:S01]  /*19ae0*/  FADD.FTZ R235, R14, R2 ;  /* 0x000000020eeb7221 */ /* 0x000fe20000010000 */
[-C--:B------:R-:W-:Y:S01]  /*19af0*/  MOV R14, R4.reuse ;  /* 0x00000004000e7202 */ /* 0x080fe20000000f00 */
        /* <DEDUP_REMOVED lines=18> */
[----:B------:R-:W-:Y:S01]  /*19c20*/  FADD.FTZ R233, R5, R2 ;  /* 0x0000000205e97221 */ /* 0x000fe20000010000 */
[----:B------:R-:W-:Y:S04]  /*19c30*/  MOV R5, R4 ;  /* 0x0000000400057202 */ /* 0x000fe80000000f00 */
        /* <DEDUP_REMOVED lines=40> */
.L_x_3081:
[----:B------:R-:W-:-:S13]  /*19ec0*/  ISETP.GE.AND P0, PT, R218, R240, PT ;  /* 0x000000f0da00720c */ /* 0x000fda0003f06270 */
[----:B------:R-:W-:Y:S05]  /*19ed0*/  @!P0 BRA `(.L_x_3095) ;  /* 0x00002c1000008947 */ /* 0x000fea0003800000 */
.L_x_3107:
[----:B------:R-:W-:Y:S04]  /*19ee0*/  DEPBAR.LE SB0, 0x0 ;  /* 0x000080000000791a */ /* 0x000fe80000000000 */
[----:B------:R-:W-:Y:S01]  /*19ef0*/  WARPSYNC 0xffffffff ;  /* 0xffffffff00007948 */ /* 0x000fe20003800000 */
[----:B------:R-:W-:Y:S01]  /*19f00*/  BAR.SYNC.DEFER_BLOCKING 0x0 ;  /* 0x0000000000007b1d */ /* 0x000fe20000010000 */
[----:B------:R-:W-:Y:S02]  /*19f10*/  SHF.R.S32.HI R2, RZ, 0x1f, R222 ;  /* 0x0000001fff027819 */ /* 0x000fe400000114de */
[----:B------:R-:W-:Y:S02]  /*19f20*/  SHF.R.S32.HI R8, RZ, 0x1f, R221 ;  /* 0x0000001fff087819 */ /* 0x000fe400000114dd */
[----:B------:R-:W-:Y:S01]  /*19f30*/  MOV R13, R6 ;  /* 0x00000006000d7202 */ /* 0x000fe20000000f00 */
[----:B------:R-:W-:Y:S02]  /*19f40*/  IMAD R4, R2, c[0x0][0x208], RZ ;  /* 0x0000820002047a24 */ /* 0x000fe400078e02ff */
[C---:B------:R-:W-:Y:S04]  /*19f50*/  IMAD.WIDE.U32 R2, R222.reuse, c[0x0][0x208], RZ ;  /* 0x00008200de027a25 */ /* 0x040fe800078e00ff */
[----:B------:R-:W-:Y:S05]  /*19f60*/  IMAD R4, R222, c[0x0][0x20c], R4 ;  /* 0x00008300de047a24 */ /* 0x000fea00078e0204 */
[----:B------:R-:W-:Y:S01]  /*19f70*/  IADD3 R3, R3, R4, RZ ;  /* 0x0000000403037210 */ /* 0x000fe20007ffe0ff */
[----:B------:R-:W-:Y:S04]  /*19f80*/  IMAD R4, R8, c[0x0][0x218], RZ ;  /* 0x0000860008047a24 */ /* 0x000fe800078e02ff */
[C---:B------:R-:W-:Y:S01]  /*19f90*/  IMAD.WIDE.U32 R2, R221.reuse, c[0x0][0x218], R2 ;  /* 0x00008600dd027a25 */ /* 0x040fe200078e0002 */
[----:B------:R1:W2:Y:S03]  /*19fa0*/  LDSM.16.M88.4 R32, [R200] ;  /* 0x00000000c820783b */ /* 0x0002a60000000200 */
[----:B------:R-:W-:Y:S01]  /*19fb0*/  IMAD R4, R221, c[0x0][0x21c], R4 ;  /* 0x00008700dd047a24 */ /* 0x000fe200078e0204 */
[----:B------:R-:W-:Y:S01]  /*19fc0*/  IADD3 R2, P0, R242, R2, RZ ;  /* 0x00000002f2027210 */ /* 0x000fe20007f1e0ff */
[----:B------:R1:W3:Y:S03]  /*19fd0*/  LDSM.16.M88.4 R16, [R151] ;  /* 0x000000009710783b */ /* 0x0002e60000000200 */
[----:B------:R-:W-:Y:S01]  /*19fe0*/  IADD3.X R3, R244, R3, R4, P0, !PT ;  /* 0x00000003f4037210 */ /* 0x000fe200007fe404 */
[----:B------:R1:W4:Y:S01]  /*19ff0*/  LDSM.16.M88.4 R24, [R151+0x800] ;  /* 0x000800009718783b */ /* 0x0003220000000200 */
[C---:B------:R-:W-:Y:S03]  /*1a000*/  LEA R14, P0, R2.reuse, c[0x0][0x1f8], 0x1 ;  /* 0x00007e00020e7a11 */ /* 0x040fe600078008ff */
[----:B------:R1:W1:Y:S01]  /*1a010*/  LDSM.16.M88.4 R176, [R151+0x1000] ;  /* 0x0010000097b0783b */ /* 0x0002620000000200 */
[----:B------:R-:W-:Y:S03]  /*1a020*/  LEA.HI.X R4, R2, c[0x0][0x1fc], R3, 0x1, P0 ;  /* 0x00007f0002047a11 */ /* 0x000fe600000f0c03 */
[----:B------:R1:W1:Y:S04]  /*1a030*/  LDSM.16.M88.4 R180, [R201] ;  /* 0x00000000c9b4783b */ /* 0x0002680000000200 */
[----:B------:R1:W1:Y:S04]  /*1a040*/  LDSM.16.M88.4 R184, [R204] ;  /* 0x00000000ccb8783b */ /* 0x0002680000000200 */
[----:B------:R1:W1:Y:S04]  /*1a050*/  LDSM.16.M88.4 R188, [R214] ;  /* 0x00000000d6bc783b */ /* 0x0002680000000200 */
[----:B------:R1:W1:Y:S01]  /*1a060*/  LDSM.16.M88.4 R192, [R215] ;  /* 0x00000000d7c0783b */ /* 0x0002620000000200 */
[----:B------:R-:W-:-:S05]  /*1a070*/  BRA.DIV ~URZ, `(.L_x_3096) ;  /* 0x00009f227f007947 */ /* 0x000fca000b800000 */
[----:B------:R4:W3:Y:S02]  /*1a080*/  SHFL.IDX PT, R2, R4, RZ, 0x181f ;  /* 0x00181fff04027589 */ /* 0x0008e400000e0000 */
.L_x_3195:
[----:B------:R-:W5:Y:S01]  /*1a090*/  SHFL.IDX PT, R3, R14, RZ, 0x181f ;  /* 0x00181fff0e037589 */ /* 0x000f6200000e0000 */
[----:B------:R-:W-:Y:S01]  /*1a0a0*/  ISETP.GE.AND P4, PT, R140, c[0x0][0x1d4], PT ;  /* 0x000075008c007a0c */ /* 0x000fe20003f86270 */
[----:B------:R-:W-:Y:S01]  /*1a0b0*/  BSSY B0, `(.L_x_3097) ;  /* 0x0000027000007945 */ /* 0x000fe20003800000 */
[----:B------:R-:W-:Y:S01]  /*1a0c0*/  ISETP.GE.AND P3, PT, R142, c[0x0][0x1d4], PT ;  /* 0x000075008e007a0c */ /* 0x000fe20003f66270 */
[----:B------:R-:W4:Y:S01]  /*1a0d0*/  S2R R20, SR_TID.X ;  /* 0x0000000000147919 */ /* 0x000f220000002100 */
[----:B------:R-:W-:Y:S02]  /*1a0e0*/  ISETP.GE.AND P5, PT, R219, c[0x0][0x1d4], PT ;  /* 0x00007500db007a0c */ /* 0x000fe40003fa6270 */
[----:B------:R-:W-:Y:S02]  /*1a0f0*/  ISETP.GE.AND P2, PT, R220, c[0x0][0x1d4], PT ;  /* 0x00007500dc007a0c */ /* 0x000fe40003f46270 */
[C---:B-----5:R-:W-:Y:S05]  /*1a100*/  IADD3 R10, P0, R3.reuse, R229, RZ ;  /* 0x000000e5030a7210 */ /* 0x060fea0007f1e0ff */
[C---:B---3--:R-:W-:Y:S01]  /*1a110*/  IMAD.X R11, R2.reuse, 0x1, R230, P0 ;  /* 0x00000001020b7824 */ /* 0x048fe200000e06e6 */
[C---:B------:R-:W-:Y:S04]  /*1a120*/  IADD3 R8, P0, R3.reuse, R228, RZ ;  /* 0x000000e403087210 */ /* 0x040fe80007f1e0ff */
[----:B------:R-:W-:Y:S01]  /*1a130*/  @!PT LDS RZ, [RZ] ;  /* 0x00000000fffff984 */ /* 0x000fe20000000800 */
[----:B------:R-:W-:Y:S01]  /*1a140*/  @!PT LDS RZ, [RZ] ;  /* 0x00000000fffff984 */ /* 0x000fe20000000800 */
[----:B------:R3:W-:Y:S01]  /*1a150*/  LDGSTS.E.BYPASS.LTC128B.128 [R217+0x4080], [R10.64], !P4 ;  /* 0x040800000ad97fae */ /* 0x0007e2000e101d46 */
[C---:B------:R-:W-:Y:S05]  /*1a160*/  IMAD.X R9, R2.reuse, 0x1, R225, P0 ;  /* 0x0000000102097824 */ /* 0x040fea00000e06e1 */
[----:B------:R5:W-:Y:S02]  /*1a170*/  LDGSTS.E.BYPASS.LTC128B.128 [R217+0x5880], [R8.64], !P3 ;  /* 0x0588000008d97fae */ /* 0x000be4000d901d46 */
[C---:B-----5:R-:W-:Y:S05]  /*1a180*/  IADD3 R8, P0, R3.reuse, R227, RZ ;  /* 0x000000e303087210 */ /* 0x060fea0007f1e0ff */
[C---:B------:R-:W-:Y:S05]  /*1a190*/  IMAD.X R9, R2.reuse, 0x1, R226, P0 ;  /* 0x0000000102097824 */ /* 0x040fea00000e06e2 */
[----:B------:R5:W-:Y:S02]  /*1a1a0*/  LDGSTS.E.BYPASS.LTC128B.128 [R217+0x7080], [R8.64], !P5 ;  /* 0x0708000008d97fae */ /* 0x000be4000e901d46 */
[----:B-----5:R-:W-:Y:S05]  /*1a1b0*/  IADD3 R8, P0, R3, R224, RZ ;  /* 0x000000e003087210 */ /* 0x020fea0007f1e0ff */
[----:B------:R-:W-:Y:S01]  /*1a1c0*/  IMAD.X R9, R2, 0x1, R223, P0 ;  /* 0x0000000102097824 */ /* 0x000fe200000e06df */
[----:B----4-:R-:W-:Y:S04]  /*1a1d0*/  ISETP.GT.AND P0, PT, R20, 0x7f, PT ;  /* 0x0000007f1400780c */ /* 0x010fe80003f04270 */
[----:B------:R3:W-:Y:S09]  /*1a1e0*/  LDGSTS.E.BYPASS.LTC128B.128 [R217+0x8880], [R8.64], !P2 ;  /* 0x0888000008d97fae */ /* 0x0007f2000d101d46 */
[----:B------:R-:W-:-:S05]  /*1a1f0*/  @P0 BRA `(.L_x_3098) ;  /* 0x0000012000000947 */ /* 0x000fca0003800000 */
[----:B------:R-:W-:-:S05]  /*1a200*/  BRA.DIV ~URZ, `(.L_x_3099) ;  /* 0x00009e027f007947 */ /* 0x000fca000b800000 */
[----:B------:R-:W4:Y:S04]  /*1a210*/  SHFL.IDX PT, R4, R4, 0x1, 0x181f ;  /* 0x00381f0004047f89 */ /* 0x000f2800000e0000 */
[----:B------:R3:W2:Y:S02]  /*1a220*/  SHFL.IDX PT, R2, R14, 0x1, 0x181f ;  /* 0x00381f000e027f89 */ /* 0x0006a400000e0000 */
.L_x_3196:
[----:B--23--:R-:W-:Y:S05]  /*1a230*/  IADD3 R8, P0, R2, R229, RZ ;  /* 0x000000e502087210 */ /* 0x00cfea0007f1e0ff */
        /* <DEDUP_REMOVED lines=14> */
.L_x_3098:
[----:B------:R-:W-:Y:S05]  /*1a320*/  BSYNC B0 ;  /* 0x0000000000007941 */ /* 0x000fea0003800000 */
.L_x_3097:
[----:B------:R-:W0:Y:S01]  /*1a330*/  LDGDEPBAR ;  /* 0x00000000000079af */ /* 0x000e220000000000 */
[----:B------:R-:W-:Y:S01]  /*1a340*/  WARPSYNC 0xffffffff ;  /* 0xffffffff00007948 */ /* 0x000fe20003800000 */
[C---:B--23--:R-:W-:Y:S01]  /*1a350*/  HMMA.16816.F32 R8, R32.reuse, R16, RZ ;  /* 0x000000102008723c */ /* 0x04cfe200000018ff */
        /* <DEDUP_REMOVED lines=190> */
.L_x_3197:
[----:B------:R-:W-:-:S05]  /*1af40*/  BRA.DIV ~URZ, `(.L_x_3103) ;  /* 0x000092027f007947 */ /* 0x000fca000b800000 */
[----:B------:R3:W4:Y:S02]  /*1af50*/  SHFL.IDX PT, R2, R179, RZ, 0x181f ;  /* 0x00181fffb3027589 */ /* 0x00072400000e0000 */
.L_x_3198:
[----:B----4-:R-:W-:Y:S05]  /*1af60*/  @P0 IADD3 R176, P1, R2, R229, RZ ;  /* 0x000000e502b00210 */ /* 0x010fea0007f3e0ff */
[----:B--2---:R-:W-:Y:S05]  /*1af70*/  @P0 IMAD.X R177, R4, 0x1, R230, P1 ;  /* 0x0000000104b10824 */ /* 0x004fea00008e06e6 */
[----:B------:R-:W-:Y:S01]  /*1af80*/  @!PT LDS RZ, [RZ] ;  /* 0x00000000fffff984 */ /* 0x000fe20000000800 */
[----:B------:R-:W-:Y:S01]  /*1af90*/  @!PT LDS RZ, [RZ] ;  /* 0x00000000fffff984 */ /* 0x000fe20000000800 */
[----:B------:R-:W-:Y:S01]  /*1afa0*/  @!PT LDS RZ, [RZ] ;  /* 0x00000000fffff984 */ /* 0x000fe20000000800 */
[----:B------:R2:W-:Y:S02]  /*1afb0*/  @P0 LDGSTS.E.BYPASS.LTC128B.128 [R216+0xa080], [R176.64], !P4 ;  /* 0x0a080000b0d80fae */ /* 0x0005e4000e101d46 */
[----:B--2---:R-:W-:Y:S05]  /*1afc0*/  @P0 IADD3 R176, P1, R2, R228, RZ ;  /* 0x000000e402b00210 */ /* 0x004fea0007f3e0ff */
[----:B------:R-:W-:Y:S05]  /*1afd0*/  @P0 IMAD.X R177, R4, 0x1, R225, P1 ;  /* 0x0000000104b10824 */ /* 0x000fea00008e06e1 */
[----:B------:R2:W-:Y:S02]  /*1afe0*/  @P0 LDGSTS.E.BYPASS.LTC128B.128 [R216+0xb880], [R176.64], !P3 ;  /* 0x0b880000b0d80fae */ /* 0x0005e4000d901d46 */
[----:B--2---:R-:W-:Y:S05]  /*1aff0*/  @P0 IADD3 R176, P1, R2, R227, RZ ;  /* 0x000000e302b00210 */ /* 0x004fea0007f3e0ff */
[----:B------:R-:W-:Y:S01]  /*1b000*/  @P0 IMAD.X R177, R4, 0x1, R226, P1 ;  /* 0x0000000104b10824 */ /* 0x000fe200008e06e2 */
[----:B------:R-:W-:Y:S04]  /*1b010*/  @P0 IADD3 R2, P1, R2, R224, RZ ;  /* 0x000000e002020210 */ /* 0x000fe80007f3e0ff */
[----:B------:R2:W-:Y:S01]  /*1b020*/  @P0 LDGSTS.E.BYPASS.LTC128B.128 [R216+0xd080], [R176.64], !P5 ;  /* 0x0d080000b0d80fae */ /* 0x0005e2000e901d46 */
[----:B------:R-:W-:Y:S05]  /*1b030*/  @P0 IMAD.X R3, R4, 0x1, R223, P1 ;  /* 0x0000000104030824 */ /* 0x000fea00008e06df */
[----:B------:R2:W-:Y:S01]  /*1b040*/  @P0 LDGSTS.E.BYPASS.LTC128B.128 [R216+0xe880], [R2.64], !P2 ;  /* 0x0e88000002d80fae */ /* 0x0005e2000d101d46 */
[----:B------:R-:W-:Y:S01]  /*1b050*/  ISETP.GE.AND P0, PT, R14, 0x21, PT ;  /* 0x000000210e00780c */ /* 0x000fe20003f06270 */
[----:B------:R-:W-:-:S06]  /*1b060*/  BRA.DIV ~URZ, `(.L_x_3104) ;  /* 0x000091527f007947 */ /* 0x000fcc000b800000 */
[----:B------:R4:W1:Y:S04]  /*1b070*/  SHFL.IDX PT, R4, R178, 0x1, 0x181f ;  /* 0x00381f00b2047f89 */ /* 0x00086800000e0000 */
[----:B--2---:R4:W2:Y:S02]  /*1b080*/  SHFL.IDX PT, R2, R179, 0x1, 0x181f ;  /* 0x00381f00b3027f89 */ /* 0x0048a400000e0000 */
.L_x_3199:
[----:B--2---:R-:W-:Y:S05]  /*1b090*/  @P0 IADD3 R176, P1, R2, R229, RZ ;  /* 0x000000e502b00210 */ /* 0x004fea0007f3e0ff */
[----:B-1----:R-:W-:Y:S05]  /*1b0a0*/  @P0 IMAD.X R177, R4, 0x1, R230, P1 ;  /* 0x0000000104b10824 */ /* 0x002fea00008e06e6 */
[----:B------:R-:W-:Y:S01]  /*1b0b0*/  @!PT LDS RZ, [RZ] ;  /* 0x00000000fffff984 */ /* 0x000fe20000000800 */
[----:B------:R-:W-:Y:S01]  /*1b0c0*/  @!PT LDS RZ, [RZ] ;  /* 0x00000000fffff984 */ /* 0x000fe20000000800 */
[----:B------:R-:W-:Y:S01]  /*1b0d0*/  @!PT LDS RZ, [RZ] ;  /* 0x00000000fffff984 */ /* 0x000fe20000000800 */
[----:B------:R1:W-:Y:S02]  /*1b0e0*/  @P0 LDGSTS.E.BYPASS.LTC128B.128 [R217+0xb080], [R176.64], !P4 ;  /* 0x0b080000b0d90fae */ /* 0x0003e4000e101d46 */
[----:B-1----:R-:W-:Y:S05]  /*1b0f0*/  @P0 IADD3 R176, P1, R2, R228, RZ ;  /* 0x000000e402b00210 */ /* 0x002fea0007f3e0ff */
[----:B------:R-:W-:Y:S05]  /*1b100*/  @P0 IMAD.X R177, R4, 0x1, R225, P1 ;  /* 0x0000000104b10824 */ /* 0x000fea00008e06e1 */
[----:B------:R1:W-:Y:S02]  /*1b110*/  @P0 LDGSTS.E.BYPASS.LTC128B.128 [R217+0xc880], [R176.64], !P3 ;  /* 0x0c880000b0d90fae */ /* 0x0003e4000d901d46 */
[----:B-1----:R-:W-:Y:S05]  /*1b120*/  @P0 IADD3 R176, P1, R2, R227, RZ ;  /* 0x000000e302b00210 */ /* 0x002fea0007f3e0ff */
[----:B------:R-:W-:Y:S01]  /*1b130*/  @P0 IMAD.X R177, R4, 0x1, R226, P1 ;  /* 0x0000000104b10824 */ /* 0x000fe200008e06e2 */
[----:B------:R-:W-:Y:S04]  /*1b140*/  @P0 IADD3 R2, P1, R2, R224, RZ ;  /* 0x000000e002020210 */ /* 0x000fe80007f3e0ff */
[----:B------:R1:W-:Y:S01]  /*1b150*/  @P0 LDGSTS.E.BYPASS.LTC128B.128 [R217+0xe080], [R176.64], !P5 ;  /* 0x0e080000b0d90fae */ /* 0x0003e2000e901d46 */
[----:B------:R-:W-:Y:S05]  /*1b160*/  @P0 IMAD.X R3, R4, 0x1, R223, P1 ;  /* 0x0000000104030824 */ /* 0x000fea00008e06df */
[----:B------:R1:W-:Y:S03]  /*1b170*/  @P0 LDGSTS.E.BYPASS.LTC128B.128 [R217+0xf880], [R2.64], !P2 ;  /* 0x0f88000002d90fae */ /* 0x0003e6000d101d46 */
.L_x_3101:
[----:B------:R-:W-:Y:S05]  /*1b180*/  BSYNC B0 ;  /* 0x0000000000007941 */ /* 0x000fea0003800000 */
.L_x_3100:
        /* <DEDUP_REMOVED lines=27> */
.L_x_3200:
[----:B-12---:R-:W-:Y:S01]  /*1b340*/  FMNMX.FTZ R4, R4, R2, !PT ;  /* 0x0000000204047209 */ /* 0x006fe20007810000 */
[----:B------:R-:W-:-:S05]  /*1b350*/  BRA.DIV ~URZ, `(.L_x_3106) ;  /* 0x00008f827f007947 */ /* 0x000fca000b800000 */
[----:B------:R-:W1:Y:S02]  /*1b360*/  SHFL.BFLY PT, R2, R4, 0x1, 0x1f ;  /* 0x0c201f0004027f89 */ /* 0x000e6400000e0000 */
[----:B-1----:R-:W-:Y:S02]  /*1b370*/  FMNMX.FTZ R6, R4, R2, !PT ;  /* 0x0000000204067209 */ /* 0x002fe40007810000 */
[----:B------:R-:W1:Y:S02]  /*1b380*/  SHFL.BFLY PT, R2, R14, 0x2, 0x1f ;  /* 0x0c401f000e027f89 */ /* 0x000e6400000e0000 */
[----:B-1----:R-:W-:Y:S05]  /*1b390*/  FMNMX.FTZ R4, R14, R2, !PT ;  /* 0x000000020e047209 */ /* 0x002fea0007810000 */
[----:B------:R1:W2:Y:S02]  /*1b3a0*/  SHFL.BFLY PT, R2, R4, 0x1, 0x1f ;  /* 0x0c201f0004027f89 */ /* 0x0002a400000e0000 */
.L_x_3201:
        /* <DEDUP_REMOVED lines=20> */
[----:B------:R-:W2:Y:S10]  /*1b4f0*/  MUFU.EX2 R14, R14 ;  /* 0x0000000e000e7308 */ /* 0x000eb40000000800 */
[----:B------:R-:W-:Y:S10]  /*1b500*/  MUFU.EX2 R20, R9 ;  /* 0x0000000900147308 */ /* 0x000ff40000000800 */
[----:B------:R5:W3:Y:S10]  /*1b510*/  MUFU.EX2 R17, R8 ;  /* 0x0000000800117308 */ /* 0x000af40000000800 */
[----:B------:R-:W-:Y:S01]  /*1b520*/  MUFU.EX2 R13, R13 ;  /* 0x0000000d000d7308 */ /* 0x000fe20000000800 */
[----:B-----5:R-:W-:Y:S04]  /*1b530*/  FMUL.FTZ R8, R4, c[0x0][0x2d0] ;  /* 0x0000b40004087a20 */ /* 0x020fe80000410000 */
[--C-:B------:R-:W-:Y:S02]  /*1b540*/  FFMA.FTZ R191, R34, c[0x0][0x2d0], -R8.reuse ;  /* 0x0000b40022bf7a23 */ /* 0x100fe40000010808 */
[--C-:B------:R-:W-:Y:S02]  /*1b550*/  FFMA.FTZ R192, R35, c[0x0][0x2d0], -R8.reuse ;  /* 0x0000b40023c07a23 */ /* 0x100fe40000010808 */
[----:B------:R-:W-:Y:S02]  /*1b560*/  FFMA.FTZ R177, R19, c[0x0][0x2d0], -R8 ;  /* 0x0000b40013b17a23 */ /* 0x000fe40000010808 */
[C---:B-1----:R-:W-:Y:S01]  /*1b570*/  FFMA.FTZ R2, R3.reuse, R235, R16 ;  /* 0x000000eb03027223 */ /* 0x042fe20000010010 */
[C---:B--2---:R-:W-:Y:S01]  /*1b580*/  F2FP.PACK_AB R176, R14.reuse, R16 ;  /* 0x000000100eb0723e */ /* 0x044fe200000000ff */
[----:B------:R-:W-:Y:S01]  /*1b590*/  FMUL.FTZ R32, R3, R152 ;  /* 0x0000009803207220 */ /* 0x000fe20000410000 */
[----:B------:R-:W-:Y:S01]  /*1b5a0*/  MUFU.EX2 R231, R177 ;  /* 0x000000b100e77308 */ /* 0x000fe20000000800 */
[----:B------:R-:W-:Y:S01]  /*1b5b0*/  FADD.FTZ R9, R14, R2 ;  /* 0x000000020e097221 */ /* 0x000fe20000010000 */
[----:B---34-:R-:W-:Y:S01]  /*1b5c0*/  F2FP.PACK_AB R178, R17, R20 ;  /* 0x0000001411b2723e */ /* 0x018fe200000000ff */
        /* <DEDUP_REMOVED lines=12> */
[----:B------:R-:W-:Y:S02]  /*1b690*/  FMUL.FTZ R21, R3, R165 ;  /* 0x000000a503157220 */ /* 0x000fe40000410000 */
[--C-:B------:R-:W-:Y:S02]  /*1b6a0*/  FFMA.FTZ R181, R22, c[0x0][0x2d0], -R8.reuse ;  /* 0x0000b40016b57a23 */ /* 0x100fe40000010808 */
[----:B------:R-:W-:Y:S02]  /*1b6b0*/  FFMA.FTZ R180, R23, c[0x0][0x2d0], -R8 ;  /* 0x0000b40017b47a23 */ /* 0x000fe40000010808 */
[C---:B------:R-:W-:Y:S02]  /*1b6c0*/  FMUL.FTZ R8, R3.reuse, R172 ;  /* 0x000000ac03087220 */ /* 0x040fe40000410000 */
[----:B------:R-:W-:Y:S01]  /*1b6d0*/  FADD.FTZ R9, R20, R9 ;  /* 0x0000000914097221 */ /* 0x000fe20000010000 */
[----:B------:R-:W2:Y:S01]  /*1b6e0*/  MUFU.EX2 R172, R11 ;  /* 0x0000000b00ac7308 */ /* 0x000ea20000000800 */
[----:B------:R-:W-:Y:S02]  /*1b6f0*/  FMUL.FTZ R16, R3, R168 ;  /* 0x000000a803107220 */ /* 0x000fe40000410000 */
[----:B------:R-:W-:Y:S02]  /*1b700*/  FADD.FTZ R188, R17, R9 ;  /* 0x0000000911bc7221 */ /* 0x000fe40000010000 */
[C---:B-1----:R-:W-:Y:S02]  /*1b710*/  FMUL.FTZ R34, R2.reuse, R154 ;  /* 0x0000009a02227220 */ /* 0x042fe40000410000 */
[C---:B------:R-:W-:Y:S02]  /*1b720*/  FMUL.FTZ R35, R2.reuse, R155 ;  /* 0x0000009b02237220 */ /* 0x040fe40000410000 */
[----:B------:R-:W1:Y:S01]  /*1b730*/  LDSM.16.MT88.4 R152, [R196] ;  /* 0x00000000c498783b */ /* 0x000e620000004200 */
[----:B------:R-:W3:Y:S01]  /*1b740*/  MUFU.EX2 R165, R14 ;  /* 0x0000000e00a57308 */ /* 0x000ee20000000800 */
[C---:B------:R-:W-:Y:S02]  /*1b750*/  FMUL.FTZ R9, R3.reuse, R173 ;  /* 0x000000ad03097220 */ /* 0x040fe40000410000 */
[C---:B------:R-:W-:Y:S02]  /*1b760*/  FMUL.FTZ R10, R2.reuse, R174 ;  /* 0x000000ae020a7220 */ /* 0x040fe40000410000 */
[C---:B------:R-:W-:Y:S02]  /*1b770*/  FMUL.FTZ R17, R3.reuse, R169 ;  /* 0x000000a903117220 */ /* 0x040fe40000410000 */
[C---:B------:R-:W-:Y:S02]  /*1b780*/  FMUL.FTZ R18, R2.reuse, R170 ;  /* 0x000000aa02127220 */ /* 0x040fe40000410000 */
[C---:B------:R-:W-:Y:S01]  /*1b790*/  FMUL.FTZ R19, R2.reuse, R171 ;  /* 0x000000ab02137220 */ /* 0x040fe20000410000 */
[----:B------:R-:W-:Y:S01]  /*1b7a0*/  MUFU.EX2 R14, R184 ;  /* 0x000000b8000e7308 */ /* 0x000fe20000000800 */
[C---:B------:R-:W-:Y:S01]  /*1b7b0*/  FMUL.FTZ R20, R3.reuse, R164 ;  /* 0x000000a403147220 */ /* 0x040fe20000410000 */
[----:B------:R-:W-:Y:S01]  /*1b7c0*/  LDSM.16.MT88.4 R168, [R196+0x1000] ;  /* 0x00100000c4a8783b */ /* 0x000fe20000004200 */
[----:B------:R-:W-:Y:S01]  /*1b7d0*/  FMUL.FTZ R22, R2, R166 ;  /* 0x000000a602167220 */ /* 0x000fe20000410000 */
[----:B--2---:R-:W-:Y:S01]  /*1b7e0*/  F2FP.PACK_AB R177, R172, R5 ;  /* 0x00000005acb1723e */ /* 0x004fe200000000ff */
[C---:B------:R-:W-:Y:S02]  /*1b7f0*/  FMUL.FTZ R11, R2.reuse, R175 ;  /* 0x000000af020b7220 */ /* 0x040fe40000410000 */
[C---:B------:R-:W-:Y:S02]  /*1b800*/  FMUL.FTZ R23, R2.reuse, R167 ;  /* 0x000000a702177220 */ /* 0x040fe40000410000 */
[----:B------:R-:W-:Y:S01]  /*1b810*/  FMUL.FTZ R25, R3, R161 ;  /* 0x000000a103197220 */ /* 0x000fe20000410000 */
[----:B------:R-:W-:Y:S01]  /*1b820*/  MUFU.EX2 R184, R183 ;  /* 0x000000b700b87308 */ /* 0x000fe20000000800 */
[C---:B------:R-:W-:Y:S02]  /*1b830*/  FMUL.FTZ R26, R2.reuse, R162 ;  /* 0x000000a2021a7220 */ /* 0x040fe40000410000 */
[C---:B------:R-:W-:Y:S01]  /*1b840*/  FMUL.FTZ R27, R2.reuse, R163 ;  /* 0x000000a3021b7220 */ /* 0x040fe20000410000 */
[----:B---3--:R-:W-:Y:S01]  /*1b850*/  F2FP.PACK_AB R179, R231, R165 ;  /* 0x000000a5e7b3723e */ /* 0x008fe200000000ff */
[C---:B------:R-:W-:Y:S02]  /*1b860*/  FMUL.FTZ R28, R3.reuse, R156 ;  /* 0x0000009c031c7220 */ /* 0x040fe40000410000 */
[C---:B------:R-:W-:Y:S02]  /*1b870*/  FMUL.FTZ R29, R3.reuse, R157 ;  /* 0x0000009d031d7220 */ /* 0x040fe40000410000 */
[C---:B------:R-:W-:Y:S01]  /*1b880*/  FMUL.FTZ R30, R2.reuse, R158 ;  /* 0x0000009e021e7220 */ /* 0x040fe20000410000 */
[----:B------:R-:W-:Y:S01]  /*1b890*/  MUFU.EX2 R183, R189 ;  /* 0x000000bd00b77308 */ /* 0x000fe20000000800 */
[C---:B------:R-:W-:Y:S02]  /*1b8a0*/  FMUL.FTZ R31, R2.reuse, R159 ;  /* 0x0000009f021f7220 */ /* 0x040fe40000410000 */
[----:B------:R-:W-:Y:S01]  /*1b8b0*/  LDSM.16.MT88.4 R156, [R196+0x800] ;  /* 0x00080000c49c783b */ /* 0x000fe20000004200 */
[C---:B------:R-:W-:Y:S02]  /*1b8c0*/  FMUL.FTZ R24, R3.reuse, R160 ;  /* 0x000000a003187220 */ /* 0x040fe40000410000 */
[C---:B------:R-:W-:Y:S02]  /*1b8d0*/  FMUL.FTZ R36, R3.reuse, R36 ;  /* 0x0000002403247220 */ /* 0x040fe40000410000 */
[C---:B------:R-:W-:Y:S01]  /*1b8e0*/  FMUL.FTZ R37, R3.reuse, R37 ;  /* 0x0000002503257220 */ /* 0x040fe20000410000 */
[C---:B-1----:R-:W-:Y:S01]  /*1b8f0*/  HMMA.16816.F32 R8, R176.reuse, R152, R8 ;  /* 0x00000098b008723c */ /* 0x042fe20000001808 */
[----:B------:R-:W-:Y:S04]  /*1b900*/  MUFU.EX2 R160, R185 ;  /* 0x000000b900a07308 */ /* 0x000fe80000000800 */
[C---:B------:R-:W-:Y:S02]  /*1b910*/  FMUL.FTZ R38, R2.reuse, R38 ;  /* 0x0000002602267220 */ /* 0x040fe40000410000 */
[C---:B------:R-:W-:Y:S01]  /*1b920*/  FMUL.FTZ R39, R2.reuse, R39 ;  /* 0x0000002702277220 */ /* 0x040fe20000410000 */
[C---:B------:R-:W-:Y:S01]  /*1b930*/  HMMA.16816.F32 R16, R176.reuse, R154, R16 ;  /* 0x0000009ab010723c */ /* 0x040fe20000001810 */
[----:B------:R-:W1:Y:S02]  /*1b940*/  LDSM.16.MT88.4 R152, [R197] ;  /* 0x00000000c598783b */ /* 0x000e640000004200 */
[----:B------:R-:W-:Y:S01]  /*1b950*/  MUFU.EX2 R185, R182 ;  /* 0x000000b600b97308 */ /* 0x000fe20000000800 */
        /* <DEDUP_REMOVED lines=122> */
[C---:B---3--:R-:W-:Y:S05]  /*1c100*/  FADD.FTZ R2, R3.reuse, R2 ;  /* 0x0000000203027221 */ /* 0x048fea0000010000 */
        /* <DEDUP_REMOVED lines=42> */
[C---:B------:R-:W-:Y:S02]  /*1c3b0*/  HMMA.16816.F32 R8, R152.reuse, R156, R8 ;  /* 0x0000009c9808723c */ /* 0x040fe40000001808 */
[----:B------:R-:W3:Y:S03]  /*1c3c0*/  MUFU.EX2 R14, R193 ;  /* 0x000000c1000e7308 */ /* 0x000ee60000000800 */
[----:B-1----:R-:W-:Y:S03]  /*1c3d0*/  FADD.FTZ R2, R5, R2 ;  /* 0x0000000205027221 */ /* 0x002fe60000010000 */
[C---:B------:R-:W-:Y:S01]  /*1c3e0*/  HMMA.16816.F32 R16, R152.reuse, R158, R16 ;  /* 0x0000009e9810723c */ /* 0x040fe20000001810 */
[----:B------:R-:W1:Y:S03]  /*1c3f0*/  LDSM.16.MT88.4 R156, [R199+0x800] ;  /* 0x00080000c79c783b */ /* 0x000e660000004200 */
[C---:B----4-:R-:W-:Y:S01]  /*1c400*/  F2FP.PACK_AB R176, R3.reuse, R5 ;  /* 0x0000000503b0723e */ /* 0x050fe200000000ff */
[----:B------:R-:W-:Y:S02]  /*1c410*/  FADD.FTZ R2, R3, R2 ;  /* 0x0000000203027221 */ /* 0x000fe40000010000 */
[----:B------:R-:W-:Y:S01]  /*1c420*/  FADD.FTZ R3, R172, R164 ;  /* 0x000000a4ac037221 */ /* 0x000fe20000010000 */
[----:B------:R-:W-:Y:S04]  /*1c430*/  MOV R5, R4 ;  /* 0x0000000400057202 */ /* 0x000fe80000000f00 */
[C---:B---3--:R-:W-:Y:S01]  /*1c440*/  F2FP.PACK_AB R178, R13.reuse, R14 ;  /* 0x0000000e0db2723e */ /* 0x048fe200000000ff */
[----:B------:R-:W-:Y:S01]  /*1c450*/  FADD.FTZ R2, R14, R2 ;  /* 0x000000020e027221 */ /* 0x000fe20000010000 */
[C---:B--2---:R-:W-:Y:S03]  /*1c460*/  HMMA.16816.F32 R20, R152.reuse, R160, R20 ;  /* 0x000000a09814723c */ /* 0x044fe60000001814 */
[----:B------:R-:W-:Y:S02]  /*1c470*/  FADD.FTZ R235, R13, R2 ;  /* 0x000000020deb7221 */ /* 0x000fe40000010000 */
[----:B------:R-:W-:Y:S03]  /*1c480*/  FADD.FTZ R2, R165, R3 ;  /* 0x00000003a5027221 */ /* 0x000fe60000010000 */
        /* <DEDUP_REMOVED lines=12> */
[----:B------:R-:W-:Y:S01]  /*1c550*/  FADD.FTZ R3, R180, R2 ;  /* 0x00000002b4037221 */ /* 0x000fe20000010000 */
[----:B------:R-:W-:Y:S03]  /*1c560*/  IADD3 R2, R218, -0x1, RZ ;  /* 0xffffffffda027810 */ /* 0x000fe60007ffe0ff */
        /* <DEDUP_REMOVED lines=88> */
.L_x_3095:
[----:B------:R-:W-:Y:S05]  /*1caf0*/  BRA.DIV ~URZ, `(.L_x_3108) ;  /* 0x000078c27f007947 */ /* 0x000fea000b800000 */
[----:B------:R1:W2:Y:S02]  /*1cb00*/  SHFL.BFLY PT, R2, R235, 0x2, 0x1f ;  /* 0x0c401f00eb027f89 */ /* 0x0002a400000e0000 */
.L_x_3202:
[----:B--2---:R-:W-:Y:S01]  /*1cb10*/  FADD.FTZ R4, R2, R235 ;  /* 0x000000eb02047221 */ /* 0x004fe20000010000 */
[----:B------:R-:W-:Y:S05]  /*1cb20*/  BRA.DIV ~URZ, `(.L_x_3109) ;  /* 0x000078f27f007947 */ /* 0x000fea000b800000 */
[----:B------:R-:W2:Y:S02]  /*1cb30*/  SHFL.BFLY PT, R2, R4, 0x1, 0x1f ;  /* 0x0c201f0004027f89 */ /* 0x000ea400000e0000 */
[----:B--2---:R-:W-:-:S02]  /*1cb40*/  FADD.FTZ R8, R4, R2 ;  /* 0x0000000204087221 */ /* 0x004fc40000010000 */
[----:B------:R-:W2:Y:S02]  /*1cb50*/  SHFL.BFLY PT, R2, R233, 0x2, 0x1f ;  /* 0x0c401f00e9027f89 */ /* 0x000ea400000e0000 */
[----:B--2---:R-:W-:-:S05]  /*1cb60*/  FADD.FTZ R4, R2, R233 ;  /* 0x000000e902047221 */ /* 0x004fca0000010000 */
[----:B------:R2:W3:Y:S02]  /*1cb70*/  SHFL.BFLY PT, R2, R4, 0x1, 0x1f ;  /* 0x0c201f0004027f89 */ /* 0x0004e400000e0000 */
.L_x_3203:
[----:B------:R-:W-:Y:S01]  /*1cb80*/  FSETP.NE.FTZ.AND P0, PT, R8, RZ, PT ;  /* 0x000000ff0800720b */ /* 0x000fe20003f15000 */
[----:B--23--:R-:W-:Y:S01]  /*1cb90*/  FADD.FTZ R4, R2, R4 ;  /* 0x0000000402047221 */ /* 0x00cfe20000010000 */
[----:B------:R-:W-:Y:S02]  /*1cba0*/  MOV R3, RZ ;  /* 0x000000ff00037202 */ /* 0x000fe40000000f00 */
[----:B------:R-:W-:Y:S02]  /*1cbb0*/  MOV R20, 0xff800000 ;  /* 0xff80000000147802 */ /* 0x000fe40000000f00 */
[----:B------:R-:W-:-:S07]  /*1cbc0*/  MOV R21, 0xff800000 ;  /* 0xff80000000157802 */ /* 0x000fce0000000f00 */
[----:B------:R-:W2:Y:S01]  /*1cbd0*/  @P0 MUFU.LG2 R2, R8 ;  /* 0x0000000800020308 */ /* 0x000ea20000000c00 */
[----:B------:R-:W-:-:S07]  /*1cbe0*/  @P0 MOV R9, 0x3f317218 ;  /* 0x3f31721800090802 */ /* 0x000fce0000000f00 */
[----:B------:R2:W3:Y:S02]  /*1cbf0*/  @P0 MUFU.RCP R3, R8 ;  /* 0x0000000800030308 */ /* 0x0004e40000001000 */
[----:B--2---:R-:W-:Y:S02]  /*1cc00*/  @P0 FMUL.FTZ R8, R2, 0.69314718246459960938 ;  /* 0x3f31721802080820 */ /* 0x004fe40000410000 */
[----:B------:R-:W-:Y:S02]  /*1cc10*/  @P0 FMUL.FTZ R2, R9, c[0x0][0x2d0] ;  /* 0x0000b40009020a20 */ /* 0x000fe40000410000 */
[C---:B---3--:R-:W-:Y:S02]  /*1cc20*/  FMUL.FTZ R34, R3.reuse, R152 ;  /* 0x0000009803227220 */ /* 0x048fe40000410000 */
        /* <DEDUP_REMOVED lines=21> */
[C---:B--2---:R-:W-:Y:S02]  /*1cd80*/  FMUL.FTZ R136, R2.reuse, R154 ;  /* 0x0000009a02887220 */ /* 0x044fe40000410000 */
        /* <DEDUP_REMOVED lines=115> */
.L_x_2992:
[----:B------:R2:W5:Y:S04]  /*1d4c0*/  LDL R5, [R1+0x10] ;  /* 0x0000100001057983 */ /* 0x0005680000100800 */
[----:B------:R-:W3:Y:S01]  /*1d4d0*/  S2R R3, SR_TID.X ;  /* 0x0000000000037919 */ /* 0x000ee20000002100 */
[----:B------:R-:W-:Y:S01]  /*1d4e0*/  BSSY B0, `(.L_x_3110) ;  /* 0x0000011000007945 */ /* 0x000fe20003800000 */
[----:B---3--:R-:W-:-:S13]  /*1d4f0*/  LOP3.LUT P0, RZ, R3, 0xff, RZ, 0xc0, !PT ;  /* 0x000000ff03ff7812 */ /* 0x008fda000780c0ff */
[----:B------:R-:W-:Y:S05]  /*1d500*/  @P0 BRA `(.L_x_3111) ;  /* 0x000000e000000947 */ /* 0x000fea0003800000 */
[----:B--2---:R-:W2:Y:S01]  /*1d510*/  S2R R3, SR_LANEID ;  /* 0x0000000000037919 */ /* 0x004ea20000000000 */
[----:B------:R-:W-:Y:S01]  /*1d520*/  VOTEU.ANY UR4, UPT, PT ;  /* 0x0000000000047886 */ /* 0x000fe200038e0100 */
[----:B------:R-:W-:Y:S01]  /*1d530*/  IMAD.MOV.U32 R8, RZ, RZ, c[0x0][0x560] ;  /* 0x00015800ff087624 */ /* 0x000fe200078e00ff */
[----:B----4-:R-:W2:Y:S01]  /*1d540*/  FLO.U32 R4, UR4 ;  /* 0x0000000400047d00 */ /* 0x010ea200080e0000 */
        /* <DEDUP_REMOVED lines=8> */
[----:B---3-5:R-:W-:-:S05]  /*1d5d0*/  IADD3 R5, R4, c[0x0][0xc], R3 ;  /* 0x0000030004057a10 */ /* 0x028fca0007ffe003 */
[----:B------:R2:W-:Y:S02]  /*1d5e0*/  STL [R1+0x10], R5 ;  /* 0x0000100501007387 */ /* 0x0005e40000100800 */
.L_x_3111:
[----:B--2---:R-:W-:Y:S05]  /*1d5f0*/  BSYNC B0 ;  /* 0x0000000000007941 */ /* 0x004fea0003800000 */
.L_x_3110:
[----:B------:R-:W-:Y:S01]  /*1d600*/  PRMT R2, R2, 0x9910, RZ ;  /* 0x0000991002027816 */ /* 0x000fe200000000ff */
[----:B------:R-:W-:Y:S01]  /*1d610*/  BSSY B1, `(.L_x_3112) ;  /* 0x0000414000017945 */ /* 0x000fe20003800000 */
[----:B-----5:R-:W-:Y:S02]  /*1d620*/  IMAD.MOV.U32 R114, RZ, RZ, R5 ;  /* 0x000000ffff727224 */ /* 0x020fe400078e0005 */
[----:B------:R-:W-:-:S13]  /*1d630*/  ISETP.NE.AND P0, PT, R2, RZ, PT ;  /* 0x000000ff0200720c */ /* 0x000fda0003f05270 */
[----:B------:R-:W-:Y:S05]  /*1d640*/  @!P0 BRA `(.L_x_3113) ;  /* 0x000033b000008947 */ /* 0x000fea0003800000 */
[----:B----4-:R-:W2:Y:S04]  /*1d650*/  LDL R4, [R1+0x38] ;  /* 0x0000380001047983 */ /* 0x010ea80000100800 */
        /* <DEDUP_REMOVED lines=109> */
[----:B-1----:R-:W2:Y:S04]  /*1dd30*/  LDL.LU R4, [R1+0x28] ;  /* 0x0000280001047983 */ /* 0x002ea80000300800 */
[----:B------:R-:W2:Y:S01]  /*1dd40*/  LDL.LU R8, [R1+0x2c] ;  /* 0x00002c0001087983 */ /* 0x000ea20000300800 */
[----:B------:R-:W-:-:S02]  /*1dd50*/  F2FP.PACK_AB R3, R109, R108 ;  /* 0x0000006c6d03723e */ /* 0x000fc400000000ff */
[----:B------:R-:W-:-:S03]  /*1dd60*/  F2FP.PACK_AB R2, R95, R94 ;  /* 0x0000005e5f02723e */ /* 0x000fc600000000ff */
[----:B------:R1:W-:Y:S04]  /*1dd70*/  STS [R14+0xc000], R3 ;  /* 0x00c000030e007388 */ /* 0x0003e80000000800 */
[----:B------:R4:W-:Y:S01]  /*1dd80*/  STS [R14+0xc400], R2 ;  /* 0x00c400020e007388 */ /* 0x0009e20000000800 */
[----:B-1----:R-:W-:Y:S02]  /*1dd90*/  F2FP.PACK_AB R3, R113, R112 ;  /* 0x000000707103723e */ /* 0x002fe400000000ff */
[----:B----4-:R-:W-:-:S03]  /*1dda0*/  F2FP.PACK_AB R2, R99, R98 ;  /* 0x000000626302723e */ /* 0x010fc600000000ff */
        /* <DEDUP_REMOVED lines=10> */
[----:B------:R-:W-:Y:S02]  /*1de50*/  ISETP.NE.U32.AND P0, PT, RZ, c[0x0][0x508], PT ;  /* 0x00014200ff007a0c */ /* 0x000fe40003f05070 */
[----:B------:R-:W-:Y:S01]  /*1de60*/  ISETP.NE.U32.AND P2, PT, RZ, c[0x0][0x500], PT ;  /* 0x00014000ff007a0c */ /* 0x000fe20003f45070 */
[----:B------:R-:W-:Y:S01]  /*1de70*/  IMAD.MOV.U32 R13, RZ, RZ, c[0x0][0x388] ;  /* 0x0000e200ff0d7624 */ /* 0x000fe200078e00ff */
[----:B------:R-:W3:Y:S01]  /*1de80*/  LDL.LU R6, [R1+0x14] ;  /* 0x0000140001067983 */ /* 0x000ee20000300800 */
[----:B------:R-:W-:-:S02]  /*1de90*/  ISETP.NE.AND.EX P1, PT, RZ, c[0x0][0x50c], PT, P0 ;  /* 0x00014300ff007a0c */ /* 0x000fc40003f25300 */
        /* <DEDUP_REMOVED lines=10> */
[----:B------:R-:W-:Y:S04]  /*1df40*/  STS [R5+0xc000], R3 ;  /* 0x00c0000305007388 */ /* 0x000fe80000000800 */
        /* <DEDUP_REMOVED lines=8> */
[----:B-1----:R-:W-:-:S06]  /*1dfd0*/  IMAD.MOV.U32 R3, RZ, RZ, RZ ;  /* 0x000000ffff037224 */ /* 0x002fcc00078e00ff */
[----:B------:R1:W5:Y:S01]  /*1dfe0*/  @P2 LDG.E R3, [R4.64] ;  /* 0x0000000604032981 */ /* 0x000362000c1e1900 */
[----:B---3--:R-:W-:-:S04]  /*1dff0*/  ISETP.NE.AND P0, PT, R6, RZ, PT ;  /* 0x000000ff0600720c */ /* 0x008fc80003f05270 */
[----:B------:R-:W-:Y:S01]  /*1e000*/  SEL R2, R6, c[0x0][0x3d4], P0 ;  /* 0x0000f50006027a07 */ /* 0x000fe20000000000 */
[----:B------:R-:W-:Y:S05]  /*1e010*/  @P1 BRA `(.L_x_3114) ;  /* 0x0000004000001947 */ /* 0x000fea0003800000 */
[----:B-1----:R-:W-:Y:S05]  /*1e020*/  @!P2 BRA `(.L_x_3114) ;  /* 0x000000300000a947 */ /* 0x002fea0003800000 */
[----:B-----5:R1:W2:Y:S04]  /*1e030*/  LDG.E R13, [R4.64] ;  /* 0x00000006040d7981 */ /* 0x0202a8000c1e1900 */
[----:B-1----:R-:W2:Y:S02]  /*1e040*/  LDG.E R4, [R4.64+0x4] ;  /* 0x0000040604047981 */ /* 0x002ea4000c1e1900 */
[----:B--2---:R-:W-:Y:S02]  /*1e050*/  IADD3 R13, -R13, R4, RZ ;  /* 0x000000040d0d7210 */ /* 0x004fe40007ffe1ff */
.L_x_3114:
        /* <DEDUP_REMOVED lines=18> */
[----:B------:R-:W-:Y:S01]  /*1e180*/  IMAD.WIDE.U32 R10, R14, R5, RZ ;  /* 0x000000050e0a7225 */ /* 0x000fe200078e00ff */
[----:B-----5:R-:W-:-:S03]  /*1e190*/  SHF.R.S32.HI R14, RZ, 0x1f, R3 ;  /* 0x0000001fff0e7819 */ /* 0x020fc60000011403 */
        /* <DEDUP_REMOVED lines=13> */
[----:B------:R-:W-:-:S04]  /*1e270*/  IMAD.IADD R4, R118, 0x1, R115 ;  /* 0x0000000176047824 */ /* 0x000fc800078e0273 */
        /* <DEDUP_REMOVED lines=43> */
[----:B------:R-:W-:Y:S01]  /*1e530*/  SHF.R.S32.HI R4, RZ, 0x1f, R2 ;  /* 0x0000001fff047819 */ /* 0x000fe20000011402 */
[C---:B-1----:R-:W-:Y:S01]  /*1e540*/  IMAD.WIDE.U32 R8, R3.reuse, c[0x0][0x3a0], RZ ;  /* 0x0000e80003087a25 */ /* 0x042fe200078e00ff */
[----:B------:R-:W-:Y:S01]  /*1e550*/  IADD3 R6, R0, R115, RZ ;  /* 0x0000007300067210 */ /* 0x000fe20007ffe0ff */
[----:B------:R1:W2:Y:S02]  /*1e560*/  LDS.128 R32, [R216+0x80] ;  /* 0x00008000d8207984 */ /* 0x0002a40000000c00 */
[----:B------:R-:W-:-:S02]  /*1e570*/  IMAD R3, R3, c[0x0][0x3a4], R14 ;  /* 0x0000e90003037a24 */ /* 0x000fc400078e020e */
[----:B------:R-:W-:Y:S01]  /*1e580*/  IMAD R4, R4, c[0x0][0x3f0], RZ ;  /* 0x0000fc0004047a24 */ /* 0x000fe200078e02ff */
[----:B------:R1:W3:Y:S01]  /*1e590*/  LDS.128 R48, [R216+0x1080] ;  /* 0x00108000d8307984 */ /* 0x0002e20000000c00 */
[----:B------:R-:W-:Y:S01]  /*1e5a0*/  @P3 IMAD.HI.U32 R10, R6, c[0x0][0x4ec], RZ ;  /* 0x00013b00060a3a27 */ /* 0x000fe200078e00ff */
[----:B------:R-:W-:Y:S02]  /*1e5b0*/  IADD3 R9, R9, R3, RZ ;  /* 0x0000000309097210 */ /* 0x000fe40007ffe0ff */
        /* <DEDUP_REMOVED lines=8> */
[----:B------:R-:W-:Y:S02]  /*1e640*/  MOV R4, R8 ;  /* 0x0000000800047202 */ /* 0x000fe40000000f00 */
[----:B------:R1:W1:Y:S01]  /*1e650*/  LDS.128 R44, [R216+0x5080] ;  /* 0x00508000d82c7984 */ /* 0x0002620000000c00 */
[----:B------:R-:W-:Y:S02]  /*1e660*/  SHF.R.S32.HI R8, RZ, 0x1f, R3 ;  /* 0x0000001fff087819 */ /* 0x000fe40000011403 */
        /* <DEDUP_REMOVED lines=11> */
[----:B------:R-:W-:-:S02]  /*1e720*/  SHF.R.S32.HI R4, RZ, 0x1f, R6 ;  /* 0x0000001fff047819 */ /* 0x000fc40000011406 */
[----:B------:R-:W-:Y:S01]  /*1e730*/  IADD3 R5, R143, R115, RZ ;  /* 0x000000738f057210 */ /* 0x000fe20007ffe0ff */
        /* <DEDUP_REMOVED lines=12> */
[----:B------:R1:W1:Y:S01]  /*1e800*/  LDS.128 R68, [R216+0xf080] ;  /* 0x00f08000d8447984 */ /* 0x0002620000000c00 */
[----:B------:R-:W-:Y:S05]  /*1e810*/  BRA.DIV ~URZ, `(.L_x_3116) ;  /* 0x00005ce27f007947 */ /* 0x000fea000b800000 */
[----:B--234-:R2:W3:Y:S02]  /*1e820*/  SHFL.IDX PT, R4, R6, RZ, 0x181f ;  /* 0x00181fff06047589 */ /* 0x01c4e400000e0000 */
.L_x_3204:
[----:B------:R-:W-:Y:S05]  /*1e830*/  BRA.DIV ~URZ, `(.L_x_3117) ;  /* 0x00005d327f007947 */ /* 0x000fea000b800000 */
[----:B------:R4:W2:Y:S02]  /*1e840*/  SHFL.IDX PT, R2, R16, RZ, 0x181f ;  /* 0x00181fff10027589 */ /* 0x0008a400000e0000 */
.L_x_3205:
        /* <DEDUP_REMOVED lines=19> */
.L_x_3119:
[----:B------:R-:W-:Y:S05]  /*1e980*/  BSYNC B0 ;  /* 0x0000000000007941 */ /* 0x000fea0003800000 */
.L_x_3118:
[----:B------:R-:W-:Y:S05]  /*1e990*/  BRA.DIV ~URZ, `(.L_x_3120) ;  /* 0x00005c427f007947 */ /* 0x000fea000b800000 */
[----:B---3--:R3:W4:Y:S04]  /*1e9a0*/  SHFL.IDX PT, R4, R6, 0x1, 0x181f ;  /* 0x00381f0006047f89 */ /* 0x00872800000e0000 */
[----:B--2---:R3:W2:Y:S02]  /*1e9b0*/  SHFL.IDX PT, R2, R16, 0x1, 0x181f ;  /* 0x00381f0010027f89 */ /* 0x0046a400000e0000 */
.L_x_3206:
        /* <DEDUP_REMOVED lines=20> */
.L_x_3122:
[----:B------:R-:W-:Y:S05]  /*1eb00*/  BSYNC B0 ;  /* 0x0000000000007941 */ /* 0x000fea0003800000 */
.L_x_3121:
[----:B------:R-:W-:Y:S05]  /*1eb10*/  BRA.DIV ~URZ, `(.L_x_3123) ;  /* 0x00005b927f007947 */ /* 0x000fea000b800000 */
[----:B----4-:R4:W3:Y:S02]  /*1eb20*/  SHFL.IDX PT, R4, R6, 0x2, 0x181f ;  /* 0x00581f0006047f89 */ /* 0x0108e400000e0000 */
.L_x_3207:
[----:B------:R-:W-:Y:S05]  /*1eb30*/  BRA.DIV ~URZ, `(.L_x_3124) ;  /* 0x00005be27f007947 */ /* 0x000fea000b800000 */
[----:B--2---:R2:W4:Y:S02]  /*1eb40*/  SHFL.IDX PT, R2, R16, 0x2, 0x181f ;  /* 0x00581f0010027f89 */ /* 0x00452400000e0000 */
.L_x_3208:
        /* <DEDUP_REMOVED lines=20> */
.L_x_3126:
[----:B------:R-:W-:Y:S05]  /*1ec90*/  BSYNC B0 ;  /* 0x0000000000007941 */ /* 0x000fea0003800000 */
.L_x_3125:
[----:B------:R-:W-:Y:S05]  /*1eca0*/  BRA.DIV ~URZ, `(.L_x_3127) ;  /* 0x00005ae27f007947 */ /* 0x000fea000b800000 */
[----:B---3--:R3:W2:Y:S04]  /*1ecb0*/  SHFL.IDX PT, R4, R6, 0x3, 0x181f ;  /* 0x00781f0006047f89 */ /* 0x0086a800000e0000 */
[----:B----4-:R3:W4:Y:S02]  /*1ecc0*/  SHFL.IDX PT, R2, R16, 0x3, 0x181f ;  /* 0x00781f0010027f89 */ /* 0x01072400000e0000 */
.L_x_3209:
        /* <DEDUP_REMOVED lines=21> */
.L_x_3115:
[----:B------:R-:W2:Y:S01]  /*1ee20*/  LDL.LU R6, [R1+0x58] ;  /* 0x0000580001067983 */ /* 0x000ea20000300800 */
[----:B------:R-:W-:Y:S02]  /*1ee30*/  IMAD R14, R14, c[0x0][0x408], RZ ;  /* 0x000102000e0e7a24 */ /* 0x000fe400078e02ff */
[----:B-1----:R-:W-:-:S04]  /*1ee40*/  IMAD.WIDE.U32 R8, R3, c[0x0][0x408], RZ ;  /* 0x0001020003087a25 */ /* 0x002fc800078e00ff */
[----:B------:R-:W-:Y:S01]  /*1ee50*/  IMAD R14, R3, c[0x0][0x40c], R14 ;  /* 0x00010300030e7a24 */ /* 0x000fe200078e020e */
[----:B------:R-:W-:-:S04]  /*1ee60*/  SHF.R.S32.HI R3, RZ, 0x1f, R2 ;  /* 0x0000001fff037819 */ /* 0x000fc80000011402 */
[----:B------:R-:W-:Y:S01]  /*1ee70*/  IADD3 R9, R9, R14, RZ ;  /* 0x0000000e09097210 */ /* 0x000fe20007ffe0ff */
[----:B------:R-:W-:-:S04]  /*1ee80*/  IMAD R3, R3, c[0x0][0x440], RZ ;  /* 0x0001100003037a24 */ /* 0x000fc800078e02ff */
[----:B------:R-:W-:-:S04]  /*1ee90*/  IMAD.WIDE.U32 R8, R5, c[0x0][0x438], R8 ;  /* 0x00010e0005087a25 */ /* 0x000fc800078e0008 */
[----:B------:R-:W-:-:S04]  /*1eea0*/  IMAD R9, R5, c[0x0][0x43c], R9 ;  /* 0x00010f0005097a24 */ /* 0x000fc800078e0209 */
        /* <DEDUP_REMOVED lines=13> */
[----:B------:R-:W-:-:S04]  /*1ef80*/  SHF.R.S32.HI R3, RZ, 0x1f, R2 ;  /* 0x0000001fff037819 */ /* 0x000fc80000011402 */
[----:B------:R-:W-:Y:S01]  /*1ef90*/  SHF.R.S32.HI R5, RZ, 0x1f, R4 ;  /* 0x0000001fff057819 */ /* 0x000fe20000011404 */
[----:B------:R-:W-:-:S04]  /*1efa0*/  IMAD R3, R3, c[0x0][0x430], RZ ;  /* 0x00010c0003037a24 */ /* 0x000fc800078e02ff */
[----:B------:R-:W-:Y:S02]  /*1efb0*/  IMAD R2, R2, c[0x0][0x434], R3 ;  /* 0x00010d0002027a24 */ /* 0x000fe400078e0203 */
[----:B------:R-:W-:-:S03]  /*1efc0*/  IMAD R5, R5, c[0x0][0x428], RZ ;  /* 0x00010a0005057a24 */ /* 0x000fc600078e02ff */
[----:B------:R-:W-:Y:S02]  /*1efd0*/  IADD3 R3, R9, R2, RZ ;  /* 0x0000000209037210 */ /* 0x000fe40007ffe0ff */
[----:B------:R-:W-:-:S05]  /*1efe0*/  MOV R2, R8 ;  /* 0x0000000800027202 */ /* 0x000fca0000000f00 */
[----:B------:R-:W-:-:S04]  /*1eff0*/  IMAD.WIDE.U32 R2, R4, c[0x0][0x428], R2 ;  /* 0x00010a0004027a25 */ /* 0x000fc800078e0002 */
[----:B------:R-:W-:Y:S01]  /*1f000*/  IMAD R4, R4, c[0x0][0x42c], R5 ;  /* 0x00010b0004047a24 */ /* 0x000fe200078e0205 */
[----:B------:R-:W-:-:S04]  /*1f010*/  LEA R6, P1, R2, c[0x0][0x400], 0x2 ;  /* 0x0001000002067a11 */ /* 0x000fc800078210ff */
[----:B------:R-:W-:-:S04]  /*1f020*/  IADD3 R4, R3, R4, RZ ;  /* 0x0000000403047210 */ /* 0x000fc80007ffe0ff */
[----:B------:R-:W-:Y:S01]  /*1f030*/  LEA.HI.X R5, R2, c[0x0][0x404], R4, 0x2, P1 ;  /* 0x0001010002057a11 */ /* 0x000fe200008f1404 */
[----:B------:R-:W-:Y:S05]  /*1f040*/  BRA.DIV ~URZ, `(.L_x_3129) ;  /* 0x000058127f007947 */ /* 0x000fea000b800000 */
[----:B------:R1:W2:Y:S02]  /*1f050*/  SHFL.IDX PT, R4, R5, RZ, 0x1c1f ;  /* 0x001c1fff05047589 */ /* 0x0002a400000e0000 */
.L_x_3210:
[----:B------:R-:W-:Y:S05]  /*1f060*/  BRA.DIV ~URZ, `(.L_x_3130) ;  /* 0x000058627f007947 */ /* 0x000fea000b800000 */
[----:B------:R3:W4:Y:S02]  /*1f070*/  SHFL.IDX PT, R2, R6, RZ, 0x1c1f ;  /* 0x001c1fff06027589 */ /* 0x00072400000e0000 */
.L_x_3211:
        /* <DEDUP_REMOVED lines=31> */
[----:B------:R-:W2:Y:S03]  /*1f270*/  LDL R27, [R1+0xa8] ;  /* 0x0000a800011b7983 */ /* 0x000ea60000100800 */
[----:B------:R-:W-:Y:S01]  /*1f280*/  @!P0 LEA.HI.X R9, R11, R4, R118, 0x2, P1 ;  /* 0x000000040b098211 */ /* 0x000fe200008f1476 */
[----:B------:R-:W2:Y:S01]  /*1f290*/  LDL R26, [R1+0x13c] ;  /* 0x00013c00011a7983 */ /* 0x000ea20000100800 */
[----:B------:R-:W-:-:S03]  /*1f2a0*/  ISETP.GE.AND P1, PT, R14, c[0x0][0x3c8], PT ;  /* 0x0000f2000e007a0c */ /* 0x000fc60003f26270 */
[----:B------:R1:W-:Y:S04]  /*1f2b0*/  @!P0 ST.E.64 [R8.64], R28 ;  /* 0x0000001c08008985 */ /* 0x0003e8000c101b06 */
[----:B------:R-:W2:Y:S01]  /*1f2c0*/  LDL R11, [R1+0xbc] ;  /* 0x0000bc00010b7983 */ /* 0x000ea20000100800 */
[----:B-1----:R-:W-:-:S03]  /*1f2d0*/  @!P2 LEA R8, P0, R17, R2, 0x2 ;  /* 0x000000021108a211 */ /* 0x002fc600078010ff */
[----:B------:R-:W4:Y:S01]  /*1f2e0*/  LDL R29, [R1+0xb0] ;  /* 0x0000b000011d7983 */ /* 0x000f220000100800 */
[----:B------:R-:W-:-:S03]  /*1f2f0*/  @!P2 LEA.HI.X R9, R17, R4, R21, 0x2, P0 ;  /* 0x000000041109a211 */ /* 0x000fc600000f1415 */
[----:B------:R-:W4:Y:S04]  /*1f300*/  LDL R28, [R1+0x144] ;  /* 0x00014400011c7983 */ /* 0x000f280000100800 */
[----:B------:R1:W-:Y:S01]  /*1f310*/  @!P2 ST.E.64 [R8.64], R30 ;  /* 0x0000001e0800a985 */ /* 0x0003e2000c101b06 */
[----:B------:R-:W-:-:S03]  /*1f320*/  ISETP.GE.AND P2, PT, R10, c[0x0][0x3c8], PT ;  /* 0x0000f2000a007a0c */ /* 0x000fc60003f46270 */
[----:B------:R-:W4:Y:S04]  /*1f330*/  LDL R21, [R1+0x15c] ;  /* 0x00015c0001157983 */ /* 0x000f280000100800 */
[----:B------:R-:W4:Y:S01]  /*1f340*/  LDL R17, [R1+0xb4] ;  /* 0x0000b40001117983 */ /* 0x000f220000100800 */
[----:B-1----:R-:W-:-:S03]  /*1f350*/  @!P1 LEA R8, P0, R14, R2, 0x2 ;  /* 0x000000020e089211 */ /* 0x002fc600078010ff */
[----:B------:R-:W4:Y:S01]  /*1f360*/  LDL R30, [R1+0x14c] ;  /* 0x00014c00011e7983 */ /* 0x000f220000100800 */
[----:B------:R-:W-:-:S03]  /*1f370*/  @!P1 LEA.HI.X R9, R14, R4, R115, 0x2, P0 ;  /* 0x000000040e099211 */ /* 0x000fc600000f1473 */
[----:B------:R-:W4:Y:S04]  /*1f380*/  LDL R31, [R1+0x80] ;  /* 0x00008000011f7983 */ /* 0x000f280000100800 */
[----:B------:R1:W-:Y:S01]  /*1f390*/  @!P1 ST.E.64 [R8.64], R32 ;  /* 0x0000002008009985 */ /* 0x0003e2000c101b06 */
[----:B------:R-:W-:-:S03]  /*1f3a0*/  ISETP.GE.AND P1, PT, R19, c[0x0][0x3c8], PT ;  /* 0x0000f20013007a0c */ /* 0x000fc60003f26270 */
[----:B------:R-:W4:Y:S01]  /*1f3b0*/  LDL R14, [R1+0x158] ;  /* 0x00015800010e7983 */ /* 0x000f220000100800 */
        /* <DEDUP_REMOVED lines=9> */
[----:B------:R-:W4:Y:S04]  /*1f450*/  LDL R35, [R1+0x88] ;  /* 0x0000880001237983 */ /* 0x000f280000100800 */
[----:B------:R-:W4:Y:S01]  /*1f460*/  LDL R34, [R1+0x120] ;  /* 0x0001200001227983 */ /* 0x000f220000100800 */
[----:B-----5:R-:W-:-:S03]  /*1f470*/  @!P1 LEA.HI.X R9, R19, R4, R20, 0x2, P0 ;  /* 0x0000000413099211 */ /* 0x020fc600000f1414 */
[----:B------:R-:W5:Y:S04]  /*1f480*/  LDL R20, [R1+0x150] ;  /* 0x0001500001147983 */ /* 0x000f680000100800 */
[----:B------:R1:W-:Y:S04]  /*1f490*/  @!P1 ST.E.64 [R8.64], R36 ;  /* 0x0000002408009985 */ /* 0x0003e8000c101b06 */
[----:B------:R-:W5:Y:S01]  /*1f4a0*/  LDL R19, [R1+0xa4] ;  /* 0x0000a40001137983 */ /* 0x000f620000100800 */
[----:B-1----:R-:W-:-:S03]  /*1f4b0*/  @!P2 LEA R8, P0, R15, R2, 0x2 ;  /* 0x000000020f08a211 */ /* 0x002fc600078010ff */
[----:B------:R-:W5:Y:S01]  /*1f4c0*/  LDL R36, [R1+0x124] ;  /* 0x0001240001247983 */ /* 0x000f620000100800 */
[----:B---3--:R-:W-:-:S03]  /*1f4d0*/  @!P2 LEA.HI.X R9, R15, R4, R24, 0x2, P0 ;  /* 0x000000040f09a211 */ /* 0x008fc600000f1418 */
[----:B------:R-:W3:Y:S04]  /*1f4e0*/  LDL R15, [R1+0x148] ;  /* 0x00014800010f7983 */ /* 0x000ee80000100800 */
[----:B------:R-:W3:Y:S01]  /*1f4f0*/  LDL R24, [R1+0x140] ;  /* 0x0001400001187983 */ /* 0x000ee20000100800 */
[----:B--2---:R-:W-:Y:S02]  /*1f500*/  ISETP.GE.AND P1, PT, R18, c[0x0][0x3c8], PT ;  /* 0x0000f20012007a0c */ /* 0x004fe40003f26270 */
[----:B------:R-:W-:Y:S01]  /*1f510*/  ISETP.GE.AND P0, PT, R11, c[0x0][0x3c8], PT ;  /* 0x0000f2000b007a0c */ /* 0x000fe20003f06270 */
[----:B------:R1:W-:Y:S01]  /*1f520*/  @!P2 ST.E.64 [R8.64], R40 ;  /* 0x000000280800a985 */ /* 0x0003e2000c101b06 */
[----:B------:R-:W-:-:S09]  /*1f530*/  ISETP.GE.AND P3, PT, R3, c[0x0][0x3c8], PT ;  /* 0x0000f20003007a0c */ /* 0x000fd20003f66270 */
[----:B-1----:R-:W-:-:S04]  /*1f540*/  @!P1 LEA R8, P2, R18, R2, 0x2 ;  /* 0x0000000212089211 */ /* 0x002fc800078410ff */
[----:B----4-:R-:W-:Y:S02]  /*1f550*/  @!P1 LEA.HI.X R9, R18, R4, R21, 0x2, P2 ;  /* 0x0000000412099211 */ /* 0x010fe400010f1415 */
[----:B------:R-:W2:Y:S04]  /*1f560*/  LDL R18, [R1+0x9c] ;  /* 0x00009c0001127983 */ /* 0x000ea80000100800 */
[----:B------:R1:W-:Y:S01]  /*1f570*/  @!P1 ST.E.64 [R8.64], R44 ;  /* 0x0000002c08009985 */ /* 0x0003e2000c101b06 */
[----:B------:R-:W-:Y:S02]  /*1f580*/  ISETP.GE.AND P4, PT, R17, c[0x0][0x3c8], PT ;  /* 0x0000f20011007a0c */ /* 0x000fe40003f86270 */
[----:B------:R-:W-:Y:S01]  /*1f590*/  ISETP.GE.AND P2, PT, R29, c[0x0][0x3c8], PT ;  /* 0x0000f2001d007a0c */ /* 0x000fe20003f46270 */
[----:B------:R-:W4:Y:S01]  /*1f5a0*/  LDL R21, [R1+0x138] ;  /* 0x0001380001157983 */ /* 0x000f220000100800 */
[----:B-1----:R-:W-:-:S04]  /*1f5b0*/  @!P0 LEA R8, P1, R11, R2, 0x2 ;  /* 0x000000020b088211 */ /* 0x002fc800078210ff */
[----:B------:R-:W-:Y:S02]  /*1f5c0*/  @!P0 LEA.HI.X R9, R11, R4, R14, 0x2, P1 ;  /* 0x000000040b098211 */ /* 0x000fe400008f140e */
[----:B------:R-:W4:Y:S04]  /*1f5d0*/  LDL R14, [R1+0x98] ;  /* 0x00009800010e7983 */ /* 0x000f280000100800 */
[----:B------:R1:W-:Y:S02]  /*1f5e0*/  @!P0 ST.E.64 [R8.64], R48 ;  /* 0x0000003008008985 */ /* 0x0003e4000c101b06 */
[----:B-1----:R-:W-:-:S04]  /*1f5f0*/  @!P3 LEA R8, P0, R3, R2, 0x2 ;  /* 0x000000020308b211 */ /* 0x002fc800078010ff */
[----:B------:R-:W-:Y:S02]  /*1f600*/  @!P3 LEA.HI.X R9, R3, R4, R10, 0x2, P0 ;  /* 0x000000040309b211 */ /* 0x000fe400000f140a */
[----:B------:R-:W-:Y:S01]  /*1f610*/  ISETP.GE.AND P1, PT, R13, c[0x0][0x3c8], PT ;  /* 0x0000f2000d007a0c */ /* 0x000fe20003f26270 */
[----:B------:R-:W4:Y:S01]  /*1f620*/  LDL R3, [R1+0x94] ;  /* 0x0000940001037983 */ /* 0x000f220000100800 */
[----:B------:R-:W-:-:S03]  /*1f630*/  @!P4 LEA R10, P0, R17, R2, 0x2 ;  /* 0x00000002110ac211 */ /* 0x000fc600078010ff */
[----:B------:R1:W-:Y:S02]  /*1f640*/  @!P3 ST.E.64 [R8.64], R52 ;  /* 0x000000340800b985 */ /* 0x0003e4000c101b06 */
[----:B-1----:R-:W-:-:S04]  /*1f650*/  @!P2 LEA R8, P5, R29, R2, 0x2 ;  /* 0x000000021d08a211 */ /* 0x002fc800078a10ff */
[-C--:B------:R-:W-:Y:S02]  /*1f660*/  @!P2 LEA.HI.X R9, R29, R4.reuse, R30, 0x2, P5 ;  /* 0x000000041d09a211 */ /* 0x080fe400028f141e */
[----:B-----5:R-:W-:Y:S01]  /*1f670*/  @!P4 LEA.HI.X R11, R17, R4, R20, 0x2, P0 ;  /* 0x00000004110bc211 */ /* 0x020fe200000f1414 */
[----:B------:R-:W5:Y:S04]  /*1f680*/  LDL R29, [R1+0x7c] ;  /* 0x00007c00011d7983 */ /* 0x000f680000100800 */
[----:B------:R1:W-:Y:S01]  /*1f690*/  @!P4 ST.E.64 [R10.64], R56 ;  /* 0x000000380a00c985 */ /* 0x0003e2000c101b06 */
[----:B------:R-:W-:-:S03]  /*1f6a0*/  ISETP.GE.AND P4, PT, R19, c[0x0][0x3c8], PT ;  /* 0x0000f20013007a0c */ /* 0x000fc60003f86270 */
[----:B------:R-:W5:Y:S04]  /*1f6b0*/  LDL R20, [R1+0x90] ;  /* 0x0000900001147983 */ /* 0x000f680000100800 */
[----:B------:R-:W5:Y:S04]  /*1f6c0*/  LDL R17, [R1+0x8c] ;  /* 0x00008c0001117983 */ /* 0x000f680000100800 */
[----:B------:R-:W-:Y:S01]  /*1f6d0*/  @!P2 ST.E.64 [R8.64], R60 ;  /* 0x0000003c0800a985 */ /* 0x000fe2000c101b06 */
[----:B------:R-:W-:-:S03]  /*1f6e0*/  ISETP.GE.AND P3, PT, R27, c[0x0][0x3c8], PT ;  /* 0x0000f2001b007a0c */ /* 0x000fc60003f66270 */
[----:B------:R-:W5:Y:S01]  /*1f6f0*/  LDL R30, [R1+0x118] ;  /* 0x00011800011e7983 */ /* 0x000f620000100800 */
[----:B-1----:R-:W-:-:S04]  /*1f700*/  @!P1 LEA R10, P0, R13, R2, 0x2 ;  /* 0x000000020d0a9211 */ /* 0x002fc800078010ff */
[----:B---3--:R-:W-:Y:S02]  /*1f710*/  @!P1 LEA.HI.X R11, R13, R4, R15, 0x2, P0 ;  /* 0x000000040d0b9211 */ /* 0x008fe400000f140f */
[----:B------:R-:W3:Y:S04]  /*1f720*/  LDL R13, [R1+0x130] ;  /* 0x00013000010d7983 */ /* 0x000ee80000100800 */
[----:B------:R-:W3:Y:S04]  /*1f730*/  LDL R15, [R1+0x134] ;  /* 0x00013400010f7983 */ /* 0x000ee80000100800 */
[----:B------:R1:W-:Y:S02]  /*1f740*/  @!P1 ST.E.64 [R10.64], R64 ;  /* 0x000000400a009985 */ /* 0x0003e4000c101b06 */
[----:B-1----:R-:W-:-:S04]  /*1f750*/  @!P4 LEA R10, P0, R19, R2, 0x2 ;  /* 0x00000002130ac211 */ /* 0x002fc800078010ff */
[----:B------:R-:W-:Y:S02]  /*1f760*/  @!P4 LEA.HI.X R11, R19, R4, R24, 0x2, P0 ;  /* 0x00000004130bc211 */ /* 0x000fe400000f1418 */
[----:B------:R-:W3:Y:S04]  /*1f770*/  LDL R24, [R1+0x12c] ;  /* 0x00012c0001187983 */ /* 0x000ee80000100800 */
[----:B------:R-:W3:Y:S01]  /*1f780*/  LDL R19, [R1+0x128] ;  /* 0x0001280001137983 */ /* 0x000ee20000100800 */
[----:B------:R-:W-:Y:S02]  /*1f790*/  ISETP.GE.AND P2, PT, R25, c[0x0][0x3c8], PT ;  /* 0x0000f20019007a0c */ /* 0x000fe40003f46270 */
[----:B------:R-:W-:Y:S02]  /*1f7a0*/  @!P3 LEA R8, P5, R27, R2, 0x2 ;  /* 0x000000021b08b211 */ /* 0x000fe400078a10ff */
[----:B--2---:R-:W-:-:S02]  /*1f7b0*/  ISETP.GE.AND P1, PT, R18, c[0x0][0x3c8], PT ;  /* 0x0000f20012007a0c */ /* 0x004fc40003f26270 */
[----:B------:R-:W-:Y:S02]  /*1f7c0*/  @!P3 LEA.HI.X R9, R27, R4, R28, 0x2, P5 ;  /* 0x000000041b09b211 */ /* 0x000fe400028f141c */
[----:B------:R-:W2:Y:S04]  /*1f7d0*/  LDL R27, [R1+0x78] ;  /* 0x00007800011b7983 */ /* 0x000ea80000100800 */
[----:B------:R1:W-:Y:S04]  /*1f7e0*/  @!P3 ST.E.64 [R8.64], R68 ;  /* 0x000000440800b985 */ /* 0x0003e8000c101b06 */
[----:B------:R4:W-:Y:S04]  /*1f7f0*/  @!P4 ST.E.64 [R10.64], R72 ;  /* 0x000000480a00c985 */ /* 0x0009e8000c101b06 */
[----:B------:R-:W2:Y:S01]  /*1f800*/  LDL R28, [R1+0x114] ;  /* 0x00011400011c7983 */ /* 0x000ea20000100800 */
[----:B----4-:R-:W-:-:S02]  /*1f810*/  ISETP.GE.AND P3, PT, R14, c[0x0][0x3c8], PT ;  /* 0x0000f2000e007a0c */ /* 0x010fc40003f66270 */
[CC--:B-1----:R-:W-:Y:S02]  /*1f820*/  @!P2 LEA R8, P5, R25.reuse, R2.reuse, 0x2 ;  /* 0x000000021908a211 */ /* 0x0c2fe400078a10ff */
[C---:B------:R-:W-:Y:S02]  /*1f830*/  @!P1 LEA R10, P0, R18.reuse, R2, 0x2 ;  /* 0x00000002120a9211 */ /* 0x040fe400078010ff */
[-C--:B------:R-:W-:Y:S02]  /*1f840*/  @!P2 LEA.HI.X R9, R25, R4.reuse, R26, 0x2, P5 ;  /* 0x000000041909a211 */ /* 0x080fe400028f141a */
[----:B------:R-:W-:Y:S01]  /*1f850*/  @!P1 LEA.HI.X R11, R18, R4, R21, 0x2, P0 ;  /* 0x00000004120b9211 */ /* 0x000fe200000f1415 */
[----:B------:R-:W4:Y:S04]  /*1f860*/  LDL R25, [R1+0x74] ;  /* 0x0000740001197983 */ /* 0x000f280000100800 */
[----:B------:R-:W-:Y:S04]  /*1f870*/  @!P2 ST.E.64 [R8.64], R76 ;  /* 0x0000004c0800a985 */ /* 0x000fe8000c101b06 */
[----:B------:R1:W-:Y:S04]  /*1f880*/  @!P1 ST.E.64 [R10.64], R80 ;  /* 0x000000500a009985 */ /* 0x0003e8000c101b06 */
[----:B------:R-:W4:Y:S04]  /*1f890*/  LDL R21, [R1+0x70] ;  /* 0x0000700001157983 */ /* 0x000f280000100800 */
[----:B------:R-:W4:Y:S04]  /*1f8a0*/  LDL R18, [R1+0x68] ;  /* 0x0000680001127983 */ /* 0x000f280000100800 */
[----:B------:R-:W4:Y:S01]  /*1f8b0*/  LDL R26, [R1+0x110] ;  /* 0x00011000011a7983 */ /* 0x000f220000100800 */
[----:B------:R-:W-:-:S13]  /*1f8c0*/  ISETP.GE.AND P4, PT, R3, c[0x0][0x3c8], PT ;  /* 0x0000f20003007a0c */ /* 0x000fda0003f86270 */
[-C--:B-1----:R-:W-:Y:S02]  /*1f8d0*/  @!P4 LEA R10, P0, R3, R2.reuse, 0x2 ;  /* 0x00000002030ac211 */ /* 0x082fe400078010ff */
[----:B------:R-:W-:Y:S02]  /*1f8e0*/  @!P3 LEA R8, P5, R14, R2, 0x2 ;  /* 0x000000020e08b211 */ /* 0x000fe400078a10ff */
[----:B-----5:R-:W-:Y:S02]  /*1f8f0*/  ISETP.GE.AND P2, PT, R20, c[0x0][0x3c8], PT ;  /* 0x0000f20014007a0c */ /* 0x020fe40003f46270 */
[----:B------:R-:W-:Y:S02]  /*1f900*/  ISETP.GE.AND P1, PT, R17, c[0x0][0x3c8], PT ;  /* 0x0000f20011007a0c */ /* 0x000fe40003f26270 */
[-C--:B---3--:R-:W-:Y:S02]  /*1f910*/  @!P4 LEA.HI.X R11, R3, R4.reuse, R13, 0x2, P0 ;  /* 0x00000004030bc211 */ /* 0x088fe400000f140d */
[----:B------:R-:W3:Y:S01]  /*1f920*/  LDL R3, [R1+0x6c] ;  /* 0x00006c0001037983 */ /* 0x000ee20000100800 */
[----:B------:R-:W-:-:S03]  /*1f930*/  @!P3 LEA.HI.X R9, R14, R4, R15, 0x2, P5 ;  /* 0x000000040e09b211 */ /* 0x000fc600028f140f */
[----:B------:R-:W5:Y:S04]  /*1f940*/  LDL R13, [R1+0x64] ;  /* 0x00006400010d7983 */ /* 0x000f680000100800 */
[----:B------:R1:W-:Y:S01]  /*1f950*/  @!P3 ST.E.64 [R8.64], R84 ;  /* 0x000000540800b985 */ /* 0x0003e2000c101b06 */
[-C--:B------:R-:W-:Y:S02]  /*1f960*/  @!P1 LEA R14, P0, R17, R2.reuse, 0x2 ;  /* 0x00000002110e9211 */ /* 0x080fe400078010ff */
[----:B-1----:R-:W-:-:S04]  /*1f970*/  @!P2 LEA R8, P5, R20, R2, 0x2 ;  /* 0x000000021408a211 */ /* 0x002fc800078a10ff */
[-C--:B------:R-:W-:Y:S02]  /*1f980*/  @!P2 LEA.HI.X R9, R20, R4.reuse, R24, 0x2, P5 ;  /* 0x000000041409a211 */ /* 0x080fe400028f1418 */
        /* <DEDUP_REMOVED lines=9> */
[----:B------:R-:W-:-:S03]  /*1fa20*/  ISETP.GE.AND P2, PT, R31, c[0x0][0x3c8], PT ;  /* 0x0000f2001f007a0c */ /* 0x000fc60003f46270 */
[----:B------:R4:W-:Y:S01]  /*1fa30*/  @!P1 ST.E.64 [R14.64], R96 ;  /* 0x000000600e009985 */ /* 0x0009e2000c101b06 */
[----:B------:R-:W-:Y:S02]  /*1fa40*/  ISETP.GE.AND P1, PT, R29, c[0x0][0x3c8], PT ;  /* 0x0000f2001d007a0c */ /* 0x000fe40003f26270 */
[----:B--2---:R-:W-:Y:S02]  /*1fa50*/  ISETP.GE.AND P6, PT, R27, c[0x0][0x3c8], PT ;  /* 0x0000f2001b007a0c */ /* 0x004fe40003fc6270 */
[-C--:B-1----:R-:W-:Y:S02]  /*1fa60*/  @!P3 LEA R10, P5, R35, R2.reuse, 0x2 ;  /* 0x00000002230ab211 */ /* 0x082fe400078a10ff */
[----:B------:R-:W-:Y:S02]  /*1fa70*/  @!P4 LEA R8, P0, R33, R2, 0x2 ;  /* 0x000000022108c211 */ /* 0x000fe400078010ff */
[-C--:B------:R-:W-:Y:S02]  /*1fa80*/  @!P3 LEA.HI.X R11, R35, R4.reuse, R36, 0x2, P5 ;  /* 0x00000004230bb211 */ /* 0x080fe400028f1424 */
[----:B------:R-:W-:-:S02]  /*1fa90*/  @!P4 LEA.HI.X R9, R33, R4, R34, 0x2, P0 ;  /* 0x000000042109c211 */ /* 0x000fc400000f1422 */
[----:B----4-:R-:W-:Y:S01]  /*1faa0*/  @!P2 LEA R14, P0, R31, R2, 0x2 ;  /* 0x000000021f0ea211 */ /* 0x010fe200078010ff */
[----:B------:R-:W-:Y:S01]  /*1fab0*/  @!P3 ST.E.64 [R10.64], R100 ;  /* 0x000000640a00b985 */ /* 0x000fe2000c101b06 */
[----:B------:R-:W-:Y:S02]  /*1fac0*/  ISETP.GE.AND P5, PT, R25, c[0x0][0x3c8], PT ;  /* 0x0000f20019007a0c */ /* 0x000fe40003fa6270 */
[----:B------:R-:W-:Y:S01]  /*1fad0*/  @!P2 LEA.HI.X R15, R31, R4, R32, 0x2, P0 ;  /* 0x000000041f0fa211 */ /* 0x000fe200000f1420 */
[----:B------:R1:W-:Y:S04]  /*1fae0*/  @!P4 ST.E.64 [R8.64], R104 ;  /* 0x000000680800c985 */ /* 0x0003e8000c101b06 */
[----:B------:R2:W-:Y:S01]  /*1faf0*/  @!P2 ST.E.64 [R14.64], R152 ;  /* 0x000000980e00a985 */ /* 0x0005e2000c101b06 */
[----:B------:R-:W-:-:S02]  /*1fb00*/  ISETP.GE.AND P4, PT, R21, c[0x0][0x3c8], PT ;  /* 0x0000f20015007a0c */ /* 0x000fc40003f86270 */
[-C--:B-1----:R-:W-:Y:S02]  /*1fb10*/  @!P1 LEA R8, P3, R29, R2.reuse, 0x2 ;  /* 0x000000021d089211 */ /* 0x082fe400078610ff */
[----:B------:R-:W-:Y:S02]  /*1fb20*/  @!P6 LEA R10, P0, R27, R2, 0x2 ;  /* 0x000000021b0ae211 */ /* 0x000fe400078010ff */
[-C--:B------:R-:W-:Y:S02]  /*1fb30*/  @!P1 LEA.HI.X R9, R29, R4.reuse, R30, 0x2, P3 ;  /* 0x000000041d099211 */ /* 0x080fe400018f141e */
[----:B------:R-:W-:-:S03]  /*1fb40*/  @!P6 LEA.HI.X R11, R27, R4, R28, 0x2, P0 ;  /* 0x000000041b0be211 */ /* 0x000fc600000f141c */
[----:B------:R1:W-:Y:S01]  /*1fb50*/  @!P1 ST.E.64 [R8.64], R108 ;  /* 0x0000006c08009985 */ /* 0x0003e2000c101b06 */
[----:B------:R-:W-:-:S03]  /*1fb60*/  ISETP.GE.AND P1, PT, R18, c[0x0][0x3c8], PT ;  /* 0x0000f20012007a0c */ /* 0x000fc60003f26270 */
[----:B------:R-:W-:Y:S01]  /*1fb70*/  @!P6 ST.E.64 [R10.64], R112 ;  /* 0x000000700a00e985 */ /* 0x000fe2000c101b06 */
[-C--:B--2---:R-:W-:Y:S02]  /*1fb80*/  @!P4 LEA R14, P6, R21, R2.reuse, 0x2 ;  /* 0x00000002150ec211 */ /* 0x084fe400078c10ff */
[----:B-1----:R-:W-:-:S04]  /*1fb90*/  @!P5 LEA R8, P3, R25, R2, 0x2 ;  /* 0x000000021908d211 */ /* 0x002fc800078610ff */
[----:B------:R-:W-:-:S05]  /*1fba0*/  @!P5 LEA.HI.X R9, R25, R4, R26, 0x2, P3 ;  /* 0x000000041909d211 */ /* 0x000fca00018f141a */
[----:B------:R1:W-:Y:S02]  /*1fbb0*/  @!P5 ST.E.64 [R8.64], R116 ;  /* 0x000000740800d985 */ /* 0x0003e4000c101b06 */
[----:B-1----:R-:W-:Y:S02]  /*1fbc0*/  @!P1 LEA R8, P5, R18, R2, 0x2 ;  /* 0x0000000212089211 */ /* 0x002fe400078a10ff */
[----:B---3--:R-:W-:Y:S02]  /*1fbd0*/  ISETP.GE.AND P2, PT, R3, c[0x0][0x3c8], PT ;  /* 0x0000f20003007a0c */ /* 0x008fe40003f46270 */
[----:B-----5:R-:W-:-:S11]  /*1fbe0*/  ISETP.GE.AND P0, PT, R13, c[0x0][0x3c8], PT ;  /* 0x0000f2000d007a0c */ /* 0x020fd60003f06270 */
[----:B------:R-:W-:-:S04]  /*1fbf0*/  @!P2 LEA R10, P3, R3, R2, 0x2 ;  /* 0x00000002030aa211 */ /* 0x000fc800078610ff */
[----:B------:R-:W-:Y:S02]  /*1fc00*/  @!P2 LEA.HI.X R11, R3, R4, R20, 0x2, P3 ;  /* 0x00000004030ba211 */ /* 0x000fe400018f1414 */
[----:B------:R-:W-:Y:S02]  /*1fc10*/  @!P0 LEA R2, P3, R13, R2, 0x2 ;  /* 0x000000020d028211 */ /* 0x000fe400078610ff */
[-C--:B------:R-:W-:Y:S02]  /*1fc20*/  @!P4 LEA.HI.X R15, R21, R4.reuse, R24, 0x2, P6 ;  /* 0x00000004150fc211 */ /* 0x080fe400030f1418 */
[----:B------:R-:W-:-:S03]  /*1fc30*/  @!P1 LEA.HI.X R9, R18, R4, R19, 0x2, P5 ;  /* 0x0000000412099211 */ /* 0x000fc600028f1413 */
[----:B------:R1:W-:Y:S01]  /*1fc40*/  @!P4 ST.E.64 [R14.64], R160 ;  /* 0x000000a00e00c985 */ /* 0x0003e2000c101b06 */
[----:B------:R-:W-:-:S03]  /*1fc50*/  @!P0 LEA.HI.X R3, R13, R4, R17, 0x2, P3 ;  /* 0x000000040d038211 */ /* 0x000fc600018f1411 */
[----:B------:R1:W-:Y:S04]  /*1fc60*/  @!P2 ST.E.64 [R10.64], R156 ;  /* 0x0000009c0a00a985 */ /* 0x0003e8000c101b06 */
[----:B------:R1:W-:Y:S04]  /*1fc70*/  @!P1 ST.E.64 [R8.64], R120 ;  /* 0x0000007808009985 */ /* 0x0003e8000c101b06 */
[----:B------:R1:W-:Y:S02]  /*1fc80*/  @!P0 ST.E.64 [R2.64], R22 ;  /* 0x0000001602008985 */ /* 0x0003e4000c101b06 */
.L_x_3132:
[----:B------:R-:W-:Y:S05]  /*1fc90*/  BSYNC B0 ;  /* 0x0000000000007941 */ /* 0x000fea0003800000 */
.L_x_3131:
[----:B------:R-:W-:Y:S05]  /*1fca0*/  BRA.DIV ~URZ, `(.L_x_3133) ;  /* 0x00004c927f007947 */ /* 0x000fea000b800000 */
[----:B--2---:R2:W1:Y:S04]  /*1fcb0*/  SHFL.IDX PT, R4, R5, 0x1, 0x1c1f ;  /* 0x003c1f0005047f89 */ /* 0x00446800000e0000 */
[----:B-1--4-:R2:W1:Y:S02]  /*1fcc0*/  SHFL.IDX PT, R2, R6, 0x1, 0x1c1f ;  /* 0x003c1f0006027f89 */ /* 0x01246400000e0000 */
.L_x_3212:
[----:B------:R-:W-:-:S13]  /*1fcd0*/  ISETP.NE.AND P0, PT, R16, RZ, PT ;  /* 0x000000ff1000720c */ /* 0x000fda0003f05270 */
[----:B------:R-:W-:Y:S05]  /*1fce0*/  @P0 BRA `(.L_x_3128) ;  /* 0x00001a6000000947 */ /* 0x000fea0003800000 */
[----:B------:R-:W4:Y:S04]  /*1fcf0*/  LDL R8, [R1+0x20] ;  /* 0x0000200001087983 */ /* 0x000f280000100800 */
[----:B--23--:R-:W2:Y:S04]  /*1fd00*/  LDL R6, [R1+0xd4] ;  /* 0x0000d40001067983 */ /* 0x00cea80000100800 */
        /* <DEDUP_REMOVED lines=16> */
[----:B------:R-:W5:Y:S01]  /*1fe10*/  LDL R29, [R1+0x120] ;  /* 0x00012000011d7983 */ /* 0x000f620000100800 */
[----:B----4-:R-:W-:-:S02]  /*1fe20*/  ISETP.GE.AND P3, PT, R8, c[0x0][0x3c8], PT ;  /* 0x0000f20008007a0c */ /* 0x010fc40003f66270 */
[----:B--2---:R-:W-:Y:S02]  /*1fe30*/  ISETP.GE.AND P2, PT, R6, c[0x0][0x3c8], PT ;  /* 0x0000f20006007a0c */ /* 0x004fe40003f46270 */
[----:B---3--:R-:W-:-:S09]  /*1fe40*/  ISETP.GE.AND P0, PT, R13, c[0x0][0x3c8], PT ;  /* 0x0000f2000d007a0c */ /* 0x008fd20003f06270 */
[----:B------:R-:W-:Y:S01]  /*1fe50*/  @!P3 IMAD.MOV.U32 R3, RZ, RZ, R4 ;  /* 0x000000ffff03b224 */ /* 0x000fe200078e0004 */
[----:B-----5:R-:W-:-:S03]  /*1fe60*/  ISETP.GE.AND P1, PT, R26, c[0x0][0x3c8], PT ;  /* 0x0000f2001a007a0c */ /* 0x020fc60003f26270 */
[----:B-1----:R-:W-:Y:S02]  /*1fe70*/  @!P3 IMAD.WIDE R8, R8, 0x4, R2 ;  /* 0x000000040808b825 */ /* 0x002fe400078e0202 */
        /* <DEDUP_REMOVED lines=184> */
.L_x_3113:
[----:B------:R-:W2:Y:S04]  /*20a00*/  LDL.LU R2, [R1+0x28] ;  /* 0x0000280001027983 */ /* 0x000ea80000300800 */
[----:B------:R-:W3:Y:S01]  /*20a10*/  LDL.LU R6, [R1+0x2c] ;  /* 0x00002c0001067983 */ /* 0x000ee20000300800 */
[----:B------:R-:W-:Y:S02]  /*20a20*/  ISETP.NE.U32.AND P0, PT, RZ, c[0x0][0x508], PT ;  /* 0x00014200ff007a0c */ /* 0x000fe40003f05070 */
[----:B------:R-:W-:Y:S01]  /*20a30*/  ISETP.NE.U32.AND P3, PT, RZ, c[0x0][0x500], PT ;  /* 0x00014000ff007a0c */ /* 0x000fe20003f65070 */
[----:B----4-:R-:W4:Y:S01]  /*20a40*/  LDL.LU R3, [R1+0x14] ;  /* 0x0000140001037983 */ /* 0x010f220000300800 */
[----:B------:R-:W-:Y:S01]  /*20a50*/  ISETP.NE.AND.EX P2, PT, RZ, c[0x0][0x50c], PT, P0 ;  /* 0x00014300ff007a0c */ /* 0x000fe20003f45300 */
[----:B------:R-:W-:Y:S01]  /*20a60*/  IMAD.MOV.U32 R20, RZ, RZ, c[0x0][0x388] ;  /* 0x0000e200ff147624 */ /* 0x000fe200078e00ff */
[----:B------:R-:W-:-:S02]  /*20a70*/  ISETP.NE.AND.EX P3, PT, RZ, c[0x0][0x504], PT, P3 ;  /* 0x00014100ff007a0c */ /* 0x000fc40003f65330 */
[----:B--2---:R-:W-:-:S09]  /*20a80*/  IADD3 R4, P1, R2, c[0x0][0x500], RZ ;  /* 0x0001400002047a10 */ /* 0x004fd20007f3e0ff */
[----:B------:R-:W-:Y:S01]  /*20a90*/  @P2 IADD3 R8, P0, R2, c[0x0][0x508], RZ ;  /* 0x0001420002082a10 */ /* 0x000fe20007f1e0ff */
[----:B------:R-:W-:Y:S01]  /*20aa0*/  IMAD.MOV.U32 R2, RZ, RZ, RZ ;  /* 0x000000ffff027224 */ /* 0x000fe200078e00ff */
[C---:B---3--:R-:W-:Y:S02]  /*20ab0*/  IADD3.X R5, R6.reuse, c[0x0][0x504], RZ, P1, !PT ;  /* 0x0001410006057a10 */ /* 0x048fe40000ffe4ff */
[----:B------:R-:W-:-:S03]  /*20ac0*/  @P2 IADD3.X R9, R6, c[0x0][0x50c], RZ, P0, !PT ;  /* 0x0001430006092a10 */ /* 0x000fc600007fe4ff */
[----:B------:R2:W5:Y:S04]  /*20ad0*/  @P3 LDG.E R2, [R4.64] ;  /* 0x0000000604023981 */ /* 0x000568000c1e1900 */
[----:B------:R2:W5:Y:S01]  /*20ae0*/  @P2 LDG.E R20, [R8.64] ;  /* 0x0000000608142981 */ /* 0x000562000c1e1900 */
[----:B----4-:R-:W-:-:S04]  /*20af0*/  ISETP.NE.AND P0, PT, R3, RZ, PT ;  /* 0x000000ff0300720c */ /* 0x010fc80003f05270 */
[----:B------:R-:W-:Y:S01]  /*20b00*/  SEL R21, R3, c[0x0][0x3d4], P0 ;  /* 0x0000f50003157a07 */ /* 0x000fe20000000000 */
[----:B------:R-:W-:Y:S05]  /*20b10*/  @P2 BRA `(.L_x_3134) ;  /* 0x0000004000002947 */ /* 0x000fea0003800000 */
[----:B------:R-:W-:Y:S05]  /*20b20*/  @!P3 BRA `(.L_x_3134) ;  /* 0x000000300000b947 */ /* 0x000fea0003800000 */
[----:B------:R3:W4:Y:S04]  /*20b30*/  LDG.E R3, [R4.64] ;  /* 0x0000000604037981 */ /* 0x000728000c1e1900 */
[----:B--23--:R-:W4:Y:S02]  /*20b40*/  LDG.E R4, [R4.64+0x4] ;  /* 0x0000040604047981 */ /* 0x00cf24000c1e1900 */
[----:B----45:R-:W-:Y:S02]  /*20b50*/  IADD3 R20, -R3, R4, RZ ;  /* 0x0000000403147210 */ /* 0x030fe40007ffe1ff */
.L_x_3134:
[----:B------:R-:W3:Y:S04]  /*20b60*/  LDL.LU R6, [R1+0x18] ;  /* 0x0000180001067983 */ /* 0x000ee80000300800 */
[----:B--2---:R-:W2:Y:S04]  /*20b70*/  LDL.LU R4, [R1+0x30] ;  /* 0x0000300001047983 */ /* 0x004ea80000300800 */
[----:B------:R-:W4:Y:S01]  /*20b80*/  LDL.LU R3, [R1+0x34] ;  /* 0x0000340001037983 */ /* 0x000f220000300800 */
[----:B------:R-:W-:Y:S01]  /*20b90*/  BSSY B0, `(.L_x_3135) ;  /* 0x0000039000007945 */ /* 0x000fe20003800000 */
[----:B-----5:R-:W-:-:S02]  /*20ba0*/  SHF.R.S32.HI R19, RZ, 0x1f, R2 ;  /* 0x0000001fff137819 */ /* 0x020fc40000011402 */
[----:B------:R-:W1:Y:S02]  /*20bb0*/  S2R R5, SR_TID.X ;  /* 0x0000000000057919 */ /* 0x000e640000002100 */
[----:B-1----:R-:W-:Y:S02]  /*20bc0*/  ISETP.GT.AND P0, PT, R5, 0x7f, PT ;  /* 0x0000007f0500780c */ /* 0x002fe40003f04270 */
[----:B---3--:R-:W-:Y:S02]  /*20bd0*/  LOP3.LUT R6, R6, 0xffff, RZ, 0xc0, !PT ;  /* 0x0000ffff06067812 */ /* 0x008fe400078ec0ff */
[----:B--2---:R-:W-:Y:S02]  /*20be0*/  SEL R13, R4, RZ, !P3 ;  /* 0x000000ff040d7207 */ /* 0x004fe40005800000 */
        /* <DEDUP_REMOVED lines=51> */
.L_x_3136:
[----:B------:R-:W-:Y:S05]  /*20f20*/  BSYNC B0 ;  /* 0x0000000000007941 */ /* 0x000fea0003800000 */
.L_x_3135:
        /* <DEDUP_REMOVED lines=36> */
.L_x_3213:
[----:B------:R-:W-:Y:S05]  /*21170*/  BRA.DIV ~URZ, `(.L_x_3138) ;  /* 0x000039027f007947 */ /* 0x000fea000b800000 */
[----:B------:R3:W4:Y:S02]  /*21180*/  SHFL.IDX PT, R2, R16, RZ, 0x181f ;  /* 0x00181fff10027589 */ /* 0x00072400000e0000 */
.L_x_3214:
        /* <DEDUP_REMOVED lines=20> */
.L_x_3140:
[----:B------:R-:W-:Y:S05]  /*212d0*/  BSYNC B0 ;  /* 0x0000000000007941 */ /* 0x000fea0003800000 */
.L_x_3139:
[----:B------:R-:W-:Y:S05]  /*212e0*/  BRA.DIV ~URZ, `(.L_x_3141) ;  /* 0x000038027f007947 */ /* 0x000fea000b800000 */
[----:B--2---:R2:W1:Y:S04]  /*212f0*/  SHFL.IDX PT, R4, R5, 0x1, 0x181f ;  /* 0x00381f0005047f89 */ /* 0x00446800000e0000 */
[----:B----4-:R2:W4:Y:S02]  /*21300*/  SHFL.IDX PT, R2, R16, 0x1, 0x181f ;  /* 0x00381f0010027f89 */ /* 0x01052400000e0000 */
.L_x_3215:
        /* <DEDUP_REMOVED lines=20> */
.L_x_3143:
[----:B------:R-:W-:Y:S05]  /*21450*/  BSYNC B0 ;  /* 0x0000000000007941 */ /* 0x000fea0003800000 */
.L_x_3142:
[----:B------:R-:W-:Y:S05]  /*21460*/  BRA.DIV ~URZ, `(.L_x_3144) ;  /* 0x000037527f007947 */ /* 0x000fea000b800000 */
[----:B-1----:R1:W2:Y:S02]  /*21470*/  SHFL.IDX PT, R4, R5, 0x2, 0x181f ;  /* 0x00581f0005047f89 */ /* 0x0022a400000e0000 */
.L_x_3216:
[----:B------:R-:W-:Y:S05]  /*21480*/  BRA.DIV ~URZ, `(.L_x_3145) ;  /* 0x000037a27f007947 */ /* 0x000fea000b800000 */
[----:B----4-:R4:W1:Y:S02]  /*21490*/  SHFL.IDX PT, R2, R16, 0x2, 0x181f ;  /* 0x00581f0010027f89 */ /* 0x01086400000e0000 */
.L_x_3217:
        /* <DEDUP_REMOVED lines=20> */
.L_x_3147:
[----:B------:R-:W-:Y:S05]  /*215e0*/  BSYNC B0 ;  /* 0x0000000000007941 */ /* 0x000fea0003800000 */
.L_x_3146:
[----:B------:R-:W-:Y:S05]  /*215f0*/  BRA.DIV ~URZ, `(.L_x_3148) ;  /* 0x000036a27f007947 */ /* 0x000fea000b800000 */
[----:B--2---:R2:W3:Y:S04]  /*21600*/  SHFL.IDX PT, R4, R5, 0x3, 0x181f ;  /* 0x00781f0005047f89 */ /* 0x0044e800000e0000 */
[----:B-1----:R2:W1:Y:S02]  /*21610*/  SHFL.IDX PT, R2, R16, 0x3, 0x181f ;  /* 0x00781f0010027f89 */ /* 0x00246400000e0000 */
.L_x_3218:
        /* <DEDUP_REMOVED lines=19> */
.L_x_3128:
[----:B------:R-:W-:Y:S05]  /*21750*/  BSYNC B1 ;  /* 0x0000000000017941 */ /* 0x000fea0003800000 */
.L_x_3112:
[----:B-12-4-:R-:W2:Y:S02]  /*21760*/  LDL R2, [R1+0x188] ;  /* 0x0001880001027983 */ /* 0x016ea40000100800 */
[----:B--2---:R-:W-:-:S13]  /*21770*/  ISETP.NE.AND P0, PT, R2, RZ, PT ;  /* 0x000000ff0200720c */ /* 0x004fda0003f05270 */
[----:B------:R-:W-:Y:S01]  /*21780*/  @P0 WARPSYNC 0xffffffff ;  /* 0xffffffff00000948 */ /* 0x000fe20003800000 */
[----:B------:R-:W-:Y:S06]  /*21790*/  @P0 BAR.SYNC.DEFER_BLOCKING 0x5, 0x100 ;  /* 0x0144000000000b1d */ /* 0x000fec0000010000 */
[----:B------:R-:W1:Y:S04]  /*217a0*/  @P0 LDS.128 R8, [0x20080] ;  /* 0x02008000ff080984 */ /* 0x000e680000000c00 */
[----:B-1----:R1:W-:Y:S04]  /*217b0*/  @P0 STL.64 [R1+0x10], R8 ;  /* 0x0000100801000387 */ /* 0x0023e80000100a00 */
        /* <DEDUP_REMOVED lines=9> */
.L_x_3219:
[----:B------:R-:W-:Y:S05]  /*21850*/  BRA.DIV ~URZ, `(.L_x_3151) ;  /* 0x000035827f007947 */ /* 0x000fea000b800000 */
[----:B------:R3:W4:Y:S02]  /*21860*/  SHFL.IDX PT, R6, R114, 0x1, 0x1f ;  /* 0x00201f0072067f89 */ /* 0x00072400000e0000 */
.L_x_3220:
        /* <DEDUP_REMOVED lines=19> */
.L_x_3221:
        /* <DEDUP_REMOVED lines=16> */
.L_x_3222:
[----:B---3--:R-:W-:Y:S01]  /*21aa0*/  IMAD R2, R2, c[0x0][0x538], RZ ;  /* 0x00014e0002027a24 */ /* 0x008fe200078e02ff */
[----:B------:R-:W-:Y:S04]  /*21ab0*/  BSSY B1, `(.L_x_3154) ;  /* 0x00000ce000017945 */ /* 0x000fe80003800000 */
[----:B----4-:R-:W-:-:S04]  /*21ac0*/  IADD3 R6, R2, R6, RZ ;  /* 0x0000000602067210 */ /* 0x010fc80007ffe0ff */
[----:B--2---:R-:W-:-:S13]  /*21ad0*/  ISETP.GT.AND P0, PT, R6, R10, PT ;  /* 0x0000000a0600720c */ /* 0x004fda0003f04270 */
[----:B------:R-:W-:Y:S05]  /*21ae0*/  @P0 BRA `(.L_x_3155) ;  /* 0x0000025000000947 */ /* 0x000fea0003800000 */
.L_x_3159:
        /* <DEDUP_REMOVED lines=17> */
.L_x_3223:
        /* <DEDUP_REMOVED lines=16> */
.L_x_3224:
[----:B--2---:R-:W-:-:S05]  /*21d00*/  IMAD R2, R2, c[0x0][0x538], RZ ;  /* 0x00014e0002027a24 */ /* 0x004fca00078e02ff */
[----:B------:R-:W-:-:S04]  /*21d10*/  IADD3 R6, R2, R6, RZ ;  /* 0x0000000602067210 */ /* 0x000fc80007ffe0ff */
[----:B------:R-:W-:-:S13]  /*21d20*/  ISETP.GT.AND P0, PT, R6, R10, PT ;  /* 0x0000000a0600720c */ /* 0x000fda0003f04270 */
[----:B-1----:R-:W-:Y:S05]  /*21d30*/  @!P0 BRA `(.L_x_3159) ;  /* 0xfffffdb000008947 */ /* 0x002fea000383ffff */
.L_x_3155:
[----:B------:R-:W-:-:S05]  /*21d40*/  IADD3 R14, -R2, R6, RZ ;  /* 0x00000006020e7210 */ /* 0x000fca0007ffe1ff */
[----:B------:R-:W-:-:S05]  /*21d50*/  IMAD R2, R4, c[0x0][0x538], R14 ;  /* 0x00014e0004027a24 */ /* 0x000fca00078e020e */
[----:B------:R-:W-:Y:S01]  /*21d60*/  ISETP.GT.AND P0, PT, R2, R10, PT ;  /* 0x0000000a0200720c */ /* 0x000fe20003f04270 */
[----:B------:R-:W-:-:S12]  /*21d70*/  BRA.DIV ~URZ, `(.L_x_3160) ;  /* 0x000035627f007947 */ /* 0x000fd8000b800000 */
[----:B------:R-:W-:-:S03]  /*21d80*/  VOTE.ANY R13, PT, !P0 ;  /* 0x00000000000d7806 */ /* 0x000fc600040e0100 */
.L_x_3225:
[----:B------:R-:W2:Y:S01]  /*21d90*/  LDL.LU R2, [R1+0x1c] ;  /* 0x00001c0001027983 */ /* 0x000ea20000300800 */
[----:B------:R-:W2:Y:S02]  /*21da0*/  POPC R11, R13 ;  /* 0x0000000d000b7309 */ /* 0x000ea40000000000 */
[----:B--2---:R-:W-:-:S05]  /*21db0*/  IADD3 R2, R11, R2, RZ ;  /* 0x000000020b027210 */ /* 0x004fca0007ffe0ff */
[----:B------:R2:W-:Y:S01]  /*21dc0*/  STL [R1+0x1c], R2 ;  /* 0x00001c0201007387 */ /* 0x0005e20000100800 */
[----:B------:R-:W-:Y:S05]  /*21dd0*/  BRA.DIV ~URZ, `(.L_x_3161) ;  /* 0x000035427f007947 */ /* 0x000fea000b800000 */
[----:B------:R3:W4:Y:S04]  /*21de0*/  SHFL.IDX PT, R6, R8, R11, 0x1f ;  /* 0x00001f0b08067589 */ /* 0x00072800000e0000 */
[----:B------:R3:W1:Y:S02]  /*21df0*/  SHFL.IDX PT, R5, R9, R11, 0x1f ;  /* 0x00001f0b09057589 */ /* 0x00066400000e0000 */
.L_x_3226:
[----:B------:R-:W-:Y:S01]  /*21e00*/  ISETP.NE.AND P0, PT, R13, RZ, PT ;  /* 0x000000ff0d00720c */ /* 0x000fe20003f05270 */
[----:B------:R-:W-:-:S12]  /*21e10*/  BSSY B0, `(.L_x_3162) ;  /* 0x0000005000007945 */ /* 0x000fd80003800000 */
[----:B------:R-:W-:Y:S05]  /*21e20*/  @!P0 BRA `(.L_x_3163) ;  /* 0x0000003000008947 */ /* 0x000fea0003800000 */
[----:B---3--:R-:W-:Y:S01]  /*21e30*/  IADD3 R11, R11, -0x1, RZ ;  /* 0xffffffff0b0b7810 */ /* 0x008fe20007ffe0ff */
[----:B------:R-:W-:Y:S05]  /*21e40*/  BRA.DIV ~URZ, `(.L_x_3164) ;  /* 0x000035a27f007947 */ /* 0x000fea000b800000 */
[----:B------:R3:W2:Y:S02]  /*21e50*/  SHFL.IDX PT, R15, R4, R11, 0x1f ;  /* 0x00001f0b040f7589 */ /* 0x0006a400000e0000 */
.L_x_3163:
[----:B------:R-:W-:Y:S05]  /*21e60*/  BSYNC B0 ;  /* 0x0000000000007941 */ /* 0x000fea0003800000 */
.L_x_3162:
[----:B--2---:R-:W-:Y:S01]  /*21e70*/  IMAD R2, R15, c[0x0][0x538], R14 ;  /* 0x00014e000f027a24 */ /* 0x004fe200078e020e */
[----:B-1----:R-:W-:Y:S01]  /*21e80*/  ISETP.NE.AND P0, PT, R5, 0x1, PT ;  /* 0x000000010500780c */ /* 0x002fe20003f05270 */
[----:B------:R-:W-:Y:S03]  /*21e90*/  BSSY B0, `(.L_x_3165) ;  /* 0x0000086000007945 */ /* 0x000fe60003800000 */
[----:B------:R1:W-:Y:S01]  /*21ea0*/  STL [R1+0x10], R2 ;  /* 0x0000100201007387 */ /* 0x0003e20000100800 */
[----:B---3--:R-:W-:-:S08]  /*21eb0*/  IADD3 R11, -R2, R10, RZ ;  /* 0x0000000a020b7210 */ /* 0x008fd00007ffe1ff */
[----:B------:R-:W-:Y:S05]  /*21ec0*/  @!P0 BRA `(.L_x_3166) ;  /* 0x000003e000008947 */ /* 0x000fea0003800000 */
[-C--:B----4-:R-:W-:Y:S01]  /*21ed0*/  IABS R3, R6.reuse ;  /* 0x0000000600037213 */ /* 0x090fe20000000000 */
[----:B------:R-:W-:Y:S01]  /*21ee0*/  IMAD.MOV.U32 R8, RZ, RZ, RZ ;  /* 0x000000ffff087224 */ /* 0x000fe200078e00ff */
[----:B------:R-:W-:Y:S02]  /*21ef0*/  IABS R13, R6 ;  /* 0x00000006000d7213 */ /* 0x000fe40000000000 */
[----:B-1----:R-:W1:Y:S08]  /*21f00*/  I2F.RP R2, R3 ;  /* 0x0000000300027306 */ /* 0x002e700000209400 */
[----:B-1----:R-:W1:Y:S02]  /*21f10*/  MUFU.RCP R2, R2 ;  /* 0x0000000200027308 */ /* 0x002e640000001000 */
[----:B-1----:R-:W-:-:S06]  /*21f20*/  IADD3 R2, R2, 0xffffffe, RZ ;  /* 0x0ffffffe02027810 */ /* 0x002fcc0007ffe0ff */
[----:B------:R1:W2:Y:S02]  /*21f30*/  F2I.FTZ.U32.TRUNC.NTZ R9, R2 ;  /* 0x0000000200097305 */ /* 0x0002a4000021f000 */
[----:B-1----:R-:W-:Y:S01]  /*21f40*/  IABS R2, R5 ;  /* 0x0000000500027213 */ /* 0x002fe20000000000 */
[----:B--2---:R-:W-:-:S04]  /*21f50*/  IMAD.MOV R4, RZ, RZ, -R9 ;  /* 0x000000ffff047224 */ /* 0x004fc800078e0a09 */
[----:B------:R-:W-:Y:S01]  /*21f60*/  IMAD.MOV.U32 R10, RZ, RZ, R2 ;  /* 0x000000ffff0a7224 */ /* 0x000fe200078e0002 */
[----:B------:R-:W-:Y:S01]  /*21f70*/  IABS R2, R11 ;  /* 0x0000000b00027213 */ /* 0x000fe20000000000 */
[----:B------:R-:W-:Y:S02]  /*21f80*/  IMAD R4, R4, R3, RZ ;  /* 0x0000000304047224 */ /* 0x000fe400078e02ff */
[----:B------:R-:W1:Y:S02]  /*21f90*/  I2F.RP R14, R10 ;  /* 0x0000000a000e7306 */ /* 0x000e640000209400 */
[----:B------:R-:W-:-:S04]  /*21fa0*/  IMAD.HI.U32 R9, R9, R4, R8 ;  /* 0x0000000409097227 */ /* 0x000fc800078e0008 */
[----:B------:R-:W-:Y:S02]  /*21fb0*/  IMAD.MOV.U32 R4, RZ, RZ, R2 ;  /* 0x000000ffff047224 */ /* 0x000fe400078e0002 */
[----:B------:R-:W-:-:S05]  /*21fc0*/  IMAD.MOV R2, RZ, RZ, -R13 ;  /* 0x000000ffff027224 */ /* 0x000fca00078e0a0d */
[----:B------:R-:W-:Y:S01]  /*21fd0*/  MOV R8, R2 ;  /* 0x0000000200087202 */ /* 0x000fe20000000f00 */
[----:B------:R-:W-:-:S04]  /*21fe0*/  IMAD.HI.U32 R2, R9, R4, RZ ;  /* 0x0000000409027227 */ /* 0x000fc800078e00ff */
[----:B------:R-:W-:Y:S02]  /*21ff0*/  IMAD R4, R2, R8, R4 ;  /* 0x0000000802047224 */ /* 0x000fe400078e0204 */
[----:B-1----:R-:W1:Y:S03]  /*22000*/  MUFU.RCP R8, R14 ;  /* 0x0000000e00087308 */ /* 0x002e660000001000 */
[----:B------:R-:W-:Y:S02]  /*22010*/  ISETP.GT.U32.AND P0, PT, R3, R4, PT ;  /* 0x000000040300720c */ /* 0x000fe40003f04070 */
[----:B-1----:R-:W-:-:S11]  /*22020*/  IADD3 R8, R8, 0xffffffe, RZ ;  /* 0x0ffffffe08087810 */ /* 0x002fd60007ffe0ff */
[----:B------:R-:W-:Y:S01]  /*22030*/  @!P0 IMAD.IADD R4, R4, 0x1, -R3 ;  /* 0x0000000104048824 */ /* 0x000fe200078e0a03 */
[----:B------:R-:W-:Y:S01]  /*22040*/  @!P0 IADD3 R2, R2, 0x1, RZ ;  /* 0x0000000102028810 */ /* 0x000fe20007ffe0ff */
[----:B------:R-:W1:Y:S01]  /*22050*/  F2I.FTZ.U32.TRUNC.NTZ R9, R8 ;  /* 0x0000000800097305 */ /* 0x000e62000021f000 */
[----:B------:R-:W-:Y:S02]  /*22060*/  ISETP.NE.AND P0, PT, R6, RZ, PT ;  /* 0x000000ff0600720c */ /* 0x000fe40003f05270 */
[----:B------:R-:W-:Y:S02]  /*22070*/  ISETP.GE.U32.AND P2, PT, R4, R3, PT ;  /* 0x000000030400720c */ /* 0x000fe40003f46070 */
[----:B------:R-:W-:-:S04]  /*22080*/  LOP3.LUT R3, R11, R6, RZ, 0x3c, !PT ;  /* 0x000000060b037212 */ /* 0x000fc800078e3cff */
[----:B------:R-:W-:Y:S01]  /*22090*/  ISETP.GE.AND P1, PT, R3, RZ, PT ;  /* 0x000000ff0300720c */ /* 0x000fe20003f26270 */
[----:B-1----:R-:W-:-:S06]  /*220a0*/  IMAD.MOV R3, RZ, RZ, -R9 ;  /* 0x000000ffff037224 */ /* 0x002fcc00078e0a09 */
[----:B------:R-:W-:Y:S01]  /*220b0*/  @P2 IADD3 R2, R2, 0x1, RZ ;  /* 0x0000000102022810 */ /* 0x000fe20007ffe0ff */
[----:B------:R-:W-:Y:S01]  /*220c0*/  IMAD.MOV.U32 R8, RZ, RZ, RZ ;  /* 0x000000ffff087224 */ /* 0x000fe200078e00ff */
[----:B------:R-:W-:-:S04]  /*220d0*/  MOV R4, R3 ;  /* 0x0000000300047202 */ /* 0x000fc80000000f00 */
[----:B------:R-:W-:Y:S01]  /*220e0*/  @!P1 IMAD.MOV R2, RZ, RZ, -R2 ;  /* 0x000000ffff029224 */ /* 0x000fe200078e0a02 */
[----:B------:R-:W-:Y:S02]  /*220f0*/  @!P0 LOP3.LUT R2, RZ, R6, RZ, 0x33, !PT ;  /* 0x00000006ff028212 */ /* 0x000fe400078e33ff */
[----:B------:R-:W-:Y:S01]  /*22100*/  IABS R3, R5 ;  /* 0x0000000500037213 */ /* 0x000fe20000000000 */
[----:B------:R-:W-:Y:S01]  /*22110*/  IMAD R4, R4, R10, RZ ;  /* 0x0000000a04047224 */ /* 0x000fe200078e02ff */
[----:B------:R-:W-:-:S03]  /*22120*/  IABS R14, R2 ;  /* 0x00000002000e7213 */ /* 0x000fc60000000000 */
[----:B------:R-:W-:Y:S02]  /*22130*/  IMAD.MOV R13, RZ, RZ, -R3 ;  /* 0x000000ffff0d7224 */ /* 0x000fe400078e0a03 */
[----:B------:R-:W-:-:S03]  /*22140*/  IMAD.HI.U32 R3, R9, R4, R8 ;  /* 0x0000000409037227 */ /* 0x000fc600078e0008 */
[----:B------:R-:W-:Y:S01]  /*22150*/  MOV R8, R13 ;  /* 0x0000000d00087202 */ /* 0x000fe20000000f00 */
        /* <DEDUP_REMOVED lines=21> */
.L_x_3166:
[----:B------:R-:W2:Y:S01]  /*222b0*/  LDL R4, [R1+0x1c] ;  /* 0x00001c0001047983 */ /* 0x000ea20000100800 */
[----:B-1----:R-:W-:-:S04]  /*222c0*/  IMAD.MOV.U32 R2, RZ, RZ, 0x4 ;  /* 0x00000004ff027424 */ /* 0x002fc800078e00ff */
        /* <DEDUP_REMOVED lines=19> */
[----:B------:R-:W-:Y:S02]  /*22400*/  IMAD R3, R2, R3, R8 ;  /* 0x0000000302037224 */ /* 0x000fe400078e0208 */
[----:B------:R-:W-:-:S03]  /*22410*/  IMAD.MOV.U32 R8, RZ, RZ, RZ ;  /* 0x000000ffff087224 */ /* 0x000fc600078e00ff */
        /* <DEDUP_REMOVED lines=18> */
[----:B------:R-:W-:Y:S02]  /*22540*/  IABS R14, R2 ;  /* 0x00000002000e7213 */ /* 0x000fe40000000000 */
[----:B------:R-:W1:Y:S08]  /*22550*/  I2F.RP R5, R4 ;  /* 0x0000000400057306 */ /* 0x000e700000209400 */
[----:B-1----:R-:W1:Y:S02]  /*22560*/  MUFU.RCP R5, R5 ;  /* 0x0000000500057308 */ /* 0x002e640000001000 */
[----:B-1----:R-:W-:-:S06]  /*22570*/  IADD3 R5, R5, 0xffffffe, RZ ;  /* 0x0ffffffe05057810 */ /* 0x002fcc0007ffe0ff */
[----:B------:R-:W1:Y:S02]  /*22580*/  F2I.FTZ.U32.TRUNC.NTZ R9, R5 ;  /* 0x0000000500097305 */ /* 0x000e64000021f000 */
[----:B-1----:R-:W-:-:S04]  /*22590*/  IMAD.MOV R5, RZ, RZ, -R9 ;  /* 0x000000ffff057224 */ /* 0x002fc800078e0a09 */
[----:B------:R-:W-:Y:S01]  /*225a0*/  IMAD R13, R5, R4, RZ ;  /* 0x00000004050d7224 */ /* 0x000fe200078e02ff */
[----:B------:R-:W-:Y:S01]  /*225b0*/  MOV R5, R3 ;  /* 0x0000000300057202 */ /* 0x000fe20000000f00 */
[----:B------:R-:W-:Y:S02]  /*225c0*/  IMAD.MOV R3, RZ, RZ, -R14 ;  /* 0x000000ffff037224 */ /* 0x000fe400078e0a0e */
[----:B------:R-:W-:-:S04]  /*225d0*/  IMAD.HI.U32 R9, R9, R13, R8 ;  /* 0x0000000d09097227 */ /* 0x000fc800078e0008 */
        /* <DEDUP_REMOVED lines=17> */
.L_x_3167:
[----:B------:R-:W-:Y:S05]  /*226f0*/  BSYNC B0 ;  /* 0x0000000000007941 */ /* 0x000fea0003800000 */
.L_x_3165:
[----:B------:R-:W-:-:S04]  /*22700*/  LOP3.LUT R3, RZ, R3, RZ, 0x33, !PT ;  /* 0x00000003ff037212 */ /* 0x000fc800078e33ff */
[----:B-1----:R-:W-:-:S05]  /*22710*/  IADD3 R2, R3, R6, RZ ;  /* 0x0000000603027210 */ /* 0x002fca0007ffe0ff */
[----:B------:R1:W-:Y:S01]  /*22720*/  STL [R1+0x14], R2 ;  /* 0x0000140201007387 */ /* 0x0003e20000100800 */
[----:B------:R-:W-:Y:S05]  /*22730*/  BRA `(.L_x_3168) ;  /* 0x0000005000007947 */ /* 0x000fea0003800000 */
.L_x_3156:
[----:B------:R-:W-:Y:S01]  /*22740*/  MOV R2, c[0x0][0x53c] ;  /* 0x00014f0000027a02 */ /* 0x000fe20000000f00 */
[----:B------:R2:W-:Y:S04]  /*22750*/  STL [R1+0x10], R10 ;  /* 0x0000100a01007387 */ /* 0x0005e80000100800 */
[----:B------:R2:W-:Y:S04]  /*22760*/  STL [R1+0x14], RZ ;  /* 0x000014ff01007387 */ /* 0x0005e80000100800 */
[----:B------:R2:W-:Y:S04]  /*22770*/  STL [R1+0x18], RZ ;  /* 0x000018ff01007387 */ /* 0x0005e80000100800 */
[----:B------:R2:W-:Y:S02]  /*22780*/  STL [R1+0x1c], R2 ;  /* 0x00001c0201007387 */ /* 0x0005e40000100800 */
.L_x_3168:
[----:B------:R-:W-:Y:S05]  /*22790*/  BSYNC B1 ;  /* 0x0000000000017941 */ /* 0x000fea0003800000 */
.L_x_3154:
[----:B------:R-:W3:Y:S04]  /*227a0*/  LDL R8, [R1+0x10] ;  /* 0x0000100001087983 */ /* 0x000ee80000100800 */
        /* <DEDUP_REMOVED lines=8> */
.L_x_3149:
[----:B-1----:R-:W4:Y:S02]  /*22830*/  LDL R2, [R1+0x1c] ;  /* 0x00001c0001027983 */ /* 0x002f240000100800 */
[----:B----4-:R-:W-:-:S13]  /*22840*/  ISETP.GE.AND P0, PT, R2, c[0x0][0x53c], PT ;  /* 0x00014f0002007a0c */ /* 0x010fda0003f06270 */
[----:B--23--:R-:W-:Y:S01]  /*22850*/  @P0 CALL.REL.NOINC `(.L_x_3169) ;  /* 0x0000001000000944 */ /* 0x00cfe20003c00000 */
[----:B------:R-:W-:Y:S05]  /*22860*/  BRA `(.L_x_3170) ;  /* 0xfffdfd3000007947 */ /* 0x000fea000383ffff */
.L_x_3169:
[----:B------:R-:W-:Y:S05]  /*22870*/  EXIT ;  /* 0x000000000000794d */ /* 0x000fea0003800000 */
.L_x_2931:
[----:B------:R-:W-:Y:S01]  /*22880*/  IMAD.MOV.U32 R2, RZ, RZ, R4 ;  /* 0x000000ffff027224 */ /* 0x000fe200078e0004 */
[----:B------:R-:W-:Y:S02]  /*22890*/  MOV R5, 0x1 ;  /* 0x0000000100057802 */ /* 0x000fe40000000f00 */
[----:B------:R-:W-:Y:S02]  /*228a0*/  MOV R3, 0x228c0 ;  /* 0x000228c000037802 */ /* 0x000fe40000000f00 */
[----:B------:R-:W-:Y:S05]  /*228b0*/  CALL.REL.NOINC `($__internal_51_$__cuda_sm70_shflsync_up_p) ;  /* 0x00002c8000007944 */ /* 0x000fea0003c00000 */
[----:B------:R-:W-:Y:S01]  /*228c0*/  MOV R0, R5 ;  /* 0x0000000500007202 */ /* 0x000fe20000000f00 */
[----:B------:R-:W-:Y:S05]  /*228d0*/  BRA `(.L_x_3171) ;  /* 0xfffddb8000007947 */ /* 0x000fea000383ffff */
.L_x_2932:
[----:B------:R-:W-:Y:S01]  /*228e0*/  IMAD.MOV.U32 R2, RZ, RZ, R4 ;  /* 0x000000ffff027224 */ /* 0x000fe200078e0004 */
[----:B------:R-:W-:Y:S02]  /*228f0*/  MOV R5, 0x2 ;  /* 0x0000000200057802 */ /* 0x000fe40000000f00 */
[----:B------:R-:W-:Y:S02]  /*22900*/  MOV R3, 0x22920 ;  /* 0x0002292000037802 */ /* 0x000fe40000000f00 */
[----:B------:R-:W-:Y:S05]  /*22910*/  CALL.REL.NOINC `($__internal_51_$__cuda_sm70_shflsync_up_p) ;  /* 0x00002c2000007944 */ /* 0x000fea0003c00000 */
[----:B------:R-:W-:Y:S02]  /*22920*/  SEL R5, R5, RZ, P4 ;  /* 0x000000ff05057207 */ /* 0x000fe40002000000 */
[----:B------:R-:W-:-:S03]  /*22930*/  MOV R3, 0x22980 ;  /* 0x0002298000037802 */ /* 0x000fc60000000f00 */
[----:B------:R-:W-:Y:S01]  /*22940*/  IMAD.IADD R0, R4, 0x1, R5 ;  /* 0x0000000104007824 */ /* 0x000fe200078e0205 */
[----:B------:R-:W-:-:S03]  /*22950*/  MOV R5, 0x4 ;  /* 0x0000000400057802 */ /* 0x000fc60000000f00 */
[----:B------:R-:W-:Y:S02]  /*22960*/  IMAD.MOV.U32 R2, RZ, RZ, R0 ;  /* 0x000000ffff027224 */ /* 0x000fe400078e0000 */
        /* <DEDUP_REMOVED lines=13> */
[----:B------:R-:W-:Y:S01]  /*22a40*/  SEL R4, R5, RZ, P1 ;  /* 0x000000ff05047207 */ /* 0x000fe20000800000 */
[----:B------:R-:W-:Y:S01]  /*22a50*/  IMAD.MOV.U32 R2, RZ, RZ, 0x1f ;  /* 0x0000001fff027424 */ /* 0x000fe200078e00ff */
[----:B------:R-:W-:Y:S02]  /*22a60*/  MOV R232, 0x1f ;  /* 0x0000001f00e87802 */ /* 0x000fe40000000f00 */
[----:B------:R-:W-:Y:S01]  /*22a70*/  MOV R3, 0x22ab0 ;  /* 0x00022ab000037802 */ /* 0x000fe20000000f00 */
[----:B------:R-:W-:-:S04]  /*22a80*/  IMAD.IADD R4, R0, 0x1, R4 ;  /* 0x0000000100047824 */ /* 0x000fc800078e0204 */
[----:B------:R-:W-:Y:S02]  /*22a90*/  IMAD.MOV.U32 R231, RZ, RZ, R4 ;  /* 0x000000ffffe77224 */ /* 0x000fe400078e0004 */
[----:B------:R-:W-:Y:S05]  /*22aa0*/  CALL.REL.NOINC `($__internal_50_$__cuda_sm70_shflsync_idx_p) ;  /* 0x00002a1000007944 */ /* 0x000fea0003c00000 */
[----:B-----5:R-:W-:Y:S01]  /*22ab0*/  MOV R0, R232 ;  /* 0x000000e800007202 */ /* 0x020fe20000000f00 */
[----:B-1----:R-:W-:Y:S05]  /*22ac0*/  BRA `(.L_x_3172) ;  /* 0xfffdda9000007947 */ /* 0x002fea000383ffff */
.L_x_2934:
[----:B------:R-:W-:Y:S02]  /*22ad0*/  SEL R2, RZ, 0x1, P0 ;  /* 0x00000001ff027807 */ /* 0x000fe40000000000 */
[----:B------:R-:W-:Y:S02]  /*22ae0*/  MOV R3, 0x22b00 ;  /* 0x00022b0000037802 */ /* 0x000fe40000000f00 */
[----:B------:R-:W-:Y:S05]  /*22af0*/  CALL.REL.NOINC `($__internal_52_$__cuda_sm70_votesync_ballot) ;  /* 0x00002ab000007944 */ /* 0x000fea0003c00000 */
[----:B------:R-:W-:Y:S05]  /*22b00*/  BRA `(.L_x_3173) ;  /* 0xfffddae000007947 */ /* 0x000fea000383ffff */
.L_x_2935:
[----:B------:R-:W-:Y:S01]  /*22b10*/  IMAD.MOV.U32 R231, RZ, RZ, R9 ;  /* 0x000000ffffe77224 */ /* 0x000fe200078e0009 */
[----:B-1----:R-:W-:Y:S01]  /*22b20*/  MOV R2, R0 ;  /* 0x0000000000027202 */ /* 0x002fe20000000f00 */
[----:B------:R-:W-:Y:S01]  /*22b30*/  IMAD.MOV.U32 R232, RZ, RZ, 0x1f ;  /* 0x0000001fffe87424 */ /* 0x000fe200078e00ff */
[----:B------:R-:W-:Y:S02]  /*22b40*/  MOV R3, 0x22b60 ;  /* 0x00022b6000037802 */ /* 0x000fe40000000f00 */
[----:B------:R-:W-:Y:S05]  /*22b50*/  CALL.REL.NOINC `($__internal_50_$__cuda_sm70_shflsync_idx_p) ;  /* 0x0000296000007944 */ /* 0x000fea0003c00000 */
[----:B------:R-:W-:Y:S01]  /*22b60*/  IMAD.MOV.U32 R12, RZ, RZ, R232 ;  /* 0x000000ffff0c7224 */ /* 0x000fe200078e00e8 */
[----:B------:R-:W-:Y:S01]  /*22b70*/  MOV R231, R8 ;  /* 0x0000000800e77202 */ /* 0x000fe20000000f00 */
[----:B------:R-:W-:Y:S01]  /*22b80*/  IMAD.MOV.U32 R5, RZ, RZ, RZ ;  /* 0x000000ffff057224 */ /* 0x000fe200078e00ff */
[----:B-----5:R-:W-:Y:S01]  /*22b90*/  MOV R2, R0 ;  /* 0x0000000000027202 */ /* 0x020fe20000000f00 */
[----:B------:R-:W-:Y:S01]  /*22ba0*/  IMAD.MOV.U32 R232, RZ, RZ, 0x1f ;  /* 0x0000001fffe87424 */ /* 0x000fe200078e00ff */
[----:B------:R-:W-:-:S02]  /*22bb0*/  MOV R3, 0x22bd0 ;  /* 0x00022bd000037802 */ /* 0x000fc40000000f00 */
[----:B-1----:R-:W-:Y:S05]  /*22bc0*/  CALL.REL.NOINC `($__internal_50_$__cuda_sm70_shflsync_idx_p) ;  /* 0x000028f000007944 */ /* 0x002fea0003c00000 */
[----:B------:R-:W-:Y:S01]  /*22bd0*/  MOV R9, R232 ;  /* 0x000000e800097202 */ /* 0x000fe20000000f00 */
[----:B-1---5:R-:W-:Y:S05]  /*22be0*/  BRA `(.L_x_3174) ;  /* 0xfffdda7000007947 */ /* 0x022fea000383ffff */
.L_x_2938:
[----:B------:R-:W-:Y:S01]  /*22bf0*/  IMAD.MOV.U32 R231, RZ, RZ, R4 ;  /* 0x000000ffffe77224 */ /* 0x000fe200078e0004 */
[----:B-1----:R-:W-:Y:S01]  /*22c00*/  MOV R2, R0 ;  /* 0x0000000000027202 */ /* 0x002fe20000000f00 */
[----:B------:R-:W-:Y:S01]  /*22c10*/  IMAD.MOV.U32 R232, RZ, RZ, 0x1f ;  /* 0x0000001fffe87424 */ /* 0x000fe200078e00ff */
[----:B------:R-:W-:-:S02]  /*22c20*/  MOV R3, 0x22c40 ;  /* 0x00022c4000037802 */ /* 0x000fc40000000f00 */
[----:B---34-:R-:W-:Y:S05]  /*22c30*/  CALL.REL.NOINC `($__internal_50_$__cuda_sm70_shflsync_idx_p) ;  /* 0x0000288000007944 */ /* 0x018fea0003c00000 */
[----:B------:R-:W-:Y:S01]  /*22c40*/  MOV R5, R232 ;  /* 0x000000e800057202 */ /* 0x000fe20000000f00 */
[----:B-1---5:R-:W-:Y:S05]  /*22c50*/  BRA `(.L_x_2937) ;  /* 0xfffdda6000007947 */ /* 0x022fea000383ffff */
.L_x_2993:
[----:B------:R-:W-:Y:S01]  /*22c60*/  IMAD.MOV.U32 R231, RZ, RZ, R5 ;  /* 0x000000ffffe77224 */ /* 0x000fe200078e0005 */
[----:B------:R-:W-:Y:S01]  /*22c70*/  MOV R2, RZ ;  /* 0x000000ff00027202 */ /* 0x000fe20000000f00 */
[----:B------:R-:W-:Y:S01]  /*22c80*/  IMAD.MOV.U32 R232, RZ, RZ, 0x181f ;  /* 0x0000181fffe87424 */ /* 0x000fe200078e00ff */
[----:B------:R-:W-:-:S02]  /*22c90*/  MOV R3, 0x22cb0 ;  /* 0x00022cb000037802 */ /* 0x000fc40000000f00 */
[----:B-----5:R-:W-:Y:S05]  /*22ca0*/  CALL.REL.NOINC `($__internal_50_$__cuda_sm70_shflsync_idx_p) ;  /* 0x0000281000007944 */ /* 0x020fea0003c00000 */
[----:B------:R-:W-:Y:S01]  /*22cb0*/  MOV R4, R232 ;  /* 0x000000e800047202 */ /* 0x000fe20000000f00 */
[----:B-1---5:R-:W-:Y:S05]  /*22cc0*/  BRA `(.L_x_3175) ;  /* 0xfffe771000007947 */ /* 0x022fea000383ffff */
.L_x_2994:
[----:B------:R-:W-:Y:S01]  /*22cd0*/  IMAD.MOV.U32 R231, RZ, RZ, R6 ;  /* 0x000000ffffe77224 */ /* 0x000fe200078e0006 */
[----:B------:R-:W-:Y:S01]  /*22ce0*/  MOV R2, RZ ;  /* 0x000000ff00027202 */ /* 0x000fe20000000f00 */
[----:B------:R-:W-:Y:S01]  /*22cf0*/  IMAD.MOV.U32 R232, RZ, RZ, 0x181f ;  /* 0x0000181fffe87424 */ /* 0x000fe200078e00ff */
[----:B------:R-:W-:-:S02]  /*22d00*/  MOV R3, 0x22d20 ;  /* 0x00022d2000037802 */ /* 0x000fc40000000f00 */
[----:B-12--5:R-:W-:Y:S05]  /*22d10*/  CALL.REL.NOINC `($__internal_50_$__cuda_sm70_shflsync_idx_p) ;  /* 0x000027a000007944 */ /* 0x026fea0003c00000 */
[----:B------:R-:W-:Y:S01]  /*22d20*/  MOV R2, R232 ;  /* 0x000000e800027202 */ /* 0x000fe20000000f00 */
[----:B-1---5:R-:W-:Y:S05]  /*22d30*/  BRA `(.L_x_3176) ;  /* 0xfffe76c000007947 */ /* 0x022fea000383ffff */
.L_x_2997:
[----:B------:R-:W-:Y:S01]  /*22d40*/  IMAD.MOV.U32 R231, RZ, RZ, R5 ;  /* 0x000000ffffe77224 */ /* 0x000fe200078e0005 */
[----:B--2-4-:R-:W-:Y:S01]  /*22d50*/  MOV R2, 0x1 ;  /* 0x0000000100027802 */ /* 0x014fe20000000f00 */
[----:B------:R-:W-:Y:S01]  /*22d60*/  IMAD.MOV.U32 R232, RZ, RZ, 0x181f ;  /* 0x0000181fffe87424 */ /* 0x000fe200078e00ff */
[----:B------:R-:W-:-:S02]  /*22d70*/  MOV R3, 0x22d90 ;  /* 0x00022d9000037802 */ /* 0x000fc40000000f00 */
[----:B-1---5:R-:W-:Y:S05]  /*22d80*/  CALL.REL.NOINC `($__internal_50_$__cuda_sm70_shflsync_idx_p) ;  /* 0x0000273000007944 */ /* 0x022fea0003c00000 */
[----:B------:R-:W-:Y:S01]  /*22d90*/  IMAD.MOV.U32 R4, RZ, RZ, R232 ;  /* 0x000000ffff047224 */ /* 0x000fe200078e00e8 */
[----:B------:R-:W-:Y:S01]  /*22da0*/  MOV R2, 0x1 ;  /* 0x0000000100027802 */ /* 0x000fe20000000f00 */
[----:B------:R-:W-:Y:S01]  /*22db0*/  IMAD.MOV.U32 R231, RZ, RZ, R6 ;  /* 0x000000ffffe77224 */ /* 0x000fe200078e0006 */
[----:B------:R-:W-:-:S02]  /*22dc0*/  MOV R232, 0x181f ;  /* 0x0000181f00e87802 */ /* 0x000fc40000000f00 */
[----:B------:R-:W-:Y:S02]  /*22dd0*/  MOV R3, 0x22df0 ;  /* 0x00022df000037802 */ /* 0x000fe40000000f00 */
[----:B-1---5:R-:W-:Y:S05]  /*22de0*/  CALL.REL.NOINC `($__internal_50_$__cuda_sm70_shflsync_idx_p) ;  /* 0x000026d000007944 */ /* 0x022fea0003c00000 */
[----:B------:R-:W-:Y:S01]  /*22df0*/  MOV R2, R232 ;  /* 0x000000e800027202 */ /* 0x000fe20000000f00 */
[----:B-1---5:R-:W-:Y:S05]  /*22e00*/  BRA `(.L_x_3177) ;  /* 0xfffe779000007947 */ /* 0x022fea000383ffff */
.L_x_3000:
[----:B------:R-:W-:Y:S01]  /*22e10*/  IMAD.MOV.U32 R231, RZ, RZ, R5 ;  /* 0x000000ffffe77224 */ /* 0x000fe200078e0005 */
[----:B---34-:R-:W-:Y:S01]  /*22e20*/  MOV R2, 0x2 ;  /* 0x0000000200027802 */ /* 0x018fe20000000f00 */
[----:B------:R-:W-:Y:S01]  /*22e30*/  IMAD.MOV.U32 R232, RZ, RZ, 0x181f ;  /* 0x0000181fffe87424 */ /* 0x000fe200078e00ff */
[----:B------:R-:W-:Y:S02]  /*22e40*/  MOV R3, 0x22e60 ;  /* 0x00022e6000037802 */ /* 0x000fe40000000f00 */
[----:B-12--5:R-:W-:Y:S05]  /*22e50*/  CALL.REL.NOINC `($__internal_50_$__cuda_sm70_shflsync_idx_p) ;  /* 0x0000266000007944 */ /* 0x026fea0003c00000 */
[----:B------:R-:W-:Y:S01]  /*22e60*/  MOV R4, R232 ;  /* 0x000000e800047202 */ /* 0x000fe20000000f00 */
[----:B-1---5:R-:W-:Y:S05]  /*22e70*/  BRA `(.L_x_3178) ;  /* 0xfffe78a000007947 */ /* 0x022fea000383ffff */
.L_x_3001:
[----:B------:R-:W-:Y:S01]  /*22e80*/  IMAD.MOV.U32 R231, RZ, RZ, R6 ;  /* 0x000000ffffe77224 */ /* 0x000fe200078e0006 */
[----:B----4-:R-:W-:Y:S01]  /*22e90*/  MOV R2, 0x2 ;  /* 0x0000000200027802 */ /* 0x010fe20000000f00 */
[----:B------:R-:W-:Y:S01]  /*22ea0*/  IMAD.MOV.U32 R232, RZ, RZ, 0x181f ;  /* 0x0000181fffe87424 */ /* 0x000fe200078e00ff */
[----:B------:R-:W-:Y:S02]  /*22eb0*/  MOV R3, 0x22ed0 ;  /* 0x00022ed000037802 */ /* 0x000fe40000000f00 */
[----:B-123-5:R-:W-:Y:S05]  /*22ec0*/  CALL.REL.NOINC `($__internal_50_$__cuda_sm70_shflsync_idx_p) ;  /* 0x000025f000007944 */ /* 0x02efea0003c00000 */
[----:B------:R-:W-:Y:S01]  /*22ed0*/  MOV R2, R232 ;  /* 0x000000e800027202 */ /* 0x000fe20000000f00 */
[----:B-1---5:R-:W-:Y:S05]  /*22ee0*/  BRA `(.L_x_3179) ;  /* 0xfffe785000007947 */ /* 0x022fea000383ffff */
.L_x_3004:
[----:B------:R-:W-:Y:S01]  /*22ef0*/  IMAD.MOV.U32 R231, RZ, RZ, R5 ;  /* 0x000000ffffe77224 */ /* 0x000fe200078e0005 */
[----:B-12---:R-:W-:Y:S01]  /*22f00*/  MOV R2, 0x3 ;  /* 0x0000000300027802 */ /* 0x006fe20000000f00 */
[----:B------:R-:W-:Y:S01]  /*22f10*/  IMAD.MOV.U32 R232, RZ, RZ, 0x181f ;  /* 0x0000181fffe87424 */ /* 0x000fe200078e00ff */
[----:B------:R-:W-:-:S02]  /*22f20*/  MOV R3, 0x22f40 ;  /* 0x00022f4000037802 */ /* 0x000fc40000000f00 */
[----:B---345:R-:W-:Y:S05]  /*22f30*/  CALL.REL.NOINC `($__internal_50_$__cuda_sm70_shflsync_idx_p) ;  /* 0x0000258000007944 */ /* 0x038fea0003c00000 */
        /* <DEDUP_REMOVED lines=8> */
.L_x_3071:
[----:B------:R-:W-:Y:S01]  /*22fc0*/  IMAD.MOV.U32 R231, RZ, RZ, R5 ;  /* 0x000000ffffe77224 */ /* 0x000fe200078e0005 */
[----:B---3--:R-:W-:Y:S01]  /*22fd0*/  MOV R2, 0x1 ;  /* 0x0000000100027802 */ /* 0x008fe20000000f00 */
[----:B------:R-:W-:Y:S01]  /*22fe0*/  IMAD.MOV.U32 R232, RZ, RZ, 0x181f ;  /* 0x0000181fffe87424 */ /* 0x000fe200078e00ff */
[----:B------:R-:W-:Y:S02]  /*22ff0*/  MOV R3, 0x23010 ;  /* 0x0002301000037802 */ /* 0x000fe40000000f00 */
[----:B------:R-:W-:Y:S05]  /*23000*/  CALL.REL.NOINC `($__internal_50_$__cuda_sm70_shflsync_idx_p) ;  /* 0x000024b000007944 */ /* 0x000fea0003c00000 */
[----:B------:R-:W-:Y:S01]  /*23010*/  IMAD.MOV.U32 R5, RZ, RZ, R232 ;  /* 0x000000ffff057224 */ /* 0x000fe200078e00e8 */
[----:B------:R-:W-:Y:S01]  /*23020*/  MOV R2, 0x1 ;  /* 0x0000000100027802 */ /* 0x000fe20000000f00 */
[----:B------:R-:W-:Y:S01]  /*23030*/  IMAD.MOV.U32 R231, RZ, RZ, R6 ;  /* 0x000000ffffe77224 */ /* 0x000fe200078e0006 */
[----:B------:R-:W-:Y:S02]  /*23040*/  MOV R232, 0x181f ;  /* 0x0000181f00e87802 */ /* 0x000fe40000000f00 */
[----:B------:R-:W-:Y:S02]  /*23050*/  MOV R3, 0x23070 ;  /* 0x0002307000037802 */ /* 0x000fe40000000f00 */
[----:B-1---5:R-:W-:Y:S05]  /*23060*/  CALL.REL.NOINC `($__internal_50_$__cuda_sm70_shflsync_idx_p) ;  /* 0x0000245000007944 */ /* 0x022fea0003c00000 */
[----:B------:R-:W-:Y:S01]  /*23070*/  MOV R2, R232 ;  /* 0x000000e800027202 */ /* 0x000fe20000000f00 */
[----:B-1---5:R-:W-:Y:S05]  /*23080*/  BRA `(.L_x_3181) ;  /* 0xffff124000007947 */ /* 0x022fea000383ffff */
.L_x_3074:
[----:B------:R-:W-:Y:S01]  /*23090*/  IMAD.MOV.U32 R231, RZ, RZ, R5 ;  /* 0x000000ffffe77224 */ /* 0x000fe200078e0005 */
[----:B------:R-:W-:Y:S01]  /*230a0*/  MOV R2, RZ ;  /* 0x000000ff00027202 */ /* 0x000fe20000000f00 */
[----:B------:R-:W-:Y:S01]  /*230b0*/  IMAD.MOV.U32 R232, RZ, RZ, 0x181f ;  /* 0x0000181fffe87424 */ /* 0x000fe200078e00ff */
[----:B------:R-:W-:-:S02]  /*230c0*/  MOV R3, 0x230e0 ;  /* 0x000230e000037802 */ /* 0x000fc40000000f00 */
[----:B------:R-:W-:Y:S05]  /*230d0*/  CALL.REL.NOINC `($__internal_50_$__cuda_sm70_shflsync_idx_p) ;  /* 0x000023e000007944 */ /* 0x000fea0003c00000 */
[----:B------:R-:W-:Y:S01]  /*230e0*/  MOV R4, R232 ;  /* 0x000000e800047202 */ /* 0x000fe20000000f00 */
[----:B-1---5:R-:W-:Y:S05]  /*230f0*/  BRA `(.L_x_3182) ;  /* 0xffff200000007947 */ /* 0x022fea000383ffff */
.L_x_3075:
[----:B------:R-:W-:Y:S01]  /*23100*/  IMAD.MOV.U32 R231, RZ, RZ, R6 ;  /* 0x000000ffffe77224 */ /* 0x000fe200078e0006 */
[----:B------:R-:W-:Y:S01]  /*23110*/  MOV R2, RZ ;  /* 0x000000ff00027202 */ /* 0x000fe20000000f00 */
[----:B------:R-:W-:Y:S01]  /*23120*/  IMAD.MOV.U32 R232, RZ, RZ, 0x181f ;  /* 0x0000181fffe87424 */ /* 0x000fe200078e00ff */
[----:B------:R-:W-:-:S02]  /*23130*/  MOV R3, 0x23150 ;  /* 0x0002315000037802 */ /* 0x000fc40000000f00 */
[----:B-12---:R-:W-:Y:S05]  /*23140*/  CALL.REL.NOINC `($__internal_50_$__cuda_sm70_shflsync_idx_p) ;  /* 0x0000237000007944 */ /* 0x006fea0003c00000 */
[----:B------:R-:W-:Y:S01]  /*23150*/  MOV R2, R232 ;  /* 0x000000e800027202 */ /* 0x000fe20000000f00 */
[----:B-1---5:R-:W-:Y:S05]  /*23160*/  BRA `(.L_x_3183) ;  /* 0xffff1fb000007947 */ /* 0x022fea000383ffff */
.L_x_3078:
[----:B------:R-:W-:Y:S01]  /*23170*/  IMAD.MOV.U32 R231, RZ, RZ, R5 ;  /* 0x000000ffffe77224 */ /* 0x000fe200078e0005 */
[----:B----4-:R-:W-:Y:S01]  /*23180*/  MOV R2, 0x1 ;  /* 0x0000000100027802 */ /* 0x010fe20000000f00 */
[----:B------:R-:W-:Y:S01]  /*23190*/  IMAD.MOV.U32 R232, RZ, RZ, 0x181f ;  /* 0x0000181fffe87424 */ /* 0x000fe200078e00ff */
[----:B------:R-:W-:-:S03]  /*231a0*/  MOV R3, 0x231c0 ;  /* 0x000231c000037802 */ /* 0x000fc60000000f00 */
[----:B-123--:R-:W-:Y:S05]  /*231b0*/  CALL.REL.NOINC `($__internal_50_$__cuda_sm70_shflsync_idx_p) ;  /* 0x0000230000007944 */ /* 0x00efea0003c00000 */
        /* <DEDUP_REMOVED lines=8> */
.L_x_3079:
[----:B------:R-:W-:Y:S01]  /*23240*/  IMAD.MOV.U32 R231, RZ, RZ, R4 ;  /* 0x000000ffffe77224 */ /* 0x000fe200078e0004 */
[----:B------:R-:W-:Y:S01]  /*23250*/  MOV R2, RZ ;  /* 0x000000ff00027202 */ /* 0x000fe20000000f00 */
[----:B------:R-:W-:Y:S01]  /*23260*/  IMAD.MOV.U32 R232, RZ, RZ, 0x1c1f ;  /* 0x00001c1fffe87424 */ /* 0x000fe200078e00ff */
[----:B------:R-:W-:Y:S02]  /*23270*/  MOV R3, 0x23290 ;  /* 0x0002329000037802 */ /* 0x000fe40000000f00 */
[----:B------:R-:W-:Y:S05]  /*23280*/  CALL.REL.NOINC `($__internal_50_$__cuda_sm70_shflsync_idx_p) ;  /* 0x0000223000007944 */ /* 0x000fea0003c00000 */
[----:B------:R-:W-:Y:S01]  /*23290*/  MOV R2, R232 ;  /* 0x000000e800027202 */ /* 0x000fe20000000f00 */
[----:B-1---5:R-:W-:Y:S05]  /*232a0*/  BRA `(.L_x_3185) ;  /* 0xffff226000007947 */ /* 0x022fea000383ffff */
.L_x_3080:
[----:B------:R-:W-:Y:S01]  /*232b0*/  IMAD.MOV.U32 R231, RZ, RZ, R4 ;  /* 0x000000ffffe77224 */ /* 0x000fe200078e0004 */
[----:B------:R-:W-:Y:S01]  /*232c0*/  MOV R2, 0x1 ;  /* 0x0000000100027802 */ /* 0x000fe20000000f00 */
[----:B------:R-:W-:Y:S01]  /*232d0*/  IMAD.MOV.U32 R232, RZ, RZ, 0x1c1f ;  /* 0x00001c1fffe87424 */ /* 0x000fe200078e00ff */
[----:B------:R-:W-:Y:S02]  /*232e0*/  MOV R3, 0x23300 ;  /* 0x0002330000037802 */ /* 0x000fe40000000f00 */
[----:B-1----:R-:W-:Y:S05]  /*232f0*/  CALL.REL.NOINC `($__internal_50_$__cuda_sm70_shflsync_idx_p) ;  /* 0x000021c000007944 */ /* 0x002fea0003c00000 */
[----:B------:R-:W-:Y:S01]  /*23300*/  IMAD.IADD R5, R5, 0x1, R232 ;  /* 0x0000000105057824 */ /* 0x000fe200078e02e8 */
[----:B------:R-:W-:-:S04]  /*23310*/  FMNMX.FTZ R2, R13, R14, !PT ;  /* 0x0000000e0d027209 */ /* 0x000fc80007810000 */
        /* <DEDUP_REMOVED lines=12> */
[----:B------:R-:W-:Y:S02]  /*233e0*/  ISETP.GT.AND P3, PT, R6, 0x10, PT ;  /* 0x000000100600780c */ /* 0x000fe40003f64270 */
[----:B------:R-:W-:Y:S02]  /*233f0*/  FMNMX.FTZ R3, R11, R3, !PT ;  /* 0x000000030b037209 */ /* 0x000fe40007810000 */
[----:B------:R-:W-:Y:S02]  /*23400*/  FMNMX.FTZ R2, R18, R2, !PT ;  /* 0x0000000212027209 */ /* 0x000fe40007810000 */
[----:B------:R-:W-:Y:S02]  /*23410*/  ISETP.GT.AND P2, PT, R6, 0x11, PT ;  /* 0x000000110600780c */ /* 0x000fe40003f44270 */
[----:B------:R-:W-:Y:S02]  /*23420*/  FSEL R29, R34, -INF , P3 ;  /* 0xff800000221d7808 */ /* 0x000fe40001800000 */
[----:B------:R-:W-:-:S02]  /*23430*/  FMNMX.FTZ R3, R10, R3, !PT ;  /* 0x000000030a037209 */ /* 0x000fc40007810000 */
[----:B------:R-:W-:Y:S02]  /*23440*/  FMNMX.FTZ R2, R19, R2, !PT ;  /* 0x0000000213027209 */ /* 0x000fe40007810000 */
[----:B------:R-:W-:Y:S02]  /*23450*/  ISETP.GT.AND P1, PT, R6, 0x18, PT ;  /* 0x000000180600780c */ /* 0x000fe40003f24270 */
[----:B------:R-:W-:Y:S02]  /*23460*/  FSEL R28, R35, -INF , P2 ;  /* 0xff800000231c7808 */ /* 0x000fe40001000000 */
        /* <DEDUP_REMOVED lines=8> */
[----:B------:R-:W-:Y:S01]  /*234f0*/  FMNMX.FTZ R4, R32, R3, !PT ;  /* 0x0000000320047209 */ /* 0x000fe20007810000 */
[----:B------:R-:W-:Y:S01]  /*23500*/  IMAD.MOV.U32 R3, RZ, RZ, 0x2 ;  /* 0x00000002ff037424 */ /* 0x000fe200078e00ff */
[----:B------:R-:W-:-:S02]  /*23510*/  FMNMX.FTZ R2, R91, R2, !PT ;  /* 0x000000025b027209 */ /* 0x000fc40007810000 */
[----:B------:R-:W-:Y:S02]  /*23520*/  ISETP.GT.AND P2, PT, R6, 0x21, PT ;  /* 0x000000210600780c */ /* 0x000fe40003f44270 */
[----:B------:R-:W-:Y:S02]  /*23530*/  FSEL R87, R26, -INF , P3 ;  /* 0xff8000001a577808 */ /* 0x000fe40001800000 */
[----:B------:R-:W-:Y:S02]  /*23540*/  FMNMX.FTZ R5, R33, R4, !PT ;  /* 0x0000000421057209 */ /* 0x000fe40007810000 */
[----:B------:R-:W-:Y:S02]  /*23550*/  FMNMX.FTZ R2, R90, R2, !PT ;  /* 0x000000025a027209 */ /* 0x000fe40007810000 */
[----:B------:R-:W-:Y:S02]  /*23560*/  ISETP.GT.AND P1, PT, R6, 0x28, PT ;  /* 0x000000280600780c */ /* 0x000fe40003f24270 */
[----:B------:R-:W-:-:S02]  /*23570*/  FSEL R86, R27, -INF , P2 ;  /* 0xff8000001b567808 */ /* 0x000fc40001000000 */
        /* <DEDUP_REMOVED lines=8> */
[----:B------:R-:W-:Y:S01]  /*23600*/  IMAD.MOV.U32 R4, RZ, RZ, R6 ;  /* 0x000000ffff047224 */ /* 0x000fe200078e0006 */
[----:B------:R-:W-:Y:S02]  /*23610*/  MOV R2, 0x23640 ;  /* 0x0002364000027802 */ /* 0x000fe40000000f00 */
[----:B------:R-:W-:Y:S02]  /*23620*/  FMNMX.FTZ R5, R84, R5, !PT ;  /* 0x0000000554057209 */ /* 0x000fe40007810000 */
[----:B-1---5:R-:W-:Y:S05]  /*23630*/  CALL.REL.NOINC `($__internal_49_$__cuda_sm70_shflsync_bfly_p) ;  /* 0x00001e2000007944 */ /* 0x022fea0003c00000 */
[----:B------:R-:W-:Y:S01]  /*23640*/  FMNMX.FTZ R6, R6, R186, !PT ;  /* 0x000000ba06067209 */ /* 0x000fe20007810000 */
[----:B------:R-:W-:Y:S01]  /*23650*/  IMAD.MOV.U32 R3, RZ, RZ, 0x1 ;  /* 0x00000001ff037424 */ /* 0x000fe200078e00ff */
[----:B------:R-:W-:-:S03]  /*23660*/  MOV R2, 0x23690 ;  /* 0x0002369000027802 */ /* 0x000fc60000000f00 */
[----:B------:R-:W-:Y:S02]  /*23670*/  IMAD.MOV.U32 R4, RZ, RZ, R6 ;  /* 0x000000ffff047224 */ /* 0x000fe400078e0006 */
[----:B------:R-:W-:Y:S05]  /*23680*/  CALL.REL.NOINC `($__internal_49_$__cuda_sm70_shflsync_bfly_p) ;  /* 0x00001dd000007944 */ /* 0x000fea0003c00000 */
[----:B------:R-:W-:Y:S01]  /*23690*/  FMNMX.FTZ R6, R6, R186, !PT ;  /* 0x000000ba06067209 */ /* 0x000fe20007810000 */
[----:B------:R-:W-:Y:S01]  /*236a0*/  IMAD.MOV.U32 R4, RZ, RZ, R5 ;  /* 0x000000ffff047224 */ /* 0x000fe200078e0005 */
[----:B------:R-:W-:Y:S01]  /*236b0*/  MOV R2, 0x236e0 ;  /* 0x000236e000027802 */ /* 0x000fe20000000f00 */
[----:B------:R-:W-:Y:S02]  /*236c0*/  IMAD.MOV.U32 R3, RZ, RZ, 0x2 ;  /* 0x00000002ff037424 */ /* 0x000fe400078e00ff */
[----:B------:R-:W-:Y:S05]  /*236d0*/  CALL.REL.NOINC `($__internal_49_$__cuda_sm70_shflsync_bfly_p) ;  /* 0x00001d8000007944 */ /* 0x000fea0003c00000 */
[----:B------:R-:W-:Y:S01]  /*236e0*/  FMNMX.FTZ R5, R5, R186, !PT ;  /* 0x000000ba05057209 */ /* 0x000fe20007810000 */
[----:B------:R-:W-:Y:S01]  /*236f0*/  IMAD.MOV.U32 R3, RZ, RZ, 0x1 ;  /* 0x00000001ff037424 */ /* 0x000fe200078e00ff */
[----:B------:R-:W-:-:S03]  /*23700*/  MOV R2, 0x23730 ;  /* 0x0002373000027802 */ /* 0x000fc60000000f00 */
[----:B------:R-:W-:Y:S02]  /*23710*/  IMAD.MOV.U32 R4, RZ, RZ, R5 ;  /* 0x000000ffff047224 */ /* 0x000fe400078e0005 */
[----:B------:R-:W-:Y:S05]  /*23720*/  CALL.REL.NOINC `($__internal_49_$__cuda_sm70_shflsync_bfly_p) ;  /* 0x00001d3000007944 */ /* 0x000fea0003c00000 */
[----:B------:R-:W-:Y:S01]  /*23730*/  MOV R4, R186 ;  /* 0x000000ba00047202 */ /* 0x000fe20000000f00 */
[----:B------:R-:W-:Y:S05]  /*23740*/  BRA `(.L_x_3186) ;  /* 0xffff22f000007947 */ /* 0x000fea000383ffff */
.L_x_3084:
[----:B------:R-:W-:Y:S01]  /*23750*/  MOV R2, RZ ;  /* 0x000000ff00027202 */ /* 0x000fe20000000f00 */
[----:B------:R-:W-:Y:S01]  /*23760*/  IMAD.MOV.U32 R231, RZ, RZ, R5 ;  /* 0x000000ffffe77224 */ /* 0x000fe200078e0005 */
[----:B------:R-:W-:Y:S01]  /*23770*/  MOV R3, 0x237a0 ;  /* 0x000237a000037802 */ /* 0x000fe20000000f00 */
[----:B------:R-:W-:Y:S02]  /*23780*/  IMAD.MOV.U32 R232, RZ, RZ, 0x181f ;  /* 0x0000181fffe87424 */ /* 0x000fe400078e00ff */
[----:B-1234-:R-:W-:Y:S05]  /*23790*/  CALL.REL.NOINC `($__internal_50_$__cuda_sm70_shflsync_idx_p) ;  /* 0x00001d2000007944 */ /* 0x01efea0003c00000 */
[----:B------:R-:W-:Y:S01]  /*237a0*/  MOV R4, R232 ;  /* 0x000000e800047202 */ /* 0x000fe20000000f00 */
[----:B-1---5:R-:W-:-:S05]  /*237b0*/  BRA `(.L_x_3187) ;  /* 0xffff378000007947 */ /* 0x022fca000383ffff */
.L_x_3085:
[----:B------:R-:W-:Y:S01]  /*237c0*/  MOV R2, RZ ;  /* 0x000000ff00027202 */ /* 0x000fe20000000f00 */
[----:B------:R-:W-:Y:S01]  /*237d0*/  IMAD.MOV.U32 R231, RZ, RZ, R6 ;  /* 0x000000ffffe77224 */ /* 0x000fe200078e0006 */
[----:B------:R-:W-:Y:S01]  /*237e0*/  MOV R3, 0x23810 ;  /* 0x0002381000037802 */ /* 0x000fe20000000f00 */
[----:B------:R-:W-:Y:S02]  /*237f0*/  IMAD.MOV.U32 R232, RZ, RZ, 0x181f ;  /* 0x0000181fffe87424 */ /* 0x000fe400078e00ff */
[----:B-1234-:R-:W-:Y:S05]  /*23800*/  CALL.REL.NOINC `($__internal_50_$__cuda_sm70_shflsync_idx_p) ;  /* 0x00001cb000007944 */ /* 0x01efea0003c00000 */
[----:B------:R-:W-:Y:S01]  /*23810*/  MOV R2, R232 ;  /* 0x000000e800027202 */ /* 0x000fe20000000f00 */
[----:B-1---5:R-:W-:-:S05]  /*23820*/  BRA `(.L_x_3188) ;  /* 0xffff373000007947 */ /* 0x022fca000383ffff */
.L_x_3086:
[----:B---3--:R-:W-:Y:S01]  /*23830*/  MOV R2, 0x1 ;  /* 0x0000000100027802 */ /* 0x008fe20000000f00 */
[----:B------:R-:W-:Y:S01]  /*23840*/  IMAD.MOV.U32 R231, RZ, RZ, R5 ;  /* 0x000000ffffe77224 */ /* 0x000fe200078e0005 */
[----:B------:R-:W-:Y:S01]  /*23850*/  MOV R3, 0x23880 ;  /* 0x0002388000037802 */ /* 0x000fe20000000f00 */
[----:B------:R-:W-:Y:S02]  /*23860*/  IMAD.MOV.U32 R232, RZ, RZ, 0x181f ;  /* 0x0000181fffe87424 */ /* 0x000fe400078e00ff */
[----:B-12-4-:R-:W-:Y:S05]  /*23870*/  CALL.REL.NOINC `($__internal_50_$__cuda_sm70_shflsync_idx_p) ;  /* 0x00001c4000007944 */ /* 0x016fea0003c00000 */
[----:B------:R-:W-:Y:S01]  /*23880*/  MOV R2, 0x1 ;  /* 0x0000000100027802 */ /* 0x000fe20000000f00 */
[----:B------:R-:W-:Y:S01]  /*23890*/  IMAD.MOV.U32 R4, RZ, RZ, R232 ;  /* 0x000000ffff047224 */ /* 0x000fe200078e00e8 */
[----:B------:R-:W-:Y:S01]  /*238a0*/  MOV R232, 0x181f ;  /* 0x0000181f00e87802 */ /* 0x000fe20000000f00 */
[----:B------:R-:W-:Y:S01]  /*238b0*/  IMAD.MOV.U32 R231, RZ, RZ, R6 ;  /* 0x000000ffffe77224 */ /* 0x000fe200078e0006 */
[----:B------:R-:W-:Y:S02]  /*238c0*/  MOV R3, 0x238e0 ;  /* 0x000238e000037802 */ /* 0x000fe40000000f00 */
[----:B-1---5:R-:W-:Y:S05]  /*238d0*/  CALL.REL.NOINC `($__internal_50_$__cuda_sm70_shflsync_idx_p) ;  /* 0x00001be000007944 */ /* 0x022fea0003c00000 */
[----:B------:R-:W-:Y:S01]  /*238e0*/  MOV R2, R232 ;  /* 0x000000e800027202 */ /* 0x000fe20000000f00 */
[----:B-1---5:R-:W-:-:S05]  /*238f0*/  BRA `(.L_x_3189) ;  /* 0xffff37f000007947 */ /* 0x022fca000383ffff */
.L_x_3089:
[----:B------:R-:W-:Y:S01]  /*23900*/  MOV R2, RZ ;  /* 0x000000ff00027202 */ /* 0x000fe20000000f00 */
[----:B------:R-:W-:Y:S01]  /*23910*/  IMAD.MOV.U32 R231, RZ, RZ, R6 ;  /* 0x000000ffffe77224 */ /* 0x000fe200078e0006 */
[----:B------:R-:W-:Y:S01]  /*23920*/  MOV R3, 0x23950 ;  /* 0x0002395000037802 */ /* 0x000fe20000000f00 */
[----:B------:R-:W-:Y:S02]  /*23930*/  IMAD.MOV.U32 R232, RZ, RZ, 0x181f ;  /* 0x0000181fffe87424 */ /* 0x000fe400078e00ff */
[----:B------:R-:W-:Y:S05]  /*23940*/  CALL.REL.NOINC `($__internal_50_$__cuda_sm70_shflsync_idx_p) ;  /* 0x00001b7000007944 */ /* 0x000fea0003c00000 */
[----:B------:R-:W-:Y:S01]  /*23950*/  MOV R4, R232 ;  /* 0x000000e800047202 */ /* 0x000fe20000000f00 */
[----:B-1---5:R-:W-:-:S05]  /*23960*/  BRA `(.L_x_3190) ;  /* 0xffff449000007947 */ /* 0x022fca000383ffff */
.L_x_3090:
[----:B------:R-:W-:Y:S01]  /*23970*/  MOV R2, RZ ;  /* 0x000000ff00027202 */ /* 0x000fe20000000f00 */
[----:B------:R-:W-:Y:S01]  /*23980*/  IMAD.MOV.U32 R231, RZ, RZ, R178 ;  /* 0x000000ffffe77224 */ /* 0x000fe200078e00b2 */
[----:B------:R-:W-:Y:S01]  /*23990*/  MOV R3, 0x239c0 ;  /* 0x000239c000037802 */ /* 0x000fe20000000f00 */
[----:B------:R-:W-:Y:S02]  /*239a0*/  IMAD.MOV.U32 R232, RZ, RZ, 0x181f ;  /* 0x0000181fffe87424 */ /* 0x000fe400078e00ff */
[----:B-12---:R-:W-:Y:S05]  /*239b0*/  CALL.REL.NOINC `($__internal_50_$__cuda_sm70_shflsync_idx_p) ;  /* 0x00001b0000007944 */ /* 0x006fea0003c00000 */
[----:B------:R-:W-:Y:S01]  /*239c0*/  MOV R2, R232 ;  /* 0x000000e800027202 */ /* 0x000fe20000000f00 */
[----:B-1---5:R-:W-:-:S05]  /*239d0*/  BRA `(.L_x_3191) ;  /* 0xffff444000007947 */ /* 0x022fca000383ffff */
.L_x_3091:
[----:B--2---:R-:W-:Y:S01]  /*239e0*/  MOV R2, 0x1 ;  /* 0x0000000100027802 */ /* 0x004fe20000000f00 */
[----:B------:R-:W-:Y:S01]  /*239f0*/  IMAD.MOV.U32 R231, RZ, RZ, R6 ;  /* 0x000000ffffe77224 */ /* 0x000fe200078e0006 */
[----:B------:R-:W-:Y:S01]  /*23a00*/  MOV R3, 0x23a30 ;  /* 0x00023a3000037802 */ /* 0x000fe20000000f00 */
[----:B------:R-:W-:Y:S03]  /*23a10*/  IMAD.MOV.U32 R232, RZ, RZ, 0x181f ;  /* 0x0000181fffe87424 */ /* 0x000fe600078e00ff */
[----:B-1-3--:R-:W-:Y:S05]  /*23a20*/  CALL.REL.NOINC `($__internal_50_$__cuda_sm70_shflsync_idx_p) ;  /* 0x00001a9000007944 */ /* 0x00afea0003c00000 */
        /* <DEDUP_REMOVED lines=8> */
.L_x_3092:
[----:B------:R-:W-:Y:S01]  /*23ab0*/  MOV R2, RZ ;  /* 0x000000ff00027202 */ /* 0x000fe20000000f00 */
[----:B------:R-:W-:Y:S01]  /*23ac0*/  IMAD.MOV.U32 R231, RZ, RZ, R4 ;  /* 0x000000ffffe77224 */ /* 0x000fe200078e0004 */
[----:B------:R-:W-:Y:S01]  /*23ad0*/  MOV R3, 0x23b00 ;  /* 0x00023b0000037802 */ /* 0x000fe20000000f00 */
[----:B------:R-:W-:Y:S02]  /*23ae0*/  IMAD.MOV.U32 R232, RZ, RZ, 0x1c1f ;  /* 0x00001c1fffe87424 */ /* 0x000fe400078e00ff */
[----:B---3--:R-:W-:Y:S05]  /*23af0*/  CALL.REL.NOINC `($__internal_50_$__cuda_sm70_shflsync_idx_p) ;  /* 0x000019c000007944 */ /* 0x008fea0003c00000 */
[----:B------:R-:W-:Y:S01]  /*23b00*/  MOV R2, R232 ;  /* 0x000000e800027202 */ /* 0x000fe20000000f00 */
[----:B-1---5:R-:W-:-:S05]  /*23b10*/  BRA `(.L_x_3193) ;  /* 0xffff46d000007947 */ /* 0x022fca000383ffff */
.L_x_3093:
[----:B------:R-:W-:Y:S01]  /*23b20*/  MOV R2, 0x1 ;  /* 0x0000000100027802 */ /* 0x000fe20000000f00 */
[----:B------:R-:W-:Y:S01]  /*23b30*/  IMAD.MOV.U32 R231, RZ, RZ, R4 ;  /* 0x000000ffffe77224 */ /* 0x000fe200078e0004 */
[----:B------:R-:W-:Y:S01]  /*23b40*/  MOV R3, 0x23b70 ;  /* 0x00023b7000037802 */ /* 0x000fe20000000f00 */
[----:B------:R-:W-:Y:S02]  /*23b50*/  IMAD.MOV.U32 R232, RZ, RZ, 0x1c1f ;  /* 0x00001c1fffe87424 */ /* 0x000fe400078e00ff */
[----:B-1----:R-:W-:Y:S05]  /*23b60*/  CALL.REL.NOINC `($__internal_50_$__cuda_sm70_shflsync_idx_p) ;  /* 0x0000195000007944 */ /* 0x002fea0003c00000 */
        /* <DEDUP_REMOVED lines=13> */
[C---:B------:R-:W-:Y:S02]  /*23c40*/  ISETP.GT.AND P3, PT, R5.reuse, 0x10, PT ;  /* 0x000000100500780c */ /* 0x040fe40003f64270 */
        /* <DEDUP_REMOVED lines=18> */
[C---:B------:R-:W-:Y:S02]  /*23d70*/  ISETP.GT.AND P2, PT, R5.reuse, 0x21, PT ;  /* 0x000000210500780c */ /* 0x040fe40003f44270 */
[C---:B------:R-:W-:Y:S02]  /*23d80*/  ISETP.GT.AND P1, PT, R5.reuse, 0x28, PT ;  /* 0x000000280500780c */ /* 0x040fe40003f24270 */
[----:B------:R-:W-:Y:S02]  /*23d90*/  ISETP.GT.AND P0, PT, R5, 0x29, PT ;  /* 0x000000290500780c */ /* 0x000fe40003f04270 */
[----:B------:R-:W-:Y:S02]  /*23da0*/  FMNMX.FTZ R2, R178, R2, !PT ;  /* 0x00000002b2027209 */ /* 0x000fe40007810000 */
[----:B------:R-:W-:Y:S02]  /*23db0*/  FSEL R11, R30, -INF , P3 ;  /* 0xff8000001e0b7808 */ /* 0x000fe40001800000 */
[----:B------:R-:W-:Y:S01]  /*23dc0*/  FMNMX.FTZ R5, R16, R3, !PT ;  /* 0x0000000310057209 */ /* 0x000fe20007810000 */
[----:B------:R-:W-:Y:S01]  /*23dd0*/  IMAD.MOV.U32 R3, RZ, RZ, 0x2 ;  /* 0x00000002ff037424 */ /* 0x000fe200078e00ff */
[----:B------:R-:W-:Y:S02]  /*23de0*/  FMNMX.FTZ R4, R177, R2, !PT ;  /* 0x00000002b1047209 */ /* 0x000fe40007810000 */
        /* <DEDUP_REMOVED lines=11> */
[----:B-1---5:R-:W-:Y:S05]  /*23ea0*/  CALL.REL.NOINC `($__internal_49_$__cuda_sm70_shflsync_bfly_p) ;  /* 0x000015b000007944 */ /* 0x022fea0003c00000 */
[----:B------:R-:W-:Y:S01]  /*23eb0*/  FMNMX.FTZ R4, R4, R186, !PT ;  /* 0x000000ba04047209 */ /* 0x000fe20007810000 */
[----:B------:R-:W-:Y:S01]  /*23ec0*/  IMAD.MOV.U32 R3, RZ, RZ, 0x1 ;  /* 0x00000001ff037424 */ /* 0x000fe200078e00ff */
[----:B------:R-:W-:Y:S02]  /*23ed0*/  MOV R2, 0x23ef0 ;  /* 0x00023ef000027802 */ /* 0x000fe40000000f00 */
[----:B------:R-:W-:Y:S05]  /*23ee0*/  CALL.REL.NOINC `($__internal_49_$__cuda_sm70_shflsync_bfly_p) ;  /* 0x0000157000007944 */ /* 0x000fea0003c00000 */
[----:B------:R-:W-:Y:S01]  /*23ef0*/  IMAD.MOV.U32 R3, RZ, RZ, 0x2 ;  /* 0x00000002ff037424 */ /* 0x000fe200078e00ff */
[----:B------:R-:W-:Y:S01]  /*23f00*/  FMNMX.FTZ R6, R4, R186, !PT ;  /* 0x000000ba04067209 */ /* 0x000fe20007810000 */
[----:B------:R-:W-:Y:S01]  /*23f10*/  IMAD.MOV.U32 R4, RZ, RZ, R5 ;  /* 0x000000ffff047224 */ /* 0x000fe200078e0005 */
[----:B------:R-:W-:Y:S02]  /*23f20*/  MOV R2, 0x23f40 ;  /* 0x00023f4000027802 */ /* 0x000fe40000000f00 */
[----:B------:R-:W-:Y:S05]  /*23f30*/  CALL.REL.NOINC `($__internal_49_$__cuda_sm70_shflsync_bfly_p) ;  /* 0x0000152000007944 */ /* 0x000fea0003c00000 */
[----:B------:R-:W-:Y:S01]  /*23f40*/  FMNMX.FTZ R4, R5, R186, !PT ;  /* 0x000000ba05047209 */ /* 0x000fe20007810000 */
[----:B------:R-:W-:Y:S01]  /*23f50*/  IMAD.MOV.U32 R3, RZ, RZ, 0x1 ;  /* 0x00000001ff037424 */ /* 0x000fe200078e00ff */
[----:B------:R-:W-:Y:S02]  /*23f60*/  MOV R2, 0x23f80 ;  /* 0x00023f8000027802 */ /* 0x000fe40000000f00 */
[----:B------:R-:W-:Y:S05]  /*23f70*/  CALL.REL.NOINC `($__internal_49_$__cuda_sm70_shflsync_bfly_p) ;  /* 0x000014e000007944 */ /* 0x000fea0003c00000 */
[----:B------:R-:W-:Y:S01]  /*23f80*/  MOV R2, R186 ;  /* 0x000000ba00027202 */ /* 0x000fe20000000f00 */
[----:B------:R-:W-:-:S05]  /*23f90*/  BRA `(.L_x_3194) ;  /* 0xffff478000007947 */ /* 0x000fca000383ffff */
.L_x_3096:
[----:B------:R-:W-:Y:S01]  /*23fa0*/  MOV R2, RZ ;  /* 0x000000ff00027202 */ /* 0x000fe20000000f00 */
[----:B------:R-:W-:Y:S01]  /*23fb0*/  IMAD.MOV.U32 R231, RZ, RZ, R4 ;  /* 0x000000ffffe77224 */ /* 0x000fe200078e0004 */
[----:B------:R-:W-:Y:S01]  /*23fc0*/  MOV R3, 0x23ff0 ;  /* 0x00023ff000037802 */ /* 0x000fe20000000f00 */
[----:B------:R-:W-:Y:S02]  /*23fd0*/  IMAD.MOV.U32 R232, RZ, RZ, 0x181f ;  /* 0x0000181fffe87424 */ /* 0x000fe400078e00ff */
[----:B-1234-:R-:W-:Y:S05]  /*23fe0*/  CALL.REL.NOINC `($__internal_50_$__cuda_sm70_shflsync_idx_p) ;  /* 0x000014d000007944 */ /* 0x01efea0003c00000 */
[----:B------:R-:W-:Y:S01]  /*23ff0*/  MOV R2, R232 ;  /* 0x000000e800027202 */ /* 0x000fe20000000f00 */
[----:B-1---5:R-:W-:-:S05]  /*24000*/  BRA `(.L_x_3195) ;  /* 0xffff608000007947 */ /* 0x022fca000383ffff */
.L_x_3099:
[----:B------:R-:W-:Y:S01]  /*24010*/  MOV R2, 0x1 ;  /* 0x0000000100027802 */ /* 0x000fe20000000f00 */
[----:B------:R-:W-:Y:S01]  /*24020*/  IMAD.MOV.U32 R231, RZ, RZ, R4 ;  /* 0x000000ffffe77224 */ /* 0x000fe200078e0004 */
[----:B------:R-:W-:Y:S01]  /*24030*/  MOV R3, 0x24060 ;  /* 0x0002406000037802 */ /* 0x000fe20000000f00 */
[----:B------:R-:W-:Y:S02]  /*24040*/  IMAD.MOV.U32 R232, RZ, RZ, 0x181f ;  /* 0x0000181fffe87424 */ /* 0x000fe400078e00ff */
[----:B-123--:R-:W-:Y:S05]  /*24050*/  CALL.REL.NOINC `($__internal_50_$__cuda_sm70_shflsync_idx_p) ;  /* 0x0000146000007944 */ /* 0x00efea0003c00000 */
        /* <DEDUP_REMOVED lines=8> */
.L_x_3102:
[----:B------:R-:W-:Y:S01]  /*240e0*/  MOV R2, RZ ;  /* 0x000000ff00027202 */ /* 0x000fe20000000f00 */
[----:B------:R-:W-:Y:S01]  /*240f0*/  IMAD.MOV.U32 R231, RZ, RZ, R178 ;  /* 0x000000ffffe77224 */ /* 0x000fe200078e00b2 */
[----:B------:R-:W-:Y:S01]  /*24100*/  MOV R3, 0x24130 ;  /* 0x0002413000037802 */ /* 0x000fe20000000f00 */
[----:B------:R-:W-:Y:S02]  /*24110*/  IMAD.MOV.U32 R232, RZ, RZ, 0x181f ;  /* 0x0000181fffe87424 */ /* 0x000fe400078e00ff */
[----:B------:R-:W-:Y:S05]  /*24120*/  CALL.REL.NOINC `($__internal_50_$__cuda_sm70_shflsync_idx_p) ;  /* 0x0000139000007944 */ /* 0x000fea0003c00000 */
[----:B------:R-:W-:Y:S01]  /*24130*/  MOV R4, R232 ;  /* 0x000000e800047202 */ /* 0x000fe20000000f00 */
[----:B-1---5:R-:W-:-:S05]  /*24140*/  BRA `(.L_x_3197) ;  /* 0xffff6df000007947 */ /* 0x022fca000383ffff */
.L_x_3103:
[----:B------:R-:W-:Y:S01]  /*24150*/  MOV R2, RZ ;  /* 0x000000ff00027202 */ /* 0x000fe20000000f00 */
[----:B------:R-:W-:Y:S01]  /*24160*/  IMAD.MOV.U32 R231, RZ, RZ, R179 ;  /* 0x000000ffffe77224 */ /* 0x000fe200078e00b3 */
[----:B------:R-:W-:Y:S01]  /*24170*/  MOV R3, 0x241a0 ;  /* 0x000241a000037802 */ /* 0x000fe20000000f00 */
[----:B------:R-:W-:Y:S02]  /*24180*/  IMAD.MOV.U32 R232, RZ, RZ, 0x181f ;  /* 0x0000181fffe87424 */ /* 0x000fe400078e00ff */
[----:B-12---:R-:W-:Y:S05]  /*24190*/  CALL.REL.NOINC `($__internal_50_$__cuda_sm70_shflsync_idx_p) ;  /* 0x0000132000007944 */ /* 0x006fea0003c00000 */
[----:B------:R-:W-:Y:S01]  /*241a0*/  MOV R2, R232 ;  /* 0x000000e800027202 */ /* 0x000fe20000000f00 */
[----:B-1---5:R-:W-:-:S05]  /*241b0*/  BRA `(.L_x_3198) ;  /* 0xffff6da000007947 */ /* 0x022fca000383ffff */
.L_x_3104:
        /* <DEDUP_REMOVED lines=13> */
.L_x_3105:
[----:B------:R-:W-:Y:S02]  /*24290*/  MOV R3, 0x2 ;  /* 0x0000000200037802 */ /* 0x000fe40000000f00 */
[----:B------:R-:W-:Y:S02]  /*242a0*/  MOV R2, 0x242c0 ;  /* 0x000242c000027802 */ /* 0x000fe40000000f00 */
[----:B---34-:R-:W-:Y:S05]  /*242b0*/  CALL.REL.NOINC `($__internal_49_$__cuda_sm70_shflsync_bfly_p) ;  /* 0x000011a000007944 */ /* 0x018fea0003c00000 */
[----:B------:R-:W-:Y:S01]  /*242c0*/  MOV R2, R186 ;  /* 0x000000ba00027202 */ /* 0x000fe20000000f00 */
[----:B------:R-:W-:-:S05]  /*242d0*/  BRA `(.L_x_3200) ;  /* 0xffff706000007947 */ /* 0x000fca000383ffff */
.L_x_3106:
[----:B------:R-:W-:Y:S02]  /*242e0*/  MOV R3, 0x1 ;  /* 0x0000000100037802 */ /* 0x000fe40000000f00 */
[----:B------:R-:W-:Y:S02]  /*242f0*/  MOV R2, 0x24310 ;  /* 0x0002431000027802 */ /* 0x000fe40000000f00 */
[----:B---34-:R-:W-:Y:S05]  /*24300*/  CALL.REL.NOINC `($__internal_49_$__cuda_sm70_shflsync_bfly_p) ;  /* 0x0000115000007944 */ /* 0x018fea0003c00000 */
        /* <DEDUP_REMOVED lines=11> */
.L_x_3108:
[----:B------:R-:W-:Y:S01]  /*243c0*/  IMAD.MOV.U32 R4, RZ, RZ, R235 ;  /* 0x000000ffff047224 */ /* 0x000fe200078e00eb */
[----:B------:R-:W-:-:S02]  /*243d0*/  MOV R3, 0x2 ;  /* 0x0000000200037802 */ /* 0x000fc40000000f00 */
[----:B------:R-:W-:Y:S02]  /*243e0*/  MOV R2, 0x24400 ;  /* 0x0002440000027802 */ /* 0x000fe40000000f00 */
[----:B------:R-:W-:Y:S05]  /*243f0*/  CALL.REL.NOINC `($__internal_49_$__cuda_sm70_shflsync_bfly_p) ;  /* 0x0000106000007944 */ /* 0x000fea0003c00000 */
[----:B------:R-:W-:Y:S01]  /*24400*/  MOV R2, R186 ;  /* 0x000000ba00027202 */ /* 0x000fe20000000f00 */
[----:B------:R-:W-:Y:S05]  /*24410*/  BRA `(.L_x_3202) ;  /* 0xffff86f000007947 */ /* 0x000fea000383ffff */
.L_x_3109:
[----:B------:R-:W-:Y:S02]  /*24420*/  MOV R3, 0x1 ;  /* 0x0000000100037802 */ /* 0x000fe40000000f00 */
[----:B------:R-:W-:Y:S02]  /*24430*/  MOV R2, 0x24450 ;  /* 0x0002445000027802 */ /* 0x000fe40000000f00 */
[----:B-1----:R-:W-:Y:S05]  /*24440*/  CALL.REL.NOINC `($__internal_49_$__cuda_sm70_shflsync_bfly_p) ;  /* 0x0000101000007944 */ /* 0x002fea0003c00000 */
[----:B------:R-:W-:Y:S01]  /*24450*/  FADD.FTZ R8, R4, R186 ;  /* 0x000000ba04087221 */ /* 0x000fe20000010000 */
[----:B------:R-:W-:Y:S02]  /*24460*/  MOV R4, R233 ;  /* 0x000000e900047202 */ /* 0x000fe40000000f00 */
[----:B------:R-:W-:Y:S02]  /*24470*/  MOV R3, 0x2 ;  /* 0x0000000200037802 */ /* 0x000fe40000000f00 */
[----:B------:R-:W-:Y:S02]  /*24480*/  MOV R2, 0x244a0 ;  /* 0x000244a000027802 */ /* 0x000fe40000000f00 */
[----:B------:R-:W-:Y:S05]  /*24490*/  CALL.REL.NOINC `($__internal_49_$__cuda_sm70_shflsync_bfly_p) ;  /* 0x00000fc000007944 */ /* 0x000fea0003c00000 */
[----:B------:R-:W-:Y:S01]  /*244a0*/  FADD.FTZ R4, R233, R186 ;  /* 0x000000bae9047221 */ /* 0x000fe20000010000 */
[----:B------:R-:W-:Y:S02]  /*244b0*/  MOV R3, 0x1 ;  /* 0x0000000100037802 */ /* 0x000fe40000000f00 */
[----:B------:R-:W-:-:S02]  /*244c0*/  MOV R2, 0x244e0 ;  /* 0x000244e000027802 */ /* 0x000fc40000000f00 */
[----:B------:R-:W-:Y:S05]  /*244d0*/  CALL.REL.NOINC `($__internal_49_$__cuda_sm70_shflsync_bfly_p) ;  /* 0x00000f8000007944 */ /* 0x000fea0003c00000 */
[----:B------:R-:W-:Y:S01]  /*244e0*/  MOV R2, R186 ;  /* 0x000000ba00027202 */ /* 0x000fe20000000f00 */
[----:B------:R-:W-:Y:S05]  /*244f0*/  BRA `(.L_x_3203) ;  /* 0xffff868000007947 */ /* 0x000fea000383ffff */
.L_x_3116:
[----:B--234-:R-:W-:Y:S01]  /*24500*/  IMAD.MOV.U32 R231, RZ, RZ, R6 ;  /* 0x000000ffffe77224 */ /* 0x01cfe200078e0006 */
[----:B------:R-:W-:Y:S01]  /*24510*/  MOV R2, RZ ;  /* 0x000000ff00027202 */ /* 0x000fe20000000f00 */
[----:B------:R-:W-:Y:S01]  /*24520*/  IMAD.MOV.U32 R232, RZ, RZ, 0x181f ;  /* 0x0000181fffe87424 */ /* 0x000fe200078e00ff */
[----:B------:R-:W-:-:S02]  /*24530*/  MOV R3, 0x24550 ;  /* 0x0002455000037802 */ /* 0x000fc40000000f00 */
[----:B-1----:R-:W-:Y:S05]  /*24540*/  CALL.REL.NOINC `($__internal_50_$__cuda_sm70_shflsync_idx_p) ;  /* 0x00000f7000007944 */ /* 0x002fea0003c00000 */
[----:B------:R-:W-:Y:S01]  /*24550*/  MOV R4, R232 ;  /* 0x000000e800047202 */ /* 0x000fe20000000f00 */
[----:B-1---5:R-:W-:Y:S05]  /*24560*/  BRA `(.L_x_3204) ;  /* 0xffffa2c000007947 */ /* 0x022fea000383ffff */
.L_x_3117:
[----:B------:R-:W-:Y:S01]  /*24570*/  IMAD.MOV.U32 R231, RZ, RZ, R16 ;  /* 0x000000ffffe77224 */ /* 0x000fe200078e0010 */
[----:B------:R-:W-:Y:S01]  /*24580*/  MOV R2, RZ ;  /* 0x000000ff00027202 */ /* 0x000fe20000000f00 */
[----:B------:R-:W-:Y:S01]  /*24590*/  IMAD.MOV.U32 R232, RZ, RZ, 0x181f ;  /* 0x0000181fffe87424 */ /* 0x000fe200078e00ff */
[----:B------:R-:W-:-:S02]  /*245a0*/  MOV R3, 0x245c0 ;  /* 0x000245c000037802 */ /* 0x000fc40000000f00 */
[----:B-123--:R-:W-:Y:S05]  /*245b0*/  CALL.REL.NOINC `($__internal_50_$__cuda_sm70_shflsync_idx_p) ;  /* 0x00000f0000007944 */ /* 0x00efea0003c00000 */
[----:B------:R-:W-:Y:S01]  /*245c0*/  MOV R2, R232 ;  /* 0x000000e800027202 */ /* 0x000fe20000000f00 */
[----:B-1---5:R-:W-:Y:S05]  /*245d0*/  BRA `(.L_x_3205) ;  /* 0xffffa27000007947 */ /* 0x022fea000383ffff */
.L_x_3120:
[----:B------:R-:W-:Y:S01]  /*245e0*/  IMAD.MOV.U32 R231, RZ, RZ, R6 ;  /* 0x000000ffffe77224 */ /* 0x000fe200078e0006 */
[----:B--2---:R-:W-:Y:S01]  /*245f0*/  MOV R2, 0x1 ;  /* 0x0000000100027802 */ /* 0x004fe20000000f00 */
[----:B------:R-:W-:Y:S01]  /*24600*/  IMAD.MOV.U32 R232, RZ, RZ, 0x181f ;  /* 0x0000181fffe87424 */ /* 0x000fe200078e00ff */
[----:B------:R-:W-:-:S02]  /*24610*/  MOV R3, 0x24630 ;  /* 0x0002463000037802 */ /* 0x000fc40000000f00 */
[----:B-1-34-:R-:W-:Y:S05]  /*24620*/  CALL.REL.NOINC `($__internal_50_$__cuda_sm70_shflsync_idx_p) ;  /* 0x00000e9000007944 */ /* 0x01afea0003c00000 */
        /* <DEDUP_REMOVED lines=8> */
.L_x_3123:
[----:B------:R-:W-:Y:S01]  /*246b0*/  IMAD.MOV.U32 R231, RZ, RZ, R6 ;  /* 0x000000ffffe77224 */ /* 0x000fe200078e0006 */
[----:B--2---:R-:W-:Y:S01]  /*246c0*/  MOV R2, 0x2 ;  /* 0x0000000200027802 */ /* 0x004fe20000000f00 */
[----:B------:R-:W-:Y:S01]  /*246d0*/  IMAD.MOV.U32 R232, RZ, RZ, 0x181f ;  /* 0x0000181fffe87424 */ /* 0x000fe200078e00ff */
[----:B------:R-:W-:Y:S02]  /*246e0*/  MOV R3, 0x24700 ;  /* 0x0002470000037802 */ /* 0x000fe40000000f00 */
[----:B-1-34-:R-:W-:Y:S05]  /*246f0*/  CALL.REL.NOINC `($__internal_50_$__cuda_sm70_shflsync_idx_p) ;  /* 0x00000dc000007944 */ /* 0x01afea0003c00000 */
[----:B------:R-:W-:Y:S01]  /*24700*/  MOV R4, R232 ;  /* 0x000000e800047202 */ /* 0x000fe20000000f00 */
[----:B-1---5:R-:W-:Y:S05]  /*24710*/  BRA `(.L_x_3207) ;  /* 0xffffa41000007947 */ /* 0x022fea000383ffff */
.L_x_3124:
[----:B------:R-:W-:Y:S01]  /*24720*/  IMAD.MOV.U32 R231, RZ, RZ, R16 ;  /* 0x000000ffffe77224 */ /* 0x000fe200078e0010 */
[----:B--2---:R-:W-:Y:S01]  /*24730*/  MOV R2, 0x2 ;  /* 0x0000000200027802 */ /* 0x004fe20000000f00 */
[----:B------:R-:W-:Y:S01]  /*24740*/  IMAD.MOV.U32 R232, RZ, RZ, 0x181f ;  /* 0x0000181fffe87424 */ /* 0x000fe200078e00ff */
[----:B------:R-:W-:Y:S02]  /*24750*/  MOV R3, 0x24770 ;  /* 0x0002477000037802 */ /* 0x000fe40000000f00 */
[----:B-1-34-:R-:W-:Y:S05]  /*24760*/  CALL.REL.NOINC `($__internal_50_$__cuda_sm70_shflsync_idx_p) ;  /* 0x00000d5000007944 */ /* 0x01afea0003c00000 */
[----:B------:R-:W-:Y:S01]  /*24770*/  MOV R2, R232 ;  /* 0x000000e800027202 */ /* 0x000fe20000000f00 */
[----:B-1---5:R-:W-:Y:S05]  /*24780*/  BRA `(.L_x_3208) ;  /* 0xffffa3c000007947 */ /* 0x022fea000383ffff */
.L_x_3127:
[----:B------:R-:W-:Y:S01]  /*24790*/  IMAD.MOV.U32 R231, RZ, RZ, R6 ;  /* 0x000000ffffe77224 */ /* 0x000fe200078e0006 */
[----:B---34-:R-:W-:Y:S01]  /*247a0*/  MOV R2, 0x3 ;  /* 0x0000000300027802 */ /* 0x018fe20000000f00 */
[----:B------:R-:W-:Y:S01]  /*247b0*/  IMAD.MOV.U32 R232, RZ, RZ, 0x181f ;  /* 0x0000181fffe87424 */ /* 0x000fe200078e00ff */
[----:B------:R-:W-:-:S02]  /*247c0*/  MOV R3, 0x247e0 ;  /* 0x000247e000037802 */ /* 0x000fc40000000f00 */
[----:B-12---:R-:W-:Y:S05]  /*247d0*/  CALL.REL.NOINC `($__internal_50_$__cuda_sm70_shflsync_idx_p) ;  /* 0x00000ce000007944 */ /* 0x006fea0003c00000 */
        /* <DEDUP_REMOVED lines=8> */
.L_x_3129:
[----:B------:R-:W-:Y:S01]  /*24860*/  IMAD.MOV.U32 R231, RZ, RZ, R5 ;  /* 0x000000ffffe77224 */ /* 0x000fe200078e0005 */
[----:B------:R-:W-:Y:S01]  /*24870*/  MOV R2, RZ ;  /* 0x000000ff00027202 */ /* 0x000fe20000000f00 */
[----:B------:R-:W-:Y:S01]  /*24880*/  IMAD.MOV.U32 R232, RZ, RZ, 0x1c1f ;  /* 0x00001c1fffe87424 */ /* 0x000fe200078e00ff */
[----:B------:R-:W-:Y:S02]  /*24890*/  MOV R3, 0x248b0 ;  /* 0x000248b000037802 */ /* 0x000fe40000000f00 */
[----:B------:R-:W-:Y:S05]  /*248a0*/  CALL.REL.NOINC `($__internal_50_$__cuda_sm70_shflsync_idx_p) ;  /* 0x00000c1000007944 */ /* 0x000fea0003c00000 */
[----:B------:R-:W-:Y:S01]  /*248b0*/  MOV R4, R232 ;  /* 0x000000e800047202 */ /* 0x000fe20000000f00 */
[----:B-1---5:R-:W-:Y:S05]  /*248c0*/  BRA `(.L_x_3210) ;  /* 0xffffa79000007947 */ /* 0x022fea000383ffff */
.L_x_3130:
[----:B------:R-:W-:Y:S01]  /*248d0*/  IMAD.MOV.U32 R231, RZ, RZ, R6 ;  /* 0x000000ffffe77224 */ /* 0x000fe200078e0006 */
[----:B------:R-:W-:Y:S01]  /*248e0*/  MOV R2, RZ ;  /* 0x000000ff00027202 */ /* 0x000fe20000000f00 */
[----:B------:R-:W-:Y:S01]  /*248f0*/  IMAD.MOV.U32 R232, RZ, RZ, 0x1c1f ;  /* 0x00001c1fffe87424 */ /* 0x000fe200078e00ff */
[----:B------:R-:W-:Y:S02]  /*24900*/  MOV R3, 0x24920 ;  /* 0x0002492000037802 */ /* 0x000fe40000000f00 */
[----:B-12---:R-:W-:Y:S05]  /*24910*/  CALL.REL.NOINC `($__internal_50_$__cuda_sm70_shflsync_idx_p) ;  /* 0x00000ba000007944 */ /* 0x006fea0003c00000 */
[----:B------:R-:W-:Y:S01]  /*24920*/  MOV R2, R232 ;  /* 0x000000e800027202 */ /* 0x000fe20000000f00 */
[----:B-1---5:R-:W-:Y:S05]  /*24930*/  BRA `(.L_x_3211) ;  /* 0xffffa74000007947 */ /* 0x022fea000383ffff */
.L_x_3133:
[----:B------:R-:W-:Y:S01]  /*24940*/  IMAD.MOV.U32 R231, RZ, RZ, R5 ;  /* 0x000000ffffe77224 */ /* 0x000fe200078e0005 */
[----:B-1--4-:R-:W-:Y:S01]  /*24950*/  MOV R2, 0x1 ;  /* 0x0000000100027802 */ /* 0x012fe20000000f00 */
[----:B------:R-:W-:Y:S01]  /*24960*/  IMAD.MOV.U32 R232, RZ, RZ, 0x1c1f ;  /* 0x00001c1fffe87424 */ /* 0x000fe200078e00ff */
[----:B------:R-:W-:-:S02]  /*24970*/  MOV R3, 0x24990 ;  /* 0x0002499000037802 */ /* 0x000fc40000000f00 */
[----:B--23--:R-:W-:Y:S05]  /*24980*/  CALL.REL.NOINC `($__internal_50_$__cuda_sm70_shflsync_idx_p) ;  /* 0x00000b3000007944 */ /* 0x00cfea0003c00000 */
        /* <DEDUP_REMOVED lines=8> */
.L_x_3137:
[----:B------:R-:W-:Y:S01]  /*24a10*/  IMAD.MOV.U32 R231, RZ, RZ, R5 ;  /* 0x000000ffffe77224 */ /* 0x000fe200078e0005 */
[----:B------:R-:W-:Y:S01]  /*24a20*/  MOV R2, RZ ;  /* 0x000000ff00027202 */ /* 0x000fe20000000f00 */
[----:B------:R-:W-:Y:S01]  /*24a30*/  IMAD.MOV.U32 R232, RZ, RZ, 0x181f ;  /* 0x0000181fffe87424 */ /* 0x000fe200078e00ff */
[----:B------:R-:W-:Y:S02]  /*24a40*/  MOV R3, 0x24a60 ;  /* 0x00024a6000037802 */ /* 0x000fe40000000f00 */
[----:B------:R-:W-:Y:S05]  /*24a50*/  CALL.REL.NOINC `($__internal_50_$__cuda_sm70_shflsync_idx_p) ;  /* 0x00000a6000007944 */ /* 0x000fea0003c00000 */
[----:B------:R-:W-:Y:S01]  /*24a60*/  MOV R4, R232 ;  /* 0x000000e800047202 */ /* 0x000fe20000000f00 */
[----:B-1---5:R-:W-:Y:S05]  /*24a70*/  BRA `(.L_x_3213) ;  /* 0xffffc6f000007947 */ /* 0x022fea000383ffff */
.L_x_3138:
[----:B------:R-:W-:Y:S01]  /*24a80*/  IMAD.MOV.U32 R231, RZ, RZ, R16 ;  /* 0x000000ffffe77224 */ /* 0x000fe200078e0010 */
[----:B------:R-:W-:Y:S01]  /*24a90*/  MOV R2, RZ ;  /* 0x000000ff00027202 */ /* 0x000fe20000000f00 */
[----:B------:R-:W-:Y:S01]  /*24aa0*/  IMAD.MOV.U32 R232, RZ, RZ, 0x181f ;  /* 0x0000181fffe87424 */ /* 0x000fe200078e00ff */
[----:B------:R-:W-:Y:S02]  /*24ab0*/  MOV R3, 0x24ad0 ;  /* 0x00024ad000037802 */ /* 0x000fe40000000f00 */
[----:B-12---:R-:W-:Y:S05]  /*24ac0*/  CALL.REL.NOINC `($__internal_50_$__cuda_sm70_shflsync_idx_p) ;  /* 0x000009f000007944 */ /* 0x006fea0003c00000 */
[----:B------:R-:W-:Y:S01]  /*24ad0*/  MOV R2, R232 ;  /* 0x000000e800027202 */ /* 0x000fe20000000f00 */
[----:B-1---5:R-:W-:Y:S05]  /*24ae0*/  BRA `(.L_x_3214) ;  /* 0xffffc6a000007947 */ /* 0x022fea000383ffff */
.L_x_3141:
[----:B------:R-:W-:Y:S01]  /*24af0*/  IMAD.MOV.U32 R231, RZ, RZ, R5 ;  /* 0x000000ffffe77224 */ /* 0x000fe200078e0005 */
[----:B--2-4-:R-:W-:Y:S01]  /*24b00*/  MOV R2, 0x1 ;  /* 0x0000000100027802 */ /* 0x014fe20000000f00 */
[----:B------:R-:W-:Y:S01]  /*24b10*/  IMAD.MOV.U32 R232, RZ, RZ, 0x181f ;  /* 0x0000181fffe87424 */ /* 0x000fe200078e00ff */
[----:B------:R-:W-:-:S02]  /*24b20*/  MOV R3, 0x24b40 ;  /* 0x00024b4000037802 */ /* 0x000fc40000000f00 */
[----:B-1-3--:R-:W-:Y:S05]  /*24b30*/  CALL.REL.NOINC `($__internal_50_$__cuda_sm70_shflsync_idx_p) ;  /* 0x0000098000007944 */ /* 0x00afea0003c00000 */
        /* <DEDUP_REMOVED lines=8> */
.L_x_3144:
[----:B------:R-:W-:Y:S01]  /*24bc0*/  IMAD.MOV.U32 R231, RZ, RZ, R5 ;  /* 0x000000ffffe77224 */ /* 0x000fe200078e0005 */
[----:B-1--4-:R-:W-:Y:S01]  /*24bd0*/  MOV R2, 0x2 ;  /* 0x0000000200027802 */ /* 0x012fe20000000f00 */
[----:B------:R-:W-:Y:S01]  /*24be0*/  IMAD.MOV.U32 R232, RZ, RZ, 0x181f ;  /* 0x0000181fffe87424 */ /* 0x000fe200078e00ff */
[----:B------:R-:W-:Y:S02]  /*24bf0*/  MOV R3, 0x24c10 ;  /* 0x00024c1000037802 */ /* 0x000fe40000000f00 */
[----:B--23--:R-:W-:Y:S05]  /*24c00*/  CALL.REL.NOINC `($__internal_50_$__cuda_sm70_shflsync_idx_p) ;  /* 0x000008b000007944 */ /* 0x00cfea0003c00000 */
[----:B------:R-:W-:Y:S01]  /*24c10*/  MOV R4, R232 ;  /* 0x000000e800047202 */ /* 0x000fe20000000f00 */
[----:B-1---5:R-:W-:Y:S05]  /*24c20*/  BRA `(.L_x_3216) ;  /* 0xffffc85000007947 */ /* 0x022fea000383ffff */
.L_x_3145:
[----:B------:R-:W-:Y:S01]  /*24c30*/  IMAD.MOV.U32 R231, RZ, RZ, R16 ;  /* 0x000000ffffe77224 */ /* 0x000fe200078e0010 */
[----:B----4-:R-:W-:Y:S01]  /*24c40*/  MOV R2, 0x2 ;  /* 0x0000000200027802 */ /* 0x010fe20000000f00 */
[----:B------:R-:W-:Y:S01]  /*24c50*/  IMAD.MOV.U32 R232, RZ, RZ, 0x181f ;  /* 0x0000181fffe87424 */ /* 0x000fe200078e00ff */
[----:B------:R-:W-:Y:S02]  /*24c60*/  MOV R3, 0x24c80 ;  /* 0x00024c8000037802 */ /* 0x000fe40000000f00 */
[----:B-123--:R-:W-:Y:S05]  /*24c70*/  CALL.REL.NOINC `($__internal_50_$__cuda_sm70_shflsync_idx_p) ;  /* 0x0000084000007944 */ /* 0x00efea0003c00000 */
[----:B------:R-:W-:Y:S01]  /*24c80*/  MOV R2, R232 ;  /* 0x000000e800027202 */ /* 0x000fe20000000f00 */
[----:B-1---5:R-:W-:Y:S05]  /*24c90*/  BRA `(.L_x_3217) ;  /* 0xffffc80000007947 */ /* 0x022fea000383ffff */
.L_x_3148:
[----:B------:R-:W-:Y:S01]  /*24ca0*/  IMAD.MOV.U32 R231, RZ, RZ, R5 ;  /* 0x000000ffffe77224 */ /* 0x000fe200078e0005 */
[----:B-1----:R-:W-:Y:S01]  /*24cb0*/  MOV R2, 0x3 ;  /* 0x0000000300027802 */ /* 0x002fe20000000f00 */
[----:B------:R-:W-:Y:S01]  /*24cc0*/  IMAD.MOV.U32 R232, RZ, RZ, 0x181f ;  /* 0x0000181fffe87424 */ /* 0x000fe200078e00ff */
[----:B------:R-:W-:-:S02]  /*24cd0*/  MOV R3, 0x24cf0 ;  /* 0x00024cf000037802 */ /* 0x000fc40000000f00 */
[----:B--234-:R-:W-:Y:S05]  /*24ce0*/  CALL.REL.NOINC `($__internal_50_$__cuda_sm70_shflsync_idx_p) ;  /* 0x000007d000007944 */ /* 0x01cfea0003c00000 */
        /* <DEDUP_REMOVED lines=8> */
.L_x_3150:
[----:B------:R-:W-:Y:S01]  /*24d70*/  IMAD.MOV.U32 R231, RZ, RZ, R114 ;  /* 0x000000ffffe77224 */ /* 0x000fe200078e0072 */
[----:B------:R-:W-:Y:S01]  /*24d80*/  MOV R2, RZ ;  /* 0x000000ff00027202 */ /* 0x000fe20000000f00 */
[----:B------:R-:W-:Y:S01]  /*24d90*/  IMAD.MOV.U32 R232, RZ, RZ, 0x1f ;  /* 0x0000001fffe87424 */ /* 0x000fe200078e00ff */
[----:B------:R-:W-:Y:S02]  /*24da0*/  MOV R3, 0x24dc0 ;  /* 0x00024dc000037802 */ /* 0x000fe40000000f00 */
[----:B------:R-:W-:Y:S05]  /*24db0*/  CALL.REL.NOINC `($__internal_50_$__cuda_sm70_shflsync_idx_p) ;  /* 0x0000070000007944 */ /* 0x000fea0003c00000 */
[----:B------:R-:W-:Y:S01]  /*24dc0*/  MOV R10, R232 ;  /* 0x000000e8000a7202 */ /* 0x000fe20000000f00 */
[----:B-1---5:R-:W-:Y:S05]  /*24dd0*/  BRA `(.L_x_3219) ;  /* 0xffffca7000007947 */ /* 0x022fea000383ffff */
.L_x_3151:
[----:B------:R-:W-:Y:S01]  /*24de0*/  IMAD.MOV.U32 R231, RZ, RZ, R114 ;  /* 0x000000ffffe77224 */ /* 0x000fe200078e0072 */
[----:B------:R-:W-:Y:S01]  /*24df0*/  MOV R2, 0x1 ;  /* 0x0000000100027802 */ /* 0x000fe20000000f00 */
[----:B------:R-:W-:Y:S01]  /*24e00*/  IMAD.MOV.U32 R232, RZ, RZ, 0x1f ;  /* 0x0000001fffe87424 */ /* 0x000fe200078e00ff */
[----:B------:R-:W-:Y:S02]  /*24e10*/  MOV R3, 0x24e30 ;  /* 0x00024e3000037802 */ /* 0x000fe40000000f00 */
[----:B-12---:R-:W-:Y:S05]  /*24e20*/  CALL.REL.NOINC `($__internal_50_$__cuda_sm70_shflsync_idx_p) ;  /* 0x0000069000007944 */ /* 0x006fea0003c00000 */
[----:B------:R-:W-:Y:S01]  /*24e30*/  MOV R6, R232 ;  /* 0x000000e800067202 */ /* 0x000fe20000000f00 */
[----:B-1---5:R-:W-:Y:S05]  /*24e40*/  BRA `(.L_x_3220) ;  /* 0xffffca2000007947 */ /* 0x022fea000383ffff */
.L_x_3152:
[----:B------:R-:W-:Y:S01]  /*24e50*/  IMAD.MOV.U32 R2, RZ, RZ, R4 ;  /* 0x000000ffff027224 */ /* 0x000fe200078e0004 */
[----:B------:R-:W-:-:S02]  /*24e60*/  MOV R5, 0x1 ;  /* 0x0000000100057802 */ /* 0x000fc40000000f00 */
[----:B------:R-:W-:Y:S02]  /*24e70*/  MOV R3, 0x24e90 ;  /* 0x00024e9000037802 */ /* 0x000fe40000000f00 */
[----:B-1234-:R-:W-:Y:S05]  /*24e80*/  CALL.REL.NOINC `($__internal_51_$__cuda_sm70_shflsync_up_p) ;  /* 0x000006b000007944 */ /* 0x01efea0003c00000 */
[----:B------:R-:W-:Y:S05]  /*24e90*/  BRA `(.L_x_3221) ;  /* 0xffffcb0000007947 */ /* 0x000fea000383ffff */
.L_x_3153:
[----:B------:R-:W-:Y:S01]  /*24ea0*/  IMAD.MOV.U32 R2, RZ, RZ, R4 ;  /* 0x000000ffff027224 */ /* 0x000fe200078e0004 */
[----:B------:R-:W-:Y:S02]  /*24eb0*/  MOV R5, 0x2 ;  /* 0x0000000200057802 */ /* 0x000fe40000000f00 */
[----:B------:R-:W-:Y:S02]  /*24ec0*/  MOV R3, 0x24ee0 ;  /* 0x00024ee000037802 */ /* 0x000fe40000000f00 */
[----:B--2-4-:R-:W-:Y:S05]  /*24ed0*/  CALL.REL.NOINC `($__internal_51_$__cuda_sm70_shflsync_up_p) ;  /* 0x0000066000007944 */ /* 0x014fea0003c00000 */
        /* <DEDUP_REMOVED lines=25> */
[----:B------:R-:W-:Y:S01]  /*25070*/  MOV R2, R232 ;  /* 0x000000e800027202 */ /* 0x000fe20000000f00 */
[----:B-1---5:R-:W-:Y:S05]  /*25080*/  BRA `(.L_x_3222) ;  /* 0xffffca1000007947 */ /* 0x022fea000383ffff */
.L_x_3157:
[----:B------:R-:W-:Y:S01]  /*25090*/  IMAD.MOV.U32 R2, RZ, RZ, R4 ;  /* 0x000000ffff027224 */ /* 0x000fe200078e0004 */
[----:B------:R-:W-:Y:S02]  /*250a0*/  MOV R5, 0x1 ;  /* 0x0000000100057802 */ /* 0x000fe40000000f00 */
[----:B------:R-:W-:Y:S02]  /*250b0*/  MOV R3, 0x250d0 ;  /* 0x000250d000037802 */ /* 0x000fe40000000f00 */
[----:B------:R-:W-:Y:S05]  /*250c0*/  CALL.REL.NOINC `($__internal_51_$__cuda_sm70_shflsync_up_p) ;  /* 0x0000047000007944 */ /* 0x000fea0003c00000 */
[----:B------:R-:W-:Y:S01]  /*250d0*/  MOV R2, R5 ;  /* 0x0000000500027202 */ /* 0x000fe20000000f00 */
[----:B------:R-:W-:Y:S05]  /*250e0*/  BRA `(.L_x_3223) ;  /* 0xffffcb1000007947 */ /* 0x000fea000383ffff */
.L_x_3158:
        /* <DEDUP_REMOVED lines=31> */
.L_x_3160:
[----:B------:R-:W-:Y:S02]  /*252e0*/  SEL R2, RZ, 0x1, P0 ;  /* 0x00000001ff027807 */ /* 0x000fe40000000000 */
[----:B------:R-:W-:Y:S02]  /*252f0*/  MOV R3, 0x25310 ;  /* 0x0002531000037802 */ /* 0x000fe40000000f00 */
[----:B-1----:R-:W-:Y:S05]  /*25300*/  CALL.REL.NOINC `($__internal_52_$__cuda_sm70_votesync_ballot) ;  /* 0x000002a000007944 */ /* 0x002fea0003c00000 */
[----:B------:R-:W-:Y:S05]  /*25310*/  BRA `(.L_x_3225) ;  /* 0xffffca7000007947 */ /* 0x000fea000383ffff */
.L_x_3161:
[----:B------:R-:W-:Y:S01]  /*25320*/  IMAD.MOV.U32 R231, RZ, RZ, R8 ;  /* 0x000000ffffe77224 */ /* 0x000fe200078e0008 */
[----:B--2---:R-:W-:Y:S01]  /*25330*/  MOV R2, R11 ;  /* 0x0000000b00027202 */ /* 0x004fe20000000f00 */
[----:B------:R-:W-:Y:S01]  /*25340*/  IMAD.MOV.U32 R232, RZ, RZ, 0x1f ;  /* 0x0000001fffe87424 */ /* 0x000fe200078e00ff */
[----:B------:R-:W-:Y:S02]  /*25350*/  MOV R3, 0x25370 ;  /* 0x0002537000037802 */ /* 0x000fe40000000f00 */
[----:B-1----:R-:W-:Y:S05]  /*25360*/  CALL.REL.NOINC `($__internal_50_$__cuda_sm70_shflsync_idx_p) ;  /* 0x0000015000007944 */ /* 0x002fea0003c00000 */
[----:B------:R-:W-:Y:S01]  /*25370*/  IMAD.MOV.U32 R6, RZ, RZ, R232 ;  /* 0x000000ffff067224 */ /* 0x000fe200078e00e8 */
[----:B------:R-:W-:Y:S01]  /*25380*/  MOV R2, R11 ;  /* 0x0000000b00027202 */ /* 0x000fe20000000f00 */
[----:B------:R-:W-:Y:S01]  /*25390*/  IMAD.MOV.U32 R231, RZ, RZ, R9 ;  /* 0x000000ffffe77224 */ /* 0x000fe200078e0009 */
[----:B------:R-:W-:Y:S02]  /*253a0*/  MOV R232, 0x1f ;  /* 0x0000001f00e87802 */ /* 0x000fe40000000f00 */
[----:B------:R-:W-:-:S02]  /*253b0*/  MOV R3, 0x253d0 ;  /* 0x000253d000037802 */ /* 0x000fc40000000f00 */
[----:B-1---5:R-:W-:Y:S05]  /*253c0*/  CALL.REL.NOINC `($__internal_50_$__cuda_sm70_shflsync_idx_p) ;  /* 0x000000f000007944 */ /* 0x022fea0003c00000 */
[----:B------:R-:W-:Y:S01]  /*253d0*/  MOV R5, R232 ;  /* 0x000000e800057202 */ /* 0x000fe20000000f00 */
[----:B-1---5:R-:W-:Y:S05]  /*253e0*/  BRA `(.L_x_3226) ;  /* 0xffffca1000007947 */ /* 0x022fea000383ffff */
.L_x_3164:
[----:B------:R-:W-:Y:S01]  /*253f0*/  IMAD.MOV.U32 R231, RZ, RZ, R4 ;  /* 0x000000ffffe77224 */ /* 0x000fe200078e0004 */
[----:B--2---:R-:W-:Y:S01]  /*25400*/  MOV R2, R11 ;  /* 0x0000000b00027202 */ /* 0x004fe20000000f00 */
[----:B------:R-:W-:Y:S01]  /*25410*/  IMAD.MOV.U32 R232, RZ, RZ, 0x1f ;  /* 0x0000001fffe87424 */ /* 0x000fe200078e00ff */
[----:B------:R-:W-:-:S02]  /*25420*/  MOV R3, 0x25440 ;  /* 0x0002544000037802 */ /* 0x000fc40000000f00 */
[----:B-1--4-:R-:W-:Y:S05]  /*25430*/  CALL.REL.NOINC `($__internal_50_$__cuda_sm70_shflsync_idx_p) ;  /* 0x0000008000007944 */ /* 0x012fea0003c00000 */
[----:B------:R-:W-:Y:S01]  /*25440*/  MOV R15, R232 ;  /* 0x000000e8000f7202 */ /* 0x000fe20000000f00 */
[----:B-1---5:R-:W-:Y:S05]  /*25450*/  BRA `(.L_x_3163) ;  /* 0xffffca0000007947 */ /* 0x022fea000383ffff */
        .weak           $__internal_49_$__cuda_sm70_shflsync_bfly_p
        .type           $__internal_49_$__cuda_sm70_shflsync_bfly_p,@function
        .size           $__internal_49_$__cuda_sm70_shflsync_bfly_p,($__internal_50_$__cuda_sm70_shflsync_idx_p - $__internal_49_$__cuda_sm70_shflsync_bfly_p)
$__internal_49_$__cuda_sm70_shflsync_bfly_p:
[----:B------:R-:W-:Y:S02]  /*25460*/  MOV R186, 0x1f ;  /* 0x0000001f00ba7802 */ /* 0x000fe40000000f00 */
[----:B------:R-:W-:-:S04]  /*25470*/  MOV R187, 0xffffffff ;  /* 0xffffffff00bb7802 */ /* 0x000fc80000000f00 */
[----:B------:R-:W-:Y:S04]  /*25480*/  WARPSYNC R187 ;  /* 0x000000bb00007348 */ /* 0x000fe80003800000 */
[----:B------:R1:W2:Y:S02]  /*25490*/  SHFL.BFLY PT, R186, R4, R3, R186 ;  /* 0x0c00000304ba7389 */ /* 0x0002a400000e00ba */
[----:B-1----:R-:W-:-:S04]  /*254a0*/  MOV R3, 0x0 ;  /* 0x0000000000037802 */ /* 0x002fc80000000f00 */
[----:B--2---:R-:W-:Y:S05]  /*254b0*/  RET.REL.NODEC R2 `(_ZN7cutlass13device_kernelIN5flash19enable_sm80_to_sm89INS1_16FlashAttnFwdSm80INS1_25CollectiveMainloopFwdSm80ILi8ELi1ELb0EN4cute5tupleIJNS5_1CILi128EEENS7_ILi48EEENS7_ILi256EEEEEELi256ENS_6half_tEfNS_4arch4Sm80ELb1ELb0ELb0ELb1ELb1ELb1ELb1ELb1EEENS1_21CollectiveEpilogueFwdINS6_IJS8_SA_S9_EEENS6_IJNS7_ILi1EEESI_SI_EEESC_SE_Li256ELb1ELb1ELb1ELb0EEENS1_36VarlenDynamicPersistentTileSchedulerILi128ELi48ELi256ELi256ELb1ELb1ELb0ELb1ELb1ELb1EEEEEEEEEvNT_6ParamsE) ;  /* 0xfffdab4002007950 */ /* 0x004fea0003c3ffff */
        .weak           $__internal_50_$__cuda_sm70_shflsync_idx_p
        .type           $__internal_50_$__cuda_sm70_shflsync_idx_p,@function
        .size           $__internal_50_$__cuda_sm70_shflsync_idx_p,($__internal_51_$__cuda_sm70_shflsync_up_p - $__internal_50_$__cuda_sm70_shflsync_idx_p)
$__internal_50_$__cuda_sm70_shflsync_idx_p:
[----:B------:R1:W-:Y:S02]  /*254c0*/  STL [R1+0x194], R0 ;  /* 0x0001940001007387 */ /* 0x0003e40000100800 */
[----:B-1----:R-:W-:-:S04]  /*254d0*/  MOV R0, 0xffffffff ;  /* 0xffffffff00007802 */ /* 0x002fc80000000f00 */
[----:B------:R-:W-:Y:S04]  /*254e0*/  WARPSYNC R0 ;  /* 0x0000000000007348 */ /* 0x000fe80003800000 */
[----:B------:R1:W2:Y:S04]  /*254f0*/  SHFL.IDX PT, R232, R231, R2, R232 ;  /* 0x00000002e7e87389 */ /* 0x0002a800000e00e8 */
[----:B-1----:R1:W5:Y:S01]  /*25500*/  LDL.LU R0, [R1+0x194] ;  /* 0x0001940001007983 */ /* 0x0023620000300800 */
[----:B------:R-:W-:Y:S02]  /*25510*/  MOV R2, R3 ;  /* 0x0000000300027202 */ /* 0x000fe40000000f00 */
[----:B------:R-:W-:-:S04]  /*25520*/  MOV R3, 0x0 ;  /* 0x0000000000037802 */ /* 0x000fc80000000f00 */
[----:B--2---:R-:W-:Y:S05]  /*25530*/  RET.REL.NODEC R2 `(_ZN7cutlass13device_kernelIN5flash19enable_sm80_to_sm89INS1_16FlashAttnFwdSm80INS1_25CollectiveMainloopFwdSm80ILi8ELi1ELb0EN4cute5tupleIJNS5_1CILi128EEENS7_ILi48EEENS7_ILi256EEEEEELi256ENS_6half_tEfNS_4arch4Sm80ELb1ELb0ELb0ELb1ELb1ELb1ELb1ELb1EEENS1_21CollectiveEpilogueFwdINS6_IJS8_SA_S9_EEENS6_IJNS7_ILi1EEESI_SI_EEESC_SE_Li256ELb1ELb1ELb1ELb0EEENS1_36VarlenDynamicPersistentTileSchedulerILi128ELi48ELi256ELi256ELb1ELb1ELb0ELb1ELb1ELb1EEEEEEEEEvNT_6ParamsE) ;  /* 0xfffdaac002007950 */ /* 0x004fea0003c3ffff */
        .weak           $__internal_51_$__cuda_sm70_shflsync_up_p
        .type           $__internal_51_$__cuda_sm70_shflsync_up_p,@function
        .size           $__internal_51_$__cuda_sm70_shflsync_up_p,($__internal_52_$__cuda_sm70_votesync_ballot - $__internal_51_$__cuda_sm70_shflsync_up_p)
$__internal_51_$__cuda_sm70_shflsync_up_p:
[----:B------:R-:W-:Y:S02]  /*25540*/  IMAD.MOV.U32 R13, RZ, RZ, -0x1 ;  /* 0xffffffffff0d7424 */ /* 0x000fe400078e00ff */
[----:B------:R-:W-:Y:S02]  /*25550*/  IMAD.MOV.U32 R11, RZ, RZ, RZ ;  /* 0x000000ffff0b7224 */ /* 0x000fe400078e00ff */
[----:B------:R-:W-:Y:S04]  /*25560*/  WARPSYNC R13 ;  /* 0x0000000d00007348 */ /* 0x000fe80003800000 */
[----:B------:R1:W2:Y:S02]  /*25570*/  SHFL.UP PT, R5, R2, R5, R11 ;  /* 0x0400000502057389 */ /* 0x0002a400000e000b */
[----:B-1----:R-:W-:-:S02]  /*25580*/  MOV R2, R3 ;  /* 0x0000000300027202 */ /* 0x002fc40000000f00 */
[----:B------:R-:W-:-:S04]  /*25590*/  MOV R3, 0x0 ;  /* 0x0000000000037802 */ /* 0x000fc80000000f00 */
[----:B--2---:R-:W-:Y:S05]  /*255a0*/  RET.REL.NODEC R2 `(_ZN7cutlass13device_kernelIN5flash19enable_sm80_to_sm89INS1_16FlashAttnFwdSm80INS1_25CollectiveMainloopFwdSm80ILi8ELi1ELb0EN4cute5tupleIJNS5_1CILi128EEENS7_ILi48EEENS7_ILi256EEEEEELi256ENS_6half_tEfNS_4arch4Sm80ELb1ELb0ELb0ELb1ELb1ELb1ELb1ELb1EEENS1_21CollectiveEpilogueFwdINS6_IJS8_SA_S9_EEENS6_IJNS7_ILi1EEESI_SI_EEESC_SE_Li256ELb1ELb1ELb1ELb0EEENS1_36VarlenDynamicPersistentTileSchedulerILi128ELi48ELi256ELi256ELb1ELb1ELb0ELb1ELb1ELb1EEEEEEEEEvNT_6ParamsE) ;  /* 0xfffdaa5002007950 */ /* 0x004fea0003c3ffff */
        .weak           $__internal_52_$__cuda_sm70_votesync_ballot
        .type           $__internal_52_$__cuda_sm70_votesync_ballot,@function
        .size           $__internal_52_$__cuda_sm70_votesync_ballot,(.L_x_3295 - $__internal_52_$__cuda_sm70_votesync_ballot)
$__internal_52_$__cuda_sm70_votesync_ballot:
[----:B------:R-:W-:Y:S01]  /*255b0*/  ISETP.NE.U32.AND P0, PT, R2, 0x1, PT ;  /* 0x000000010200780c */ /* 0x000fe20003f05070 */
[----:B------:R-:W-:-:S04]  /*255c0*/  IMAD.MOV.U32 R5, RZ, RZ, -0x1 ;  /* 0xffffffffff057424 */ /* 0x000fc800078e00ff */
[----:B------:R-:W-:Y:S08]  /*255d0*/  WARPSYNC R5 ;  /* 0x0000000500007348 */ /* 0x000ff00003800000 */
[----:B------:R-:W-:-:S04]  /*255e0*/  VOTE.ANY R2, PT, !P0 ;  /* 0x0000000000027806 */ /* 0x000fc800040e0100 */
[----:B------:R-:W-:Y:S01]  /*255f0*/  LOP3.LUT R13, R2, R5, RZ, 0xc0, !PT ;  /* 0x00000005020d7212 */ /* 0x000fe200078ec0ff */
[----:B------:R-:W-:Y:S02]  /*25600*/  IMAD.MOV.U32 R2, RZ, RZ, R3 ;  /* 0x000000ffff027224 */ /* 0x000fe400078e0003 */
[----:B------:R-:W-:-:S04]  /*25610*/  IMAD.MOV.U32 R3, RZ, RZ, 0x0 ;  /* 0x00000000ff037424 */ /* 0x000fc800078e00ff */
[----:B------:R-:W-:Y:S05]  /*25620*/  RET.REL.NODEC R2 `(_ZN7cutlass13device_kernelIN5flash19enable_sm80_to_sm89INS1_16FlashAttnFwdSm80INS1_25CollectiveMainloopFwdSm80ILi8ELi1ELb0EN4cute5tupleIJNS5_1CILi128EEENS7_ILi48EEENS7_ILi256EEEEEELi256ENS_6half_tEfNS_4arch4Sm80ELb1ELb0ELb0ELb1ELb1ELb1ELb1ELb1EEENS1_21CollectiveEpilogueFwdINS6_IJS8_SA_S9_EEENS6_IJNS7_ILi1EEESI_SI_EEESC_SE_Li256ELb1ELb1ELb1ELb0EEENS1_36VarlenDynamicPersistentTileSchedulerILi128ELi48ELi256ELi256ELb1ELb1ELb0ELb1ELb1ELb1EEEEEEEEEvNT_6ParamsE) ;  /* 0xfffda9d002007950 */ /* 0x000fea0003c3ffff */
.L_x_3227:
        /* <DEDUP_REMOVED lines=13> */
.L_x_3295:


//--------------------- .nv.shared._ZN7cutlass13device_kernelIN5flash19enable_sm80_to_sm89INS1_16FlashAttnFwdSm80INS1_25CollectiveMainloopFwdSm80ILi8ELi1ELb1EN4cute5tupleIJNS5_1CILi128EEENS7_ILi64EEENS7_ILi256EEEEEELi256ENS_6half_tEfNS_4arch4Sm80ELb0ELb0ELb0ELb0ELb1ELb0ELb1ELb1EEENS1_21CollectiveEpilogueFwdINS6_IJS8_SA_S9_EEENS6_IJNS7_ILi1EEESI_SI_EEESC_SE_Li256ELb0ELb1ELb1ELb0EEENS1_19SingleTileSchedulerILb0ELb1ELb1ELi128EEEEEEEEEvNT_6ParamsE --------------------------
	.section	.nv.shared._ZN7cutlass13device_kernelIN5flash19enable_sm80_to_sm89INS1_16FlashAttnFwdSm80INS1_25CollectiveMainloopFwdSm80ILi8ELi1ELb1EN4cute5tupleIJNS5_1CILi128EEENS7_ILi64EEENS7_ILi256EEEEEELi256ENS_6half_tEfNS_4arch4Sm80ELb0ELb0ELb0ELb0ELb1ELb0ELb1ELb1EEENS1_21CollectiveEpilogueFwdINS6_IJS8_SA_S9_EEENS6_IJNS7_ILi1EEESI_SI_EEESC_SE_Li256ELb0ELb1ELb1ELb0EEENS1_19SingleTileSchedulerILb0ELb1ELb1ELi128EEEEEEEEEvNT_6ParamsE,"aw",@nobits
	.sectionflags	@""
	.align	16


//--------------------- .nv.global                --------------------------
	.section	.nv.global,"aw",@nobits
.nv.global:
	.type		_ZN78_INTERNAL_7e3e92b3_42_flash_fwd_hdim256_fp16_paged_split_sm80_cu_49158569_34354cute1_E,@object
	.size		_ZN78_INTERNAL_7e3e92b3_42_flash_fwd_hdim256_fp16_paged_split_sm80_cu_49158569_34354cute1_E,(_ZN78_INTERNAL_7e3e92b3_42_flash_fwd_hdim256_fp16_paged_split_sm80_cu_49158569_34354cuda3std3__45__cpo6cbeginE - _ZN78_INTERNAL_7e3e92b3_42_flash_fwd_hdim256_fp16_paged_split_sm80_cu_49158569_34354cute1_E)
_ZN78_INTERNAL_7e3e92b3_42_flash_fwd_hdim256_fp16_paged_split_sm80_cu_49158569_34354cute1_E:
	.zero		1
	.type		_ZN78_INTERNAL_7e3e92b3_42_flash_fwd_hdim256_fp16_paged_split_sm80_cu_49158569_34354cuda3std3__45__cpo6cbeginE,@object
	.size		_ZN78_INTERNAL_7e3e92b3_42_flash_fwd_hdim256_fp16_paged_split_sm80_cu_49158569_34354cuda3std3__45__cpo6cbeginE,(_ZN78_INTERNAL_7e3e92b3_42_flash_fwd_hdim256_fp16_paged_split_sm80_cu_49158569_34354cuda3std3__48in_placeE - _ZN78_INTERNAL_7e3e92b3_42_flash_fwd_hdim256_fp16_paged_split_sm80_cu_49158569_34354cuda3std3__45__cpo6cbeginE)
_ZN78_INTERNAL_7e3e92b3_42_flash_fwd_hdim256_fp16_paged_split_sm80_cu_49158569_34354cuda3std3__45__cpo6cbeginE:
	.zero		1
	.type		_ZN78_INTERNAL_7e3e92b3_42_flash_fwd_hdim256_fp16_paged_split_sm80_cu_49158569_34354cuda3std3__48in_placeE,@object
	.size		_ZN78_INTERNAL_7e3e92b3_42_flash_fwd_hdim256_fp16_paged_split_sm80_cu_49158569_34354cuda3std3__48in_placeE,(_ZN78_INTERNAL_7e3e92b3_42_flash_fwd_hdim256_fp16_paged_split_sm80_cu_49158569_34354cuda3std6ranges3__45__cpo9iter_moveE - _ZN78_INTERNAL_7e3e92b3_42_flash_fwd_hdim256_fp16_paged_split_sm80_cu_49158569_34354cuda3std3__48in_placeE)
_ZN78_INTERNAL_7e3e92b3_42_flash_fwd_hdim256_fp16_paged_split_sm80_cu_49158569_34354cuda3std3__48in_placeE:
	.zero		1
	.type		_ZN78_INTERNAL_7e3e92b3_42_flash_fwd_hdim256_fp16_paged_split_sm80_cu_49158569_34354cuda3std6ranges3__45__cpo9iter_moveE,@object
	.size		_ZN78_INTERNAL_7e3e92b3_42_flash_fwd_hdim256_fp16_paged_split_sm80_cu_49158569_34354cuda3std6ranges3__45__cpo9iter_moveE,(_ZN78_INTERNAL_7e3e92b3_42_flash_fwd_hdim256_fp16_paged_split_sm80_cu_49158569_34354cuda3std3__45__cpo5beginE - _ZN78_INTERNAL_7e3e92b3_42_flash_fwd_hdim256_fp16_paged_split_sm80_cu_49158569_34354cuda3std6ranges3__45__cpo9iter_moveE)
_ZN78_INTERNAL_7e3e92b3_42_flash_fwd_hdim256_fp16_paged_split_sm80_cu_49158569_34354cuda3std6ranges3__45__cpo9iter_moveE:
	.zero		1
	.type		_ZN78_INTERNAL_7e3e92b3_42_flash_fwd_hdim256_fp16_paged_split_sm80_cu_49158569_34354cuda3std3__45__cpo5beginE,@object
	.size		_ZN78_INTERNAL_7e3e92b3_42_flash_fwd_hdim256_fp16_paged_split_sm80_cu_49158569_34354cuda3std3__45__cpo5beginE,(_ZN78_INTERNAL_7e3e92b3_42_flash_fwd_hdim256_fp16_paged_split_sm80_cu_49158569_34354cuda3std3__480_GLOBAL__N__7e3e92b3_42_flash_fwd_hdim256_fp16_paged_split_sm80_cu_49158569_34356ignoreE - _ZN78_INTERNAL_7e3e92b3_42_flash_fwd_hdim256_fp16_paged_split_sm80_cu_49158569_34354cuda3std3__45__cpo5beginE)
_ZN78_INTERNAL_7e3e92b3_42_flash_fwd_hdim256_fp16_paged_split_sm80_cu_49158569_34354cuda3std3__45__cpo5beginE:
	.zero		1
	.type		_ZN78_INTERNAL_7e3e92b3_42_flash_fwd_hdim256_fp16_paged_split_sm80_cu_49158569_34354cuda3std3__480_GLOBAL__N__7e3e92b3_42_flash_fwd_hdim256_fp16_paged_split_sm80_cu_49158569_34356ignoreE,@object
	.size		_ZN78_INTERNAL_7e3e92b3_42_flash_fwd_hdim256_fp16_paged_split_sm80_cu_49158569_34354cuda3std3__480_GLOBAL__N__7e3e92b3_42_flash_fwd_hdim256_fp16_paged_split_sm80_cu_49158569_34356ignoreE,(_ZN78_INTERNAL_7e3e92b3_42_flash_fwd_hdim256_fp16_paged_split_sm80_cu_49158569_34354cute7productE - _ZN78_INTERNAL_7e3e92b3_42_flash_fwd_hdim256_fp16_paged_split_sm80_cu_49158569_34354cuda3std3__480_GLOBAL__N__7e3e92b3_42_flash_fwd_hdim256_fp16_paged_split_sm80_cu_49158569_34356ignoreE)
_ZN78_INTERNAL_7e3e92b3_42_flash_fwd_hdim256_fp16_paged_split_sm80_cu_49158569_34354cuda3std3__480_GLOBAL__N__7e3e92b3_42_flash_fwd_hdim256_fp16_paged_split_sm80_cu_49158569_34356ignoreE:
	.zero		1
	.type		_ZN78_INTERNAL_7e3e92b3_42_flash_fwd_hdim256_fp16_paged_split_sm80_cu_49158569_34354cute7productE,@object
	.size		_ZN78_INTERNAL_7e3e92b3_42_flash_fwd_hdim256_fp16_paged_split_sm80_cu_49158569_34354cute7productE,(_ZN78_INTERNAL_7e3e92b3_42_flash_fwd_hdim256_fp16_paged_split_sm80_cu_49158569_34354cuda3std3__45__cpo3endE - _ZN78_INTERNAL_7e3e92b3_42_flash_fwd_hdim256_fp16_paged_split_sm80_cu_49158569_34354cute7productE)
_ZN78_INTERNAL_7e3e92b3_42_flash_fwd_hdim256_fp16_paged_split_sm80_cu_49158569_34354cute7productE:
	.zero		1
	.type		_ZN78_INTERNAL_7e3e92b3_42_flash_fwd_hdim256_fp16_paged_split_sm80_cu_49158569_34354cuda3std3__45__cpo3endE,@object
	.size		_ZN78_INTERNAL_7e3e92b3_42_flash_fwd_hdim256_fp16_paged_split_sm80_cu_49158569_34354cuda3std3__45__cpo3endE,(_ZN78_INTERNAL_7e3e92b3_42_flash_fwd_hdim256_fp16_paged_split_sm80_cu_49158569_34354cuda3std3__419piecewise_constructE - _ZN78_INTERNAL_7e3e92b3_42_flash_fwd_hdim256_fp16_paged_split_sm80_cu_49158569_34354cuda3std3__45__cpo3endE)
_ZN78_INTERNAL_7e3e92b3_42_flash_fwd_hdim256_fp16_paged_split_sm80_cu_49158569_34354cuda3std3__45__cpo3endE:
	.zero		1
	.type		_ZN78_INTERNAL_7e3e92b3_42_flash_fwd_hdim256_fp16_paged_split_sm80_cu_49158569_34354cuda3std3__419piecewise_constructE,@object
	.size		_ZN78_INTERNAL_7e3e92b3_42_flash_fwd_hdim256_fp16_paged_split_sm80_cu_49158569_34354cuda3std3__419piecewise_constructE,(_ZN78_INTERNAL_7e3e92b3_42_flash_fwd_hdim256_fp16_paged_split_sm80_cu_49158569_34354cuda3std3__45__cpo4cendE - _ZN78_INTERNAL_7e3e92b3_42_flash_fwd_hdim256_fp16_paged_split_sm80_cu_49158569_34354cuda3std3__419piecewise_constructE)
_ZN78_INTERNAL_7e3e92b3_42_flash_fwd_hdim256_fp16_paged_split_sm80_cu_49158569_34354cuda3std3__419piecewise_constructE:
	.zero		1
	.type		_ZN78_INTERNAL_7e3e92b3_42_flash_fwd_hdim256_fp16_paged_split_sm80_cu_49158569_34354cuda3std3__45__cpo4cendE,@object
	.size		_ZN78_INTERNAL_7e3e92b3_42_flash_fwd_hdim256_fp16_paged_split_sm80_cu_49158569_34354cuda3std3__45__cpo4cendE,(_ZN78_INTERNAL_7e3e92b3_42_flash_fwd_hdim256_fp16_paged_split_sm80_cu_49158569_34354cuda3std6ranges3__45__cpo4swapE - _ZN78_INTERNAL_7e3e92b3_42_flash_fwd_hdim256_fp16_paged_split_sm80_cu_49158569_34354cuda3std3__45__cpo4cendE)
_ZN78_INTERNAL_7e3e92b3_42_flash_fwd_hdim256_fp16_paged_split_sm80_cu_49158569_34354cuda3std3__45__cpo4cendE:
	.zero		1
	.type		_ZN78_INTERNAL_7e3e92b3_42_flash_fwd_hdim256_fp16_paged_split_sm80_cu_49158569_34354cuda3std6ranges3__45__cpo4swapE,@object
	.size		_ZN78_INTERNAL_7e3e92b3_42_flash_fwd_hdim256_fp16_paged_split_sm80_cu_49158569_34354cuda3std6ranges3__45__cpo4swapE,(.L_7 - _ZN78_INTERNAL_7e3e92b3_42_flash_fwd_hdim256_fp16_paged_split_sm80_cu_49158569_34354cuda3std6ranges3__45__cpo4swapE)
_ZN78_INTERNAL_7e3e92b3_42_flash_fwd_hdim256_fp16_paged_split_sm80_cu_49158569_34354cuda3std6ranges3__45__cpo4swapE:
	.zero		1
.L_7:


//--------------------- .nv.shared._ZN7cutlass13device_kernelIN5flash19enable_sm80_to_sm89INS1_16FlashAttnFwdSm80INS1_25CollectiveMainloopFwdSm80ILi8ELi1ELb1EN4cute5tupleIJNS5_1CILi128EEENS7_ILi48EEENS7_ILi256EEEEEELi256ENS_6half_tEfNS_4arch4Sm80ELb0ELb0ELb0ELb1ELb1ELb0ELb1ELb1EEENS1_21CollectiveEpilogueFwdINS6_IJS8_SA_S9_EEENS6_IJNS7_ILi1EEESI_SI_EEESC_SE_Li256ELb1ELb1ELb1ELb0EEENS1_36VarlenDynamicPersistentTileSchedulerILi128ELi48ELi256ELi256ELb1ELb1ELb0ELb0ELb1ELb1EEEEEEEEEvNT_6ParamsE --------------------------
	.section	.nv.shared._ZN7cutlass13device_kernelIN5flash19enable_sm80_to_sm89INS1_16FlashAttnFwdSm80INS1_25CollectiveMainloopFwdSm80ILi8ELi1ELb1EN4cute5tupleIJNS5_1CILi128EEENS7_ILi48EEENS7_ILi256EEEEEELi256ENS_6half_tEfNS_4arch4Sm80ELb0ELb0ELb0ELb1ELb1ELb0ELb1ELb1EEENS1_21CollectiveEpilogueFwdINS6_IJS8_SA_S9_EEENS6_IJNS7_ILi1EEESI_SI_EEESC_SE_Li256ELb1ELb1ELb1ELb0EEENS1_36VarlenDynamicPersistentTileSchedulerILi128ELi48ELi256ELi256ELb1ELb1ELb0ELb0ELb1ELb1EEEEEEEEEvNT_6ParamsE,"aw",@nobits
	.sectionflags	@""
	.align	16


//--------------------- .nv.shared._ZN7cutlass13device_kernelIN5flash19enable_sm80_to_sm89INS1_16FlashAttnFwdSm80INS1_25CollectiveMainloopFwdSm80ILi8ELi1ELb0EN4cute5tupleIJNS5_1CILi128EEENS7_ILi32EEENS7_ILi256EEEEEELi256ENS_6half_tEfNS_4arch4Sm80ELb0ELb0ELb0ELb1ELb1ELb1ELb1ELb1EEENS1_21CollectiveEpilogueFwdINS6_IJS8_SA_S9_EEENS6_IJNS7_ILi1EEESI_SI_EEESC_SE_Li256ELb1ELb1ELb1ELb0EEENS1_36VarlenDynamicPersistentTileSchedulerILi128ELi32ELi256ELi256ELb1ELb1ELb0ELb0ELb1ELb1EEEEEEEEEvNT_6ParamsE --------------------------
	.section	.nv.shared._ZN7cutlass13device_kernelIN5flash19enable_sm80_to_sm89INS1_16FlashAttnFwdSm80INS1_25CollectiveMainloopFwdSm80ILi8ELi1ELb0EN4cute5tupleIJNS5_1CILi128EEENS7_ILi32EEENS7_ILi256EEEEEELi256ENS_6half_tEfNS_4arch4Sm80ELb0ELb0ELb0ELb1ELb1ELb1ELb1ELb1EEENS1_21CollectiveEpilogueFwdINS6_IJS8_SA_S9_EEENS6_IJNS7_ILi1EEESI_SI_EEESC_SE_Li256ELb1ELb1ELb1ELb0EEENS1_36VarlenDynamicPersistentTileSchedulerILi128ELi32ELi256ELi256ELb1ELb1ELb0ELb0ELb1ELb1EEEEEEEEEvNT_6ParamsE,"aw",@nobits
	.sectionflags	@""
	.align	16


//--------------------- .nv.shared._ZN7cutlass13device_kernelIN5flash19enable_sm80_to_sm89INS1_16FlashAttnFwdSm80INS1_25CollectiveMainloopFwdSm80ILi8ELi1ELb1EN4cute5tupleIJNS5_1CILi128EEENS7_ILi48EEENS7_ILi256EEEEEELi256ENS_6half_tEfNS_4arch4Sm80ELb0ELb1ELb0ELb0ELb1ELb0ELb1ELb1EEENS1_21CollectiveEpilogueFwdINS6_IJS8_SA_S9_EEENS6_IJNS7_ILi1EEESI_SI_EEESC_SE_Li256ELb0ELb1ELb1ELb0EEENS1_19SingleTileSchedulerILb0ELb1ELb1ELi128EEEEEEEEEvNT_6ParamsE --------------------------
	.section	.nv.shared._ZN7cutlass13device_kernelIN5flash19enable_sm80_to_sm89INS1_16FlashAttnFwdSm80INS1_25CollectiveMainloopFwdSm80ILi8ELi1ELb1EN4cute5tupleIJNS5_1CILi128EEENS7_ILi48EEENS7_ILi256EEEEEELi256ENS_6half_tEfNS_4arch4Sm80ELb0ELb1ELb0ELb0ELb1ELb0ELb1ELb1EEENS1_21CollectiveEpilogueFwdINS6_IJS8_SA_S9_EEENS6_IJNS7_ILi1EEESI_SI_EEESC_SE_Li256ELb0ELb1ELb1ELb0EEENS1_19SingleTileSchedulerILb0ELb1ELb1ELi128EEEEEEEEEvNT_6ParamsE,"aw",@nobits
	.sectionflags	@""
	.align	16


//--------------------- .nv.shared._ZN7cutlass13device_kernelIN5flash19enable_sm80_to_sm89INS1_16FlashAttnFwdSm80INS1_25CollectiveMainloopFwdSm80ILi8ELi1ELb1EN4cute5tupleIJNS5_1CILi128EEENS7_ILi48EEENS7_ILi256EEEEEELi256ENS_6half_tEfNS_4arch4Sm80ELb0ELb1ELb0ELb1ELb1ELb0ELb1ELb1EEENS1_21CollectiveEpilogueFwdINS6_IJS8_SA_S9_EEENS6_IJNS7_ILi1EEESI_SI_EEESC_SE_Li256ELb1ELb1ELb1ELb0EEENS1_36VarlenDynamicPersistentTileSchedulerILi128ELi48ELi256ELi256ELb1ELb1ELb0ELb1ELb0ELb1EEEEEEEEEvNT_6ParamsE --------------------------
	.section	.nv.shared._ZN7cutlass13device_kernelIN5flash19enable_sm80_to_sm89INS1_16FlashAttnFwdSm80INS1_25CollectiveMainloopFwdSm80ILi8ELi1ELb1EN4cute5tupleIJNS5_1CILi128EEENS7_ILi48EEENS7_ILi256EEEEEELi256ENS_6half_tEfNS_4arch4Sm80ELb0ELb1ELb0ELb1ELb1ELb0ELb1ELb1EEENS1_21CollectiveEpilogueFwdINS6_IJS8_SA_S9_EEENS6_IJNS7_ILi1EEESI_SI_EEESC_SE_Li256ELb1ELb1ELb1ELb0EEENS1_36VarlenDynamicPersistentTileSchedulerILi128ELi48ELi256ELi256ELb1ELb1ELb0ELb1ELb0ELb1EEEEEEEEEvNT_6ParamsE,"aw",@nobits
	.sectionflags	@""
	.align	16


//--------------------- .nv.shared._ZN7cutlass13device_kernelIN5flash19enable_sm80_to_sm89INS1_16FlashAttnFwdSm80INS1_25CollectiveMainloopFwdSm80ILi8ELi1ELb0EN4cute5tupleIJNS5_1CILi128EEENS7_ILi32EEENS7_ILi256EEEEEELi256ENS_6half_tEfNS_4arch4Sm80ELb0ELb1ELb0ELb1ELb1ELb1ELb1ELb1EEENS1_21CollectiveEpilogueFwdINS6_IJS8_SA_S9_EEENS6_IJNS7_ILi1EEESI_SI_EEESC_SE_Li256ELb1ELb1ELb1ELb0EEENS1_36VarlenDynamicPersistentTileSchedulerILi128ELi32ELi256ELi256ELb1ELb1ELb0ELb1ELb0ELb1EEEEEEEEEvNT_6ParamsE --------------------------
	.section	.nv.shared._ZN7cutlass13device_kernelIN5flash19enable_sm80_to_sm89INS1_16FlashAttnFwdSm80INS1_25CollectiveMainloopFwdSm80ILi8ELi1ELb0EN4cute5tupleIJNS5_1CILi128EEENS7_ILi32EEENS7_ILi256EEEEEELi256ENS_6half_tEfNS_4arch4Sm80ELb0ELb1ELb0ELb1ELb1ELb1ELb1ELb1EEENS1_21CollectiveEpilogueFwdINS6_IJS8_SA_S9_EEENS6_IJNS7_ILi1EEESI_SI_EEESC_SE_Li256ELb1ELb1ELb1ELb0EEENS1_36VarlenDynamicPersistentTileSchedulerILi128ELi32ELi256ELi256ELb1ELb1ELb0ELb1ELb0ELb1EEEEEEEEEvNT_6ParamsE,"aw",@nobits
	.sectionflags	@""
	.align	16


//--------------------- .nv.shared._ZN7cutlass13device_kernelIN5flash19enable_sm80_to_sm89INS1_16FlashAttnFwdSm80INS1_25CollectiveMainloopFwdSm80ILi8ELi1ELb1EN4cute5tupleIJNS5_1CILi128EEENS7_ILi64EEENS7_ILi256EEEEEELi256ENS_6half_tEfNS_4arch4Sm80ELb1ELb0ELb0ELb0ELb1ELb0ELb1ELb1EEENS1_21CollectiveEpilogueFwdINS6_IJS8_SA_S9_EEENS6_IJNS7_ILi1EEESI_SI_EEESC_SE_Li256ELb0ELb1ELb1ELb0EEENS1_30DynamicPersistentTileSchedulerILi256ELi256ELb1ELb1ELb0EEEEEEEEEvNT_6ParamsE --------------------------
	.section	.nv.shared._ZN7cutlass13device_kernelIN5flash19enable_sm80_to_sm89INS1_16FlashAttnFwdSm80INS1_25CollectiveMainloopFwdSm80ILi8ELi1ELb1EN4cute5tupleIJNS5_1CILi128EEENS7_ILi64EEENS7_ILi256EEEEEELi256ENS_6half_tEfNS_4arch4Sm80ELb1ELb0ELb0ELb0ELb1ELb0ELb1ELb1EEENS1_21CollectiveEpilogueFwdINS6_IJS8_SA_S9_EEENS6_IJNS7_ILi1EEESI_SI_EEESC_SE_Li256ELb0ELb1ELb1ELb0EEENS1_30DynamicPersistentTileSchedulerILi256ELi256ELb1ELb1ELb0EEEEEEEEEvNT_6ParamsE,"aw",@nobits
	.sectionflags	@""
	.align	16


//--------------------- .nv.shared._ZN7cutlass13device_kernelIN5flash19enable_sm80_to_sm89INS1_16FlashAttnFwdSm80INS1_25CollectiveMainloopFwdSm80ILi8ELi1ELb1EN4cute5tupleIJNS5_1CILi128EEENS7_ILi48EEENS7_ILi256EEEEEELi256ENS_6half_tEfNS_4arch4Sm80ELb1ELb0ELb0ELb1ELb1ELb0ELb1ELb1EEENS1_21CollectiveEpilogueFwdINS6_IJS8_SA_S9_EEENS6_IJNS7_ILi1EEESI_SI_EEESC_SE_Li256ELb1ELb1ELb1ELb0EEENS1_36VarlenDynamicPersistentTileSchedulerILi128ELi48ELi256ELi256ELb1ELb1ELb0ELb1ELb1ELb1EEEEEEEEEvNT_6ParamsE --------------------------
	.section	.nv.shared._ZN7cutlass13device_kernelIN5flash19enable_sm80_to_sm89INS1_16FlashAttnFwdSm80INS1_25CollectiveMainloopFwdSm80ILi8ELi1ELb1EN4cute5tupleIJNS5_1CILi128EEENS7_ILi48EEENS7_ILi256EEEEEELi256ENS_6half_tEfNS_4arch4Sm80ELb1ELb0ELb0ELb1ELb1ELb0ELb1ELb1EEENS1_21CollectiveEpilogueFwdINS6_IJS8_SA_S9_EEENS6_IJNS7_ILi1EEESI_SI_EEESC_SE_Li256ELb1ELb1ELb1ELb0EEENS1_36VarlenDynamicPersistentTileSchedulerILi128ELi48ELi256ELi256ELb1ELb1ELb0ELb1ELb1ELb1EEEEEEEEEvNT_6ParamsE,"aw",@nobits
	.sectionflags	@""
	.align	16


//--------------------- .nv.shared._ZN7cutlass13device_kernelIN5flash19enable_sm80_to_sm89INS1_16FlashAttnFwdSm80INS1_25CollectiveMainloopFwdSm80ILi8ELi1ELb0EN4cute5tupleIJNS5_1CILi128EEENS7_ILi32EEENS7_ILi256EEEEEELi256ENS_6half_tEfNS_4arch4Sm80ELb1ELb0ELb0ELb1ELb1ELb1ELb1ELb1EEENS1_21CollectiveEpilogueFwdINS6_IJS8_SA_S9_EEENS6_IJNS7_ILi1EEESI_SI_EEESC_SE_Li256ELb1ELb1ELb1ELb0EEENS1_36VarlenDynamicPersistentTileSchedulerILi128ELi32ELi256ELi256ELb1ELb1ELb0ELb1ELb1ELb1EEEEEEEEEvNT_6ParamsE --------------------------
	.section	.nv.shared._ZN7cutlass13device_kernelIN5flash19enable_sm80_to_sm89INS1_16FlashAttnFwdSm80INS1_25CollectiveMainloopFwdSm80ILi8ELi1ELb0EN4cute5tupleIJNS5_1CILi128EEENS7_ILi32EEENS7_ILi256EEEEEELi256ENS_6half_tEfNS_4arch4Sm80ELb1ELb0ELb0ELb1ELb1ELb1ELb1ELb1EEENS1_21CollectiveEpilogueFwdINS6_IJS8_SA_S9_EEENS6_IJNS7_ILi1EEESI_SI_EEESC_SE_Li256ELb1ELb1ELb1ELb0EEENS1_36VarlenDynamicPersistentTileSchedulerILi128ELi32ELi256ELi256ELb1ELb1ELb0ELb1ELb1ELb1EEEEEEEEEvNT_6ParamsE,"aw",@nobits
	.sectionflags	@""
	.align	16


//--------------------- .nv.shared._ZN7cutlass13device_kernelIN5flash19enable_sm80_to_sm89INS1_16FlashAttnFwdSm80INS1_25CollectiveMainloopFwdSm80ILi8ELi1ELb0EN4cute5tupleIJNS5_1CILi128EEENS7_ILi96EEENS7_ILi256EEEEEELi256ENS_6half_tEfNS_4arch4Sm80ELb0ELb0ELb0ELb0ELb1ELb0ELb1ELb1EEENS1_21CollectiveEpilogueFwdINS6_IJS8_SA_S9_EEENS6_IJNS7_ILi1EEESI_SI_EEESC_SE_Li256ELb0ELb1ELb1ELb0EEENS1_19SingleTileSchedulerILb0ELb1ELb1ELi128EEEEEEEEEvNT_6ParamsE --------------------------
	.section	.nv.shared._ZN7cutlass13device_kernelIN5flash19enable_sm80_to_sm89INS1_16FlashAttnFwdSm80INS1_25CollectiveMainloopFwdSm80ILi8ELi1ELb0EN4cute5tupleIJNS5_1CILi128EEENS7_ILi96EEENS7_ILi256EEEEEELi256ENS_6half_tEfNS_4arch4Sm80ELb0ELb0ELb0ELb0ELb1ELb0ELb1ELb1EEENS1_21CollectiveEpilogueFwdINS6_IJS8_SA_S9_EEENS6_IJNS7_ILi1EEESI_SI_EEESC_SE_Li256ELb0ELb1ELb1ELb0EEENS1_19SingleTileSchedulerILb0ELb1ELb1ELi128EEEEEEEEEvNT_6ParamsE,"aw",@nobits
	.sectionflags	@""
	.align	16


//--------------------- .nv.shared._ZN7cutlass13device_kernelIN5flash19enable_sm80_to_sm89INS1_16FlashAttnFwdSm80INS1_25CollectiveMainloopFwdSm80ILi8ELi1ELb0EN4cute5tupleIJNS5_1CILi128EEENS7_ILi64EEENS7_ILi256EEEEEELi256ENS_6half_tEfNS_4arch4Sm80ELb0ELb0ELb0ELb1ELb1ELb0ELb1ELb1EEENS1_21CollectiveEpilogueFwdINS6_IJS8_SA_S9_EEENS6_IJNS7_ILi1EEESI_SI_EEESC_SE_Li256ELb1ELb1ELb1ELb0EEENS1_36VarlenDynamicPersistentTileSchedulerILi128ELi64ELi256ELi256ELb1ELb1ELb0ELb0ELb1ELb1EEEEEEEEEvNT_6ParamsE --------------------------
	.section	.nv.shared._ZN7cutlass13device_kernelIN5flash19enable_sm80_to_sm89INS1_16FlashAttnFwdSm80INS1_25CollectiveMainloopFwdSm80ILi8ELi1ELb0EN4cute5tupleIJNS5_1CILi128EEENS7_ILi64EEENS7_ILi256EEEEEELi256ENS_6half_tEfNS_4arch4Sm80ELb0ELb0ELb0ELb1ELb1ELb0ELb1ELb1EEENS1_21CollectiveEpilogueFwdINS6_IJS8_SA_S9_EEENS6_IJNS7_ILi1EEESI_SI_EEESC_SE_Li256ELb1ELb1ELb1ELb0EEENS1_36VarlenDynamicPersistentTileSchedulerILi128ELi64ELi256ELi256ELb1ELb1ELb0ELb0ELb1ELb1EEEEEEEEEvNT_6ParamsE,"aw",@nobits
	.sectionflags	@""
	.align	16


//--------------------- .nv.shared._ZN7cutlass13device_kernelIN5flash19enable_sm80_to_sm89INS1_16FlashAttnFwdSm80INS1_25CollectiveMainloopFwdSm80ILi8ELi1ELb0EN4cute5tupleIJNS5_1CILi128EEENS7_ILi48EEENS7_ILi256EEEEEELi256ENS_6half_tEfNS_4arch4Sm80ELb0ELb0ELb0ELb1ELb1ELb1ELb1ELb1EEENS1_21CollectiveEpilogueFwdINS6_IJS8_SA_S9_EEENS6_IJNS7_ILi1EEESI_SI_EEESC_SE_Li256ELb1ELb1ELb1ELb0EEENS1_36VarlenDynamicPersistentTileSchedulerILi128ELi48ELi256ELi256ELb1ELb1ELb0ELb0ELb1ELb1EEEEEEEEEvNT_6ParamsE --------------------------
	.section	.nv.shared._ZN7cutlass13device_kernelIN5flash19enable_sm80_to_sm89INS1_16FlashAttnFwdSm80INS1_25CollectiveMainloopFwdSm80ILi8ELi1ELb0EN4cute5tupleIJNS5_1CILi128EEENS7_ILi48EEENS7_ILi256EEEEEELi256ENS_6half_tEfNS_4arch4Sm80ELb0ELb0ELb0ELb1ELb1ELb1ELb1ELb1EEENS1_21CollectiveEpilogueFwdINS6_IJS8_SA_S9_EEENS6_IJNS7_ILi1EEESI_SI_EEESC_SE_Li256ELb1ELb1ELb1ELb0EEENS1_36VarlenDynamicPersistentTileSchedulerILi128ELi48ELi256ELi256ELb1ELb1ELb0ELb0ELb1ELb1EEEEEEEEEvNT_6ParamsE,"aw",@nobits
	.sectionflags	@""
	.align	16


//--------------------- .nv.shared._ZN7cutlass13device_kernelIN5flash19enable_sm80_to_sm89INS1_16FlashAttnFwdSm80INS1_25CollectiveMainloopFwdSm80ILi8ELi1ELb0EN4cute5tupleIJNS5_1CILi128EEENS7_ILi64EEENS7_ILi256EEEEEELi256ENS_6half_tEfNS_4arch4Sm80ELb0ELb1ELb0ELb0ELb1ELb0ELb1ELb1EEENS1_21CollectiveEpilogueFwdINS6_IJS8_SA_S9_EEENS6_IJNS7_ILi1EEESI_SI_EEESC_SE_Li256ELb0ELb1ELb1ELb0EEENS1_19SingleTileSchedulerILb0ELb1ELb1ELi128EEEEEEEEEvNT_6ParamsE --------------------------
	.section	.nv.shared._ZN7cutlass13device_kernelIN5flash19enable_sm80_to_sm89INS1_16FlashAttnFwdSm80INS1_25CollectiveMainloopFwdSm80ILi8ELi1ELb0EN4cute5tupleIJNS5_1CILi128EEENS7_ILi64EEENS7_ILi256EEEEEELi256ENS_6half_tEfNS_4arch4Sm80ELb0ELb1ELb0ELb0ELb1ELb0ELb1ELb1EEENS1_21CollectiveEpilogueFwdINS6_IJS8_SA_S9_EEENS6_IJNS7_ILi1EEESI_SI_EEESC_SE_Li256ELb0ELb1ELb1ELb0EEENS1_19SingleTileSchedulerILb0ELb1ELb1ELi128EEEEEEEEEvNT_6ParamsE,"aw",@nobits
	.sectionflags	@""
	.align	16


//--------------------- .nv.shared._ZN7cutlass13device_kernelIN5flash19enable_sm80_to_sm89INS1_16FlashAttnFwdSm80INS1_25CollectiveMainloopFwdSm80ILi8ELi1ELb0EN4cute5tupleIJNS5_1CILi128EEENS7_ILi64EEENS7_ILi256EEEEEELi256ENS_6half_tEfNS_4arch4Sm80ELb0ELb1ELb0ELb1ELb1ELb0ELb1ELb1EEENS1_21CollectiveEpilogueFwdINS6_IJS8_SA_S9_EEENS6_IJNS7_ILi1EEESI_SI_EEESC_SE_Li256ELb1ELb1ELb1ELb0EEENS1_36VarlenDynamicPersistentTileSchedulerILi128ELi64ELi256ELi256ELb1ELb1ELb0ELb1ELb0ELb1EEEEEEEEEvNT_6ParamsE --------------------------
	.section	.nv.shared._ZN7cutlass13device_kernelIN5flash19enable_sm80_to_sm89INS1_16FlashAttnFwdSm80INS1_25CollectiveMainloopFwdSm80ILi8ELi1ELb0EN4cute5tupleIJNS5_1CILi128EEENS7_ILi64EEENS7_ILi256EEEEEELi256ENS_6half_tEfNS_4arch4Sm80ELb0ELb1ELb0ELb1ELb1ELb0ELb1ELb1EEENS1_21CollectiveEpilogueFwdINS6_IJS8_SA_S9_EEENS6_IJNS7_ILi1EEESI_SI_EEESC_SE_Li256ELb1ELb1ELb1ELb0EEENS1_36VarlenDynamicPersistentTileSchedulerILi128ELi64ELi256ELi256ELb1ELb1ELb0ELb1ELb0ELb1EEEEEEEEEvNT_6ParamsE,"aw",@nobits
	.sectionflags	@""
	.align	16


//--------------------- .nv.shared._ZN7cutlass13device_kernelIN5flash19enable_sm80_to_sm89INS1_16FlashAttnFwdSm80INS1_25CollectiveMainloopFwdSm80ILi8ELi1ELb0EN4cute5tupleIJNS5_1CILi128EEENS7_ILi48EEENS7_ILi256EEEEEELi256ENS_6half_tEfNS_4arch4Sm80ELb0ELb1ELb0ELb1ELb1ELb1ELb1ELb1EEENS1_21CollectiveEpilogueFwdINS6_IJS8_SA_S9_EEENS6_IJNS7_ILi1EEESI_SI_EEESC_SE_Li256ELb1ELb1ELb1ELb0EEENS1_36VarlenDynamicPersistentTileSchedulerILi128ELi48ELi256ELi256ELb1ELb1ELb0ELb1ELb0ELb1EEEEEEEEEvNT_6ParamsE --------------------------
	.section	.nv.shared._ZN7cutlass13device_kernelIN5flash19enable_sm80_to_sm89INS1_16FlashAttnFwdSm80INS1_25CollectiveMainloopFwdSm80ILi8ELi1ELb0EN4cute5tupleIJNS5_1CILi128EEENS7_ILi48EEENS7_ILi256EEEEEELi256ENS_6half_tEfNS_4arch4Sm80ELb0ELb1ELb0ELb1ELb1ELb1ELb1ELb1EEENS1_21CollectiveEpilogueFwdINS6_IJS8_SA_S9_EEENS6_IJNS7_ILi1EEESI_SI_EEESC_SE_Li256ELb1ELb1ELb1ELb0EEENS1_36VarlenDynamicPersistentTileSchedulerILi128ELi48ELi256ELi256ELb1ELb1ELb0ELb1ELb0ELb1EEEEEEEEEvNT_6ParamsE,"aw",@nobits
	.sectionflags	@""
	.align	16


//--------------------- .nv.shared._ZN7cutlass13device_kernelIN5flash19enable_sm80_to_sm89INS1_16FlashAttnFwdSm80INS1_25CollectiveMainloopFwdSm80ILi8ELi1ELb0EN4cute5tupleIJNS5_1CILi128EEENS7_ILi96EEENS7_ILi256EEEEEELi256ENS_6half_tEfNS_4arch4Sm80ELb1ELb0ELb0ELb0ELb1ELb0ELb1ELb1EEENS1_21CollectiveEpilogueFwdINS6_IJS8_SA_S9_EEENS6_IJNS7_ILi1EEESI_SI_EEESC_SE_Li256ELb0ELb1ELb1ELb0EEENS1_30DynamicPersistentTileSchedulerILi256ELi256ELb1ELb1ELb0EEEEEEEEEvNT_6ParamsE --------------------------
	.section	.nv.shared._ZN7cutlass13device_kernelIN5flash19enable_sm80_to_sm89INS1_16FlashAttnFwdSm80INS1_25CollectiveMainloopFwdSm80ILi8ELi1ELb0EN4cute5tupleIJNS5_1CILi128EEENS7_ILi96EEENS7_ILi256EEEEEELi256ENS_6half_tEfNS_4arch4Sm80ELb1ELb0ELb0ELb0ELb1ELb0ELb1ELb1EEENS1_21CollectiveEpilogueFwdINS6_IJS8_SA_S9_EEENS6_IJNS7_ILi1EEESI_SI_EEESC_SE_Li256ELb0ELb1ELb1ELb0EEENS1_30DynamicPersistentTileSchedulerILi256ELi256ELb1ELb1ELb0EEEEEEEEEvNT_6ParamsE,"aw",@nobits
	.sectionflags	@""
	.align	16


//--------------------- .nv.shared._ZN7cutlass13device_kernelIN5flash19enable_sm80_to_sm89INS1_16FlashAttnFwdSm80INS1_25CollectiveMainloopFwdSm80ILi8ELi1ELb0EN4cute5tupleIJNS5_1CILi128EEENS7_ILi64EEENS7_ILi256EEEEEELi256ENS_6half_tEfNS_4arch4Sm80ELb1ELb0ELb0ELb1ELb1ELb0ELb1ELb1EEENS1_21CollectiveEpilogueFwdINS6_IJS8_SA_S9_EEENS6_IJNS7_ILi1EEESI_SI_EEESC_SE_Li256ELb1ELb1ELb1ELb0EEENS1_36VarlenDynamicPersistentTileSchedulerILi128ELi64ELi256ELi256ELb1ELb1ELb0ELb1ELb1ELb1EEEEEEEEEvNT_6ParamsE --------------------------
	.section	.nv.shared._ZN7cutlass13device_kernelIN5flash19enable_sm80_to_sm89INS1_16FlashAttnFwdSm80INS1_25CollectiveMainloopFwdSm80ILi8ELi1ELb0EN4cute5tupleIJNS5_1CILi128EEENS7_ILi64EEENS7_ILi256EEEEEELi256ENS_6half_tEfNS_4arch4Sm80ELb1ELb0ELb0ELb1ELb1ELb0ELb1ELb1EEENS1_21CollectiveEpilogueFwdINS6_IJS8_SA_S9_EEENS6_IJNS7_ILi1EEESI_SI_EEESC_SE_Li256ELb1ELb1ELb1ELb0EEENS1_36VarlenDynamicPersistentTileSchedulerILi128ELi64ELi256ELi256ELb1ELb1ELb0ELb1ELb1ELb1EEEEEEEEEvNT_6ParamsE,"aw",@nobits
	.sectionflags	@""
	.align	16


//--------------------- .nv.shared._ZN7cutlass13device_kernelIN5flash19enable_sm80_to_sm89INS1_16FlashAttnFwdSm80INS1_25CollectiveMainloopFwdSm80ILi8ELi1ELb0EN4cute5tupleIJNS5_1CILi128EEENS7_ILi48EEENS7_ILi256EEEEEELi256ENS_6half_tEfNS_4arch4Sm80ELb1ELb0ELb0ELb1ELb1ELb1ELb1ELb1EEENS1_21CollectiveEpilogueFwdINS6_IJS8_SA_S9_EEENS6_IJNS7_ILi1EEESI_SI_EEESC_SE_Li256ELb1ELb1ELb1ELb0EEENS1_36VarlenDynamicPersistentTileSchedulerILi128ELi48ELi256ELi256ELb1ELb1ELb0ELb1ELb1ELb1EEEEEEEEEvNT_6ParamsE --------------------------
	.section	.nv.shared._ZN7cutlass13device_kernelIN5flash19enable_sm80_to_sm89INS1_16FlashAttnFwdSm80INS1_25CollectiveMainloopFwdSm80ILi8ELi1ELb0EN4cute5tupleIJNS5_1CILi128EEENS7_ILi48EEENS7_ILi256EEEEEELi256ENS_6half_tEfNS_4arch4Sm80ELb1ELb0ELb0ELb1ELb1ELb1ELb1ELb1EEENS1_21CollectiveEpilogueFwdINS6_IJS8_SA_S9_EEENS6_IJNS7_ILi1EEESI_SI_EEESC_SE_Li256ELb1ELb1ELb1ELb0EEENS1_36VarlenDynamicPersistentTileSchedulerILi128ELi48ELi256ELi256ELb1ELb1ELb0ELb1ELb1ELb1EEEEEEEEEvNT_6ParamsE,"aw",@nobits
	.sectionflags	@""
	.align	16
